	.target	sm_80

	.elftype	@"ET_EXEC"


//--------------------- .note.nv.tkinfo           --------------------------
	.section	.note.nv.tkinfo,"",@"SHT_NOTE"
	.sectionflags	@"SHF_NOTE_NV_TKINFO"
	.tkinfo
        /*0018*/ 	.word	0x00000002
        /*0030*/ 	.string	""
        /*0030*/ 	.string	"ptxas"
        /*0030*/ 	.string	"Cuda compilation tools, release 13.0, V13.0.88"
        /*0030*/ 	.string	"Build cuda_13.0.r13.0/compiler.36424714_0"
        /*0030*/ 	.string	"-arch sm_80 -m 64 "



//--------------------- .note.nv.cuinfo           --------------------------
	.section	.note.nv.cuinfo,"",@"SHT_NOTE"
	.sectionflags	@"SHF_NOTE_NV_CUINFO"
        /*0018*/ 	.short	0x0002
        /*001a*/ 	.short	0x0050
        /*001c*/ 	.short	0x0082
	.zero		2


//--------------------- .nv.info                  --------------------------
	.section	.nv.info,"",@"SHT_CUDA_INFO"
	.align	4


	//----- nvinfo : EIATTR_REGCOUNT
	.align		4
        /*0000*/ 	.byte	0x04, 0x2f
        /*0002*/ 	.short	(.L_53 - .L_52)
	.align		4
.L_52:
        /*0004*/ 	.word	index@(_ZN2at6native29vectorized_elementwise_kernelILi8EZZZNS0_23logical_not_kernel_cudaERNS_18TensorIteratorBaseEENKUlvE0_clEvENKUlvE_clEvEUlhE_St5arrayIPcLm2EEEEviT0_T1_)
        /*0008*/ 	.word	0x00000004


	//----- nvinfo : EIATTR_FRAME_SIZE
	.align		4
.L_53:
        /*000c*/ 	.byte	0x04, 0x11
        /*000e*/ 	.short	(.L_55 - .L_54)
	.align		4
.L_54:
        /*0010*/ 	.word	index@(_ZN2at6native29vectorized_elementwise_kernelILi8EZZZNS0_23logical_not_kernel_cudaERNS_18TensorIteratorBaseEENKUlvE0_clEvENKUlvE_clEvEUlhE_St5arrayIPcLm2EEEEviT0_T1_)
        /*0014*/ 	.word	0x00000000


	//----- nvinfo : EIATTR_REGCOUNT
	.align		4
.L_55:
        /*0018*/ 	.byte	0x04, 0x2f
        /*001a*/ 	.short	(.L_57 - .L_56)
	.align		4
.L_56:
        /*001c*/ 	.word	index@(_ZN2at6native29vectorized_elementwise_kernelILi4EZZZNS0_23logical_not_kernel_cudaERNS_18TensorIteratorBaseEENKUlvE0_clEvENKUlvE_clEvEUlhE_St5arrayIPcLm2EEEEviT0_T1_)
        /*0020*/ 	.word	0x00000018


	//----- nvinfo : EIATTR_FRAME_SIZE
	.align		4
.L_57:
        /*0024*/ 	.byte	0x04, 0x11
        /*0026*/ 	.short	(.L_59 - .L_58)
	.align		4
.L_58:
        /*0028*/ 	.word	index@(_ZN2at6native29vectorized_elementwise_kernelILi4EZZZNS0_23logical_not_kernel_cudaERNS_18TensorIteratorBaseEENKUlvE0_clEvENKUlvE_clEvEUlhE_St5arrayIPcLm2EEEEviT0_T1_)
        /*002c*/ 	.word	0x00000000


	//----- nvinfo : EIATTR_REGCOUNT
	.align		4
.L_59:
        /*0030*/ 	.byte	0x04, 0x2f
        /*0032*/ 	.short	(.L_61 - .L_60)
	.align		4
.L_60:
        /*0034*/ 	.word	index@(_ZN2at6native29vectorized_elementwise_kernelILi2EZZZNS0_23logical_not_kernel_cudaERNS_18TensorIteratorBaseEENKUlvE0_clEvENKUlvE_clEvEUlhE_St5arrayIPcLm2EEEEviT0_T1_)
        /*0038*/ 	.word	0x00000018


	//----- nvinfo : EIATTR_FRAME_SIZE
	.align		4
.L_61:
        /*003c*/ 	.byte	0x04, 0x11
        /*003e*/ 	.short	(.L_63 - .L_62)
	.align		4
.L_62:
        /*0040*/ 	.word	index@(_ZN2at6native29vectorized_elementwise_kernelILi2EZZZNS0_23logical_not_kernel_cudaERNS_18TensorIteratorBaseEENKUlvE0_clEvENKUlvE_clEvEUlhE_St5arrayIPcLm2EEEEviT0_T1_)
        /*0044*/ 	.word	0x00000000


	//----- nvinfo : EIATTR_REGCOUNT
	.align		4
.L_63:
        /*0048*/ 	.byte	0x04, 0x2f
        /*004a*/ 	.short	(.L_65 - .L_64)
	.align		4
.L_64:
        /*004c*/ 	.word	index@(_ZN2at6native27unrolled_elementwise_kernelIZZZNS0_23logical_not_kernel_cudaERNS_18TensorIteratorBaseEENKUlvE0_clEvENKUlvE_clEvEUlhE_St5arrayIPcLm2EELi4E23TrivialOffsetCalculatorILi1EjESB_NS0_6memory15LoadWithoutCastENSC_16StoreWithoutCastEEEviT_T0_T2_T3_T4_T5_)
        /*0050*/ 	.word	0x00000011


	//----- nvinfo : EIATTR_FRAME_SIZE
	.align		4
.L_65:
        /*0054*/ 	.byte	0x04, 0x11
        /*0056*/ 	.short	(.L_67 - .L_66)
	.align		4
.L_66:
        /*0058*/ 	.word	index@(_ZN2at6native27unrolled_elementwise_kernelIZZZNS0_23logical_not_kernel_cudaERNS_18TensorIteratorBaseEENKUlvE0_clEvENKUlvE_clEvEUlhE_St5arrayIPcLm2EELi4E23TrivialOffsetCalculatorILi1EjESB_NS0_6memory15LoadWithoutCastENSC_16StoreWithoutCastEEEviT_T0_T2_T3_T4_T5_)
        /*005c*/ 	.word	0x00000000


	//----- nvinfo : EIATTR_REGCOUNT
	.align		4
.L_67:
        /*0060*/ 	.byte	0x04, 0x2f
        /*0062*/ 	.short	(.L_69 - .L_68)
	.align		4
.L_68:
        /*0064*/ 	.word	index@(_ZN2at6native18elementwise_kernelILi128ELi4EZNS0_22gpu_kernel_impl_nocastIZZZNS0_23logical_not_kernel_cudaERNS_18TensorIteratorBaseEENKUlvE0_clEvENKUlvE_clEvEUlhE_EEvS4_RKT_EUliE_EEviT1_)
        /*0068*/ 	.word	0x0000000c


	//----- nvinfo : EIATTR_FRAME_SIZE
	.align		4
.L_69:
        /*006c*/ 	.byte	0x04, 0x11
        /*006e*/ 	.short	(.L_71 - .L_70)
	.align		4
.L_70:
        /*0070*/ 	.word	index@(_ZN2at6native18elementwise_kernelILi128ELi4EZNS0_22gpu_kernel_impl_nocastIZZZNS0_23logical_not_kernel_cudaERNS_18TensorIteratorBaseEENKUlvE0_clEvENKUlvE_clEvEUlhE_EEvS4_RKT_EUliE_EEviT1_)
        /*0074*/ 	.word	0x00000000


	//----- nvinfo : EIATTR_REGCOUNT
	.align		4
.L_71:
        /*0078*/ 	.byte	0x04, 0x2f
        /*007a*/ 	.short	(.L_73 - .L_72)
	.align		4
.L_72:
        /*007c*/ 	.word	index@(_ZN2at6native27unrolled_elementwise_kernelIZZZNS0_23logical_not_kernel_cudaERNS_18TensorIteratorBaseEENKUlvE0_clEvENKUlvE_clEvEUlhE_St5arrayIPcLm2EELi4E23TrivialOffsetCalculatorILi1EjESB_NS0_6memory12LoadWithCastILi1EEENSC_13StoreWithCastILi1EEEEEviT_T0_T2_T3_T4_T5_)
        /*0080*/ 	.word	0x0000001e


	//----- nvinfo : EIATTR_FRAME_SIZE
	.align		4
.L_73:
        /*0084*/ 	.byte	0x04, 0x11
        /*0086*/ 	.short	(.L_75 - .L_74)
	.align		4
.L_74:
        /*0088*/ 	.word	index@(_ZN2at6native27unrolled_elementwise_kernelIZZZNS0_23logical_not_kernel_cudaERNS_18TensorIteratorBaseEENKUlvE0_clEvENKUlvE_clEvEUlhE_St5arrayIPcLm2EELi4E23TrivialOffsetCalculatorILi1EjESB_NS0_6memory12LoadWithCastILi1EEENSC_13StoreWithCastILi1EEEEEviT_T0_T2_T3_T4_T5_)
        /*008c*/ 	.word	0x00000000


	//----- nvinfo : EIATTR_REGCOUNT
	.align		4
.L_75:
        /*0090*/ 	.byte	0x04, 0x2f
        /*0092*/ 	.short	(.L_77 - .L_76)
	.align		4
.L_76:
        /*0094*/ 	.word	index@(_ZN2at6native18elementwise_kernelILi128ELi4EZNS0_15gpu_kernel_implIZZZNS0_23logical_not_kernel_cudaERNS_18TensorIteratorBaseEENKUlvE0_clEvENKUlvE_clEvEUlhE_EEvS4_RKT_EUliE_EEviT1_)
        /*0098*/ 	.word	0x0000001a


	//----- nvinfo : EIATTR_FRAME_SIZE
	.align		4
.L_77:
        /*009c*/ 	.byte	0x04, 0x11
        /*009e*/ 	.short	(.L_79 - .L_78)
	.align		4
.L_78:
        /*00a0*/ 	.word	index@(_ZN2at6native18elementwise_kernelILi128ELi4EZNS0_15gpu_kernel_implIZZZNS0_23logical_not_kernel_cudaERNS_18TensorIteratorBaseEENKUlvE0_clEvENKUlvE_clEvEUlhE_EEvS4_RKT_EUliE_EEviT1_)
        /*00a4*/ 	.word	0x00000000


	//----- nvinfo : EIATTR_REGCOUNT
	.align		4
.L_79:
        /*00a8*/ 	.byte	0x04, 0x2f
        /*00aa*/ 	.short	(.L_81 - .L_80)
	.align		4
.L_80:
        /*00ac*/ 	.word	index@(_ZN2at6native29vectorized_elementwise_kernelILi8EZZZNS0_23logical_not_kernel_cudaERNS_18TensorIteratorBaseEENKUlvE0_clEvENKUlvE0_clEvEUlaE_St5arrayIPcLm2EEEEviT0_T1_)
        /*00b0*/ 	.word	0x00000004


	//----- nvinfo : EIATTR_FRAME_SIZE
	.align		4
.L_81:
        /*00b4*/ 	.byte	0x04, 0x11
        /*00b6*/ 	.short	(.L_83 - .L_82)
	.align		4
.L_82:
        /*00b8*/ 	.word	index@(_ZN2at6native29vectorized_elementwise_kernelILi8EZZZNS0_23logical_not_kernel_cudaERNS_18TensorIteratorBaseEENKUlvE0_clEvENKUlvE0_clEvEUlaE_St5arrayIPcLm2EEEEviT0_T1_)
        /*00bc*/ 	.word	0x00000000


	//----- nvinfo : EIATTR_REGCOUNT
	.align		4
.L_83:
        /*00c0*/ 	.byte	0x04, 0x2f
        /*00c2*/ 	.short	(.L_85 - .L_84)
	.align		4
.L_84:
        /*00c4*/ 	.word	index@(_ZN2at6native29vectorized_elementwise_kernelILi4EZZZNS0_23logical_not_kernel_cudaERNS_18TensorIteratorBaseEENKUlvE0_clEvENKUlvE0_clEvEUlaE_St5arrayIPcLm2EEEEviT0_T1_)
        /*00c8*/ 	.word	0x00000018


	//----- nvinfo : EIATTR_FRAME_SIZE
	.align		4
.L_85:
        /*00cc*/ 	.byte	0x04, 0x11
        /*00ce*/ 	.short	(.L_87 - .L_86)
	.align		4
.L_86:
        /*00d0*/ 	.word	index@(_ZN2at6native29vectorized_elementwise_kernelILi4EZZZNS0_23logical_not_kernel_cudaERNS_18TensorIteratorBaseEENKUlvE0_clEvENKUlvE0_clEvEUlaE_St5arrayIPcLm2EEEEviT0_T1_)
        /*00d4*/ 	.word	0x00000000


	//----- nvinfo : EIATTR_REGCOUNT
	.align		4
.L_87:
        /*00d8*/ 	.byte	0x04, 0x2f
        /*00da*/ 	.short	(.L_89 - .L_88)
	.align		4
.L_88:
        /*00dc*/ 	.word	index@(_ZN2at6native29vectorized_elementwise_kernelILi2EZZZNS0_23logical_not_kernel_cudaERNS_18TensorIteratorBaseEENKUlvE0_clEvENKUlvE0_clEvEUlaE_St5arrayIPcLm2EEEEviT0_T1_)
        /*00e0*/ 	.word	0x00000018


	//----- nvinfo : EIATTR_FRAME_SIZE
	.align		4
.L_89:
        /*00e4*/ 	.byte	0x04, 0x11
        /*00e6*/ 	.short	(.L_91 - .L_90)
	.align		4
.L_90:
        /*00e8*/ 	.word	index@(_ZN2at6native29vectorized_elementwise_kernelILi2EZZZNS0_23logical_not_kernel_cudaERNS_18TensorIteratorBaseEENKUlvE0_clEvENKUlvE0_clEvEUlaE_St5arrayIPcLm2EEEEviT0_T1_)
        /*00ec*/ 	.word	0x00000000


	//----- nvinfo : EIATTR_REGCOUNT
	.align		4
.L_91:
        /*00f0*/ 	.byte	0x04, 0x2f
        /*00f2*/ 	.short	(.L_93 - .L_92)
	.align		4
.L_92:
        /*00f4*/ 	.word	index@(_ZN2at6native27unrolled_elementwise_kernelIZZZNS0_23logical_not_kernel_cudaERNS_18TensorIteratorBaseEENKUlvE0_clEvENKUlvE0_clEvEUlaE_St5arrayIPcLm2EELi4E23TrivialOffsetCalculatorILi1EjESB_NS0_6memory15LoadWithoutCastENSC_16StoreWithoutCastEEEviT_T0_T2_T3_T4_T5_)
        /*00f8*/ 	.word	0x00000011


	//----- nvinfo : EIATTR_FRAME_SIZE
	.align		4
.L_93:
        /*00fc*/ 	.byte	0x04, 0x11
        /*00fe*/ 	.short	(.L_95 - .L_94)
	.align		4
.L_94:
        /*0100*/ 	.word	index@(_ZN2at6native27unrolled_elementwise_kernelIZZZNS0_23logical_not_kernel_cudaERNS_18TensorIteratorBaseEENKUlvE0_clEvENKUlvE0_clEvEUlaE_St5arrayIPcLm2EELi4E23TrivialOffsetCalculatorILi1EjESB_NS0_6memory15LoadWithoutCastENSC_16StoreWithoutCastEEEviT_T0_T2_T3_T4_T5_)
        /*0104*/ 	.word	0x00000000


	//----- nvinfo : EIATTR_REGCOUNT
	.align		4
.L_95:
        /*0108*/ 	.byte	0x04, 0x2f
        /*010a*/ 	.short	(.L_97 - .L_96)
	.align		4
.L_96:
        /*010c*/ 	.word	index@(_ZN2at6native18elementwise_kernelILi128ELi4EZNS0_22gpu_kernel_impl_nocastIZZZNS0_23logical_not_kernel_cudaERNS_18TensorIteratorBaseEENKUlvE0_clEvENKUlvE0_clEvEUlaE_EEvS4_RKT_EUliE_EEviT1_)
        /*0110*/ 	.word	0x0000000c


	//----- nvinfo : EIATTR_FRAME_SIZE
	.align		4
.L_97:
        /*0114*/ 	.byte	0x04, 0x11
        /*0116*/ 	.short	(.L_99 - .L_98)
	.align		4
.L_98:
        /*0118*/ 	.word	index@(_ZN2at6native18elementwise_kernelILi128ELi4EZNS0_22gpu_kernel_impl_nocastIZZZNS0_23logical_not_kernel_cudaERNS_18TensorIteratorBaseEENKUlvE0_clEvENKUlvE0_clEvEUlaE_EEvS4_RKT_EUliE_EEviT1_)
        /*011c*/ 	.word	0x00000000


	//----- nvinfo : EIATTR_REGCOUNT
	.align		4
.L_99:
        /*0120*/ 	.byte	0x04, 0x2f
        /*0122*/ 	.short	(.L_101 - .L_100)
	.align		4
.L_100:
        /*0124*/ 	.word	index@(_ZN2at6native27unrolled_elementwise_kernelIZZZNS0_23logical_not_kernel_cudaERNS_18TensorIteratorBaseEENKUlvE0_clEvENKUlvE0_clEvEUlaE_St5arrayIPcLm2EELi4E23TrivialOffsetCalculatorILi1EjESB_NS0_6memory12LoadWithCastILi1EEENSC_13StoreWithCastILi1EEEEEviT_T0_T2_T3_T4_T5_)
        /*0128*/ 	.word	0x0000001e


	//----- nvinfo : EIATTR_FRAME_SIZE
	.align		4
.L_101:
        /*012c*/ 	.byte	0x04, 0x11
        /*012e*/ 	.short	(.L_103 - .L_102)
	.align		4
.L_102:
        /*0130*/ 	.word	index@(_ZN2at6native27unrolled_elementwise_kernelIZZZNS0_23logical_not_kernel_cudaERNS_18TensorIteratorBaseEENKUlvE0_clEvENKUlvE0_clEvEUlaE_St5arrayIPcLm2EELi4E23TrivialOffsetCalculatorILi1EjESB_NS0_6memory12LoadWithCastILi1EEENSC_13StoreWithCastILi1EEEEEviT_T0_T2_T3_T4_T5_)
        /*0134*/ 	.word	0x00000000


	//----- nvinfo : EIATTR_REGCOUNT
	.align		4
.L_103:
        /*0138*/ 	.byte	0x04, 0x2f
        /*013a*/ 	.short	(.L_105 - .L_104)
	.align		4
.L_104:
        /*013c*/ 	.word	index@(_ZN2at6native18elementwise_kernelILi128ELi4EZNS0_15gpu_kernel_implIZZZNS0_23logical_not_kernel_cudaERNS_18TensorIteratorBaseEENKUlvE0_clEvENKUlvE0_clEvEUlaE_EEvS4_RKT_EUliE_EEviT1_)
        /*0140*/ 	.word	0x0000001a


	//----- nvinfo : EIATTR_FRAME_SIZE
	.align		4
.L_105:
        /*0144*/ 	.byte	0x04, 0x11
        /*0146*/ 	.short	(.L_107 - .L_106)
	.align		4
.L_106:
        /*0148*/ 	.word	index@(_ZN2at6native18elementwise_kernelILi128ELi4EZNS0_15gpu_kernel_implIZZZNS0_23logical_not_kernel_cudaERNS_18TensorIteratorBaseEENKUlvE0_clEvENKUlvE0_clEvEUlaE_EEvS4_RKT_EUliE_EEviT1_)
        /*014c*/ 	.word	0x00000000


	//----- nvinfo : EIATTR_REGCOUNT
	.align		4
.L_107:
        /*0150*/ 	.byte	0x04, 0x2f
        /*0152*/ 	.short	(.L_109 - .L_108)
	.align		4
.L_108:
        /*0154*/ 	.word	index@(_ZN2at6native29vectorized_elementwise_kernelILi8EZZZNS0_23logical_not_kernel_cudaERNS_18TensorIteratorBaseEENKUlvE0_clEvENKUlvE1_clEvEUliE_St5arrayIPcLm2EEEEviT0_T1_)
        /*0158*/ 	.word	0x00000004


	//----- nvinfo : EIATTR_FRAME_SIZE
	.align		4
.L_109:
        /*015c*/ 	.byte	0x04, 0x11
        /*015e*/ 	.short	(.L_111 - .L_110)
	.align		4
.L_110:
        /*0160*/ 	.word	index@(_ZN2at6native29vectorized_elementwise_kernelILi8EZZZNS0_23logical_not_kernel_cudaERNS_18TensorIteratorBaseEENKUlvE0_clEvENKUlvE1_clEvEUliE_St5arrayIPcLm2EEEEviT0_T1_)
        /*0164*/ 	.word	0x00000000


	//----- nvinfo : EIATTR_REGCOUNT
	.align		4
.L_111:
        /*0168*/ 	.byte	0x04, 0x2f
        /*016a*/ 	.short	(.L_113 - .L_112)
	.align		4
.L_112:
        /*016c*/ 	.word	index@(_ZN2at6native29vectorized_elementwise_kernelILi4EZZZNS0_23logical_not_kernel_cudaERNS_18TensorIteratorBaseEENKUlvE0_clEvENKUlvE1_clEvEUliE_St5arrayIPcLm2EEEEviT0_T1_)
        /*0170*/ 	.word	0x0000001c


	//----- nvinfo : EIATTR_FRAME_SIZE
	.align		4
.L_113:
        /*0174*/ 	.byte	0x04, 0x11
        /*0176*/ 	.short	(.L_115 - .L_114)
	.align		4
.L_114:
        /*0178*/ 	.word	index@(_ZN2at6native29vectorized_elementwise_kernelILi4EZZZNS0_23logical_not_kernel_cudaERNS_18TensorIteratorBaseEENKUlvE0_clEvENKUlvE1_clEvEUliE_St5arrayIPcLm2EEEEviT0_T1_)
        /*017c*/ 	.word	0x00000000


	//----- nvinfo : EIATTR_REGCOUNT
	.align		4
.L_115:
        /*0180*/ 	.byte	0x04, 0x2f
        /*0182*/ 	.short	(.L_117 - .L_116)
	.align		4
.L_116:
        /*0184*/ 	.word	index@(_ZN2at6native29vectorized_elementwise_kernelILi2EZZZNS0_23logical_not_kernel_cudaERNS_18TensorIteratorBaseEENKUlvE0_clEvENKUlvE1_clEvEUliE_St5arrayIPcLm2EEEEviT0_T1_)
        /*0188*/ 	.word	0x0000001c


	//----- nvinfo : EIATTR_FRAME_SIZE
	.align		4
.L_117:
        /*018c*/ 	.byte	0x04, 0x11
        /*018e*/ 	.short	(.L_119 - .L_118)
	.align		4
.L_118:
        /*0190*/ 	.word	index@(_ZN2at6native29vectorized_elementwise_kernelILi2EZZZNS0_23logical_not_kernel_cudaERNS_18TensorIteratorBaseEENKUlvE0_clEvENKUlvE1_clEvEUliE_St5arrayIPcLm2EEEEviT0_T1_)
        /*0194*/ 	.word	0x00000000


	//----- nvinfo : EIATTR_REGCOUNT
	.align		4
.L_119:
        /*0198*/ 	.byte	0x04, 0x2f
        /*019a*/ 	.short	(.L_121 - .L_120)
	.align		4
.L_120:
        /*019c*/ 	.word	index@(_ZN2at6native27unrolled_elementwise_kernelIZZZNS0_23logical_not_kernel_cudaERNS_18TensorIteratorBaseEENKUlvE0_clEvENKUlvE1_clEvEUliE_St5arrayIPcLm2EELi4E23TrivialOffsetCalculatorILi1EjESB_NS0_6memory15LoadWithoutCastENSC_16StoreWithoutCastEEEviT_T0_T2_T3_T4_T5_)
        /*01a0*/ 	.word	0x0000000e


	//----- nvinfo : EIATTR_FRAME_SIZE
	.align		4
.L_121:
        /*01a4*/ 	.byte	0x04, 0x11
        /*01a6*/ 	.short	(.L_123 - .L_122)
	.align		4
.L_122:
        /*01a8*/ 	.word	index@(_ZN2at6native27unrolled_elementwise_kernelIZZZNS0_23logical_not_kernel_cudaERNS_18TensorIteratorBaseEENKUlvE0_clEvENKUlvE1_clEvEUliE_St5arrayIPcLm2EELi4E23TrivialOffsetCalculatorILi1EjESB_NS0_6memory15LoadWithoutCastENSC_16StoreWithoutCastEEEviT_T0_T2_T3_T4_T5_)
        /*01ac*/ 	.word	0x00000000


	//----- nvinfo : EIATTR_REGCOUNT
	.align		4
.L_123:
        /*01b0*/ 	.byte	0x04, 0x2f
        /*01b2*/ 	.short	(.L_125 - .L_124)
	.align		4
.L_124:
        /*01b4*/ 	.word	index@(_ZN2at6native18elementwise_kernelILi128ELi4EZNS0_22gpu_kernel_impl_nocastIZZZNS0_23logical_not_kernel_cudaERNS_18TensorIteratorBaseEENKUlvE0_clEvENKUlvE1_clEvEUliE_EEvS4_RKT_EUliE_EEviT1_)
        /*01b8*/ 	.word	0x0000000c


	//----- nvinfo : EIATTR_FRAME_SIZE
	.align		4
.L_125:
        /*01bc*/ 	.byte	0x04, 0x11
        /*01be*/ 	.short	(.L_127 - .L_126)
	.align		4
.L_126:
        /*01c0*/ 	.word	index@(_ZN2at6native18elementwise_kernelILi128ELi4EZNS0_22gpu_kernel_impl_nocastIZZZNS0_23logical_not_kernel_cudaERNS_18TensorIteratorBaseEENKUlvE0_clEvENKUlvE1_clEvEUliE_EEvS4_RKT_EUliE_EEviT1_)
        /*01c4*/ 	.word	0x00000000


	//----- nvinfo : EIATTR_REGCOUNT
	.align		4
.L_127:
        /*01c8*/ 	.byte	0x04, 0x2f
        /*01ca*/ 	.short	(.L_129 - .L_128)
	.align		4
.L_128:
        /*01cc*/ 	.word	index@(_ZN2at6native27unrolled_elementwise_kernelIZZZNS0_23logical_not_kernel_cudaERNS_18TensorIteratorBaseEENKUlvE0_clEvENKUlvE1_clEvEUliE_St5arrayIPcLm2EELi4E23TrivialOffsetCalculatorILi1EjESB_NS0_6memory12LoadWithCastILi1EEENSC_13StoreWithCastILi1EEEEEviT_T0_T2_T3_T4_T5_)
        /*01d0*/ 	.word	0x0000001e


	//----- nvinfo : EIATTR_FRAME_SIZE
	.align		4
.L_129:
        /*01d4*/ 	.byte	0x04, 0x11
        /*01d6*/ 	.short	(.L_131 - .L_130)
	.align		4
.L_130:
        /*01d8*/ 	.word	index@(_ZN2at6native27unrolled_elementwise_kernelIZZZNS0_23logical_not_kernel_cudaERNS_18TensorIteratorBaseEENKUlvE0_clEvENKUlvE1_clEvEUliE_St5arrayIPcLm2EELi4E23TrivialOffsetCalculatorILi1EjESB_NS0_6memory12LoadWithCastILi1EEENSC_13StoreWithCastILi1EEEEEviT_T0_T2_T3_T4_T5_)
        /*01dc*/ 	.word	0x00000000


	//----- nvinfo : EIATTR_REGCOUNT
	.align		4
.L_131:
        /*01e0*/ 	.byte	0x04, 0x2f
        /*01e2*/ 	.short	(.L_133 - .L_132)
	.align		4
.L_132:
        /*01e4*/ 	.word	index@(_ZN2at6native18elementwise_kernelILi128ELi4EZNS0_15gpu_kernel_implIZZZNS0_23logical_not_kernel_cudaERNS_18TensorIteratorBaseEENKUlvE0_clEvENKUlvE1_clEvEUliE_EEvS4_RKT_EUliE_EEviT1_)
        /*01e8*/ 	.word	0x0000001a


	//----- nvinfo : EIATTR_FRAME_SIZE
	.align		4
.L_133:
        /*01ec*/ 	.byte	0x04, 0x11
        /*01ee*/ 	.short	(.L_135 - .L_134)
	.align		4
.L_134:
        /*01f0*/ 	.word	index@(_ZN2at6native18elementwise_kernelILi128ELi4EZNS0_15gpu_kernel_implIZZZNS0_23logical_not_kernel_cudaERNS_18TensorIteratorBaseEENKUlvE0_clEvENKUlvE1_clEvEUliE_EEvS4_RKT_EUliE_EEviT1_)
        /*01f4*/ 	.word	0x00000000


	//----- nvinfo : EIATTR_REGCOUNT
	.align		4
.L_135:
        /*01f8*/ 	.byte	0x04, 0x2f
        /*01fa*/ 	.short	(.L_137 - .L_136)
	.align		4
.L_136:
        /*01fc*/ 	.word	index@(_ZN2at6native29vectorized_elementwise_kernelILi8EZZZNS0_23logical_not_kernel_cudaERNS_18TensorIteratorBaseEENKUlvE0_clEvENKUlvE2_clEvEUllE_St5arrayIPcLm2EEEEviT0_T1_)
        /*0200*/ 	.word	0x00000004


	//----- nvinfo : EIATTR_FRAME_SIZE
	.align		4
.L_137:
        /*0204*/ 	.byte	0x04, 0x11
        /*0206*/ 	.short	(.L_139 - .L_138)
	.align		4
.L_138:
        /*0208*/ 	.word	index@(_ZN2at6native29vectorized_elementwise_kernelILi8EZZZNS0_23logical_not_kernel_cudaERNS_18TensorIteratorBaseEENKUlvE0_clEvENKUlvE2_clEvEUllE_St5arrayIPcLm2EEEEviT0_T1_)
        /*020c*/ 	.word	0x00000000


	//----- nvinfo : EIATTR_REGCOUNT
	.align		4
.L_139:
        /*0210*/ 	.byte	0x04, 0x2f
        /*0212*/ 	.short	(.L_141 - .L_140)
	.align		4
.L_140:
        /*0214*/ 	.word	index@(_ZN2at6native29vectorized_elementwise_kernelILi4EZZZNS0_23logical_not_kernel_cudaERNS_18TensorIteratorBaseEENKUlvE0_clEvENKUlvE2_clEvEUllE_St5arrayIPcLm2EEEEviT0_T1_)
        /*0218*/ 	.word	0x00000020


	//----- nvinfo : EIATTR_FRAME_SIZE
	.align		4
.L_141:
        /*021c*/ 	.byte	0x04, 0x11
        /*021e*/ 	.short	(.L_143 - .L_142)
	.align		4
.L_142:
        /*0220*/ 	.word	index@(_ZN2at6native29vectorized_elementwise_kernelILi4EZZZNS0_23logical_not_kernel_cudaERNS_18TensorIteratorBaseEENKUlvE0_clEvENKUlvE2_clEvEUllE_St5arrayIPcLm2EEEEviT0_T1_)
        /*0224*/ 	.word	0x00000000


	//----- nvinfo : EIATTR_REGCOUNT
	.align		4
.L_143:
        /*0228*/ 	.byte	0x04, 0x2f
        /*022a*/ 	.short	(.L_145 - .L_144)
	.align		4
.L_144:
        /*022c*/ 	.word	index@(_ZN2at6native29vectorized_elementwise_kernelILi2EZZZNS0_23logical_not_kernel_cudaERNS_18TensorIteratorBaseEENKUlvE0_clEvENKUlvE2_clEvEUllE_St5arrayIPcLm2EEEEviT0_T1_)
        /*0230*/ 	.word	0x00000020


	//----- nvinfo : EIATTR_FRAME_SIZE
	.align		4
.L_145:
        /*0234*/ 	.byte	0x04, 0x11
        /*0236*/ 	.short	(.L_147 - .L_146)
	.align		4
.L_146:
        /*0238*/ 	.word	index@(_ZN2at6native29vectorized_elementwise_kernelILi2EZZZNS0_23logical_not_kernel_cudaERNS_18TensorIteratorBaseEENKUlvE0_clEvENKUlvE2_clEvEUllE_St5arrayIPcLm2EEEEviT0_T1_)
        /*023c*/ 	.word	0x00000000


	//----- nvinfo : EIATTR_REGCOUNT
	.align		4
.L_147:
        /*0240*/ 	.byte	0x04, 0x2f
        /*0242*/ 	.short	(.L_149 - .L_148)
	.align		4
.L_148:
        /*0244*/ 	.word	index@(_ZN2at6native27unrolled_elementwise_kernelIZZZNS0_23logical_not_kernel_cudaERNS_18TensorIteratorBaseEENKUlvE0_clEvENKUlvE2_clEvEUllE_St5arrayIPcLm2EELi4E23TrivialOffsetCalculatorILi1EjESB_NS0_6memory15LoadWithoutCastENSC_16StoreWithoutCastEEEviT_T0_T2_T3_T4_T5_)
        /*0248*/ 	.word	0x00000010


	//----- nvinfo : EIATTR_FRAME_SIZE
	.align		4
.L_149:
        /*024c*/ 	.byte	0x04, 0x11
        /*024e*/ 	.short	(.L_151 - .L_150)
	.align		4
.L_150:
        /*0250*/ 	.word	index@(_ZN2at6native27unrolled_elementwise_kernelIZZZNS0_23logical_not_kernel_cudaERNS_18TensorIteratorBaseEENKUlvE0_clEvENKUlvE2_clEvEUllE_St5arrayIPcLm2EELi4E23TrivialOffsetCalculatorILi1EjESB_NS0_6memory15LoadWithoutCastENSC_16StoreWithoutCastEEEviT_T0_T2_T3_T4_T5_)
        /*0254*/ 	.word	0x00000000


	//----- nvinfo : EIATTR_REGCOUNT
	.align		4
.L_151:
        /*0258*/ 	.byte	0x04, 0x2f
        /*025a*/ 	.short	(.L_153 - .L_152)
	.align		4
.L_152:
        /*025c*/ 	.word	index@(_ZN2at6native18elementwise_kernelILi128ELi4EZNS0_22gpu_kernel_impl_nocastIZZZNS0_23logical_not_kernel_cudaERNS_18TensorIteratorBaseEENKUlvE0_clEvENKUlvE2_clEvEUllE_EEvS4_RKT_EUliE_EEviT1_)
        /*0260*/ 	.word	0x0000000c


	//----- nvinfo : EIATTR_FRAME_SIZE
	.align		4
.L_153:
        /*0264*/ 	.byte	0x04, 0x11
        /*0266*/ 	.short	(.L_155 - .L_154)
	.align		4
.L_154:
        /*0268*/ 	.word	index@(_ZN2at6native18elementwise_kernelILi128ELi4EZNS0_22gpu_kernel_impl_nocastIZZZNS0_23logical_not_kernel_cudaERNS_18TensorIteratorBaseEENKUlvE0_clEvENKUlvE2_clEvEUllE_EEvS4_RKT_EUliE_EEviT1_)
        /*026c*/ 	.word	0x00000000


	//----- nvinfo : EIATTR_REGCOUNT
	.align		4
.L_155:
        /*0270*/ 	.byte	0x04, 0x2f
        /*0272*/ 	.short	(.L_157 - .L_156)
	.align		4
.L_156:
        /*0274*/ 	.word	index@(_ZN2at6native27unrolled_elementwise_kernelIZZZNS0_23logical_not_kernel_cudaERNS_18TensorIteratorBaseEENKUlvE0_clEvENKUlvE2_clEvEUllE_St5arrayIPcLm2EELi4E23TrivialOffsetCalculatorILi1EjESB_NS0_6memory12LoadWithCastILi1EEENSC_13StoreWithCastILi1EEEEEviT_T0_T2_T3_T4_T5_)
        /*0278*/ 	.word	0x0000001f


	//----- nvinfo : EIATTR_FRAME_SIZE
	.align		4
.L_157:
        /*027c*/ 	.byte	0x04, 0x11
        /*027e*/ 	.short	(.L_159 - .L_158)
	.align		4
.L_158:
        /*0280*/ 	.word	index@(_ZN2at6native27unrolled_elementwise_kernelIZZZNS0_23logical_not_kernel_cudaERNS_18TensorIteratorBaseEENKUlvE0_clEvENKUlvE2_clEvEUllE_St5arrayIPcLm2EELi4E23TrivialOffsetCalculatorILi1EjESB_NS0_6memory12LoadWithCastILi1EEENSC_13StoreWithCastILi1EEEEEviT_T0_T2_T3_T4_T5_)
        /*0284*/ 	.word	0x00000000


	//----- nvinfo : EIATTR_REGCOUNT
	.align		4
.L_159:
        /*0288*/ 	.byte	0x04, 0x2f
        /*028a*/ 	.short	(.L_161 - .L_160)
	.align		4
.L_160:
        /*028c*/ 	.word	index@(_ZN2at6native18elementwise_kernelILi128ELi4EZNS0_15gpu_kernel_implIZZZNS0_23logical_not_kernel_cudaERNS_18TensorIteratorBaseEENKUlvE0_clEvENKUlvE2_clEvEUllE_EEvS4_RKT_EUliE_EEviT1_)
        /*0290*/ 	.word	0x0000001a


	//----- nvinfo : EIATTR_FRAME_SIZE
	.align		4
.L_161:
        /*0294*/ 	.byte	0x04, 0x11
        /*0296*/ 	.short	(.L_163 - .L_162)
	.align		4
.L_162:
        /*0298*/ 	.word	index@(_ZN2at6native18elementwise_kernelILi128ELi4EZNS0_15gpu_kernel_implIZZZNS0_23logical_not_kernel_cudaERNS_18TensorIteratorBaseEENKUlvE0_clEvENKUlvE2_clEvEUllE_EEvS4_RKT_EUliE_EEviT1_)
        /*029c*/ 	.word	0x00000000


	//----- nvinfo : EIATTR_REGCOUNT
	.align		4
.L_163:
        /*02a0*/ 	.byte	0x04, 0x2f
        /*02a2*/ 	.short	(.L_165 - .L_164)
	.align		4
.L_164:
        /*02a4*/ 	.word	index@(_ZN2at6native29vectorized_elementwise_kernelILi8EZZZNS0_23logical_not_kernel_cudaERNS_18TensorIteratorBaseEENKUlvE0_clEvENKUlvE3_clEvEUlsE_St5arrayIPcLm2EEEEviT0_T1_)
        /*02a8*/ 	.word	0x00000004


	//----- nvinfo : EIATTR_FRAME_SIZE
	.align		4
.L_165:
        /*02ac*/ 	.byte	0x04, 0x11
        /*02ae*/ 	.short	(.L_167 - .L_166)
	.align		4
.L_166:
        /*02b0*/ 	.word	index@(_ZN2at6native29vectorized_elementwise_kernelILi8EZZZNS0_23logical_not_kernel_cudaERNS_18TensorIteratorBaseEENKUlvE0_clEvENKUlvE3_clEvEUlsE_St5arrayIPcLm2EEEEviT0_T1_)
        /*02b4*/ 	.word	0x00000000


	//----- nvinfo : EIATTR_REGCOUNT
	.align		4
.L_167:
        /*02b8*/ 	.byte	0x04, 0x2f
        /*02ba*/ 	.short	(.L_169 - .L_168)
	.align		4
.L_168:
        /*02bc*/ 	.word	index@(_ZN2at6native29vectorized_elementwise_kernelILi4EZZZNS0_23logical_not_kernel_cudaERNS_18TensorIteratorBaseEENKUlvE0_clEvENKUlvE3_clEvEUlsE_St5arrayIPcLm2EEEEviT0_T1_)
        /*02c0*/ 	.word	0x0000001c


	//----- nvinfo : EIATTR_FRAME_SIZE
	.align		4
.L_169:
        /*02c4*/ 	.byte	0x04, 0x11
        /*02c6*/ 	.short	(.L_171 - .L_170)
	.align		4
.L_170:
        /*02c8*/ 	.word	index@(_ZN2at6native29vectorized_elementwise_kernelILi4EZZZNS0_23logical_not_kernel_cudaERNS_18TensorIteratorBaseEENKUlvE0_clEvENKUlvE3_clEvEUlsE_St5arrayIPcLm2EEEEviT0_T1_)
        /*02cc*/ 	.word	0x00000000


	//----- nvinfo : EIATTR_REGCOUNT
	.align		4
.L_171:
        /*02d0*/ 	.byte	0x04, 0x2f
        /*02d2*/ 	.short	(.L_173 - .L_172)
	.align		4
.L_172:
        /*02d4*/ 	.word	index@(_ZN2at6native29vectorized_elementwise_kernelILi2EZZZNS0_23logical_not_kernel_cudaERNS_18TensorIteratorBaseEENKUlvE0_clEvENKUlvE3_clEvEUlsE_St5arrayIPcLm2EEEEviT0_T1_)
        /*02d8*/ 	.word	0x0000001c


	//----- nvinfo : EIATTR_FRAME_SIZE
	.align		4
.L_173:
        /*02dc*/ 	.byte	0x04, 0x11
        /*02de*/ 	.short	(.L_175 - .L_174)
	.align		4
.L_174:
        /*02e0*/ 	.word	index@(_ZN2at6native29vectorized_elementwise_kernelILi2EZZZNS0_23logical_not_kernel_cudaERNS_18TensorIteratorBaseEENKUlvE0_clEvENKUlvE3_clEvEUlsE_St5arrayIPcLm2EEEEviT0_T1_)
        /*02e4*/ 	.word	0x00000000


	//----- nvinfo : EIATTR_REGCOUNT
	.align		4
.L_175:
        /*02e8*/ 	.byte	0x04, 0x2f
        /*02ea*/ 	.short	(.L_177 - .L_176)
	.align		4
.L_176:
        /*02ec*/ 	.word	index@(_ZN2at6native27unrolled_elementwise_kernelIZZZNS0_23logical_not_kernel_cudaERNS_18TensorIteratorBaseEENKUlvE0_clEvENKUlvE3_clEvEUlsE_St5arrayIPcLm2EELi4E23TrivialOffsetCalculatorILi1EjESB_NS0_6memory15LoadWithoutCastENSC_16StoreWithoutCastEEEviT_T0_T2_T3_T4_T5_)
        /*02f0*/ 	.word	0x00000012


	//----- nvinfo : EIATTR_FRAME_SIZE
	.align		4
.L_177:
        /*02f4*/ 	.byte	0x04, 0x11
        /*02f6*/ 	.short	(.L_179 - .L_178)
	.align		4
.L_178:
        /*02f8*/ 	.word	index@(_ZN2at6native27unrolled_elementwise_kernelIZZZNS0_23logical_not_kernel_cudaERNS_18TensorIteratorBaseEENKUlvE0_clEvENKUlvE3_clEvEUlsE_St5arrayIPcLm2EELi4E23TrivialOffsetCalculatorILi1EjESB_NS0_6memory15LoadWithoutCastENSC_16StoreWithoutCastEEEviT_T0_T2_T3_T4_T5_)
        /*02fc*/ 	.word	0x00000000


	//----- nvinfo : EIATTR_REGCOUNT
	.align		4
.L_179:
        /*0300*/ 	.byte	0x04, 0x2f
        /*0302*/ 	.short	(.L_181 - .L_180)
	.align		4
.L_180:
        /*0304*/ 	.word	index@(_ZN2at6native18elementwise_kernelILi128ELi4EZNS0_22gpu_kernel_impl_nocastIZZZNS0_23logical_not_kernel_cudaERNS_18TensorIteratorBaseEENKUlvE0_clEvENKUlvE3_clEvEUlsE_EEvS4_RKT_EUliE_EEviT1_)
        /*0308*/ 	.word	0x0000000c


	//----- nvinfo : EIATTR_FRAME_SIZE
	.align		4
.L_181:
        /*030c*/ 	.byte	0x04, 0x11
        /*030e*/ 	.short	(.L_183 - .L_182)
	.align		4
.L_182:
        /*0310*/ 	.word	index@(_ZN2at6native18elementwise_kernelILi128ELi4EZNS0_22gpu_kernel_impl_nocastIZZZNS0_23logical_not_kernel_cudaERNS_18TensorIteratorBaseEENKUlvE0_clEvENKUlvE3_clEvEUlsE_EEvS4_RKT_EUliE_EEviT1_)
        /*0314*/ 	.word	0x00000000


	//----- nvinfo : EIATTR_REGCOUNT
	.align		4
.L_183:
        /*0318*/ 	.byte	0x04, 0x2f
        /*031a*/ 	.short	(.L_185 - .L_184)
	.align		4
.L_184:
        /*031c*/ 	.word	index@(_ZN2at6native27unrolled_elementwise_kernelIZZZNS0_23logical_not_kernel_cudaERNS_18TensorIteratorBaseEENKUlvE0_clEvENKUlvE3_clEvEUlsE_St5arrayIPcLm2EELi4E23TrivialOffsetCalculatorILi1EjESB_NS0_6memory12LoadWithCastILi1EEENSC_13StoreWithCastILi1EEEEEviT_T0_T2_T3_T4_T5_)
        /*0320*/ 	.word	0x0000001e


	//----- nvinfo : EIATTR_FRAME_SIZE
	.align		4
.L_185:
        /*0324*/ 	.byte	0x04, 0x11
        /*0326*/ 	.short	(.L_187 - .L_186)
	.align		4
.L_186:
        /*0328*/ 	.word	index@(_ZN2at6native27unrolled_elementwise_kernelIZZZNS0_23logical_not_kernel_cudaERNS_18TensorIteratorBaseEENKUlvE0_clEvENKUlvE3_clEvEUlsE_St5arrayIPcLm2EELi4E23TrivialOffsetCalculatorILi1EjESB_NS0_6memory12LoadWithCastILi1EEENSC_13StoreWithCastILi1EEEEEviT_T0_T2_T3_T4_T5_)
        /*032c*/ 	.word	0x00000000


	//----- nvinfo : EIATTR_REGCOUNT
	.align		4
.L_187:
        /*0330*/ 	.byte	0x04, 0x2f
        /*0332*/ 	.short	(.L_189 - .L_188)
	.align		4
.L_188:
        /*0334*/ 	.word	index@(_ZN2at6native18elementwise_kernelILi128ELi4EZNS0_15gpu_kernel_implIZZZNS0_23logical_not_kernel_cudaERNS_18TensorIteratorBaseEENKUlvE0_clEvENKUlvE3_clEvEUlsE_EEvS4_RKT_EUliE_EEviT1_)
        /*0338*/ 	.word	0x0000001a


	//----- nvinfo : EIATTR_FRAME_SIZE
	.align		4
.L_189:
        /*033c*/ 	.byte	0x04, 0x11
        /*033e*/ 	.short	(.L_191 - .L_190)
	.align		4
.L_190:
        /*0340*/ 	.word	index@(_ZN2at6native18elementwise_kernelILi128ELi4EZNS0_15gpu_kernel_implIZZZNS0_23logical_not_kernel_cudaERNS_18TensorIteratorBaseEENKUlvE0_clEvENKUlvE3_clEvEUlsE_EEvS4_RKT_EUliE_EEviT1_)
        /*0344*/ 	.word	0x00000000


	//----- nvinfo : EIATTR_REGCOUNT
	.align		4
.L_191:
        /*0348*/ 	.byte	0x04, 0x2f
        /*034a*/ 	.short	(.L_193 - .L_192)
	.align		4
.L_192:
        /*034c*/ 	.word	index@(_ZN2at6native29vectorized_elementwise_kernelILi8EZZZNS0_23logical_not_kernel_cudaERNS_18TensorIteratorBaseEENKUlvE0_clEvENKUlvE4_clEvEUldE_St5arrayIPcLm2EEEEviT0_T1_)
        /*0350*/ 	.word	0x00000004


	//----- nvinfo : EIATTR_FRAME_SIZE
	.align		4
.L_193:
        /*0354*/ 	.byte	0x04, 0x11
        /*0356*/ 	.short	(.L_195 - .L_194)
	.align		4
.L_194:
        /*0358*/ 	.word	index@(_ZN2at6native29vectorized_elementwise_kernelILi8EZZZNS0_23logical_not_kernel_cudaERNS_18TensorIteratorBaseEENKUlvE0_clEvENKUlvE4_clEvEUldE_St5arrayIPcLm2EEEEviT0_T1_)
        /*035c*/ 	.word	0x00000000


	//----- nvinfo : EIATTR_REGCOUNT
	.align		4
.L_195:
        /*0360*/ 	.byte	0x04, 0x2f
        /*0362*/ 	.short	(.L_197 - .L_196)
	.align		4
.L_196:
        /*0364*/ 	.word	index@(_ZN2at6native29vectorized_elementwise_kernelILi4EZZZNS0_23logical_not_kernel_cudaERNS_18TensorIteratorBaseEENKUlvE0_clEvENKUlvE4_clEvEUldE_St5arrayIPcLm2EEEEviT0_T1_)
        /*0368*/ 	.word	0x00000020


	//----- nvinfo : EIATTR_FRAME_SIZE
	.align		4
.L_197:
        /*036c*/ 	.byte	0x04, 0x11
        /*036e*/ 	.short	(.L_199 - .L_198)
	.align		4
.L_198:
        /*0370*/ 	.word	index@(_ZN2at6native29vectorized_elementwise_kernelILi4EZZZNS0_23logical_not_kernel_cudaERNS_18TensorIteratorBaseEENKUlvE0_clEvENKUlvE4_clEvEUldE_St5arrayIPcLm2EEEEviT0_T1_)
        /*0374*/ 	.word	0x00000000


	//----- nvinfo : EIATTR_REGCOUNT
	.align		4
.L_199:
        /*0378*/ 	.byte	0x04, 0x2f
        /*037a*/ 	.short	(.L_201 - .L_200)
	.align		4
.L_200:
        /*037c*/ 	.word	index@(_ZN2at6native29vectorized_elementwise_kernelILi2EZZZNS0_23logical_not_kernel_cudaERNS_18TensorIteratorBaseEENKUlvE0_clEvENKUlvE4_clEvEUldE_St5arrayIPcLm2EEEEviT0_T1_)
        /*0380*/ 	.word	0x00000020


	//----- nvinfo : EIATTR_FRAME_SIZE
	.align		4
.L_201:
        /*0384*/ 	.byte	0x04, 0x11
        /*0386*/ 	.short	(.L_203 - .L_202)
	.align		4
.L_202:
        /*0388*/ 	.word	index@(_ZN2at6native29vectorized_elementwise_kernelILi2EZZZNS0_23logical_not_kernel_cudaERNS_18TensorIteratorBaseEENKUlvE0_clEvENKUlvE4_clEvEUldE_St5arrayIPcLm2EEEEviT0_T1_)
        /*038c*/ 	.word	0x00000000


	//----- nvinfo : EIATTR_REGCOUNT
	.align		4
.L_203:
        /*0390*/ 	.byte	0x04, 0x2f
        /*0392*/ 	.short	(.L_205 - .L_204)
	.align		4
.L_204:
        /*0394*/ 	.word	index@(_ZN2at6native27unrolled_elementwise_kernelIZZZNS0_23logical_not_kernel_cudaERNS_18TensorIteratorBaseEENKUlvE0_clEvENKUlvE4_clEvEUldE_St5arrayIPcLm2EELi4E23TrivialOffsetCalculatorILi1EjESB_NS0_6memory15LoadWithoutCastENSC_16StoreWithoutCastEEEviT_T0_T2_T3_T4_T5_)
        /*0398*/ 	.word	0x00000010


	//----- nvinfo : EIATTR_FRAME_SIZE
	.align		4
.L_205:
        /*039c*/ 	.byte	0x04, 0x11
        /*039e*/ 	.short	(.L_207 - .L_206)
	.align		4
.L_206:
        /*03a0*/ 	.word	index@(_ZN2at6native27unrolled_elementwise_kernelIZZZNS0_23logical_not_kernel_cudaERNS_18TensorIteratorBaseEENKUlvE0_clEvENKUlvE4_clEvEUldE_St5arrayIPcLm2EELi4E23TrivialOffsetCalculatorILi1EjESB_NS0_6memory15LoadWithoutCastENSC_16StoreWithoutCastEEEviT_T0_T2_T3_T4_T5_)
        /*03a4*/ 	.word	0x00000000


	//----- nvinfo : EIATTR_REGCOUNT
	.align		4
.L_207:
        /*03a8*/ 	.byte	0x04, 0x2f
        /*03aa*/ 	.short	(.L_209 - .L_208)
	.align		4
.L_208:
        /*03ac*/ 	.word	index@(_ZN2at6native18elementwise_kernelILi128ELi4EZNS0_22gpu_kernel_impl_nocastIZZZNS0_23logical_not_kernel_cudaERNS_18TensorIteratorBaseEENKUlvE0_clEvENKUlvE4_clEvEUldE_EEvS4_RKT_EUliE_EEviT1_)
        /*03b0*/ 	.word	0x0000000c


	//----- nvinfo : EIATTR_FRAME_SIZE
	.align		4
.L_209:
        /*03b4*/ 	.byte	0x04, 0x11
        /*03b6*/ 	.short	(.L_211 - .L_210)
	.align		4
.L_210:
        /*03b8*/ 	.word	index@(_ZN2at6native18elementwise_kernelILi128ELi4EZNS0_22gpu_kernel_impl_nocastIZZZNS0_23logical_not_kernel_cudaERNS_18TensorIteratorBaseEENKUlvE0_clEvENKUlvE4_clEvEUldE_EEvS4_RKT_EUliE_EEviT1_)
        /*03bc*/ 	.word	0x00000000


	//----- nvinfo : EIATTR_REGCOUNT
	.align		4
.L_211:
        /*03c0*/ 	.byte	0x04, 0x2f
        /*03c2*/ 	.short	(.L_213 - .L_212)
	.align		4
.L_212:
        /*03c4*/ 	.word	index@(_ZN2at6native27unrolled_elementwise_kernelIZZZNS0_23logical_not_kernel_cudaERNS_18TensorIteratorBaseEENKUlvE0_clEvENKUlvE4_clEvEUldE_St5arrayIPcLm2EELi4E23TrivialOffsetCalculatorILi1EjESB_NS0_6memory12LoadWithCastILi1EEENSC_13StoreWithCastILi1EEEEEviT_T0_T2_T3_T4_T5_)
        /*03c8*/ 	.word	0x0000001f


	//----- nvinfo : EIATTR_FRAME_SIZE
	.align		4
.L_213:
        /*03cc*/ 	.byte	0x04, 0x11
        /*03ce*/ 	.short	(.L_215 - .L_214)
	.align		4
.L_214:
        /*03d0*/ 	.word	index@(_ZN2at6native27unrolled_elementwise_kernelIZZZNS0_23logical_not_kernel_cudaERNS_18TensorIteratorBaseEENKUlvE0_clEvENKUlvE4_clEvEUldE_St5arrayIPcLm2EELi4E23TrivialOffsetCalculatorILi1EjESB_NS0_6memory12LoadWithCastILi1EEENSC_13StoreWithCastILi1EEEEEviT_T0_T2_T3_T4_T5_)
        /*03d4*/ 	.word	0x00000000


	//----- nvinfo : EIATTR_REGCOUNT
	.align		4
.L_215:
        /*03d8*/ 	.byte	0x04, 0x2f
        /*03da*/ 	.short	(.L_217 - .L_216)
	.align		4
.L_216:
        /*03dc*/ 	.word	index@(_ZN2at6native18elementwise_kernelILi128ELi4EZNS0_15gpu_kernel_implIZZZNS0_23logical_not_kernel_cudaERNS_18TensorIteratorBaseEENKUlvE0_clEvENKUlvE4_clEvEUldE_EEvS4_RKT_EUliE_EEviT1_)
        /*03e0*/ 	.word	0x0000001a


	//----- nvinfo : EIATTR_FRAME_SIZE
	.align		4
.L_217:
        /*03e4*/ 	.byte	0x04, 0x11
        /*03e6*/ 	.short	(.L_219 - .L_218)
	.align		4
.L_218:
        /*03e8*/ 	.word	index@(_ZN2at6native18elementwise_kernelILi128ELi4EZNS0_15gpu_kernel_implIZZZNS0_23logical_not_kernel_cudaERNS_18TensorIteratorBaseEENKUlvE0_clEvENKUlvE4_clEvEUldE_EEvS4_RKT_EUliE_EEviT1_)
        /*03ec*/ 	.word	0x00000000


	//----- nvinfo : EIATTR_REGCOUNT
	.align		4
.L_219:
        /*03f0*/ 	.byte	0x04, 0x2f
        /*03f2*/ 	.short	(.L_221 - .L_220)
	.align		4
.L_220:
        /*03f4*/ 	.word	index@(_ZN2at6native29vectorized_elementwise_kernelILi8EZZZNS0_23logical_not_kernel_cudaERNS_18TensorIteratorBaseEENKUlvE0_clEvENKUlvE5_clEvEUlfE_St5arrayIPcLm2EEEEviT0_T1_)
        /*03f8*/ 	.word	0x00000004


	//----- nvinfo : EIATTR_FRAME_SIZE
	.align		4
.L_221:
        /*03fc*/ 	.byte	0x04, 0x11
        /*03fe*/ 	.short	(.L_223 - .L_222)
	.align		4
.L_222:
        /*0400*/ 	.word	index@(_ZN2at6native29vectorized_elementwise_kernelILi8EZZZNS0_23logical_not_kernel_cudaERNS_18TensorIteratorBaseEENKUlvE0_clEvENKUlvE5_clEvEUlfE_St5arrayIPcLm2EEEEviT0_T1_)
        /*0404*/ 	.word	0x00000000


	//----- nvinfo : EIATTR_REGCOUNT
	.align		4
.L_223:
        /*0408*/ 	.byte	0x04, 0x2f
        /*040a*/ 	.short	(.L_225 - .L_224)
	.align		4
.L_224:
        /*040c*/ 	.word	index@(_ZN2at6native29vectorized_elementwise_kernelILi4EZZZNS0_23logical_not_kernel_cudaERNS_18TensorIteratorBaseEENKUlvE0_clEvENKUlvE5_clEvEUlfE_St5arrayIPcLm2EEEEviT0_T1_)
        /*0410*/ 	.word	0x0000001c


	//----- nvinfo : EIATTR_FRAME_SIZE
	.align		4
.L_225:
        /*0414*/ 	.byte	0x04, 0x11
        /*0416*/ 	.short	(.L_227 - .L_226)
	.align		4
.L_226:
        /*0418*/ 	.word	index@(_ZN2at6native29vectorized_elementwise_kernelILi4EZZZNS0_23logical_not_kernel_cudaERNS_18TensorIteratorBaseEENKUlvE0_clEvENKUlvE5_clEvEUlfE_St5arrayIPcLm2EEEEviT0_T1_)
        /*041c*/ 	.word	0x00000000


	//----- nvinfo : EIATTR_REGCOUNT
	.align		4
.L_227:
        /*0420*/ 	.byte	0x04, 0x2f
        /*0422*/ 	.short	(.L_229 - .L_228)
	.align		4
.L_228:
        /*0424*/ 	.word	index@(_ZN2at6native29vectorized_elementwise_kernelILi2EZZZNS0_23logical_not_kernel_cudaERNS_18TensorIteratorBaseEENKUlvE0_clEvENKUlvE5_clEvEUlfE_St5arrayIPcLm2EEEEviT0_T1_)
        /*0428*/ 	.word	0x0000001c


	//----- nvinfo : EIATTR_FRAME_SIZE
	.align		4
.L_229:
        /*042c*/ 	.byte	0x04, 0x11
        /*042e*/ 	.short	(.L_231 - .L_230)
	.align		4
.L_230:
        /*0430*/ 	.word	index@(_ZN2at6native29vectorized_elementwise_kernelILi2EZZZNS0_23logical_not_kernel_cudaERNS_18TensorIteratorBaseEENKUlvE0_clEvENKUlvE5_clEvEUlfE_St5arrayIPcLm2EEEEviT0_T1_)
        /*0434*/ 	.word	0x00000000


	//----- nvinfo : EIATTR_REGCOUNT
	.align		4
.L_231:
        /*0438*/ 	.byte	0x04, 0x2f
        /*043a*/ 	.short	(.L_233 - .L_232)
	.align		4
.L_232:
        /*043c*/ 	.word	index@(_ZN2at6native27unrolled_elementwise_kernelIZZZNS0_23logical_not_kernel_cudaERNS_18TensorIteratorBaseEENKUlvE0_clEvENKUlvE5_clEvEUlfE_St5arrayIPcLm2EELi4E23TrivialOffsetCalculatorILi1EjESB_NS0_6memory15LoadWithoutCastENSC_16StoreWithoutCastEEEviT_T0_T2_T3_T4_T5_)
        /*0440*/ 	.word	0x00000012


	//----- nvinfo : EIATTR_FRAME_SIZE
	.align		4
.L_233:
        /*0444*/ 	.byte	0x04, 0x11
        /*0446*/ 	.short	(.L_235 - .L_234)
	.align		4
.L_234:
        /*0448*/ 	.word	index@(_ZN2at6native27unrolled_elementwise_kernelIZZZNS0_23logical_not_kernel_cudaERNS_18TensorIteratorBaseEENKUlvE0_clEvENKUlvE5_clEvEUlfE_St5arrayIPcLm2EELi4E23TrivialOffsetCalculatorILi1EjESB_NS0_6memory15LoadWithoutCastENSC_16StoreWithoutCastEEEviT_T0_T2_T3_T4_T5_)
        /*044c*/ 	.word	0x00000000


	//----- nvinfo : EIATTR_REGCOUNT
	.align		4
.L_235:
        /*0450*/ 	.byte	0x04, 0x2f
        /*0452*/ 	.short	(.L_237 - .L_236)
	.align		4
.L_236:
        /*0454*/ 	.word	index@(_ZN2at6native18elementwise_kernelILi128ELi4EZNS0_22gpu_kernel_impl_nocastIZZZNS0_23logical_not_kernel_cudaERNS_18TensorIteratorBaseEENKUlvE0_clEvENKUlvE5_clEvEUlfE_EEvS4_RKT_EUliE_EEviT1_)
        /*0458*/ 	.word	0x0000000c


	//----- nvinfo : EIATTR_FRAME_SIZE
	.align		4
.L_237:
        /*045c*/ 	.byte	0x04, 0x11
        /*045e*/ 	.short	(.L_239 - .L_238)
	.align		4
.L_238:
        /*0460*/ 	.word	index@(_ZN2at6native18elementwise_kernelILi128ELi4EZNS0_22gpu_kernel_impl_nocastIZZZNS0_23logical_not_kernel_cudaERNS_18TensorIteratorBaseEENKUlvE0_clEvENKUlvE5_clEvEUlfE_EEvS4_RKT_EUliE_EEviT1_)
        /*0464*/ 	.word	0x00000000


	//----- nvinfo : EIATTR_REGCOUNT
	.align		4
.L_239:
        /*0468*/ 	.byte	0x04, 0x2f
        /*046a*/ 	.short	(.L_241 - .L_240)
	.align		4
.L_240:
        /*046c*/ 	.word	index@(_ZN2at6native27unrolled_elementwise_kernelIZZZNS0_23logical_not_kernel_cudaERNS_18TensorIteratorBaseEENKUlvE0_clEvENKUlvE5_clEvEUlfE_St5arrayIPcLm2EELi4E23TrivialOffsetCalculatorILi1EjESB_NS0_6memory12LoadWithCastILi1EEENSC_13StoreWithCastILi1EEEEEviT_T0_T2_T3_T4_T5_)
        /*0470*/ 	.word	0x0000001e


	//----- nvinfo : EIATTR_FRAME_SIZE
	.align		4
.L_241:
        /*0474*/ 	.byte	0x04, 0x11
        /*0476*/ 	.short	(.L_243 - .L_242)
	.align		4
.L_242:
        /*0478*/ 	.word	index@(_ZN2at6native27unrolled_elementwise_kernelIZZZNS0_23logical_not_kernel_cudaERNS_18TensorIteratorBaseEENKUlvE0_clEvENKUlvE5_clEvEUlfE_St5arrayIPcLm2EELi4E23TrivialOffsetCalculatorILi1EjESB_NS0_6memory12LoadWithCastILi1EEENSC_13StoreWithCastILi1EEEEEviT_T0_T2_T3_T4_T5_)
        /*047c*/ 	.word	0x00000000


	//----- nvinfo : EIATTR_REGCOUNT
	.align		4
.L_243:
        /*0480*/ 	.byte	0x04, 0x2f
        /*0482*/ 	.short	(.L_245 - .L_244)
	.align		4
.L_244:
        /*0484*/ 	.word	index@(_ZN2at6native18elementwise_kernelILi128ELi4EZNS0_15gpu_kernel_implIZZZNS0_23logical_not_kernel_cudaERNS_18TensorIteratorBaseEENKUlvE0_clEvENKUlvE5_clEvEUlfE_EEvS4_RKT_EUliE_EEviT1_)
        /*0488*/ 	.word	0x0000001a


	//----- nvinfo : EIATTR_FRAME_SIZE
	.align		4
.L_245:
        /*048c*/ 	.byte	0x04, 0x11
        /*048e*/ 	.short	(.L_247 - .L_246)
	.align		4
.L_246:
        /*0490*/ 	.word	index@(_ZN2at6native18elementwise_kernelILi128ELi4EZNS0_15gpu_kernel_implIZZZNS0_23logical_not_kernel_cudaERNS_18TensorIteratorBaseEENKUlvE0_clEvENKUlvE5_clEvEUlfE_EEvS4_RKT_EUliE_EEviT1_)
        /*0494*/ 	.word	0x00000000


	//----- nvinfo : EIATTR_REGCOUNT
	.align		4
.L_247:
        /*0498*/ 	.byte	0x04, 0x2f
        /*049a*/ 	.short	(.L_249 - .L_248)
	.align		4
.L_248:
        /*049c*/ 	.word	index@(_ZN2at6native29vectorized_elementwise_kernelILi8EZZZNS0_23logical_not_kernel_cudaERNS_18TensorIteratorBaseEENKUlvE0_clEvENKUlvE6_clEvEUlN3c107complexIdEEE_St5arrayIPcLm2EEEEviT0_T1_)
        /*04a0*/ 	.word	0x00000004


	//----- nvinfo : EIATTR_FRAME_SIZE
	.align		4
.L_249:
        /*04a4*/ 	.byte	0x04, 0x11
        /*04a6*/ 	.short	(.L_251 - .L_250)
	.align		4
.L_250:
        /*04a8*/ 	.word	index@(_ZN2at6native29vectorized_elementwise_kernelILi8EZZZNS0_23logical_not_kernel_cudaERNS_18TensorIteratorBaseEENKUlvE0_clEvENKUlvE6_clEvEUlN3c107complexIdEEE_St5arrayIPcLm2EEEEviT0_T1_)
        /*04ac*/ 	.word	0x00000000


	//----- nvinfo : EIATTR_REGCOUNT
	.align		4
.L_251:
        /*04b0*/ 	.byte	0x04, 0x2f
        /*04b2*/ 	.short	(.L_253 - .L_252)
	.align		4
.L_252:
        /*04b4*/ 	.word	index@(_ZN2at6native29vectorized_elementwise_kernelILi4EZZZNS0_23logical_not_kernel_cudaERNS_18TensorIteratorBaseEENKUlvE0_clEvENKUlvE6_clEvEUlN3c107complexIdEEE_St5arrayIPcLm2EEEEviT0_T1_)
        /*04b8*/ 	.word	0x00000024


	//----- nvinfo : EIATTR_FRAME_SIZE
	.align		4
.L_253:
        /*04bc*/ 	.byte	0x04, 0x11
        /*04be*/ 	.short	(.L_255 - .L_254)
	.align		4
.L_254:
        /*04c0*/ 	.word	index@(_ZN2at6native29vectorized_elementwise_kernelILi4EZZZNS0_23logical_not_kernel_cudaERNS_18TensorIteratorBaseEENKUlvE0_clEvENKUlvE6_clEvEUlN3c107complexIdEEE_St5arrayIPcLm2EEEEviT0_T1_)
        /*04c4*/ 	.word	0x00000000


	//----- nvinfo : EIATTR_REGCOUNT
	.align		4
.L_255:
        /*04c8*/ 	.byte	0x04, 0x2f
        /*04ca*/ 	.short	(.L_257 - .L_256)
	.align		4
.L_256:
        /*04cc*/ 	.word	index@(_ZN2at6native29vectorized_elementwise_kernelILi2EZZZNS0_23logical_not_kernel_cudaERNS_18TensorIteratorBaseEENKUlvE0_clEvENKUlvE6_clEvEUlN3c107complexIdEEE_St5arrayIPcLm2EEEEviT0_T1_)
        /*04d0*/ 	.word	0x00000024


	//----- nvinfo : EIATTR_FRAME_SIZE
	.align		4
.L_257:
        /*04d4*/ 	.byte	0x04, 0x11
        /*04d6*/ 	.short	(.L_259 - .L_258)
	.align		4
.L_258:
        /*04d8*/ 	.word	index@(_ZN2at6native29vectorized_elementwise_kernelILi2EZZZNS0_23logical_not_kernel_cudaERNS_18TensorIteratorBaseEENKUlvE0_clEvENKUlvE6_clEvEUlN3c107complexIdEEE_St5arrayIPcLm2EEEEviT0_T1_)
        /*04dc*/ 	.word	0x00000000


	//----- nvinfo : EIATTR_REGCOUNT
	.align		4
.L_259:
        /*04e0*/ 	.byte	0x04, 0x2f
        /*04e2*/ 	.short	(.L_261 - .L_260)
	.align		4
.L_260:
        /*04e4*/ 	.word	index@(_ZN2at6native27unrolled_elementwise_kernelIZZZNS0_23logical_not_kernel_cudaERNS_18TensorIteratorBaseEENKUlvE0_clEvENKUlvE6_clEvEUlN3c107complexIdEEE_St5arrayIPcLm2EELi4E23TrivialOffsetCalculatorILi1EjESE_NS0_6memory15LoadWithoutCastENSF_16StoreWithoutCastEEEviT_T0_T2_T3_T4_T5_)
        /*04e8*/ 	.word	0x00000016


	//----- nvinfo : EIATTR_FRAME_SIZE
	.align		4
.L_261:
        /*04ec*/ 	.byte	0x04, 0x11
        /*04ee*/ 	.short	(.L_263 - .L_262)
	.align		4
.L_262:
        /*04f0*/ 	.word	index@(_ZN2at6native27unrolled_elementwise_kernelIZZZNS0_23logical_not_kernel_cudaERNS_18TensorIteratorBaseEENKUlvE0_clEvENKUlvE6_clEvEUlN3c107complexIdEEE_St5arrayIPcLm2EELi4E23TrivialOffsetCalculatorILi1EjESE_NS0_6memory15LoadWithoutCastENSF_16StoreWithoutCastEEEviT_T0_T2_T3_T4_T5_)
        /*04f4*/ 	.word	0x00000000


	//----- nvinfo : EIATTR_REGCOUNT
	.align		4
.L_263:
        /*04f8*/ 	.byte	0x04, 0x2f
        /*04fa*/ 	.short	(.L_265 - .L_264)
	.align		4
.L_264:
        /*04fc*/ 	.word	index@(_ZN2at6native18elementwise_kernelILi128ELi4EZNS0_22gpu_kernel_impl_nocastIZZZNS0_23logical_not_kernel_cudaERNS_18TensorIteratorBaseEENKUlvE0_clEvENKUlvE6_clEvEUlN3c107complexIdEEE_EEvS4_RKT_EUliE_EEviT1_)
        /*0500*/ 	.word	0x0000000c


	//----- nvinfo : EIATTR_FRAME_SIZE
	.align		4
.L_265:
        /*0504*/ 	.byte	0x04, 0x11
        /*0506*/ 	.short	(.L_267 - .L_266)
	.align		4
.L_266:
        /*0508*/ 	.word	index@(_ZN2at6native18elementwise_kernelILi128ELi4EZNS0_22gpu_kernel_impl_nocastIZZZNS0_23logical_not_kernel_cudaERNS_18TensorIteratorBaseEENKUlvE0_clEvENKUlvE6_clEvEUlN3c107complexIdEEE_EEvS4_RKT_EUliE_EEviT1_)
        /*050c*/ 	.word	0x00000000


	//----- nvinfo : EIATTR_REGCOUNT
	.align		4
.L_267:
        /*0510*/ 	.byte	0x04, 0x2f
        /*0512*/ 	.short	(.L_269 - .L_268)
	.align		4
.L_268:
        /*0514*/ 	.word	index@(_ZN2at6native27unrolled_elementwise_kernelIZZZNS0_23logical_not_kernel_cudaERNS_18TensorIteratorBaseEENKUlvE0_clEvENKUlvE6_clEvEUlN3c107complexIdEEE_St5arrayIPcLm2EELi4E23TrivialOffsetCalculatorILi1EjESE_NS0_6memory12LoadWithCastILi1EEENSF_13StoreWithCastILi1EEEEEviT_T0_T2_T3_T4_T5_)
        /*0518*/ 	.word	0x00000027


	//----- nvinfo : EIATTR_FRAME_SIZE
	.align		4
.L_269:
        /*051c*/ 	.byte	0x04, 0x11
        /*051e*/ 	.short	(.L_271 - .L_270)
	.align		4
.L_270:
        /*0520*/ 	.word	index@(_ZN2at6native27unrolled_elementwise_kernelIZZZNS0_23logical_not_kernel_cudaERNS_18TensorIteratorBaseEENKUlvE0_clEvENKUlvE6_clEvEUlN3c107complexIdEEE_St5arrayIPcLm2EELi4E23TrivialOffsetCalculatorILi1EjESE_NS0_6memory12LoadWithCastILi1EEENSF_13StoreWithCastILi1EEEEEviT_T0_T2_T3_T4_T5_)
        /*0524*/ 	.word	0x00000000


	//----- nvinfo : EIATTR_REGCOUNT
	.align		4
.L_271:
        /*0528*/ 	.byte	0x04, 0x2f
        /*052a*/ 	.short	(.L_273 - .L_272)
	.align		4
.L_272:
        /*052c*/ 	.word	index@(_ZN2at6native18elementwise_kernelILi128ELi4EZNS0_15gpu_kernel_implIZZZNS0_23logical_not_kernel_cudaERNS_18TensorIteratorBaseEENKUlvE0_clEvENKUlvE6_clEvEUlN3c107complexIdEEE_EEvS4_RKT_EUliE_EEviT1_)
        /*0530*/ 	.word	0x0000001a


	//----- nvinfo : EIATTR_FRAME_SIZE
	.align		4
.L_273:
        /*0534*/ 	.byte	0x04, 0x11
        /*0536*/ 	.short	(.L_275 - .L_274)
	.align		4
.L_274:
        /*0538*/ 	.word	index@(_ZN2at6native18elementwise_kernelILi128ELi4EZNS0_15gpu_kernel_implIZZZNS0_23logical_not_kernel_cudaERNS_18TensorIteratorBaseEENKUlvE0_clEvENKUlvE6_clEvEUlN3c107complexIdEEE_EEvS4_RKT_EUliE_EEviT1_)
        /*053c*/ 	.word	0x00000000


	//----- nvinfo : EIATTR_REGCOUNT
	.align		4
.L_275:
        /*0540*/ 	.byte	0x04, 0x2f
        /*0542*/ 	.short	(.L_277 - .L_276)
	.align		4
.L_276:
        /*0544*/ 	.word	index@(_ZN2at6native29vectorized_elementwise_kernelILi8EZZZNS0_23logical_not_kernel_cudaERNS_18TensorIteratorBaseEENKUlvE0_clEvENKUlvE7_clEvEUlN3c107complexIfEEE_St5arrayIPcLm2EEEEviT0_T1_)
        /*0548*/ 	.word	0x00000004


	//----- nvinfo : EIATTR_FRAME_SIZE
	.align		4
.L_277:
        /*054c*/ 	.byte	0x04, 0x11
        /*054e*/ 	.short	(.L_279 - .L_278)
	.align		4
.L_278:
        /*0550*/ 	.word	index@(_ZN2at6native29vectorized_elementwise_kernelILi8EZZZNS0_23logical_not_kernel_cudaERNS_18TensorIteratorBaseEENKUlvE0_clEvENKUlvE7_clEvEUlN3c107complexIfEEE_St5arrayIPcLm2EEEEviT0_T1_)
        /*0554*/ 	.word	0x00000000


	//----- nvinfo : EIATTR_REGCOUNT
	.align		4
.L_279:
        /*0558*/ 	.byte	0x04, 0x2f
        /*055a*/ 	.short	(.L_281 - .L_280)
	.align		4
.L_280:
        /*055c*/ 	.word	index@(_ZN2at6native29vectorized_elementwise_kernelILi4EZZZNS0_23logical_not_kernel_cudaERNS_18TensorIteratorBaseEENKUlvE0_clEvENKUlvE7_clEvEUlN3c107complexIfEEE_St5arrayIPcLm2EEEEviT0_T1_)
        /*0560*/ 	.word	0x0000001c


	//----- nvinfo : EIATTR_FRAME_SIZE
	.align		4
.L_281:
        /*0564*/ 	.byte	0x04, 0x11
        /*0566*/ 	.short	(.L_283 - .L_282)
	.align		4
.L_282:
        /*0568*/ 	.word	index@(_ZN2at6native29vectorized_elementwise_kernelILi4EZZZNS0_23logical_not_kernel_cudaERNS_18TensorIteratorBaseEENKUlvE0_clEvENKUlvE7_clEvEUlN3c107complexIfEEE_St5arrayIPcLm2EEEEviT0_T1_)
        /*056c*/ 	.word	0x00000000


	//----- nvinfo : EIATTR_REGCOUNT
	.align		4
.L_283:
        /*0570*/ 	.byte	0x04, 0x2f
        /*0572*/ 	.short	(.L_285 - .L_284)
	.align		4
.L_284:
        /*0574*/ 	.word	index@(_ZN2at6native29vectorized_elementwise_kernelILi2EZZZNS0_23logical_not_kernel_cudaERNS_18TensorIteratorBaseEENKUlvE0_clEvENKUlvE7_clEvEUlN3c107complexIfEEE_St5arrayIPcLm2EEEEviT0_T1_)
        /*0578*/ 	.word	0x0000001c


	//----- nvinfo : EIATTR_FRAME_SIZE
	.align		4
.L_285:
        /*057c*/ 	.byte	0x04, 0x11
        /*057e*/ 	.short	(.L_287 - .L_286)
	.align		4
.L_286:
        /*0580*/ 	.word	index@(_ZN2at6native29vectorized_elementwise_kernelILi2EZZZNS0_23logical_not_kernel_cudaERNS_18TensorIteratorBaseEENKUlvE0_clEvENKUlvE7_clEvEUlN3c107complexIfEEE_St5arrayIPcLm2EEEEviT0_T1_)
        /*0584*/ 	.word	0x00000000


	//----- nvinfo : EIATTR_REGCOUNT
	.align		4
.L_287:
        /*0588*/ 	.byte	0x04, 0x2f
        /*058a*/ 	.short	(.L_289 - .L_288)
	.align		4
.L_288:
        /*058c*/ 	.word	index@(_ZN2at6native27unrolled_elementwise_kernelIZZZNS0_23logical_not_kernel_cudaERNS_18TensorIteratorBaseEENKUlvE0_clEvENKUlvE7_clEvEUlN3c107complexIfEEE_St5arrayIPcLm2EELi4E23TrivialOffsetCalculatorILi1EjESE_NS0_6memory15LoadWithoutCastENSF_16StoreWithoutCastEEEviT_T0_T2_T3_T4_T5_)
        /*0590*/ 	.word	0x00000014


	//----- nvinfo : EIATTR_FRAME_SIZE
	.align		4
.L_289:
        /*0594*/ 	.byte	0x04, 0x11
        /*0596*/ 	.short	(.L_291 - .L_290)
	.align		4
.L_290:
        /*0598*/ 	.word	index@(_ZN2at6native27unrolled_elementwise_kernelIZZZNS0_23logical_not_kernel_cudaERNS_18TensorIteratorBaseEENKUlvE0_clEvENKUlvE7_clEvEUlN3c107complexIfEEE_St5arrayIPcLm2EELi4E23TrivialOffsetCalculatorILi1EjESE_NS0_6memory15LoadWithoutCastENSF_16StoreWithoutCastEEEviT_T0_T2_T3_T4_T5_)
        /*059c*/ 	.word	0x00000000


	//----- nvinfo : EIATTR_REGCOUNT
	.align		4
.L_291:
        /*05a0*/ 	.byte	0x04, 0x2f
        /*05a2*/ 	.short	(.L_293 - .L_292)
	.align		4
.L_292:
        /*05a4*/ 	.word	index@(_ZN2at6native18elementwise_kernelILi128ELi4EZNS0_22gpu_kernel_impl_nocastIZZZNS0_23logical_not_kernel_cudaERNS_18TensorIteratorBaseEENKUlvE0_clEvENKUlvE7_clEvEUlN3c107complexIfEEE_EEvS4_RKT_EUliE_EEviT1_)
        /*05a8*/ 	.word	0x0000000c


	//----- nvinfo : EIATTR_FRAME_SIZE
	.align		4
.L_293:
        /*05ac*/ 	.byte	0x04, 0x11
        /*05ae*/ 	.short	(.L_295 - .L_294)
	.align		4
.L_294:
        /*05b0*/ 	.word	index@(_ZN2at6native18elementwise_kernelILi128ELi4EZNS0_22gpu_kernel_impl_nocastIZZZNS0_23logical_not_kernel_cudaERNS_18TensorIteratorBaseEENKUlvE0_clEvENKUlvE7_clEvEUlN3c107complexIfEEE_EEvS4_RKT_EUliE_EEviT1_)
        /*05b4*/ 	.word	0x00000000


	//----- nvinfo : EIATTR_REGCOUNT
	.align		4
.L_295:
        /*05b8*/ 	.byte	0x04, 0x2f
        /*05ba*/ 	.short	(.L_297 - .L_296)
	.align		4
.L_296:
        /*05bc*/ 	.word	index@(_ZN2at6native27unrolled_elementwise_kernelIZZZNS0_23logical_not_kernel_cudaERNS_18TensorIteratorBaseEENKUlvE0_clEvENKUlvE7_clEvEUlN3c107complexIfEEE_St5arrayIPcLm2EELi4E23TrivialOffsetCalculatorILi1EjESE_NS0_6memory12LoadWithCastILi1EEENSF_13StoreWithCastILi1EEEEEviT_T0_T2_T3_T4_T5_)
        /*05c0*/ 	.word	0x00000020


	//----- nvinfo : EIATTR_FRAME_SIZE
	.align		4
.L_297:
        /*05c4*/ 	.byte	0x04, 0x11
        /*05c6*/ 	.short	(.L_299 - .L_298)
	.align		4
.L_298:
        /*05c8*/ 	.word	index@(_ZN2at6native27unrolled_elementwise_kernelIZZZNS0_23logical_not_kernel_cudaERNS_18TensorIteratorBaseEENKUlvE0_clEvENKUlvE7_clEvEUlN3c107complexIfEEE_St5arrayIPcLm2EELi4E23TrivialOffsetCalculatorILi1EjESE_NS0_6memory12LoadWithCastILi1EEENSF_13StoreWithCastILi1EEEEEviT_T0_T2_T3_T4_T5_)
        /*05cc*/ 	.word	0x00000000


	//----- nvinfo : EIATTR_REGCOUNT
	.align		4
.L_299:
        /*05d0*/ 	.byte	0x04, 0x2f
        /*05d2*/ 	.short	(.L_301 - .L_300)
	.align		4
.L_300:
        /*05d4*/ 	.word	index@(_ZN2at6native18elementwise_kernelILi128ELi4EZNS0_15gpu_kernel_implIZZZNS0_23logical_not_kernel_cudaERNS_18TensorIteratorBaseEENKUlvE0_clEvENKUlvE7_clEvEUlN3c107complexIfEEE_EEvS4_RKT_EUliE_EEviT1_)
        /*05d8*/ 	.word	0x0000001a


	//----- nvinfo : EIATTR_FRAME_SIZE
	.align		4
.L_301:
        /*05dc*/ 	.byte	0x04, 0x11
        /*05de*/ 	.short	(.L_303 - .L_302)
	.align		4
.L_302:
        /*05e0*/ 	.word	index@(_ZN2at6native18elementwise_kernelILi128ELi4EZNS0_15gpu_kernel_implIZZZNS0_23logical_not_kernel_cudaERNS_18TensorIteratorBaseEENKUlvE0_clEvENKUlvE7_clEvEUlN3c107complexIfEEE_EEvS4_RKT_EUliE_EEviT1_)
        /*05e4*/ 	.word	0x00000000


	//----- nvinfo : EIATTR_REGCOUNT
	.align		4
.L_303:
        /*05e8*/ 	.byte	0x04, 0x2f
        /*05ea*/ 	.short	(.L_305 - .L_304)
	.align		4
.L_304:
        /*05ec*/ 	.word	index@(_ZN2at6native29vectorized_elementwise_kernelILi8EZZZNS0_23logical_not_kernel_cudaERNS_18TensorIteratorBaseEENKUlvE0_clEvENKUlvE8_clEvEUlbE_St5arrayIPcLm2EEEEviT0_T1_)
        /*05f0*/ 	.word	0x00000004


	//----- nvinfo : EIATTR_FRAME_SIZE
	.align		4
.L_305:
        /*05f4*/ 	.byte	0x04, 0x11
        /*05f6*/ 	.short	(.L_307 - .L_306)
	.align		4
.L_306:
        /*05f8*/ 	.word	index@(_ZN2at6native29vectorized_elementwise_kernelILi8EZZZNS0_23logical_not_kernel_cudaERNS_18TensorIteratorBaseEENKUlvE0_clEvENKUlvE8_clEvEUlbE_St5arrayIPcLm2EEEEviT0_T1_)
        /*05fc*/ 	.word	0x00000000


	//----- nvinfo : EIATTR_REGCOUNT
	.align		4
.L_307:
        /*0600*/ 	.byte	0x04, 0x2f
        /*0602*/ 	.short	(.L_309 - .L_308)
	.align		4
.L_308:
        /*0604*/ 	.word	index@(_ZN2at6native29vectorized_elementwise_kernelILi4EZZZNS0_23logical_not_kernel_cudaERNS_18TensorIteratorBaseEENKUlvE0_clEvENKUlvE8_clEvEUlbE_St5arrayIPcLm2EEEEviT0_T1_)
        /*0608*/ 	.word	0x00000016


	//----- nvinfo : EIATTR_FRAME_SIZE
	.align		4
.L_309:
        /*060c*/ 	.byte	0x04, 0x11
        /*060e*/ 	.short	(.L_311 - .L_310)
	.align		4
.L_310:
        /*0610*/ 	.word	index@(_ZN2at6native29vectorized_elementwise_kernelILi4EZZZNS0_23logical_not_kernel_cudaERNS_18TensorIteratorBaseEENKUlvE0_clEvENKUlvE8_clEvEUlbE_St5arrayIPcLm2EEEEviT0_T1_)
        /*0614*/ 	.word	0x00000000


	//----- nvinfo : EIATTR_REGCOUNT
	.align		4
.L_311:
        /*0618*/ 	.byte	0x04, 0x2f
        /*061a*/ 	.short	(.L_313 - .L_312)
	.align		4
.L_312:
        /*061c*/ 	.word	index@(_ZN2at6native29vectorized_elementwise_kernelILi2EZZZNS0_23logical_not_kernel_cudaERNS_18TensorIteratorBaseEENKUlvE0_clEvENKUlvE8_clEvEUlbE_St5arrayIPcLm2EEEEviT0_T1_)
        /*0620*/ 	.word	0x00000016


	//----- nvinfo : EIATTR_FRAME_SIZE
	.align		4
.L_313:
        /*0624*/ 	.byte	0x04, 0x11
        /*0626*/ 	.short	(.L_315 - .L_314)
	.align		4
.L_314:
        /*0628*/ 	.word	index@(_ZN2at6native29vectorized_elementwise_kernelILi2EZZZNS0_23logical_not_kernel_cudaERNS_18TensorIteratorBaseEENKUlvE0_clEvENKUlvE8_clEvEUlbE_St5arrayIPcLm2EEEEviT0_T1_)
        /*062c*/ 	.word	0x00000000


	//----- nvinfo : EIATTR_REGCOUNT
	.align		4
.L_315:
        /*0630*/ 	.byte	0x04, 0x2f
        /*0632*/ 	.short	(.L_317 - .L_316)
	.align		4
.L_316:
        /*0634*/ 	.word	index@(_ZN2at6native27unrolled_elementwise_kernelIZZZNS0_23logical_not_kernel_cudaERNS_18TensorIteratorBaseEENKUlvE0_clEvENKUlvE8_clEvEUlbE_St5arrayIPcLm2EELi4E23TrivialOffsetCalculatorILi1EjESB_NS0_6memory15LoadWithoutCastENSC_16StoreWithoutCastEEEviT_T0_T2_T3_T4_T5_)
        /*0638*/ 	.word	0x0000000e


	//----- nvinfo : EIATTR_FRAME_SIZE
	.align		4
.L_317:
        /*063c*/ 	.byte	0x04, 0x11
        /*063e*/ 	.short	(.L_319 - .L_318)
	.align		4
.L_318:
        /*0640*/ 	.word	index@(_ZN2at6native27unrolled_elementwise_kernelIZZZNS0_23logical_not_kernel_cudaERNS_18TensorIteratorBaseEENKUlvE0_clEvENKUlvE8_clEvEUlbE_St5arrayIPcLm2EELi4E23TrivialOffsetCalculatorILi1EjESB_NS0_6memory15LoadWithoutCastENSC_16StoreWithoutCastEEEviT_T0_T2_T3_T4_T5_)
        /*0644*/ 	.word	0x00000000


	//----- nvinfo : EIATTR_REGCOUNT
	.align		4
.L_319:
        /*0648*/ 	.byte	0x04, 0x2f
        /*064a*/ 	.short	(.L_321 - .L_320)
	.align		4
.L_320:
        /*064c*/ 	.word	index@(_ZN2at6native18elementwise_kernelILi128ELi4EZNS0_22gpu_kernel_impl_nocastIZZZNS0_23logical_not_kernel_cudaERNS_18TensorIteratorBaseEENKUlvE0_clEvENKUlvE8_clEvEUlbE_EEvS4_RKT_EUliE_EEviT1_)
        /*0650*/ 	.word	0x0000000c


	//----- nvinfo : EIATTR_FRAME_SIZE
	.align		4
.L_321:
        /*0654*/ 	.byte	0x04, 0x11
        /*0656*/ 	.short	(.L_323 - .L_322)
	.align		4
.L_322:
        /*0658*/ 	.word	index@(_ZN2at6native18elementwise_kernelILi128ELi4EZNS0_22gpu_kernel_impl_nocastIZZZNS0_23logical_not_kernel_cudaERNS_18TensorIteratorBaseEENKUlvE0_clEvENKUlvE8_clEvEUlbE_EEvS4_RKT_EUliE_EEviT1_)
        /*065c*/ 	.word	0x00000000


	//----- nvinfo : EIATTR_REGCOUNT
	.align		4
.L_323:
        /*0660*/ 	.byte	0x04, 0x2f
        /*0662*/ 	.short	(.L_325 - .L_324)
	.align		4
.L_324:
        /*0664*/ 	.word	index@(_ZN2at6native27unrolled_elementwise_kernelIZZZNS0_23logical_not_kernel_cudaERNS_18TensorIteratorBaseEENKUlvE0_clEvENKUlvE8_clEvEUlbE_St5arrayIPcLm2EELi4E23TrivialOffsetCalculatorILi1EjESB_NS0_6memory12LoadWithCastILi1EEENSC_13StoreWithCastILi1EEEEEviT_T0_T2_T3_T4_T5_)
        /*0668*/ 	.word	0x0000001e


	//----- nvinfo : EIATTR_FRAME_SIZE
	.align		4
.L_325:
        /*066c*/ 	.byte	0x04, 0x11
        /*066e*/ 	.short	(.L_327 - .L_326)
	.align		4
.L_326:
        /*0670*/ 	.word	index@(_ZN2at6native27unrolled_elementwise_kernelIZZZNS0_23logical_not_kernel_cudaERNS_18TensorIteratorBaseEENKUlvE0_clEvENKUlvE8_clEvEUlbE_St5arrayIPcLm2EELi4E23TrivialOffsetCalculatorILi1EjESB_NS0_6memory12LoadWithCastILi1EEENSC_13StoreWithCastILi1EEEEEviT_T0_T2_T3_T4_T5_)
        /*0674*/ 	.word	0x00000000


	//----- nvinfo : EIATTR_REGCOUNT
	.align		4
.L_327:
        /*0678*/ 	.byte	0x04, 0x2f
        /*067a*/ 	.short	(.L_329 - .L_328)
	.align		4
.L_328:
        /*067c*/ 	.word	index@(_ZN2at6native18elementwise_kernelILi128ELi4EZNS0_15gpu_kernel_implIZZZNS0_23logical_not_kernel_cudaERNS_18TensorIteratorBaseEENKUlvE0_clEvENKUlvE8_clEvEUlbE_EEvS4_RKT_EUliE_EEviT1_)
        /*0680*/ 	.word	0x0000001a


	//----- nvinfo : EIATTR_FRAME_SIZE
	.align		4
.L_329:
        /*0684*/ 	.byte	0x04, 0x11
        /*0686*/ 	.short	(.L_331 - .L_330)
	.align		4
.L_330:
        /*0688*/ 	.word	index@(_ZN2at6native18elementwise_kernelILi128ELi4EZNS0_15gpu_kernel_implIZZZNS0_23logical_not_kernel_cudaERNS_18TensorIteratorBaseEENKUlvE0_clEvENKUlvE8_clEvEUlbE_EEvS4_RKT_EUliE_EEviT1_)
        /*068c*/ 	.word	0x00000000


	//----- nvinfo : EIATTR_REGCOUNT
	.align		4
.L_331:
        /*0690*/ 	.byte	0x04, 0x2f
        /*0692*/ 	.short	(.L_333 - .L_332)
	.align		4
.L_332:
        /*0694*/ 	.word	index@(_ZN2at6native29vectorized_elementwise_kernelILi8EZZZNS0_23logical_not_kernel_cudaERNS_18TensorIteratorBaseEENKUlvE0_clEvENKUlvE9_clEvEUlN3c104HalfEE_St5arrayIPcLm2EEEEviT0_T1_)
        /*0698*/ 	.word	0x00000004


	//----- nvinfo : EIATTR_FRAME_SIZE
	.align		4
.L_333:
        /*069c*/ 	.byte	0x04, 0x11
        /*069e*/ 	.short	(.L_335 - .L_334)
	.align		4
.L_334:
        /*06a0*/ 	.word	index@(_ZN2at6native29vectorized_elementwise_kernelILi8EZZZNS0_23logical_not_kernel_cudaERNS_18TensorIteratorBaseEENKUlvE0_clEvENKUlvE9_clEvEUlN3c104HalfEE_St5arrayIPcLm2EEEEviT0_T1_)
        /*06a4*/ 	.word	0x00000000


	//----- nvinfo : EIATTR_REGCOUNT
	.align		4
.L_335:
        /*06a8*/ 	.byte	0x04, 0x2f
        /*06aa*/ 	.short	(.L_337 - .L_336)
	.align		4
.L_336:
        /*06ac*/ 	.word	index@(_ZN2at6native29vectorized_elementwise_kernelILi4EZZZNS0_23logical_not_kernel_cudaERNS_18TensorIteratorBaseEENKUlvE0_clEvENKUlvE9_clEvEUlN3c104HalfEE_St5arrayIPcLm2EEEEviT0_T1_)
        /*06b0*/ 	.word	0x0000001a


	//----- nvinfo : EIATTR_FRAME_SIZE
	.align		4
.L_337:
        /*06b4*/ 	.byte	0x04, 0x11
        /*06b6*/ 	.short	(.L_339 - .L_338)
	.align		4
.L_338:
        /*06b8*/ 	.word	index@(_ZN2at6native29vectorized_elementwise_kernelILi4EZZZNS0_23logical_not_kernel_cudaERNS_18TensorIteratorBaseEENKUlvE0_clEvENKUlvE9_clEvEUlN3c104HalfEE_St5arrayIPcLm2EEEEviT0_T1_)
        /*06bc*/ 	.word	0x00000000


	//----- nvinfo : EIATTR_REGCOUNT
	.align		4
.L_339:
        /*06c0*/ 	.byte	0x04, 0x2f
        /*06c2*/ 	.short	(.L_341 - .L_340)
	.align		4
.L_340:
        /*06c4*/ 	.word	index@(_ZN2at6native29vectorized_elementwise_kernelILi2EZZZNS0_23logical_not_kernel_cudaERNS_18TensorIteratorBaseEENKUlvE0_clEvENKUlvE9_clEvEUlN3c104HalfEE_St5arrayIPcLm2EEEEviT0_T1_)
        /*06c8*/ 	.word	0x0000001a


	//----- nvinfo : EIATTR_FRAME_SIZE
	.align		4
.L_341:
        /*06cc*/ 	.byte	0x04, 0x11
        /*06ce*/ 	.short	(.L_343 - .L_342)
	.align		4
.L_342:
        /*06d0*/ 	.word	index@(_ZN2at6native29vectorized_elementwise_kernelILi2EZZZNS0_23logical_not_kernel_cudaERNS_18TensorIteratorBaseEENKUlvE0_clEvENKUlvE9_clEvEUlN3c104HalfEE_St5arrayIPcLm2EEEEviT0_T1_)
        /*06d4*/ 	.word	0x00000000


	//----- nvinfo : EIATTR_REGCOUNT
	.align		4
.L_343:
        /*06d8*/ 	.byte	0x04, 0x2f
        /*06da*/ 	.short	(.L_345 - .L_344)
	.align		4
.L_344:
        /*06dc*/ 	.word	index@(_ZN2at6native27unrolled_elementwise_kernelIZZZNS0_23logical_not_kernel_cudaERNS_18TensorIteratorBaseEENKUlvE0_clEvENKUlvE9_clEvEUlN3c104HalfEE_St5arrayIPcLm2EELi4E23TrivialOffsetCalculatorILi1EjESD_NS0_6memory15LoadWithoutCastENSE_16StoreWithoutCastEEEviT_T0_T2_T3_T4_T5_)
        /*06e0*/ 	.word	0x00000016


	//----- nvinfo : EIATTR_FRAME_SIZE
	.align		4
.L_345:
        /*06e4*/ 	.byte	0x04, 0x11
        /*06e6*/ 	.short	(.L_347 - .L_346)
	.align		4
.L_346:
        /*06e8*/ 	.word	index@(_ZN2at6native27unrolled_elementwise_kernelIZZZNS0_23logical_not_kernel_cudaERNS_18TensorIteratorBaseEENKUlvE0_clEvENKUlvE9_clEvEUlN3c104HalfEE_St5arrayIPcLm2EELi4E23TrivialOffsetCalculatorILi1EjESD_NS0_6memory15LoadWithoutCastENSE_16StoreWithoutCastEEEviT_T0_T2_T3_T4_T5_)
        /*06ec*/ 	.word	0x00000000


	//----- nvinfo : EIATTR_REGCOUNT
	.align		4
.L_347:
        /*06f0*/ 	.byte	0x04, 0x2f
        /*06f2*/ 	.short	(.L_349 - .L_348)
	.align		4
.L_348:
        /*06f4*/ 	.word	index@(_ZN2at6native18elementwise_kernelILi128ELi4EZNS0_22gpu_kernel_impl_nocastIZZZNS0_23logical_not_kernel_cudaERNS_18TensorIteratorBaseEENKUlvE0_clEvENKUlvE9_clEvEUlN3c104HalfEE_EEvS4_RKT_EUliE_EEviT1_)
        /*06f8*/ 	.word	0x0000000c


	//----- nvinfo : EIATTR_FRAME_SIZE
	.align		4
.L_349:
        /*06fc*/ 	.byte	0x04, 0x11
        /*06fe*/ 	.short	(.L_351 - .L_350)
	.align		4
.L_350:
        /*0700*/ 	.word	index@(_ZN2at6native18elementwise_kernelILi128ELi4EZNS0_22gpu_kernel_impl_nocastIZZZNS0_23logical_not_kernel_cudaERNS_18TensorIteratorBaseEENKUlvE0_clEvENKUlvE9_clEvEUlN3c104HalfEE_EEvS4_RKT_EUliE_EEviT1_)
        /*0704*/ 	.word	0x00000000


	//----- nvinfo : EIATTR_REGCOUNT
	.align		4
.L_351:
        /*0708*/ 	.byte	0x04, 0x2f
        /*070a*/ 	.short	(.L_353 - .L_352)
	.align		4
.L_352:
        /*070c*/ 	.word	index@(_ZN2at6native27unrolled_elementwise_kernelIZZZNS0_23logical_not_kernel_cudaERNS_18TensorIteratorBaseEENKUlvE0_clEvENKUlvE9_clEvEUlN3c104HalfEE_St5arrayIPcLm2EELi4E23TrivialOffsetCalculatorILi1EjESD_NS0_6memory12LoadWithCastILi1EEENSE_13StoreWithCastILi1EEEEEviT_T0_T2_T3_T4_T5_)
        /*0710*/ 	.word	0x0000001e


	//----- nvinfo : EIATTR_FRAME_SIZE
	.align		4
.L_353:
        /*0714*/ 	.byte	0x04, 0x11
        /*0716*/ 	.short	(.L_355 - .L_354)
	.align		4
.L_354:
        /*0718*/ 	.word	index@(_ZN2at6native27unrolled_elementwise_kernelIZZZNS0_23logical_not_kernel_cudaERNS_18TensorIteratorBaseEENKUlvE0_clEvENKUlvE9_clEvEUlN3c104HalfEE_St5arrayIPcLm2EELi4E23TrivialOffsetCalculatorILi1EjESD_NS0_6memory12LoadWithCastILi1EEENSE_13StoreWithCastILi1EEEEEviT_T0_T2_T3_T4_T5_)
        /*071c*/ 	.word	0x00000000


	//----- nvinfo : EIATTR_REGCOUNT
	.align		4
.L_355:
        /*0720*/ 	.byte	0x04, 0x2f
        /*0722*/ 	.short	(.L_357 - .L_356)
	.align		4
.L_356:
        /*0724*/ 	.word	index@(_ZN2at6native18elementwise_kernelILi128ELi4EZNS0_15gpu_kernel_implIZZZNS0_23logical_not_kernel_cudaERNS_18TensorIteratorBaseEENKUlvE0_clEvENKUlvE9_clEvEUlN3c104HalfEE_EEvS4_RKT_EUliE_EEviT1_)
        /*0728*/ 	.word	0x0000001a


	//----- nvinfo : EIATTR_FRAME_SIZE
	.align		4
.L_357:
        /*072c*/ 	.byte	0x04, 0x11
        /*072e*/ 	.short	(.L_359 - .L_358)
	.align		4
.L_358:
        /*0730*/ 	.word	index@(_ZN2at6native18elementwise_kernelILi128ELi4EZNS0_15gpu_kernel_implIZZZNS0_23logical_not_kernel_cudaERNS_18TensorIteratorBaseEENKUlvE0_clEvENKUlvE9_clEvEUlN3c104HalfEE_EEvS4_RKT_EUliE_EEviT1_)
        /*0734*/ 	.word	0x00000000


	//----- nvinfo : EIATTR_REGCOUNT
	.align		4
.L_359:
        /*0738*/ 	.byte	0x04, 0x2f
        /*073a*/ 	.short	(.L_361 - .L_360)
	.align		4
.L_360:
        /*073c*/ 	.word	index@(_ZN2at6native29vectorized_elementwise_kernelILi8EZZZNS0_23logical_not_kernel_cudaERNS_18TensorIteratorBaseEENKUlvE0_clEvENKUlvE10_clEvEUlN3c108BFloat16EE_St5arrayIPcLm2EEEEviT0_T1_)
        /*0740*/ 	.word	0x00000004


	//----- nvinfo : EIATTR_FRAME_SIZE
	.align		4
.L_361:
        /*0744*/ 	.byte	0x04, 0x11
        /*0746*/ 	.short	(.L_363 - .L_362)
	.align		4
.L_362:
        /*0748*/ 	.word	index@(_ZN2at6native29vectorized_elementwise_kernelILi8EZZZNS0_23logical_not_kernel_cudaERNS_18TensorIteratorBaseEENKUlvE0_clEvENKUlvE10_clEvEUlN3c108BFloat16EE_St5arrayIPcLm2EEEEviT0_T1_)
        /*074c*/ 	.word	0x00000000


	//----- nvinfo : EIATTR_REGCOUNT
	.align		4
.L_363:
        /*0750*/ 	.byte	0x04, 0x2f
        /*0752*/ 	.short	(.L_365 - .L_364)
	.align		4
.L_364:
        /*0754*/ 	.word	index@(_ZN2at6native29vectorized_elementwise_kernelILi4EZZZNS0_23logical_not_kernel_cudaERNS_18TensorIteratorBaseEENKUlvE0_clEvENKUlvE10_clEvEUlN3c108BFloat16EE_St5arrayIPcLm2EEEEviT0_T1_)
        /*0758*/ 	.word	0x0000001a


	//----- nvinfo : EIATTR_FRAME_SIZE
	.align		4
.L_365:
        /*075c*/ 	.byte	0x04, 0x11
        /*075e*/ 	.short	(.L_367 - .L_366)
	.align		4
.L_366:
        /*0760*/ 	.word	index@(_ZN2at6native29vectorized_elementwise_kernelILi4EZZZNS0_23logical_not_kernel_cudaERNS_18TensorIteratorBaseEENKUlvE0_clEvENKUlvE10_clEvEUlN3c108BFloat16EE_St5arrayIPcLm2EEEEviT0_T1_)
        /*0764*/ 	.word	0x00000000


	//----- nvinfo : EIATTR_REGCOUNT
	.align		4
.L_367:
        /*0768*/ 	.byte	0x04, 0x2f
        /*076a*/ 	.short	(.L_369 - .L_368)
	.align		4
.L_368:
        /*076c*/ 	.word	index@(_ZN2at6native29vectorized_elementwise_kernelILi2EZZZNS0_23logical_not_kernel_cudaERNS_18TensorIteratorBaseEENKUlvE0_clEvENKUlvE10_clEvEUlN3c108BFloat16EE_St5arrayIPcLm2EEEEviT0_T1_)
        /*0770*/ 	.word	0x0000001a


	//----- nvinfo : EIATTR_FRAME_SIZE
	.align		4
.L_369:
        /*0774*/ 	.byte	0x04, 0x11
        /*0776*/ 	.short	(.L_371 - .L_370)
	.align		4
.L_370:
        /*0778*/ 	.word	index@(_ZN2at6native29vectorized_elementwise_kernelILi2EZZZNS0_23logical_not_kernel_cudaERNS_18TensorIteratorBaseEENKUlvE0_clEvENKUlvE10_clEvEUlN3c108BFloat16EE_St5arrayIPcLm2EEEEviT0_T1_)
        /*077c*/ 	.word	0x00000000


	//----- nvinfo : EIATTR_REGCOUNT
	.align		4
.L_371:
        /*0780*/ 	.byte	0x04, 0x2f
        /*0782*/ 	.short	(.L_373 - .L_372)
	.align		4
.L_372:
        /*0784*/ 	.word	index@(_ZN2at6native27unrolled_elementwise_kernelIZZZNS0_23logical_not_kernel_cudaERNS_18TensorIteratorBaseEENKUlvE0_clEvENKUlvE10_clEvEUlN3c108BFloat16EE_St5arrayIPcLm2EELi4E23TrivialOffsetCalculatorILi1EjESD_NS0_6memory15LoadWithoutCastENSE_16StoreWithoutCastEEEviT_T0_T2_T3_T4_T5_)
        /*0788*/ 	.word	0x00000014


	//----- nvinfo : EIATTR_FRAME_SIZE
	.align		4
.L_373:
        /*078c*/ 	.byte	0x04, 0x11
        /*078e*/ 	.short	(.L_375 - .L_374)
	.align		4
.L_374:
        /*0790*/ 	.word	index@(_ZN2at6native27unrolled_elementwise_kernelIZZZNS0_23logical_not_kernel_cudaERNS_18TensorIteratorBaseEENKUlvE0_clEvENKUlvE10_clEvEUlN3c108BFloat16EE_St5arrayIPcLm2EELi4E23TrivialOffsetCalculatorILi1EjESD_NS0_6memory15LoadWithoutCastENSE_16StoreWithoutCastEEEviT_T0_T2_T3_T4_T5_)
        /*0794*/ 	.word	0x00000000


	//----- nvinfo : EIATTR_REGCOUNT
	.align		4
.L_375:
        /*0798*/ 	.byte	0x04, 0x2f
        /*079a*/ 	.short	(.L_377 - .L_376)
	.align		4
.L_376:
        /*079c*/ 	.word	index@(_ZN2at6native18elementwise_kernelILi128ELi4EZNS0_22gpu_kernel_impl_nocastIZZZNS0_23logical_not_kernel_cudaERNS_18TensorIteratorBaseEENKUlvE0_clEvENKUlvE10_clEvEUlN3c108BFloat16EE_EEvS4_RKT_EUliE_EEviT1_)
        /*07a0*/ 	.word	0x0000000c


	//----- nvinfo : EIATTR_FRAME_SIZE
	.align		4
.L_377:
        /*07a4*/ 	.byte	0x04, 0x11
        /*07a6*/ 	.short	(.L_379 - .L_378)
	.align		4
.L_378:
        /*07a8*/ 	.word	index@(_ZN2at6native18elementwise_kernelILi128ELi4EZNS0_22gpu_kernel_impl_nocastIZZZNS0_23logical_not_kernel_cudaERNS_18TensorIteratorBaseEENKUlvE0_clEvENKUlvE10_clEvEUlN3c108BFloat16EE_EEvS4_RKT_EUliE_EEviT1_)
        /*07ac*/ 	.word	0x00000000


	//----- nvinfo : EIATTR_REGCOUNT
	.align		4
.L_379:
        /*07b0*/ 	.byte	0x04, 0x2f
        /*07b2*/ 	.short	(.L_381 - .L_380)
	.align		4
.L_380:
        /*07b4*/ 	.word	index@(_ZN2at6native27unrolled_elementwise_kernelIZZZNS0_23logical_not_kernel_cudaERNS_18TensorIteratorBaseEENKUlvE0_clEvENKUlvE10_clEvEUlN3c108BFloat16EE_St5arrayIPcLm2EELi4E23TrivialOffsetCalculatorILi1EjESD_NS0_6memory12LoadWithCastILi1EEENSE_13StoreWithCastILi1EEEEEviT_T0_T2_T3_T4_T5_)
        /*07b8*/ 	.word	0x0000001e


	//----- nvinfo : EIATTR_FRAME_SIZE
	.align		4
.L_381:
        /*07bc*/ 	.byte	0x04, 0x11
        /*07be*/ 	.short	(.L_383 - .L_382)
	.align		4
.L_382:
        /*07c0*/ 	.word	index@(_ZN2at6native27unrolled_elementwise_kernelIZZZNS0_23logical_not_kernel_cudaERNS_18TensorIteratorBaseEENKUlvE0_clEvENKUlvE10_clEvEUlN3c108BFloat16EE_St5arrayIPcLm2EELi4E23TrivialOffsetCalculatorILi1EjESD_NS0_6memory12LoadWithCastILi1EEENSE_13StoreWithCastILi1EEEEEviT_T0_T2_T3_T4_T5_)
        /*07c4*/ 	.word	0x00000000


	//----- nvinfo : EIATTR_REGCOUNT
	.align		4
.L_383:
        /*07c8*/ 	.byte	0x04, 0x2f
        /*07ca*/ 	.short	(.L_385 - .L_384)
	.align		4
.L_384:
        /*07cc*/ 	.word	index@(_ZN2at6native18elementwise_kernelILi128ELi4EZNS0_15gpu_kernel_implIZZZNS0_23logical_not_kernel_cudaERNS_18TensorIteratorBaseEENKUlvE0_clEvENKUlvE10_clEvEUlN3c108BFloat16EE_EEvS4_RKT_EUliE_EEviT1_)
        /*07d0*/ 	.word	0x0000001a


	//----- nvinfo : EIATTR_FRAME_SIZE
	.align		4
.L_385:
        /*07d4*/ 	.byte	0x04, 0x11
        /*07d6*/ 	.short	(.L_387 - .L_386)
	.align		4
.L_386:
        /*07d8*/ 	.word	index@(_ZN2at6native18elementwise_kernelILi128ELi4EZNS0_15gpu_kernel_implIZZZNS0_23logical_not_kernel_cudaERNS_18TensorIteratorBaseEENKUlvE0_clEvENKUlvE10_clEvEUlN3c108BFloat16EE_EEvS4_RKT_EUliE_EEviT1_)
        /*07dc*/ 	.word	0x00000000


	//----- nvinfo : EIATTR_REGCOUNT
	.align		4
.L_387:
        /*07e0*/ 	.byte	0x04, 0x2f
        /*07e2*/ 	.short	(.L_389 - .L_388)
	.align		4
.L_388:
        /*07e4*/ 	.word	index@(_ZN2at6native29vectorized_elementwise_kernelILi8EZZZNS0_15neg_kernel_cudaERNS_18TensorIteratorBaseEENKUlvE0_clEvENKUlvE_clEvEUlhE_St5arrayIPcLm2EEEEviT0_T1_)
        /*07e8*/ 	.word	0x00000004


	//----- nvinfo : EIATTR_FRAME_SIZE
	.align		4
.L_389:
        /*07ec*/ 	.byte	0x04, 0x11
        /*07ee*/ 	.short	(.L_391 - .L_390)
	.align		4
.L_390:
        /*07f0*/ 	.word	index@(_ZN2at6native29vectorized_elementwise_kernelILi8EZZZNS0_15neg_kernel_cudaERNS_18TensorIteratorBaseEENKUlvE0_clEvENKUlvE_clEvEUlhE_St5arrayIPcLm2EEEEviT0_T1_)
        /*07f4*/ 	.word	0x00000000


	//----- nvinfo : EIATTR_REGCOUNT
	.align		4
.L_391:
        /*07f8*/ 	.byte	0x04, 0x2f
        /*07fa*/ 	.short	(.L_393 - .L_392)
	.align		4
.L_392:
        /*07fc*/ 	.word	index@(_ZN2at6native29vectorized_elementwise_kernelILi4EZZZNS0_15neg_kernel_cudaERNS_18TensorIteratorBaseEENKUlvE0_clEvENKUlvE_clEvEUlhE_St5arrayIPcLm2EEEEviT0_T1_)
        /*0800*/ 	.word	0x0000001b


	//----- nvinfo : EIATTR_FRAME_SIZE
	.align		4
.L_393:
        /*0804*/ 	.byte	0x04, 0x11
        /*0806*/ 	.short	(.L_395 - .L_394)
	.align		4
.L_394:
        /*0808*/ 	.word	index@(_ZN2at6native29vectorized_elementwise_kernelILi4EZZZNS0_15neg_kernel_cudaERNS_18TensorIteratorBaseEENKUlvE0_clEvENKUlvE_clEvEUlhE_St5arrayIPcLm2EEEEviT0_T1_)
        /*080c*/ 	.word	0x00000000


	//----- nvinfo : EIATTR_REGCOUNT
	.align		4
.L_395:
        /*0810*/ 	.byte	0x04, 0x2f
        /*0812*/ 	.short	(.L_397 - .L_396)
	.align		4
.L_396:
        /*0814*/ 	.word	index@(_ZN2at6native29vectorized_elementwise_kernelILi2EZZZNS0_15neg_kernel_cudaERNS_18TensorIteratorBaseEENKUlvE0_clEvENKUlvE_clEvEUlhE_St5arrayIPcLm2EEEEviT0_T1_)
        /*0818*/ 	.word	0x0000001b


	//----- nvinfo : EIATTR_FRAME_SIZE
	.align		4
.L_397:
        /*081c*/ 	.byte	0x04, 0x11
        /*081e*/ 	.short	(.L_399 - .L_398)
	.align		4
.L_398:
        /*0820*/ 	.word	index@(_ZN2at6native29vectorized_elementwise_kernelILi2EZZZNS0_15neg_kernel_cudaERNS_18TensorIteratorBaseEENKUlvE0_clEvENKUlvE_clEvEUlhE_St5arrayIPcLm2EEEEviT0_T1_)
        /*0824*/ 	.word	0x00000000


	//----- nvinfo : EIATTR_REGCOUNT
	.align		4
.L_399:
        /*0828*/ 	.byte	0x04, 0x2f
        /*082a*/ 	.short	(.L_401 - .L_400)
	.align		4
.L_400:
        /*082c*/ 	.word	index@(_ZN2at6native27unrolled_elementwise_kernelIZZZNS0_15neg_kernel_cudaERNS_18TensorIteratorBaseEENKUlvE0_clEvENKUlvE_clEvEUlhE_St5arrayIPcLm2EELi4E23TrivialOffsetCalculatorILi1EjESB_NS0_6memory15LoadWithoutCastENSC_16StoreWithoutCastEEEviT_T0_T2_T3_T4_T5_)
        /*0830*/ 	.word	0x00000011


	//----- nvinfo : EIATTR_FRAME_SIZE
	.align		4
.L_401:
        /*0834*/ 	.byte	0x04, 0x11
        /*0836*/ 	.short	(.L_403 - .L_402)
	.align		4
.L_402:
        /*0838*/ 	.word	index@(_ZN2at6native27unrolled_elementwise_kernelIZZZNS0_15neg_kernel_cudaERNS_18TensorIteratorBaseEENKUlvE0_clEvENKUlvE_clEvEUlhE_St5arrayIPcLm2EELi4E23TrivialOffsetCalculatorILi1EjESB_NS0_6memory15LoadWithoutCastENSC_16StoreWithoutCastEEEviT_T0_T2_T3_T4_T5_)
        /*083c*/ 	.word	0x00000000


	//----- nvinfo : EIATTR_REGCOUNT
	.align		4
.L_403:
        /*0840*/ 	.byte	0x04, 0x2f
        /*0842*/ 	.short	(.L_405 - .L_404)
	.align		4
.L_404:
        /*0844*/ 	.word	index@(_ZN2at6native18elementwise_kernelILi128ELi4EZNS0_22gpu_kernel_impl_nocastIZZZNS0_15neg_kernel_cudaERNS_18TensorIteratorBaseEENKUlvE0_clEvENKUlvE_clEvEUlhE_EEvS4_RKT_EUliE_EEviT1_)
        /*0848*/ 	.word	0x0000000c


	//----- nvinfo : EIATTR_FRAME_SIZE
	.align		4
.L_405:
        /*084c*/ 	.byte	0x04, 0x11
        /*084e*/ 	.short	(.L_407 - .L_406)
	.align		4
.L_406:
        /*0850*/ 	.word	index@(_ZN2at6native18elementwise_kernelILi128ELi4EZNS0_22gpu_kernel_impl_nocastIZZZNS0_15neg_kernel_cudaERNS_18TensorIteratorBaseEENKUlvE0_clEvENKUlvE_clEvEUlhE_EEvS4_RKT_EUliE_EEviT1_)
        /*0854*/ 	.word	0x00000000


	//----- nvinfo : EIATTR_REGCOUNT
	.align		4
.L_407:
        /*0858*/ 	.byte	0x04, 0x2f
        /*085a*/ 	.short	(.L_409 - .L_408)
	.align		4
.L_408:
        /*085c*/ 	.word	index@(_ZN2at6native27unrolled_elementwise_kernelIZZZNS0_15neg_kernel_cudaERNS_18TensorIteratorBaseEENKUlvE0_clEvENKUlvE_clEvEUlhE_St5arrayIPcLm2EELi4E23TrivialOffsetCalculatorILi1EjESB_NS0_6memory12LoadWithCastILi1EEENSC_13StoreWithCastILi1EEEEEviT_T0_T2_T3_T4_T5_)
        /*0860*/ 	.word	0x0000001d


	//----- nvinfo : EIATTR_FRAME_SIZE
	.align		4
.L_409:
        /*0864*/ 	.byte	0x04, 0x11
        /*0866*/ 	.short	(.L_411 - .L_410)
	.align		4
.L_410:
        /*0868*/ 	.word	index@(_ZN2at6native27unrolled_elementwise_kernelIZZZNS0_15neg_kernel_cudaERNS_18TensorIteratorBaseEENKUlvE0_clEvENKUlvE_clEvEUlhE_St5arrayIPcLm2EELi4E23TrivialOffsetCalculatorILi1EjESB_NS0_6memory12LoadWithCastILi1EEENSC_13StoreWithCastILi1EEEEEviT_T0_T2_T3_T4_T5_)
        /*086c*/ 	.word	0x00000000


	//----- nvinfo : EIATTR_REGCOUNT
	.align		4
.L_411:
        /*0870*/ 	.byte	0x04, 0x2f
        /*0872*/ 	.short	(.L_413 - .L_412)
	.align		4
.L_412:
        /*0874*/ 	.word	index@(_ZN2at6native18elementwise_kernelILi128ELi4EZNS0_15gpu_kernel_implIZZZNS0_15neg_kernel_cudaERNS_18TensorIteratorBaseEENKUlvE0_clEvENKUlvE_clEvEUlhE_EEvS4_RKT_EUliE_EEviT1_)
        /*0878*/ 	.word	0x0000001a


	//----- nvinfo : EIATTR_FRAME_SIZE
	.align		4
.L_413:
        /*087c*/ 	.byte	0x04, 0x11
        /*087e*/ 	.short	(.L_415 - .L_414)
	.align		4
.L_414:
        /*0880*/ 	.word	index@(_ZN2at6native18elementwise_kernelILi128ELi4EZNS0_15gpu_kernel_implIZZZNS0_15neg_kernel_cudaERNS_18TensorIteratorBaseEENKUlvE0_clEvENKUlvE_clEvEUlhE_EEvS4_RKT_EUliE_EEviT1_)
        /*0884*/ 	.word	0x00000000


	//----- nvinfo : EIATTR_REGCOUNT
	.align		4
.L_415:
        /*0888*/ 	.byte	0x04, 0x2f
        /*088a*/ 	.short	(.L_417 - .L_416)
	.align		4
.L_416:
        /*088c*/ 	.word	index@(_ZN2at6native29vectorized_elementwise_kernelILi8EZZZNS0_15neg_kernel_cudaERNS_18TensorIteratorBaseEENKUlvE0_clEvENKUlvE0_clEvEUlaE_St5arrayIPcLm2EEEEviT0_T1_)
        /*0890*/ 	.word	0x00000004


	//----- nvinfo : EIATTR_FRAME_SIZE
	.align		4
.L_417:
        /*0894*/ 	.byte	0x04, 0x11
        /*0896*/ 	.short	(.L_419 - .L_418)
	.align		4
.L_418:
        /*0898*/ 	.word	index@(_ZN2at6native29vectorized_elementwise_kernelILi8EZZZNS0_15neg_kernel_cudaERNS_18TensorIteratorBaseEENKUlvE0_clEvENKUlvE0_clEvEUlaE_St5arrayIPcLm2EEEEviT0_T1_)
        /*089c*/ 	.word	0x00000000


	//----- nvinfo : EIATTR_REGCOUNT
	.align		4
.L_419:
        /*08a0*/ 	.byte	0x04, 0x2f
        /*08a2*/ 	.short	(.L_421 - .L_420)
	.align		4
.L_420:
        /*08a4*/ 	.word	index@(_ZN2at6native29vectorized_elementwise_kernelILi4EZZZNS0_15neg_kernel_cudaERNS_18TensorIteratorBaseEENKUlvE0_clEvENKUlvE0_clEvEUlaE_St5arrayIPcLm2EEEEviT0_T1_)
        /*08a8*/ 	.word	0x0000001b


	//----- nvinfo : EIATTR_FRAME_SIZE
	.align		4
.L_421:
        /*08ac*/ 	.byte	0x04, 0x11
        /*08ae*/ 	.short	(.L_423 - .L_422)
	.align		4
.L_422:
        /*08b0*/ 	.word	index@(_ZN2at6native29vectorized_elementwise_kernelILi4EZZZNS0_15neg_kernel_cudaERNS_18TensorIteratorBaseEENKUlvE0_clEvENKUlvE0_clEvEUlaE_St5arrayIPcLm2EEEEviT0_T1_)
        /*08b4*/ 	.word	0x00000000


	//----- nvinfo : EIATTR_REGCOUNT
	.align		4
.L_423:
        /*08b8*/ 	.byte	0x04, 0x2f
        /*08ba*/ 	.short	(.L_425 - .L_424)
	.align		4
.L_424:
        /*08bc*/ 	.word	index@(_ZN2at6native29vectorized_elementwise_kernelILi2EZZZNS0_15neg_kernel_cudaERNS_18TensorIteratorBaseEENKUlvE0_clEvENKUlvE0_clEvEUlaE_St5arrayIPcLm2EEEEviT0_T1_)
        /*08c0*/ 	.word	0x0000001b


	//----- nvinfo : EIATTR_FRAME_SIZE
	.align		4
.L_425:
        /*08c4*/ 	.byte	0x04, 0x11
        /*08c6*/ 	.short	(.L_427 - .L_426)
	.align		4
.L_426:
        /*08c8*/ 	.word	index@(_ZN2at6native29vectorized_elementwise_kernelILi2EZZZNS0_15neg_kernel_cudaERNS_18TensorIteratorBaseEENKUlvE0_clEvENKUlvE0_clEvEUlaE_St5arrayIPcLm2EEEEviT0_T1_)
        /*08cc*/ 	.word	0x00000000


	//----- nvinfo : EIATTR_REGCOUNT
	.align		4
.L_427:
        /*08d0*/ 	.byte	0x04, 0x2f
        /*08d2*/ 	.short	(.L_429 - .L_428)
	.align		4
.L_428:
        /*08d4*/ 	.word	index@(_ZN2at6native27unrolled_elementwise_kernelIZZZNS0_15neg_kernel_cudaERNS_18TensorIteratorBaseEENKUlvE0_clEvENKUlvE0_clEvEUlaE_St5arrayIPcLm2EELi4E23TrivialOffsetCalculatorILi1EjESB_NS0_6memory15LoadWithoutCastENSC_16StoreWithoutCastEEEviT_T0_T2_T3_T4_T5_)
        /*08d8*/ 	.word	0x00000011


	//----- nvinfo : EIATTR_FRAME_SIZE
	.align		4
.L_429:
        /*08dc*/ 	.byte	0x04, 0x11
        /*08de*/ 	.short	(.L_431 - .L_430)
	.align		4
.L_430:
        /*08e0*/ 	.word	index@(_ZN2at6native27unrolled_elementwise_kernelIZZZNS0_15neg_kernel_cudaERNS_18TensorIteratorBaseEENKUlvE0_clEvENKUlvE0_clEvEUlaE_St5arrayIPcLm2EELi4E23TrivialOffsetCalculatorILi1EjESB_NS0_6memory15LoadWithoutCastENSC_16StoreWithoutCastEEEviT_T0_T2_T3_T4_T5_)
        /*08e4*/ 	.word	0x00000000


	//----- nvinfo : EIATTR_REGCOUNT
	.align		4
.L_431:
        /*08e8*/ 	.byte	0x04, 0x2f
        /*08ea*/ 	.short	(.L_433 - .L_432)
	.align		4
.L_432:
        /*08ec*/ 	.word	index@(_ZN2at6native18elementwise_kernelILi128ELi4EZNS0_22gpu_kernel_impl_nocastIZZZNS0_15neg_kernel_cudaERNS_18TensorIteratorBaseEENKUlvE0_clEvENKUlvE0_clEvEUlaE_EEvS4_RKT_EUliE_EEviT1_)
        /*08f0*/ 	.word	0x0000000c


	//----- nvinfo : EIATTR_FRAME_SIZE
	.align		4
.L_433:
        /*08f4*/ 	.byte	0x04, 0x11
        /*08f6*/ 	.short	(.L_435 - .L_434)
	.align		4
.L_434:
        /*08f8*/ 	.word	index@(_ZN2at6native18elementwise_kernelILi128ELi4EZNS0_22gpu_kernel_impl_nocastIZZZNS0_15neg_kernel_cudaERNS_18TensorIteratorBaseEENKUlvE0_clEvENKUlvE0_clEvEUlaE_EEvS4_RKT_EUliE_EEviT1_)
        /*08fc*/ 	.word	0x00000000


	//----- nvinfo : EIATTR_REGCOUNT
	.align		4
.L_435:
        /*0900*/ 	.byte	0x04, 0x2f
        /*0902*/ 	.short	(.L_437 - .L_436)
	.align		4
.L_436:
        /*0904*/ 	.word	index@(_ZN2at6native27unrolled_elementwise_kernelIZZZNS0_15neg_kernel_cudaERNS_18TensorIteratorBaseEENKUlvE0_clEvENKUlvE0_clEvEUlaE_St5arrayIPcLm2EELi4E23TrivialOffsetCalculatorILi1EjESB_NS0_6memory12LoadWithCastILi1EEENSC_13StoreWithCastILi1EEEEEviT_T0_T2_T3_T4_T5_)
        /*0908*/ 	.word	0x0000001d


	//----- nvinfo : EIATTR_FRAME_SIZE
	.align		4
.L_437:
        /*090c*/ 	.byte	0x04, 0x11
        /*090e*/ 	.short	(.L_439 - .L_438)
	.align		4
.L_438:
        /*0910*/ 	.word	index@(_ZN2at6native27unrolled_elementwise_kernelIZZZNS0_15neg_kernel_cudaERNS_18TensorIteratorBaseEENKUlvE0_clEvENKUlvE0_clEvEUlaE_St5arrayIPcLm2EELi4E23TrivialOffsetCalculatorILi1EjESB_NS0_6memory12LoadWithCastILi1EEENSC_13StoreWithCastILi1EEEEEviT_T0_T2_T3_T4_T5_)
        /*0914*/ 	.word	0x00000000


	//----- nvinfo : EIATTR_REGCOUNT
	.align		4
.L_439:
        /*0918*/ 	.byte	0x04, 0x2f
        /*091a*/ 	.short	(.L_441 - .L_440)
	.align		4
.L_440:
        /*091c*/ 	.word	index@(_ZN2at6native18elementwise_kernelILi128ELi4EZNS0_15gpu_kernel_implIZZZNS0_15neg_kernel_cudaERNS_18TensorIteratorBaseEENKUlvE0_clEvENKUlvE0_clEvEUlaE_EEvS4_RKT_EUliE_EEviT1_)
        /*0920*/ 	.word	0x0000001a


	//----- nvinfo : EIATTR_FRAME_SIZE
	.align		4
.L_441:
        /*0924*/ 	.byte	0x04, 0x11
        /*0926*/ 	.short	(.L_443 - .L_442)
	.align		4
.L_442:
        /*0928*/ 	.word	index@(_ZN2at6native18elementwise_kernelILi128ELi4EZNS0_15gpu_kernel_implIZZZNS0_15neg_kernel_cudaERNS_18TensorIteratorBaseEENKUlvE0_clEvENKUlvE0_clEvEUlaE_EEvS4_RKT_EUliE_EEviT1_)
        /*092c*/ 	.word	0x00000000


	//----- nvinfo : EIATTR_REGCOUNT
	.align		4
.L_443:
        /*0930*/ 	.byte	0x04, 0x2f
        /*0932*/ 	.short	(.L_445 - .L_444)
	.align		4
.L_444:
        /*0934*/ 	.word	index@(_ZN2at6native29vectorized_elementwise_kernelILi8EZZZNS0_15neg_kernel_cudaERNS_18TensorIteratorBaseEENKUlvE0_clEvENKUlvE1_clEvEUliE_St5arrayIPcLm2EEEEviT0_T1_)
        /*0938*/ 	.word	0x00000004


	//----- nvinfo : EIATTR_FRAME_SIZE
	.align		4
.L_445:
        /*093c*/ 	.byte	0x04, 0x11
        /*093e*/ 	.short	(.L_447 - .L_446)
	.align		4
.L_446:
        /*0940*/ 	.word	index@(_ZN2at6native29vectorized_elementwise_kernelILi8EZZZNS0_15neg_kernel_cudaERNS_18TensorIteratorBaseEENKUlvE0_clEvENKUlvE1_clEvEUliE_St5arrayIPcLm2EEEEviT0_T1_)
        /*0944*/ 	.word	0x00000000


	//----- nvinfo : EIATTR_REGCOUNT
	.align		4
.L_447:
        /*0948*/ 	.byte	0x04, 0x2f
        /*094a*/ 	.short	(.L_449 - .L_448)
	.align		4
.L_448:
        /*094c*/ 	.word	index@(_ZN2at6native29vectorized_elementwise_kernelILi4EZZZNS0_15neg_kernel_cudaERNS_18TensorIteratorBaseEENKUlvE0_clEvENKUlvE1_clEvEUliE_St5arrayIPcLm2EEEEviT0_T1_)
        /*0950*/ 	.word	0x00000018


	//----- nvinfo : EIATTR_FRAME_SIZE
	.align		4
.L_449:
        /*0954*/ 	.byte	0x04, 0x11
        /*0956*/ 	.short	(.L_451 - .L_450)
	.align		4
.L_450:
        /*0958*/ 	.word	index@(_ZN2at6native29vectorized_elementwise_kernelILi4EZZZNS0_15neg_kernel_cudaERNS_18TensorIteratorBaseEENKUlvE0_clEvENKUlvE1_clEvEUliE_St5arrayIPcLm2EEEEviT0_T1_)
        /*095c*/ 	.word	0x00000000


	//----- nvinfo : EIATTR_REGCOUNT
	.align		4
.L_451:
        /*0960*/ 	.byte	0x04, 0x2f
        /*0962*/ 	.short	(.L_453 - .L_452)
	.align		4
.L_452:
        /*0964*/ 	.word	index@(_ZN2at6native29vectorized_elementwise_kernelILi2EZZZNS0_15neg_kernel_cudaERNS_18TensorIteratorBaseEENKUlvE0_clEvENKUlvE1_clEvEUliE_St5arrayIPcLm2EEEEviT0_T1_)
        /*0968*/ 	.word	0x00000018


	//----- nvinfo : EIATTR_FRAME_SIZE
	.align		4
.L_453:
        /*096c*/ 	.byte	0x04, 0x11
        /*096e*/ 	.short	(.L_455 - .L_454)
	.align		4
.L_454:
        /*0970*/ 	.word	index@(_ZN2at6native29vectorized_elementwise_kernelILi2EZZZNS0_15neg_kernel_cudaERNS_18TensorIteratorBaseEENKUlvE0_clEvENKUlvE1_clEvEUliE_St5arrayIPcLm2EEEEviT0_T1_)
        /*0974*/ 	.word	0x00000000


	//----- nvinfo : EIATTR_REGCOUNT
	.align		4
.L_455:
        /*0978*/ 	.byte	0x04, 0x2f
        /*097a*/ 	.short	(.L_457 - .L_456)
	.align		4
.L_456:
        /*097c*/ 	.word	index@(_ZN2at6native27unrolled_elementwise_kernelIZZZNS0_15neg_kernel_cudaERNS_18TensorIteratorBaseEENKUlvE0_clEvENKUlvE1_clEvEUliE_St5arrayIPcLm2EELi4E23TrivialOffsetCalculatorILi1EjESB_NS0_6memory15LoadWithoutCastENSC_16StoreWithoutCastEEEviT_T0_T2_T3_T4_T5_)
        /*0980*/ 	.word	0x00000012


	//----- nvinfo : EIATTR_FRAME_SIZE
	.align		4
.L_457:
        /*0984*/ 	.byte	0x04, 0x11
        /*0986*/ 	.short	(.L_459 - .L_458)
	.align		4
.L_458:
        /*0988*/ 	.word	index@(_ZN2at6native27unrolled_elementwise_kernelIZZZNS0_15neg_kernel_cudaERNS_18TensorIteratorBaseEENKUlvE0_clEvENKUlvE1_clEvEUliE_St5arrayIPcLm2EELi4E23TrivialOffsetCalculatorILi1EjESB_NS0_6memory15LoadWithoutCastENSC_16StoreWithoutCastEEEviT_T0_T2_T3_T4_T5_)
        /*098c*/ 	.word	0x00000000


	//----- nvinfo : EIATTR_REGCOUNT
	.align		4
.L_459:
        /*0990*/ 	.byte	0x04, 0x2f
        /*0992*/ 	.short	(.L_461 - .L_460)
	.align		4
.L_460:
        /*0994*/ 	.word	index@(_ZN2at6native18elementwise_kernelILi128ELi2EZNS0_22gpu_kernel_impl_nocastIZZZNS0_15neg_kernel_cudaERNS_18TensorIteratorBaseEENKUlvE0_clEvENKUlvE1_clEvEUliE_EEvS4_RKT_EUliE_EEviT1_)
        /*0998*/ 	.word	0x0000000c


	//----- nvinfo : EIATTR_FRAME_SIZE
	.align		4
.L_461:
        /*099c*/ 	.byte	0x04, 0x11
        /*099e*/ 	.short	(.L_463 - .L_462)
	.align		4
.L_462:
        /*09a0*/ 	.word	index@(_ZN2at6native18elementwise_kernelILi128ELi2EZNS0_22gpu_kernel_impl_nocastIZZZNS0_15neg_kernel_cudaERNS_18TensorIteratorBaseEENKUlvE0_clEvENKUlvE1_clEvEUliE_EEvS4_RKT_EUliE_EEviT1_)
        /*09a4*/ 	.word	0x00000000


	//----- nvinfo : EIATTR_REGCOUNT
	.align		4
.L_463:
        /*09a8*/ 	.byte	0x04, 0x2f
        /*09aa*/ 	.short	(.L_465 - .L_464)
	.align		4
.L_464:
        /*09ac*/ 	.word	index@(_ZN2at6native27unrolled_elementwise_kernelIZZZNS0_15neg_kernel_cudaERNS_18TensorIteratorBaseEENKUlvE0_clEvENKUlvE1_clEvEUliE_St5arrayIPcLm2EELi4E23TrivialOffsetCalculatorILi1EjESB_NS0_6memory12LoadWithCastILi1EEENSC_13StoreWithCastILi1EEEEEviT_T0_T2_T3_T4_T5_)
        /*09b0*/ 	.word	0x0000001e


	//----- nvinfo : EIATTR_FRAME_SIZE
	.align		4
.L_465:
        /*09b4*/ 	.byte	0x04, 0x11
        /*09b6*/ 	.short	(.L_467 - .L_466)
	.align		4
.L_466:
        /*09b8*/ 	.word	index@(_ZN2at6native27unrolled_elementwise_kernelIZZZNS0_15neg_kernel_cudaERNS_18TensorIteratorBaseEENKUlvE0_clEvENKUlvE1_clEvEUliE_St5arrayIPcLm2EELi4E23TrivialOffsetCalculatorILi1EjESB_NS0_6memory12LoadWithCastILi1EEENSC_13StoreWithCastILi1EEEEEviT_T0_T2_T3_T4_T5_)
        /*09bc*/ 	.word	0x00000000


	//----- nvinfo : EIATTR_REGCOUNT
	.align		4
.L_467:
        /*09c0*/ 	.byte	0x04, 0x2f
        /*09c2*/ 	.short	(.L_469 - .L_468)
	.align		4
.L_468:
        /*09c4*/ 	.word	index@(_ZN2at6native18elementwise_kernelILi128ELi4EZNS0_15gpu_kernel_implIZZZNS0_15neg_kernel_cudaERNS_18TensorIteratorBaseEENKUlvE0_clEvENKUlvE1_clEvEUliE_EEvS4_RKT_EUliE_EEviT1_)
        /*09c8*/ 	.word	0x0000001a


	//----- nvinfo : EIATTR_FRAME_SIZE
	.align		4
.L_469:
        /*09cc*/ 	.byte	0x04, 0x11
        /*09ce*/ 	.short	(.L_471 - .L_470)
	.align		4
.L_470:
        /*09d0*/ 	.word	index@(_ZN2at6native18elementwise_kernelILi128ELi4EZNS0_15gpu_kernel_implIZZZNS0_15neg_kernel_cudaERNS_18TensorIteratorBaseEENKUlvE0_clEvENKUlvE1_clEvEUliE_EEvS4_RKT_EUliE_EEviT1_)
        /*09d4*/ 	.word	0x00000000


	//----- nvinfo : EIATTR_REGCOUNT
	.align		4
.L_471:
        /*09d8*/ 	.byte	0x04, 0x2f
        /*09da*/ 	.short	(.L_473 - .L_472)
	.align		4
.L_472:
        /*09dc*/ 	.word	index@(_ZN2at6native29vectorized_elementwise_kernelILi8EZZZNS0_15neg_kernel_cudaERNS_18TensorIteratorBaseEENKUlvE0_clEvENKUlvE2_clEvEUllE_St5arrayIPcLm2EEEEviT0_T1_)
        /*09e0*/ 	.word	0x00000004


	//----- nvinfo : EIATTR_FRAME_SIZE
	.align		4
.L_473:
        /*09e4*/ 	.byte	0x04, 0x11
        /*09e6*/ 	.short	(.L_475 - .L_474)
	.align		4
.L_474:
        /*09e8*/ 	.word	index@(_ZN2at6native29vectorized_elementwise_kernelILi8EZZZNS0_15neg_kernel_cudaERNS_18TensorIteratorBaseEENKUlvE0_clEvENKUlvE2_clEvEUllE_St5arrayIPcLm2EEEEviT0_T1_)
        /*09ec*/ 	.word	0x00000000


	//----- nvinfo : EIATTR_REGCOUNT
	.align		4
.L_475:
        /*09f0*/ 	.byte	0x04, 0x2f
        /*09f2*/ 	.short	(.L_477 - .L_476)
	.align		4
.L_476:
        /*09f4*/ 	.word	index@(_ZN2at6native29vectorized_elementwise_kernelILi4EZZZNS0_15neg_kernel_cudaERNS_18TensorIteratorBaseEENKUlvE0_clEvENKUlvE2_clEvEUllE_St5arrayIPcLm2EEEEviT0_T1_)
        /*09f8*/ 	.word	0x0000001e


	//----- nvinfo : EIATTR_FRAME_SIZE
	.align		4
.L_477:
        /*09fc*/ 	.byte	0x04, 0x11
        /*09fe*/ 	.short	(.L_479 - .L_478)
	.align		4
.L_478:
        /*0a00*/ 	.word	index@(_ZN2at6native29vectorized_elementwise_kernelILi4EZZZNS0_15neg_kernel_cudaERNS_18TensorIteratorBaseEENKUlvE0_clEvENKUlvE2_clEvEUllE_St5arrayIPcLm2EEEEviT0_T1_)
        /*0a04*/ 	.word	0x00000000


	//----- nvinfo : EIATTR_REGCOUNT
	.align		4
.L_479:
        /*0a08*/ 	.byte	0x04, 0x2f
        /*0a0a*/ 	.short	(.L_481 - .L_480)
	.align		4
.L_480:
        /*0a0c*/ 	.word	index@(_ZN2at6native29vectorized_elementwise_kernelILi2EZZZNS0_15neg_kernel_cudaERNS_18TensorIteratorBaseEENKUlvE0_clEvENKUlvE2_clEvEUllE_St5arrayIPcLm2EEEEviT0_T1_)
        /*0a10*/ 	.word	0x0000001e


	//----- nvinfo : EIATTR_FRAME_SIZE
	.align		4
.L_481:
        /*0a14*/ 	.byte	0x04, 0x11
        /*0a16*/ 	.short	(.L_483 - .L_482)
	.align		4
.L_482:
        /*0a18*/ 	.word	index@(_ZN2at6native29vectorized_elementwise_kernelILi2EZZZNS0_15neg_kernel_cudaERNS_18TensorIteratorBaseEENKUlvE0_clEvENKUlvE2_clEvEUllE_St5arrayIPcLm2EEEEviT0_T1_)
        /*0a1c*/ 	.word	0x00000000


	//----- nvinfo : EIATTR_REGCOUNT
	.align		4
.L_483:
        /*0a20*/ 	.byte	0x04, 0x2f
        /*0a22*/ 	.short	(.L_485 - .L_484)
	.align		4
.L_484:
        /*0a24*/ 	.word	index@(_ZN2at6native27unrolled_elementwise_kernelIZZZNS0_15neg_kernel_cudaERNS_18TensorIteratorBaseEENKUlvE0_clEvENKUlvE2_clEvEUllE_St5arrayIPcLm2EELi4E23TrivialOffsetCalculatorILi1EjESB_NS0_6memory15LoadWithoutCastENSC_16StoreWithoutCastEEEviT_T0_T2_T3_T4_T5_)
        /*0a28*/ 	.word	0x00000014


	//----- nvinfo : EIATTR_FRAME_SIZE
	.align		4
.L_485:
        /*0a2c*/ 	.byte	0x04, 0x11
        /*0a2e*/ 	.short	(.L_487 - .L_486)
	.align		4
.L_486:
        /*0a30*/ 	.word	index@(_ZN2at6native27unrolled_elementwise_kernelIZZZNS0_15neg_kernel_cudaERNS_18TensorIteratorBaseEENKUlvE0_clEvENKUlvE2_clEvEUllE_St5arrayIPcLm2EELi4E23TrivialOffsetCalculatorILi1EjESB_NS0_6memory15LoadWithoutCastENSC_16StoreWithoutCastEEEviT_T0_T2_T3_T4_T5_)
        /*0a34*/ 	.word	0x00000000


	//----- nvinfo : EIATTR_REGCOUNT
	.align		4
.L_487:
        /*0a38*/ 	.byte	0x04, 0x2f
        /*0a3a*/ 	.short	(.L_489 - .L_488)
	.align		4
.L_488:
        /*0a3c*/ 	.word	index@(_ZN2at6native18elementwise_kernelILi128ELi2EZNS0_22gpu_kernel_impl_nocastIZZZNS0_15neg_kernel_cudaERNS_18TensorIteratorBaseEENKUlvE0_clEvENKUlvE2_clEvEUllE_EEvS4_RKT_EUliE_EEviT1_)
        /*0a40*/ 	.word	0x0000000c


	//----- nvinfo : EIATTR_FRAME_SIZE
	.align		4
.L_489:
        /*0a44*/ 	.byte	0x04, 0x11
        /*0a46*/ 	.short	(.L_491 - .L_490)
	.align		4
.L_490:
        /*0a48*/ 	.word	index@(_ZN2at6native18elementwise_kernelILi128ELi2EZNS0_22gpu_kernel_impl_nocastIZZZNS0_15neg_kernel_cudaERNS_18TensorIteratorBaseEENKUlvE0_clEvENKUlvE2_clEvEUllE_EEvS4_RKT_EUliE_EEviT1_)
        /*0a4c*/ 	.word	0x00000000


	//----- nvinfo : EIATTR_REGCOUNT
	.align		4
.L_491:
        /*0a50*/ 	.byte	0x04, 0x2f
        /*0a52*/ 	.short	(.L_493 - .L_492)
	.align		4
.L_492:
        /*0a54*/ 	.word	index@(_ZN2at6native27unrolled_elementwise_kernelIZZZNS0_15neg_kernel_cudaERNS_18TensorIteratorBaseEENKUlvE0_clEvENKUlvE2_clEvEUllE_St5arrayIPcLm2EELi4E23TrivialOffsetCalculatorILi1EjESB_NS0_6memory12LoadWithCastILi1EEENSC_13StoreWithCastILi1EEEEEviT_T0_T2_T3_T4_T5_)
        /*0a58*/ 	.word	0x00000026


	//----- nvinfo : EIATTR_FRAME_SIZE
	.align		4
.L_493:
        /*0a5c*/ 	.byte	0x04, 0x11
        /*0a5e*/ 	.short	(.L_495 - .L_494)
	.align		4
.L_494:
        /*0a60*/ 	.word	index@(_ZN2at6native27unrolled_elementwise_kernelIZZZNS0_15neg_kernel_cudaERNS_18TensorIteratorBaseEENKUlvE0_clEvENKUlvE2_clEvEUllE_St5arrayIPcLm2EELi4E23TrivialOffsetCalculatorILi1EjESB_NS0_6memory12LoadWithCastILi1EEENSC_13StoreWithCastILi1EEEEEviT_T0_T2_T3_T4_T5_)
        /*0a64*/ 	.word	0x00000000


	//----- nvinfo : EIATTR_REGCOUNT
	.align		4
.L_495:
        /*0a68*/ 	.byte	0x04, 0x2f
        /*0a6a*/ 	.short	(.L_497 - .L_496)
	.align		4
.L_496:
        /*0a6c*/ 	.word	index@(_ZN2at6native18elementwise_kernelILi128ELi4EZNS0_15gpu_kernel_implIZZZNS0_15neg_kernel_cudaERNS_18TensorIteratorBaseEENKUlvE0_clEvENKUlvE2_clEvEUllE_EEvS4_RKT_EUliE_EEviT1_)
        /*0a70*/ 	.word	0x0000001a


	//----- nvinfo : EIATTR_FRAME_SIZE
	.align		4
.L_497:
        /*0a74*/ 	.byte	0x04, 0x11
        /*0a76*/ 	.short	(.L_499 - .L_498)
	.align		4
.L_498:
        /*0a78*/ 	.word	index@(_ZN2at6native18elementwise_kernelILi128ELi4EZNS0_15gpu_kernel_implIZZZNS0_15neg_kernel_cudaERNS_18TensorIteratorBaseEENKUlvE0_clEvENKUlvE2_clEvEUllE_EEvS4_RKT_EUliE_EEviT1_)
        /*0a7c*/ 	.word	0x00000000


	//----- nvinfo : EIATTR_REGCOUNT
	.align		4
.L_499:
        /*0a80*/ 	.byte	0x04, 0x2f
        /*0a82*/ 	.short	(.L_501 - .L_500)
	.align		4
.L_500:
        /*0a84*/ 	.word	index@(_ZN2at6native29vectorized_elementwise_kernelILi8EZZZNS0_15neg_kernel_cudaERNS_18TensorIteratorBaseEENKUlvE0_clEvENKUlvE3_clEvEUlsE_St5arrayIPcLm2EEEEviT0_T1_)
        /*0a88*/ 	.word	0x00000004


	//----- nvinfo : EIATTR_FRAME_SIZE
	.align		4
.L_501:
        /*0a8c*/ 	.byte	0x04, 0x11
        /*0a8e*/ 	.short	(.L_503 - .L_502)
	.align		4
.L_502:
        /*0a90*/ 	.word	index@(_ZN2at6native29vectorized_elementwise_kernelILi8EZZZNS0_15neg_kernel_cudaERNS_18TensorIteratorBaseEENKUlvE0_clEvENKUlvE3_clEvEUlsE_St5arrayIPcLm2EEEEviT0_T1_)
        /*0a94*/ 	.word	0x00000000


	//----- nvinfo : EIATTR_REGCOUNT
	.align		4
.L_503:
        /*0a98*/ 	.byte	0x04, 0x2f
        /*0a9a*/ 	.short	(.L_505 - .L_504)
	.align		4
.L_504:
        /*0a9c*/ 	.word	index@(_ZN2at6native29vectorized_elementwise_kernelILi4EZZZNS0_15neg_kernel_cudaERNS_18TensorIteratorBaseEENKUlvE0_clEvENKUlvE3_clEvEUlsE_St5arrayIPcLm2EEEEviT0_T1_)
        /*0aa0*/ 	.word	0x00000018


	//----- nvinfo : EIATTR_FRAME_SIZE
	.align		4
.L_505:
        /*0aa4*/ 	.byte	0x04, 0x11
        /*0aa6*/ 	.short	(.L_507 - .L_506)
	.align		4
.L_506:
        /*0aa8*/ 	.word	index@(_ZN2at6native29vectorized_elementwise_kernelILi4EZZZNS0_15neg_kernel_cudaERNS_18TensorIteratorBaseEENKUlvE0_clEvENKUlvE3_clEvEUlsE_St5arrayIPcLm2EEEEviT0_T1_)
        /*0aac*/ 	.word	0x00000000


	//----- nvinfo : EIATTR_REGCOUNT
	.align		4
.L_507:
        /*0ab0*/ 	.byte	0x04, 0x2f
        /*0ab2*/ 	.short	(.L_509 - .L_508)
	.align		4
.L_508:
        /*0ab4*/ 	.word	index@(_ZN2at6native29vectorized_elementwise_kernelILi2EZZZNS0_15neg_kernel_cudaERNS_18TensorIteratorBaseEENKUlvE0_clEvENKUlvE3_clEvEUlsE_St5arrayIPcLm2EEEEviT0_T1_)
        /*0ab8*/ 	.word	0x00000018


	//----- nvinfo : EIATTR_FRAME_SIZE
	.align		4
.L_509:
        /*0abc*/ 	.byte	0x04, 0x11
        /*0abe*/ 	.short	(.L_511 - .L_510)
	.align		4
.L_510:
        /*0ac0*/ 	.word	index@(_ZN2at6native29vectorized_elementwise_kernelILi2EZZZNS0_15neg_kernel_cudaERNS_18TensorIteratorBaseEENKUlvE0_clEvENKUlvE3_clEvEUlsE_St5arrayIPcLm2EEEEviT0_T1_)
        /*0ac4*/ 	.word	0x00000000


	//----- nvinfo : EIATTR_REGCOUNT
	.align		4
.L_511:
        /*0ac8*/ 	.byte	0x04, 0x2f
        /*0aca*/ 	.short	(.L_513 - .L_512)
	.align		4
.L_512:
        /*0acc*/ 	.word	index@(_ZN2at6native27unrolled_elementwise_kernelIZZZNS0_15neg_kernel_cudaERNS_18TensorIteratorBaseEENKUlvE0_clEvENKUlvE3_clEvEUlsE_St5arrayIPcLm2EELi4E23TrivialOffsetCalculatorILi1EjESB_NS0_6memory15LoadWithoutCastENSC_16StoreWithoutCastEEEviT_T0_T2_T3_T4_T5_)
        /*0ad0*/ 	.word	0x00000010


	//----- nvinfo : EIATTR_FRAME_SIZE
	.align		4
.L_513:
        /*0ad4*/ 	.byte	0x04, 0x11
        /*0ad6*/ 	.short	(.L_515 - .L_514)
	.align		4
.L_514:
        /*0ad8*/ 	.word	index@(_ZN2at6native27unrolled_elementwise_kernelIZZZNS0_15neg_kernel_cudaERNS_18TensorIteratorBaseEENKUlvE0_clEvENKUlvE3_clEvEUlsE_St5arrayIPcLm2EELi4E23TrivialOffsetCalculatorILi1EjESB_NS0_6memory15LoadWithoutCastENSC_16StoreWithoutCastEEEviT_T0_T2_T3_T4_T5_)
        /*0adc*/ 	.word	0x00000000


	//----- nvinfo : EIATTR_REGCOUNT
	.align		4
.L_515:
        /*0ae0*/ 	.byte	0x04, 0x2f
        /*0ae2*/ 	.short	(.L_517 - .L_516)
	.align		4
.L_516:
        /*0ae4*/ 	.word	index@(_ZN2at6native18elementwise_kernelILi128ELi4EZNS0_22gpu_kernel_impl_nocastIZZZNS0_15neg_kernel_cudaERNS_18TensorIteratorBaseEENKUlvE0_clEvENKUlvE3_clEvEUlsE_EEvS4_RKT_EUliE_EEviT1_)
        /*0ae8*/ 	.word	0x0000000c


	//----- nvinfo : EIATTR_FRAME_SIZE
	.align		4
.L_517:
        /*0aec*/ 	.byte	0x04, 0x11
        /*0aee*/ 	.short	(.L_519 - .L_518)
	.align		4
.L_518:
        /*0af0*/ 	.word	index@(_ZN2at6native18elementwise_kernelILi128ELi4EZNS0_22gpu_kernel_impl_nocastIZZZNS0_15neg_kernel_cudaERNS_18TensorIteratorBaseEENKUlvE0_clEvENKUlvE3_clEvEUlsE_EEvS4_RKT_EUliE_EEviT1_)
        /*0af4*/ 	.word	0x00000000


	//----- nvinfo : EIATTR_REGCOUNT
	.align		4
.L_519:
        /*0af8*/ 	.byte	0x04, 0x2f
        /*0afa*/ 	.short	(.L_521 - .L_520)
	.align		4
.L_520:
        /*0afc*/ 	.word	index@(_ZN2at6native27unrolled_elementwise_kernelIZZZNS0_15neg_kernel_cudaERNS_18TensorIteratorBaseEENKUlvE0_clEvENKUlvE3_clEvEUlsE_St5arrayIPcLm2EELi4E23TrivialOffsetCalculatorILi1EjESB_NS0_6memory12LoadWithCastILi1EEENSC_13StoreWithCastILi1EEEEEviT_T0_T2_T3_T4_T5_)
        /*0b00*/ 	.word	0x0000001e


	//----- nvinfo : EIATTR_FRAME_SIZE
	.align		4
.L_521:
        /*0b04*/ 	.byte	0x04, 0x11
        /*0b06*/ 	.short	(.L_523 - .L_522)
	.align		4
.L_522:
        /*0b08*/ 	.word	index@(_ZN2at6native27unrolled_elementwise_kernelIZZZNS0_15neg_kernel_cudaERNS_18TensorIteratorBaseEENKUlvE0_clEvENKUlvE3_clEvEUlsE_St5arrayIPcLm2EELi4E23TrivialOffsetCalculatorILi1EjESB_NS0_6memory12LoadWithCastILi1EEENSC_13StoreWithCastILi1EEEEEviT_T0_T2_T3_T4_T5_)
        /*0b0c*/ 	.word	0x00000000


	//----- nvinfo : EIATTR_REGCOUNT
	.align		4
.L_523:
        /*0b10*/ 	.byte	0x04, 0x2f
        /*0b12*/ 	.short	(.L_525 - .L_524)
	.align		4
.L_524:
        /*0b14*/ 	.word	index@(_ZN2at6native18elementwise_kernelILi128ELi4EZNS0_15gpu_kernel_implIZZZNS0_15neg_kernel_cudaERNS_18TensorIteratorBaseEENKUlvE0_clEvENKUlvE3_clEvEUlsE_EEvS4_RKT_EUliE_EEviT1_)
        /*0b18*/ 	.word	0x0000001a


	//----- nvinfo : EIATTR_FRAME_SIZE
	.align		4
.L_525:
        /*0b1c*/ 	.byte	0x04, 0x11
        /*0b1e*/ 	.short	(.L_527 - .L_526)
	.align		4
.L_526:
        /*0b20*/ 	.word	index@(_ZN2at6native18elementwise_kernelILi128ELi4EZNS0_15gpu_kernel_implIZZZNS0_15neg_kernel_cudaERNS_18TensorIteratorBaseEENKUlvE0_clEvENKUlvE3_clEvEUlsE_EEvS4_RKT_EUliE_EEviT1_)
        /*0b24*/ 	.word	0x00000000


	//----- nvinfo : EIATTR_REGCOUNT
	.align		4
.L_527:
        /*0b28*/ 	.byte	0x04, 0x2f
        /*0b2a*/ 	.short	(.L_529 - .L_528)
	.align		4
.L_528:
        /*0b2c*/ 	.word	index@(_ZN2at6native29vectorized_elementwise_kernelILi8EZZZNS0_15neg_kernel_cudaERNS_18TensorIteratorBaseEENKUlvE0_clEvENKUlvE4_clEvEUldE_St5arrayIPcLm2EEEEviT0_T1_)
        /*0b30*/ 	.word	0x00000004


	//----- nvinfo : EIATTR_FRAME_SIZE
	.align		4
.L_529:
        /*0b34*/ 	.byte	0x04, 0x11
        /*0b36*/ 	.short	(.L_531 - .L_530)
	.align		4
.L_530:
        /*0b38*/ 	.word	index@(_ZN2at6native29vectorized_elementwise_kernelILi8EZZZNS0_15neg_kernel_cudaERNS_18TensorIteratorBaseEENKUlvE0_clEvENKUlvE4_clEvEUldE_St5arrayIPcLm2EEEEviT0_T1_)
        /*0b3c*/ 	.word	0x00000000


	//----- nvinfo : EIATTR_REGCOUNT
	.align		4
.L_531:
        /*0b40*/ 	.byte	0x04, 0x2f
        /*0b42*/ 	.short	(.L_533 - .L_532)
	.align		4
.L_532:
        /*0b44*/ 	.word	index@(_ZN2at6native29vectorized_elementwise_kernelILi4EZZZNS0_15neg_kernel_cudaERNS_18TensorIteratorBaseEENKUlvE0_clEvENKUlvE4_clEvEUldE_St5arrayIPcLm2EEEEviT0_T1_)
        /*0b48*/ 	.word	0x00000020


	//----- nvinfo : EIATTR_FRAME_SIZE
	.align		4
.L_533:
        /*0b4c*/ 	.byte	0x04, 0x11
        /*0b4e*/ 	.short	(.L_535 - .L_534)
	.align		4
.L_534:
        /*0b50*/ 	.word	index@(_ZN2at6native29vectorized_elementwise_kernelILi4EZZZNS0_15neg_kernel_cudaERNS_18TensorIteratorBaseEENKUlvE0_clEvENKUlvE4_clEvEUldE_St5arrayIPcLm2EEEEviT0_T1_)
        /*0b54*/ 	.word	0x00000000


	//----- nvinfo : EIATTR_REGCOUNT
	.align		4
.L_535:
        /*0b58*/ 	.byte	0x04, 0x2f
        /*0b5a*/ 	.short	(.L_537 - .L_536)
	.align		4
.L_536:
        /*0b5c*/ 	.word	index@(_ZN2at6native29vectorized_elementwise_kernelILi2EZZZNS0_15neg_kernel_cudaERNS_18TensorIteratorBaseEENKUlvE0_clEvENKUlvE4_clEvEUldE_St5arrayIPcLm2EEEEviT0_T1_)
        /*0b60*/ 	.word	0x00000020


	//----- nvinfo : EIATTR_FRAME_SIZE
	.align		4
.L_537:
        /*0b64*/ 	.byte	0x04, 0x11
        /*0b66*/ 	.short	(.L_539 - .L_538)
	.align		4
.L_538:
        /*0b68*/ 	.word	index@(_ZN2at6native29vectorized_elementwise_kernelILi2EZZZNS0_15neg_kernel_cudaERNS_18TensorIteratorBaseEENKUlvE0_clEvENKUlvE4_clEvEUldE_St5arrayIPcLm2EEEEviT0_T1_)
        /*0b6c*/ 	.word	0x00000000


	//----- nvinfo : EIATTR_REGCOUNT
	.align		4
.L_539:
        /*0b70*/ 	.byte	0x04, 0x2f
        /*0b72*/ 	.short	(.L_541 - .L_540)
	.align		4
.L_540:
        /*0b74*/ 	.word	index@(_ZN2at6native27unrolled_elementwise_kernelIZZZNS0_15neg_kernel_cudaERNS_18TensorIteratorBaseEENKUlvE0_clEvENKUlvE4_clEvEUldE_St5arrayIPcLm2EELi4E23TrivialOffsetCalculatorILi1EjESB_NS0_6memory15LoadWithoutCastENSC_16StoreWithoutCastEEEviT_T0_T2_T3_T4_T5_)
        /*0b78*/ 	.word	0x00000016


	//----- nvinfo : EIATTR_FRAME_SIZE
	.align		4
.L_541:
        /*0b7c*/ 	.byte	0x04, 0x11
        /*0b7e*/ 	.short	(.L_543 - .L_542)
	.align		4
.L_542:
        /*0b80*/ 	.word	index@(_ZN2at6native27unrolled_elementwise_kernelIZZZNS0_15neg_kernel_cudaERNS_18TensorIteratorBaseEENKUlvE0_clEvENKUlvE4_clEvEUldE_St5arrayIPcLm2EELi4E23TrivialOffsetCalculatorILi1EjESB_NS0_6memory15LoadWithoutCastENSC_16StoreWithoutCastEEEviT_T0_T2_T3_T4_T5_)
        /*0b84*/ 	.word	0x00000000


	//----- nvinfo : EIATTR_REGCOUNT
	.align		4
.L_543:
        /*0b88*/ 	.byte	0x04, 0x2f
        /*0b8a*/ 	.short	(.L_545 - .L_544)
	.align		4
.L_544:
        /*0b8c*/ 	.word	index@(_ZN2at6native18elementwise_kernelILi128ELi2EZNS0_22gpu_kernel_impl_nocastIZZZNS0_15neg_kernel_cudaERNS_18TensorIteratorBaseEENKUlvE0_clEvENKUlvE4_clEvEUldE_EEvS4_RKT_EUliE_EEviT1_)
        /*0b90*/ 	.word	0x0000000c


	//----- nvinfo : EIATTR_FRAME_SIZE
	.align		4
.L_545:
        /*0b94*/ 	.byte	0x04, 0x11
        /*0b96*/ 	.short	(.L_547 - .L_546)
	.align		4
.L_546:
        /*0b98*/ 	.word	index@(_ZN2at6native18elementwise_kernelILi128ELi2EZNS0_22gpu_kernel_impl_nocastIZZZNS0_15neg_kernel_cudaERNS_18TensorIteratorBaseEENKUlvE0_clEvENKUlvE4_clEvEUldE_EEvS4_RKT_EUliE_EEviT1_)
        /*0b9c*/ 	.word	0x00000000


	//----- nvinfo : EIATTR_REGCOUNT
	.align		4
.L_547:
        /*0ba0*/ 	.byte	0x04, 0x2f
        /*0ba2*/ 	.short	(.L_549 - .L_548)
	.align		4
.L_548:
        /*0ba4*/ 	.word	index@(_ZN2at6native27unrolled_elementwise_kernelIZZZNS0_15neg_kernel_cudaERNS_18TensorIteratorBaseEENKUlvE0_clEvENKUlvE4_clEvEUldE_St5arrayIPcLm2EELi4E23TrivialOffsetCalculatorILi1EjESB_NS0_6memory12LoadWithCastILi1EEENSC_13StoreWithCastILi1EEEEEviT_T0_T2_T3_T4_T5_)
        /*0ba8*/ 	.word	0x00000020


	//----- nvinfo : EIATTR_FRAME_SIZE
	.align		4
.L_549:
        /*0bac*/ 	.byte	0x04, 0x11
        /*0bae*/ 	.short	(.L_551 - .L_550)
	.align		4
.L_550:
        /*0bb0*/ 	.word	index@(_ZN2at6native27unrolled_elementwise_kernelIZZZNS0_15neg_kernel_cudaERNS_18TensorIteratorBaseEENKUlvE0_clEvENKUlvE4_clEvEUldE_St5arrayIPcLm2EELi4E23TrivialOffsetCalculatorILi1EjESB_NS0_6memory12LoadWithCastILi1EEENSC_13StoreWithCastILi1EEEEEviT_T0_T2_T3_T4_T5_)
        /*0bb4*/ 	.word	0x00000000


	//----- nvinfo : EIATTR_REGCOUNT
	.align		4
.L_551:
        /*0bb8*/ 	.byte	0x04, 0x2f
        /*0bba*/ 	.short	(.L_553 - .L_552)
	.align		4
.L_552:
        /*0bbc*/ 	.word	index@(_ZN2at6native18elementwise_kernelILi128ELi4EZNS0_15gpu_kernel_implIZZZNS0_15neg_kernel_cudaERNS_18TensorIteratorBaseEENKUlvE0_clEvENKUlvE4_clEvEUldE_EEvS4_RKT_EUliE_EEviT1_)
        /*0bc0*/ 	.word	0x0000001a


	//----- nvinfo : EIATTR_FRAME_SIZE
	.align		4
.L_553:
        /*0bc4*/ 	.byte	0x04, 0x11
        /*0bc6*/ 	.short	(.L_555 - .L_554)
	.align		4
.L_554:
        /*0bc8*/ 	.word	index@(_ZN2at6native18elementwise_kernelILi128ELi4EZNS0_15gpu_kernel_implIZZZNS0_15neg_kernel_cudaERNS_18TensorIteratorBaseEENKUlvE0_clEvENKUlvE4_clEvEUldE_EEvS4_RKT_EUliE_EEviT1_)
        /*0bcc*/ 	.word	0x00000000


	//----- nvinfo : EIATTR_REGCOUNT
	.align		4
.L_555:
        /*0bd0*/ 	.byte	0x04, 0x2f
        /*0bd2*/ 	.short	(.L_557 - .L_556)
	.align		4
.L_556:
        /*0bd4*/ 	.word	index@(_ZN2at6native29vectorized_elementwise_kernelILi8EZZZNS0_15neg_kernel_cudaERNS_18TensorIteratorBaseEENKUlvE0_clEvENKUlvE5_clEvEUlfE_St5arrayIPcLm2EEEEviT0_T1_)
        /*0bd8*/ 	.word	0x00000004


	//----- nvinfo : EIATTR_FRAME_SIZE
	.align		4
.L_557:
        /*0bdc*/ 	.byte	0x04, 0x11
        /*0bde*/ 	.short	(.L_559 - .L_558)
	.align		4
.L_558:
        /*0be0*/ 	.word	index@(_ZN2at6native29vectorized_elementwise_kernelILi8EZZZNS0_15neg_kernel_cudaERNS_18TensorIteratorBaseEENKUlvE0_clEvENKUlvE5_clEvEUlfE_St5arrayIPcLm2EEEEviT0_T1_)
        /*0be4*/ 	.word	0x00000000


	//----- nvinfo : EIATTR_REGCOUNT
	.align		4
.L_559:
        /*0be8*/ 	.byte	0x04, 0x2f
        /*0bea*/ 	.short	(.L_561 - .L_560)
	.align		4
.L_560:
        /*0bec*/ 	.word	index@(_ZN2at6native29vectorized_elementwise_kernelILi4EZZZNS0_15neg_kernel_cudaERNS_18TensorIteratorBaseEENKUlvE0_clEvENKUlvE5_clEvEUlfE_St5arrayIPcLm2EEEEviT0_T1_)
        /*0bf0*/ 	.word	0x0000001c


	//----- nvinfo : EIATTR_FRAME_SIZE
	.align		4
.L_561:
        /*0bf4*/ 	.byte	0x04, 0x11
        /*0bf6*/ 	.short	(.L_563 - .L_562)
	.align		4
.L_562:
        /*0bf8*/ 	.word	index@(_ZN2at6native29vectorized_elementwise_kernelILi4EZZZNS0_15neg_kernel_cudaERNS_18TensorIteratorBaseEENKUlvE0_clEvENKUlvE5_clEvEUlfE_St5arrayIPcLm2EEEEviT0_T1_)
        /*0bfc*/ 	.word	0x00000000


	//----- nvinfo : EIATTR_REGCOUNT
	.align		4
.L_563:
        /*0c00*/ 	.byte	0x04, 0x2f
        /*0c02*/ 	.short	(.L_565 - .L_564)
	.align		4
.L_564:
        /*0c04*/ 	.word	index@(_ZN2at6native29vectorized_elementwise_kernelILi2EZZZNS0_15neg_kernel_cudaERNS_18TensorIteratorBaseEENKUlvE0_clEvENKUlvE5_clEvEUlfE_St5arrayIPcLm2EEEEviT0_T1_)
        /*0c08*/ 	.word	0x0000001c


	//----- nvinfo : EIATTR_FRAME_SIZE
	.align		4
.L_565:
        /*0c0c*/ 	.byte	0x04, 0x11
        /*0c0e*/ 	.short	(.L_567 - .L_566)
	.align		4
.L_566:
        /*0c10*/ 	.word	index@(_ZN2at6native29vectorized_elementwise_kernelILi2EZZZNS0_15neg_kernel_cudaERNS_18TensorIteratorBaseEENKUlvE0_clEvENKUlvE5_clEvEUlfE_St5arrayIPcLm2EEEEviT0_T1_)
        /*0c14*/ 	.word	0x00000000


	//----- nvinfo : EIATTR_REGCOUNT
	.align		4
.L_567:
        /*0c18*/ 	.byte	0x04, 0x2f
        /*0c1a*/ 	.short	(.L_569 - .L_568)
	.align		4
.L_568:
        /*0c1c*/ 	.word	index@(_ZN2at6native27unrolled_elementwise_kernelIZZZNS0_15neg_kernel_cudaERNS_18TensorIteratorBaseEENKUlvE0_clEvENKUlvE5_clEvEUlfE_St5arrayIPcLm2EELi4E23TrivialOffsetCalculatorILi1EjESB_NS0_6memory15LoadWithoutCastENSC_16StoreWithoutCastEEEviT_T0_T2_T3_T4_T5_)
        /*0c20*/ 	.word	0x00000012


	//----- nvinfo : EIATTR_FRAME_SIZE
	.align		4
.L_569:
        /*0c24*/ 	.byte	0x04, 0x11
        /*0c26*/ 	.short	(.L_571 - .L_570)
	.align		4
.L_570:
        /*0c28*/ 	.word	index@(_ZN2at6native27unrolled_elementwise_kernelIZZZNS0_15neg_kernel_cudaERNS_18TensorIteratorBaseEENKUlvE0_clEvENKUlvE5_clEvEUlfE_St5arrayIPcLm2EELi4E23TrivialOffsetCalculatorILi1EjESB_NS0_6memory15LoadWithoutCastENSC_16StoreWithoutCastEEEviT_T0_T2_T3_T4_T5_)
        /*0c2c*/ 	.word	0x00000000


	//----- nvinfo : EIATTR_REGCOUNT
	.align		4
.L_571:
        /*0c30*/ 	.byte	0x04, 0x2f
        /*0c32*/ 	.short	(.L_573 - .L_572)
	.align		4
.L_572:
        /*0c34*/ 	.word	index@(_ZN2at6native18elementwise_kernelILi128ELi2EZNS0_22gpu_kernel_impl_nocastIZZZNS0_15neg_kernel_cudaERNS_18TensorIteratorBaseEENKUlvE0_clEvENKUlvE5_clEvEUlfE_EEvS4_RKT_EUliE_EEviT1_)
        /*0c38*/ 	.word	0x0000000c


	//----- nvinfo : EIATTR_FRAME_SIZE
	.align		4
.L_573:
        /*0c3c*/ 	.byte	0x04, 0x11
        /*0c3e*/ 	.short	(.L_575 - .L_574)
	.align		4
.L_574:
        /*0c40*/ 	.word	index@(_ZN2at6native18elementwise_kernelILi128ELi2EZNS0_22gpu_kernel_impl_nocastIZZZNS0_15neg_kernel_cudaERNS_18TensorIteratorBaseEENKUlvE0_clEvENKUlvE5_clEvEUlfE_EEvS4_RKT_EUliE_EEviT1_)
        /*0c44*/ 	.word	0x00000000


	//----- nvinfo : EIATTR_REGCOUNT
	.align		4
.L_575:
        /*0c48*/ 	.byte	0x04, 0x2f
        /*0c4a*/ 	.short	(.L_577 - .L_576)
	.align		4
.L_576:
        /*0c4c*/ 	.word	index@(_ZN2at6native27unrolled_elementwise_kernelIZZZNS0_15neg_kernel_cudaERNS_18TensorIteratorBaseEENKUlvE0_clEvENKUlvE5_clEvEUlfE_St5arrayIPcLm2EELi4E23TrivialOffsetCalculatorILi1EjESB_NS0_6memory12LoadWithCastILi1EEENSC_13StoreWithCastILi1EEEEEviT_T0_T2_T3_T4_T5_)
        /*0c50*/ 	.word	0x0000001e


	//----- nvinfo : EIATTR_FRAME_SIZE
	.align		4
.L_577:
        /*0c54*/ 	.byte	0x04, 0x11
        /*0c56*/ 	.short	(.L_579 - .L_578)
	.align		4
.L_578:
        /*0c58*/ 	.word	index@(_ZN2at6native27unrolled_elementwise_kernelIZZZNS0_15neg_kernel_cudaERNS_18TensorIteratorBaseEENKUlvE0_clEvENKUlvE5_clEvEUlfE_St5arrayIPcLm2EELi4E23TrivialOffsetCalculatorILi1EjESB_NS0_6memory12LoadWithCastILi1EEENSC_13StoreWithCastILi1EEEEEviT_T0_T2_T3_T4_T5_)
        /*0c5c*/ 	.word	0x00000000


	//----- nvinfo : EIATTR_REGCOUNT
	.align		4
.L_579:
        /*0c60*/ 	.byte	0x04, 0x2f
        /*0c62*/ 	.short	(.L_581 - .L_580)
	.align		4
.L_580:
        /*0c64*/ 	.word	index@(_ZN2at6native18elementwise_kernelILi128ELi4EZNS0_15gpu_kernel_implIZZZNS0_15neg_kernel_cudaERNS_18TensorIteratorBaseEENKUlvE0_clEvENKUlvE5_clEvEUlfE_EEvS4_RKT_EUliE_EEviT1_)
        /*0c68*/ 	.word	0x0000001a


	//----- nvinfo : EIATTR_FRAME_SIZE
	.align		4
.L_581:
        /*0c6c*/ 	.byte	0x04, 0x11
        /*0c6e*/ 	.short	(.L_583 - .L_582)
	.align		4
.L_582:
        /*0c70*/ 	.word	index@(_ZN2at6native18elementwise_kernelILi128ELi4EZNS0_15gpu_kernel_implIZZZNS0_15neg_kernel_cudaERNS_18TensorIteratorBaseEENKUlvE0_clEvENKUlvE5_clEvEUlfE_EEvS4_RKT_EUliE_EEviT1_)
        /*0c74*/ 	.word	0x00000000


	//----- nvinfo : EIATTR_REGCOUNT
	.align		4
.L_583:
        /*0c78*/ 	.byte	0x04, 0x2f
        /*0c7a*/ 	.short	(.L_585 - .L_584)
	.align		4
.L_584:
        /*0c7c*/ 	.word	index@(_ZN2at6native29vectorized_elementwise_kernelILi8EZZZNS0_15neg_kernel_cudaERNS_18TensorIteratorBaseEENKUlvE0_clEvENKUlvE6_clEvEUlN3c104HalfEE_St5arrayIPcLm2EEEEviT0_T1_)
        /*0c80*/ 	.word	0x00000004


	//----- nvinfo : EIATTR_FRAME_SIZE
	.align		4
.L_585:
        /*0c84*/ 	.byte	0x04, 0x11
        /*0c86*/ 	.short	(.L_587 - .L_586)
	.align		4
.L_586:
        /*0c88*/ 	.word	index@(_ZN2at6native29vectorized_elementwise_kernelILi8EZZZNS0_15neg_kernel_cudaERNS_18TensorIteratorBaseEENKUlvE0_clEvENKUlvE6_clEvEUlN3c104HalfEE_St5arrayIPcLm2EEEEviT0_T1_)
        /*0c8c*/ 	.word	0x00000000


	//----- nvinfo : EIATTR_REGCOUNT
	.align		4
.L_587:
        /*0c90*/ 	.byte	0x04, 0x2f
        /*0c92*/ 	.short	(.L_589 - .L_588)
	.align		4
.L_588:
        /*0c94*/ 	.word	index@(_ZN2at6native29vectorized_elementwise_kernelILi4EZZZNS0_15neg_kernel_cudaERNS_18TensorIteratorBaseEENKUlvE0_clEvENKUlvE6_clEvEUlN3c104HalfEE_St5arrayIPcLm2EEEEviT0_T1_)
        /*0c98*/ 	.word	0x00000020


	//----- nvinfo : EIATTR_FRAME_SIZE
	.align		4
.L_589:
        /*0c9c*/ 	.byte	0x04, 0x11
        /*0c9e*/ 	.short	(.L_591 - .L_590)
	.align		4
.L_590:
        /*0ca0*/ 	.word	index@(_ZN2at6native29vectorized_elementwise_kernelILi4EZZZNS0_15neg_kernel_cudaERNS_18TensorIteratorBaseEENKUlvE0_clEvENKUlvE6_clEvEUlN3c104HalfEE_St5arrayIPcLm2EEEEviT0_T1_)
        /*0ca4*/ 	.word	0x00000000


	//----- nvinfo : EIATTR_REGCOUNT
	.align		4
.L_591:
        /*0ca8*/ 	.byte	0x04, 0x2f
        /*0caa*/ 	.short	(.L_593 - .L_592)
	.align		4
.L_592:
        /*0cac*/ 	.word	index@(_ZN2at6native29vectorized_elementwise_kernelILi2EZZZNS0_15neg_kernel_cudaERNS_18TensorIteratorBaseEENKUlvE0_clEvENKUlvE6_clEvEUlN3c104HalfEE_St5arrayIPcLm2EEEEviT0_T1_)
        /*0cb0*/ 	.word	0x00000020


	//----- nvinfo : EIATTR_FRAME_SIZE
	.align		4
.L_593:
        /*0cb4*/ 	.byte	0x04, 0x11
        /*0cb6*/ 	.short	(.L_595 - .L_594)
	.align		4
.L_594:
        /*0cb8*/ 	.word	index@(_ZN2at6native29vectorized_elementwise_kernelILi2EZZZNS0_15neg_kernel_cudaERNS_18TensorIteratorBaseEENKUlvE0_clEvENKUlvE6_clEvEUlN3c104HalfEE_St5arrayIPcLm2EEEEviT0_T1_)
        /*0cbc*/ 	.word	0x00000000


	//----- nvinfo : EIATTR_REGCOUNT
	.align		4
.L_595:
        /*0cc0*/ 	.byte	0x04, 0x2f
        /*0cc2*/ 	.short	(.L_597 - .L_596)
	.align		4
.L_596:
        /*0cc4*/ 	.word	index@(_ZN2at6native27unrolled_elementwise_kernelIZZZNS0_15neg_kernel_cudaERNS_18TensorIteratorBaseEENKUlvE0_clEvENKUlvE6_clEvEUlN3c104HalfEE_St5arrayIPcLm2EELi4E23TrivialOffsetCalculatorILi1EjESD_NS0_6memory15LoadWithoutCastENSE_16StoreWithoutCastEEEviT_T0_T2_T3_T4_T5_)
        /*0cc8*/ 	.word	0x00000018


	//----- nvinfo : EIATTR_FRAME_SIZE
	.align		4
.L_597:
        /*0ccc*/ 	.byte	0x04, 0x11
        /*0cce*/ 	.short	(.L_599 - .L_598)
	.align		4
.L_598:
        /*0cd0*/ 	.word	index@(_ZN2at6native27unrolled_elementwise_kernelIZZZNS0_15neg_kernel_cudaERNS_18TensorIteratorBaseEENKUlvE0_clEvENKUlvE6_clEvEUlN3c104HalfEE_St5arrayIPcLm2EELi4E23TrivialOffsetCalculatorILi1EjESD_NS0_6memory15LoadWithoutCastENSE_16StoreWithoutCastEEEviT_T0_T2_T3_T4_T5_)
        /*0cd4*/ 	.word	0x00000000


	//----- nvinfo : EIATTR_REGCOUNT
	.align		4
.L_599:
        /*0cd8*/ 	.byte	0x04, 0x2f
        /*0cda*/ 	.short	(.L_601 - .L_600)
	.align		4
.L_600:
        /*0cdc*/ 	.word	index@(_ZN2at6native18elementwise_kernelILi128ELi4EZNS0_22gpu_kernel_impl_nocastIZZZNS0_15neg_kernel_cudaERNS_18TensorIteratorBaseEENKUlvE0_clEvENKUlvE6_clEvEUlN3c104HalfEE_EEvS4_RKT_EUliE_EEviT1_)
        /*0ce0*/ 	.word	0x0000000c


	//----- nvinfo : EIATTR_FRAME_SIZE
	.align		4
.L_601:
        /*0ce4*/ 	.byte	0x04, 0x11
        /*0ce6*/ 	.short	(.L_603 - .L_602)
	.align		4
.L_602:
        /*0ce8*/ 	.word	index@(_ZN2at6native18elementwise_kernelILi128ELi4EZNS0_22gpu_kernel_impl_nocastIZZZNS0_15neg_kernel_cudaERNS_18TensorIteratorBaseEENKUlvE0_clEvENKUlvE6_clEvEUlN3c104HalfEE_EEvS4_RKT_EUliE_EEviT1_)
        /*0cec*/ 	.word	0x00000000


	//----- nvinfo : EIATTR_REGCOUNT
	.align		4
.L_603:
        /*0cf0*/ 	.byte	0x04, 0x2f
        /*0cf2*/ 	.short	(.L_605 - .L_604)
	.align		4
.L_604:
        /*0cf4*/ 	.word	index@(_ZN2at6native27unrolled_elementwise_kernelIZZZNS0_15neg_kernel_cudaERNS_18TensorIteratorBaseEENKUlvE0_clEvENKUlvE6_clEvEUlN3c104HalfEE_St5arrayIPcLm2EELi4E23TrivialOffsetCalculatorILi1EjESD_NS0_6memory12LoadWithCastILi1EEENSE_13StoreWithCastILi1EEEEEviT_T0_T2_T3_T4_T5_)
        /*0cf8*/ 	.word	0x00000020


	//----- nvinfo : EIATTR_FRAME_SIZE
	.align		4
.L_605:
        /*0cfc*/ 	.byte	0x04, 0x11
        /*0cfe*/ 	.short	(.L_607 - .L_606)
	.align		4
.L_606:
        /*0d00*/ 	.word	index@(_ZN2at6native27unrolled_elementwise_kernelIZZZNS0_15neg_kernel_cudaERNS_18TensorIteratorBaseEENKUlvE0_clEvENKUlvE6_clEvEUlN3c104HalfEE_St5arrayIPcLm2EELi4E23TrivialOffsetCalculatorILi1EjESD_NS0_6memory12LoadWithCastILi1EEENSE_13StoreWithCastILi1EEEEEviT_T0_T2_T3_T4_T5_)
        /*0d04*/ 	.word	0x00000000


	//----- nvinfo : EIATTR_REGCOUNT
	.align		4
.L_607:
        /*0d08*/ 	.byte	0x04, 0x2f
        /*0d0a*/ 	.short	(.L_609 - .L_608)
	.align		4
.L_608:
        /*0d0c*/ 	.word	index@(_ZN2at6native18elementwise_kernelILi128ELi4EZNS0_15gpu_kernel_implIZZZNS0_15neg_kernel_cudaERNS_18TensorIteratorBaseEENKUlvE0_clEvENKUlvE6_clEvEUlN3c104HalfEE_EEvS4_RKT_EUliE_EEviT1_)
        /*0d10*/ 	.word	0x0000001a


	//----- nvinfo : EIATTR_FRAME_SIZE
	.align		4
.L_609:
        /*0d14*/ 	.byte	0x04, 0x11
        /*0d16*/ 	.short	(.L_611 - .L_610)
	.align		4
.L_610:
        /*0d18*/ 	.word	index@(_ZN2at6native18elementwise_kernelILi128ELi4EZNS0_15gpu_kernel_implIZZZNS0_15neg_kernel_cudaERNS_18TensorIteratorBaseEENKUlvE0_clEvENKUlvE6_clEvEUlN3c104HalfEE_EEvS4_RKT_EUliE_EEviT1_)
        /*0d1c*/ 	.word	0x00000000


	//----- nvinfo : EIATTR_REGCOUNT
	.align		4
.L_611:
        /*0d20*/ 	.byte	0x04, 0x2f
        /*0d22*/ 	.short	(.L_613 - .L_612)
	.align		4
.L_612:
        /*0d24*/ 	.word	index@(_ZN2at6native29vectorized_elementwise_kernelILi8EZZZNS0_15neg_kernel_cudaERNS_18TensorIteratorBaseEENKUlvE0_clEvENKUlvE7_clEvEUlN3c108BFloat16EE_St5arrayIPcLm2EEEEviT0_T1_)
        /*0d28*/ 	.word	0x00000004


	//----- nvinfo : EIATTR_FRAME_SIZE
	.align		4
.L_613:
        /*0d2c*/ 	.byte	0x04, 0x11
        /*0d2e*/ 	.short	(.L_615 - .L_614)
	.align		4
.L_614:
        /*0d30*/ 	.word	index@(_ZN2at6native29vectorized_elementwise_kernelILi8EZZZNS0_15neg_kernel_cudaERNS_18TensorIteratorBaseEENKUlvE0_clEvENKUlvE7_clEvEUlN3c108BFloat16EE_St5arrayIPcLm2EEEEviT0_T1_)
        /*0d34*/ 	.word	0x00000000


	//----- nvinfo : EIATTR_REGCOUNT
	.align		4
.L_615:
        /*0d38*/ 	.byte	0x04, 0x2f
        /*0d3a*/ 	.short	(.L_617 - .L_616)
	.align		4
.L_616:
        /*0d3c*/ 	.word	index@(_ZN2at6native29vectorized_elementwise_kernelILi4EZZZNS0_15neg_kernel_cudaERNS_18TensorIteratorBaseEENKUlvE0_clEvENKUlvE7_clEvEUlN3c108BFloat16EE_St5arrayIPcLm2EEEEviT0_T1_)
        /*0d40*/ 	.word	0x0000001e


	//----- nvinfo : EIATTR_FRAME_SIZE
	.align		4
.L_617:
        /*0d44*/ 	.byte	0x04, 0x11
        /*0d46*/ 	.short	(.L_619 - .L_618)
	.align		4
.L_618:
        /*0d48*/ 	.word	index@(_ZN2at6native29vectorized_elementwise_kernelILi4EZZZNS0_15neg_kernel_cudaERNS_18TensorIteratorBaseEENKUlvE0_clEvENKUlvE7_clEvEUlN3c108BFloat16EE_St5arrayIPcLm2EEEEviT0_T1_)
        /*0d4c*/ 	.word	0x00000000


	//----- nvinfo : EIATTR_REGCOUNT
	.align		4
.L_619:
        /*0d50*/ 	.byte	0x04, 0x2f
        /*0d52*/ 	.short	(.L_621 - .L_620)
	.align		4
.L_620:
        /*0d54*/ 	.word	index@(_ZN2at6native29vectorized_elementwise_kernelILi2EZZZNS0_15neg_kernel_cudaERNS_18TensorIteratorBaseEENKUlvE0_clEvENKUlvE7_clEvEUlN3c108BFloat16EE_St5arrayIPcLm2EEEEviT0_T1_)
        /*0d58*/ 	.word	0x0000001e


	//----- nvinfo : EIATTR_FRAME_SIZE
	.align		4
.L_621:
        /*0d5c*/ 	.byte	0x04, 0x11
        /*0d5e*/ 	.short	(.L_623 - .L_622)
	.align		4
.L_622:
        /*0d60*/ 	.word	index@(_ZN2at6native29vectorized_elementwise_kernelILi2EZZZNS0_15neg_kernel_cudaERNS_18TensorIteratorBaseEENKUlvE0_clEvENKUlvE7_clEvEUlN3c108BFloat16EE_St5arrayIPcLm2EEEEviT0_T1_)
        /*0d64*/ 	.word	0x00000000


	//----- nvinfo : EIATTR_REGCOUNT
	.align		4
.L_623:
        /*0d68*/ 	.byte	0x04, 0x2f
        /*0d6a*/ 	.short	(.L_625 - .L_624)
	.align		4
.L_624:
        /*0d6c*/ 	.word	index@(_ZN2at6native27unrolled_elementwise_kernelIZZZNS0_15neg_kernel_cudaERNS_18TensorIteratorBaseEENKUlvE0_clEvENKUlvE7_clEvEUlN3c108BFloat16EE_St5arrayIPcLm2EELi4E23TrivialOffsetCalculatorILi1EjESD_NS0_6memory15LoadWithoutCastENSE_16StoreWithoutCastEEEviT_T0_T2_T3_T4_T5_)
        /*0d70*/ 	.word	0x00000016


	//----- nvinfo : EIATTR_FRAME_SIZE
	.align		4
.L_625:
        /*0d74*/ 	.byte	0x04, 0x11
        /*0d76*/ 	.short	(.L_627 - .L_626)
	.align		4
.L_626:
        /*0d78*/ 	.word	index@(_ZN2at6native27unrolled_elementwise_kernelIZZZNS0_15neg_kernel_cudaERNS_18TensorIteratorBaseEENKUlvE0_clEvENKUlvE7_clEvEUlN3c108BFloat16EE_St5arrayIPcLm2EELi4E23TrivialOffsetCalculatorILi1EjESD_NS0_6memory15LoadWithoutCastENSE_16StoreWithoutCastEEEviT_T0_T2_T3_T4_T5_)
        /*0d7c*/ 	.word	0x00000000


	//----- nvinfo : EIATTR_REGCOUNT
	.align		4
.L_627:
        /*0d80*/ 	.byte	0x04, 0x2f
        /*0d82*/ 	.short	(.L_629 - .L_628)
	.align		4
.L_628:
        /*0d84*/ 	.word	index@(_ZN2at6native18elementwise_kernelILi128ELi4EZNS0_22gpu_kernel_impl_nocastIZZZNS0_15neg_kernel_cudaERNS_18TensorIteratorBaseEENKUlvE0_clEvENKUlvE7_clEvEUlN3c108BFloat16EE_EEvS4_RKT_EUliE_EEviT1_)
        /*0d88*/ 	.word	0x0000000c


	//----- nvinfo : EIATTR_FRAME_SIZE
	.align		4
.L_629:
        /*0d8c*/ 	.byte	0x04, 0x11
        /*0d8e*/ 	.short	(.L_631 - .L_630)
	.align		4
.L_630:
        /*0d90*/ 	.word	index@(_ZN2at6native18elementwise_kernelILi128ELi4EZNS0_22gpu_kernel_impl_nocastIZZZNS0_15neg_kernel_cudaERNS_18TensorIteratorBaseEENKUlvE0_clEvENKUlvE7_clEvEUlN3c108BFloat16EE_EEvS4_RKT_EUliE_EEviT1_)
        /*0d94*/ 	.word	0x00000000


	//----- nvinfo : EIATTR_REGCOUNT
	.align		4
.L_631:
        /*0d98*/ 	.byte	0x04, 0x2f
        /*0d9a*/ 	.short	(.L_633 - .L_632)
	.align		4
.L_632:
        /*0d9c*/ 	.word	index@(_ZN2at6native27unrolled_elementwise_kernelIZZZNS0_15neg_kernel_cudaERNS_18TensorIteratorBaseEENKUlvE0_clEvENKUlvE7_clEvEUlN3c108BFloat16EE_St5arrayIPcLm2EELi4E23TrivialOffsetCalculatorILi1EjESD_NS0_6memory12LoadWithCastILi1EEENSE_13StoreWithCastILi1EEEEEviT_T0_T2_T3_T4_T5_)
        /*0da0*/ 	.word	0x0000001d


	//----- nvinfo : EIATTR_FRAME_SIZE
	.align		4
.L_633:
        /*0da4*/ 	.byte	0x04, 0x11
        /*0da6*/ 	.short	(.L_635 - .L_634)
	.align		4
.L_634:
        /*0da8*/ 	.word	index@(_ZN2at6native27unrolled_elementwise_kernelIZZZNS0_15neg_kernel_cudaERNS_18TensorIteratorBaseEENKUlvE0_clEvENKUlvE7_clEvEUlN3c108BFloat16EE_St5arrayIPcLm2EELi4E23TrivialOffsetCalculatorILi1EjESD_NS0_6memory12LoadWithCastILi1EEENSE_13StoreWithCastILi1EEEEEviT_T0_T2_T3_T4_T5_)
        /*0dac*/ 	.word	0x00000000


	//----- nvinfo : EIATTR_REGCOUNT
	.align		4
.L_635:
        /*0db0*/ 	.byte	0x04, 0x2f
        /*0db2*/ 	.short	(.L_637 - .L_636)
	.align		4
.L_636:
        /*0db4*/ 	.word	index@(_ZN2at6native18elementwise_kernelILi128ELi4EZNS0_15gpu_kernel_implIZZZNS0_15neg_kernel_cudaERNS_18TensorIteratorBaseEENKUlvE0_clEvENKUlvE7_clEvEUlN3c108BFloat16EE_EEvS4_RKT_EUliE_EEviT1_)
        /*0db8*/ 	.word	0x0000001a


	//----- nvinfo : EIATTR_FRAME_SIZE
	.align		4
.L_637:
        /*0dbc*/ 	.byte	0x04, 0x11
        /*0dbe*/ 	.short	(.L_639 - .L_638)
	.align		4
.L_638:
        /*0dc0*/ 	.word	index@(_ZN2at6native18elementwise_kernelILi128ELi4EZNS0_15gpu_kernel_implIZZZNS0_15neg_kernel_cudaERNS_18TensorIteratorBaseEENKUlvE0_clEvENKUlvE7_clEvEUlN3c108BFloat16EE_EEvS4_RKT_EUliE_EEviT1_)
        /*0dc4*/ 	.word	0x00000000


	//----- nvinfo : EIATTR_REGCOUNT
	.align		4
.L_639:
        /*0dc8*/ 	.byte	0x04, 0x2f
        /*0dca*/ 	.short	(.L_641 - .L_640)
	.align		4
.L_640:
        /*0dcc*/ 	.word	index@(_ZN2at6native29vectorized_elementwise_kernelILi8EZNS0_16sign_kernel_cudaERNS_18TensorIteratorBaseEEUlbE_St5arrayIPcLm2EEEEviT0_T1_)
        /*0dd0*/ 	.word	0x00000004


	//----- nvinfo : EIATTR_FRAME_SIZE
	.align		4
.L_641:
        /*0dd4*/ 	.byte	0x04, 0x11
        /*0dd6*/ 	.short	(.L_643 - .L_642)
	.align		4
.L_642:
        /*0dd8*/ 	.word	index@(_ZN2at6native29vectorized_elementwise_kernelILi8EZNS0_16sign_kernel_cudaERNS_18TensorIteratorBaseEEUlbE_St5arrayIPcLm2EEEEviT0_T1_)
        /*0ddc*/ 	.word	0x00000000


	//----- nvinfo : EIATTR_REGCOUNT
	.align		4
.L_643:
        /*0de0*/ 	.byte	0x04, 0x2f
        /*0de2*/ 	.short	(.L_645 - .L_644)
	.align		4
.L_644:
        /*0de4*/ 	.word	index@(_ZN2at6native29vectorized_elementwise_kernelILi4EZNS0_16sign_kernel_cudaERNS_18TensorIteratorBaseEEUlbE_St5arrayIPcLm2EEEEviT0_T1_)
        /*0de8*/ 	.word	0x00000016


	//----- nvinfo : EIATTR_FRAME_SIZE
	.align		4
.L_645:
        /*0dec*/ 	.byte	0x04, 0x11
        /*0dee*/ 	.short	(.L_647 - .L_646)
	.align		4
.L_646:
        /*0df0*/ 	.word	index@(_ZN2at6native29vectorized_elementwise_kernelILi4EZNS0_16sign_kernel_cudaERNS_18TensorIteratorBaseEEUlbE_St5arrayIPcLm2EEEEviT0_T1_)
        /*0df4*/ 	.word	0x00000000


	//----- nvinfo : EIATTR_REGCOUNT
	.align		4
.L_647:
        /*0df8*/ 	.byte	0x04, 0x2f
        /*0dfa*/ 	.short	(.L_649 - .L_648)
	.align		4
.L_648:
        /*0dfc*/ 	.word	index@(_ZN2at6native29vectorized_elementwise_kernelILi2EZNS0_16sign_kernel_cudaERNS_18TensorIteratorBaseEEUlbE_St5arrayIPcLm2EEEEviT0_T1_)
        /*0e00*/ 	.word	0x00000016


	//----- nvinfo : EIATTR_FRAME_SIZE
	.align		4
.L_649:
        /*0e04*/ 	.byte	0x04, 0x11
        /*0e06*/ 	.short	(.L_651 - .L_650)
	.align		4
.L_650:
        /*0e08*/ 	.word	index@(_ZN2at6native29vectorized_elementwise_kernelILi2EZNS0_16sign_kernel_cudaERNS_18TensorIteratorBaseEEUlbE_St5arrayIPcLm2EEEEviT0_T1_)
        /*0e0c*/ 	.word	0x00000000


	//----- nvinfo : EIATTR_REGCOUNT
	.align		4
.L_651:
        /*0e10*/ 	.byte	0x04, 0x2f
        /*0e12*/ 	.short	(.L_653 - .L_652)
	.align		4
.L_652:
        /*0e14*/ 	.word	index@(_ZN2at6native27unrolled_elementwise_kernelIZNS0_16sign_kernel_cudaERNS_18TensorIteratorBaseEEUlbE_St5arrayIPcLm2EELi4E23TrivialOffsetCalculatorILi1EjES9_NS0_6memory15LoadWithoutCastENSA_16StoreWithoutCastEEEviT_T0_T2_T3_T4_T5_)
        /*0e18*/ 	.word	0x00000010


	//----- nvinfo : EIATTR_FRAME_SIZE
	.align		4
.L_653:
        /*0e1c*/ 	.byte	0x04, 0x11
        /*0e1e*/ 	.short	(.L_655 - .L_654)
	.align		4
.L_654:
        /*0e20*/ 	.word	index@(_ZN2at6native27unrolled_elementwise_kernelIZNS0_16sign_kernel_cudaERNS_18TensorIteratorBaseEEUlbE_St5arrayIPcLm2EELi4E23TrivialOffsetCalculatorILi1EjES9_NS0_6memory15LoadWithoutCastENSA_16StoreWithoutCastEEEviT_T0_T2_T3_T4_T5_)
        /*0e24*/ 	.word	0x00000000


	//----- nvinfo : EIATTR_REGCOUNT
	.align		4
.L_655:
        /*0e28*/ 	.byte	0x04, 0x2f
        /*0e2a*/ 	.short	(.L_657 - .L_656)
	.align		4
.L_656:
        /*0e2c*/ 	.word	index@(_ZN2at6native18elementwise_kernelILi128ELi4EZNS0_22gpu_kernel_impl_nocastIZNS0_16sign_kernel_cudaERNS_18TensorIteratorBaseEEUlbE_EEvS4_RKT_EUliE_EEviT1_)
        /*0e30*/ 	.word	0x0000000c


	//----- nvinfo : EIATTR_FRAME_SIZE
	.align		4
.L_657:
        /*0e34*/ 	.byte	0x04, 0x11
        /*0e36*/ 	.short	(.L_659 - .L_658)
	.align		4
.L_658:
        /*0e38*/ 	.word	index@(_ZN2at6native18elementwise_kernelILi128ELi4EZNS0_22gpu_kernel_impl_nocastIZNS0_16sign_kernel_cudaERNS_18TensorIteratorBaseEEUlbE_EEvS4_RKT_EUliE_EEviT1_)
        /*0e3c*/ 	.word	0x00000000


	//----- nvinfo : EIATTR_REGCOUNT
	.align		4
.L_659:
        /*0e40*/ 	.byte	0x04, 0x2f
        /*0e42*/ 	.short	(.L_661 - .L_660)
	.align		4
.L_660:
        /*0e44*/ 	.word	index@(_ZN2at6native27unrolled_elementwise_kernelIZNS0_16sign_kernel_cudaERNS_18TensorIteratorBaseEEUlbE_St5arrayIPcLm2EELi4E23TrivialOffsetCalculatorILi1EjES9_NS0_6memory12LoadWithCastILi1EEENSA_13StoreWithCastILi1EEEEEviT_T0_T2_T3_T4_T5_)
        /*0e48*/ 	.word	0x0000001c


	//----- nvinfo : EIATTR_FRAME_SIZE
	.align		4
.L_661:
        /*0e4c*/ 	.byte	0x04, 0x11
        /*0e4e*/ 	.short	(.L_663 - .L_662)
	.align		4
.L_662:
        /*0e50*/ 	.word	index@(_ZN2at6native27unrolled_elementwise_kernelIZNS0_16sign_kernel_cudaERNS_18TensorIteratorBaseEEUlbE_St5arrayIPcLm2EELi4E23TrivialOffsetCalculatorILi1EjES9_NS0_6memory12LoadWithCastILi1EEENSA_13StoreWithCastILi1EEEEEviT_T0_T2_T3_T4_T5_)
        /*0e54*/ 	.word	0x00000000


	//----- nvinfo : EIATTR_REGCOUNT
	.align		4
.L_663:
        /*0e58*/ 	.byte	0x04, 0x2f
        /*0e5a*/ 	.short	(.L_665 - .L_664)
	.align		4
.L_664:
        /*0e5c*/ 	.word	index@(_ZN2at6native18elementwise_kernelILi128ELi4EZNS0_15gpu_kernel_implIZNS0_16sign_kernel_cudaERNS_18TensorIteratorBaseEEUlbE_EEvS4_RKT_EUliE_EEviT1_)
        /*0e60*/ 	.word	0x0000001a


	//----- nvinfo : EIATTR_FRAME_SIZE
	.align		4
.L_665:
        /*0e64*/ 	.byte	0x04, 0x11
        /*0e66*/ 	.short	(.L_667 - .L_666)
	.align		4
.L_666:
        /*0e68*/ 	.word	index@(_ZN2at6native18elementwise_kernelILi128ELi4EZNS0_15gpu_kernel_implIZNS0_16sign_kernel_cudaERNS_18TensorIteratorBaseEEUlbE_EEvS4_RKT_EUliE_EEviT1_)
        /*0e6c*/ 	.word	0x00000000


	//----- nvinfo : EIATTR_REGCOUNT
	.align		4
.L_667:
        /*0e70*/ 	.byte	0x04, 0x2f
        /*0e72*/ 	.short	(.L_669 - .L_668)
	.align		4
.L_668:
        /*0e74*/ 	.word	index@(_ZN2at6native29vectorized_elementwise_kernelILi8EZZZNS0_16sign_kernel_cudaERNS_18TensorIteratorBaseEENKUlvE_clEvENKUlvE_clEvEUlhE_St5arrayIPcLm2EEEEviT0_T1_)
        /*0e78*/ 	.word	0x00000004


	//----- nvinfo : EIATTR_FRAME_SIZE
	.align		4
.L_669:
        /*0e7c*/ 	.byte	0x04, 0x11
        /*0e7e*/ 	.short	(.L_671 - .L_670)
	.align		4
.L_670:
        /*0e80*/ 	.word	index@(_ZN2at6native29vectorized_elementwise_kernelILi8EZZZNS0_16sign_kernel_cudaERNS_18TensorIteratorBaseEENKUlvE_clEvENKUlvE_clEvEUlhE_St5arrayIPcLm2EEEEviT0_T1_)
        /*0e84*/ 	.word	0x00000000


	//----- nvinfo : EIATTR_REGCOUNT
	.align		4
.L_671:
        /*0e88*/ 	.byte	0x04, 0x2f
        /*0e8a*/ 	.short	(.L_673 - .L_672)
	.align		4
.L_672:
        /*0e8c*/ 	.word	index@(_ZN2at6native29vectorized_elementwise_kernelILi4EZZZNS0_16sign_kernel_cudaERNS_18TensorIteratorBaseEENKUlvE_clEvENKUlvE_clEvEUlhE_St5arrayIPcLm2EEEEviT0_T1_)
        /*0e90*/ 	.word	0x00000018


	//----- nvinfo : EIATTR_FRAME_SIZE
	.align		4
.L_673:
        /*0e94*/ 	.byte	0x04, 0x11
        /*0e96*/ 	.short	(.L_675 - .L_674)
	.align		4
.L_674:
        /*0e98*/ 	.word	index@(_ZN2at6native29vectorized_elementwise_kernelILi4EZZZNS0_16sign_kernel_cudaERNS_18TensorIteratorBaseEENKUlvE_clEvENKUlvE_clEvEUlhE_St5arrayIPcLm2EEEEviT0_T1_)
        /*0e9c*/ 	.word	0x00000000


	//----- nvinfo : EIATTR_REGCOUNT
	.align		4
.L_675:
        /*0ea0*/ 	.byte	0x04, 0x2f
        /*0ea2*/ 	.short	(.L_677 - .L_676)
	.align		4
.L_676:
        /*0ea4*/ 	.word	index@(_ZN2at6native29vectorized_elementwise_kernelILi2EZZZNS0_16sign_kernel_cudaERNS_18TensorIteratorBaseEENKUlvE_clEvENKUlvE_clEvEUlhE_St5arrayIPcLm2EEEEviT0_T1_)
        /*0ea8*/ 	.word	0x00000018


	//----- nvinfo : EIATTR_FRAME_SIZE
	.align		4
.L_677:
        /*0eac*/ 	.byte	0x04, 0x11
        /*0eae*/ 	.short	(.L_679 - .L_678)
	.align		4
.L_678:
        /*0eb0*/ 	.word	index@(_ZN2at6native29vectorized_elementwise_kernelILi2EZZZNS0_16sign_kernel_cudaERNS_18TensorIteratorBaseEENKUlvE_clEvENKUlvE_clEvEUlhE_St5arrayIPcLm2EEEEviT0_T1_)
        /*0eb4*/ 	.word	0x00000000


	//----- nvinfo : EIATTR_REGCOUNT
	.align		4
.L_679:
        /*0eb8*/ 	.byte	0x04, 0x2f
        /*0eba*/ 	.short	(.L_681 - .L_680)
	.align		4
.L_680:
        /*0ebc*/ 	.word	index@(_ZN2at6native27unrolled_elementwise_kernelIZZZNS0_16sign_kernel_cudaERNS_18TensorIteratorBaseEENKUlvE_clEvENKUlvE_clEvEUlhE_St5arrayIPcLm2EELi4E23TrivialOffsetCalculatorILi1EjESB_NS0_6memory15LoadWithoutCastENSC_16StoreWithoutCastEEEviT_T0_T2_T3_T4_T5_)
        /*0ec0*/ 	.word	0x00000011


	//----- nvinfo : EIATTR_FRAME_SIZE
	.align		4
.L_681:
        /*0ec4*/ 	.byte	0x04, 0x11
        /*0ec6*/ 	.short	(.L_683 - .L_682)
	.align		4
.L_682:
        /*0ec8*/ 	.word	index@(_ZN2at6native27unrolled_elementwise_kernelIZZZNS0_16sign_kernel_cudaERNS_18TensorIteratorBaseEENKUlvE_clEvENKUlvE_clEvEUlhE_St5arrayIPcLm2EELi4E23TrivialOffsetCalculatorILi1EjESB_NS0_6memory15LoadWithoutCastENSC_16StoreWithoutCastEEEviT_T0_T2_T3_T4_T5_)
        /*0ecc*/ 	.word	0x00000000


	//----- nvinfo : EIATTR_REGCOUNT
	.align		4
.L_683:
        /*0ed0*/ 	.byte	0x04, 0x2f
        /*0ed2*/ 	.short	(.L_685 - .L_684)
	.align		4
.L_684:
        /*0ed4*/ 	.word	index@(_ZN2at6native18elementwise_kernelILi128ELi4EZNS0_22gpu_kernel_impl_nocastIZZZNS0_16sign_kernel_cudaERNS_18TensorIteratorBaseEENKUlvE_clEvENKUlvE_clEvEUlhE_EEvS4_RKT_EUliE_EEviT1_)
        /*0ed8*/ 	.word	0x0000000c


	//----- nvinfo : EIATTR_FRAME_SIZE
	.align		4
.L_685:
        /*0edc*/ 	.byte	0x04, 0x11
        /*0ede*/ 	.short	(.L_687 - .L_686)
	.align		4
.L_686:
        /*0ee0*/ 	.word	index@(_ZN2at6native18elementwise_kernelILi128ELi4EZNS0_22gpu_kernel_impl_nocastIZZZNS0_16sign_kernel_cudaERNS_18TensorIteratorBaseEENKUlvE_clEvENKUlvE_clEvEUlhE_EEvS4_RKT_EUliE_EEviT1_)
        /*0ee4*/ 	.word	0x00000000


	//----- nvinfo : EIATTR_REGCOUNT
	.align		4
.L_687:
        /*0ee8*/ 	.byte	0x04, 0x2f
        /*0eea*/ 	.short	(.L_689 - .L_688)
	.align		4
.L_688:
        /*0eec*/ 	.word	index@(_ZN2at6native27unrolled_elementwise_kernelIZZZNS0_16sign_kernel_cudaERNS_18TensorIteratorBaseEENKUlvE_clEvENKUlvE_clEvEUlhE_St5arrayIPcLm2EELi4E23TrivialOffsetCalculatorILi1EjESB_NS0_6memory12LoadWithCastILi1EEENSC_13StoreWithCastILi1EEEEEviT_T0_T2_T3_T4_T5_)
        /*0ef0*/ 	.word	0x0000001e


	//----- nvinfo : EIATTR_FRAME_SIZE
	.align		4
.L_689:
        /*0ef4*/ 	.byte	0x04, 0x11
        /*0ef6*/ 	.short	(.L_691 - .L_690)
	.align		4
.L_690:
        /*0ef8*/ 	.word	index@(_ZN2at6native27unrolled_elementwise_kernelIZZZNS0_16sign_kernel_cudaERNS_18TensorIteratorBaseEENKUlvE_clEvENKUlvE_clEvEUlhE_St5arrayIPcLm2EELi4E23TrivialOffsetCalculatorILi1EjESB_NS0_6memory12LoadWithCastILi1EEENSC_13StoreWithCastILi1EEEEEviT_T0_T2_T3_T4_T5_)
        /*0efc*/ 	.word	0x00000000


	//----- nvinfo : EIATTR_REGCOUNT
	.align		4
.L_691:
        /*0f00*/ 	.byte	0x04, 0x2f
        /*0f02*/ 	.short	(.L_693 - .L_692)
	.align		4
.L_692:
        /*0f04*/ 	.word	index@(_ZN2at6native18elementwise_kernelILi128ELi4EZNS0_15gpu_kernel_implIZZZNS0_16sign_kernel_cudaERNS_18TensorIteratorBaseEENKUlvE_clEvENKUlvE_clEvEUlhE_EEvS4_RKT_EUliE_EEviT1_)
        /*0f08*/ 	.word	0x0000001a


	//----- nvinfo : EIATTR_FRAME_SIZE
	.align		4
.L_693:
        /*0f0c*/ 	.byte	0x04, 0x11
        /*0f0e*/ 	.short	(.L_695 - .L_694)
	.align		4
.L_694:
        /*0f10*/ 	.word	index@(_ZN2at6native18elementwise_kernelILi128ELi4EZNS0_15gpu_kernel_implIZZZNS0_16sign_kernel_cudaERNS_18TensorIteratorBaseEENKUlvE_clEvENKUlvE_clEvEUlhE_EEvS4_RKT_EUliE_EEviT1_)
        /*0f14*/ 	.word	0x00000000


	//----- nvinfo : EIATTR_REGCOUNT
	.align		4
.L_695:
        /*0f18*/ 	.byte	0x04, 0x2f
        /*0f1a*/ 	.short	(.L_697 - .L_696)
	.align		4
.L_696:
        /*0f1c*/ 	.word	index@(_ZN2at6native29vectorized_elementwise_kernelILi8EZZZNS0_16sign_kernel_cudaERNS_18TensorIteratorBaseEENKUlvE_clEvENKUlvE0_clEvEUlaE_St5arrayIPcLm2EEEEviT0_T1_)
        /*0f20*/ 	.word	0x00000004


	//----- nvinfo : EIATTR_FRAME_SIZE
	.align		4
.L_697:
        /*0f24*/ 	.byte	0x04, 0x11
        /*0f26*/ 	.short	(.L_699 - .L_698)
	.align		4
.L_698:
        /*0f28*/ 	.word	index@(_ZN2at6native29vectorized_elementwise_kernelILi8EZZZNS0_16sign_kernel_cudaERNS_18TensorIteratorBaseEENKUlvE_clEvENKUlvE0_clEvEUlaE_St5arrayIPcLm2EEEEviT0_T1_)
        /*0f2c*/ 	.word	0x00000000


	//----- nvinfo : EIATTR_REGCOUNT
	.align		4
.L_699:
        /*0f30*/ 	.byte	0x04, 0x2f
        /*0f32*/ 	.short	(.L_701 - .L_700)
	.align		4
.L_700:
        /*0f34*/ 	.word	index@(_ZN2at6native29vectorized_elementwise_kernelILi4EZZZNS0_16sign_kernel_cudaERNS_18TensorIteratorBaseEENKUlvE_clEvENKUlvE0_clEvEUlaE_St5arrayIPcLm2EEEEviT0_T1_)
        /*0f38*/ 	.word	0x0000001a


	//----- nvinfo : EIATTR_FRAME_SIZE
	.align		4
.L_701:
        /*0f3c*/ 	.byte	0x04, 0x11
        /*0f3e*/ 	.short	(.L_703 - .L_702)
	.align		4
.L_702:
        /*0f40*/ 	.word	index@(_ZN2at6native29vectorized_elementwise_kernelILi4EZZZNS0_16sign_kernel_cudaERNS_18TensorIteratorBaseEENKUlvE_clEvENKUlvE0_clEvEUlaE_St5arrayIPcLm2EEEEviT0_T1_)
        /*0f44*/ 	.word	0x00000000


	//----- nvinfo : EIATTR_REGCOUNT
	.align		4
.L_703:
        /*0f48*/ 	.byte	0x04, 0x2f
        /*0f4a*/ 	.short	(.L_705 - .L_704)
	.align		4
.L_704:
        /*0f4c*/ 	.word	index@(_ZN2at6native29vectorized_elementwise_kernelILi2EZZZNS0_16sign_kernel_cudaERNS_18TensorIteratorBaseEENKUlvE_clEvENKUlvE0_clEvEUlaE_St5arrayIPcLm2EEEEviT0_T1_)
        /*0f50*/ 	.word	0x0000001a


	//----- nvinfo : EIATTR_FRAME_SIZE
	.align		4
.L_705:
        /*0f54*/ 	.byte	0x04, 0x11
        /*0f56*/ 	.short	(.L_707 - .L_706)
	.align		4
.L_706:
        /*0f58*/ 	.word	index@(_ZN2at6native29vectorized_elementwise_kernelILi2EZZZNS0_16sign_kernel_cudaERNS_18TensorIteratorBaseEENKUlvE_clEvENKUlvE0_clEvEUlaE_St5arrayIPcLm2EEEEviT0_T1_)
        /*0f5c*/ 	.word	0x00000000


	//----- nvinfo : EIATTR_REGCOUNT
	.align		4
.L_707:
        /*0f60*/ 	.byte	0x04, 0x2f
        /*0f62*/ 	.short	(.L_709 - .L_708)
	.align		4
.L_708:
        /*0f64*/ 	.word	index@(_ZN2at6native27unrolled_elementwise_kernelIZZZNS0_16sign_kernel_cudaERNS_18TensorIteratorBaseEENKUlvE_clEvENKUlvE0_clEvEUlaE_St5arrayIPcLm2EELi4E23TrivialOffsetCalculatorILi1EjESB_NS0_6memory15LoadWithoutCastENSC_16StoreWithoutCastEEEviT_T0_T2_T3_T4_T5_)
        /*0f68*/ 	.word	0x00000012


	//----- nvinfo : EIATTR_FRAME_SIZE
	.align		4
.L_709:
        /*0f6c*/ 	.byte	0x04, 0x11
        /*0f6e*/ 	.short	(.L_711 - .L_710)
	.align		4
.L_710:
        /*0f70*/ 	.word	index@(_ZN2at6native27unrolled_elementwise_kernelIZZZNS0_16sign_kernel_cudaERNS_18TensorIteratorBaseEENKUlvE_clEvENKUlvE0_clEvEUlaE_St5arrayIPcLm2EELi4E23TrivialOffsetCalculatorILi1EjESB_NS0_6memory15LoadWithoutCastENSC_16StoreWithoutCastEEEviT_T0_T2_T3_T4_T5_)
        /*0f74*/ 	.word	0x00000000


	//----- nvinfo : EIATTR_REGCOUNT
	.align		4
.L_711:
        /*0f78*/ 	.byte	0x04, 0x2f
        /*0f7a*/ 	.short	(.L_713 - .L_712)
	.align		4
.L_712:
        /*0f7c*/ 	.word	index@(_ZN2at6native18elementwise_kernelILi128ELi4EZNS0_22gpu_kernel_impl_nocastIZZZNS0_16sign_kernel_cudaERNS_18TensorIteratorBaseEENKUlvE_clEvENKUlvE0_clEvEUlaE_EEvS4_RKT_EUliE_EEviT1_)
        /*0f80*/ 	.word	0x0000000c


	//----- nvinfo : EIATTR_FRAME_SIZE
	.align		4
.L_713:
        /*0f84*/ 	.byte	0x04, 0x11
        /*0f86*/ 	.short	(.L_715 - .L_714)
	.align		4
.L_714:
        /*0f88*/ 	.word	index@(_ZN2at6native18elementwise_kernelILi128ELi4EZNS0_22gpu_kernel_impl_nocastIZZZNS0_16sign_kernel_cudaERNS_18TensorIteratorBaseEENKUlvE_clEvENKUlvE0_clEvEUlaE_EEvS4_RKT_EUliE_EEviT1_)
        /*0f8c*/ 	.word	0x00000000


	//----- nvinfo : EIATTR_REGCOUNT
	.align		4
.L_715:
        /*0f90*/ 	.byte	0x04, 0x2f
        /*0f92*/ 	.short	(.L_717 - .L_716)
	.align		4
.L_716:
        /*0f94*/ 	.word	index@(_ZN2at6native27unrolled_elementwise_kernelIZZZNS0_16sign_kernel_cudaERNS_18TensorIteratorBaseEENKUlvE_clEvENKUlvE0_clEvEUlaE_St5arrayIPcLm2EELi4E23TrivialOffsetCalculatorILi1EjESB_NS0_6memory12LoadWithCastILi1EEENSC_13StoreWithCastILi1EEEEEviT_T0_T2_T3_T4_T5_)
        /*0f98*/ 	.word	0x0000001c


	//----- nvinfo : EIATTR_FRAME_SIZE
	.align		4
.L_717:
        /*0f9c*/ 	.byte	0x04, 0x11
        /*0f9e*/ 	.short	(.L_719 - .L_718)
	.align		4
.L_718:
        /*0fa0*/ 	.word	index@(_ZN2at6native27unrolled_elementwise_kernelIZZZNS0_16sign_kernel_cudaERNS_18TensorIteratorBaseEENKUlvE_clEvENKUlvE0_clEvEUlaE_St5arrayIPcLm2EELi4E23TrivialOffsetCalculatorILi1EjESB_NS0_6memory12LoadWithCastILi1EEENSC_13StoreWithCastILi1EEEEEviT_T0_T2_T3_T4_T5_)
        /*0fa4*/ 	.word	0x00000000


	//----- nvinfo : EIATTR_REGCOUNT
	.align		4
.L_719:
        /*0fa8*/ 	.byte	0x04, 0x2f
        /*0faa*/ 	.short	(.L_721 - .L_720)
	.align		4
.L_720:
        /*0fac*/ 	.word	index@(_ZN2at6native18elementwise_kernelILi128ELi4EZNS0_15gpu_kernel_implIZZZNS0_16sign_kernel_cudaERNS_18TensorIteratorBaseEENKUlvE_clEvENKUlvE0_clEvEUlaE_EEvS4_RKT_EUliE_EEviT1_)
        /*0fb0*/ 	.word	0x0000001a


	//----- nvinfo : EIATTR_FRAME_SIZE
	.align		4
.L_721:
        /*0fb4*/ 	.byte	0x04, 0x11
        /*0fb6*/ 	.short	(.L_723 - .L_722)
	.align		4
.L_722:
        /*0fb8*/ 	.word	index@(_ZN2at6native18elementwise_kernelILi128ELi4EZNS0_15gpu_kernel_implIZZZNS0_16sign_kernel_cudaERNS_18TensorIteratorBaseEENKUlvE_clEvENKUlvE0_clEvEUlaE_EEvS4_RKT_EUliE_EEviT1_)
        /*0fbc*/ 	.word	0x00000000


	//----- nvinfo : EIATTR_REGCOUNT
	.align		4
.L_723:
        /*0fc0*/ 	.byte	0x04, 0x2f
        /*0fc2*/ 	.short	(.L_725 - .L_724)
	.align		4
.L_724:
        /*0fc4*/ 	.word	index@(_ZN2at6native29vectorized_elementwise_kernelILi8EZZZNS0_16sign_kernel_cudaERNS_18TensorIteratorBaseEENKUlvE_clEvENKUlvE1_clEvEUliE_St5arrayIPcLm2EEEEviT0_T1_)
        /*0fc8*/ 	.word	0x00000004


	//----- nvinfo : EIATTR_FRAME_SIZE
	.align		4
.L_725:
        /*0fcc*/ 	.byte	0x04, 0x11
        /*0fce*/ 	.short	(.L_727 - .L_726)
	.align		4
.L_726:
        /*0fd0*/ 	.word	index@(_ZN2at6native29vectorized_elementwise_kernelILi8EZZZNS0_16sign_kernel_cudaERNS_18TensorIteratorBaseEENKUlvE_clEvENKUlvE1_clEvEUliE_St5arrayIPcLm2EEEEviT0_T1_)
        /*0fd4*/ 	.word	0x00000000


	//----- nvinfo : EIATTR_REGCOUNT
	.align		4
.L_727:
        /*0fd8*/ 	.byte	0x04, 0x2f
        /*0fda*/ 	.short	(.L_729 - .L_728)
	.align		4
.L_728:
        /*0fdc*/ 	.word	index@(_ZN2at6native29vectorized_elementwise_kernelILi4EZZZNS0_16sign_kernel_cudaERNS_18TensorIteratorBaseEENKUlvE_clEvENKUlvE1_clEvEUliE_St5arrayIPcLm2EEEEviT0_T1_)
        /*0fe0*/ 	.word	0x0000001e


	//----- nvinfo : EIATTR_FRAME_SIZE
	.align		4
.L_729:
        /*0fe4*/ 	.byte	0x04, 0x11
        /*0fe6*/ 	.short	(.L_731 - .L_730)
	.align		4
.L_730:
        /*0fe8*/ 	.word	index@(_ZN2at6native29vectorized_elementwise_kernelILi4EZZZNS0_16sign_kernel_cudaERNS_18TensorIteratorBaseEENKUlvE_clEvENKUlvE1_clEvEUliE_St5arrayIPcLm2EEEEviT0_T1_)
        /*0fec*/ 	.word	0x00000000


	//----- nvinfo : EIATTR_REGCOUNT
	.align		4
.L_731:
        /*0ff0*/ 	.byte	0x04, 0x2f
        /*0ff2*/ 	.short	(.L_733 - .L_732)
	.align		4
.L_732:
        /*0ff4*/ 	.word	index@(_ZN2at6native29vectorized_elementwise_kernelILi2EZZZNS0_16sign_kernel_cudaERNS_18TensorIteratorBaseEENKUlvE_clEvENKUlvE1_clEvEUliE_St5arrayIPcLm2EEEEviT0_T1_)
        /*0ff8*/ 	.word	0x0000001e


	//----- nvinfo : EIATTR_FRAME_SIZE
	.align		4
.L_733:
        /*0ffc*/ 	.byte	0x04, 0x11
        /*0ffe*/ 	.short	(.L_735 - .L_734)
	.align		4
.L_734:
        /*1000*/ 	.word	index@(_ZN2at6native29vectorized_elementwise_kernelILi2EZZZNS0_16sign_kernel_cudaERNS_18TensorIteratorBaseEENKUlvE_clEvENKUlvE1_clEvEUliE_St5arrayIPcLm2EEEEviT0_T1_)
        /*1004*/ 	.word	0x00000000


	//----- nvinfo : EIATTR_REGCOUNT
	.align		4
.L_735:
        /*1008*/ 	.byte	0x04, 0x2f
        /*100a*/ 	.short	(.L_737 - .L_736)
	.align		4
.L_736:
        /*100c*/ 	.word	index@(_ZN2at6native27unrolled_elementwise_kernelIZZZNS0_16sign_kernel_cudaERNS_18TensorIteratorBaseEENKUlvE_clEvENKUlvE1_clEvEUliE_St5arrayIPcLm2EELi4E23TrivialOffsetCalculatorILi1EjESB_NS0_6memory15LoadWithoutCastENSC_16StoreWithoutCastEEEviT_T0_T2_T3_T4_T5_)
        /*1010*/ 	.word	0x00000012


	//----- nvinfo : EIATTR_FRAME_SIZE
	.align		4
.L_737:
        /*1014*/ 	.byte	0x04, 0x11
        /*1016*/ 	.short	(.L_739 - .L_738)
	.align		4
.L_738:
        /*1018*/ 	.word	index@(_ZN2at6native27unrolled_elementwise_kernelIZZZNS0_16sign_kernel_cudaERNS_18TensorIteratorBaseEENKUlvE_clEvENKUlvE1_clEvEUliE_St5arrayIPcLm2EELi4E23TrivialOffsetCalculatorILi1EjESB_NS0_6memory15LoadWithoutCastENSC_16StoreWithoutCastEEEviT_T0_T2_T3_T4_T5_)
        /*101c*/ 	.word	0x00000000


	//----- nvinfo : EIATTR_REGCOUNT
	.align		4
.L_739:
        /*1020*/ 	.byte	0x04, 0x2f
        /*1022*/ 	.short	(.L_741 - .L_740)
	.align		4
.L_740:
        /*1024*/ 	.word	index@(_ZN2at6native18elementwise_kernelILi128ELi2EZNS0_22gpu_kernel_impl_nocastIZZZNS0_16sign_kernel_cudaERNS_18TensorIteratorBaseEENKUlvE_clEvENKUlvE1_clEvEUliE_EEvS4_RKT_EUliE_EEviT1_)
        /*1028*/ 	.word	0x0000000c


	//----- nvinfo : EIATTR_FRAME_SIZE
	.align		4
.L_741:
        /*102c*/ 	.byte	0x04, 0x11
        /*102e*/ 	.short	(.L_743 - .L_742)
	.align		4
.L_742:
        /*1030*/ 	.word	index@(_ZN2at6native18elementwise_kernelILi128ELi2EZNS0_22gpu_kernel_impl_nocastIZZZNS0_16sign_kernel_cudaERNS_18TensorIteratorBaseEENKUlvE_clEvENKUlvE1_clEvEUliE_EEvS4_RKT_EUliE_EEviT1_)
        /*1034*/ 	.word	0x00000000


	//----- nvinfo : EIATTR_REGCOUNT
	.align		4
.L_743:
        /*1038*/ 	.byte	0x04, 0x2f
        /*103a*/ 	.short	(.L_745 - .L_744)
	.align		4
.L_744:
        /*103c*/ 	.word	index@(_ZN2at6native27unrolled_elementwise_kernelIZZZNS0_16sign_kernel_cudaERNS_18TensorIteratorBaseEENKUlvE_clEvENKUlvE1_clEvEUliE_St5arrayIPcLm2EELi4E23TrivialOffsetCalculatorILi1EjESB_NS0_6memory12LoadWithCastILi1EEENSC_13StoreWithCastILi1EEEEEviT_T0_T2_T3_T4_T5_)
        /*1040*/ 	.word	0x0000001e


	//----- nvinfo : EIATTR_FRAME_SIZE
	.align		4
.L_745:
        /*1044*/ 	.byte	0x04, 0x11
        /*1046*/ 	.short	(.L_747 - .L_746)
	.align		4
.L_746:
        /*1048*/ 	.word	index@(_ZN2at6native27unrolled_elementwise_kernelIZZZNS0_16sign_kernel_cudaERNS_18TensorIteratorBaseEENKUlvE_clEvENKUlvE1_clEvEUliE_St5arrayIPcLm2EELi4E23TrivialOffsetCalculatorILi1EjESB_NS0_6memory12LoadWithCastILi1EEENSC_13StoreWithCastILi1EEEEEviT_T0_T2_T3_T4_T5_)
        /*104c*/ 	.word	0x00000000


	//----- nvinfo : EIATTR_REGCOUNT
	.align		4
.L_747:
        /*1050*/ 	.byte	0x04, 0x2f
        /*1052*/ 	.short	(.L_749 - .L_748)
	.align		4
.L_748:
        /*1054*/ 	.word	index@(_ZN2at6native18elementwise_kernelILi128ELi4EZNS0_15gpu_kernel_implIZZZNS0_16sign_kernel_cudaERNS_18TensorIteratorBaseEENKUlvE_clEvENKUlvE1_clEvEUliE_EEvS4_RKT_EUliE_EEviT1_)
        /*1058*/ 	.word	0x0000001a


	//----- nvinfo : EIATTR_FRAME_SIZE
	.align		4
.L_749:
        /*105c*/ 	.byte	0x04, 0x11
        /*105e*/ 	.short	(.L_751 - .L_750)
	.align		4
.L_750:
        /*1060*/ 	.word	index@(_ZN2at6native18elementwise_kernelILi128ELi4EZNS0_15gpu_kernel_implIZZZNS0_16sign_kernel_cudaERNS_18TensorIteratorBaseEENKUlvE_clEvENKUlvE1_clEvEUliE_EEvS4_RKT_EUliE_EEviT1_)
        /*1064*/ 	.word	0x00000000


	//----- nvinfo : EIATTR_REGCOUNT
	.align		4
.L_751:
        /*1068*/ 	.byte	0x04, 0x2f
        /*106a*/ 	.short	(.L_753 - .L_752)
	.align		4
.L_752:
        /*106c*/ 	.word	index@(_ZN2at6native29vectorized_elementwise_kernelILi8EZZZNS0_16sign_kernel_cudaERNS_18TensorIteratorBaseEENKUlvE_clEvENKUlvE2_clEvEUllE_St5arrayIPcLm2EEEEviT0_T1_)
        /*1070*/ 	.word	0x00000004


	//----- nvinfo : EIATTR_FRAME_SIZE
	.align		4
.L_753:
        /*1074*/ 	.byte	0x04, 0x11
        /*1076*/ 	.short	(.L_755 - .L_754)
	.align		4
.L_754:
        /*1078*/ 	.word	index@(_ZN2at6native29vectorized_elementwise_kernelILi8EZZZNS0_16sign_kernel_cudaERNS_18TensorIteratorBaseEENKUlvE_clEvENKUlvE2_clEvEUllE_St5arrayIPcLm2EEEEviT0_T1_)
        /*107c*/ 	.word	0x00000000


	//----- nvinfo : EIATTR_REGCOUNT
	.align		4
.L_755:
        /*1080*/ 	.byte	0x04, 0x2f
        /*1082*/ 	.short	(.L_757 - .L_756)
	.align		4
.L_756:
        /*1084*/ 	.word	index@(_ZN2at6native29vectorized_elementwise_kernelILi4EZZZNS0_16sign_kernel_cudaERNS_18TensorIteratorBaseEENKUlvE_clEvENKUlvE2_clEvEUllE_St5arrayIPcLm2EEEEviT0_T1_)
        /*1088*/ 	.word	0x00000020


	//----- nvinfo : EIATTR_FRAME_SIZE
	.align		4
.L_757:
        /*108c*/ 	.byte	0x04, 0x11
        /*108e*/ 	.short	(.L_759 - .L_758)
	.align		4
.L_758:
        /*1090*/ 	.word	index@(_ZN2at6native29vectorized_elementwise_kernelILi4EZZZNS0_16sign_kernel_cudaERNS_18TensorIteratorBaseEENKUlvE_clEvENKUlvE2_clEvEUllE_St5arrayIPcLm2EEEEviT0_T1_)
        /*1094*/ 	.word	0x00000000


	//----- nvinfo : EIATTR_REGCOUNT
	.align		4
.L_759:
        /*1098*/ 	.byte	0x04, 0x2f
        /*109a*/ 	.short	(.L_761 - .L_760)
	.align		4
.L_760:
        /*109c*/ 	.word	index@(_ZN2at6native29vectorized_elementwise_kernelILi2EZZZNS0_16sign_kernel_cudaERNS_18TensorIteratorBaseEENKUlvE_clEvENKUlvE2_clEvEUllE_St5arrayIPcLm2EEEEviT0_T1_)
        /*10a0*/ 	.word	0x00000020


	//----- nvinfo : EIATTR_FRAME_SIZE
	.align		4
.L_761:
        /*10a4*/ 	.byte	0x04, 0x11
        /*10a6*/ 	.short	(.L_763 - .L_762)
	.align		4
.L_762:
        /*10a8*/ 	.word	index@(_ZN2at6native29vectorized_elementwise_kernelILi2EZZZNS0_16sign_kernel_cudaERNS_18TensorIteratorBaseEENKUlvE_clEvENKUlvE2_clEvEUllE_St5arrayIPcLm2EEEEviT0_T1_)
        /*10ac*/ 	.word	0x00000000


	//----- nvinfo : EIATTR_REGCOUNT
	.align		4
.L_763:
        /*10b0*/ 	.byte	0x04, 0x2f
        /*10b2*/ 	.short	(.L_765 - .L_764)
	.align		4
.L_764:
        /*10b4*/ 	.word	index@(_ZN2at6native27unrolled_elementwise_kernelIZZZNS0_16sign_kernel_cudaERNS_18TensorIteratorBaseEENKUlvE_clEvENKUlvE2_clEvEUllE_St5arrayIPcLm2EELi4E23TrivialOffsetCalculatorILi1EjESB_NS0_6memory15LoadWithoutCastENSC_16StoreWithoutCastEEEviT_T0_T2_T3_T4_T5_)
        /*10b8*/ 	.word	0x00000016


	//----- nvinfo : EIATTR_FRAME_SIZE
	.align		4
.L_765:
        /*10bc*/ 	.byte	0x04, 0x11
        /*10be*/ 	.short	(.L_767 - .L_766)
	.align		4
.L_766:
        /*10c0*/ 	.word	index@(_ZN2at6native27unrolled_elementwise_kernelIZZZNS0_16sign_kernel_cudaERNS_18TensorIteratorBaseEENKUlvE_clEvENKUlvE2_clEvEUllE_St5arrayIPcLm2EELi4E23TrivialOffsetCalculatorILi1EjESB_NS0_6memory15LoadWithoutCastENSC_16StoreWithoutCastEEEviT_T0_T2_T3_T4_T5_)
        /*10c4*/ 	.word	0x00000000


	//----- nvinfo : EIATTR_REGCOUNT
	.align		4
.L_767:
        /*10c8*/ 	.byte	0x04, 0x2f
        /*10ca*/ 	.short	(.L_769 - .L_768)
	.align		4
.L_768:
        /*10cc*/ 	.word	index@(_ZN2at6native18elementwise_kernelILi128ELi2EZNS0_22gpu_kernel_impl_nocastIZZZNS0_16sign_kernel_cudaERNS_18TensorIteratorBaseEENKUlvE_clEvENKUlvE2_clEvEUllE_EEvS4_RKT_EUliE_EEviT1_)
        /*10d0*/ 	.word	0x0000000c


	//----- nvinfo : EIATTR_FRAME_SIZE
	.align		4
.L_769:
        /*10d4*/ 	.byte	0x04, 0x11
        /*10d6*/ 	.short	(.L_771 - .L_770)
	.align		4
.L_770:
        /*10d8*/ 	.word	index@(_ZN2at6native18elementwise_kernelILi128ELi2EZNS0_22gpu_kernel_impl_nocastIZZZNS0_16sign_kernel_cudaERNS_18TensorIteratorBaseEENKUlvE_clEvENKUlvE2_clEvEUllE_EEvS4_RKT_EUliE_EEviT1_)
        /*10dc*/ 	.word	0x00000000


	//----- nvinfo : EIATTR_REGCOUNT
	.align		4
.L_771:
        /*10e0*/ 	.byte	0x04, 0x2f
        /*10e2*/ 	.short	(.L_773 - .L_772)
	.align		4
.L_772:
        /*10e4*/ 	.word	index@(_ZN2at6native27unrolled_elementwise_kernelIZZZNS0_16sign_kernel_cudaERNS_18TensorIteratorBaseEENKUlvE_clEvENKUlvE2_clEvEUllE_St5arrayIPcLm2EELi4E23TrivialOffsetCalculatorILi1EjESB_NS0_6memory12LoadWithCastILi1EEENSC_13StoreWithCastILi1EEEEEviT_T0_T2_T3_T4_T5_)
        /*10e8*/ 	.word	0x00000020


	//----- nvinfo : EIATTR_FRAME_SIZE
	.align		4
.L_773:
        /*10ec*/ 	.byte	0x04, 0x11
        /*10ee*/ 	.short	(.L_775 - .L_774)
	.align		4
.L_774:
        /*10f0*/ 	.word	index@(_ZN2at6native27unrolled_elementwise_kernelIZZZNS0_16sign_kernel_cudaERNS_18TensorIteratorBaseEENKUlvE_clEvENKUlvE2_clEvEUllE_St5arrayIPcLm2EELi4E23TrivialOffsetCalculatorILi1EjESB_NS0_6memory12LoadWithCastILi1EEENSC_13StoreWithCastILi1EEEEEviT_T0_T2_T3_T4_T5_)
        /*10f4*/ 	.word	0x00000000


	//----- nvinfo : EIATTR_REGCOUNT
	.align		4
.L_775:
        /*10f8*/ 	.byte	0x04, 0x2f
        /*10fa*/ 	.short	(.L_777 - .L_776)
	.align		4
.L_776:
        /*10fc*/ 	.word	index@(_ZN2at6native18elementwise_kernelILi128ELi4EZNS0_15gpu_kernel_implIZZZNS0_16sign_kernel_cudaERNS_18TensorIteratorBaseEENKUlvE_clEvENKUlvE2_clEvEUllE_EEvS4_RKT_EUliE_EEviT1_)
        /*1100*/ 	.word	0x0000001a


	//----- nvinfo : EIATTR_FRAME_SIZE
	.align		4
.L_777:
        /*1104*/ 	.byte	0x04, 0x11
        /*1106*/ 	.short	(.L_779 - .L_778)
	.align		4
.L_778:
        /*1108*/ 	.word	index@(_ZN2at6native18elementwise_kernelILi128ELi4EZNS0_15gpu_kernel_implIZZZNS0_16sign_kernel_cudaERNS_18TensorIteratorBaseEENKUlvE_clEvENKUlvE2_clEvEUllE_EEvS4_RKT_EUliE_EEviT1_)
        /*110c*/ 	.word	0x00000000


	//----- nvinfo : EIATTR_REGCOUNT
	.align		4
.L_779:
        /*1110*/ 	.byte	0x04, 0x2f
        /*1112*/ 	.short	(.L_781 - .L_780)
	.align		4
.L_780:
        /*1114*/ 	.word	index@(_ZN2at6native29vectorized_elementwise_kernelILi8EZZZNS0_16sign_kernel_cudaERNS_18TensorIteratorBaseEENKUlvE_clEvENKUlvE3_clEvEUlsE_St5arrayIPcLm2EEEEviT0_T1_)
        /*1118*/ 	.word	0x00000004


	//----- nvinfo : EIATTR_FRAME_SIZE
	.align		4
.L_781:
        /*111c*/ 	.byte	0x04, 0x11
        /*111e*/ 	.short	(.L_783 - .L_782)
	.align		4
.L_782:
        /*1120*/ 	.word	index@(_ZN2at6native29vectorized_elementwise_kernelILi8EZZZNS0_16sign_kernel_cudaERNS_18TensorIteratorBaseEENKUlvE_clEvENKUlvE3_clEvEUlsE_St5arrayIPcLm2EEEEviT0_T1_)
        /*1124*/ 	.word	0x00000000


	//----- nvinfo : EIATTR_REGCOUNT
	.align		4
.L_783:
        /*1128*/ 	.byte	0x04, 0x2f
        /*112a*/ 	.short	(.L_785 - .L_784)
	.align		4
.L_784:
        /*112c*/ 	.word	index@(_ZN2at6native29vectorized_elementwise_kernelILi4EZZZNS0_16sign_kernel_cudaERNS_18TensorIteratorBaseEENKUlvE_clEvENKUlvE3_clEvEUlsE_St5arrayIPcLm2EEEEviT0_T1_)
        /*1130*/ 	.word	0x0000001d


	//----- nvinfo : EIATTR_FRAME_SIZE
	.align		4
.L_785:
        /*1134*/ 	.byte	0x04, 0x11
        /*1136*/ 	.short	(.L_787 - .L_786)
	.align		4
.L_786:
        /*1138*/ 	.word	index@(_ZN2at6native29vectorized_elementwise_kernelILi4EZZZNS0_16sign_kernel_cudaERNS_18TensorIteratorBaseEENKUlvE_clEvENKUlvE3_clEvEUlsE_St5arrayIPcLm2EEEEviT0_T1_)
        /*113c*/ 	.word	0x00000000


	//----- nvinfo : EIATTR_REGCOUNT
	.align		4
.L_787:
        /*1140*/ 	.byte	0x04, 0x2f
        /*1142*/ 	.short	(.L_789 - .L_788)
	.align		4
.L_788:
        /*1144*/ 	.word	index@(_ZN2at6native29vectorized_elementwise_kernelILi2EZZZNS0_16sign_kernel_cudaERNS_18TensorIteratorBaseEENKUlvE_clEvENKUlvE3_clEvEUlsE_St5arrayIPcLm2EEEEviT0_T1_)
        /*1148*/ 	.word	0x0000001d


	//----- nvinfo : EIATTR_FRAME_SIZE
	.align		4
.L_789:
        /*114c*/ 	.byte	0x04, 0x11
        /*114e*/ 	.short	(.L_791 - .L_790)
	.align		4
.L_790:
        /*1150*/ 	.word	index@(_ZN2at6native29vectorized_elementwise_kernelILi2EZZZNS0_16sign_kernel_cudaERNS_18TensorIteratorBaseEENKUlvE_clEvENKUlvE3_clEvEUlsE_St5arrayIPcLm2EEEEviT0_T1_)
        /*1154*/ 	.word	0x00000000


	//----- nvinfo : EIATTR_REGCOUNT
	.align		4
.L_791:
        /*1158*/ 	.byte	0x04, 0x2f
        /*115a*/ 	.short	(.L_793 - .L_792)
	.align		4
.L_792:
        /*115c*/ 	.word	index@(_ZN2at6native27unrolled_elementwise_kernelIZZZNS0_16sign_kernel_cudaERNS_18TensorIteratorBaseEENKUlvE_clEvENKUlvE3_clEvEUlsE_St5arrayIPcLm2EELi4E23TrivialOffsetCalculatorILi1EjESB_NS0_6memory15LoadWithoutCastENSC_16StoreWithoutCastEEEviT_T0_T2_T3_T4_T5_)
        /*1160*/ 	.word	0x00000012


	//----- nvinfo : EIATTR_FRAME_SIZE
	.align		4
.L_793:
        /*1164*/ 	.byte	0x04, 0x11
        /*1166*/ 	.short	(.L_795 - .L_794)
	.align		4
.L_794:
        /*1168*/ 	.word	index@(_ZN2at6native27unrolled_elementwise_kernelIZZZNS0_16sign_kernel_cudaERNS_18TensorIteratorBaseEENKUlvE_clEvENKUlvE3_clEvEUlsE_St5arrayIPcLm2EELi4E23TrivialOffsetCalculatorILi1EjESB_NS0_6memory15LoadWithoutCastENSC_16StoreWithoutCastEEEviT_T0_T2_T3_T4_T5_)
        /*116c*/ 	.word	0x00000000


	//----- nvinfo : EIATTR_REGCOUNT
	.align		4
.L_795:
        /*1170*/ 	.byte	0x04, 0x2f
        /*1172*/ 	.short	(.L_797 - .L_796)
	.align		4
.L_796:
        /*1174*/ 	.word	index@(_ZN2at6native18elementwise_kernelILi128ELi4EZNS0_22gpu_kernel_impl_nocastIZZZNS0_16sign_kernel_cudaERNS_18TensorIteratorBaseEENKUlvE_clEvENKUlvE3_clEvEUlsE_EEvS4_RKT_EUliE_EEviT1_)
        /*1178*/ 	.word	0x0000000c


	//----- nvinfo : EIATTR_FRAME_SIZE
	.align		4
.L_797:
        /*117c*/ 	.byte	0x04, 0x11
        /*117e*/ 	.short	(.L_799 - .L_798)
	.align		4
.L_798:
        /*1180*/ 	.word	index@(_ZN2at6native18elementwise_kernelILi128ELi4EZNS0_22gpu_kernel_impl_nocastIZZZNS0_16sign_kernel_cudaERNS_18TensorIteratorBaseEENKUlvE_clEvENKUlvE3_clEvEUlsE_EEvS4_RKT_EUliE_EEviT1_)
        /*1184*/ 	.word	0x00000000


	//----- nvinfo : EIATTR_REGCOUNT
	.align		4
.L_799:
        /*1188*/ 	.byte	0x04, 0x2f
        /*118a*/ 	.short	(.L_801 - .L_800)
	.align		4
.L_800:
        /*118c*/ 	.word	index@(_ZN2at6native27unrolled_elementwise_kernelIZZZNS0_16sign_kernel_cudaERNS_18TensorIteratorBaseEENKUlvE_clEvENKUlvE3_clEvEUlsE_St5arrayIPcLm2EELi4E23TrivialOffsetCalculatorILi1EjESB_NS0_6memory12LoadWithCastILi1EEENSC_13StoreWithCastILi1EEEEEviT_T0_T2_T3_T4_T5_)
        /*1190*/ 	.word	0x0000001c


	//----- nvinfo : EIATTR_FRAME_SIZE
	.align		4
.L_801:
        /*1194*/ 	.byte	0x04, 0x11
        /*1196*/ 	.short	(.L_803 - .L_802)
	.align		4
.L_802:
        /*1198*/ 	.word	index@(_ZN2at6native27unrolled_elementwise_kernelIZZZNS0_16sign_kernel_cudaERNS_18TensorIteratorBaseEENKUlvE_clEvENKUlvE3_clEvEUlsE_St5arrayIPcLm2EELi4E23TrivialOffsetCalculatorILi1EjESB_NS0_6memory12LoadWithCastILi1EEENSC_13StoreWithCastILi1EEEEEviT_T0_T2_T3_T4_T5_)
        /*119c*/ 	.word	0x00000000


	//----- nvinfo : EIATTR_REGCOUNT
	.align		4
.L_803:
        /*11a0*/ 	.byte	0x04, 0x2f
        /*11a2*/ 	.short	(.L_805 - .L_804)
	.align		4
.L_804:
        /*11a4*/ 	.word	index@(_ZN2at6native18elementwise_kernelILi128ELi4EZNS0_15gpu_kernel_implIZZZNS0_16sign_kernel_cudaERNS_18TensorIteratorBaseEENKUlvE_clEvENKUlvE3_clEvEUlsE_EEvS4_RKT_EUliE_EEviT1_)
        /*11a8*/ 	.word	0x0000001a


	//----- nvinfo : EIATTR_FRAME_SIZE
	.align		4
.L_805:
        /*11ac*/ 	.byte	0x04, 0x11
        /*11ae*/ 	.short	(.L_807 - .L_806)
	.align		4
.L_806:
        /*11b0*/ 	.word	index@(_ZN2at6native18elementwise_kernelILi128ELi4EZNS0_15gpu_kernel_implIZZZNS0_16sign_kernel_cudaERNS_18TensorIteratorBaseEENKUlvE_clEvENKUlvE3_clEvEUlsE_EEvS4_RKT_EUliE_EEviT1_)
        /*11b4*/ 	.word	0x00000000


	//----- nvinfo : EIATTR_REGCOUNT
	.align		4
.L_807:
        /*11b8*/ 	.byte	0x04, 0x2f
        /*11ba*/ 	.short	(.L_809 - .L_808)
	.align		4
.L_808:
        /*11bc*/ 	.word	index@(_ZN2at6native29vectorized_elementwise_kernelILi8EZZZNS0_16sign_kernel_cudaERNS_18TensorIteratorBaseEENKUlvE_clEvENKUlvE4_clEvEUldE_St5arrayIPcLm2EEEEviT0_T1_)
        /*11c0*/ 	.word	0x00000004


	//----- nvinfo : EIATTR_FRAME_SIZE
	.align		4
.L_809:
        /*11c4*/ 	.byte	0x04, 0x11
        /*11c6*/ 	.short	(.L_811 - .L_810)
	.align		4
.L_810:
        /*11c8*/ 	.word	index@(_ZN2at6native29vectorized_elementwise_kernelILi8EZZZNS0_16sign_kernel_cudaERNS_18TensorIteratorBaseEENKUlvE_clEvENKUlvE4_clEvEUldE_St5arrayIPcLm2EEEEviT0_T1_)
        /*11cc*/ 	.word	0x00000000


	//----- nvinfo : EIATTR_REGCOUNT
	.align		4
.L_811:
        /*11d0*/ 	.byte	0x04, 0x2f
        /*11d2*/ 	.short	(.L_813 - .L_812)
	.align		4
.L_812:
        /*11d4*/ 	.word	index@(_ZN2at6native29vectorized_elementwise_kernelILi4EZZZNS0_16sign_kernel_cudaERNS_18TensorIteratorBaseEENKUlvE_clEvENKUlvE4_clEvEUldE_St5arrayIPcLm2EEEEviT0_T1_)
        /*11d8*/ 	.word	0x00000020


	//----- nvinfo : EIATTR_FRAME_SIZE
	.align		4
.L_813:
        /*11dc*/ 	.byte	0x04, 0x11
        /*11de*/ 	.short	(.L_815 - .L_814)
	.align		4
.L_814:
        /*11e0*/ 	.word	index@(_ZN2at6native29vectorized_elementwise_kernelILi4EZZZNS0_16sign_kernel_cudaERNS_18TensorIteratorBaseEENKUlvE_clEvENKUlvE4_clEvEUldE_St5arrayIPcLm2EEEEviT0_T1_)
        /*11e4*/ 	.word	0x00000000


	//----- nvinfo : EIATTR_REGCOUNT
	.align		4
.L_815:
        /*11e8*/ 	.byte	0x04, 0x2f
        /*11ea*/ 	.short	(.L_817 - .L_816)
	.align		4
.L_816:
        /*11ec*/ 	.word	index@(_ZN2at6native29vectorized_elementwise_kernelILi2EZZZNS0_16sign_kernel_cudaERNS_18TensorIteratorBaseEENKUlvE_clEvENKUlvE4_clEvEUldE_St5arrayIPcLm2EEEEviT0_T1_)
        /*11f0*/ 	.word	0x00000020


	//----- nvinfo : EIATTR_FRAME_SIZE
	.align		4
.L_817:
        /*11f4*/ 	.byte	0x04, 0x11
        /*11f6*/ 	.short	(.L_819 - .L_818)
	.align		4
.L_818:
        /*11f8*/ 	.word	index@(_ZN2at6native29vectorized_elementwise_kernelILi2EZZZNS0_16sign_kernel_cudaERNS_18TensorIteratorBaseEENKUlvE_clEvENKUlvE4_clEvEUldE_St5arrayIPcLm2EEEEviT0_T1_)
        /*11fc*/ 	.word	0x00000000


	//----- nvinfo : EIATTR_REGCOUNT
	.align		4
.L_819:
        /*1200*/ 	.byte	0x04, 0x2f
        /*1202*/ 	.short	(.L_821 - .L_820)
	.align		4
.L_820:
        /*1204*/ 	.word	index@(_ZN2at6native27unrolled_elementwise_kernelIZZZNS0_16sign_kernel_cudaERNS_18TensorIteratorBaseEENKUlvE_clEvENKUlvE4_clEvEUldE_St5arrayIPcLm2EELi4E23TrivialOffsetCalculatorILi1EjESB_NS0_6memory15LoadWithoutCastENSC_16StoreWithoutCastEEEviT_T0_T2_T3_T4_T5_)
        /*1208*/ 	.word	0x00000016


	//----- nvinfo : EIATTR_FRAME_SIZE
	.align		4
.L_821:
        /*120c*/ 	.byte	0x04, 0x11
        /*120e*/ 	.short	(.L_823 - .L_822)
	.align		4
.L_822:
        /*1210*/ 	.word	index@(_ZN2at6native27unrolled_elementwise_kernelIZZZNS0_16sign_kernel_cudaERNS_18TensorIteratorBaseEENKUlvE_clEvENKUlvE4_clEvEUldE_St5arrayIPcLm2EELi4E23TrivialOffsetCalculatorILi1EjESB_NS0_6memory15LoadWithoutCastENSC_16StoreWithoutCastEEEviT_T0_T2_T3_T4_T5_)
        /*1214*/ 	.word	0x00000000


	//----- nvinfo : EIATTR_REGCOUNT
	.align		4
.L_823:
        /*1218*/ 	.byte	0x04, 0x2f
        /*121a*/ 	.short	(.L_825 - .L_824)
	.align		4
.L_824:
        /*121c*/ 	.word	index@(_ZN2at6native18elementwise_kernelILi128ELi2EZNS0_22gpu_kernel_impl_nocastIZZZNS0_16sign_kernel_cudaERNS_18TensorIteratorBaseEENKUlvE_clEvENKUlvE4_clEvEUldE_EEvS4_RKT_EUliE_EEviT1_)
        /*1220*/ 	.word	0x0000000c


	//----- nvinfo : EIATTR_FRAME_SIZE
	.align		4
.L_825:
        /*1224*/ 	.byte	0x04, 0x11
        /*1226*/ 	.short	(.L_827 - .L_826)
	.align		4
.L_826:
        /*1228*/ 	.word	index@(_ZN2at6native18elementwise_kernelILi128ELi2EZNS0_22gpu_kernel_impl_nocastIZZZNS0_16sign_kernel_cudaERNS_18TensorIteratorBaseEENKUlvE_clEvENKUlvE4_clEvEUldE_EEvS4_RKT_EUliE_EEviT1_)
        /*122c*/ 	.word	0x00000000


	//----- nvinfo : EIATTR_REGCOUNT
	.align		4
.L_827:
        /*1230*/ 	.byte	0x04, 0x2f
        /*1232*/ 	.short	(.L_829 - .L_828)
	.align		4
.L_828:
        /*1234*/ 	.word	index@(_ZN2at6native27unrolled_elementwise_kernelIZZZNS0_16sign_kernel_cudaERNS_18TensorIteratorBaseEENKUlvE_clEvENKUlvE4_clEvEUldE_St5arrayIPcLm2EELi4E23TrivialOffsetCalculatorILi1EjESB_NS0_6memory12LoadWithCastILi1EEENSC_13StoreWithCastILi1EEEEEviT_T0_T2_T3_T4_T5_)
        /*1238*/ 	.word	0x00000023


	//----- nvinfo : EIATTR_FRAME_SIZE
	.align		4
.L_829:
        /*123c*/ 	.byte	0x04, 0x11
        /*123e*/ 	.short	(.L_831 - .L_830)
	.align		4
.L_830:
        /*1240*/ 	.word	index@(_ZN2at6native27unrolled_elementwise_kernelIZZZNS0_16sign_kernel_cudaERNS_18TensorIteratorBaseEENKUlvE_clEvENKUlvE4_clEvEUldE_St5arrayIPcLm2EELi4E23TrivialOffsetCalculatorILi1EjESB_NS0_6memory12LoadWithCastILi1EEENSC_13StoreWithCastILi1EEEEEviT_T0_T2_T3_T4_T5_)
        /*1244*/ 	.word	0x00000000


	//----- nvinfo : EIATTR_REGCOUNT
	.align		4
.L_831:
        /*1248*/ 	.byte	0x04, 0x2f
        /*124a*/ 	.short	(.L_833 - .L_832)
	.align		4
.L_832:
        /*124c*/ 	.word	index@(_ZN2at6native18elementwise_kernelILi128ELi4EZNS0_15gpu_kernel_implIZZZNS0_16sign_kernel_cudaERNS_18TensorIteratorBaseEENKUlvE_clEvENKUlvE4_clEvEUldE_EEvS4_RKT_EUliE_EEviT1_)
        /*1250*/ 	.word	0x0000001a


	//----- nvinfo : EIATTR_FRAME_SIZE
	.align		4
.L_833:
        /*1254*/ 	.byte	0x04, 0x11
        /*1256*/ 	.short	(.L_835 - .L_834)
	.align		4
.L_834:
        /*1258*/ 	.word	index@(_ZN2at6native18elementwise_kernelILi128ELi4EZNS0_15gpu_kernel_implIZZZNS0_16sign_kernel_cudaERNS_18TensorIteratorBaseEENKUlvE_clEvENKUlvE4_clEvEUldE_EEvS4_RKT_EUliE_EEviT1_)
        /*125c*/ 	.word	0x00000000


	//----- nvinfo : EIATTR_REGCOUNT
	.align		4
.L_835:
        /*1260*/ 	.byte	0x04, 0x2f
        /*1262*/ 	.short	(.L_837 - .L_836)
	.align		4
.L_836:
        /*1264*/ 	.word	index@(_ZN2at6native29vectorized_elementwise_kernelILi8EZZZNS0_16sign_kernel_cudaERNS_18TensorIteratorBaseEENKUlvE_clEvENKUlvE5_clEvEUlfE_St5arrayIPcLm2EEEEviT0_T1_)
        /*1268*/ 	.word	0x00000004


	//----- nvinfo : EIATTR_FRAME_SIZE
	.align		4
.L_837:
        /*126c*/ 	.byte	0x04, 0x11
        /*126e*/ 	.short	(.L_839 - .L_838)
	.align		4
.L_838:
        /*1270*/ 	.word	index@(_ZN2at6native29vectorized_elementwise_kernelILi8EZZZNS0_16sign_kernel_cudaERNS_18TensorIteratorBaseEENKUlvE_clEvENKUlvE5_clEvEUlfE_St5arrayIPcLm2EEEEviT0_T1_)
        /*1274*/ 	.word	0x00000000


	//----- nvinfo : EIATTR_REGCOUNT
	.align		4
.L_839:
        /*1278*/ 	.byte	0x04, 0x2f
        /*127a*/ 	.short	(.L_841 - .L_840)
	.align		4
.L_840:
        /*127c*/ 	.word	index@(_ZN2at6native29vectorized_elementwise_kernelILi4EZZZNS0_16sign_kernel_cudaERNS_18TensorIteratorBaseEENKUlvE_clEvENKUlvE5_clEvEUlfE_St5arrayIPcLm2EEEEviT0_T1_)
        /*1280*/ 	.word	0x0000001e


	//----- nvinfo : EIATTR_FRAME_SIZE
	.align		4
.L_841:
        /*1284*/ 	.byte	0x04, 0x11
        /*1286*/ 	.short	(.L_843 - .L_842)
	.align		4
.L_842:
        /*1288*/ 	.word	index@(_ZN2at6native29vectorized_elementwise_kernelILi4EZZZNS0_16sign_kernel_cudaERNS_18TensorIteratorBaseEENKUlvE_clEvENKUlvE5_clEvEUlfE_St5arrayIPcLm2EEEEviT0_T1_)
        /*128c*/ 	.word	0x00000000


	//----- nvinfo : EIATTR_REGCOUNT
	.align		4
.L_843:
        /*1290*/ 	.byte	0x04, 0x2f
        /*1292*/ 	.short	(.L_845 - .L_844)
	.align		4
.L_844:
        /*1294*/ 	.word	index@(_ZN2at6native29vectorized_elementwise_kernelILi2EZZZNS0_16sign_kernel_cudaERNS_18TensorIteratorBaseEENKUlvE_clEvENKUlvE5_clEvEUlfE_St5arrayIPcLm2EEEEviT0_T1_)
        /*1298*/ 	.word	0x0000001e


	//----- nvinfo : EIATTR_FRAME_SIZE
	.align		4
.L_845:
        /*129c*/ 	.byte	0x04, 0x11
        /*129e*/ 	.short	(.L_847 - .L_846)
	.align		4
.L_846:
        /*12a0*/ 	.word	index@(_ZN2at6native29vectorized_elementwise_kernelILi2EZZZNS0_16sign_kernel_cudaERNS_18TensorIteratorBaseEENKUlvE_clEvENKUlvE5_clEvEUlfE_St5arrayIPcLm2EEEEviT0_T1_)
        /*12a4*/ 	.word	0x00000000


	//----- nvinfo : EIATTR_REGCOUNT
	.align		4
.L_847:
        /*12a8*/ 	.byte	0x04, 0x2f
        /*12aa*/ 	.short	(.L_849 - .L_848)
	.align		4
.L_848:
        /*12ac*/ 	.word	index@(_ZN2at6native27unrolled_elementwise_kernelIZZZNS0_16sign_kernel_cudaERNS_18TensorIteratorBaseEENKUlvE_clEvENKUlvE5_clEvEUlfE_St5arrayIPcLm2EELi4E23TrivialOffsetCalculatorILi1EjESB_NS0_6memory15LoadWithoutCastENSC_16StoreWithoutCastEEEviT_T0_T2_T3_T4_T5_)
        /*12b0*/ 	.word	0x00000012


	//----- nvinfo : EIATTR_FRAME_SIZE
	.align		4
.L_849:
        /*12b4*/ 	.byte	0x04, 0x11
        /*12b6*/ 	.short	(.L_851 - .L_850)
	.align		4
.L_850:
        /*12b8*/ 	.word	index@(_ZN2at6native27unrolled_elementwise_kernelIZZZNS0_16sign_kernel_cudaERNS_18TensorIteratorBaseEENKUlvE_clEvENKUlvE5_clEvEUlfE_St5arrayIPcLm2EELi4E23TrivialOffsetCalculatorILi1EjESB_NS0_6memory15LoadWithoutCastENSC_16StoreWithoutCastEEEviT_T0_T2_T3_T4_T5_)
        /*12bc*/ 	.word	0x00000000


	//----- nvinfo : EIATTR_REGCOUNT
	.align		4
.L_851:
        /*12c0*/ 	.byte	0x04, 0x2f
        /*12c2*/ 	.short	(.L_853 - .L_852)
	.align		4
.L_852:
        /*12c4*/ 	.word	index@(_ZN2at6native18elementwise_kernelILi128ELi2EZNS0_22gpu_kernel_impl_nocastIZZZNS0_16sign_kernel_cudaERNS_18TensorIteratorBaseEENKUlvE_clEvENKUlvE5_clEvEUlfE_EEvS4_RKT_EUliE_EEviT1_)
        /*12c8*/ 	.word	0x0000000c


	//----- nvinfo : EIATTR_FRAME_SIZE
	.align		4
.L_853:
        /*12cc*/ 	.byte	0x04, 0x11
        /*12ce*/ 	.short	(.L_855 - .L_854)
	.align		4
.L_854:
        /*12d0*/ 	.word	index@(_ZN2at6native18elementwise_kernelILi128ELi2EZNS0_22gpu_kernel_impl_nocastIZZZNS0_16sign_kernel_cudaERNS_18TensorIteratorBaseEENKUlvE_clEvENKUlvE5_clEvEUlfE_EEvS4_RKT_EUliE_EEviT1_)
        /*12d4*/ 	.word	0x00000000


	//----- nvinfo : EIATTR_REGCOUNT
	.align		4
.L_855:
        /*12d8*/ 	.byte	0x04, 0x2f
        /*12da*/ 	.short	(.L_857 - .L_856)
	.align		4
.L_856:
        /*12dc*/ 	.word	index@(_ZN2at6native27unrolled_elementwise_kernelIZZZNS0_16sign_kernel_cudaERNS_18TensorIteratorBaseEENKUlvE_clEvENKUlvE5_clEvEUlfE_St5arrayIPcLm2EELi4E23TrivialOffsetCalculatorILi1EjESB_NS0_6memory12LoadWithCastILi1EEENSC_13StoreWithCastILi1EEEEEviT_T0_T2_T3_T4_T5_)
        /*12e0*/ 	.word	0x0000001e


	//----- nvinfo : EIATTR_FRAME_SIZE
	.align		4
.L_857:
        /*12e4*/ 	.byte	0x04, 0x11
        /*12e6*/ 	.short	(.L_859 - .L_858)
	.align		4
.L_858:
        /*12e8*/ 	.word	index@(_ZN2at6native27unrolled_elementwise_kernelIZZZNS0_16sign_kernel_cudaERNS_18TensorIteratorBaseEENKUlvE_clEvENKUlvE5_clEvEUlfE_St5arrayIPcLm2EELi4E23TrivialOffsetCalculatorILi1EjESB_NS0_6memory12LoadWithCastILi1EEENSC_13StoreWithCastILi1EEEEEviT_T0_T2_T3_T4_T5_)
        /*12ec*/ 	.word	0x00000000


	//----- nvinfo : EIATTR_REGCOUNT
	.align		4
.L_859:
        /*12f0*/ 	.byte	0x04, 0x2f
        /*12f2*/ 	.short	(.L_861 - .L_860)
	.align		4
.L_860:
        /*12f4*/ 	.word	index@(_ZN2at6native18elementwise_kernelILi128ELi4EZNS0_15gpu_kernel_implIZZZNS0_16sign_kernel_cudaERNS_18TensorIteratorBaseEENKUlvE_clEvENKUlvE5_clEvEUlfE_EEvS4_RKT_EUliE_EEviT1_)
        /*12f8*/ 	.word	0x0000001a


	//----- nvinfo : EIATTR_FRAME_SIZE
	.align		4
.L_861:
        /*12fc*/ 	.byte	0x04, 0x11
        /*12fe*/ 	.short	(.L_863 - .L_862)
	.align		4
.L_862:
        /*1300*/ 	.word	index@(_ZN2at6native18elementwise_kernelILi128ELi4EZNS0_15gpu_kernel_implIZZZNS0_16sign_kernel_cudaERNS_18TensorIteratorBaseEENKUlvE_clEvENKUlvE5_clEvEUlfE_EEvS4_RKT_EUliE_EEviT1_)
        /*1304*/ 	.word	0x00000000


	//----- nvinfo : EIATTR_REGCOUNT
	.align		4
.L_863:
        /*1308*/ 	.byte	0x04, 0x2f
        /*130a*/ 	.short	(.L_865 - .L_864)
	.align		4
.L_864:
        /*130c*/ 	.word	index@(_ZN2at6native29vectorized_elementwise_kernelILi8EZZZNS0_16sign_kernel_cudaERNS_18TensorIteratorBaseEENKUlvE_clEvENKUlvE6_clEvEUlN3c104HalfEE_St5arrayIPcLm2EEEEviT0_T1_)
        /*1310*/ 	.word	0x00000004


	//----- nvinfo : EIATTR_FRAME_SIZE
	.align		4
.L_865:
        /*1314*/ 	.byte	0x04, 0x11
        /*1316*/ 	.short	(.L_867 - .L_866)
	.align		4
.L_866:
        /*1318*/ 	.word	index@(_ZN2at6native29vectorized_elementwise_kernelILi8EZZZNS0_16sign_kernel_cudaERNS_18TensorIteratorBaseEENKUlvE_clEvENKUlvE6_clEvEUlN3c104HalfEE_St5arrayIPcLm2EEEEviT0_T1_)
        /*131c*/ 	.word	0x00000000


	//----- nvinfo : EIATTR_REGCOUNT
	.align		4
.L_867:
        /*1320*/ 	.byte	0x04, 0x2f
        /*1322*/ 	.short	(.L_869 - .L_868)
	.align		4
.L_868:
        /*1324*/ 	.word	index@(_ZN2at6native29vectorized_elementwise_kernelILi4EZZZNS0_16sign_kernel_cudaERNS_18TensorIteratorBaseEENKUlvE_clEvENKUlvE6_clEvEUlN3c104HalfEE_St5arrayIPcLm2EEEEviT0_T1_)
        /*1328*/ 	.word	0x0000001c


	//----- nvinfo : EIATTR_FRAME_SIZE
	.align		4
.L_869:
        /*132c*/ 	.byte	0x04, 0x11
        /*132e*/ 	.short	(.L_871 - .L_870)
	.align		4
.L_870:
        /*1330*/ 	.word	index@(_ZN2at6native29vectorized_elementwise_kernelILi4EZZZNS0_16sign_kernel_cudaERNS_18TensorIteratorBaseEENKUlvE_clEvENKUlvE6_clEvEUlN3c104HalfEE_St5arrayIPcLm2EEEEviT0_T1_)
        /*1334*/ 	.word	0x00000000


	//----- nvinfo : EIATTR_REGCOUNT
	.align		4
.L_871:
        /*1338*/ 	.byte	0x04, 0x2f
        /*133a*/ 	.short	(.L_873 - .L_872)
	.align		4
.L_872:
        /*133c*/ 	.word	index@(_ZN2at6native29vectorized_elementwise_kernelILi2EZZZNS0_16sign_kernel_cudaERNS_18TensorIteratorBaseEENKUlvE_clEvENKUlvE6_clEvEUlN3c104HalfEE_St5arrayIPcLm2EEEEviT0_T1_)
        /*1340*/ 	.word	0x0000001c


	//----- nvinfo : EIATTR_FRAME_SIZE
	.align		4
.L_873:
        /*1344*/ 	.byte	0x04, 0x11
        /*1346*/ 	.short	(.L_875 - .L_874)
	.align		4
.L_874:
        /*1348*/ 	.word	index@(_ZN2at6native29vectorized_elementwise_kernelILi2EZZZNS0_16sign_kernel_cudaERNS_18TensorIteratorBaseEENKUlvE_clEvENKUlvE6_clEvEUlN3c104HalfEE_St5arrayIPcLm2EEEEviT0_T1_)
        /*134c*/ 	.word	0x00000000


	//----- nvinfo : EIATTR_REGCOUNT
	.align		4
.L_875:
        /*1350*/ 	.byte	0x04, 0x2f
        /*1352*/ 	.short	(.L_877 - .L_876)
	.align		4
.L_876:
        /*1354*/ 	.word	index@(_ZN2at6native27unrolled_elementwise_kernelIZZZNS0_16sign_kernel_cudaERNS_18TensorIteratorBaseEENKUlvE_clEvENKUlvE6_clEvEUlN3c104HalfEE_St5arrayIPcLm2EELi4E23TrivialOffsetCalculatorILi1EjESD_NS0_6memory15LoadWithoutCastENSE_16StoreWithoutCastEEEviT_T0_T2_T3_T4_T5_)
        /*1358*/ 	.word	0x00000018


	//----- nvinfo : EIATTR_FRAME_SIZE
	.align		4
.L_877:
        /*135c*/ 	.byte	0x04, 0x11
        /*135e*/ 	.short	(.L_879 - .L_878)
	.align		4
.L_878:
        /*1360*/ 	.word	index@(_ZN2at6native27unrolled_elementwise_kernelIZZZNS0_16sign_kernel_cudaERNS_18TensorIteratorBaseEENKUlvE_clEvENKUlvE6_clEvEUlN3c104HalfEE_St5arrayIPcLm2EELi4E23TrivialOffsetCalculatorILi1EjESD_NS0_6memory15LoadWithoutCastENSE_16StoreWithoutCastEEEviT_T0_T2_T3_T4_T5_)
        /*1364*/ 	.word	0x00000000


	//----- nvinfo : EIATTR_REGCOUNT
	.align		4
.L_879:
        /*1368*/ 	.byte	0x04, 0x2f
        /*136a*/ 	.short	(.L_881 - .L_880)
	.align		4
.L_880:
        /*136c*/ 	.word	index@(_ZN2at6native18elementwise_kernelILi128ELi4EZNS0_22gpu_kernel_impl_nocastIZZZNS0_16sign_kernel_cudaERNS_18TensorIteratorBaseEENKUlvE_clEvENKUlvE6_clEvEUlN3c104HalfEE_EEvS4_RKT_EUliE_EEviT1_)
        /*1370*/ 	.word	0x0000000c


	//----- nvinfo : EIATTR_FRAME_SIZE
	.align		4
.L_881:
        /*1374*/ 	.byte	0x04, 0x11
        /*1376*/ 	.short	(.L_883 - .L_882)
	.align		4
.L_882:
        /*1378*/ 	.word	index@(_ZN2at6native18elementwise_kernelILi128ELi4EZNS0_22gpu_kernel_impl_nocastIZZZNS0_16sign_kernel_cudaERNS_18TensorIteratorBaseEENKUlvE_clEvENKUlvE6_clEvEUlN3c104HalfEE_EEvS4_RKT_EUliE_EEviT1_)
        /*137c*/ 	.word	0x00000000


	//----- nvinfo : EIATTR_REGCOUNT
	.align		4
.L_883:
        /*1380*/ 	.byte	0x04, 0x2f
        /*1382*/ 	.short	(.L_885 - .L_884)
	.align		4
.L_884:
        /*1384*/ 	.word	index@(_ZN2at6native27unrolled_elementwise_kernelIZZZNS0_16sign_kernel_cudaERNS_18TensorIteratorBaseEENKUlvE_clEvENKUlvE6_clEvEUlN3c104HalfEE_St5arrayIPcLm2EELi4E23TrivialOffsetCalculatorILi1EjESD_NS0_6memory12LoadWithCastILi1EEENSE_13StoreWithCastILi1EEEEEviT_T0_T2_T3_T4_T5_)
        /*1388*/ 	.word	0x0000001d


	//----- nvinfo : EIATTR_FRAME_SIZE
	.align		4
.L_885:
        /*138c*/ 	.byte	0x04, 0x11
        /*138e*/ 	.short	(.L_887 - .L_886)
	.align		4
.L_886:
        /*1390*/ 	.word	index@(_ZN2at6native27unrolled_elementwise_kernelIZZZNS0_16sign_kernel_cudaERNS_18TensorIteratorBaseEENKUlvE_clEvENKUlvE6_clEvEUlN3c104HalfEE_St5arrayIPcLm2EELi4E23TrivialOffsetCalculatorILi1EjESD_NS0_6memory12LoadWithCastILi1EEENSE_13StoreWithCastILi1EEEEEviT_T0_T2_T3_T4_T5_)
        /*1394*/ 	.word	0x00000000


	//----- nvinfo : EIATTR_REGCOUNT
	.align		4
.L_887:
        /*1398*/ 	.byte	0x04, 0x2f
        /*139a*/ 	.short	(.L_889 - .L_888)
	.align		4
.L_888:
        /*139c*/ 	.word	index@(_ZN2at6native18elementwise_kernelILi128ELi4EZNS0_15gpu_kernel_implIZZZNS0_16sign_kernel_cudaERNS_18TensorIteratorBaseEENKUlvE_clEvENKUlvE6_clEvEUlN3c104HalfEE_EEvS4_RKT_EUliE_EEviT1_)
        /*13a0*/ 	.word	0x0000001a


	//----- nvinfo : EIATTR_FRAME_SIZE
	.align		4
.L_889:
        /*13a4*/ 	.byte	0x04, 0x11
        /*13a6*/ 	.short	(.L_891 - .L_890)
	.align		4
.L_890:
        /*13a8*/ 	.word	index@(_ZN2at6native18elementwise_kernelILi128ELi4EZNS0_15gpu_kernel_implIZZZNS0_16sign_kernel_cudaERNS_18TensorIteratorBaseEENKUlvE_clEvENKUlvE6_clEvEUlN3c104HalfEE_EEvS4_RKT_EUliE_EEviT1_)
        /*13ac*/ 	.word	0x00000000


	//----- nvinfo : EIATTR_REGCOUNT
	.align		4
.L_891:
        /*13b0*/ 	.byte	0x04, 0x2f
        /*13b2*/ 	.short	(.L_893 - .L_892)
	.align		4
.L_892:
        /*13b4*/ 	.word	index@(_ZN2at6native29vectorized_elementwise_kernelILi8EZZZNS0_16sign_kernel_cudaERNS_18TensorIteratorBaseEENKUlvE_clEvENKUlvE7_clEvEUlN3c108BFloat16EE_St5arrayIPcLm2EEEEviT0_T1_)
        /*13b8*/ 	.word	0x00000004


	//----- nvinfo : EIATTR_FRAME_SIZE
	.align		4
.L_893:
        /*13bc*/ 	.byte	0x04, 0x11
        /*13be*/ 	.short	(.L_895 - .L_894)
	.align		4
.L_894:
        /*13c0*/ 	.word	index@(_ZN2at6native29vectorized_elementwise_kernelILi8EZZZNS0_16sign_kernel_cudaERNS_18TensorIteratorBaseEENKUlvE_clEvENKUlvE7_clEvEUlN3c108BFloat16EE_St5arrayIPcLm2EEEEviT0_T1_)
        /*13c4*/ 	.word	0x00000000


	//----- nvinfo : EIATTR_REGCOUNT
	.align		4
.L_895:
        /*13c8*/ 	.byte	0x04, 0x2f
        /*13ca*/ 	.short	(.L_897 - .L_896)
	.align		4
.L_896:
        /*13cc*/ 	.word	index@(_ZN2at6native29vectorized_elementwise_kernelILi4EZZZNS0_16sign_kernel_cudaERNS_18TensorIteratorBaseEENKUlvE_clEvENKUlvE7_clEvEUlN3c108BFloat16EE_St5arrayIPcLm2EEEEviT0_T1_)
        /*13d0*/ 	.word	0x0000001c


	//----- nvinfo : EIATTR_FRAME_SIZE
	.align		4
.L_897:
        /*13d4*/ 	.byte	0x04, 0x11
        /*13d6*/ 	.short	(.L_899 - .L_898)
	.align		4
.L_898:
        /*13d8*/ 	.word	index@(_ZN2at6native29vectorized_elementwise_kernelILi4EZZZNS0_16sign_kernel_cudaERNS_18TensorIteratorBaseEENKUlvE_clEvENKUlvE7_clEvEUlN3c108BFloat16EE_St5arrayIPcLm2EEEEviT0_T1_)
        /*13dc*/ 	.word	0x00000000


	//----- nvinfo : EIATTR_REGCOUNT
	.align		4
.L_899:
        /*13e0*/ 	.byte	0x04, 0x2f
        /*13e2*/ 	.short	(.L_901 - .L_900)
	.align		4
.L_900:
        /*13e4*/ 	.word	index@(_ZN2at6native29vectorized_elementwise_kernelILi2EZZZNS0_16sign_kernel_cudaERNS_18TensorIteratorBaseEENKUlvE_clEvENKUlvE7_clEvEUlN3c108BFloat16EE_St5arrayIPcLm2EEEEviT0_T1_)
        /*13e8*/ 	.word	0x0000001c


	//----- nvinfo : EIATTR_FRAME_SIZE
	.align		4
.L_901:
        /*13ec*/ 	.byte	0x04, 0x11
        /*13ee*/ 	.short	(.L_903 - .L_902)
	.align		4
.L_902:
        /*13f0*/ 	.word	index@(_ZN2at6native29vectorized_elementwise_kernelILi2EZZZNS0_16sign_kernel_cudaERNS_18TensorIteratorBaseEENKUlvE_clEvENKUlvE7_clEvEUlN3c108BFloat16EE_St5arrayIPcLm2EEEEviT0_T1_)
        /*13f4*/ 	.word	0x00000000


	//----- nvinfo : EIATTR_REGCOUNT
	.align		4
.L_903:
        /*13f8*/ 	.byte	0x04, 0x2f
        /*13fa*/ 	.short	(.L_905 - .L_904)
	.align		4
.L_904:
        /*13fc*/ 	.word	index@(_ZN2at6native27unrolled_elementwise_kernelIZZZNS0_16sign_kernel_cudaERNS_18TensorIteratorBaseEENKUlvE_clEvENKUlvE7_clEvEUlN3c108BFloat16EE_St5arrayIPcLm2EELi4E23TrivialOffsetCalculatorILi1EjESD_NS0_6memory15LoadWithoutCastENSE_16StoreWithoutCastEEEviT_T0_T2_T3_T4_T5_)
        /*1400*/ 	.word	0x00000018


	//----- nvinfo : EIATTR_FRAME_SIZE
	.align		4
.L_905:
        /*1404*/ 	.byte	0x04, 0x11
        /*1406*/ 	.short	(.L_907 - .L_906)
	.align		4
.L_906:
        /*1408*/ 	.word	index@(_ZN2at6native27unrolled_elementwise_kernelIZZZNS0_16sign_kernel_cudaERNS_18TensorIteratorBaseEENKUlvE_clEvENKUlvE7_clEvEUlN3c108BFloat16EE_St5arrayIPcLm2EELi4E23TrivialOffsetCalculatorILi1EjESD_NS0_6memory15LoadWithoutCastENSE_16StoreWithoutCastEEEviT_T0_T2_T3_T4_T5_)
        /*140c*/ 	.word	0x00000000


	//----- nvinfo : EIATTR_REGCOUNT
	.align		4
.L_907:
        /*1410*/ 	.byte	0x04, 0x2f
        /*1412*/ 	.short	(.L_909 - .L_908)
	.align		4
.L_908:
        /*1414*/ 	.word	index@(_ZN2at6native18elementwise_kernelILi128ELi4EZNS0_22gpu_kernel_impl_nocastIZZZNS0_16sign_kernel_cudaERNS_18TensorIteratorBaseEENKUlvE_clEvENKUlvE7_clEvEUlN3c108BFloat16EE_EEvS4_RKT_EUliE_EEviT1_)
        /*1418*/ 	.word	0x0000000c


	//----- nvinfo : EIATTR_FRAME_SIZE
	.align		4
.L_909:
        /*141c*/ 	.byte	0x04, 0x11
        /*141e*/ 	.short	(.L_911 - .L_910)
	.align		4
.L_910:
        /*1420*/ 	.word	index@(_ZN2at6native18elementwise_kernelILi128ELi4EZNS0_22gpu_kernel_impl_nocastIZZZNS0_16sign_kernel_cudaERNS_18TensorIteratorBaseEENKUlvE_clEvENKUlvE7_clEvEUlN3c108BFloat16EE_EEvS4_RKT_EUliE_EEviT1_)
        /*1424*/ 	.word	0x00000000


	//----- nvinfo : EIATTR_REGCOUNT
	.align		4
.L_911:
        /*1428*/ 	.byte	0x04, 0x2f
        /*142a*/ 	.short	(.L_913 - .L_912)
	.align		4
.L_912:
        /*142c*/ 	.word	index@(_ZN2at6native27unrolled_elementwise_kernelIZZZNS0_16sign_kernel_cudaERNS_18TensorIteratorBaseEENKUlvE_clEvENKUlvE7_clEvEUlN3c108BFloat16EE_St5arrayIPcLm2EELi4E23TrivialOffsetCalculatorILi1EjESD_NS0_6memory12LoadWithCastILi1EEENSE_13StoreWithCastILi1EEEEEviT_T0_T2_T3_T4_T5_)
        /*1430*/ 	.word	0x0000001d


	//----- nvinfo : EIATTR_FRAME_SIZE
	.align		4
.L_913:
        /*1434*/ 	.byte	0x04, 0x11
        /*1436*/ 	.short	(.L_915 - .L_914)
	.align		4
.L_914:
        /*1438*/ 	.word	index@(_ZN2at6native27unrolled_elementwise_kernelIZZZNS0_16sign_kernel_cudaERNS_18TensorIteratorBaseEENKUlvE_clEvENKUlvE7_clEvEUlN3c108BFloat16EE_St5arrayIPcLm2EELi4E23TrivialOffsetCalculatorILi1EjESD_NS0_6memory12LoadWithCastILi1EEENSE_13StoreWithCastILi1EEEEEviT_T0_T2_T3_T4_T5_)
        /*143c*/ 	.word	0x00000000


	//----- nvinfo : EIATTR_REGCOUNT
	.align		4
.L_915:
        /*1440*/ 	.byte	0x04, 0x2f
        /*1442*/ 	.short	(.L_917 - .L_916)
	.align		4
.L_916:
        /*1444*/ 	.word	index@(_ZN2at6native18elementwise_kernelILi128ELi4EZNS0_15gpu_kernel_implIZZZNS0_16sign_kernel_cudaERNS_18TensorIteratorBaseEENKUlvE_clEvENKUlvE7_clEvEUlN3c108BFloat16EE_EEvS4_RKT_EUliE_EEviT1_)
        /*1448*/ 	.word	0x0000001a


	//----- nvinfo : EIATTR_FRAME_SIZE
	.align		4
.L_917:
        /*144c*/ 	.byte	0x04, 0x11
        /*144e*/ 	.short	(.L_919 - .L_918)
	.align		4
.L_918:
        /*1450*/ 	.word	index@(_ZN2at6native18elementwise_kernelILi128ELi4EZNS0_15gpu_kernel_implIZZZNS0_16sign_kernel_cudaERNS_18TensorIteratorBaseEENKUlvE_clEvENKUlvE7_clEvEUlN3c108BFloat16EE_EEvS4_RKT_EUliE_EEviT1_)
        /*1454*/ 	.word	0x00000000


	//----- nvinfo : EIATTR_REGCOUNT
	.align		4
.L_919:
        /*1458*/ 	.byte	0x04, 0x2f
        /*145a*/ 	.short	(.L_921 - .L_920)
	.align		4
.L_920:
        /*145c*/ 	.word	index@(_ZN2at6native29vectorized_elementwise_kernelILi8EZZZNS0_19signbit_kernel_cudaERNS_18TensorIteratorBaseEENKUlvE_clEvENKUlvE_clEvEUlhE_St5arrayIPcLm2EEEEviT0_T1_)
        /*1460*/ 	.word	0x00000004


	//----- nvinfo : EIATTR_FRAME_SIZE
	.align		4
.L_921:
        /*1464*/ 	.byte	0x04, 0x11
        /*1466*/ 	.short	(.L_923 - .L_922)
	.align		4
.L_922:
        /*1468*/ 	.word	index@(_ZN2at6native29vectorized_elementwise_kernelILi8EZZZNS0_19signbit_kernel_cudaERNS_18TensorIteratorBaseEENKUlvE_clEvENKUlvE_clEvEUlhE_St5arrayIPcLm2EEEEviT0_T1_)
        /*146c*/ 	.word	0x00000000


	//----- nvinfo : EIATTR_REGCOUNT
	.align		4
.L_923:
        /*1470*/ 	.byte	0x04, 0x2f
        /*1472*/ 	.short	(.L_925 - .L_924)
	.align		4
.L_924:
        /*1474*/ 	.word	index@(_ZN2at6native29vectorized_elementwise_kernelILi4EZZZNS0_19signbit_kernel_cudaERNS_18TensorIteratorBaseEENKUlvE_clEvENKUlvE_clEvEUlhE_St5arrayIPcLm2EEEEviT0_T1_)
        /*1478*/ 	.word	0x00000008


	//----- nvinfo : EIATTR_FRAME_SIZE
	.align		4
.L_925:
        /*147c*/ 	.byte	0x04, 0x11
        /*147e*/ 	.short	(.L_927 - .L_926)
	.align		4
.L_926:
        /*1480*/ 	.word	index@(_ZN2at6native29vectorized_elementwise_kernelILi4EZZZNS0_19signbit_kernel_cudaERNS_18TensorIteratorBaseEENKUlvE_clEvENKUlvE_clEvEUlhE_St5arrayIPcLm2EEEEviT0_T1_)
        /*1484*/ 	.word	0x00000000


	//----- nvinfo : EIATTR_REGCOUNT
	.align		4
.L_927:
        /*1488*/ 	.byte	0x04, 0x2f
        /*148a*/ 	.short	(.L_929 - .L_928)
	.align		4
.L_928:
        /*148c*/ 	.word	index@(_ZN2at6native29vectorized_elementwise_kernelILi2EZZZNS0_19signbit_kernel_cudaERNS_18TensorIteratorBaseEENKUlvE_clEvENKUlvE_clEvEUlhE_St5arrayIPcLm2EEEEviT0_T1_)
        /*1490*/ 	.word	0x00000008


	//----- nvinfo : EIATTR_FRAME_SIZE
	.align		4
.L_929:
        /*1494*/ 	.byte	0x04, 0x11
        /*1496*/ 	.short	(.L_931 - .L_930)
	.align		4
.L_930:
        /*1498*/ 	.word	index@(_ZN2at6native29vectorized_elementwise_kernelILi2EZZZNS0_19signbit_kernel_cudaERNS_18TensorIteratorBaseEENKUlvE_clEvENKUlvE_clEvEUlhE_St5arrayIPcLm2EEEEviT0_T1_)
        /*149c*/ 	.word	0x00000000


	//----- nvinfo : EIATTR_REGCOUNT
	.align		4
.L_931:
        /*14a0*/ 	.byte	0x04, 0x2f
        /*14a2*/ 	.short	(.L_933 - .L_932)
	.align		4
.L_932:
        /*14a4*/ 	.word	index@(_ZN2at6native27unrolled_elementwise_kernelIZZZNS0_19signbit_kernel_cudaERNS_18TensorIteratorBaseEENKUlvE_clEvENKUlvE_clEvEUlhE_St5arrayIPcLm2EELi4E23TrivialOffsetCalculatorILi1EjESB_NS0_6memory15LoadWithoutCastENSC_16StoreWithoutCastEEEviT_T0_T2_T3_T4_T5_)
        /*14a8*/ 	.word	0x0000000a


	//----- nvinfo : EIATTR_FRAME_SIZE
	.align		4
.L_933:
        /*14ac*/ 	.byte	0x04, 0x11
        /*14ae*/ 	.short	(.L_935 - .L_934)
	.align		4
.L_934:
        /*14b0*/ 	.word	index@(_ZN2at6native27unrolled_elementwise_kernelIZZZNS0_19signbit_kernel_cudaERNS_18TensorIteratorBaseEENKUlvE_clEvENKUlvE_clEvEUlhE_St5arrayIPcLm2EELi4E23TrivialOffsetCalculatorILi1EjESB_NS0_6memory15LoadWithoutCastENSC_16StoreWithoutCastEEEviT_T0_T2_T3_T4_T5_)
        /*14b4*/ 	.word	0x00000000


	//----- nvinfo : EIATTR_REGCOUNT
	.align		4
.L_935:
        /*14b8*/ 	.byte	0x04, 0x2f
        /*14ba*/ 	.short	(.L_937 - .L_936)
	.align		4
.L_936:
        /*14bc*/ 	.word	index@(_ZN2at6native18elementwise_kernelILi128ELi4EZNS0_22gpu_kernel_impl_nocastIZZZNS0_19signbit_kernel_cudaERNS_18TensorIteratorBaseEENKUlvE_clEvENKUlvE_clEvEUlhE_EEvS4_RKT_EUliE_EEviT1_)
        /*14c0*/ 	.word	0x0000000a


	//----- nvinfo : EIATTR_FRAME_SIZE
	.align		4
.L_937:
        /*14c4*/ 	.byte	0x04, 0x11
        /*14c6*/ 	.short	(.L_939 - .L_938)
	.align		4
.L_938:
        /*14c8*/ 	.word	index@(_ZN2at6native18elementwise_kernelILi128ELi4EZNS0_22gpu_kernel_impl_nocastIZZZNS0_19signbit_kernel_cudaERNS_18TensorIteratorBaseEENKUlvE_clEvENKUlvE_clEvEUlhE_EEvS4_RKT_EUliE_EEviT1_)
        /*14cc*/ 	.word	0x00000000


	//----- nvinfo : EIATTR_REGCOUNT
	.align		4
.L_939:
        /*14d0*/ 	.byte	0x04, 0x2f
        /*14d2*/ 	.short	(.L_941 - .L_940)
	.align		4
.L_940:
        /*14d4*/ 	.word	index@(_ZN2at6native27unrolled_elementwise_kernelIZZZNS0_19signbit_kernel_cudaERNS_18TensorIteratorBaseEENKUlvE_clEvENKUlvE_clEvEUlhE_St5arrayIPcLm2EELi4E23TrivialOffsetCalculatorILi1EjESB_NS0_6memory12LoadWithCastILi1EEENSC_13StoreWithCastILi1EEEEEviT_T0_T2_T3_T4_T5_)
        /*14d8*/ 	.word	0x0000001a


	//----- nvinfo : EIATTR_FRAME_SIZE
	.align		4
.L_941:
        /*14dc*/ 	.byte	0x04, 0x11
        /*14de*/ 	.short	(.L_943 - .L_942)
	.align		4
.L_942:
        /*14e0*/ 	.word	index@(_ZN2at6native27unrolled_elementwise_kernelIZZZNS0_19signbit_kernel_cudaERNS_18TensorIteratorBaseEENKUlvE_clEvENKUlvE_clEvEUlhE_St5arrayIPcLm2EELi4E23TrivialOffsetCalculatorILi1EjESB_NS0_6memory12LoadWithCastILi1EEENSC_13StoreWithCastILi1EEEEEviT_T0_T2_T3_T4_T5_)
        /*14e4*/ 	.word	0x00000000


	//----- nvinfo : EIATTR_REGCOUNT
	.align		4
.L_943:
        /*14e8*/ 	.byte	0x04, 0x2f
        /*14ea*/ 	.short	(.L_945 - .L_944)
	.align		4
.L_944:
        /*14ec*/ 	.word	index@(_ZN2at6native18elementwise_kernelILi128ELi4EZNS0_15gpu_kernel_implIZZZNS0_19signbit_kernel_cudaERNS_18TensorIteratorBaseEENKUlvE_clEvENKUlvE_clEvEUlhE_EEvS4_RKT_EUliE_EEviT1_)
        /*14f0*/ 	.word	0x0000001a


	//----- nvinfo : EIATTR_FRAME_SIZE
	.align		4
.L_945:
        /*14f4*/ 	.byte	0x04, 0x11
        /*14f6*/ 	.short	(.L_947 - .L_946)
	.align		4
.L_946:
        /*14f8*/ 	.word	index@(_ZN2at6native18elementwise_kernelILi128ELi4EZNS0_15gpu_kernel_implIZZZNS0_19signbit_kernel_cudaERNS_18TensorIteratorBaseEENKUlvE_clEvENKUlvE_clEvEUlhE_EEvS4_RKT_EUliE_EEviT1_)
        /*14fc*/ 	.word	0x00000000


	//----- nvinfo : EIATTR_REGCOUNT
	.align		4
.L_947:
        /*1500*/ 	.byte	0x04, 0x2f
        /*1502*/ 	.short	(.L_949 - .L_948)
	.align		4
.L_948:
        /*1504*/ 	.word	index@(_ZN2at6native29vectorized_elementwise_kernelILi8EZZZNS0_19signbit_kernel_cudaERNS_18TensorIteratorBaseEENKUlvE_clEvENKUlvE0_clEvEUlaE_St5arrayIPcLm2EEEEviT0_T1_)
        /*1508*/ 	.word	0x00000004


	//----- nvinfo : EIATTR_FRAME_SIZE
	.align		4
.L_949:
        /*150c*/ 	.byte	0x04, 0x11
        /*150e*/ 	.short	(.L_951 - .L_950)
	.align		4
.L_950:
        /*1510*/ 	.word	index@(_ZN2at6native29vectorized_elementwise_kernelILi8EZZZNS0_19signbit_kernel_cudaERNS_18TensorIteratorBaseEENKUlvE_clEvENKUlvE0_clEvEUlaE_St5arrayIPcLm2EEEEviT0_T1_)
        /*1514*/ 	.word	0x00000000


	//----- nvinfo : EIATTR_REGCOUNT
	.align		4
.L_951:
        /*1518*/ 	.byte	0x04, 0x2f
        /*151a*/ 	.short	(.L_953 - .L_952)
	.align		4
.L_952:
        /*151c*/ 	.word	index@(_ZN2at6native29vectorized_elementwise_kernelILi4EZZZNS0_19signbit_kernel_cudaERNS_18TensorIteratorBaseEENKUlvE_clEvENKUlvE0_clEvEUlaE_St5arrayIPcLm2EEEEviT0_T1_)
        /*1520*/ 	.word	0x0000001a


	//----- nvinfo : EIATTR_FRAME_SIZE
	.align		4
.L_953:
        /*1524*/ 	.byte	0x04, 0x11
        /*1526*/ 	.short	(.L_955 - .L_954)
	.align		4
.L_954:
        /*1528*/ 	.word	index@(_ZN2at6native29vectorized_elementwise_kernelILi4EZZZNS0_19signbit_kernel_cudaERNS_18TensorIteratorBaseEENKUlvE_clEvENKUlvE0_clEvEUlaE_St5arrayIPcLm2EEEEviT0_T1_)
        /*152c*/ 	.word	0x00000000


	//----- nvinfo : EIATTR_REGCOUNT
	.align		4
.L_955:
        /*1530*/ 	.byte	0x04, 0x2f
        /*1532*/ 	.short	(.L_957 - .L_956)
	.align		4
.L_956:
        /*1534*/ 	.word	index@(_ZN2at6native29vectorized_elementwise_kernelILi2EZZZNS0_19signbit_kernel_cudaERNS_18TensorIteratorBaseEENKUlvE_clEvENKUlvE0_clEvEUlaE_St5arrayIPcLm2EEEEviT0_T1_)
        /*1538*/ 	.word	0x0000001a


	//----- nvinfo : EIATTR_FRAME_SIZE
	.align		4
.L_957:
        /*153c*/ 	.byte	0x04, 0x11
        /*153e*/ 	.short	(.L_959 - .L_958)
	.align		4
.L_958:
        /*1540*/ 	.word	index@(_ZN2at6native29vectorized_elementwise_kernelILi2EZZZNS0_19signbit_kernel_cudaERNS_18TensorIteratorBaseEENKUlvE_clEvENKUlvE0_clEvEUlaE_St5arrayIPcLm2EEEEviT0_T1_)
        /*1544*/ 	.word	0x00000000


	//----- nvinfo : EIATTR_REGCOUNT
	.align		4
.L_959:
        /*1548*/ 	.byte	0x04, 0x2f
        /*154a*/ 	.short	(.L_961 - .L_960)
	.align		4
.L_960:
        /*154c*/ 	.word	index@(_ZN2at6native27unrolled_elementwise_kernelIZZZNS0_19signbit_kernel_cudaERNS_18TensorIteratorBaseEENKUlvE_clEvENKUlvE0_clEvEUlaE_St5arrayIPcLm2EELi4E23TrivialOffsetCalculatorILi1EjESB_NS0_6memory15LoadWithoutCastENSC_16StoreWithoutCastEEEviT_T0_T2_T3_T4_T5_)
        /*1550*/ 	.word	0x00000010


	//----- nvinfo : EIATTR_FRAME_SIZE
	.align		4
.L_961:
        /*1554*/ 	.byte	0x04, 0x11
        /*1556*/ 	.short	(.L_963 - .L_962)
	.align		4
.L_962:
        /*1558*/ 	.word	index@(_ZN2at6native27unrolled_elementwise_kernelIZZZNS0_19signbit_kernel_cudaERNS_18TensorIteratorBaseEENKUlvE_clEvENKUlvE0_clEvEUlaE_St5arrayIPcLm2EELi4E23TrivialOffsetCalculatorILi1EjESB_NS0_6memory15LoadWithoutCastENSC_16StoreWithoutCastEEEviT_T0_T2_T3_T4_T5_)
        /*155c*/ 	.word	0x00000000


	//----- nvinfo : EIATTR_REGCOUNT
	.align		4
.L_963:
        /*1560*/ 	.byte	0x04, 0x2f
        /*1562*/ 	.short	(.L_965 - .L_964)
	.align		4
.L_964:
        /*1564*/ 	.word	index@(_ZN2at6native18elementwise_kernelILi128ELi4EZNS0_22gpu_kernel_impl_nocastIZZZNS0_19signbit_kernel_cudaERNS_18TensorIteratorBaseEENKUlvE_clEvENKUlvE0_clEvEUlaE_EEvS4_RKT_EUliE_EEviT1_)
        /*1568*/ 	.word	0x0000000c


	//----- nvinfo : EIATTR_FRAME_SIZE
	.align		4
.L_965:
        /*156c*/ 	.byte	0x04, 0x11
        /*156e*/ 	.short	(.L_967 - .L_966)
	.align		4
.L_966:
        /*1570*/ 	.word	index@(_ZN2at6native18elementwise_kernelILi128ELi4EZNS0_22gpu_kernel_impl_nocastIZZZNS0_19signbit_kernel_cudaERNS_18TensorIteratorBaseEENKUlvE_clEvENKUlvE0_clEvEUlaE_EEvS4_RKT_EUliE_EEviT1_)
        /*1574*/ 	.word	0x00000000


	//----- nvinfo : EIATTR_REGCOUNT
	.align		4
.L_967:
        /*1578*/ 	.byte	0x04, 0x2f
        /*157a*/ 	.short	(.L_969 - .L_968)
	.align		4
.L_968:
        /*157c*/ 	.word	index@(_ZN2at6native27unrolled_elementwise_kernelIZZZNS0_19signbit_kernel_cudaERNS_18TensorIteratorBaseEENKUlvE_clEvENKUlvE0_clEvEUlaE_St5arrayIPcLm2EELi4E23TrivialOffsetCalculatorILi1EjESB_NS0_6memory12LoadWithCastILi1EEENSC_13StoreWithCastILi1EEEEEviT_T0_T2_T3_T4_T5_)
        /*1580*/ 	.word	0x0000001d


	//----- nvinfo : EIATTR_FRAME_SIZE
	.align		4
.L_969:
        /*1584*/ 	.byte	0x04, 0x11
        /*1586*/ 	.short	(.L_971 - .L_970)
	.align		4
.L_970:
        /*1588*/ 	.word	index@(_ZN2at6native27unrolled_elementwise_kernelIZZZNS0_19signbit_kernel_cudaERNS_18TensorIteratorBaseEENKUlvE_clEvENKUlvE0_clEvEUlaE_St5arrayIPcLm2EELi4E23TrivialOffsetCalculatorILi1EjESB_NS0_6memory12LoadWithCastILi1EEENSC_13StoreWithCastILi1EEEEEviT_T0_T2_T3_T4_T5_)
        /*158c*/ 	.word	0x00000000


	//----- nvinfo : EIATTR_REGCOUNT
	.align		4
.L_971:
        /*1590*/ 	.byte	0x04, 0x2f
        /*1592*/ 	.short	(.L_973 - .L_972)
	.align		4
.L_972:
        /*1594*/ 	.word	index@(_ZN2at6native18elementwise_kernelILi128ELi4EZNS0_15gpu_kernel_implIZZZNS0_19signbit_kernel_cudaERNS_18TensorIteratorBaseEENKUlvE_clEvENKUlvE0_clEvEUlaE_EEvS4_RKT_EUliE_EEviT1_)
        /*1598*/ 	.word	0x0000001a


	//----- nvinfo : EIATTR_FRAME_SIZE
	.align		4
.L_973:
        /*159c*/ 	.byte	0x04, 0x11
        /*159e*/ 	.short	(.L_975 - .L_974)
	.align		4
.L_974:
        /*15a0*/ 	.word	index@(_ZN2at6native18elementwise_kernelILi128ELi4EZNS0_15gpu_kernel_implIZZZNS0_19signbit_kernel_cudaERNS_18TensorIteratorBaseEENKUlvE_clEvENKUlvE0_clEvEUlaE_EEvS4_RKT_EUliE_EEviT1_)
        /*15a4*/ 	.word	0x00000000


	//----- nvinfo : EIATTR_REGCOUNT
	.align		4
.L_975:
        /*15a8*/ 	.byte	0x04, 0x2f
        /*15aa*/ 	.short	(.L_977 - .L_976)
	.align		4
.L_976:
        /*15ac*/ 	.word	index@(_ZN2at6native29vectorized_elementwise_kernelILi8EZZZNS0_19signbit_kernel_cudaERNS_18TensorIteratorBaseEENKUlvE_clEvENKUlvE1_clEvEUliE_St5arrayIPcLm2EEEEviT0_T1_)
        /*15b0*/ 	.word	0x00000004


	//----- nvinfo : EIATTR_FRAME_SIZE
	.align		4
.L_977:
        /*15b4*/ 	.byte	0x04, 0x11
        /*15b6*/ 	.short	(.L_979 - .L_978)
	.align		4
.L_978:
        /*15b8*/ 	.word	index@(_ZN2at6native29vectorized_elementwise_kernelILi8EZZZNS0_19signbit_kernel_cudaERNS_18TensorIteratorBaseEENKUlvE_clEvENKUlvE1_clEvEUliE_St5arrayIPcLm2EEEEviT0_T1_)
        /*15bc*/ 	.word	0x00000000


	//----- nvinfo : EIATTR_REGCOUNT
	.align		4
.L_979:
        /*15c0*/ 	.byte	0x04, 0x2f
        /*15c2*/ 	.short	(.L_981 - .L_980)
	.align		4
.L_980:
        /*15c4*/ 	.word	index@(_ZN2at6native29vectorized_elementwise_kernelILi4EZZZNS0_19signbit_kernel_cudaERNS_18TensorIteratorBaseEENKUlvE_clEvENKUlvE1_clEvEUliE_St5arrayIPcLm2EEEEviT0_T1_)
        /*15c8*/ 	.word	0x0000001a


	//----- nvinfo : EIATTR_FRAME_SIZE
	.align		4
.L_981:
        /*15cc*/ 	.byte	0x04, 0x11
        /*15ce*/ 	.short	(.L_983 - .L_982)
	.align		4
.L_982:
        /*15d0*/ 	.word	index@(_ZN2at6native29vectorized_elementwise_kernelILi4EZZZNS0_19signbit_kernel_cudaERNS_18TensorIteratorBaseEENKUlvE_clEvENKUlvE1_clEvEUliE_St5arrayIPcLm2EEEEviT0_T1_)
        /*15d4*/ 	.word	0x00000000


	//----- nvinfo : EIATTR_REGCOUNT
	.align		4
.L_983:
        /*15d8*/ 	.byte	0x04, 0x2f
        /*15da*/ 	.short	(.L_985 - .L_984)
	.align		4
.L_984:
        /*15dc*/ 	.word	index@(_ZN2at6native29vectorized_elementwise_kernelILi2EZZZNS0_19signbit_kernel_cudaERNS_18TensorIteratorBaseEENKUlvE_clEvENKUlvE1_clEvEUliE_St5arrayIPcLm2EEEEviT0_T1_)
        /*15e0*/ 	.word	0x0000001a


	//----- nvinfo : EIATTR_FRAME_SIZE
	.align		4
.L_985:
        /*15e4*/ 	.byte	0x04, 0x11
        /*15e6*/ 	.short	(.L_987 - .L_986)
	.align		4
.L_986:
        /*15e8*/ 	.word	index@(_ZN2at6native29vectorized_elementwise_kernelILi2EZZZNS0_19signbit_kernel_cudaERNS_18TensorIteratorBaseEENKUlvE_clEvENKUlvE1_clEvEUliE_St5arrayIPcLm2EEEEviT0_T1_)
        /*15ec*/ 	.word	0x00000000


	//----- nvinfo : EIATTR_REGCOUNT
	.align		4
.L_987:
        /*15f0*/ 	.byte	0x04, 0x2f
        /*15f2*/ 	.short	(.L_989 - .L_988)
	.align		4
.L_988:
        /*15f4*/ 	.word	index@(_ZN2at6native27unrolled_elementwise_kernelIZZZNS0_19signbit_kernel_cudaERNS_18TensorIteratorBaseEENKUlvE_clEvENKUlvE1_clEvEUliE_St5arrayIPcLm2EELi4E23TrivialOffsetCalculatorILi1EjESB_NS0_6memory15LoadWithoutCastENSC_16StoreWithoutCastEEEviT_T0_T2_T3_T4_T5_)
        /*15f8*/ 	.word	0x00000010


	//----- nvinfo : EIATTR_FRAME_SIZE
	.align		4
.L_989:
        /*15fc*/ 	.byte	0x04, 0x11
        /*15fe*/ 	.short	(.L_991 - .L_990)
	.align		4
.L_990:
        /*1600*/ 	.word	index@(_ZN2at6native27unrolled_elementwise_kernelIZZZNS0_19signbit_kernel_cudaERNS_18TensorIteratorBaseEENKUlvE_clEvENKUlvE1_clEvEUliE_St5arrayIPcLm2EELi4E23TrivialOffsetCalculatorILi1EjESB_NS0_6memory15LoadWithoutCastENSC_16StoreWithoutCastEEEviT_T0_T2_T3_T4_T5_)
        /*1604*/ 	.word	0x00000000


	//----- nvinfo : EIATTR_REGCOUNT
	.align		4
.L_991:
        /*1608*/ 	.byte	0x04, 0x2f
        /*160a*/ 	.short	(.L_993 - .L_992)
	.align		4
.L_992:
        /*160c*/ 	.word	index@(_ZN2at6native18elementwise_kernelILi128ELi4EZNS0_22gpu_kernel_impl_nocastIZZZNS0_19signbit_kernel_cudaERNS_18TensorIteratorBaseEENKUlvE_clEvENKUlvE1_clEvEUliE_EEvS4_RKT_EUliE_EEviT1_)
        /*1610*/ 	.word	0x0000000c


	//----- nvinfo : EIATTR_FRAME_SIZE
	.align		4
.L_993:
        /*1614*/ 	.byte	0x04, 0x11
        /*1616*/ 	.short	(.L_995 - .L_994)
	.align		4
.L_994:
        /*1618*/ 	.word	index@(_ZN2at6native18elementwise_kernelILi128ELi4EZNS0_22gpu_kernel_impl_nocastIZZZNS0_19signbit_kernel_cudaERNS_18TensorIteratorBaseEENKUlvE_clEvENKUlvE1_clEvEUliE_EEvS4_RKT_EUliE_EEviT1_)
        /*161c*/ 	.word	0x00000000


	//----- nvinfo : EIATTR_REGCOUNT
	.align		4
.L_995:
        /*1620*/ 	.byte	0x04, 0x2f
        /*1622*/ 	.short	(.L_997 - .L_996)
	.align		4
.L_996:
        /*1624*/ 	.word	index@(_ZN2at6native27unrolled_elementwise_kernelIZZZNS0_19signbit_kernel_cudaERNS_18TensorIteratorBaseEENKUlvE_clEvENKUlvE1_clEvEUliE_St5arrayIPcLm2EELi4E23TrivialOffsetCalculatorILi1EjESB_NS0_6memory12LoadWithCastILi1EEENSC_13StoreWithCastILi1EEEEEviT_T0_T2_T3_T4_T5_)
        /*1628*/ 	.word	0x0000001c


	//----- nvinfo : EIATTR_FRAME_SIZE
	.align		4
.L_997:
        /*162c*/ 	.byte	0x04, 0x11
        /*162e*/ 	.short	(.L_999 - .L_998)
	.align		4
.L_998:
        /*1630*/ 	.word	index@(_ZN2at6native27unrolled_elementwise_kernelIZZZNS0_19signbit_kernel_cudaERNS_18TensorIteratorBaseEENKUlvE_clEvENKUlvE1_clEvEUliE_St5arrayIPcLm2EELi4E23TrivialOffsetCalculatorILi1EjESB_NS0_6memory12LoadWithCastILi1EEENSC_13StoreWithCastILi1EEEEEviT_T0_T2_T3_T4_T5_)
        /*1634*/ 	.word	0x00000000


	//----- nvinfo : EIATTR_REGCOUNT
	.align		4
.L_999:
        /*1638*/ 	.byte	0x04, 0x2f
        /*163a*/ 	.short	(.L_1001 - .L_1000)
	.align		4
.L_1000:
        /*163c*/ 	.word	index@(_ZN2at6native18elementwise_kernelILi128ELi4EZNS0_15gpu_kernel_implIZZZNS0_19signbit_kernel_cudaERNS_18TensorIteratorBaseEENKUlvE_clEvENKUlvE1_clEvEUliE_EEvS4_RKT_EUliE_EEviT1_)
        /*1640*/ 	.word	0x0000001a


	//----- nvinfo : EIATTR_FRAME_SIZE
	.align		4
.L_1001:
        /*1644*/ 	.byte	0x04, 0x11
        /*1646*/ 	.short	(.L_1003 - .L_1002)
	.align		4
.L_1002:
        /*1648*/ 	.word	index@(_ZN2at6native18elementwise_kernelILi128ELi4EZNS0_15gpu_kernel_implIZZZNS0_19signbit_kernel_cudaERNS_18TensorIteratorBaseEENKUlvE_clEvENKUlvE1_clEvEUliE_EEvS4_RKT_EUliE_EEviT1_)
        /*164c*/ 	.word	0x00000000


	//----- nvinfo : EIATTR_REGCOUNT
	.align		4
.L_1003:
        /*1650*/ 	.byte	0x04, 0x2f
        /*1652*/ 	.short	(.L_1005 - .L_1004)
	.align		4
.L_1004:
        /*1654*/ 	.word	index@(_ZN2at6native29vectorized_elementwise_kernelILi8EZZZNS0_19signbit_kernel_cudaERNS_18TensorIteratorBaseEENKUlvE_clEvENKUlvE2_clEvEUllE_St5arrayIPcLm2EEEEviT0_T1_)
        /*1658*/ 	.word	0x00000004


	//----- nvinfo : EIATTR_FRAME_SIZE
	.align		4
.L_1005:
        /*165c*/ 	.byte	0x04, 0x11
        /*165e*/ 	.short	(.L_1007 - .L_1006)
	.align		4
.L_1006:
        /*1660*/ 	.word	index@(_ZN2at6native29vectorized_elementwise_kernelILi8EZZZNS0_19signbit_kernel_cudaERNS_18TensorIteratorBaseEENKUlvE_clEvENKUlvE2_clEvEUllE_St5arrayIPcLm2EEEEviT0_T1_)
        /*1664*/ 	.word	0x00000000


	//----- nvinfo : EIATTR_REGCOUNT
	.align		4
.L_1007:
        /*1668*/ 	.byte	0x04, 0x2f
        /*166a*/ 	.short	(.L_1009 - .L_1008)
	.align		4
.L_1008:
        /*166c*/ 	.word	index@(_ZN2at6native29vectorized_elementwise_kernelILi4EZZZNS0_19signbit_kernel_cudaERNS_18TensorIteratorBaseEENKUlvE_clEvENKUlvE2_clEvEUllE_St5arrayIPcLm2EEEEviT0_T1_)
        /*1670*/ 	.word	0x0000001b


	//----- nvinfo : EIATTR_FRAME_SIZE
	.align		4
.L_1009:
        /*1674*/ 	.byte	0x04, 0x11
        /*1676*/ 	.short	(.L_1011 - .L_1010)
	.align		4
.L_1010:
        /*1678*/ 	.word	index@(_ZN2at6native29vectorized_elementwise_kernelILi4EZZZNS0_19signbit_kernel_cudaERNS_18TensorIteratorBaseEENKUlvE_clEvENKUlvE2_clEvEUllE_St5arrayIPcLm2EEEEviT0_T1_)
        /*167c*/ 	.word	0x00000000


	//----- nvinfo : EIATTR_REGCOUNT
	.align		4
.L_1011:
        /*1680*/ 	.byte	0x04, 0x2f
        /*1682*/ 	.short	(.L_1013 - .L_1012)
	.align		4
.L_1012:
        /*1684*/ 	.word	index@(_ZN2at6native29vectorized_elementwise_kernelILi2EZZZNS0_19signbit_kernel_cudaERNS_18TensorIteratorBaseEENKUlvE_clEvENKUlvE2_clEvEUllE_St5arrayIPcLm2EEEEviT0_T1_)
        /*1688*/ 	.word	0x0000001b


	//----- nvinfo : EIATTR_FRAME_SIZE
	.align		4
.L_1013:
        /*168c*/ 	.byte	0x04, 0x11
        /*168e*/ 	.short	(.L_1015 - .L_1014)
	.align		4
.L_1014:
        /*1690*/ 	.word	index@(_ZN2at6native29vectorized_elementwise_kernelILi2EZZZNS0_19signbit_kernel_cudaERNS_18TensorIteratorBaseEENKUlvE_clEvENKUlvE2_clEvEUllE_St5arrayIPcLm2EEEEviT0_T1_)
        /*1694*/ 	.word	0x00000000


	//----- nvinfo : EIATTR_REGCOUNT
	.align		4
.L_1015:
        /*1698*/ 	.byte	0x04, 0x2f
        /*169a*/ 	.short	(.L_1017 - .L_1016)
	.align		4
.L_1016:
        /*169c*/ 	.word	index@(_ZN2at6native27unrolled_elementwise_kernelIZZZNS0_19signbit_kernel_cudaERNS_18TensorIteratorBaseEENKUlvE_clEvENKUlvE2_clEvEUllE_St5arrayIPcLm2EELi4E23TrivialOffsetCalculatorILi1EjESB_NS0_6memory15LoadWithoutCastENSC_16StoreWithoutCastEEEviT_T0_T2_T3_T4_T5_)
        /*16a0*/ 	.word	0x00000011


	//----- nvinfo : EIATTR_FRAME_SIZE
	.align		4
.L_1017:
        /*16a4*/ 	.byte	0x04, 0x11
        /*16a6*/ 	.short	(.L_1019 - .L_1018)
	.align		4
.L_1018:
        /*16a8*/ 	.word	index@(_ZN2at6native27unrolled_elementwise_kernelIZZZNS0_19signbit_kernel_cudaERNS_18TensorIteratorBaseEENKUlvE_clEvENKUlvE2_clEvEUllE_St5arrayIPcLm2EELi4E23TrivialOffsetCalculatorILi1EjESB_NS0_6memory15LoadWithoutCastENSC_16StoreWithoutCastEEEviT_T0_T2_T3_T4_T5_)
        /*16ac*/ 	.word	0x00000000


	//----- nvinfo : EIATTR_REGCOUNT
	.align		4
.L_1019:
        /*16b0*/ 	.byte	0x04, 0x2f
        /*16b2*/ 	.short	(.L_1021 - .L_1020)
	.align		4
.L_1020:
        /*16b4*/ 	.word	index@(_ZN2at6native18elementwise_kernelILi128ELi4EZNS0_22gpu_kernel_impl_nocastIZZZNS0_19signbit_kernel_cudaERNS_18TensorIteratorBaseEENKUlvE_clEvENKUlvE2_clEvEUllE_EEvS4_RKT_EUliE_EEviT1_)
        /*16b8*/ 	.word	0x0000000c


	//----- nvinfo : EIATTR_FRAME_SIZE
	.align		4
.L_1021:
        /*16bc*/ 	.byte	0x04, 0x11
        /*16be*/ 	.short	(.L_1023 - .L_1022)
	.align		4
.L_1022:
        /*16c0*/ 	.word	index@(_ZN2at6native18elementwise_kernelILi128ELi4EZNS0_22gpu_kernel_impl_nocastIZZZNS0_19signbit_kernel_cudaERNS_18TensorIteratorBaseEENKUlvE_clEvENKUlvE2_clEvEUllE_EEvS4_RKT_EUliE_EEviT1_)
        /*16c4*/ 	.word	0x00000000


	//----- nvinfo : EIATTR_REGCOUNT
	.align		4
.L_1023:
        /*16c8*/ 	.byte	0x04, 0x2f
        /*16ca*/ 	.short	(.L_1025 - .L_1024)
	.align		4
.L_1024:
        /*16cc*/ 	.word	index@(_ZN2at6native27unrolled_elementwise_kernelIZZZNS0_19signbit_kernel_cudaERNS_18TensorIteratorBaseEENKUlvE_clEvENKUlvE2_clEvEUllE_St5arrayIPcLm2EELi4E23TrivialOffsetCalculatorILi1EjESB_NS0_6memory12LoadWithCastILi1EEENSC_13StoreWithCastILi1EEEEEviT_T0_T2_T3_T4_T5_)
        /*16d0*/ 	.word	0x00000020


	//----- nvinfo : EIATTR_FRAME_SIZE
	.align		4
.L_1025:
        /*16d4*/ 	.byte	0x04, 0x11
        /*16d6*/ 	.short	(.L_1027 - .L_1026)
	.align		4
.L_1026:
        /*16d8*/ 	.word	index@(_ZN2at6native27unrolled_elementwise_kernelIZZZNS0_19signbit_kernel_cudaERNS_18TensorIteratorBaseEENKUlvE_clEvENKUlvE2_clEvEUllE_St5arrayIPcLm2EELi4E23TrivialOffsetCalculatorILi1EjESB_NS0_6memory12LoadWithCastILi1EEENSC_13StoreWithCastILi1EEEEEviT_T0_T2_T3_T4_T5_)
        /*16dc*/ 	.word	0x00000000


	//----- nvinfo : EIATTR_REGCOUNT
	.align		4
.L_1027:
        /*16e0*/ 	.byte	0x04, 0x2f
        /*16e2*/ 	.short	(.L_1029 - .L_1028)
	.align		4
.L_1028:
        /*16e4*/ 	.word	index@(_ZN2at6native18elementwise_kernelILi128ELi4EZNS0_15gpu_kernel_implIZZZNS0_19signbit_kernel_cudaERNS_18TensorIteratorBaseEENKUlvE_clEvENKUlvE2_clEvEUllE_EEvS4_RKT_EUliE_EEviT1_)
        /*16e8*/ 	.word	0x0000001a


	//----- nvinfo : EIATTR_FRAME_SIZE
	.align		4
.L_1029:
        /*16ec*/ 	.byte	0x04, 0x11
        /*16ee*/ 	.short	(.L_1031 - .L_1030)
	.align		4
.L_1030:
        /*16f0*/ 	.word	index@(_ZN2at6native18elementwise_kernelILi128ELi4EZNS0_15gpu_kernel_implIZZZNS0_19signbit_kernel_cudaERNS_18TensorIteratorBaseEENKUlvE_clEvENKUlvE2_clEvEUllE_EEvS4_RKT_EUliE_EEviT1_)
        /*16f4*/ 	.word	0x00000000


	//----- nvinfo : EIATTR_REGCOUNT
	.align		4
.L_1031:
        /*16f8*/ 	.byte	0x04, 0x2f
        /*16fa*/ 	.short	(.L_1033 - .L_1032)
	.align		4
.L_1032:
        /*16fc*/ 	.word	index@(_ZN2at6native29vectorized_elementwise_kernelILi8EZZZNS0_19signbit_kernel_cudaERNS_18TensorIteratorBaseEENKUlvE_clEvENKUlvE3_clEvEUlsE_St5arrayIPcLm2EEEEviT0_T1_)
        /*1700*/ 	.word	0x00000004


	//----- nvinfo : EIATTR_FRAME_SIZE
	.align		4
.L_1033:
        /*1704*/ 	.byte	0x04, 0x11
        /*1706*/ 	.short	(.L_1035 - .L_1034)
	.align		4
.L_1034:
        /*1708*/ 	.word	index@(_ZN2at6native29vectorized_elementwise_kernelILi8EZZZNS0_19signbit_kernel_cudaERNS_18TensorIteratorBaseEENKUlvE_clEvENKUlvE3_clEvEUlsE_St5arrayIPcLm2EEEEviT0_T1_)
        /*170c*/ 	.word	0x00000000


	//----- nvinfo : EIATTR_REGCOUNT
	.align		4
.L_1035:
        /*1710*/ 	.byte	0x04, 0x2f
        /*1712*/ 	.short	(.L_1037 - .L_1036)
	.align		4
.L_1036:
        /*1714*/ 	.word	index@(_ZN2at6native29vectorized_elementwise_kernelILi4EZZZNS0_19signbit_kernel_cudaERNS_18TensorIteratorBaseEENKUlvE_clEvENKUlvE3_clEvEUlsE_St5arrayIPcLm2EEEEviT0_T1_)
        /*1718*/ 	.word	0x0000001a


	//----- nvinfo : EIATTR_FRAME_SIZE
	.align		4
.L_1037:
        /*171c*/ 	.byte	0x04, 0x11
        /*171e*/ 	.short	(.L_1039 - .L_1038)
	.align		4
.L_1038:
        /*1720*/ 	.word	index@(_ZN2at6native29vectorized_elementwise_kernelILi4EZZZNS0_19signbit_kernel_cudaERNS_18TensorIteratorBaseEENKUlvE_clEvENKUlvE3_clEvEUlsE_St5arrayIPcLm2EEEEviT0_T1_)
        /*1724*/ 	.word	0x00000000


	//----- nvinfo : EIATTR_REGCOUNT
	.align		4
.L_1039:
        /*1728*/ 	.byte	0x04, 0x2f
        /*172a*/ 	.short	(.L_1041 - .L_1040)
	.align		4
.L_1040:
        /*172c*/ 	.word	index@(_ZN2at6native29vectorized_elementwise_kernelILi2EZZZNS0_19signbit_kernel_cudaERNS_18TensorIteratorBaseEENKUlvE_clEvENKUlvE3_clEvEUlsE_St5arrayIPcLm2EEEEviT0_T1_)
        /*1730*/ 	.word	0x0000001a


	//----- nvinfo : EIATTR_FRAME_SIZE
	.align		4
.L_1041:
        /*1734*/ 	.byte	0x04, 0x11
        /*1736*/ 	.short	(.L_1043 - .L_1042)
	.align		4
.L_1042:
        /*1738*/ 	.word	index@(_ZN2at6native29vectorized_elementwise_kernelILi2EZZZNS0_19signbit_kernel_cudaERNS_18TensorIteratorBaseEENKUlvE_clEvENKUlvE3_clEvEUlsE_St5arrayIPcLm2EEEEviT0_T1_)
        /*173c*/ 	.word	0x00000000


	//----- nvinfo : EIATTR_REGCOUNT
	.align		4
.L_1043:
        /*1740*/ 	.byte	0x04, 0x2f
        /*1742*/ 	.short	(.L_1045 - .L_1044)
	.align		4
.L_1044:
        /*1744*/ 	.word	index@(_ZN2at6native27unrolled_elementwise_kernelIZZZNS0_19signbit_kernel_cudaERNS_18TensorIteratorBaseEENKUlvE_clEvENKUlvE3_clEvEUlsE_St5arrayIPcLm2EELi4E23TrivialOffsetCalculatorILi1EjESB_NS0_6memory15LoadWithoutCastENSC_16StoreWithoutCastEEEviT_T0_T2_T3_T4_T5_)
        /*1748*/ 	.word	0x00000010


	//----- nvinfo : EIATTR_FRAME_SIZE
	.align		4
.L_1045:
        /*174c*/ 	.byte	0x04, 0x11
        /*174e*/ 	.short	(.L_1047 - .L_1046)
	.align		4
.L_1046:
        /*1750*/ 	.word	index@(_ZN2at6native27unrolled_elementwise_kernelIZZZNS0_19signbit_kernel_cudaERNS_18TensorIteratorBaseEENKUlvE_clEvENKUlvE3_clEvEUlsE_St5arrayIPcLm2EELi4E23TrivialOffsetCalculatorILi1EjESB_NS0_6memory15LoadWithoutCastENSC_16StoreWithoutCastEEEviT_T0_T2_T3_T4_T5_)
        /*1754*/ 	.word	0x00000000


	//----- nvinfo : EIATTR_REGCOUNT
	.align		4
.L_1047:
        /*1758*/ 	.byte	0x04, 0x2f
        /*175a*/ 	.short	(.L_1049 - .L_1048)
	.align		4
.L_1048:
        /*175c*/ 	.word	index@(_ZN2at6native18elementwise_kernelILi128ELi4EZNS0_22gpu_kernel_impl_nocastIZZZNS0_19signbit_kernel_cudaERNS_18TensorIteratorBaseEENKUlvE_clEvENKUlvE3_clEvEUlsE_EEvS4_RKT_EUliE_EEviT1_)
        /*1760*/ 	.word	0x0000000c


	//----- nvinfo : EIATTR_FRAME_SIZE
	.align		4
.L_1049:
        /*1764*/ 	.byte	0x04, 0x11
        /*1766*/ 	.short	(.L_1051 - .L_1050)
	.align		4
.L_1050:
        /*1768*/ 	.word	index@(_ZN2at6native18elementwise_kernelILi128ELi4EZNS0_22gpu_kernel_impl_nocastIZZZNS0_19signbit_kernel_cudaERNS_18TensorIteratorBaseEENKUlvE_clEvENKUlvE3_clEvEUlsE_EEvS4_RKT_EUliE_EEviT1_)
        /*176c*/ 	.word	0x00000000


	//----- nvinfo : EIATTR_REGCOUNT
	.align		4
.L_1051:
        /*1770*/ 	.byte	0x04, 0x2f
        /*1772*/ 	.short	(.L_1053 - .L_1052)
	.align		4
.L_1052:
        /*1774*/ 	.word	index@(_ZN2at6native27unrolled_elementwise_kernelIZZZNS0_19signbit_kernel_cudaERNS_18TensorIteratorBaseEENKUlvE_clEvENKUlvE3_clEvEUlsE_St5arrayIPcLm2EELi4E23TrivialOffsetCalculatorILi1EjESB_NS0_6memory12LoadWithCastILi1EEENSC_13StoreWithCastILi1EEEEEviT_T0_T2_T3_T4_T5_)
        /*1778*/ 	.word	0x0000001d


	//----- nvinfo : EIATTR_FRAME_SIZE
	.align		4
.L_1053:
        /*177c*/ 	.byte	0x04, 0x11
        /*177e*/ 	.short	(.L_1055 - .L_1054)
	.align		4
.L_1054:
        /*1780*/ 	.word	index@(_ZN2at6native27unrolled_elementwise_kernelIZZZNS0_19signbit_kernel_cudaERNS_18TensorIteratorBaseEENKUlvE_clEvENKUlvE3_clEvEUlsE_St5arrayIPcLm2EELi4E23TrivialOffsetCalculatorILi1EjESB_NS0_6memory12LoadWithCastILi1EEENSC_13StoreWithCastILi1EEEEEviT_T0_T2_T3_T4_T5_)
        /*1784*/ 	.word	0x00000000


	//----- nvinfo : EIATTR_REGCOUNT
	.align		4
.L_1055:
        /*1788*/ 	.byte	0x04, 0x2f
        /*178a*/ 	.short	(.L_1057 - .L_1056)
	.align		4
.L_1056:
        /*178c*/ 	.word	index@(_ZN2at6native18elementwise_kernelILi128ELi4EZNS0_15gpu_kernel_implIZZZNS0_19signbit_kernel_cudaERNS_18TensorIteratorBaseEENKUlvE_clEvENKUlvE3_clEvEUlsE_EEvS4_RKT_EUliE_EEviT1_)
        /*1790*/ 	.word	0x0000001a


	//----- nvinfo : EIATTR_FRAME_SIZE
	.align		4
.L_1057:
        /*1794*/ 	.byte	0x04, 0x11
        /*1796*/ 	.short	(.L_1059 - .L_1058)
	.align		4
.L_1058:
        /*1798*/ 	.word	index@(_ZN2at6native18elementwise_kernelILi128ELi4EZNS0_15gpu_kernel_implIZZZNS0_19signbit_kernel_cudaERNS_18TensorIteratorBaseEENKUlvE_clEvENKUlvE3_clEvEUlsE_EEvS4_RKT_EUliE_EEviT1_)
        /*179c*/ 	.word	0x00000000


	//----- nvinfo : EIATTR_REGCOUNT
	.align		4
.L_1059:
        /*17a0*/ 	.byte	0x04, 0x2f
        /*17a2*/ 	.short	(.L_1061 - .L_1060)
	.align		4
.L_1060:
        /*17a4*/ 	.word	index@(_ZN2at6native29vectorized_elementwise_kernelILi8EZZZNS0_19signbit_kernel_cudaERNS_18TensorIteratorBaseEENKUlvE0_clEvENKUlvE_clEvEUldE_St5arrayIPcLm2EEEEviT0_T1_)
        /*17a8*/ 	.word	0x00000004


	//----- nvinfo : EIATTR_FRAME_SIZE
	.align		4
.L_1061:
        /*17ac*/ 	.byte	0x04, 0x11
        /*17ae*/ 	.short	(.L_1063 - .L_1062)
	.align		4
.L_1062:
        /*17b0*/ 	.word	index@(_ZN2at6native29vectorized_elementwise_kernelILi8EZZZNS0_19signbit_kernel_cudaERNS_18TensorIteratorBaseEENKUlvE0_clEvENKUlvE_clEvEUldE_St5arrayIPcLm2EEEEviT0_T1_)
        /*17b4*/ 	.word	0x00000000


	//----- nvinfo : EIATTR_REGCOUNT
	.align		4
.L_1063:
        /*17b8*/ 	.byte	0x04, 0x2f
        /*17ba*/ 	.short	(.L_1065 - .L_1064)
	.align		4
.L_1064:
        /*17bc*/ 	.word	index@(_ZN2at6native29vectorized_elementwise_kernelILi4EZZZNS0_19signbit_kernel_cudaERNS_18TensorIteratorBaseEENKUlvE0_clEvENKUlvE_clEvEUldE_St5arrayIPcLm2EEEEviT0_T1_)
        /*17c0*/ 	.word	0x0000001c


	//----- nvinfo : EIATTR_FRAME_SIZE
	.align		4
.L_1065:
        /*17c4*/ 	.byte	0x04, 0x11
        /*17c6*/ 	.short	(.L_1067 - .L_1066)
	.align		4
.L_1066:
        /*17c8*/ 	.word	index@(_ZN2at6native29vectorized_elementwise_kernelILi4EZZZNS0_19signbit_kernel_cudaERNS_18TensorIteratorBaseEENKUlvE0_clEvENKUlvE_clEvEUldE_St5arrayIPcLm2EEEEviT0_T1_)
        /*17cc*/ 	.word	0x00000000


	//----- nvinfo : EIATTR_REGCOUNT
	.align		4
.L_1067:
        /*17d0*/ 	.byte	0x04, 0x2f
        /*17d2*/ 	.short	(.L_1069 - .L_1068)
	.align		4
.L_1068:
        /*17d4*/ 	.word	index@(_ZN2at6native29vectorized_elementwise_kernelILi2EZZZNS0_19signbit_kernel_cudaERNS_18TensorIteratorBaseEENKUlvE0_clEvENKUlvE_clEvEUldE_St5arrayIPcLm2EEEEviT0_T1_)
        /*17d8*/ 	.word	0x0000001c


	//----- nvinfo : EIATTR_FRAME_SIZE
	.align		4
.L_1069:
        /*17dc*/ 	.byte	0x04, 0x11
        /*17de*/ 	.short	(.L_1071 - .L_1070)
	.align		4
.L_1070:
        /*17e0*/ 	.word	index@(_ZN2at6native29vectorized_elementwise_kernelILi2EZZZNS0_19signbit_kernel_cudaERNS_18TensorIteratorBaseEENKUlvE0_clEvENKUlvE_clEvEUldE_St5arrayIPcLm2EEEEviT0_T1_)
        /*17e4*/ 	.word	0x00000000


	//----- nvinfo : EIATTR_REGCOUNT
	.align		4
.L_1071:
        /*17e8*/ 	.byte	0x04, 0x2f
        /*17ea*/ 	.short	(.L_1073 - .L_1072)
	.align		4
.L_1072:
        /*17ec*/ 	.word	index@(_ZN2at6native27unrolled_elementwise_kernelIZZZNS0_19signbit_kernel_cudaERNS_18TensorIteratorBaseEENKUlvE0_clEvENKUlvE_clEvEUldE_St5arrayIPcLm2EELi4E23TrivialOffsetCalculatorILi1EjESB_NS0_6memory15LoadWithoutCastENSC_16StoreWithoutCastEEEviT_T0_T2_T3_T4_T5_)
        /*17f0*/ 	.word	0x00000014


	//----- nvinfo : EIATTR_FRAME_SIZE
	.align		4
.L_1073:
        /*17f4*/ 	.byte	0x04, 0x11
        /*17f6*/ 	.short	(.L_1075 - .L_1074)
	.align		4
.L_1074:
        /*17f8*/ 	.word	index@(_ZN2at6native27unrolled_elementwise_kernelIZZZNS0_19signbit_kernel_cudaERNS_18TensorIteratorBaseEENKUlvE0_clEvENKUlvE_clEvEUldE_St5arrayIPcLm2EELi4E23TrivialOffsetCalculatorILi1EjESB_NS0_6memory15LoadWithoutCastENSC_16StoreWithoutCastEEEviT_T0_T2_T3_T4_T5_)
        /*17fc*/ 	.word	0x00000000


	//----- nvinfo : EIATTR_REGCOUNT
	.align		4
.L_1075:
        /*1800*/ 	.byte	0x04, 0x2f
        /*1802*/ 	.short	(.L_1077 - .L_1076)
	.align		4
.L_1076:
        /*1804*/ 	.word	index@(_ZN2at6native18elementwise_kernelILi128ELi4EZNS0_22gpu_kernel_impl_nocastIZZZNS0_19signbit_kernel_cudaERNS_18TensorIteratorBaseEENKUlvE0_clEvENKUlvE_clEvEUldE_EEvS4_RKT_EUliE_EEviT1_)
        /*1808*/ 	.word	0x0000000c


	//----- nvinfo : EIATTR_FRAME_SIZE
	.align		4
.L_1077:
        /*180c*/ 	.byte	0x04, 0x11
        /*180e*/ 	.short	(.L_1079 - .L_1078)
	.align		4
.L_1078:
        /*1810*/ 	.word	index@(_ZN2at6native18elementwise_kernelILi128ELi4EZNS0_22gpu_kernel_impl_nocastIZZZNS0_19signbit_kernel_cudaERNS_18TensorIteratorBaseEENKUlvE0_clEvENKUlvE_clEvEUldE_EEvS4_RKT_EUliE_EEviT1_)
        /*1814*/ 	.word	0x00000000


	//----- nvinfo : EIATTR_REGCOUNT
	.align		4
.L_1079:
        /*1818*/ 	.byte	0x04, 0x2f
        /*181a*/ 	.short	(.L_1081 - .L_1080)
	.align		4
.L_1080:
        /*181c*/ 	.word	index@(_ZN2at6native27unrolled_elementwise_kernelIZZZNS0_19signbit_kernel_cudaERNS_18TensorIteratorBaseEENKUlvE0_clEvENKUlvE_clEvEUldE_St5arrayIPcLm2EELi4E23TrivialOffsetCalculatorILi1EjESB_NS0_6memory12LoadWithCastILi1EEENSC_13StoreWithCastILi1EEEEEviT_T0_T2_T3_T4_T5_)
        /*1820*/ 	.word	0x0000001e


	//----- nvinfo : EIATTR_FRAME_SIZE
	.align		4
.L_1081:
        /*1824*/ 	.byte	0x04, 0x11
        /*1826*/ 	.short	(.L_1083 - .L_1082)
	.align		4
.L_1082:
        /*1828*/ 	.word	index@(_ZN2at6native27unrolled_elementwise_kernelIZZZNS0_19signbit_kernel_cudaERNS_18TensorIteratorBaseEENKUlvE0_clEvENKUlvE_clEvEUldE_St5arrayIPcLm2EELi4E23TrivialOffsetCalculatorILi1EjESB_NS0_6memory12LoadWithCastILi1EEENSC_13StoreWithCastILi1EEEEEviT_T0_T2_T3_T4_T5_)
        /*182c*/ 	.word	0x00000000


	//----- nvinfo : EIATTR_REGCOUNT
	.align		4
.L_1083:
        /*1830*/ 	.byte	0x04, 0x2f
        /*1832*/ 	.short	(.L_1085 - .L_1084)
	.align		4
.L_1084:
        /*1834*/ 	.word	index@(_ZN2at6native18elementwise_kernelILi128ELi4EZNS0_15gpu_kernel_implIZZZNS0_19signbit_kernel_cudaERNS_18TensorIteratorBaseEENKUlvE0_clEvENKUlvE_clEvEUldE_EEvS4_RKT_EUliE_EEviT1_)
        /*1838*/ 	.word	0x0000001a


	//----- nvinfo : EIATTR_FRAME_SIZE
	.align		4
.L_1085:
        /*183c*/ 	.byte	0x04, 0x11
        /*183e*/ 	.short	(.L_1087 - .L_1086)
	.align		4
.L_1086:
        /*1840*/ 	.word	index@(_ZN2at6native18elementwise_kernelILi128ELi4EZNS0_15gpu_kernel_implIZZZNS0_19signbit_kernel_cudaERNS_18TensorIteratorBaseEENKUlvE0_clEvENKUlvE_clEvEUldE_EEvS4_RKT_EUliE_EEviT1_)
        /*1844*/ 	.word	0x00000000


	//----- nvinfo : EIATTR_REGCOUNT
	.align		4
.L_1087:
        /*1848*/ 	.byte	0x04, 0x2f
        /*184a*/ 	.short	(.L_1089 - .L_1088)
	.align		4
.L_1088:
        /*184c*/ 	.word	index@(_ZN2at6native29vectorized_elementwise_kernelILi8EZZZNS0_19signbit_kernel_cudaERNS_18TensorIteratorBaseEENKUlvE0_clEvENKUlvE0_clEvEUlfE_St5arrayIPcLm2EEEEviT0_T1_)
        /*1850*/ 	.word	0x00000004


	//----- nvinfo : EIATTR_FRAME_SIZE
	.align		4
.L_1089:
        /*1854*/ 	.byte	0x04, 0x11
        /*1856*/ 	.short	(.L_1091 - .L_1090)
	.align		4
.L_1090:
        /*1858*/ 	.word	index@(_ZN2at6native29vectorized_elementwise_kernelILi8EZZZNS0_19signbit_kernel_cudaERNS_18TensorIteratorBaseEENKUlvE0_clEvENKUlvE0_clEvEUlfE_St5arrayIPcLm2EEEEviT0_T1_)
        /*185c*/ 	.word	0x00000000


	//----- nvinfo : EIATTR_REGCOUNT
	.align		4
.L_1091:
        /*1860*/ 	.byte	0x04, 0x2f
        /*1862*/ 	.short	(.L_1093 - .L_1092)
	.align		4
.L_1092:
        /*1864*/ 	.word	index@(_ZN2at6native29vectorized_elementwise_kernelILi4EZZZNS0_19signbit_kernel_cudaERNS_18TensorIteratorBaseEENKUlvE0_clEvENKUlvE0_clEvEUlfE_St5arrayIPcLm2EEEEviT0_T1_)
        /*1868*/ 	.word	0x0000001a


	//----- nvinfo : EIATTR_FRAME_SIZE
	.align		4
.L_1093:
        /*186c*/ 	.byte	0x04, 0x11
        /*186e*/ 	.short	(.L_1095 - .L_1094)
	.align		4
.L_1094:
        /*1870*/ 	.word	index@(_ZN2at6native29vectorized_elementwise_kernelILi4EZZZNS0_19signbit_kernel_cudaERNS_18TensorIteratorBaseEENKUlvE0_clEvENKUlvE0_clEvEUlfE_St5arrayIPcLm2EEEEviT0_T1_)
        /*1874*/ 	.word	0x00000000


	//----- nvinfo : EIATTR_REGCOUNT
	.align		4
.L_1095:
        /*1878*/ 	.byte	0x04, 0x2f
        /*187a*/ 	.short	(.L_1097 - .L_1096)
	.align		4
.L_1096:
        /*187c*/ 	.word	index@(_ZN2at6native29vectorized_elementwise_kernelILi2EZZZNS0_19signbit_kernel_cudaERNS_18TensorIteratorBaseEENKUlvE0_clEvENKUlvE0_clEvEUlfE_St5arrayIPcLm2EEEEviT0_T1_)
        /*1880*/ 	.word	0x0000001a


	//----- nvinfo : EIATTR_FRAME_SIZE
	.align		4
.L_1097:
        /*1884*/ 	.byte	0x04, 0x11
        /*1886*/ 	.short	(.L_1099 - .L_1098)
	.align		4
.L_1098:
        /*1888*/ 	.word	index@(_ZN2at6native29vectorized_elementwise_kernelILi2EZZZNS0_19signbit_kernel_cudaERNS_18TensorIteratorBaseEENKUlvE0_clEvENKUlvE0_clEvEUlfE_St5arrayIPcLm2EEEEviT0_T1_)
        /*188c*/ 	.word	0x00000000


	//----- nvinfo : EIATTR_REGCOUNT
	.align		4
.L_1099:
        /*1890*/ 	.byte	0x04, 0x2f
        /*1892*/ 	.short	(.L_1101 - .L_1100)
	.align		4
.L_1100:
        /*1894*/ 	.word	index@(_ZN2at6native27unrolled_elementwise_kernelIZZZNS0_19signbit_kernel_cudaERNS_18TensorIteratorBaseEENKUlvE0_clEvENKUlvE0_clEvEUlfE_St5arrayIPcLm2EELi4E23TrivialOffsetCalculatorILi1EjESB_NS0_6memory15LoadWithoutCastENSC_16StoreWithoutCastEEEviT_T0_T2_T3_T4_T5_)
        /*1898*/ 	.word	0x00000010


	//----- nvinfo : EIATTR_FRAME_SIZE
	.align		4
.L_1101:
        /*189c*/ 	.byte	0x04, 0x11
        /*189e*/ 	.short	(.L_1103 - .L_1102)
	.align		4
.L_1102:
        /*18a0*/ 	.word	index@(_ZN2at6native27unrolled_elementwise_kernelIZZZNS0_19signbit_kernel_cudaERNS_18TensorIteratorBaseEENKUlvE0_clEvENKUlvE0_clEvEUlfE_St5arrayIPcLm2EELi4E23TrivialOffsetCalculatorILi1EjESB_NS0_6memory15LoadWithoutCastENSC_16StoreWithoutCastEEEviT_T0_T2_T3_T4_T5_)
        /*18a4*/ 	.word	0x00000000


	//----- nvinfo : EIATTR_REGCOUNT
	.align		4
.L_1103:
        /*18a8*/ 	.byte	0x04, 0x2f
        /*18aa*/ 	.short	(.L_1105 - .L_1104)
	.align		4
.L_1104:
        /*18ac*/ 	.word	index@(_ZN2at6native18elementwise_kernelILi128ELi4EZNS0_22gpu_kernel_impl_nocastIZZZNS0_19signbit_kernel_cudaERNS_18TensorIteratorBaseEENKUlvE0_clEvENKUlvE0_clEvEUlfE_EEvS4_RKT_EUliE_EEviT1_)
        /*18b0*/ 	.word	0x0000000c


	//----- nvinfo : EIATTR_FRAME_SIZE
	.align		4
.L_1105:
        /*18b4*/ 	.byte	0x04, 0x11
        /*18b6*/ 	.short	(.L_1107 - .L_1106)
	.align		4
.L_1106:
        /*18b8*/ 	.word	index@(_ZN2at6native18elementwise_kernelILi128ELi4EZNS0_22gpu_kernel_impl_nocastIZZZNS0_19signbit_kernel_cudaERNS_18TensorIteratorBaseEENKUlvE0_clEvENKUlvE0_clEvEUlfE_EEvS4_RKT_EUliE_EEviT1_)
        /*18bc*/ 	.word	0x00000000


	//----- nvinfo : EIATTR_REGCOUNT
	.align		4
.L_1107:
        /*18c0*/ 	.byte	0x04, 0x2f
        /*18c2*/ 	.short	(.L_1109 - .L_1108)
	.align		4
.L_1108:
        /*18c4*/ 	.word	index@(_ZN2at6native27unrolled_elementwise_kernelIZZZNS0_19signbit_kernel_cudaERNS_18TensorIteratorBaseEENKUlvE0_clEvENKUlvE0_clEvEUlfE_St5arrayIPcLm2EELi4E23TrivialOffsetCalculatorILi1EjESB_NS0_6memory12LoadWithCastILi1EEENSC_13StoreWithCastILi1EEEEEviT_T0_T2_T3_T4_T5_)
        /*18c8*/ 	.word	0x0000001e


	//----- nvinfo : EIATTR_FRAME_SIZE
	.align		4
.L_1109:
        /*18cc*/ 	.byte	0x04, 0x11
        /*18ce*/ 	.short	(.L_1111 - .L_1110)
	.align		4
.L_1110:
        /*18d0*/ 	.word	index@(_ZN2at6native27unrolled_elementwise_kernelIZZZNS0_19signbit_kernel_cudaERNS_18TensorIteratorBaseEENKUlvE0_clEvENKUlvE0_clEvEUlfE_St5arrayIPcLm2EELi4E23TrivialOffsetCalculatorILi1EjESB_NS0_6memory12LoadWithCastILi1EEENSC_13StoreWithCastILi1EEEEEviT_T0_T2_T3_T4_T5_)
        /*18d4*/ 	.word	0x00000000


	//----- nvinfo : EIATTR_REGCOUNT
	.align		4
.L_1111:
        /*18d8*/ 	.byte	0x04, 0x2f
        /*18da*/ 	.short	(.L_1113 - .L_1112)
	.align		4
.L_1112:
        /*18dc*/ 	.word	index@(_ZN2at6native18elementwise_kernelILi128ELi4EZNS0_15gpu_kernel_implIZZZNS0_19signbit_kernel_cudaERNS_18TensorIteratorBaseEENKUlvE0_clEvENKUlvE0_clEvEUlfE_EEvS4_RKT_EUliE_EEviT1_)
        /*18e0*/ 	.word	0x0000001a


	//----- nvinfo : EIATTR_FRAME_SIZE
	.align		4
.L_1113:
        /*18e4*/ 	.byte	0x04, 0x11
        /*18e6*/ 	.short	(.L_1115 - .L_1114)
	.align		4
.L_1114:
        /*18e8*/ 	.word	index@(_ZN2at6native18elementwise_kernelILi128ELi4EZNS0_15gpu_kernel_implIZZZNS0_19signbit_kernel_cudaERNS_18TensorIteratorBaseEENKUlvE0_clEvENKUlvE0_clEvEUlfE_EEvS4_RKT_EUliE_EEviT1_)
        /*18ec*/ 	.word	0x00000000


	//----- nvinfo : EIATTR_REGCOUNT
	.align		4
.L_1115:
        /*18f0*/ 	.byte	0x04, 0x2f
        /*18f2*/ 	.short	(.L_1117 - .L_1116)
	.align		4
.L_1116:
        /*18f4*/ 	.word	index@(_ZN2at6native29vectorized_elementwise_kernelILi8EZZZNS0_19signbit_kernel_cudaERNS_18TensorIteratorBaseEENKUlvE0_clEvENKUlvE1_clEvEUlN3c108BFloat16EE_St5arrayIPcLm2EEEEviT0_T1_)
        /*18f8*/ 	.word	0x00000004


	//----- nvinfo : EIATTR_FRAME_SIZE
	.align		4
.L_1117:
        /*18fc*/ 	.byte	0x04, 0x11
        /*18fe*/ 	.short	(.L_1119 - .L_1118)
	.align		4
.L_1118:
        /*1900*/ 	.word	index@(_ZN2at6native29vectorized_elementwise_kernelILi8EZZZNS0_19signbit_kernel_cudaERNS_18TensorIteratorBaseEENKUlvE0_clEvENKUlvE1_clEvEUlN3c108BFloat16EE_St5arrayIPcLm2EEEEviT0_T1_)
        /*1904*/ 	.word	0x00000000


	//----- nvinfo : EIATTR_REGCOUNT
	.align		4
.L_1119:
        /*1908*/ 	.byte	0x04, 0x2f
        /*190a*/ 	.short	(.L_1121 - .L_1120)
	.align		4
.L_1120:
        /*190c*/ 	.word	index@(_ZN2at6native29vectorized_elementwise_kernelILi4EZZZNS0_19signbit_kernel_cudaERNS_18TensorIteratorBaseEENKUlvE0_clEvENKUlvE1_clEvEUlN3c108BFloat16EE_St5arrayIPcLm2EEEEviT0_T1_)
        /*1910*/ 	.word	0x0000001a


	//----- nvinfo : EIATTR_FRAME_SIZE
	.align		4
.L_1121:
        /*1914*/ 	.byte	0x04, 0x11
        /*1916*/ 	.short	(.L_1123 - .L_1122)
	.align		4
.L_1122:
        /*1918*/ 	.word	index@(_ZN2at6native29vectorized_elementwise_kernelILi4EZZZNS0_19signbit_kernel_cudaERNS_18TensorIteratorBaseEENKUlvE0_clEvENKUlvE1_clEvEUlN3c108BFloat16EE_St5arrayIPcLm2EEEEviT0_T1_)
        /*191c*/ 	.word	0x00000000


	//----- nvinfo : EIATTR_REGCOUNT
	.align		4
.L_1123:
        /*1920*/ 	.byte	0x04, 0x2f
        /*1922*/ 	.short	(.L_1125 - .L_1124)
	.align		4
.L_1124:
        /*1924*/ 	.word	index@(_ZN2at6native29vectorized_elementwise_kernelILi2EZZZNS0_19signbit_kernel_cudaERNS_18TensorIteratorBaseEENKUlvE0_clEvENKUlvE1_clEvEUlN3c108BFloat16EE_St5arrayIPcLm2EEEEviT0_T1_)
        /*1928*/ 	.word	0x0000001a


	//----- nvinfo : EIATTR_FRAME_SIZE
	.align		4
.L_1125:
        /*192c*/ 	.byte	0x04, 0x11
        /*192e*/ 	.short	(.L_1127 - .L_1126)
	.align		4
.L_1126:
        /*1930*/ 	.word	index@(_ZN2at6native29vectorized_elementwise_kernelILi2EZZZNS0_19signbit_kernel_cudaERNS_18TensorIteratorBaseEENKUlvE0_clEvENKUlvE1_clEvEUlN3c108BFloat16EE_St5arrayIPcLm2EEEEviT0_T1_)
        /*1934*/ 	.word	0x00000000


	//----- nvinfo : EIATTR_REGCOUNT
	.align		4
.L_1127:
        /*1938*/ 	.byte	0x04, 0x2f
        /*193a*/ 	.short	(.L_1129 - .L_1128)
	.align		4
.L_1128:
        /*193c*/ 	.word	index@(_ZN2at6native27unrolled_elementwise_kernelIZZZNS0_19signbit_kernel_cudaERNS_18TensorIteratorBaseEENKUlvE0_clEvENKUlvE1_clEvEUlN3c108BFloat16EE_St5arrayIPcLm2EELi4E23TrivialOffsetCalculatorILi1EjESD_NS0_6memory15LoadWithoutCastENSE_16StoreWithoutCastEEEviT_T0_T2_T3_T4_T5_)
        /*1940*/ 	.word	0x00000014


	//----- nvinfo : EIATTR_FRAME_SIZE
	.align		4
.L_1129:
        /*1944*/ 	.byte	0x04, 0x11
        /*1946*/ 	.short	(.L_1131 - .L_1130)
	.align		4
.L_1130:
        /*1948*/ 	.word	index@(_ZN2at6native27unrolled_elementwise_kernelIZZZNS0_19signbit_kernel_cudaERNS_18TensorIteratorBaseEENKUlvE0_clEvENKUlvE1_clEvEUlN3c108BFloat16EE_St5arrayIPcLm2EELi4E23TrivialOffsetCalculatorILi1EjESD_NS0_6memory15LoadWithoutCastENSE_16StoreWithoutCastEEEviT_T0_T2_T3_T4_T5_)
        /*194c*/ 	.word	0x00000000


	//----- nvinfo : EIATTR_REGCOUNT
	.align		4
.L_1131:
        /*1950*/ 	.byte	0x04, 0x2f
        /*1952*/ 	.short	(.L_1133 - .L_1132)
	.align		4
.L_1132:
        /*1954*/ 	.word	index@(_ZN2at6native18elementwise_kernelILi128ELi4EZNS0_22gpu_kernel_impl_nocastIZZZNS0_19signbit_kernel_cudaERNS_18TensorIteratorBaseEENKUlvE0_clEvENKUlvE1_clEvEUlN3c108BFloat16EE_EEvS4_RKT_EUliE_EEviT1_)
        /*1958*/ 	.word	0x0000000c


	//----- nvinfo : EIATTR_FRAME_SIZE
	.align		4
.L_1133:
        /*195c*/ 	.byte	0x04, 0x11
        /*195e*/ 	.short	(.L_1135 - .L_1134)
	.align		4
.L_1134:
        /*1960*/ 	.word	index@(_ZN2at6native18elementwise_kernelILi128ELi4EZNS0_22gpu_kernel_impl_nocastIZZZNS0_19signbit_kernel_cudaERNS_18TensorIteratorBaseEENKUlvE0_clEvENKUlvE1_clEvEUlN3c108BFloat16EE_EEvS4_RKT_EUliE_EEviT1_)
        /*1964*/ 	.word	0x00000000


	//----- nvinfo : EIATTR_REGCOUNT
	.align		4
.L_1135:
        /*1968*/ 	.byte	0x04, 0x2f
        /*196a*/ 	.short	(.L_1137 - .L_1136)
	.align		4
.L_1136:
        /*196c*/ 	.word	index@(_ZN2at6native27unrolled_elementwise_kernelIZZZNS0_19signbit_kernel_cudaERNS_18TensorIteratorBaseEENKUlvE0_clEvENKUlvE1_clEvEUlN3c108BFloat16EE_St5arrayIPcLm2EELi4E23TrivialOffsetCalculatorILi1EjESD_NS0_6memory12LoadWithCastILi1EEENSE_13StoreWithCastILi1EEEEEviT_T0_T2_T3_T4_T5_)
        /*1970*/ 	.word	0x0000001c


	//----- nvinfo : EIATTR_FRAME_SIZE
	.align		4
.L_1137:
        /*1974*/ 	.byte	0x04, 0x11
        /*1976*/ 	.short	(.L_1139 - .L_1138)
	.align		4
.L_1138:
        /*1978*/ 	.word	index@(_ZN2at6native27unrolled_elementwise_kernelIZZZNS0_19signbit_kernel_cudaERNS_18TensorIteratorBaseEENKUlvE0_clEvENKUlvE1_clEvEUlN3c108BFloat16EE_St5arrayIPcLm2EELi4E23TrivialOffsetCalculatorILi1EjESD_NS0_6memory12LoadWithCastILi1EEENSE_13StoreWithCastILi1EEEEEviT_T0_T2_T3_T4_T5_)
        /*197c*/ 	.word	0x00000000


	//----- nvinfo : EIATTR_REGCOUNT
	.align		4
.L_1139:
        /*1980*/ 	.byte	0x04, 0x2f
        /*1982*/ 	.short	(.L_1141 - .L_1140)
	.align		4
.L_1140:
        /*1984*/ 	.word	index@(_ZN2at6native18elementwise_kernelILi128ELi4EZNS0_15gpu_kernel_implIZZZNS0_19signbit_kernel_cudaERNS_18TensorIteratorBaseEENKUlvE0_clEvENKUlvE1_clEvEUlN3c108BFloat16EE_EEvS4_RKT_EUliE_EEviT1_)
        /*1988*/ 	.word	0x0000001a


	//----- nvinfo : EIATTR_FRAME_SIZE
	.align		4
.L_1141:
        /*198c*/ 	.byte	0x04, 0x11
        /*198e*/ 	.short	(.L_1143 - .L_1142)
	.align		4
.L_1142:
        /*1990*/ 	.word	index@(_ZN2at6native18elementwise_kernelILi128ELi4EZNS0_15gpu_kernel_implIZZZNS0_19signbit_kernel_cudaERNS_18TensorIteratorBaseEENKUlvE0_clEvENKUlvE1_clEvEUlN3c108BFloat16EE_EEvS4_RKT_EUliE_EEviT1_)
        /*1994*/ 	.word	0x00000000


	//----- nvinfo : EIATTR_REGCOUNT
	.align		4
.L_1143:
        /*1998*/ 	.byte	0x04, 0x2f
        /*199a*/ 	.short	(.L_1145 - .L_1144)
	.align		4
.L_1144:
        /*199c*/ 	.word	index@(_ZN2at6native29vectorized_elementwise_kernelILi8EZZZNS0_19signbit_kernel_cudaERNS_18TensorIteratorBaseEENKUlvE0_clEvENKUlvE2_clEvEUlN3c104HalfEE_St5arrayIPcLm2EEEEviT0_T1_)
        /*19a0*/ 	.word	0x00000004


	//----- nvinfo : EIATTR_FRAME_SIZE
	.align		4
.L_1145:
        /*19a4*/ 	.byte	0x04, 0x11
        /*19a6*/ 	.short	(.L_1147 - .L_1146)
	.align		4
.L_1146:
        /*19a8*/ 	.word	index@(_ZN2at6native29vectorized_elementwise_kernelILi8EZZZNS0_19signbit_kernel_cudaERNS_18TensorIteratorBaseEENKUlvE0_clEvENKUlvE2_clEvEUlN3c104HalfEE_St5arrayIPcLm2EEEEviT0_T1_)
        /*19ac*/ 	.word	0x00000000


	//----- nvinfo : EIATTR_REGCOUNT
	.align		4
.L_1147:
        /*19b0*/ 	.byte	0x04, 0x2f
        /*19b2*/ 	.short	(.L_1149 - .L_1148)
	.align		4
.L_1148:
        /*19b4*/ 	.word	index@(_ZN2at6native29vectorized_elementwise_kernelILi4EZZZNS0_19signbit_kernel_cudaERNS_18TensorIteratorBaseEENKUlvE0_clEvENKUlvE2_clEvEUlN3c104HalfEE_St5arrayIPcLm2EEEEviT0_T1_)
        /*19b8*/ 	.word	0x0000001e


	//----- nvinfo : EIATTR_FRAME_SIZE
	.align		4
.L_1149:
        /*19bc*/ 	.byte	0x04, 0x11
        /*19be*/ 	.short	(.L_1151 - .L_1150)
	.align		4
.L_1150:
        /*19c0*/ 	.word	index@(_ZN2at6native29vectorized_elementwise_kernelILi4EZZZNS0_19signbit_kernel_cudaERNS_18TensorIteratorBaseEENKUlvE0_clEvENKUlvE2_clEvEUlN3c104HalfEE_St5arrayIPcLm2EEEEviT0_T1_)
        /*19c4*/ 	.word	0x00000000


	//----- nvinfo : EIATTR_REGCOUNT
	.align		4
.L_1151:
        /*19c8*/ 	.byte	0x04, 0x2f
        /*19ca*/ 	.short	(.L_1153 - .L_1152)
	.align		4
.L_1152:
        /*19cc*/ 	.word	index@(_ZN2at6native29vectorized_elementwise_kernelILi2EZZZNS0_19signbit_kernel_cudaERNS_18TensorIteratorBaseEENKUlvE0_clEvENKUlvE2_clEvEUlN3c104HalfEE_St5arrayIPcLm2EEEEviT0_T1_)
        /*19d0*/ 	.word	0x0000001e


	//----- nvinfo : EIATTR_FRAME_SIZE
	.align		4
.L_1153:
        /*19d4*/ 	.byte	0x04, 0x11
        /*19d6*/ 	.short	(.L_1155 - .L_1154)
	.align		4
.L_1154:
        /*19d8*/ 	.word	index@(_ZN2at6native29vectorized_elementwise_kernelILi2EZZZNS0_19signbit_kernel_cudaERNS_18TensorIteratorBaseEENKUlvE0_clEvENKUlvE2_clEvEUlN3c104HalfEE_St5arrayIPcLm2EEEEviT0_T1_)
        /*19dc*/ 	.word	0x00000000


	//----- nvinfo : EIATTR_REGCOUNT
	.align		4
.L_1155:
        /*19e0*/ 	.byte	0x04, 0x2f
        /*19e2*/ 	.short	(.L_1157 - .L_1156)
	.align		4
.L_1156:
        /*19e4*/ 	.word	index@(_ZN2at6native27unrolled_elementwise_kernelIZZZNS0_19signbit_kernel_cudaERNS_18TensorIteratorBaseEENKUlvE0_clEvENKUlvE2_clEvEUlN3c104HalfEE_St5arrayIPcLm2EELi4E23TrivialOffsetCalculatorILi1EjESD_NS0_6memory15LoadWithoutCastENSE_16StoreWithoutCastEEEviT_T0_T2_T3_T4_T5_)
        /*19e8*/ 	.word	0x00000014


	//----- nvinfo : EIATTR_FRAME_SIZE
	.align		4
.L_1157:
        /*19ec*/ 	.byte	0x04, 0x11
        /*19ee*/ 	.short	(.L_1159 - .L_1158)
	.align		4
.L_1158:
        /*19f0*/ 	.word	index@(_ZN2at6native27unrolled_elementwise_kernelIZZZNS0_19signbit_kernel_cudaERNS_18TensorIteratorBaseEENKUlvE0_clEvENKUlvE2_clEvEUlN3c104HalfEE_St5arrayIPcLm2EELi4E23TrivialOffsetCalculatorILi1EjESD_NS0_6memory15LoadWithoutCastENSE_16StoreWithoutCastEEEviT_T0_T2_T3_T4_T5_)
        /*19f4*/ 	.word	0x00000000


	//----- nvinfo : EIATTR_REGCOUNT
	.align		4
.L_1159:
        /*19f8*/ 	.byte	0x04, 0x2f
        /*19fa*/ 	.short	(.L_1161 - .L_1160)
	.align		4
.L_1160:
        /*19fc*/ 	.word	index@(_ZN2at6native18elementwise_kernelILi128ELi4EZNS0_22gpu_kernel_impl_nocastIZZZNS0_19signbit_kernel_cudaERNS_18TensorIteratorBaseEENKUlvE0_clEvENKUlvE2_clEvEUlN3c104HalfEE_EEvS4_RKT_EUliE_EEviT1_)
        /*1a00*/ 	.word	0x0000000c


	//----- nvinfo : EIATTR_FRAME_SIZE
	.align		4
.L_1161:
        /*1a04*/ 	.byte	0x04, 0x11
        /*1a06*/ 	.short	(.L_1163 - .L_1162)
	.align		4
.L_1162:
        /*1a08*/ 	.word	index@(_ZN2at6native18elementwise_kernelILi128ELi4EZNS0_22gpu_kernel_impl_nocastIZZZNS0_19signbit_kernel_cudaERNS_18TensorIteratorBaseEENKUlvE0_clEvENKUlvE2_clEvEUlN3c104HalfEE_EEvS4_RKT_EUliE_EEviT1_)
        /*1a0c*/ 	.word	0x00000000


	//----- nvinfo : EIATTR_REGCOUNT
	.align		4
.L_1163:
        /*1a10*/ 	.byte	0x04, 0x2f
        /*1a12*/ 	.short	(.L_1165 - .L_1164)
	.align		4
.L_1164:
        /*1a14*/ 	.word	index@(_ZN2at6native27unrolled_elementwise_kernelIZZZNS0_19signbit_kernel_cudaERNS_18TensorIteratorBaseEENKUlvE0_clEvENKUlvE2_clEvEUlN3c104HalfEE_St5arrayIPcLm2EELi4E23TrivialOffsetCalculatorILi1EjESD_NS0_6memory12LoadWithCastILi1EEENSE_13StoreWithCastILi1EEEEEviT_T0_T2_T3_T4_T5_)
        /*1a18*/ 	.word	0x0000001c


	//----- nvinfo : EIATTR_FRAME_SIZE
	.align		4
.L_1165:
        /*1a1c*/ 	.byte	0x04, 0x11
        /*1a1e*/ 	.short	(.L_1167 - .L_1166)
	.align		4
.L_1166:
        /*1a20*/ 	.word	index@(_ZN2at6native27unrolled_elementwise_kernelIZZZNS0_19signbit_kernel_cudaERNS_18TensorIteratorBaseEENKUlvE0_clEvENKUlvE2_clEvEUlN3c104HalfEE_St5arrayIPcLm2EELi4E23TrivialOffsetCalculatorILi1EjESD_NS0_6memory12LoadWithCastILi1EEENSE_13StoreWithCastILi1EEEEEviT_T0_T2_T3_T4_T5_)
        /*1a24*/ 	.word	0x00000000


	//----- nvinfo : EIATTR_REGCOUNT
	.align		4
.L_1167:
        /*1a28*/ 	.byte	0x04, 0x2f
        /*1a2a*/ 	.short	(.L_1169 - .L_1168)
	.align		4
.L_1168:
        /*1a2c*/ 	.word	index@(_ZN2at6native18elementwise_kernelILi128ELi4EZNS0_15gpu_kernel_implIZZZNS0_19signbit_kernel_cudaERNS_18TensorIteratorBaseEENKUlvE0_clEvENKUlvE2_clEvEUlN3c104HalfEE_EEvS4_RKT_EUliE_EEviT1_)
        /*1a30*/ 	.word	0x0000001a


	//----- nvinfo : EIATTR_FRAME_SIZE
	.align		4
.L_1169:
        /*1a34*/ 	.byte	0x04, 0x11
        /*1a36*/ 	.short	(.L_1171 - .L_1170)
	.align		4
.L_1170:
        /*1a38*/ 	.word	index@(_ZN2at6native18elementwise_kernelILi128ELi4EZNS0_15gpu_kernel_implIZZZNS0_19signbit_kernel_cudaERNS_18TensorIteratorBaseEENKUlvE0_clEvENKUlvE2_clEvEUlN3c104HalfEE_EEvS4_RKT_EUliE_EEviT1_)
        /*1a3c*/ 	.word	0x00000000


	//----- nvinfo : EIATTR_MIN_STACK_SIZE
	.align		4
.L_1171:
        /*1a40*/ 	.byte	0x04, 0x12
        /*1a42*/ 	.short	(.L_1173 - .L_1172)
	.align		4
.L_1172:
        /*1a44*/ 	.word	index@(_ZN2at6native18elementwise_kernelILi128ELi4EZNS0_15gpu_kernel_implIZZZNS0_19signbit_kernel_cudaERNS_18TensorIteratorBaseEENKUlvE0_clEvENKUlvE2_clEvEUlN3c104HalfEE_EEvS4_RKT_EUliE_EEviT1_)
        /*1a48*/ 	.word	0x00000000


	//----- nvinfo : EIATTR_MIN_STACK_SIZE
	.align		4
.L_1173:
        /*1a4c*/ 	.byte	0x04, 0x12
        /*1a4e*/ 	.short	(.L_1175 - .L_1174)
	.align		4
.L_1174:
        /*1a50*/ 	.word	index@(_ZN2at6native27unrolled_elementwise_kernelIZZZNS0_19signbit_kernel_cudaERNS_18TensorIteratorBaseEENKUlvE0_clEvENKUlvE2_clEvEUlN3c104HalfEE_St5arrayIPcLm2EELi4E23TrivialOffsetCalculatorILi1EjESD_NS0_6memory12LoadWithCastILi1EEENSE_13StoreWithCastILi1EEEEEviT_T0_T2_T3_T4_T5_)
        /*1a54*/ 	.word	0x00000000


	//----- nvinfo : EIATTR_MIN_STACK_SIZE
	.align		4
.L_1175:
        /*1a58*/ 	.byte	0x04, 0x12
        /*1a5a*/ 	.short	(.L_1177 - .L_1176)
	.align		4
.L_1176:
        /*1a5c*/ 	.word	index@(_ZN2at6native18elementwise_kernelILi128ELi4EZNS0_22gpu_kernel_impl_nocastIZZZNS0_19signbit_kernel_cudaERNS_18TensorIteratorBaseEENKUlvE0_clEvENKUlvE2_clEvEUlN3c104HalfEE_EEvS4_RKT_EUliE_EEviT1_)
        /*1a60*/ 	.word	0x00000000


	//----- nvinfo : EIATTR_MIN_STACK_SIZE
	.align		4
.L_1177:
        /*1a64*/ 	.byte	0x04, 0x12
        /*1a66*/ 	.short	(.L_1179 - .L_1178)
	.align		4
.L_1178:
        /*1a68*/ 	.word	index@(_ZN2at6native27unrolled_elementwise_kernelIZZZNS0_19signbit_kernel_cudaERNS_18TensorIteratorBaseEENKUlvE0_clEvENKUlvE2_clEvEUlN3c104HalfEE_St5arrayIPcLm2EELi4E23TrivialOffsetCalculatorILi1EjESD_NS0_6memory15LoadWithoutCastENSE_16StoreWithoutCastEEEviT_T0_T2_T3_T4_T5_)
        /*1a6c*/ 	.word	0x00000000


	//----- nvinfo : EIATTR_MIN_STACK_SIZE
	.align		4
.L_1179:
        /*1a70*/ 	.byte	0x04, 0x12
        /*1a72*/ 	.short	(.L_1181 - .L_1180)
	.align		4
.L_1180:
        /*1a74*/ 	.word	index@(_ZN2at6native29vectorized_elementwise_kernelILi2EZZZNS0_19signbit_kernel_cudaERNS_18TensorIteratorBaseEENKUlvE0_clEvENKUlvE2_clEvEUlN3c104HalfEE_St5arrayIPcLm2EEEEviT0_T1_)
        /*1a78*/ 	.word	0x00000000


	//----- nvinfo : EIATTR_MIN_STACK_SIZE
	.align		4
.L_1181:
        /*1a7c*/ 	.byte	0x04, 0x12
        /*1a7e*/ 	.short	(.L_1183 - .L_1182)
	.align		4
.L_1182:
        /*1a80*/ 	.word	index@(_ZN2at6native29vectorized_elementwise_kernelILi4EZZZNS0_19signbit_kernel_cudaERNS_18TensorIteratorBaseEENKUlvE0_clEvENKUlvE2_clEvEUlN3c104HalfEE_St5arrayIPcLm2EEEEviT0_T1_)
        /*1a84*/ 	.word	0x00000000


	//----- nvinfo : EIATTR_MIN_STACK_SIZE
	.align		4
.L_1183:
        /*1a88*/ 	.byte	0x04, 0x12
        /*1a8a*/ 	.short	(.L_1185 - .L_1184)
	.align		4
.L_1184:
        /*1a8c*/ 	.word	index@(_ZN2at6native29vectorized_elementwise_kernelILi8EZZZNS0_19signbit_kernel_cudaERNS_18TensorIteratorBaseEENKUlvE0_clEvENKUlvE2_clEvEUlN3c104HalfEE_St5arrayIPcLm2EEEEviT0_T1_)
        /*1a90*/ 	.word	0x00000000


	//----- nvinfo : EIATTR_MIN_STACK_SIZE
	.align		4
.L_1185:
        /*1a94*/ 	.byte	0x04, 0x12
        /*1a96*/ 	.short	(.L_1187 - .L_1186)
	.align		4
.L_1186:
        /*1a98*/ 	.word	index@(_ZN2at6native18elementwise_kernelILi128ELi4EZNS0_15gpu_kernel_implIZZZNS0_19signbit_kernel_cudaERNS_18TensorIteratorBaseEENKUlvE0_clEvENKUlvE1_clEvEUlN3c108BFloat16EE_EEvS4_RKT_EUliE_EEviT1_)
        /*1a9c*/ 	.word	0x00000000


	//----- nvinfo : EIATTR_MIN_STACK_SIZE
	.align		4
.L_1187:
        /*1aa0*/ 	.byte	0x04, 0x12
        /*1aa2*/ 	.short	(.L_1189 - .L_1188)
	.align		4
.L_1188:
        /*1aa4*/ 	.word	index@(_ZN2at6native27unrolled_elementwise_kernelIZZZNS0_19signbit_kernel_cudaERNS_18TensorIteratorBaseEENKUlvE0_clEvENKUlvE1_clEvEUlN3c108BFloat16EE_St5arrayIPcLm2EELi4E23TrivialOffsetCalculatorILi1EjESD_NS0_6memory12LoadWithCastILi1EEENSE_13StoreWithCastILi1EEEEEviT_T0_T2_T3_T4_T5_)
        /*1aa8*/ 	.word	0x00000000


	//----- nvinfo : EIATTR_MIN_STACK_SIZE
	.align		4
.L_1189:
        /*1aac*/ 	.byte	0x04, 0x12
        /*1aae*/ 	.short	(.L_1191 - .L_1190)
	.align		4
.L_1190:
        /*1ab0*/ 	.word	index@(_ZN2at6native18elementwise_kernelILi128ELi4EZNS0_22gpu_kernel_impl_nocastIZZZNS0_19signbit_kernel_cudaERNS_18TensorIteratorBaseEENKUlvE0_clEvENKUlvE1_clEvEUlN3c108BFloat16EE_EEvS4_RKT_EUliE_EEviT1_)
        /*1ab4*/ 	.word	0x00000000


	//----- nvinfo : EIATTR_MIN_STACK_SIZE
	.align		4
.L_1191:
        /*1ab8*/ 	.byte	0x04, 0x12
        /*1aba*/ 	.short	(.L_1193 - .L_1192)
	.align		4
.L_1192:
        /*1abc*/ 	.word	index@(_ZN2at6native27unrolled_elementwise_kernelIZZZNS0_19signbit_kernel_cudaERNS_18TensorIteratorBaseEENKUlvE0_clEvENKUlvE1_clEvEUlN3c108BFloat16EE_St5arrayIPcLm2EELi4E23TrivialOffsetCalculatorILi1EjESD_NS0_6memory15LoadWithoutCastENSE_16StoreWithoutCastEEEviT_T0_T2_T3_T4_T5_)
        /*1ac0*/ 	.word	0x00000000


	//----- nvinfo : EIATTR_MIN_STACK_SIZE
	.align		4
.L_1193:
        /*1ac4*/ 	.byte	0x04, 0x12
        /*1ac6*/ 	.short	(.L_1195 - .L_1194)
	.align		4
.L_1194:
        /*1ac8*/ 	.word	index@(_ZN2at6native29vectorized_elementwise_kernelILi2EZZZNS0_19signbit_kernel_cudaERNS_18TensorIteratorBaseEENKUlvE0_clEvENKUlvE1_clEvEUlN3c108BFloat16EE_St5arrayIPcLm2EEEEviT0_T1_)
        /*1acc*/ 	.word	0x00000000


	//----- nvinfo : EIATTR_MIN_STACK_SIZE
	.align		4
.L_1195:
        /*1ad0*/ 	.byte	0x04, 0x12
        /*1ad2*/ 	.short	(.L_1197 - .L_1196)
	.align		4
.L_1196:
        /*1ad4*/ 	.word	index@(_ZN2at6native29vectorized_elementwise_kernelILi4EZZZNS0_19signbit_kernel_cudaERNS_18TensorIteratorBaseEENKUlvE0_clEvENKUlvE1_clEvEUlN3c108BFloat16EE_St5arrayIPcLm2EEEEviT0_T1_)
        /*1ad8*/ 	.word	0x00000000


	//----- nvinfo : EIATTR_MIN_STACK_SIZE
	.align		4
.L_1197:
        /*1adc*/ 	.byte	0x04, 0x12
        /*1ade*/ 	.short	(.L_1199 - .L_1198)
	.align		4
.L_1198:
        /*1ae0*/ 	.word	index@(_ZN2at6native29vectorized_elementwise_kernelILi8EZZZNS0_19signbit_kernel_cudaERNS_18TensorIteratorBaseEENKUlvE0_clEvENKUlvE1_clEvEUlN3c108BFloat16EE_St5arrayIPcLm2EEEEviT0_T1_)
        /*1ae4*/ 	.word	0x00000000


	//----- nvinfo : EIATTR_MIN_STACK_SIZE
	.align		4
.L_1199:
        /*1ae8*/ 	.byte	0x04, 0x12
        /*1aea*/ 	.short	(.L_1201 - .L_1200)
	.align		4
.L_1200:
        /*1aec*/ 	.word	index@(_ZN2at6native18elementwise_kernelILi128ELi4EZNS0_15gpu_kernel_implIZZZNS0_19signbit_kernel_cudaERNS_18TensorIteratorBaseEENKUlvE0_clEvENKUlvE0_clEvEUlfE_EEvS4_RKT_EUliE_EEviT1_)
        /*1af0*/ 	.word	0x00000000


	//----- nvinfo : EIATTR_MIN_STACK_SIZE
	.align		4
.L_1201:
        /*1af4*/ 	.byte	0x04, 0x12
        /*1af6*/ 	.short	(.L_1203 - .L_1202)
	.align		4
.L_1202:
        /*1af8*/ 	.word	index@(_ZN2at6native27unrolled_elementwise_kernelIZZZNS0_19signbit_kernel_cudaERNS_18TensorIteratorBaseEENKUlvE0_clEvENKUlvE0_clEvEUlfE_St5arrayIPcLm2EELi4E23TrivialOffsetCalculatorILi1EjESB_NS0_6memory12LoadWithCastILi1EEENSC_13StoreWithCastILi1EEEEEviT_T0_T2_T3_T4_T5_)
        /*1afc*/ 	.word	0x00000000


	//----- nvinfo : EIATTR_MIN_STACK_SIZE
	.align		4
.L_1203:
        /*1b00*/ 	.byte	0x04, 0x12
        /*1b02*/ 	.short	(.L_1205 - .L_1204)
	.align		4
.L_1204:
        /*1b04*/ 	.word	index@(_ZN2at6native18elementwise_kernelILi128ELi4EZNS0_22gpu_kernel_impl_nocastIZZZNS0_19signbit_kernel_cudaERNS_18TensorIteratorBaseEENKUlvE0_clEvENKUlvE0_clEvEUlfE_EEvS4_RKT_EUliE_EEviT1_)
        /*1b08*/ 	.word	0x00000000


	//----- nvinfo : EIATTR_MIN_STACK_SIZE
	.align		4
.L_1205:
        /*1b0c*/ 	.byte	0x04, 0x12
        /*1b0e*/ 	.short	(.L_1207 - .L_1206)
	.align		4
.L_1206:
        /*1b10*/ 	.word	index@(_ZN2at6native27unrolled_elementwise_kernelIZZZNS0_19signbit_kernel_cudaERNS_18TensorIteratorBaseEENKUlvE0_clEvENKUlvE0_clEvEUlfE_St5arrayIPcLm2EELi4E23TrivialOffsetCalculatorILi1EjESB_NS0_6memory15LoadWithoutCastENSC_16StoreWithoutCastEEEviT_T0_T2_T3_T4_T5_)
        /*1b14*/ 	.word	0x00000000


	//----- nvinfo : EIATTR_MIN_STACK_SIZE
	.align		4
.L_1207:
        /*1b18*/ 	.byte	0x04, 0x12
        /*1b1a*/ 	.short	(.L_1209 - .L_1208)
	.align		4
.L_1208:
        /*1b1c*/ 	.word	index@(_ZN2at6native29vectorized_elementwise_kernelILi2EZZZNS0_19signbit_kernel_cudaERNS_18TensorIteratorBaseEENKUlvE0_clEvENKUlvE0_clEvEUlfE_St5arrayIPcLm2EEEEviT0_T1_)
        /*1b20*/ 	.word	0x00000000


	//----- nvinfo : EIATTR_MIN_STACK_SIZE
	.align		4
.L_1209:
        /*1b24*/ 	.byte	0x04, 0x12
        /*1b26*/ 	.short	(.L_1211 - .L_1210)
	.align		4
.L_1210:
        /*1b28*/ 	.word	index@(_ZN2at6native29vectorized_elementwise_kernelILi4EZZZNS0_19signbit_kernel_cudaERNS_18TensorIteratorBaseEENKUlvE0_clEvENKUlvE0_clEvEUlfE_St5arrayIPcLm2EEEEviT0_T1_)
        /*1b2c*/ 	.word	0x00000000


	//----- nvinfo : EIATTR_MIN_STACK_SIZE
	.align		4
.L_1211:
        /*1b30*/ 	.byte	0x04, 0x12
        /*1b32*/ 	.short	(.L_1213 - .L_1212)
	.align		4
.L_1212:
        /*1b34*/ 	.word	index@(_ZN2at6native29vectorized_elementwise_kernelILi8EZZZNS0_19signbit_kernel_cudaERNS_18TensorIteratorBaseEENKUlvE0_clEvENKUlvE0_clEvEUlfE_St5arrayIPcLm2EEEEviT0_T1_)
        /*1b38*/ 	.word	0x00000000


	//----- nvinfo : EIATTR_MIN_STACK_SIZE
	.align		4
.L_1213:
        /*1b3c*/ 	.byte	0x04, 0x12
        /*1b3e*/ 	.short	(.L_1215 - .L_1214)
	.align		4
.L_1214:
        /*1b40*/ 	.word	index@(_ZN2at6native18elementwise_kernelILi128ELi4EZNS0_15gpu_kernel_implIZZZNS0_19signbit_kernel_cudaERNS_18TensorIteratorBaseEENKUlvE0_clEvENKUlvE_clEvEUldE_EEvS4_RKT_EUliE_EEviT1_)
        /*1b44*/ 	.word	0x00000000


	//----- nvinfo : EIATTR_MIN_STACK_SIZE
	.align		4
.L_1215:
        /*1b48*/ 	.byte	0x04, 0x12
        /*1b4a*/ 	.short	(.L_1217 - .L_1216)
	.align		4
.L_1216:
        /*1b4c*/ 	.word	index@(_ZN2at6native27unrolled_elementwise_kernelIZZZNS0_19signbit_kernel_cudaERNS_18TensorIteratorBaseEENKUlvE0_clEvENKUlvE_clEvEUldE_St5arrayIPcLm2EELi4E23TrivialOffsetCalculatorILi1EjESB_NS0_6memory12LoadWithCastILi1EEENSC_13StoreWithCastILi1EEEEEviT_T0_T2_T3_T4_T5_)
        /*1b50*/ 	.word	0x00000000


	//----- nvinfo : EIATTR_MIN_STACK_SIZE
	.align		4
.L_1217:
        /*1b54*/ 	.byte	0x04, 0x12
        /*1b56*/ 	.short	(.L_1219 - .L_1218)
	.align		4
.L_1218:
        /*1b58*/ 	.word	index@(_ZN2at6native18elementwise_kernelILi128ELi4EZNS0_22gpu_kernel_impl_nocastIZZZNS0_19signbit_kernel_cudaERNS_18TensorIteratorBaseEENKUlvE0_clEvENKUlvE_clEvEUldE_EEvS4_RKT_EUliE_EEviT1_)
        /*1b5c*/ 	.word	0x00000000


	//----- nvinfo : EIATTR_MIN_STACK_SIZE
	.align		4
.L_1219:
        /*1b60*/ 	.byte	0x04, 0x12
        /*1b62*/ 	.short	(.L_1221 - .L_1220)
	.align		4
.L_1220:
        /*1b64*/ 	.word	index@(_ZN2at6native27unrolled_elementwise_kernelIZZZNS0_19signbit_kernel_cudaERNS_18TensorIteratorBaseEENKUlvE0_clEvENKUlvE_clEvEUldE_St5arrayIPcLm2EELi4E23TrivialOffsetCalculatorILi1EjESB_NS0_6memory15LoadWithoutCastENSC_16StoreWithoutCastEEEviT_T0_T2_T3_T4_T5_)
        /*1b68*/ 	.word	0x00000000


	//----- nvinfo : EIATTR_MIN_STACK_SIZE
	.align		4
.L_1221:
        /*1b6c*/ 	.byte	0x04, 0x12
        /*1b6e*/ 	.short	(.L_1223 - .L_1222)
	.align		4
.L_1222:
        /*1b70*/ 	.word	index@(_ZN2at6native29vectorized_elementwise_kernelILi2EZZZNS0_19signbit_kernel_cudaERNS_18TensorIteratorBaseEENKUlvE0_clEvENKUlvE_clEvEUldE_St5arrayIPcLm2EEEEviT0_T1_)
        /*1b74*/ 	.word	0x00000000


	//----- nvinfo : EIATTR_MIN_STACK_SIZE
	.align		4
.L_1223:
        /*1b78*/ 	.byte	0x04, 0x12
        /*1b7a*/ 	.short	(.L_1225 - .L_1224)
	.align		4
.L_1224:
        /*1b7c*/ 	.word	index@(_ZN2at6native29vectorized_elementwise_kernelILi4EZZZNS0_19signbit_kernel_cudaERNS_18TensorIteratorBaseEENKUlvE0_clEvENKUlvE_clEvEUldE_St5arrayIPcLm2EEEEviT0_T1_)
        /*1b80*/ 	.word	0x00000000


	//----- nvinfo : EIATTR_MIN_STACK_SIZE
	.align		4
.L_1225:
        /*1b84*/ 	.byte	0x04, 0x12
        /*1b86*/ 	.short	(.L_1227 - .L_1226)
	.align		4
.L_1226:
        /*1b88*/ 	.word	index@(_ZN2at6native29vectorized_elementwise_kernelILi8EZZZNS0_19signbit_kernel_cudaERNS_18TensorIteratorBaseEENKUlvE0_clEvENKUlvE_clEvEUldE_St5arrayIPcLm2EEEEviT0_T1_)
        /*1b8c*/ 	.word	0x00000000


	//----- nvinfo : EIATTR_MIN_STACK_SIZE
	.align		4
.L_1227:
        /*1b90*/ 	.byte	0x04, 0x12
        /*1b92*/ 	.short	(.L_1229 - .L_1228)
	.align		4
.L_1228:
        /*1b94*/ 	.word	index@(_ZN2at6native18elementwise_kernelILi128ELi4EZNS0_15gpu_kernel_implIZZZNS0_19signbit_kernel_cudaERNS_18TensorIteratorBaseEENKUlvE_clEvENKUlvE3_clEvEUlsE_EEvS4_RKT_EUliE_EEviT1_)
        /*1b98*/ 	.word	0x00000000


	//----- nvinfo : EIATTR_MIN_STACK_SIZE
	.align		4
.L_1229:
        /*1b9c*/ 	.byte	0x04, 0x12
        /*1b9e*/ 	.short	(.L_1231 - .L_1230)
	.align		4
.L_1230:
        /*1ba0*/ 	.word	index@(_ZN2at6native27unrolled_elementwise_kernelIZZZNS0_19signbit_kernel_cudaERNS_18TensorIteratorBaseEENKUlvE_clEvENKUlvE3_clEvEUlsE_St5arrayIPcLm2EELi4E23TrivialOffsetCalculatorILi1EjESB_NS0_6memory12LoadWithCastILi1EEENSC_13StoreWithCastILi1EEEEEviT_T0_T2_T3_T4_T5_)
        /*1ba4*/ 	.word	0x00000000


	//----- nvinfo : EIATTR_MIN_STACK_SIZE
	.align		4
.L_1231:
        /*1ba8*/ 	.byte	0x04, 0x12
        /*1baa*/ 	.short	(.L_1233 - .L_1232)
	.align		4
.L_1232:
        /*1bac*/ 	.word	index@(_ZN2at6native18elementwise_kernelILi128ELi4EZNS0_22gpu_kernel_impl_nocastIZZZNS0_19signbit_kernel_cudaERNS_18TensorIteratorBaseEENKUlvE_clEvENKUlvE3_clEvEUlsE_EEvS4_RKT_EUliE_EEviT1_)
        /*1bb0*/ 	.word	0x00000000


	//----- nvinfo : EIATTR_MIN_STACK_SIZE
	.align		4
.L_1233:
        /*1bb4*/ 	.byte	0x04, 0x12
        /*1bb6*/ 	.short	(.L_1235 - .L_1234)
	.align		4
.L_1234:
        /*1bb8*/ 	.word	index@(_ZN2at6native27unrolled_elementwise_kernelIZZZNS0_19signbit_kernel_cudaERNS_18TensorIteratorBaseEENKUlvE_clEvENKUlvE3_clEvEUlsE_St5arrayIPcLm2EELi4E23TrivialOffsetCalculatorILi1EjESB_NS0_6memory15LoadWithoutCastENSC_16StoreWithoutCastEEEviT_T0_T2_T3_T4_T5_)
        /*1bbc*/ 	.word	0x00000000


	//----- nvinfo : EIATTR_MIN_STACK_SIZE
	.align		4
.L_1235:
        /*1bc0*/ 	.byte	0x04, 0x12
        /*1bc2*/ 	.short	(.L_1237 - .L_1236)
	.align		4
.L_1236:
        /*1bc4*/ 	.word	index@(_ZN2at6native29vectorized_elementwise_kernelILi2EZZZNS0_19signbit_kernel_cudaERNS_18TensorIteratorBaseEENKUlvE_clEvENKUlvE3_clEvEUlsE_St5arrayIPcLm2EEEEviT0_T1_)
        /*1bc8*/ 	.word	0x00000000


	//----- nvinfo : EIATTR_MIN_STACK_SIZE
	.align		4
.L_1237:
        /*1bcc*/ 	.byte	0x04, 0x12
        /*1bce*/ 	.short	(.L_1239 - .L_1238)
	.align		4
.L_1238:
        /*1bd0*/ 	.word	index@(_ZN2at6native29vectorized_elementwise_kernelILi4EZZZNS0_19signbit_kernel_cudaERNS_18TensorIteratorBaseEENKUlvE_clEvENKUlvE3_clEvEUlsE_St5arrayIPcLm2EEEEviT0_T1_)
        /*1bd4*/ 	.word	0x00000000


	//----- nvinfo : EIATTR_MIN_STACK_SIZE
	.align		4
.L_1239:
        /*1bd8*/ 	.byte	0x04, 0x12
        /*1bda*/ 	.short	(.L_1241 - .L_1240)
	.align		4
.L_1240:
        /*1bdc*/ 	.word	index@(_ZN2at6native29vectorized_elementwise_kernelILi8EZZZNS0_19signbit_kernel_cudaERNS_18TensorIteratorBaseEENKUlvE_clEvENKUlvE3_clEvEUlsE_St5arrayIPcLm2EEEEviT0_T1_)
        /*1be0*/ 	.word	0x00000000


	//----- nvinfo : EIATTR_MIN_STACK_SIZE
	.align		4
.L_1241:
        /*1be4*/ 	.byte	0x04, 0x12
        /*1be6*/ 	.short	(.L_1243 - .L_1242)
	.align		4
.L_1242:
        /*1be8*/ 	.word	index@(_ZN2at6native18elementwise_kernelILi128ELi4EZNS0_15gpu_kernel_implIZZZNS0_19signbit_kernel_cudaERNS_18TensorIteratorBaseEENKUlvE_clEvENKUlvE2_clEvEUllE_EEvS4_RKT_EUliE_EEviT1_)
        /*1bec*/ 	.word	0x00000000


	//----- nvinfo : EIATTR_MIN_STACK_SIZE
	.align		4
.L_1243:
        /*1bf0*/ 	.byte	0x04, 0x12
        /*1bf2*/ 	.short	(.L_1245 - .L_1244)
	.align		4
.L_1244:
        /*1bf4*/ 	.word	index@(_ZN2at6native27unrolled_elementwise_kernelIZZZNS0_19signbit_kernel_cudaERNS_18TensorIteratorBaseEENKUlvE_clEvENKUlvE2_clEvEUllE_St5arrayIPcLm2EELi4E23TrivialOffsetCalculatorILi1EjESB_NS0_6memory12LoadWithCastILi1EEENSC_13StoreWithCastILi1EEEEEviT_T0_T2_T3_T4_T5_)
        /*1bf8*/ 	.word	0x00000000


	//----- nvinfo : EIATTR_MIN_STACK_SIZE
	.align		4
.L_1245:
        /*1bfc*/ 	.byte	0x04, 0x12
        /*1bfe*/ 	.short	(.L_1247 - .L_1246)
	.align		4
.L_1246:
        /*1c00*/ 	.word	index@(_ZN2at6native18elementwise_kernelILi128ELi4EZNS0_22gpu_kernel_impl_nocastIZZZNS0_19signbit_kernel_cudaERNS_18TensorIteratorBaseEENKUlvE_clEvENKUlvE2_clEvEUllE_EEvS4_RKT_EUliE_EEviT1_)
        /*1c04*/ 	.word	0x00000000


	//----- nvinfo : EIATTR_MIN_STACK_SIZE
	.align		4
.L_1247:
        /*1c08*/ 	.byte	0x04, 0x12
        /*1c0a*/ 	.short	(.L_1249 - .L_1248)
	.align		4
.L_1248:
        /*1c0c*/ 	.word	index@(_ZN2at6native27unrolled_elementwise_kernelIZZZNS0_19signbit_kernel_cudaERNS_18TensorIteratorBaseEENKUlvE_clEvENKUlvE2_clEvEUllE_St5arrayIPcLm2EELi4E23TrivialOffsetCalculatorILi1EjESB_NS0_6memory15LoadWithoutCastENSC_16StoreWithoutCastEEEviT_T0_T2_T3_T4_T5_)
        /*1c10*/ 	.word	0x00000000


	//----- nvinfo : EIATTR_MIN_STACK_SIZE
	.align		4
.L_1249:
        /*1c14*/ 	.byte	0x04, 0x12
        /*1c16*/ 	.short	(.L_1251 - .L_1250)
	.align		4
.L_1250:
        /*1c18*/ 	.word	index@(_ZN2at6native29vectorized_elementwise_kernelILi2EZZZNS0_19signbit_kernel_cudaERNS_18TensorIteratorBaseEENKUlvE_clEvENKUlvE2_clEvEUllE_St5arrayIPcLm2EEEEviT0_T1_)
        /*1c1c*/ 	.word	0x00000000


	//----- nvinfo : EIATTR_MIN_STACK_SIZE
	.align		4
.L_1251:
        /*1c20*/ 	.byte	0x04, 0x12
        /*1c22*/ 	.short	(.L_1253 - .L_1252)
	.align		4
.L_1252:
        /*1c24*/ 	.word	index@(_ZN2at6native29vectorized_elementwise_kernelILi4EZZZNS0_19signbit_kernel_cudaERNS_18TensorIteratorBaseEENKUlvE_clEvENKUlvE2_clEvEUllE_St5arrayIPcLm2EEEEviT0_T1_)
        /*1c28*/ 	.word	0x00000000


	//----- nvinfo : EIATTR_MIN_STACK_SIZE
	.align		4
.L_1253:
        /*1c2c*/ 	.byte	0x04, 0x12
        /*1c2e*/ 	.short	(.L_1255 - .L_1254)
	.align		4
.L_1254:
        /*1c30*/ 	.word	index@(_ZN2at6native29vectorized_elementwise_kernelILi8EZZZNS0_19signbit_kernel_cudaERNS_18TensorIteratorBaseEENKUlvE_clEvENKUlvE2_clEvEUllE_St5arrayIPcLm2EEEEviT0_T1_)
        /*1c34*/ 	.word	0x00000000


	//----- nvinfo : EIATTR_MIN_STACK_SIZE
	.align		4
.L_1255:
        /*1c38*/ 	.byte	0x04, 0x12
        /*1c3a*/ 	.short	(.L_1257 - .L_1256)
	.align		4
.L_1256:
        /*1c3c*/ 	.word	index@(_ZN2at6native18elementwise_kernelILi128ELi4EZNS0_15gpu_kernel_implIZZZNS0_19signbit_kernel_cudaERNS_18TensorIteratorBaseEENKUlvE_clEvENKUlvE1_clEvEUliE_EEvS4_RKT_EUliE_EEviT1_)
        /*1c40*/ 	.word	0x00000000


	//----- nvinfo : EIATTR_MIN_STACK_SIZE
	.align		4
.L_1257:
        /*1c44*/ 	.byte	0x04, 0x12
        /*1c46*/ 	.short	(.L_1259 - .L_1258)
	.align		4
.L_1258:
        /*1c48*/ 	.word	index@(_ZN2at6native27unrolled_elementwise_kernelIZZZNS0_19signbit_kernel_cudaERNS_18TensorIteratorBaseEENKUlvE_clEvENKUlvE1_clEvEUliE_St5arrayIPcLm2EELi4E23TrivialOffsetCalculatorILi1EjESB_NS0_6memory12LoadWithCastILi1EEENSC_13StoreWithCastILi1EEEEEviT_T0_T2_T3_T4_T5_)
        /*1c4c*/ 	.word	0x00000000


	//----- nvinfo : EIATTR_MIN_STACK_SIZE
	.align		4
.L_1259:
        /*1c50*/ 	.byte	0x04, 0x12
        /*1c52*/ 	.short	(.L_1261 - .L_1260)
	.align		4
.L_1260:
        /*1c54*/ 	.word	index@(_ZN2at6native18elementwise_kernelILi128ELi4EZNS0_22gpu_kernel_impl_nocastIZZZNS0_19signbit_kernel_cudaERNS_18TensorIteratorBaseEENKUlvE_clEvENKUlvE1_clEvEUliE_EEvS4_RKT_EUliE_EEviT1_)
        /*1c58*/ 	.word	0x00000000


	//----- nvinfo : EIATTR_MIN_STACK_SIZE
	.align		4
.L_1261:
        /*1c5c*/ 	.byte	0x04, 0x12
        /*1c5e*/ 	.short	(.L_1263 - .L_1262)
	.align		4
.L_1262:
        /*1c60*/ 	.word	index@(_ZN2at6native27unrolled_elementwise_kernelIZZZNS0_19signbit_kernel_cudaERNS_18TensorIteratorBaseEENKUlvE_clEvENKUlvE1_clEvEUliE_St5arrayIPcLm2EELi4E23TrivialOffsetCalculatorILi1EjESB_NS0_6memory15LoadWithoutCastENSC_16StoreWithoutCastEEEviT_T0_T2_T3_T4_T5_)
        /*1c64*/ 	.word	0x00000000


	//----- nvinfo : EIATTR_MIN_STACK_SIZE
	.align		4
.L_1263:
        /*1c68*/ 	.byte	0x04, 0x12
        /*1c6a*/ 	.short	(.L_1265 - .L_1264)
	.align		4
.L_1264:
        /*1c6c*/ 	.word	index@(_ZN2at6native29vectorized_elementwise_kernelILi2EZZZNS0_19signbit_kernel_cudaERNS_18TensorIteratorBaseEENKUlvE_clEvENKUlvE1_clEvEUliE_St5arrayIPcLm2EEEEviT0_T1_)
        /*1c70*/ 	.word	0x00000000


	//----- nvinfo : EIATTR_MIN_STACK_SIZE
	.align		4
.L_1265:
        /*1c74*/ 	.byte	0x04, 0x12
        /*1c76*/ 	.short	(.L_1267 - .L_1266)
	.align		4
.L_1266:
        /*1c78*/ 	.word	index@(_ZN2at6native29vectorized_elementwise_kernelILi4EZZZNS0_19signbit_kernel_cudaERNS_18TensorIteratorBaseEENKUlvE_clEvENKUlvE1_clEvEUliE_St5arrayIPcLm2EEEEviT0_T1_)
        /*1c7c*/ 	.word	0x00000000


	//----- nvinfo : EIATTR_MIN_STACK_SIZE
	.align		4
.L_1267:
        /*1c80*/ 	.byte	0x04, 0x12
        /*1c82*/ 	.short	(.L_1269 - .L_1268)
	.align		4
.L_1268:
        /*1c84*/ 	.word	index@(_ZN2at6native29vectorized_elementwise_kernelILi8EZZZNS0_19signbit_kernel_cudaERNS_18TensorIteratorBaseEENKUlvE_clEvENKUlvE1_clEvEUliE_St5arrayIPcLm2EEEEviT0_T1_)
        /*1c88*/ 	.word	0x00000000


	//----- nvinfo : EIATTR_MIN_STACK_SIZE
	.align		4
.L_1269:
        /*1c8c*/ 	.byte	0x04, 0x12
        /*1c8e*/ 	.short	(.L_1271 - .L_1270)
	.align		4
.L_1270:
        /*1c90*/ 	.word	index@(_ZN2at6native18elementwise_kernelILi128ELi4EZNS0_15gpu_kernel_implIZZZNS0_19signbit_kernel_cudaERNS_18TensorIteratorBaseEENKUlvE_clEvENKUlvE0_clEvEUlaE_EEvS4_RKT_EUliE_EEviT1_)
        /*1c94*/ 	.word	0x00000000


	//----- nvinfo : EIATTR_MIN_STACK_SIZE
	.align		4
.L_1271:
        /*1c98*/ 	.byte	0x04, 0x12
        /*1c9a*/ 	.short	(.L_1273 - .L_1272)
	.align		4
.L_1272:
        /*1c9c*/ 	.word	index@(_ZN2at6native27unrolled_elementwise_kernelIZZZNS0_19signbit_kernel_cudaERNS_18TensorIteratorBaseEENKUlvE_clEvENKUlvE0_clEvEUlaE_St5arrayIPcLm2EELi4E23TrivialOffsetCalculatorILi1EjESB_NS0_6memory12LoadWithCastILi1EEENSC_13StoreWithCastILi1EEEEEviT_T0_T2_T3_T4_T5_)
        /*1ca0*/ 	.word	0x00000000


	//----- nvinfo : EIATTR_MIN_STACK_SIZE
	.align		4
.L_1273:
        /*1ca4*/ 	.byte	0x04, 0x12
        /*1ca6*/ 	.short	(.L_1275 - .L_1274)
	.align		4
.L_1274:
        /*1ca8*/ 	.word	index@(_ZN2at6native18elementwise_kernelILi128ELi4EZNS0_22gpu_kernel_impl_nocastIZZZNS0_19signbit_kernel_cudaERNS_18TensorIteratorBaseEENKUlvE_clEvENKUlvE0_clEvEUlaE_EEvS4_RKT_EUliE_EEviT1_)
        /*1cac*/ 	.word	0x00000000


	//----- nvinfo : EIATTR_MIN_STACK_SIZE
	.align		4
.L_1275:
        /*1cb0*/ 	.byte	0x04, 0x12
        /*1cb2*/ 	.short	(.L_1277 - .L_1276)
	.align		4
.L_1276:
        /*1cb4*/ 	.word	index@(_ZN2at6native27unrolled_elementwise_kernelIZZZNS0_19signbit_kernel_cudaERNS_18TensorIteratorBaseEENKUlvE_clEvENKUlvE0_clEvEUlaE_St5arrayIPcLm2EELi4E23TrivialOffsetCalculatorILi1EjESB_NS0_6memory15LoadWithoutCastENSC_16StoreWithoutCastEEEviT_T0_T2_T3_T4_T5_)
        /*1cb8*/ 	.word	0x00000000


	//----- nvinfo : EIATTR_MIN_STACK_SIZE
	.align		4
.L_1277:
        /*1cbc*/ 	.byte	0x04, 0x12
        /*1cbe*/ 	.short	(.L_1279 - .L_1278)
	.align		4
.L_1278:
        /*1cc0*/ 	.word	index@(_ZN2at6native29vectorized_elementwise_kernelILi2EZZZNS0_19signbit_kernel_cudaERNS_18TensorIteratorBaseEENKUlvE_clEvENKUlvE0_clEvEUlaE_St5arrayIPcLm2EEEEviT0_T1_)
        /*1cc4*/ 	.word	0x00000000


	//----- nvinfo : EIATTR_MIN_STACK_SIZE
	.align		4
.L_1279:
        /*1cc8*/ 	.byte	0x04, 0x12
        /*1cca*/ 	.short	(.L_1281 - .L_1280)
	.align		4
.L_1280:
        /*1ccc*/ 	.word	index@(_ZN2at6native29vectorized_elementwise_kernelILi4EZZZNS0_19signbit_kernel_cudaERNS_18TensorIteratorBaseEENKUlvE_clEvENKUlvE0_clEvEUlaE_St5arrayIPcLm2EEEEviT0_T1_)
        /*1cd0*/ 	.word	0x00000000


	//----- nvinfo : EIATTR_MIN_STACK_SIZE
	.align		4
.L_1281:
        /*1cd4*/ 	.byte	0x04, 0x12
        /*1cd6*/ 	.short	(.L_1283 - .L_1282)
	.align		4
.L_1282:
        /*1cd8*/ 	.word	index@(_ZN2at6native29vectorized_elementwise_kernelILi8EZZZNS0_19signbit_kernel_cudaERNS_18TensorIteratorBaseEENKUlvE_clEvENKUlvE0_clEvEUlaE_St5arrayIPcLm2EEEEviT0_T1_)
        /*1cdc*/ 	.word	0x00000000


	//----- nvinfo : EIATTR_MIN_STACK_SIZE
	.align		4
.L_1283:
        /*1ce0*/ 	.byte	0x04, 0x12
        /*1ce2*/ 	.short	(.L_1285 - .L_1284)
	.align		4
.L_1284:
        /*1ce4*/ 	.word	index@(_ZN2at6native18elementwise_kernelILi128ELi4EZNS0_15gpu_kernel_implIZZZNS0_19signbit_kernel_cudaERNS_18TensorIteratorBaseEENKUlvE_clEvENKUlvE_clEvEUlhE_EEvS4_RKT_EUliE_EEviT1_)
        /*1ce8*/ 	.word	0x00000000


	//----- nvinfo : EIATTR_MIN_STACK_SIZE
	.align		4
.L_1285:
        /*1cec*/ 	.byte	0x04, 0x12
        /*1cee*/ 	.short	(.L_1287 - .L_1286)
	.align		4
.L_1286:
        /*1cf0*/ 	.word	index@(_ZN2at6native27unrolled_elementwise_kernelIZZZNS0_19signbit_kernel_cudaERNS_18TensorIteratorBaseEENKUlvE_clEvENKUlvE_clEvEUlhE_St5arrayIPcLm2EELi4E23TrivialOffsetCalculatorILi1EjESB_NS0_6memory12LoadWithCastILi1EEENSC_13StoreWithCastILi1EEEEEviT_T0_T2_T3_T4_T5_)
        /*1cf4*/ 	.word	0x00000000


	//----- nvinfo : EIATTR_MIN_STACK_SIZE
	.align		4
.L_1287:
        /*1cf8*/ 	.byte	0x04, 0x12
        /*1cfa*/ 	.short	(.L_1289 - .L_1288)
	.align		4
.L_1288:
        /*1cfc*/ 	.word	index@(_ZN2at6native18elementwise_kernelILi128ELi4EZNS0_22gpu_kernel_impl_nocastIZZZNS0_19signbit_kernel_cudaERNS_18TensorIteratorBaseEENKUlvE_clEvENKUlvE_clEvEUlhE_EEvS4_RKT_EUliE_EEviT1_)
        /*1d00*/ 	.word	0x00000000


	//----- nvinfo : EIATTR_MIN_STACK_SIZE
	.align		4
.L_1289:
        /*1d04*/ 	.byte	0x04, 0x12
        /*1d06*/ 	.short	(.L_1291 - .L_1290)
	.align		4
.L_1290:
        /*1d08*/ 	.word	index@(_ZN2at6native27unrolled_elementwise_kernelIZZZNS0_19signbit_kernel_cudaERNS_18TensorIteratorBaseEENKUlvE_clEvENKUlvE_clEvEUlhE_St5arrayIPcLm2EELi4E23TrivialOffsetCalculatorILi1EjESB_NS0_6memory15LoadWithoutCastENSC_16StoreWithoutCastEEEviT_T0_T2_T3_T4_T5_)
        /*1d0c*/ 	.word	0x00000000


	//----- nvinfo : EIATTR_MIN_STACK_SIZE
	.align		4
.L_1291:
        /*1d10*/ 	.byte	0x04, 0x12
        /*1d12*/ 	.short	(.L_1293 - .L_1292)
	.align		4
.L_1292:
        /*1d14*/ 	.word	index@(_ZN2at6native29vectorized_elementwise_kernelILi2EZZZNS0_19signbit_kernel_cudaERNS_18TensorIteratorBaseEENKUlvE_clEvENKUlvE_clEvEUlhE_St5arrayIPcLm2EEEEviT0_T1_)
        /*1d18*/ 	.word	0x00000000


	//----- nvinfo : EIATTR_MIN_STACK_SIZE
	.align		4
.L_1293:
        /*1d1c*/ 	.byte	0x04, 0x12
        /*1d1e*/ 	.short	(.L_1295 - .L_1294)
	.align		4
.L_1294:
        /*1d20*/ 	.word	index@(_ZN2at6native29vectorized_elementwise_kernelILi4EZZZNS0_19signbit_kernel_cudaERNS_18TensorIteratorBaseEENKUlvE_clEvENKUlvE_clEvEUlhE_St5arrayIPcLm2EEEEviT0_T1_)
        /*1d24*/ 	.word	0x00000000


	//----- nvinfo : EIATTR_MIN_STACK_SIZE
	.align		4
.L_1295:
        /*1d28*/ 	.byte	0x04, 0x12
        /*1d2a*/ 	.short	(.L_1297 - .L_1296)
	.align		4
.L_1296:
        /*1d2c*/ 	.word	index@(_ZN2at6native29vectorized_elementwise_kernelILi8EZZZNS0_19signbit_kernel_cudaERNS_18TensorIteratorBaseEENKUlvE_clEvENKUlvE_clEvEUlhE_St5arrayIPcLm2EEEEviT0_T1_)
        /*1d30*/ 	.word	0x00000000


	//----- nvinfo : EIATTR_MIN_STACK_SIZE
	.align		4
.L_1297:
        /*1d34*/ 	.byte	0x04, 0x12
        /*1d36*/ 	.short	(.L_1299 - .L_1298)
	.align		4
.L_1298:
        /*1d38*/ 	.word	index@(_ZN2at6native18elementwise_kernelILi128ELi4EZNS0_15gpu_kernel_implIZZZNS0_16sign_kernel_cudaERNS_18TensorIteratorBaseEENKUlvE_clEvENKUlvE7_clEvEUlN3c108BFloat16EE_EEvS4_RKT_EUliE_EEviT1_)
        /*1d3c*/ 	.word	0x00000000


	//----- nvinfo : EIATTR_MIN_STACK_SIZE
	.align		4
.L_1299:
        /*1d40*/ 	.byte	0x04, 0x12
        /*1d42*/ 	.short	(.L_1301 - .L_1300)
	.align		4
.L_1300:
        /*1d44*/ 	.word	index@(_ZN2at6native27unrolled_elementwise_kernelIZZZNS0_16sign_kernel_cudaERNS_18TensorIteratorBaseEENKUlvE_clEvENKUlvE7_clEvEUlN3c108BFloat16EE_St5arrayIPcLm2EELi4E23TrivialOffsetCalculatorILi1EjESD_NS0_6memory12LoadWithCastILi1EEENSE_13StoreWithCastILi1EEEEEviT_T0_T2_T3_T4_T5_)
        /*1d48*/ 	.word	0x00000000


	//----- nvinfo : EIATTR_MIN_STACK_SIZE
	.align		4
.L_1301:
        /*1d4c*/ 	.byte	0x04, 0x12
        /*1d4e*/ 	.short	(.L_1303 - .L_1302)
	.align		4
.L_1302:
        /*1d50*/ 	.word	index@(_ZN2at6native18elementwise_kernelILi128ELi4EZNS0_22gpu_kernel_impl_nocastIZZZNS0_16sign_kernel_cudaERNS_18TensorIteratorBaseEENKUlvE_clEvENKUlvE7_clEvEUlN3c108BFloat16EE_EEvS4_RKT_EUliE_EEviT1_)
        /*1d54*/ 	.word	0x00000000


	//----- nvinfo : EIATTR_MIN_STACK_SIZE
	.align		4
.L_1303:
        /*1d58*/ 	.byte	0x04, 0x12
        /*1d5a*/ 	.short	(.L_1305 - .L_1304)
	.align		4
.L_1304:
        /*1d5c*/ 	.word	index@(_ZN2at6native27unrolled_elementwise_kernelIZZZNS0_16sign_kernel_cudaERNS_18TensorIteratorBaseEENKUlvE_clEvENKUlvE7_clEvEUlN3c108BFloat16EE_St5arrayIPcLm2EELi4E23TrivialOffsetCalculatorILi1EjESD_NS0_6memory15LoadWithoutCastENSE_16StoreWithoutCastEEEviT_T0_T2_T3_T4_T5_)
        /*1d60*/ 	.word	0x00000000


	//----- nvinfo : EIATTR_MIN_STACK_SIZE
	.align		4
.L_1305:
        /*1d64*/ 	.byte	0x04, 0x12
        /*1d66*/ 	.short	(.L_1307 - .L_1306)
	.align		4
.L_1306:
        /*1d68*/ 	.word	index@(_ZN2at6native29vectorized_elementwise_kernelILi2EZZZNS0_16sign_kernel_cudaERNS_18TensorIteratorBaseEENKUlvE_clEvENKUlvE7_clEvEUlN3c108BFloat16EE_St5arrayIPcLm2EEEEviT0_T1_)
        /*1d6c*/ 	.word	0x00000000


	//----- nvinfo : EIATTR_MIN_STACK_SIZE
	.align		4
.L_1307:
        /*1d70*/ 	.byte	0x04, 0x12
        /*1d72*/ 	.short	(.L_1309 - .L_1308)
	.align		4
.L_1308:
        /*1d74*/ 	.word	index@(_ZN2at6native29vectorized_elementwise_kernelILi4EZZZNS0_16sign_kernel_cudaERNS_18TensorIteratorBaseEENKUlvE_clEvENKUlvE7_clEvEUlN3c108BFloat16EE_St5arrayIPcLm2EEEEviT0_T1_)
        /*1d78*/ 	.word	0x00000000


	//----- nvinfo : EIATTR_MIN_STACK_SIZE
	.align		4
.L_1309:
        /*1d7c*/ 	.byte	0x04, 0x12
        /*1d7e*/ 	.short	(.L_1311 - .L_1310)
	.align		4
.L_1310:
        /*1d80*/ 	.word	index@(_ZN2at6native29vectorized_elementwise_kernelILi8EZZZNS0_16sign_kernel_cudaERNS_18TensorIteratorBaseEENKUlvE_clEvENKUlvE7_clEvEUlN3c108BFloat16EE_St5arrayIPcLm2EEEEviT0_T1_)
        /*1d84*/ 	.word	0x00000000


	//----- nvinfo : EIATTR_MIN_STACK_SIZE
	.align		4
.L_1311:
        /*1d88*/ 	.byte	0x04, 0x12
        /*1d8a*/ 	.short	(.L_1313 - .L_1312)
	.align		4
.L_1312:
        /*1d8c*/ 	.word	index@(_ZN2at6native18elementwise_kernelILi128ELi4EZNS0_15gpu_kernel_implIZZZNS0_16sign_kernel_cudaERNS_18TensorIteratorBaseEENKUlvE_clEvENKUlvE6_clEvEUlN3c104HalfEE_EEvS4_RKT_EUliE_EEviT1_)
        /*1d90*/ 	.word	0x00000000


	//----- nvinfo : EIATTR_MIN_STACK_SIZE
	.align		4
.L_1313:
        /*1d94*/ 	.byte	0x04, 0x12
        /*1d96*/ 	.short	(.L_1315 - .L_1314)
	.align		4
.L_1314:
        /*1d98*/ 	.word	index@(_ZN2at6native27unrolled_elementwise_kernelIZZZNS0_16sign_kernel_cudaERNS_18TensorIteratorBaseEENKUlvE_clEvENKUlvE6_clEvEUlN3c104HalfEE_St5arrayIPcLm2EELi4E23TrivialOffsetCalculatorILi1EjESD_NS0_6memory12LoadWithCastILi1EEENSE_13StoreWithCastILi1EEEEEviT_T0_T2_T3_T4_T5_)
        /*1d9c*/ 	.word	0x00000000


	//----- nvinfo : EIATTR_MIN_STACK_SIZE
	.align		4
.L_1315:
        /*1da0*/ 	.byte	0x04, 0x12
        /*1da2*/ 	.short	(.L_1317 - .L_1316)
	.align		4
.L_1316:
        /*1da4*/ 	.word	index@(_ZN2at6native18elementwise_kernelILi128ELi4EZNS0_22gpu_kernel_impl_nocastIZZZNS0_16sign_kernel_cudaERNS_18TensorIteratorBaseEENKUlvE_clEvENKUlvE6_clEvEUlN3c104HalfEE_EEvS4_RKT_EUliE_EEviT1_)
        /*1da8*/ 	.word	0x00000000


	//----- nvinfo : EIATTR_MIN_STACK_SIZE
	.align		4
.L_1317:
        /*1dac*/ 	.byte	0x04, 0x12
        /*1dae*/ 	.short	(.L_1319 - .L_1318)
	.align		4
.L_1318:
        /*1db0*/ 	.word	index@(_ZN2at6native27unrolled_elementwise_kernelIZZZNS0_16sign_kernel_cudaERNS_18TensorIteratorBaseEENKUlvE_clEvENKUlvE6_clEvEUlN3c104HalfEE_St5arrayIPcLm2EELi4E23TrivialOffsetCalculatorILi1EjESD_NS0_6memory15LoadWithoutCastENSE_16StoreWithoutCastEEEviT_T0_T2_T3_T4_T5_)
        /*1db4*/ 	.word	0x00000000


	//----- nvinfo : EIATTR_MIN_STACK_SIZE
	.align		4
.L_1319:
        /*1db8*/ 	.byte	0x04, 0x12
        /*1dba*/ 	.short	(.L_1321 - .L_1320)
	.align		4
.L_1320:
        /*1dbc*/ 	.word	index@(_ZN2at6native29vectorized_elementwise_kernelILi2EZZZNS0_16sign_kernel_cudaERNS_18TensorIteratorBaseEENKUlvE_clEvENKUlvE6_clEvEUlN3c104HalfEE_St5arrayIPcLm2EEEEviT0_T1_)
        /*1dc0*/ 	.word	0x00000000


	//----- nvinfo : EIATTR_MIN_STACK_SIZE
	.align		4
.L_1321:
        /*1dc4*/ 	.byte	0x04, 0x12
        /*1dc6*/ 	.short	(.L_1323 - .L_1322)
	.align		4
.L_1322:
        /*1dc8*/ 	.word	index@(_ZN2at6native29vectorized_elementwise_kernelILi4EZZZNS0_16sign_kernel_cudaERNS_18TensorIteratorBaseEENKUlvE_clEvENKUlvE6_clEvEUlN3c104HalfEE_St5arrayIPcLm2EEEEviT0_T1_)
        /*1dcc*/ 	.word	0x00000000


	//----- nvinfo : EIATTR_MIN_STACK_SIZE
	.align		4
.L_1323:
        /*1dd0*/ 	.byte	0x04, 0x12
        /*1dd2*/ 	.short	(.L_1325 - .L_1324)
	.align		4
.L_1324:
        /*1dd4*/ 	.word	index@(_ZN2at6native29vectorized_elementwise_kernelILi8EZZZNS0_16sign_kernel_cudaERNS_18TensorIteratorBaseEENKUlvE_clEvENKUlvE6_clEvEUlN3c104HalfEE_St5arrayIPcLm2EEEEviT0_T1_)
        /*1dd8*/ 	.word	0x00000000


	//----- nvinfo : EIATTR_MIN_STACK_SIZE
	.align		4
.L_1325:
        /*1ddc*/ 	.byte	0x04, 0x12
        /*1dde*/ 	.short	(.L_1327 - .L_1326)
	.align		4
.L_1326:
        /*1de0*/ 	.word	index@(_ZN2at6native18elementwise_kernelILi128ELi4EZNS0_15gpu_kernel_implIZZZNS0_16sign_kernel_cudaERNS_18TensorIteratorBaseEENKUlvE_clEvENKUlvE5_clEvEUlfE_EEvS4_RKT_EUliE_EEviT1_)
        /*1de4*/ 	.word	0x00000000


	//----- nvinfo : EIATTR_MIN_STACK_SIZE
	.align		4
.L_1327:
        /*1de8*/ 	.byte	0x04, 0x12
        /*1dea*/ 	.short	(.L_1329 - .L_1328)
	.align		4
.L_1328:
        /*1dec*/ 	.word	index@(_ZN2at6native27unrolled_elementwise_kernelIZZZNS0_16sign_kernel_cudaERNS_18TensorIteratorBaseEENKUlvE_clEvENKUlvE5_clEvEUlfE_St5arrayIPcLm2EELi4E23TrivialOffsetCalculatorILi1EjESB_NS0_6memory12LoadWithCastILi1EEENSC_13StoreWithCastILi1EEEEEviT_T0_T2_T3_T4_T5_)
        /*1df0*/ 	.word	0x00000000


	//----- nvinfo : EIATTR_MIN_STACK_SIZE
	.align		4
.L_1329:
        /*1df4*/ 	.byte	0x04, 0x12
        /*1df6*/ 	.short	(.L_1331 - .L_1330)
	.align		4
.L_1330:
        /*1df8*/ 	.word	index@(_ZN2at6native18elementwise_kernelILi128ELi2EZNS0_22gpu_kernel_impl_nocastIZZZNS0_16sign_kernel_cudaERNS_18TensorIteratorBaseEENKUlvE_clEvENKUlvE5_clEvEUlfE_EEvS4_RKT_EUliE_EEviT1_)
        /*1dfc*/ 	.word	0x00000000


	//----- nvinfo : EIATTR_MIN_STACK_SIZE
	.align		4
.L_1331:
        /*1e00*/ 	.byte	0x04, 0x12
        /*1e02*/ 	.short	(.L_1333 - .L_1332)
	.align		4
.L_1332:
        /*1e04*/ 	.word	index@(_ZN2at6native27unrolled_elementwise_kernelIZZZNS0_16sign_kernel_cudaERNS_18TensorIteratorBaseEENKUlvE_clEvENKUlvE5_clEvEUlfE_St5arrayIPcLm2EELi4E23TrivialOffsetCalculatorILi1EjESB_NS0_6memory15LoadWithoutCastENSC_16StoreWithoutCastEEEviT_T0_T2_T3_T4_T5_)
        /*1e08*/ 	.word	0x00000000


	//----- nvinfo : EIATTR_MIN_STACK_SIZE
	.align		4
.L_1333:
        /*1e0c*/ 	.byte	0x04, 0x12
        /*1e0e*/ 	.short	(.L_1335 - .L_1334)
	.align		4
.L_1334:
        /*1e10*/ 	.word	index@(_ZN2at6native29vectorized_elementwise_kernelILi2EZZZNS0_16sign_kernel_cudaERNS_18TensorIteratorBaseEENKUlvE_clEvENKUlvE5_clEvEUlfE_St5arrayIPcLm2EEEEviT0_T1_)
        /*1e14*/ 	.word	0x00000000


	//----- nvinfo : EIATTR_MIN_STACK_SIZE
	.align		4
.L_1335:
        /*1e18*/ 	.byte	0x04, 0x12
        /*1e1a*/ 	.short	(.L_1337 - .L_1336)
	.align		4
.L_1336:
        /*1e1c*/ 	.word	index@(_ZN2at6native29vectorized_elementwise_kernelILi4EZZZNS0_16sign_kernel_cudaERNS_18TensorIteratorBaseEENKUlvE_clEvENKUlvE5_clEvEUlfE_St5arrayIPcLm2EEEEviT0_T1_)
        /*1e20*/ 	.word	0x00000000


	//----- nvinfo : EIATTR_MIN_STACK_SIZE
	.align		4
.L_1337:
        /*1e24*/ 	.byte	0x04, 0x12
        /*1e26*/ 	.short	(.L_1339 - .L_1338)
	.align		4
.L_1338:
        /*1e28*/ 	.word	index@(_ZN2at6native29vectorized_elementwise_kernelILi8EZZZNS0_16sign_kernel_cudaERNS_18TensorIteratorBaseEENKUlvE_clEvENKUlvE5_clEvEUlfE_St5arrayIPcLm2EEEEviT0_T1_)
        /*1e2c*/ 	.word	0x00000000


	//----- nvinfo : EIATTR_MIN_STACK_SIZE
	.align		4
.L_1339:
        /*1e30*/ 	.byte	0x04, 0x12
        /*1e32*/ 	.short	(.L_1341 - .L_1340)
	.align		4
.L_1340:
        /*1e34*/ 	.word	index@(_ZN2at6native18elementwise_kernelILi128ELi4EZNS0_15gpu_kernel_implIZZZNS0_16sign_kernel_cudaERNS_18TensorIteratorBaseEENKUlvE_clEvENKUlvE4_clEvEUldE_EEvS4_RKT_EUliE_EEviT1_)
        /*1e38*/ 	.word	0x00000000


	//----- nvinfo : EIATTR_MIN_STACK_SIZE
	.align		4
.L_1341:
        /*1e3c*/ 	.byte	0x04, 0x12
        /*1e3e*/ 	.short	(.L_1343 - .L_1342)
	.align		4
.L_1342:
        /*1e40*/ 	.word	index@(_ZN2at6native27unrolled_elementwise_kernelIZZZNS0_16sign_kernel_cudaERNS_18TensorIteratorBaseEENKUlvE_clEvENKUlvE4_clEvEUldE_St5arrayIPcLm2EELi4E23TrivialOffsetCalculatorILi1EjESB_NS0_6memory12LoadWithCastILi1EEENSC_13StoreWithCastILi1EEEEEviT_T0_T2_T3_T4_T5_)
        /*1e44*/ 	.word	0x00000000


	//----- nvinfo : EIATTR_MIN_STACK_SIZE
	.align		4
.L_1343:
        /*1e48*/ 	.byte	0x04, 0x12
        /*1e4a*/ 	.short	(.L_1345 - .L_1344)
	.align		4
.L_1344:
        /*1e4c*/ 	.word	index@(_ZN2at6native18elementwise_kernelILi128ELi2EZNS0_22gpu_kernel_impl_nocastIZZZNS0_16sign_kernel_cudaERNS_18TensorIteratorBaseEENKUlvE_clEvENKUlvE4_clEvEUldE_EEvS4_RKT_EUliE_EEviT1_)
        /*1e50*/ 	.word	0x00000000


	//----- nvinfo : EIATTR_MIN_STACK_SIZE
	.align		4
.L_1345:
        /*1e54*/ 	.byte	0x04, 0x12
        /*1e56*/ 	.short	(.L_1347 - .L_1346)
	.align		4
.L_1346:
        /*1e58*/ 	.word	index@(_ZN2at6native27unrolled_elementwise_kernelIZZZNS0_16sign_kernel_cudaERNS_18TensorIteratorBaseEENKUlvE_clEvENKUlvE4_clEvEUldE_St5arrayIPcLm2EELi4E23TrivialOffsetCalculatorILi1EjESB_NS0_6memory15LoadWithoutCastENSC_16StoreWithoutCastEEEviT_T0_T2_T3_T4_T5_)
        /*1e5c*/ 	.word	0x00000000


	//----- nvinfo : EIATTR_MIN_STACK_SIZE
	.align		4
.L_1347:
        /*1e60*/ 	.byte	0x04, 0x12
        /*1e62*/ 	.short	(.L_1349 - .L_1348)
	.align		4
.L_1348:
        /*1e64*/ 	.word	index@(_ZN2at6native29vectorized_elementwise_kernelILi2EZZZNS0_16sign_kernel_cudaERNS_18TensorIteratorBaseEENKUlvE_clEvENKUlvE4_clEvEUldE_St5arrayIPcLm2EEEEviT0_T1_)
        /*1e68*/ 	.word	0x00000000


	//----- nvinfo : EIATTR_MIN_STACK_SIZE
	.align		4
.L_1349:
        /*1e6c*/ 	.byte	0x04, 0x12
        /*1e6e*/ 	.short	(.L_1351 - .L_1350)
	.align		4
.L_1350:
        /*1e70*/ 	.word	index@(_ZN2at6native29vectorized_elementwise_kernelILi4EZZZNS0_16sign_kernel_cudaERNS_18TensorIteratorBaseEENKUlvE_clEvENKUlvE4_clEvEUldE_St5arrayIPcLm2EEEEviT0_T1_)
        /*1e74*/ 	.word	0x00000000


	//----- nvinfo : EIATTR_MIN_STACK_SIZE
	.align		4
.L_1351:
        /*1e78*/ 	.byte	0x04, 0x12
        /*1e7a*/ 	.short	(.L_1353 - .L_1352)
	.align		4
.L_1352:
        /*1e7c*/ 	.word	index@(_ZN2at6native29vectorized_elementwise_kernelILi8EZZZNS0_16sign_kernel_cudaERNS_18TensorIteratorBaseEENKUlvE_clEvENKUlvE4_clEvEUldE_St5arrayIPcLm2EEEEviT0_T1_)
        /*1e80*/ 	.word	0x00000000


	//----- nvinfo : EIATTR_MIN_STACK_SIZE
	.align		4
.L_1353:
        /*1e84*/ 	.byte	0x04, 0x12
        /*1e86*/ 	.short	(.L_1355 - .L_1354)
	.align		4
.L_1354:
        /*1e88*/ 	.word	index@(_ZN2at6native18elementwise_kernelILi128ELi4EZNS0_15gpu_kernel_implIZZZNS0_16sign_kernel_cudaERNS_18TensorIteratorBaseEENKUlvE_clEvENKUlvE3_clEvEUlsE_EEvS4_RKT_EUliE_EEviT1_)
        /*1e8c*/ 	.word	0x00000000


	//----- nvinfo : EIATTR_MIN_STACK_SIZE
	.align		4
.L_1355:
        /*1e90*/ 	.byte	0x04, 0x12
        /*1e92*/ 	.short	(.L_1357 - .L_1356)
	.align		4
.L_1356:
        /*1e94*/ 	.word	index@(_ZN2at6native27unrolled_elementwise_kernelIZZZNS0_16sign_kernel_cudaERNS_18TensorIteratorBaseEENKUlvE_clEvENKUlvE3_clEvEUlsE_St5arrayIPcLm2EELi4E23TrivialOffsetCalculatorILi1EjESB_NS0_6memory12LoadWithCastILi1EEENSC_13StoreWithCastILi1EEEEEviT_T0_T2_T3_T4_T5_)
        /*1e98*/ 	.word	0x00000000


	//----- nvinfo : EIATTR_MIN_STACK_SIZE
	.align		4
.L_1357:
        /*1e9c*/ 	.byte	0x04, 0x12
        /*1e9e*/ 	.short	(.L_1359 - .L_1358)
	.align		4
.L_1358:
        /*1ea0*/ 	.word	index@(_ZN2at6native18elementwise_kernelILi128ELi4EZNS0_22gpu_kernel_impl_nocastIZZZNS0_16sign_kernel_cudaERNS_18TensorIteratorBaseEENKUlvE_clEvENKUlvE3_clEvEUlsE_EEvS4_RKT_EUliE_EEviT1_)
        /*1ea4*/ 	.word	0x00000000


	//----- nvinfo : EIATTR_MIN_STACK_SIZE
	.align		4
.L_1359:
        /*1ea8*/ 	.byte	0x04, 0x12
        /*1eaa*/ 	.short	(.L_1361 - .L_1360)
	.align		4
.L_1360:
        /*1eac*/ 	.word	index@(_ZN2at6native27unrolled_elementwise_kernelIZZZNS0_16sign_kernel_cudaERNS_18TensorIteratorBaseEENKUlvE_clEvENKUlvE3_clEvEUlsE_St5arrayIPcLm2EELi4E23TrivialOffsetCalculatorILi1EjESB_NS0_6memory15LoadWithoutCastENSC_16StoreWithoutCastEEEviT_T0_T2_T3_T4_T5_)
        /*1eb0*/ 	.word	0x00000000


	//----- nvinfo : EIATTR_MIN_STACK_SIZE
	.align		4
.L_1361:
        /*1eb4*/ 	.byte	0x04, 0x12
        /*1eb6*/ 	.short	(.L_1363 - .L_1362)
	.align		4
.L_1362:
        /*1eb8*/ 	.word	index@(_ZN2at6native29vectorized_elementwise_kernelILi2EZZZNS0_16sign_kernel_cudaERNS_18TensorIteratorBaseEENKUlvE_clEvENKUlvE3_clEvEUlsE_St5arrayIPcLm2EEEEviT0_T1_)
        /*1ebc*/ 	.word	0x00000000


	//----- nvinfo : EIATTR_MIN_STACK_SIZE
	.align		4
.L_1363:
        /*1ec0*/ 	.byte	0x04, 0x12
        /*1ec2*/ 	.short	(.L_1365 - .L_1364)
	.align		4
.L_1364:
        /*1ec4*/ 	.word	index@(_ZN2at6native29vectorized_elementwise_kernelILi4EZZZNS0_16sign_kernel_cudaERNS_18TensorIteratorBaseEENKUlvE_clEvENKUlvE3_clEvEUlsE_St5arrayIPcLm2EEEEviT0_T1_)
        /*1ec8*/ 	.word	0x00000000


	//----- nvinfo : EIATTR_MIN_STACK_SIZE
	.align		4
.L_1365:
        /*1ecc*/ 	.byte	0x04, 0x12
        /*1ece*/ 	.short	(.L_1367 - .L_1366)
	.align		4
.L_1366:
        /*1ed0*/ 	.word	index@(_ZN2at6native29vectorized_elementwise_kernelILi8EZZZNS0_16sign_kernel_cudaERNS_18TensorIteratorBaseEENKUlvE_clEvENKUlvE3_clEvEUlsE_St5arrayIPcLm2EEEEviT0_T1_)
        /*1ed4*/ 	.word	0x00000000


	//----- nvinfo : EIATTR_MIN_STACK_SIZE
	.align		4
.L_1367:
        /*1ed8*/ 	.byte	0x04, 0x12
        /*1eda*/ 	.short	(.L_1369 - .L_1368)
	.align		4
.L_1368:
        /*1edc*/ 	.word	index@(_ZN2at6native18elementwise_kernelILi128ELi4EZNS0_15gpu_kernel_implIZZZNS0_16sign_kernel_cudaERNS_18TensorIteratorBaseEENKUlvE_clEvENKUlvE2_clEvEUllE_EEvS4_RKT_EUliE_EEviT1_)
        /*1ee0*/ 	.word	0x00000000


	//----- nvinfo : EIATTR_MIN_STACK_SIZE
	.align		4
.L_1369:
        /*1ee4*/ 	.byte	0x04, 0x12
        /*1ee6*/ 	.short	(.L_1371 - .L_1370)
	.align		4
.L_1370:
        /*1ee8*/ 	.word	index@(_ZN2at6native27unrolled_elementwise_kernelIZZZNS0_16sign_kernel_cudaERNS_18TensorIteratorBaseEENKUlvE_clEvENKUlvE2_clEvEUllE_St5arrayIPcLm2EELi4E23TrivialOffsetCalculatorILi1EjESB_NS0_6memory12LoadWithCastILi1EEENSC_13StoreWithCastILi1EEEEEviT_T0_T2_T3_T4_T5_)
        /*1eec*/ 	.word	0x00000000


	//----- nvinfo : EIATTR_MIN_STACK_SIZE
	.align		4
.L_1371:
        /*1ef0*/ 	.byte	0x04, 0x12
        /*1ef2*/ 	.short	(.L_1373 - .L_1372)
	.align		4
.L_1372:
        /*1ef4*/ 	.word	index@(_ZN2at6native18elementwise_kernelILi128ELi2EZNS0_22gpu_kernel_impl_nocastIZZZNS0_16sign_kernel_cudaERNS_18TensorIteratorBaseEENKUlvE_clEvENKUlvE2_clEvEUllE_EEvS4_RKT_EUliE_EEviT1_)
        /*1ef8*/ 	.word	0x00000000


	//----- nvinfo : EIATTR_MIN_STACK_SIZE
	.align		4
.L_1373:
        /*1efc*/ 	.byte	0x04, 0x12
        /*1efe*/ 	.short	(.L_1375 - .L_1374)
	.align		4
.L_1374:
        /*1f00*/ 	.word	index@(_ZN2at6native27unrolled_elementwise_kernelIZZZNS0_16sign_kernel_cudaERNS_18TensorIteratorBaseEENKUlvE_clEvENKUlvE2_clEvEUllE_St5arrayIPcLm2EELi4E23TrivialOffsetCalculatorILi1EjESB_NS0_6memory15LoadWithoutCastENSC_16StoreWithoutCastEEEviT_T0_T2_T3_T4_T5_)
        /*1f04*/ 	.word	0x00000000


	//----- nvinfo : EIATTR_MIN_STACK_SIZE
	.align		4
.L_1375:
        /*1f08*/ 	.byte	0x04, 0x12
        /*1f0a*/ 	.short	(.L_1377 - .L_1376)
	.align		4
.L_1376:
        /*1f0c*/ 	.word	index@(_ZN2at6native29vectorized_elementwise_kernelILi2EZZZNS0_16sign_kernel_cudaERNS_18TensorIteratorBaseEENKUlvE_clEvENKUlvE2_clEvEUllE_St5arrayIPcLm2EEEEviT0_T1_)
        /*1f10*/ 	.word	0x00000000


	//----- nvinfo : EIATTR_MIN_STACK_SIZE
	.align		4
.L_1377:
        /*1f14*/ 	.byte	0x04, 0x12
        /*1f16*/ 	.short	(.L_1379 - .L_1378)
	.align		4
.L_1378:
        /*1f18*/ 	.word	index@(_ZN2at6native29vectorized_elementwise_kernelILi4EZZZNS0_16sign_kernel_cudaERNS_18TensorIteratorBaseEENKUlvE_clEvENKUlvE2_clEvEUllE_St5arrayIPcLm2EEEEviT0_T1_)
        /*1f1c*/ 	.word	0x00000000


	//----- nvinfo : EIATTR_MIN_STACK_SIZE
	.align		4
.L_1379:
        /*1f20*/ 	.byte	0x04, 0x12
        /*1f22*/ 	.short	(.L_1381 - .L_1380)
	.align		4
.L_1380:
        /*1f24*/ 	.word	index@(_ZN2at6native29vectorized_elementwise_kernelILi8EZZZNS0_16sign_kernel_cudaERNS_18TensorIteratorBaseEENKUlvE_clEvENKUlvE2_clEvEUllE_St5arrayIPcLm2EEEEviT0_T1_)
        /*1f28*/ 	.word	0x00000000


	//----- nvinfo : EIATTR_MIN_STACK_SIZE
	.align		4
.L_1381:
        /*1f2c*/ 	.byte	0x04, 0x12
        /*1f2e*/ 	.short	(.L_1383 - .L_1382)
	.align		4
.L_1382:
        /*1f30*/ 	.word	index@(_ZN2at6native18elementwise_kernelILi128ELi4EZNS0_15gpu_kernel_implIZZZNS0_16sign_kernel_cudaERNS_18TensorIteratorBaseEENKUlvE_clEvENKUlvE1_clEvEUliE_EEvS4_RKT_EUliE_EEviT1_)
        /*1f34*/ 	.word	0x00000000


	//----- nvinfo : EIATTR_MIN_STACK_SIZE
	.align		4
.L_1383:
        /*1f38*/ 	.byte	0x04, 0x12
        /*1f3a*/ 	.short	(.L_1385 - .L_1384)
	.align		4
.L_1384:
        /*1f3c*/ 	.word	index@(_ZN2at6native27unrolled_elementwise_kernelIZZZNS0_16sign_kernel_cudaERNS_18TensorIteratorBaseEENKUlvE_clEvENKUlvE1_clEvEUliE_St5arrayIPcLm2EELi4E23TrivialOffsetCalculatorILi1EjESB_NS0_6memory12LoadWithCastILi1EEENSC_13StoreWithCastILi1EEEEEviT_T0_T2_T3_T4_T5_)
        /*1f40*/ 	.word	0x00000000


	//----- nvinfo : EIATTR_MIN_STACK_SIZE
	.align		4
.L_1385:
        /*1f44*/ 	.byte	0x04, 0x12
        /*1f46*/ 	.short	(.L_1387 - .L_1386)
	.align		4
.L_1386:
        /*1f48*/ 	.word	index@(_ZN2at6native18elementwise_kernelILi128ELi2EZNS0_22gpu_kernel_impl_nocastIZZZNS0_16sign_kernel_cudaERNS_18TensorIteratorBaseEENKUlvE_clEvENKUlvE1_clEvEUliE_EEvS4_RKT_EUliE_EEviT1_)
        /*1f4c*/ 	.word	0x00000000


	//----- nvinfo : EIATTR_MIN_STACK_SIZE
	.align		4
.L_1387:
        /*1f50*/ 	.byte	0x04, 0x12
        /*1f52*/ 	.short	(.L_1389 - .L_1388)
	.align		4
.L_1388:
        /*1f54*/ 	.word	index@(_ZN2at6native27unrolled_elementwise_kernelIZZZNS0_16sign_kernel_cudaERNS_18TensorIteratorBaseEENKUlvE_clEvENKUlvE1_clEvEUliE_St5arrayIPcLm2EELi4E23TrivialOffsetCalculatorILi1EjESB_NS0_6memory15LoadWithoutCastENSC_16StoreWithoutCastEEEviT_T0_T2_T3_T4_T5_)
        /*1f58*/ 	.word	0x00000000


	//----- nvinfo : EIATTR_MIN_STACK_SIZE
	.align		4
.L_1389:
        /*1f5c*/ 	.byte	0x04, 0x12
        /*1f5e*/ 	.short	(.L_1391 - .L_1390)
	.align		4
.L_1390:
        /*1f60*/ 	.word	index@(_ZN2at6native29vectorized_elementwise_kernelILi2EZZZNS0_16sign_kernel_cudaERNS_18TensorIteratorBaseEENKUlvE_clEvENKUlvE1_clEvEUliE_St5arrayIPcLm2EEEEviT0_T1_)
        /*1f64*/ 	.word	0x00000000


	//----- nvinfo : EIATTR_MIN_STACK_SIZE
	.align		4
.L_1391:
        /*1f68*/ 	.byte	0x04, 0x12
        /*1f6a*/ 	.short	(.L_1393 - .L_1392)
	.align		4
.L_1392:
        /*1f6c*/ 	.word	index@(_ZN2at6native29vectorized_elementwise_kernelILi4EZZZNS0_16sign_kernel_cudaERNS_18TensorIteratorBaseEENKUlvE_clEvENKUlvE1_clEvEUliE_St5arrayIPcLm2EEEEviT0_T1_)
        /*1f70*/ 	.word	0x00000000


	//----- nvinfo : EIATTR_MIN_STACK_SIZE
	.align		4
.L_1393:
        /*1f74*/ 	.byte	0x04, 0x12
        /*1f76*/ 	.short	(.L_1395 - .L_1394)
	.align		4
.L_1394:
        /*1f78*/ 	.word	index@(_ZN2at6native29vectorized_elementwise_kernelILi8EZZZNS0_16sign_kernel_cudaERNS_18TensorIteratorBaseEENKUlvE_clEvENKUlvE1_clEvEUliE_St5arrayIPcLm2EEEEviT0_T1_)
        /*1f7c*/ 	.word	0x00000000


	//----- nvinfo : EIATTR_MIN_STACK_SIZE
	.align		4
.L_1395:
        /*1f80*/ 	.byte	0x04, 0x12
        /*1f82*/ 	.short	(.L_1397 - .L_1396)
	.align		4
.L_1396:
        /*1f84*/ 	.word	index@(_ZN2at6native18elementwise_kernelILi128ELi4EZNS0_15gpu_kernel_implIZZZNS0_16sign_kernel_cudaERNS_18TensorIteratorBaseEENKUlvE_clEvENKUlvE0_clEvEUlaE_EEvS4_RKT_EUliE_EEviT1_)
        /*1f88*/ 	.word	0x00000000


	//----- nvinfo : EIATTR_MIN_STACK_SIZE
	.align		4
.L_1397:
        /*1f8c*/ 	.byte	0x04, 0x12
        /*1f8e*/ 	.short	(.L_1399 - .L_1398)
	.align		4
.L_1398:
        /*1f90*/ 	.word	index@(_ZN2at6native27unrolled_elementwise_kernelIZZZNS0_16sign_kernel_cudaERNS_18TensorIteratorBaseEENKUlvE_clEvENKUlvE0_clEvEUlaE_St5arrayIPcLm2EELi4E23TrivialOffsetCalculatorILi1EjESB_NS0_6memory12LoadWithCastILi1EEENSC_13StoreWithCastILi1EEEEEviT_T0_T2_T3_T4_T5_)
        /*1f94*/ 	.word	0x00000000


	//----- nvinfo : EIATTR_MIN_STACK_SIZE
	.align		4
.L_1399:
        /*1f98*/ 	.byte	0x04, 0x12
        /*1f9a*/ 	.short	(.L_1401 - .L_1400)
	.align		4
.L_1400:
        /*1f9c*/ 	.word	index@(_ZN2at6native18elementwise_kernelILi128ELi4EZNS0_22gpu_kernel_impl_nocastIZZZNS0_16sign_kernel_cudaERNS_18TensorIteratorBaseEENKUlvE_clEvENKUlvE0_clEvEUlaE_EEvS4_RKT_EUliE_EEviT1_)
        /*1fa0*/ 	.word	0x00000000


	//----- nvinfo : EIATTR_MIN_STACK_SIZE
	.align		4
.L_1401:
        /*1fa4*/ 	.byte	0x04, 0x12
        /*1fa6*/ 	.short	(.L_1403 - .L_1402)
	.align		4
.L_1402:
        /*1fa8*/ 	.word	index@(_ZN2at6native27unrolled_elementwise_kernelIZZZNS0_16sign_kernel_cudaERNS_18TensorIteratorBaseEENKUlvE_clEvENKUlvE0_clEvEUlaE_St5arrayIPcLm2EELi4E23TrivialOffsetCalculatorILi1EjESB_NS0_6memory15LoadWithoutCastENSC_16StoreWithoutCastEEEviT_T0_T2_T3_T4_T5_)
        /*1fac*/ 	.word	0x00000000


	//----- nvinfo : EIATTR_MIN_STACK_SIZE
	.align		4
.L_1403:
        /*1fb0*/ 	.byte	0x04, 0x12
        /*1fb2*/ 	.short	(.L_1405 - .L_1404)
	.align		4
.L_1404:
        /*1fb4*/ 	.word	index@(_ZN2at6native29vectorized_elementwise_kernelILi2EZZZNS0_16sign_kernel_cudaERNS_18TensorIteratorBaseEENKUlvE_clEvENKUlvE0_clEvEUlaE_St5arrayIPcLm2EEEEviT0_T1_)
        /*1fb8*/ 	.word	0x00000000


	//----- nvinfo : EIATTR_MIN_STACK_SIZE
	.align		4
.L_1405:
        /*1fbc*/ 	.byte	0x04, 0x12
        /*1fbe*/ 	.short	(.L_1407 - .L_1406)
	.align		4
.L_1406:
        /*1fc0*/ 	.word	index@(_ZN2at6native29vectorized_elementwise_kernelILi4EZZZNS0_16sign_kernel_cudaERNS_18TensorIteratorBaseEENKUlvE_clEvENKUlvE0_clEvEUlaE_St5arrayIPcLm2EEEEviT0_T1_)
        /*1fc4*/ 	.word	0x00000000


	//----- nvinfo : EIATTR_MIN_STACK_SIZE
	.align		4
.L_1407:
        /*1fc8*/ 	.byte	0x04, 0x12
        /*1fca*/ 	.short	(.L_1409 - .L_1408)
	.align		4
.L_1408:
        /*1fcc*/ 	.word	index@(_ZN2at6native29vectorized_elementwise_kernelILi8EZZZNS0_16sign_kernel_cudaERNS_18TensorIteratorBaseEENKUlvE_clEvENKUlvE0_clEvEUlaE_St5arrayIPcLm2EEEEviT0_T1_)
        /*1fd0*/ 	.word	0x00000000


	//----- nvinfo : EIATTR_MIN_STACK_SIZE
	.align		4
.L_1409:
        /*1fd4*/ 	.byte	0x04, 0x12
        /*1fd6*/ 	.short	(.L_1411 - .L_1410)
	.align		4
.L_1410:
        /*1fd8*/ 	.word	index@(_ZN2at6native18elementwise_kernelILi128ELi4EZNS0_15gpu_kernel_implIZZZNS0_16sign_kernel_cudaERNS_18TensorIteratorBaseEENKUlvE_clEvENKUlvE_clEvEUlhE_EEvS4_RKT_EUliE_EEviT1_)
        /*1fdc*/ 	.word	0x00000000


	//----- nvinfo : EIATTR_MIN_STACK_SIZE
	.align		4
.L_1411:
        /*1fe0*/ 	.byte	0x04, 0x12
        /*1fe2*/ 	.short	(.L_1413 - .L_1412)
	.align		4
.L_1412:
        /*1fe4*/ 	.word	index@(_ZN2at6native27unrolled_elementwise_kernelIZZZNS0_16sign_kernel_cudaERNS_18TensorIteratorBaseEENKUlvE_clEvENKUlvE_clEvEUlhE_St5arrayIPcLm2EELi4E23TrivialOffsetCalculatorILi1EjESB_NS0_6memory12LoadWithCastILi1EEENSC_13StoreWithCastILi1EEEEEviT_T0_T2_T3_T4_T5_)
        /*1fe8*/ 	.word	0x00000000


	//----- nvinfo : EIATTR_MIN_STACK_SIZE
	.align		4
.L_1413:
        /*1fec*/ 	.byte	0x04, 0x12
        /*1fee*/ 	.short	(.L_1415 - .L_1414)
	.align		4
.L_1414:
        /*1ff0*/ 	.word	index@(_ZN2at6native18elementwise_kernelILi128ELi4EZNS0_22gpu_kernel_impl_nocastIZZZNS0_16sign_kernel_cudaERNS_18TensorIteratorBaseEENKUlvE_clEvENKUlvE_clEvEUlhE_EEvS4_RKT_EUliE_EEviT1_)
        /*1ff4*/ 	.word	0x00000000


	//----- nvinfo : EIATTR_MIN_STACK_SIZE
	.align		4
.L_1415:
        /*1ff8*/ 	.byte	0x04, 0x12
        /*1ffa*/ 	.short	(.L_1417 - .L_1416)
	.align		4
.L_1416:
        /*1ffc*/ 	.word	index@(_ZN2at6native27unrolled_elementwise_kernelIZZZNS0_16sign_kernel_cudaERNS_18TensorIteratorBaseEENKUlvE_clEvENKUlvE_clEvEUlhE_St5arrayIPcLm2EELi4E23TrivialOffsetCalculatorILi1EjESB_NS0_6memory15LoadWithoutCastENSC_16StoreWithoutCastEEEviT_T0_T2_T3_T4_T5_)
        /*2000*/ 	.word	0x00000000


	//----- nvinfo : EIATTR_MIN_STACK_SIZE
	.align		4
.L_1417:
        /*2004*/ 	.byte	0x04, 0x12
        /*2006*/ 	.short	(.L_1419 - .L_1418)
	.align		4
.L_1418:
        /*2008*/ 	.word	index@(_ZN2at6native29vectorized_elementwise_kernelILi2EZZZNS0_16sign_kernel_cudaERNS_18TensorIteratorBaseEENKUlvE_clEvENKUlvE_clEvEUlhE_St5arrayIPcLm2EEEEviT0_T1_)
        /*200c*/ 	.word	0x00000000


	//----- nvinfo : EIATTR_MIN_STACK_SIZE
	.align		4
.L_1419:
        /*2010*/ 	.byte	0x04, 0x12
        /*2012*/ 	.short	(.L_1421 - .L_1420)
	.align		4
.L_1420:
        /*2014*/ 	.word	index@(_ZN2at6native29vectorized_elementwise_kernelILi4EZZZNS0_16sign_kernel_cudaERNS_18TensorIteratorBaseEENKUlvE_clEvENKUlvE_clEvEUlhE_St5arrayIPcLm2EEEEviT0_T1_)
        /*2018*/ 	.word	0x00000000


	//----- nvinfo : EIATTR_MIN_STACK_SIZE
	.align		4
.L_1421:
        /*201c*/ 	.byte	0x04, 0x12
        /*201e*/ 	.short	(.L_1423 - .L_1422)
	.align		4
.L_1422:
        /*2020*/ 	.word	index@(_ZN2at6native29vectorized_elementwise_kernelILi8EZZZNS0_16sign_kernel_cudaERNS_18TensorIteratorBaseEENKUlvE_clEvENKUlvE_clEvEUlhE_St5arrayIPcLm2EEEEviT0_T1_)
        /*2024*/ 	.word	0x00000000


	//----- nvinfo : EIATTR_MIN_STACK_SIZE
	.align		4
.L_1423:
        /*2028*/ 	.byte	0x04, 0x12
        /*202a*/ 	.short	(.L_1425 - .L_1424)
	.align		4
.L_1424:
        /*202c*/ 	.word	index@(_ZN2at6native18elementwise_kernelILi128ELi4EZNS0_15gpu_kernel_implIZNS0_16sign_kernel_cudaERNS_18TensorIteratorBaseEEUlbE_EEvS4_RKT_EUliE_EEviT1_)
        /*2030*/ 	.word	0x00000000


	//----- nvinfo : EIATTR_MIN_STACK_SIZE
	.align		4
.L_1425:
        /*2034*/ 	.byte	0x04, 0x12
        /*2036*/ 	.short	(.L_1427 - .L_1426)
	.align		4
.L_1426:
        /*2038*/ 	.word	index@(_ZN2at6native27unrolled_elementwise_kernelIZNS0_16sign_kernel_cudaERNS_18TensorIteratorBaseEEUlbE_St5arrayIPcLm2EELi4E23TrivialOffsetCalculatorILi1EjES9_NS0_6memory12LoadWithCastILi1EEENSA_13StoreWithCastILi1EEEEEviT_T0_T2_T3_T4_T5_)
        /*203c*/ 	.word	0x00000000


	//----- nvinfo : EIATTR_MIN_STACK_SIZE
	.align		4
.L_1427:
        /*2040*/ 	.byte	0x04, 0x12
        /*2042*/ 	.short	(.L_1429 - .L_1428)
	.align		4
.L_1428:
        /*2044*/ 	.word	index@(_ZN2at6native18elementwise_kernelILi128ELi4EZNS0_22gpu_kernel_impl_nocastIZNS0_16sign_kernel_cudaERNS_18TensorIteratorBaseEEUlbE_EEvS4_RKT_EUliE_EEviT1_)
        /*2048*/ 	.word	0x00000000


	//----- nvinfo : EIATTR_MIN_STACK_SIZE
	.align		4
.L_1429:
        /*204c*/ 	.byte	0x04, 0x12
        /*204e*/ 	.short	(.L_1431 - .L_1430)
	.align		4
.L_1430:
        /*2050*/ 	.word	index@(_ZN2at6native27unrolled_elementwise_kernelIZNS0_16sign_kernel_cudaERNS_18TensorIteratorBaseEEUlbE_St5arrayIPcLm2EELi4E23TrivialOffsetCalculatorILi1EjES9_NS0_6memory15LoadWithoutCastENSA_16StoreWithoutCastEEEviT_T0_T2_T3_T4_T5_)
        /*2054*/ 	.word	0x00000000


	//----- nvinfo : EIATTR_MIN_STACK_SIZE
	.align		4
.L_1431:
        /*2058*/ 	.byte	0x04, 0x12
        /*205a*/ 	.short	(.L_1433 - .L_1432)
	.align		4
.L_1432:
        /*205c*/ 	.word	index@(_ZN2at6native29vectorized_elementwise_kernelILi2EZNS0_16sign_kernel_cudaERNS_18TensorIteratorBaseEEUlbE_St5arrayIPcLm2EEEEviT0_T1_)
        /*2060*/ 	.word	0x00000000


	//----- nvinfo : EIATTR_MIN_STACK_SIZE
	.align		4
.L_1433:
        /*2064*/ 	.byte	0x04, 0x12
        /*2066*/ 	.short	(.L_1435 - .L_1434)
	.align		4
.L_1434:
        /*2068*/ 	.word	index@(_ZN2at6native29vectorized_elementwise_kernelILi4EZNS0_16sign_kernel_cudaERNS_18TensorIteratorBaseEEUlbE_St5arrayIPcLm2EEEEviT0_T1_)
        /*206c*/ 	.word	0x00000000


	//----- nvinfo : EIATTR_MIN_STACK_SIZE
	.align		4
.L_1435:
        /*2070*/ 	.byte	0x04, 0x12
        /*2072*/ 	.short	(.L_1437 - .L_1436)
	.align		4
.L_1436:
        /*2074*/ 	.word	index@(_ZN2at6native29vectorized_elementwise_kernelILi8EZNS0_16sign_kernel_cudaERNS_18TensorIteratorBaseEEUlbE_St5arrayIPcLm2EEEEviT0_T1_)
        /*2078*/ 	.word	0x00000000


	//----- nvinfo : EIATTR_MIN_STACK_SIZE
	.align		4
.L_1437:
        /*207c*/ 	.byte	0x04, 0x12
        /*207e*/ 	.short	(.L_1439 - .L_1438)
	.align		4
.L_1438:
        /*2080*/ 	.word	index@(_ZN2at6native18elementwise_kernelILi128ELi4EZNS0_15gpu_kernel_implIZZZNS0_15neg_kernel_cudaERNS_18TensorIteratorBaseEENKUlvE0_clEvENKUlvE7_clEvEUlN3c108BFloat16EE_EEvS4_RKT_EUliE_EEviT1_)
        /*2084*/ 	.word	0x00000000


	//----- nvinfo : EIATTR_MIN_STACK_SIZE
	.align		4
.L_1439:
        /*2088*/ 	.byte	0x04, 0x12
        /*208a*/ 	.short	(.L_1441 - .L_1440)
	.align		4
.L_1440:
        /*208c*/ 	.word	index@(_ZN2at6native27unrolled_elementwise_kernelIZZZNS0_15neg_kernel_cudaERNS_18TensorIteratorBaseEENKUlvE0_clEvENKUlvE7_clEvEUlN3c108BFloat16EE_St5arrayIPcLm2EELi4E23TrivialOffsetCalculatorILi1EjESD_NS0_6memory12LoadWithCastILi1EEENSE_13StoreWithCastILi1EEEEEviT_T0_T2_T3_T4_T5_)
        /*2090*/ 	.word	0x00000000


	//----- nvinfo : EIATTR_MIN_STACK_SIZE
	.align		4
.L_1441:
        /*2094*/ 	.byte	0x04, 0x12
        /*2096*/ 	.short	(.L_1443 - .L_1442)
	.align		4
.L_1442:
        /*2098*/ 	.word	index@(_ZN2at6native18elementwise_kernelILi128ELi4EZNS0_22gpu_kernel_impl_nocastIZZZNS0_15neg_kernel_cudaERNS_18TensorIteratorBaseEENKUlvE0_clEvENKUlvE7_clEvEUlN3c108BFloat16EE_EEvS4_RKT_EUliE_EEviT1_)
        /*209c*/ 	.word	0x00000000


	//----- nvinfo : EIATTR_MIN_STACK_SIZE
	.align		4
.L_1443:
        /*20a0*/ 	.byte	0x04, 0x12
        /*20a2*/ 	.short	(.L_1445 - .L_1444)
	.align		4
.L_1444:
        /*20a4*/ 	.word	index@(_ZN2at6native27unrolled_elementwise_kernelIZZZNS0_15neg_kernel_cudaERNS_18TensorIteratorBaseEENKUlvE0_clEvENKUlvE7_clEvEUlN3c108BFloat16EE_St5arrayIPcLm2EELi4E23TrivialOffsetCalculatorILi1EjESD_NS0_6memory15LoadWithoutCastENSE_16StoreWithoutCastEEEviT_T0_T2_T3_T4_T5_)
        /*20a8*/ 	.word	0x00000000


	//----- nvinfo : EIATTR_MIN_STACK_SIZE
	.align		4
.L_1445:
        /*20ac*/ 	.byte	0x04, 0x12
        /*20ae*/ 	.short	(.L_1447 - .L_1446)
	.align		4
.L_1446:
        /*20b0*/ 	.word	index@(_ZN2at6native29vectorized_elementwise_kernelILi2EZZZNS0_15neg_kernel_cudaERNS_18TensorIteratorBaseEENKUlvE0_clEvENKUlvE7_clEvEUlN3c108BFloat16EE_St5arrayIPcLm2EEEEviT0_T1_)
        /*20b4*/ 	.word	0x00000000


	//----- nvinfo : EIATTR_MIN_STACK_SIZE
	.align		4
.L_1447:
        /*20b8*/ 	.byte	0x04, 0x12
        /*20ba*/ 	.short	(.L_1449 - .L_1448)
	.align		4
.L_1448:
        /*20bc*/ 	.word	index@(_ZN2at6native29vectorized_elementwise_kernelILi4EZZZNS0_15neg_kernel_cudaERNS_18TensorIteratorBaseEENKUlvE0_clEvENKUlvE7_clEvEUlN3c108BFloat16EE_St5arrayIPcLm2EEEEviT0_T1_)
        /*20c0*/ 	.word	0x00000000


	//----- nvinfo : EIATTR_MIN_STACK_SIZE
	.align		4
.L_1449:
        /*20c4*/ 	.byte	0x04, 0x12
        /*20c6*/ 	.short	(.L_1451 - .L_1450)
	.align		4
.L_1450:
        /*20c8*/ 	.word	index@(_ZN2at6native29vectorized_elementwise_kernelILi8EZZZNS0_15neg_kernel_cudaERNS_18TensorIteratorBaseEENKUlvE0_clEvENKUlvE7_clEvEUlN3c108BFloat16EE_St5arrayIPcLm2EEEEviT0_T1_)
        /*20cc*/ 	.word	0x00000000


	//----- nvinfo : EIATTR_MIN_STACK_SIZE
	.align		4
.L_1451:
        /*20d0*/ 	.byte	0x04, 0x12
        /*20d2*/ 	.short	(.L_1453 - .L_1452)
	.align		4
.L_1452:
        /*20d4*/ 	.word	index@(_ZN2at6native18elementwise_kernelILi128ELi4EZNS0_15gpu_kernel_implIZZZNS0_15neg_kernel_cudaERNS_18TensorIteratorBaseEENKUlvE0_clEvENKUlvE6_clEvEUlN3c104HalfEE_EEvS4_RKT_EUliE_EEviT1_)
        /*20d8*/ 	.word	0x00000000


	//----- nvinfo : EIATTR_MIN_STACK_SIZE
	.align		4
.L_1453:
        /*20dc*/ 	.byte	0x04, 0x12
        /*20de*/ 	.short	(.L_1455 - .L_1454)
	.align		4
.L_1454:
        /*20e0*/ 	.word	index@(_ZN2at6native27unrolled_elementwise_kernelIZZZNS0_15neg_kernel_cudaERNS_18TensorIteratorBaseEENKUlvE0_clEvENKUlvE6_clEvEUlN3c104HalfEE_St5arrayIPcLm2EELi4E23TrivialOffsetCalculatorILi1EjESD_NS0_6memory12LoadWithCastILi1EEENSE_13StoreWithCastILi1EEEEEviT_T0_T2_T3_T4_T5_)
        /*20e4*/ 	.word	0x00000000


	//----- nvinfo : EIATTR_MIN_STACK_SIZE
	.align		4
.L_1455:
        /*20e8*/ 	.byte	0x04, 0x12
        /*20ea*/ 	.short	(.L_1457 - .L_1456)
	.align		4
.L_1456:
        /*20ec*/ 	.word	index@(_ZN2at6native18elementwise_kernelILi128ELi4EZNS0_22gpu_kernel_impl_nocastIZZZNS0_15neg_kernel_cudaERNS_18TensorIteratorBaseEENKUlvE0_clEvENKUlvE6_clEvEUlN3c104HalfEE_EEvS4_RKT_EUliE_EEviT1_)
        /*20f0*/ 	.word	0x00000000


	//----- nvinfo : EIATTR_MIN_STACK_SIZE
	.align		4
.L_1457:
        /*20f4*/ 	.byte	0x04, 0x12
        /*20f6*/ 	.short	(.L_1459 - .L_1458)
	.align		4
.L_1458:
        /*20f8*/ 	.word	index@(_ZN2at6native27unrolled_elementwise_kernelIZZZNS0_15neg_kernel_cudaERNS_18TensorIteratorBaseEENKUlvE0_clEvENKUlvE6_clEvEUlN3c104HalfEE_St5arrayIPcLm2EELi4E23TrivialOffsetCalculatorILi1EjESD_NS0_6memory15LoadWithoutCastENSE_16StoreWithoutCastEEEviT_T0_T2_T3_T4_T5_)
        /*20fc*/ 	.word	0x00000000


	//----- nvinfo : EIATTR_MIN_STACK_SIZE
	.align		4
.L_1459:
        /*2100*/ 	.byte	0x04, 0x12
        /*2102*/ 	.short	(.L_1461 - .L_1460)
	.align		4
.L_1460:
        /*2104*/ 	.word	index@(_ZN2at6native29vectorized_elementwise_kernelILi2EZZZNS0_15neg_kernel_cudaERNS_18TensorIteratorBaseEENKUlvE0_clEvENKUlvE6_clEvEUlN3c104HalfEE_St5arrayIPcLm2EEEEviT0_T1_)
        /*2108*/ 	.word	0x00000000


	//----- nvinfo : EIATTR_MIN_STACK_SIZE
	.align		4
.L_1461:
        /*210c*/ 	.byte	0x04, 0x12
        /*210e*/ 	.short	(.L_1463 - .L_1462)
	.align		4
.L_1462:
        /*2110*/ 	.word	index@(_ZN2at6native29vectorized_elementwise_kernelILi4EZZZNS0_15neg_kernel_cudaERNS_18TensorIteratorBaseEENKUlvE0_clEvENKUlvE6_clEvEUlN3c104HalfEE_St5arrayIPcLm2EEEEviT0_T1_)
        /*2114*/ 	.word	0x00000000


	//----- nvinfo : EIATTR_MIN_STACK_SIZE
	.align		4
.L_1463:
        /*2118*/ 	.byte	0x04, 0x12
        /*211a*/ 	.short	(.L_1465 - .L_1464)
	.align		4
.L_1464:
        /*211c*/ 	.word	index@(_ZN2at6native29vectorized_elementwise_kernelILi8EZZZNS0_15neg_kernel_cudaERNS_18TensorIteratorBaseEENKUlvE0_clEvENKUlvE6_clEvEUlN3c104HalfEE_St5arrayIPcLm2EEEEviT0_T1_)
        /*2120*/ 	.word	0x00000000


	//----- nvinfo : EIATTR_MIN_STACK_SIZE
	.align		4
.L_1465:
        /*2124*/ 	.byte	0x04, 0x12
        /*2126*/ 	.short	(.L_1467 - .L_1466)
	.align		4
.L_1466:
        /*2128*/ 	.word	index@(_ZN2at6native18elementwise_kernelILi128ELi4EZNS0_15gpu_kernel_implIZZZNS0_15neg_kernel_cudaERNS_18TensorIteratorBaseEENKUlvE0_clEvENKUlvE5_clEvEUlfE_EEvS4_RKT_EUliE_EEviT1_)
        /*212c*/ 	.word	0x00000000


	//----- nvinfo : EIATTR_MIN_STACK_SIZE
	.align		4
.L_1467:
        /*2130*/ 	.byte	0x04, 0x12
        /*2132*/ 	.short	(.L_1469 - .L_1468)
	.align		4
.L_1468:
        /*2134*/ 	.word	index@(_ZN2at6native27unrolled_elementwise_kernelIZZZNS0_15neg_kernel_cudaERNS_18TensorIteratorBaseEENKUlvE0_clEvENKUlvE5_clEvEUlfE_St5arrayIPcLm2EELi4E23TrivialOffsetCalculatorILi1EjESB_NS0_6memory12LoadWithCastILi1EEENSC_13StoreWithCastILi1EEEEEviT_T0_T2_T3_T4_T5_)
        /*2138*/ 	.word	0x00000000


	//----- nvinfo : EIATTR_MIN_STACK_SIZE
	.align		4
.L_1469:
        /*213c*/ 	.byte	0x04, 0x12
        /*213e*/ 	.short	(.L_1471 - .L_1470)
	.align		4
.L_1470:
        /*2140*/ 	.word	index@(_ZN2at6native18elementwise_kernelILi128ELi2EZNS0_22gpu_kernel_impl_nocastIZZZNS0_15neg_kernel_cudaERNS_18TensorIteratorBaseEENKUlvE0_clEvENKUlvE5_clEvEUlfE_EEvS4_RKT_EUliE_EEviT1_)
        /*2144*/ 	.word	0x00000000


	//----- nvinfo : EIATTR_MIN_STACK_SIZE
	.align		4
.L_1471:
        /*2148*/ 	.byte	0x04, 0x12
        /*214a*/ 	.short	(.L_1473 - .L_1472)
	.align		4
.L_1472:
        /*214c*/ 	.word	index@(_ZN2at6native27unrolled_elementwise_kernelIZZZNS0_15neg_kernel_cudaERNS_18TensorIteratorBaseEENKUlvE0_clEvENKUlvE5_clEvEUlfE_St5arrayIPcLm2EELi4E23TrivialOffsetCalculatorILi1EjESB_NS0_6memory15LoadWithoutCastENSC_16StoreWithoutCastEEEviT_T0_T2_T3_T4_T5_)
        /*2150*/ 	.word	0x00000000


	//----- nvinfo : EIATTR_MIN_STACK_SIZE
	.align		4
.L_1473:
        /*2154*/ 	.byte	0x04, 0x12
        /*2156*/ 	.short	(.L_1475 - .L_1474)
	.align		4
.L_1474:
        /*2158*/ 	.word	index@(_ZN2at6native29vectorized_elementwise_kernelILi2EZZZNS0_15neg_kernel_cudaERNS_18TensorIteratorBaseEENKUlvE0_clEvENKUlvE5_clEvEUlfE_St5arrayIPcLm2EEEEviT0_T1_)
        /*215c*/ 	.word	0x00000000


	//----- nvinfo : EIATTR_MIN_STACK_SIZE
	.align		4
.L_1475:
        /*2160*/ 	.byte	0x04, 0x12
        /*2162*/ 	.short	(.L_1477 - .L_1476)
	.align		4
.L_1476:
        /*2164*/ 	.word	index@(_ZN2at6native29vectorized_elementwise_kernelILi4EZZZNS0_15neg_kernel_cudaERNS_18TensorIteratorBaseEENKUlvE0_clEvENKUlvE5_clEvEUlfE_St5arrayIPcLm2EEEEviT0_T1_)
        /*2168*/ 	.word	0x00000000


	//----- nvinfo : EIATTR_MIN_STACK_SIZE
	.align		4
.L_1477:
        /*216c*/ 	.byte	0x04, 0x12
        /*216e*/ 	.short	(.L_1479 - .L_1478)
	.align		4
.L_1478:
        /*2170*/ 	.word	index@(_ZN2at6native29vectorized_elementwise_kernelILi8EZZZNS0_15neg_kernel_cudaERNS_18TensorIteratorBaseEENKUlvE0_clEvENKUlvE5_clEvEUlfE_St5arrayIPcLm2EEEEviT0_T1_)
        /*2174*/ 	.word	0x00000000


	//----- nvinfo : EIATTR_MIN_STACK_SIZE
	.align		4
.L_1479:
        /*2178*/ 	.byte	0x04, 0x12
        /*217a*/ 	.short	(.L_1481 - .L_1480)
	.align		4
.L_1480:
        /*217c*/ 	.word	index@(_ZN2at6native18elementwise_kernelILi128ELi4EZNS0_15gpu_kernel_implIZZZNS0_15neg_kernel_cudaERNS_18TensorIteratorBaseEENKUlvE0_clEvENKUlvE4_clEvEUldE_EEvS4_RKT_EUliE_EEviT1_)
        /*2180*/ 	.word	0x00000000


	//----- nvinfo : EIATTR_MIN_STACK_SIZE
	.align		4
.L_1481:
        /*2184*/ 	.byte	0x04, 0x12
        /*2186*/ 	.short	(.L_1483 - .L_1482)
	.align		4
.L_1482:
        /*2188*/ 	.word	index@(_ZN2at6native27unrolled_elementwise_kernelIZZZNS0_15neg_kernel_cudaERNS_18TensorIteratorBaseEENKUlvE0_clEvENKUlvE4_clEvEUldE_St5arrayIPcLm2EELi4E23TrivialOffsetCalculatorILi1EjESB_NS0_6memory12LoadWithCastILi1EEENSC_13StoreWithCastILi1EEEEEviT_T0_T2_T3_T4_T5_)
        /*218c*/ 	.word	0x00000000


	//----- nvinfo : EIATTR_MIN_STACK_SIZE
	.align		4
.L_1483:
        /*2190*/ 	.byte	0x04, 0x12
        /*2192*/ 	.short	(.L_1485 - .L_1484)
	.align		4
.L_1484:
        /*2194*/ 	.word	index@(_ZN2at6native18elementwise_kernelILi128ELi2EZNS0_22gpu_kernel_impl_nocastIZZZNS0_15neg_kernel_cudaERNS_18TensorIteratorBaseEENKUlvE0_clEvENKUlvE4_clEvEUldE_EEvS4_RKT_EUliE_EEviT1_)
        /*2198*/ 	.word	0x00000000


	//----- nvinfo : EIATTR_MIN_STACK_SIZE
	.align		4
.L_1485:
        /*219c*/ 	.byte	0x04, 0x12
        /*219e*/ 	.short	(.L_1487 - .L_1486)
	.align		4
.L_1486:
        /*21a0*/ 	.word	index@(_ZN2at6native27unrolled_elementwise_kernelIZZZNS0_15neg_kernel_cudaERNS_18TensorIteratorBaseEENKUlvE0_clEvENKUlvE4_clEvEUldE_St5arrayIPcLm2EELi4E23TrivialOffsetCalculatorILi1EjESB_NS0_6memory15LoadWithoutCastENSC_16StoreWithoutCastEEEviT_T0_T2_T3_T4_T5_)
        /*21a4*/ 	.word	0x00000000


	//----- nvinfo : EIATTR_MIN_STACK_SIZE
	.align		4
.L_1487:
        /*21a8*/ 	.byte	0x04, 0x12
        /*21aa*/ 	.short	(.L_1489 - .L_1488)
	.align		4
.L_1488:
        /*21ac*/ 	.word	index@(_ZN2at6native29vectorized_elementwise_kernelILi2EZZZNS0_15neg_kernel_cudaERNS_18TensorIteratorBaseEENKUlvE0_clEvENKUlvE4_clEvEUldE_St5arrayIPcLm2EEEEviT0_T1_)
        /*21b0*/ 	.word	0x00000000


	//----- nvinfo : EIATTR_MIN_STACK_SIZE
	.align		4
.L_1489:
        /*21b4*/ 	.byte	0x04, 0x12
        /*21b6*/ 	.short	(.L_1491 - .L_1490)
	.align		4
.L_1490:
        /*21b8*/ 	.word	index@(_ZN2at6native29vectorized_elementwise_kernelILi4EZZZNS0_15neg_kernel_cudaERNS_18TensorIteratorBaseEENKUlvE0_clEvENKUlvE4_clEvEUldE_St5arrayIPcLm2EEEEviT0_T1_)
        /*21bc*/ 	.word	0x00000000


	//----- nvinfo : EIATTR_MIN_STACK_SIZE
	.align		4
.L_1491:
        /*21c0*/ 	.byte	0x04, 0x12
        /*21c2*/ 	.short	(.L_1493 - .L_1492)
	.align		4
.L_1492:
        /*21c4*/ 	.word	index@(_ZN2at6native29vectorized_elementwise_kernelILi8EZZZNS0_15neg_kernel_cudaERNS_18TensorIteratorBaseEENKUlvE0_clEvENKUlvE4_clEvEUldE_St5arrayIPcLm2EEEEviT0_T1_)
        /*21c8*/ 	.word	0x00000000


	//----- nvinfo : EIATTR_MIN_STACK_SIZE
	.align		4
.L_1493:
        /*21cc*/ 	.byte	0x04, 0x12
        /*21ce*/ 	.short	(.L_1495 - .L_1494)
	.align		4
.L_1494:
        /*21d0*/ 	.word	index@(_ZN2at6native18elementwise_kernelILi128ELi4EZNS0_15gpu_kernel_implIZZZNS0_15neg_kernel_cudaERNS_18TensorIteratorBaseEENKUlvE0_clEvENKUlvE3_clEvEUlsE_EEvS4_RKT_EUliE_EEviT1_)
        /*21d4*/ 	.word	0x00000000


	//----- nvinfo : EIATTR_MIN_STACK_SIZE
	.align		4
.L_1495:
        /*21d8*/ 	.byte	0x04, 0x12
        /*21da*/ 	.short	(.L_1497 - .L_1496)
	.align		4
.L_1496:
        /*21dc*/ 	.word	index@(_ZN2at6native27unrolled_elementwise_kernelIZZZNS0_15neg_kernel_cudaERNS_18TensorIteratorBaseEENKUlvE0_clEvENKUlvE3_clEvEUlsE_St5arrayIPcLm2EELi4E23TrivialOffsetCalculatorILi1EjESB_NS0_6memory12LoadWithCastILi1EEENSC_13StoreWithCastILi1EEEEEviT_T0_T2_T3_T4_T5_)
        /*21e0*/ 	.word	0x00000000


	//----- nvinfo : EIATTR_MIN_STACK_SIZE
	.align		4
.L_1497:
        /*21e4*/ 	.byte	0x04, 0x12
        /*21e6*/ 	.short	(.L_1499 - .L_1498)
	.align		4
.L_1498:
        /*21e8*/ 	.word	index@(_ZN2at6native18elementwise_kernelILi128ELi4EZNS0_22gpu_kernel_impl_nocastIZZZNS0_15neg_kernel_cudaERNS_18TensorIteratorBaseEENKUlvE0_clEvENKUlvE3_clEvEUlsE_EEvS4_RKT_EUliE_EEviT1_)
        /*21ec*/ 	.word	0x00000000


	//----- nvinfo : EIATTR_MIN_STACK_SIZE
	.align		4
.L_1499:
        /*21f0*/ 	.byte	0x04, 0x12
        /*21f2*/ 	.short	(.L_1501 - .L_1500)
	.align		4
.L_1500:
        /*21f4*/ 	.word	index@(_ZN2at6native27unrolled_elementwise_kernelIZZZNS0_15neg_kernel_cudaERNS_18TensorIteratorBaseEENKUlvE0_clEvENKUlvE3_clEvEUlsE_St5arrayIPcLm2EELi4E23TrivialOffsetCalculatorILi1EjESB_NS0_6memory15LoadWithoutCastENSC_16StoreWithoutCastEEEviT_T0_T2_T3_T4_T5_)
        /*21f8*/ 	.word	0x00000000


	//----- nvinfo : EIATTR_MIN_STACK_SIZE
	.align		4
.L_1501:
        /*21fc*/ 	.byte	0x04, 0x12
        /*21fe*/ 	.short	(.L_1503 - .L_1502)
	.align		4
.L_1502:
        /*2200*/ 	.word	index@(_ZN2at6native29vectorized_elementwise_kernelILi2EZZZNS0_15neg_kernel_cudaERNS_18TensorIteratorBaseEENKUlvE0_clEvENKUlvE3_clEvEUlsE_St5arrayIPcLm2EEEEviT0_T1_)
        /*2204*/ 	.word	0x00000000


	//----- nvinfo : EIATTR_MIN_STACK_SIZE
	.align		4
.L_1503:
        /*2208*/ 	.byte	0x04, 0x12
        /*220a*/ 	.short	(.L_1505 - .L_1504)
	.align		4
.L_1504:
        /*220c*/ 	.word	index@(_ZN2at6native29vectorized_elementwise_kernelILi4EZZZNS0_15neg_kernel_cudaERNS_18TensorIteratorBaseEENKUlvE0_clEvENKUlvE3_clEvEUlsE_St5arrayIPcLm2EEEEviT0_T1_)
        /*2210*/ 	.word	0x00000000


	//----- nvinfo : EIATTR_MIN_STACK_SIZE
	.align		4
.L_1505:
        /*2214*/ 	.byte	0x04, 0x12
        /*2216*/ 	.short	(.L_1507 - .L_1506)
	.align		4
.L_1506:
        /*2218*/ 	.word	index@(_ZN2at6native29vectorized_elementwise_kernelILi8EZZZNS0_15neg_kernel_cudaERNS_18TensorIteratorBaseEENKUlvE0_clEvENKUlvE3_clEvEUlsE_St5arrayIPcLm2EEEEviT0_T1_)
        /*221c*/ 	.word	0x00000000


	//----- nvinfo : EIATTR_MIN_STACK_SIZE
	.align		4
.L_1507:
        /*2220*/ 	.byte	0x04, 0x12
        /*2222*/ 	.short	(.L_1509 - .L_1508)
	.align		4
.L_1508:
        /*2224*/ 	.word	index@(_ZN2at6native18elementwise_kernelILi128ELi4EZNS0_15gpu_kernel_implIZZZNS0_15neg_kernel_cudaERNS_18TensorIteratorBaseEENKUlvE0_clEvENKUlvE2_clEvEUllE_EEvS4_RKT_EUliE_EEviT1_)
        /*2228*/ 	.word	0x00000000


	//----- nvinfo : EIATTR_MIN_STACK_SIZE
	.align		4
.L_1509:
        /*222c*/ 	.byte	0x04, 0x12
        /*222e*/ 	.short	(.L_1511 - .L_1510)
	.align		4
.L_1510:
        /*2230*/ 	.word	index@(_ZN2at6native27unrolled_elementwise_kernelIZZZNS0_15neg_kernel_cudaERNS_18TensorIteratorBaseEENKUlvE0_clEvENKUlvE2_clEvEUllE_St5arrayIPcLm2EELi4E23TrivialOffsetCalculatorILi1EjESB_NS0_6memory12LoadWithCastILi1EEENSC_13StoreWithCastILi1EEEEEviT_T0_T2_T3_T4_T5_)
        /*2234*/ 	.word	0x00000000


	//----- nvinfo : EIATTR_MIN_STACK_SIZE
	.align		4
.L_1511:
        /*2238*/ 	.byte	0x04, 0x12
        /*223a*/ 	.short	(.L_1513 - .L_1512)
	.align		4
.L_1512:
        /*223c*/ 	.word	index@(_ZN2at6native18elementwise_kernelILi128ELi2EZNS0_22gpu_kernel_impl_nocastIZZZNS0_15neg_kernel_cudaERNS_18TensorIteratorBaseEENKUlvE0_clEvENKUlvE2_clEvEUllE_EEvS4_RKT_EUliE_EEviT1_)
        /*2240*/ 	.word	0x00000000


	//----- nvinfo : EIATTR_MIN_STACK_SIZE
	.align		4
.L_1513:
        /*2244*/ 	.byte	0x04, 0x12
        /*2246*/ 	.short	(.L_1515 - .L_1514)
	.align		4
.L_1514:
        /*2248*/ 	.word	index@(_ZN2at6native27unrolled_elementwise_kernelIZZZNS0_15neg_kernel_cudaERNS_18TensorIteratorBaseEENKUlvE0_clEvENKUlvE2_clEvEUllE_St5arrayIPcLm2EELi4E23TrivialOffsetCalculatorILi1EjESB_NS0_6memory15LoadWithoutCastENSC_16StoreWithoutCastEEEviT_T0_T2_T3_T4_T5_)
        /*224c*/ 	.word	0x00000000


	//----- nvinfo : EIATTR_MIN_STACK_SIZE
	.align		4
.L_1515:
        /*2250*/ 	.byte	0x04, 0x12
        /*2252*/ 	.short	(.L_1517 - .L_1516)
	.align		4
.L_1516:
        /*2254*/ 	.word	index@(_ZN2at6native29vectorized_elementwise_kernelILi2EZZZNS0_15neg_kernel_cudaERNS_18TensorIteratorBaseEENKUlvE0_clEvENKUlvE2_clEvEUllE_St5arrayIPcLm2EEEEviT0_T1_)
        /*2258*/ 	.word	0x00000000


	//----- nvinfo : EIATTR_MIN_STACK_SIZE
	.align		4
.L_1517:
        /*225c*/ 	.byte	0x04, 0x12
        /*225e*/ 	.short	(.L_1519 - .L_1518)
	.align		4
.L_1518:
        /*2260*/ 	.word	index@(_ZN2at6native29vectorized_elementwise_kernelILi4EZZZNS0_15neg_kernel_cudaERNS_18TensorIteratorBaseEENKUlvE0_clEvENKUlvE2_clEvEUllE_St5arrayIPcLm2EEEEviT0_T1_)
        /*2264*/ 	.word	0x00000000


	//----- nvinfo : EIATTR_MIN_STACK_SIZE
	.align		4
.L_1519:
        /*2268*/ 	.byte	0x04, 0x12
        /*226a*/ 	.short	(.L_1521 - .L_1520)
	.align		4
.L_1520:
        /*226c*/ 	.word	index@(_ZN2at6native29vectorized_elementwise_kernelILi8EZZZNS0_15neg_kernel_cudaERNS_18TensorIteratorBaseEENKUlvE0_clEvENKUlvE2_clEvEUllE_St5arrayIPcLm2EEEEviT0_T1_)
        /*2270*/ 	.word	0x00000000


	//----- nvinfo : EIATTR_MIN_STACK_SIZE
	.align		4
.L_1521:
        /*2274*/ 	.byte	0x04, 0x12
        /*2276*/ 	.short	(.L_1523 - .L_1522)
	.align		4
.L_1522:
        /*2278*/ 	.word	index@(_ZN2at6native18elementwise_kernelILi128ELi4EZNS0_15gpu_kernel_implIZZZNS0_15neg_kernel_cudaERNS_18TensorIteratorBaseEENKUlvE0_clEvENKUlvE1_clEvEUliE_EEvS4_RKT_EUliE_EEviT1_)
        /*227c*/ 	.word	0x00000000


	//----- nvinfo : EIATTR_MIN_STACK_SIZE
	.align		4
.L_1523:
        /*2280*/ 	.byte	0x04, 0x12
        /*2282*/ 	.short	(.L_1525 - .L_1524)
	.align		4
.L_1524:
        /*2284*/ 	.word	index@(_ZN2at6native27unrolled_elementwise_kernelIZZZNS0_15neg_kernel_cudaERNS_18TensorIteratorBaseEENKUlvE0_clEvENKUlvE1_clEvEUliE_St5arrayIPcLm2EELi4E23TrivialOffsetCalculatorILi1EjESB_NS0_6memory12LoadWithCastILi1EEENSC_13StoreWithCastILi1EEEEEviT_T0_T2_T3_T4_T5_)
        /*2288*/ 	.word	0x00000000


	//----- nvinfo : EIATTR_MIN_STACK_SIZE
	.align		4
.L_1525:
        /*228c*/ 	.byte	0x04, 0x12
        /*228e*/ 	.short	(.L_1527 - .L_1526)
	.align		4
.L_1526:
        /*2290*/ 	.word	index@(_ZN2at6native18elementwise_kernelILi128ELi2EZNS0_22gpu_kernel_impl_nocastIZZZNS0_15neg_kernel_cudaERNS_18TensorIteratorBaseEENKUlvE0_clEvENKUlvE1_clEvEUliE_EEvS4_RKT_EUliE_EEviT1_)
        /*2294*/ 	.word	0x00000000


	//----- nvinfo : EIATTR_MIN_STACK_SIZE
	.align		4
.L_1527:
        /*2298*/ 	.byte	0x04, 0x12
        /*229a*/ 	.short	(.L_1529 - .L_1528)
	.align		4
.L_1528:
        /*229c*/ 	.word	index@(_ZN2at6native27unrolled_elementwise_kernelIZZZNS0_15neg_kernel_cudaERNS_18TensorIteratorBaseEENKUlvE0_clEvENKUlvE1_clEvEUliE_St5arrayIPcLm2EELi4E23TrivialOffsetCalculatorILi1EjESB_NS0_6memory15LoadWithoutCastENSC_16StoreWithoutCastEEEviT_T0_T2_T3_T4_T5_)
        /*22a0*/ 	.word	0x00000000


	//----- nvinfo : EIATTR_MIN_STACK_SIZE
	.align		4
.L_1529:
        /*22a4*/ 	.byte	0x04, 0x12
        /*22a6*/ 	.short	(.L_1531 - .L_1530)
	.align		4
.L_1530:
        /*22a8*/ 	.word	index@(_ZN2at6native29vectorized_elementwise_kernelILi2EZZZNS0_15neg_kernel_cudaERNS_18TensorIteratorBaseEENKUlvE0_clEvENKUlvE1_clEvEUliE_St5arrayIPcLm2EEEEviT0_T1_)
        /*22ac*/ 	.word	0x00000000


	//----- nvinfo : EIATTR_MIN_STACK_SIZE
	.align		4
.L_1531:
        /*22b0*/ 	.byte	0x04, 0x12
        /*22b2*/ 	.short	(.L_1533 - .L_1532)
	.align		4
.L_1532:
        /*22b4*/ 	.word	index@(_ZN2at6native29vectorized_elementwise_kernelILi4EZZZNS0_15neg_kernel_cudaERNS_18TensorIteratorBaseEENKUlvE0_clEvENKUlvE1_clEvEUliE_St5arrayIPcLm2EEEEviT0_T1_)
        /*22b8*/ 	.word	0x00000000


	//----- nvinfo : EIATTR_MIN_STACK_SIZE
	.align		4
.L_1533:
        /*22bc*/ 	.byte	0x04, 0x12
        /*22be*/ 	.short	(.L_1535 - .L_1534)
	.align		4
.L_1534:
        /*22c0*/ 	.word	index@(_ZN2at6native29vectorized_elementwise_kernelILi8EZZZNS0_15neg_kernel_cudaERNS_18TensorIteratorBaseEENKUlvE0_clEvENKUlvE1_clEvEUliE_St5arrayIPcLm2EEEEviT0_T1_)
        /*22c4*/ 	.word	0x00000000


	//----- nvinfo : EIATTR_MIN_STACK_SIZE
	.align		4
.L_1535:
        /*22c8*/ 	.byte	0x04, 0x12
        /*22ca*/ 	.short	(.L_1537 - .L_1536)
	.align		4
.L_1536:
        /*22cc*/ 	.word	index@(_ZN2at6native18elementwise_kernelILi128ELi4EZNS0_15gpu_kernel_implIZZZNS0_15neg_kernel_cudaERNS_18TensorIteratorBaseEENKUlvE0_clEvENKUlvE0_clEvEUlaE_EEvS4_RKT_EUliE_EEviT1_)
        /*22d0*/ 	.word	0x00000000


	//----- nvinfo : EIATTR_MIN_STACK_SIZE
	.align		4
.L_1537:
        /*22d4*/ 	.byte	0x04, 0x12
        /*22d6*/ 	.short	(.L_1539 - .L_1538)
	.align		4
.L_1538:
        /*22d8*/ 	.word	index@(_ZN2at6native27unrolled_elementwise_kernelIZZZNS0_15neg_kernel_cudaERNS_18TensorIteratorBaseEENKUlvE0_clEvENKUlvE0_clEvEUlaE_St5arrayIPcLm2EELi4E23TrivialOffsetCalculatorILi1EjESB_NS0_6memory12LoadWithCastILi1EEENSC_13StoreWithCastILi1EEEEEviT_T0_T2_T3_T4_T5_)
        /*22dc*/ 	.word	0x00000000


	//----- nvinfo : EIATTR_MIN_STACK_SIZE
	.align		4
.L_1539:
        /*22e0*/ 	.byte	0x04, 0x12
        /*22e2*/ 	.short	(.L_1541 - .L_1540)
	.align		4
.L_1540:
        /*22e4*/ 	.word	index@(_ZN2at6native18elementwise_kernelILi128ELi4EZNS0_22gpu_kernel_impl_nocastIZZZNS0_15neg_kernel_cudaERNS_18TensorIteratorBaseEENKUlvE0_clEvENKUlvE0_clEvEUlaE_EEvS4_RKT_EUliE_EEviT1_)
        /*22e8*/ 	.word	0x00000000


	//----- nvinfo : EIATTR_MIN_STACK_SIZE
	.align		4
.L_1541:
        /*22ec*/ 	.byte	0x04, 0x12
        /*22ee*/ 	.short	(.L_1543 - .L_1542)
	.align		4
.L_1542:
        /*22f0*/ 	.word	index@(_ZN2at6native27unrolled_elementwise_kernelIZZZNS0_15neg_kernel_cudaERNS_18TensorIteratorBaseEENKUlvE0_clEvENKUlvE0_clEvEUlaE_St5arrayIPcLm2EELi4E23TrivialOffsetCalculatorILi1EjESB_NS0_6memory15LoadWithoutCastENSC_16StoreWithoutCastEEEviT_T0_T2_T3_T4_T5_)
        /*22f4*/ 	.word	0x00000000


	//----- nvinfo : EIATTR_MIN_STACK_SIZE
	.align		4
.L_1543:
        /*22f8*/ 	.byte	0x04, 0x12
        /*22fa*/ 	.short	(.L_1545 - .L_1544)
	.align		4
.L_1544:
        /*22fc*/ 	.word	index@(_ZN2at6native29vectorized_elementwise_kernelILi2EZZZNS0_15neg_kernel_cudaERNS_18TensorIteratorBaseEENKUlvE0_clEvENKUlvE0_clEvEUlaE_St5arrayIPcLm2EEEEviT0_T1_)
        /*2300*/ 	.word	0x00000000


	//----- nvinfo : EIATTR_MIN_STACK_SIZE
	.align		4
.L_1545:
        /*2304*/ 	.byte	0x04, 0x12
        /*2306*/ 	.short	(.L_1547 - .L_1546)
	.align		4
.L_1546:
        /*2308*/ 	.word	index@(_ZN2at6native29vectorized_elementwise_kernelILi4EZZZNS0_15neg_kernel_cudaERNS_18TensorIteratorBaseEENKUlvE0_clEvENKUlvE0_clEvEUlaE_St5arrayIPcLm2EEEEviT0_T1_)
        /*230c*/ 	.word	0x00000000


	//----- nvinfo : EIATTR_MIN_STACK_SIZE
	.align		4
.L_1547:
        /*2310*/ 	.byte	0x04, 0x12
        /*2312*/ 	.short	(.L_1549 - .L_1548)
	.align		4
.L_1548:
        /*2314*/ 	.word	index@(_ZN2at6native29vectorized_elementwise_kernelILi8EZZZNS0_15neg_kernel_cudaERNS_18TensorIteratorBaseEENKUlvE0_clEvENKUlvE0_clEvEUlaE_St5arrayIPcLm2EEEEviT0_T1_)
        /*2318*/ 	.word	0x00000000


	//----- nvinfo : EIATTR_MIN_STACK_SIZE
	.align		4
.L_1549:
        /*231c*/ 	.byte	0x04, 0x12
        /*231e*/ 	.short	(.L_1551 - .L_1550)
	.align		4
.L_1550:
        /*2320*/ 	.word	index@(_ZN2at6native18elementwise_kernelILi128ELi4EZNS0_15gpu_kernel_implIZZZNS0_15neg_kernel_cudaERNS_18TensorIteratorBaseEENKUlvE0_clEvENKUlvE_clEvEUlhE_EEvS4_RKT_EUliE_EEviT1_)
        /*2324*/ 	.word	0x00000000


	//----- nvinfo : EIATTR_MIN_STACK_SIZE
	.align		4
.L_1551:
        /*2328*/ 	.byte	0x04, 0x12
        /*232a*/ 	.short	(.L_1553 - .L_1552)
	.align		4
.L_1552:
        /*232c*/ 	.word	index@(_ZN2at6native27unrolled_elementwise_kernelIZZZNS0_15neg_kernel_cudaERNS_18TensorIteratorBaseEENKUlvE0_clEvENKUlvE_clEvEUlhE_St5arrayIPcLm2EELi4E23TrivialOffsetCalculatorILi1EjESB_NS0_6memory12LoadWithCastILi1EEENSC_13StoreWithCastILi1EEEEEviT_T0_T2_T3_T4_T5_)
        /*2330*/ 	.word	0x00000000


	//----- nvinfo : EIATTR_MIN_STACK_SIZE
	.align		4
.L_1553:
        /*2334*/ 	.byte	0x04, 0x12
        /*2336*/ 	.short	(.L_1555 - .L_1554)
	.align		4
.L_1554:
        /*2338*/ 	.word	index@(_ZN2at6native18elementwise_kernelILi128ELi4EZNS0_22gpu_kernel_impl_nocastIZZZNS0_15neg_kernel_cudaERNS_18TensorIteratorBaseEENKUlvE0_clEvENKUlvE_clEvEUlhE_EEvS4_RKT_EUliE_EEviT1_)
        /*233c*/ 	.word	0x00000000


	//----- nvinfo : EIATTR_MIN_STACK_SIZE
	.align		4
.L_1555:
        /*2340*/ 	.byte	0x04, 0x12
        /*2342*/ 	.short	(.L_1557 - .L_1556)
	.align		4
.L_1556:
        /*2344*/ 	.word	index@(_ZN2at6native27unrolled_elementwise_kernelIZZZNS0_15neg_kernel_cudaERNS_18TensorIteratorBaseEENKUlvE0_clEvENKUlvE_clEvEUlhE_St5arrayIPcLm2EELi4E23TrivialOffsetCalculatorILi1EjESB_NS0_6memory15LoadWithoutCastENSC_16StoreWithoutCastEEEviT_T0_T2_T3_T4_T5_)
        /*2348*/ 	.word	0x00000000


	//----- nvinfo : EIATTR_MIN_STACK_SIZE
	.align		4
.L_1557:
        /*234c*/ 	.byte	0x04, 0x12
        /*234e*/ 	.short	(.L_1559 - .L_1558)
	.align		4
.L_1558:
        /*2350*/ 	.word	index@(_ZN2at6native29vectorized_elementwise_kernelILi2EZZZNS0_15neg_kernel_cudaERNS_18TensorIteratorBaseEENKUlvE0_clEvENKUlvE_clEvEUlhE_St5arrayIPcLm2EEEEviT0_T1_)
        /*2354*/ 	.word	0x00000000


	//----- nvinfo : EIATTR_MIN_STACK_SIZE
	.align		4
.L_1559:
        /*2358*/ 	.byte	0x04, 0x12
        /*235a*/ 	.short	(.L_1561 - .L_1560)
	.align		4
.L_1560:
        /*235c*/ 	.word	index@(_ZN2at6native29vectorized_elementwise_kernelILi4EZZZNS0_15neg_kernel_cudaERNS_18TensorIteratorBaseEENKUlvE0_clEvENKUlvE_clEvEUlhE_St5arrayIPcLm2EEEEviT0_T1_)
        /*2360*/ 	.word	0x00000000


	//----- nvinfo : EIATTR_MIN_STACK_SIZE
	.align		4
.L_1561:
        /*2364*/ 	.byte	0x04, 0x12
        /*2366*/ 	.short	(.L_1563 - .L_1562)
	.align		4
.L_1562:
        /*2368*/ 	.word	index@(_ZN2at6native29vectorized_elementwise_kernelILi8EZZZNS0_15neg_kernel_cudaERNS_18TensorIteratorBaseEENKUlvE0_clEvENKUlvE_clEvEUlhE_St5arrayIPcLm2EEEEviT0_T1_)
        /*236c*/ 	.word	0x00000000


	//----- nvinfo : EIATTR_MIN_STACK_SIZE
	.align		4
.L_1563:
        /*2370*/ 	.byte	0x04, 0x12
        /*2372*/ 	.short	(.L_1565 - .L_1564)
	.align		4
.L_1564:
        /*2374*/ 	.word	index@(_ZN2at6native18elementwise_kernelILi128ELi4EZNS0_15gpu_kernel_implIZZZNS0_23logical_not_kernel_cudaERNS_18TensorIteratorBaseEENKUlvE0_clEvENKUlvE10_clEvEUlN3c108BFloat16EE_EEvS4_RKT_EUliE_EEviT1_)
        /*2378*/ 	.word	0x00000000


	//----- nvinfo : EIATTR_MIN_STACK_SIZE
	.align		4
.L_1565:
        /*237c*/ 	.byte	0x04, 0x12
        /*237e*/ 	.short	(.L_1567 - .L_1566)
	.align		4
.L_1566:
        /*2380*/ 	.word	index@(_ZN2at6native27unrolled_elementwise_kernelIZZZNS0_23logical_not_kernel_cudaERNS_18TensorIteratorBaseEENKUlvE0_clEvENKUlvE10_clEvEUlN3c108BFloat16EE_St5arrayIPcLm2EELi4E23TrivialOffsetCalculatorILi1EjESD_NS0_6memory12LoadWithCastILi1EEENSE_13StoreWithCastILi1EEEEEviT_T0_T2_T3_T4_T5_)
        /*2384*/ 	.word	0x00000000


	//----- nvinfo : EIATTR_MIN_STACK_SIZE
	.align		4
.L_1567:
        /*2388*/ 	.byte	0x04, 0x12
        /*238a*/ 	.short	(.L_1569 - .L_1568)
	.align		4
.L_1568:
        /*238c*/ 	.word	index@(_ZN2at6native18elementwise_kernelILi128ELi4EZNS0_22gpu_kernel_impl_nocastIZZZNS0_23logical_not_kernel_cudaERNS_18TensorIteratorBaseEENKUlvE0_clEvENKUlvE10_clEvEUlN3c108BFloat16EE_EEvS4_RKT_EUliE_EEviT1_)
        /*2390*/ 	.word	0x00000000


	//----- nvinfo : EIATTR_MIN_STACK_SIZE
	.align		4
.L_1569:
        /*2394*/ 	.byte	0x04, 0x12
        /*2396*/ 	.short	(.L_1571 - .L_1570)
	.align		4
.L_1570:
        /*2398*/ 	.word	index@(_ZN2at6native27unrolled_elementwise_kernelIZZZNS0_23logical_not_kernel_cudaERNS_18TensorIteratorBaseEENKUlvE0_clEvENKUlvE10_clEvEUlN3c108BFloat16EE_St5arrayIPcLm2EELi4E23TrivialOffsetCalculatorILi1EjESD_NS0_6memory15LoadWithoutCastENSE_16StoreWithoutCastEEEviT_T0_T2_T3_T4_T5_)
        /*239c*/ 	.word	0x00000000


	//----- nvinfo : EIATTR_MIN_STACK_SIZE
	.align		4
.L_1571:
        /*23a0*/ 	.byte	0x04, 0x12
        /*23a2*/ 	.short	(.L_1573 - .L_1572)
	.align		4
.L_1572:
        /*23a4*/ 	.word	index@(_ZN2at6native29vectorized_elementwise_kernelILi2EZZZNS0_23logical_not_kernel_cudaERNS_18TensorIteratorBaseEENKUlvE0_clEvENKUlvE10_clEvEUlN3c108BFloat16EE_St5arrayIPcLm2EEEEviT0_T1_)
        /*23a8*/ 	.word	0x00000000


	//----- nvinfo : EIATTR_MIN_STACK_SIZE
	.align		4
.L_1573:
        /*23ac*/ 	.byte	0x04, 0x12
        /*23ae*/ 	.short	(.L_1575 - .L_1574)
	.align		4
.L_1574:
        /*23b0*/ 	.word	index@(_ZN2at6native29vectorized_elementwise_kernelILi4EZZZNS0_23logical_not_kernel_cudaERNS_18TensorIteratorBaseEENKUlvE0_clEvENKUlvE10_clEvEUlN3c108BFloat16EE_St5arrayIPcLm2EEEEviT0_T1_)
        /*23b4*/ 	.word	0x00000000


	//----- nvinfo : EIATTR_MIN_STACK_SIZE
	.align		4
.L_1575:
        /*23b8*/ 	.byte	0x04, 0x12
        /*23ba*/ 	.short	(.L_1577 - .L_1576)
	.align		4
.L_1576:
        /*23bc*/ 	.word	index@(_ZN2at6native29vectorized_elementwise_kernelILi8EZZZNS0_23logical_not_kernel_cudaERNS_18TensorIteratorBaseEENKUlvE0_clEvENKUlvE10_clEvEUlN3c108BFloat16EE_St5arrayIPcLm2EEEEviT0_T1_)
        /*23c0*/ 	.word	0x00000000


	//----- nvinfo : EIATTR_MIN_STACK_SIZE
	.align		4
.L_1577:
        /*23c4*/ 	.byte	0x04, 0x12
        /*23c6*/ 	.short	(.L_1579 - .L_1578)
	.align		4
.L_1578:
        /*23c8*/ 	.word	index@(_ZN2at6native18elementwise_kernelILi128ELi4EZNS0_15gpu_kernel_implIZZZNS0_23logical_not_kernel_cudaERNS_18TensorIteratorBaseEENKUlvE0_clEvENKUlvE9_clEvEUlN3c104HalfEE_EEvS4_RKT_EUliE_EEviT1_)
        /*23cc*/ 	.word	0x00000000


	//----- nvinfo : EIATTR_MIN_STACK_SIZE
	.align		4
.L_1579:
        /*23d0*/ 	.byte	0x04, 0x12
        /*23d2*/ 	.short	(.L_1581 - .L_1580)
	.align		4
.L_1580:
        /*23d4*/ 	.word	index@(_ZN2at6native27unrolled_elementwise_kernelIZZZNS0_23logical_not_kernel_cudaERNS_18TensorIteratorBaseEENKUlvE0_clEvENKUlvE9_clEvEUlN3c104HalfEE_St5arrayIPcLm2EELi4E23TrivialOffsetCalculatorILi1EjESD_NS0_6memory12LoadWithCastILi1EEENSE_13StoreWithCastILi1EEEEEviT_T0_T2_T3_T4_T5_)
        /*23d8*/ 	.word	0x00000000


	//----- nvinfo : EIATTR_MIN_STACK_SIZE
	.align		4
.L_1581:
        /*23dc*/ 	.byte	0x04, 0x12
        /*23de*/ 	.short	(.L_1583 - .L_1582)
	.align		4
.L_1582:
        /*23e0*/ 	.word	index@(_ZN2at6native18elementwise_kernelILi128ELi4EZNS0_22gpu_kernel_impl_nocastIZZZNS0_23logical_not_kernel_cudaERNS_18TensorIteratorBaseEENKUlvE0_clEvENKUlvE9_clEvEUlN3c104HalfEE_EEvS4_RKT_EUliE_EEviT1_)
        /*23e4*/ 	.word	0x00000000


	//----- nvinfo : EIATTR_MIN_STACK_SIZE
	.align		4
.L_1583:
        /*23e8*/ 	.byte	0x04, 0x12
        /*23ea*/ 	.short	(.L_1585 - .L_1584)
	.align		4
.L_1584:
        /*23ec*/ 	.word	index@(_ZN2at6native27unrolled_elementwise_kernelIZZZNS0_23logical_not_kernel_cudaERNS_18TensorIteratorBaseEENKUlvE0_clEvENKUlvE9_clEvEUlN3c104HalfEE_St5arrayIPcLm2EELi4E23TrivialOffsetCalculatorILi1EjESD_NS0_6memory15LoadWithoutCastENSE_16StoreWithoutCastEEEviT_T0_T2_T3_T4_T5_)
        /*23f0*/ 	.word	0x00000000


	//----- nvinfo : EIATTR_MIN_STACK_SIZE
	.align		4
.L_1585:
        /*23f4*/ 	.byte	0x04, 0x12
        /*23f6*/ 	.short	(.L_1587 - .L_1586)
	.align		4
.L_1586:
        /*23f8*/ 	.word	index@(_ZN2at6native29vectorized_elementwise_kernelILi2EZZZNS0_23logical_not_kernel_cudaERNS_18TensorIteratorBaseEENKUlvE0_clEvENKUlvE9_clEvEUlN3c104HalfEE_St5arrayIPcLm2EEEEviT0_T1_)
        /*23fc*/ 	.word	0x00000000


	//----- nvinfo : EIATTR_MIN_STACK_SIZE
	.align		4
.L_1587:
        /*2400*/ 	.byte	0x04, 0x12
        /*2402*/ 	.short	(.L_1589 - .L_1588)
	.align		4
.L_1588:
        /*2404*/ 	.word	index@(_ZN2at6native29vectorized_elementwise_kernelILi4EZZZNS0_23logical_not_kernel_cudaERNS_18TensorIteratorBaseEENKUlvE0_clEvENKUlvE9_clEvEUlN3c104HalfEE_St5arrayIPcLm2EEEEviT0_T1_)
        /*2408*/ 	.word	0x00000000


	//----- nvinfo : EIATTR_MIN_STACK_SIZE
	.align		4
.L_1589:
        /*240c*/ 	.byte	0x04, 0x12
        /*240e*/ 	.short	(.L_1591 - .L_1590)
	.align		4
.L_1590:
        /*2410*/ 	.word	index@(_ZN2at6native29vectorized_elementwise_kernelILi8EZZZNS0_23logical_not_kernel_cudaERNS_18TensorIteratorBaseEENKUlvE0_clEvENKUlvE9_clEvEUlN3c104HalfEE_St5arrayIPcLm2EEEEviT0_T1_)
        /*2414*/ 	.word	0x00000000


	//----- nvinfo : EIATTR_MIN_STACK_SIZE
	.align		4
.L_1591:
        /*2418*/ 	.byte	0x04, 0x12
        /*241a*/ 	.short	(.L_1593 - .L_1592)
	.align		4
.L_1592:
        /*241c*/ 	.word	index@(_ZN2at6native18elementwise_kernelILi128ELi4EZNS0_15gpu_kernel_implIZZZNS0_23logical_not_kernel_cudaERNS_18TensorIteratorBaseEENKUlvE0_clEvENKUlvE8_clEvEUlbE_EEvS4_RKT_EUliE_EEviT1_)
        /*2420*/ 	.word	0x00000000


	//----- nvinfo : EIATTR_MIN_STACK_SIZE
	.align		4
.L_1593:
        /*2424*/ 	.byte	0x04, 0x12
        /*2426*/ 	.short	(.L_1595 - .L_1594)
	.align		4
.L_1594:
        /*2428*/ 	.word	index@(_ZN2at6native27unrolled_elementwise_kernelIZZZNS0_23logical_not_kernel_cudaERNS_18TensorIteratorBaseEENKUlvE0_clEvENKUlvE8_clEvEUlbE_St5arrayIPcLm2EELi4E23TrivialOffsetCalculatorILi1EjESB_NS0_6memory12LoadWithCastILi1EEENSC_13StoreWithCastILi1EEEEEviT_T0_T2_T3_T4_T5_)
        /*242c*/ 	.word	0x00000000


	//----- nvinfo : EIATTR_MIN_STACK_SIZE
	.align		4
.L_1595:
        /*2430*/ 	.byte	0x04, 0x12
        /*2432*/ 	.short	(.L_1597 - .L_1596)
	.align		4
.L_1596:
        /*2434*/ 	.word	index@(_ZN2at6native18elementwise_kernelILi128ELi4EZNS0_22gpu_kernel_impl_nocastIZZZNS0_23logical_not_kernel_cudaERNS_18TensorIteratorBaseEENKUlvE0_clEvENKUlvE8_clEvEUlbE_EEvS4_RKT_EUliE_EEviT1_)
        /*2438*/ 	.word	0x00000000


	//----- nvinfo : EIATTR_MIN_STACK_SIZE
	.align		4
.L_1597:
        /*243c*/ 	.byte	0x04, 0x12
        /*243e*/ 	.short	(.L_1599 - .L_1598)
	.align		4
.L_1598:
        /*2440*/ 	.word	index@(_ZN2at6native27unrolled_elementwise_kernelIZZZNS0_23logical_not_kernel_cudaERNS_18TensorIteratorBaseEENKUlvE0_clEvENKUlvE8_clEvEUlbE_St5arrayIPcLm2EELi4E23TrivialOffsetCalculatorILi1EjESB_NS0_6memory15LoadWithoutCastENSC_16StoreWithoutCastEEEviT_T0_T2_T3_T4_T5_)
        /*2444*/ 	.word	0x00000000


	//----- nvinfo : EIATTR_MIN_STACK_SIZE
	.align		4
.L_1599:
        /*2448*/ 	.byte	0x04, 0x12
        /*244a*/ 	.short	(.L_1601 - .L_1600)
	.align		4
.L_1600:
        /*244c*/ 	.word	index@(_ZN2at6native29vectorized_elementwise_kernelILi2EZZZNS0_23logical_not_kernel_cudaERNS_18TensorIteratorBaseEENKUlvE0_clEvENKUlvE8_clEvEUlbE_St5arrayIPcLm2EEEEviT0_T1_)
        /*2450*/ 	.word	0x00000000


	//----- nvinfo : EIATTR_MIN_STACK_SIZE
	.align		4
.L_1601:
        /*2454*/ 	.byte	0x04, 0x12
        /*2456*/ 	.short	(.L_1603 - .L_1602)
	.align		4
.L_1602:
        /*2458*/ 	.word	index@(_ZN2at6native29vectorized_elementwise_kernelILi4EZZZNS0_23logical_not_kernel_cudaERNS_18TensorIteratorBaseEENKUlvE0_clEvENKUlvE8_clEvEUlbE_St5arrayIPcLm2EEEEviT0_T1_)
        /*245c*/ 	.word	0x00000000


	//----- nvinfo : EIATTR_MIN_STACK_SIZE
	.align		4
.L_1603:
        /*2460*/ 	.byte	0x04, 0x12
        /*2462*/ 	.short	(.L_1605 - .L_1604)
	.align		4
.L_1604:
        /*2464*/ 	.word	index@(_ZN2at6native29vectorized_elementwise_kernelILi8EZZZNS0_23logical_not_kernel_cudaERNS_18TensorIteratorBaseEENKUlvE0_clEvENKUlvE8_clEvEUlbE_St5arrayIPcLm2EEEEviT0_T1_)
        /*2468*/ 	.word	0x00000000


	//----- nvinfo : EIATTR_MIN_STACK_SIZE
	.align		4
.L_1605:
        /*246c*/ 	.byte	0x04, 0x12
        /*246e*/ 	.short	(.L_1607 - .L_1606)
	.align		4
.L_1606:
        /*2470*/ 	.word	index@(_ZN2at6native18elementwise_kernelILi128ELi4EZNS0_15gpu_kernel_implIZZZNS0_23logical_not_kernel_cudaERNS_18TensorIteratorBaseEENKUlvE0_clEvENKUlvE7_clEvEUlN3c107complexIfEEE_EEvS4_RKT_EUliE_EEviT1_)
        /*2474*/ 	.word	0x00000000


	//----- nvinfo : EIATTR_MIN_STACK_SIZE
	.align		4
.L_1607:
        /*2478*/ 	.byte	0x04, 0x12
        /*247a*/ 	.short	(.L_1609 - .L_1608)
	.align		4
.L_1608:
        /*247c*/ 	.word	index@(_ZN2at6native27unrolled_elementwise_kernelIZZZNS0_23logical_not_kernel_cudaERNS_18TensorIteratorBaseEENKUlvE0_clEvENKUlvE7_clEvEUlN3c107complexIfEEE_St5arrayIPcLm2EELi4E23TrivialOffsetCalculatorILi1EjESE_NS0_6memory12LoadWithCastILi1EEENSF_13StoreWithCastILi1EEEEEviT_T0_T2_T3_T4_T5_)
        /*2480*/ 	.word	0x00000000


	//----- nvinfo : EIATTR_MIN_STACK_SIZE
	.align		4
.L_1609:
        /*2484*/ 	.byte	0x04, 0x12
        /*2486*/ 	.short	(.L_1611 - .L_1610)
	.align		4
.L_1610:
        /*2488*/ 	.word	index@(_ZN2at6native18elementwise_kernelILi128ELi4EZNS0_22gpu_kernel_impl_nocastIZZZNS0_23logical_not_kernel_cudaERNS_18TensorIteratorBaseEENKUlvE0_clEvENKUlvE7_clEvEUlN3c107complexIfEEE_EEvS4_RKT_EUliE_EEviT1_)
        /*248c*/ 	.word	0x00000000


	//----- nvinfo : EIATTR_MIN_STACK_SIZE
	.align		4
.L_1611:
        /*2490*/ 	.byte	0x04, 0x12
        /*2492*/ 	.short	(.L_1613 - .L_1612)
	.align		4
.L_1612:
        /*2494*/ 	.word	index@(_ZN2at6native27unrolled_elementwise_kernelIZZZNS0_23logical_not_kernel_cudaERNS_18TensorIteratorBaseEENKUlvE0_clEvENKUlvE7_clEvEUlN3c107complexIfEEE_St5arrayIPcLm2EELi4E23TrivialOffsetCalculatorILi1EjESE_NS0_6memory15LoadWithoutCastENSF_16StoreWithoutCastEEEviT_T0_T2_T3_T4_T5_)
        /*2498*/ 	.word	0x00000000


	//----- nvinfo : EIATTR_MIN_STACK_SIZE
	.align		4
.L_1613:
        /*249c*/ 	.byte	0x04, 0x12
        /*249e*/ 	.short	(.L_1615 - .L_1614)
	.align		4
.L_1614:
        /*24a0*/ 	.word	index@(_ZN2at6native29vectorized_elementwise_kernelILi2EZZZNS0_23logical_not_kernel_cudaERNS_18TensorIteratorBaseEENKUlvE0_clEvENKUlvE7_clEvEUlN3c107complexIfEEE_St5arrayIPcLm2EEEEviT0_T1_)
        /*24a4*/ 	.word	0x00000000


	//----- nvinfo : EIATTR_MIN_STACK_SIZE
	.align		4
.L_1615:
        /*24a8*/ 	.byte	0x04, 0x12
        /*24aa*/ 	.short	(.L_1617 - .L_1616)
	.align		4
.L_1616:
        /*24ac*/ 	.word	index@(_ZN2at6native29vectorized_elementwise_kernelILi4EZZZNS0_23logical_not_kernel_cudaERNS_18TensorIteratorBaseEENKUlvE0_clEvENKUlvE7_clEvEUlN3c107complexIfEEE_St5arrayIPcLm2EEEEviT0_T1_)
        /*24b0*/ 	.word	0x00000000


	//----- nvinfo : EIATTR_MIN_STACK_SIZE
	.align		4
.L_1617:
        /*24b4*/ 	.byte	0x04, 0x12
        /*24b6*/ 	.short	(.L_1619 - .L_1618)
	.align		4
.L_1618:
        /*24b8*/ 	.word	index@(_ZN2at6native29vectorized_elementwise_kernelILi8EZZZNS0_23logical_not_kernel_cudaERNS_18TensorIteratorBaseEENKUlvE0_clEvENKUlvE7_clEvEUlN3c107complexIfEEE_St5arrayIPcLm2EEEEviT0_T1_)
        /*24bc*/ 	.word	0x00000000


	//----- nvinfo : EIATTR_MIN_STACK_SIZE
	.align		4
.L_1619:
        /*24c0*/ 	.byte	0x04, 0x12
        /*24c2*/ 	.short	(.L_1621 - .L_1620)
	.align		4
.L_1620:
        /*24c4*/ 	.word	index@(_ZN2at6native18elementwise_kernelILi128ELi4EZNS0_15gpu_kernel_implIZZZNS0_23logical_not_kernel_cudaERNS_18TensorIteratorBaseEENKUlvE0_clEvENKUlvE6_clEvEUlN3c107complexIdEEE_EEvS4_RKT_EUliE_EEviT1_)
        /*24c8*/ 	.word	0x00000000


	//----- nvinfo : EIATTR_MIN_STACK_SIZE
	.align		4
.L_1621:
        /*24cc*/ 	.byte	0x04, 0x12
        /*24ce*/ 	.short	(.L_1623 - .L_1622)
	.align		4
.L_1622:
        /*24d0*/ 	.word	index@(_ZN2at6native27unrolled_elementwise_kernelIZZZNS0_23logical_not_kernel_cudaERNS_18TensorIteratorBaseEENKUlvE0_clEvENKUlvE6_clEvEUlN3c107complexIdEEE_St5arrayIPcLm2EELi4E23TrivialOffsetCalculatorILi1EjESE_NS0_6memory12LoadWithCastILi1EEENSF_13StoreWithCastILi1EEEEEviT_T0_T2_T3_T4_T5_)
        /*24d4*/ 	.word	0x00000000


	//----- nvinfo : EIATTR_MIN_STACK_SIZE
	.align		4
.L_1623:
        /*24d8*/ 	.byte	0x04, 0x12
        /*24da*/ 	.short	(.L_1625 - .L_1624)
	.align		4
.L_1624:
        /*24dc*/ 	.word	index@(_ZN2at6native18elementwise_kernelILi128ELi4EZNS0_22gpu_kernel_impl_nocastIZZZNS0_23logical_not_kernel_cudaERNS_18TensorIteratorBaseEENKUlvE0_clEvENKUlvE6_clEvEUlN3c107complexIdEEE_EEvS4_RKT_EUliE_EEviT1_)
        /*24e0*/ 	.word	0x00000000


	//----- nvinfo : EIATTR_MIN_STACK_SIZE
	.align		4
.L_1625:
        /*24e4*/ 	.byte	0x04, 0x12
        /*24e6*/ 	.short	(.L_1627 - .L_1626)
	.align		4
.L_1626:
        /*24e8*/ 	.word	index@(_ZN2at6native27unrolled_elementwise_kernelIZZZNS0_23logical_not_kernel_cudaERNS_18TensorIteratorBaseEENKUlvE0_clEvENKUlvE6_clEvEUlN3c107complexIdEEE_St5arrayIPcLm2EELi4E23TrivialOffsetCalculatorILi1EjESE_NS0_6memory15LoadWithoutCastENSF_16StoreWithoutCastEEEviT_T0_T2_T3_T4_T5_)
        /*24ec*/ 	.word	0x00000000


	//----- nvinfo : EIATTR_MIN_STACK_SIZE
	.align		4
.L_1627:
        /*24f0*/ 	.byte	0x04, 0x12
        /*24f2*/ 	.short	(.L_1629 - .L_1628)
	.align		4
.L_1628:
        /*24f4*/ 	.word	index@(_ZN2at6native29vectorized_elementwise_kernelILi2EZZZNS0_23logical_not_kernel_cudaERNS_18TensorIteratorBaseEENKUlvE0_clEvENKUlvE6_clEvEUlN3c107complexIdEEE_St5arrayIPcLm2EEEEviT0_T1_)
        /*24f8*/ 	.word	0x00000000


	//----- nvinfo : EIATTR_MIN_STACK_SIZE
	.align		4
.L_1629:
        /*24fc*/ 	.byte	0x04, 0x12
        /*24fe*/ 	.short	(.L_1631 - .L_1630)
	.align		4
.L_1630:
        /*2500*/ 	.word	index@(_ZN2at6native29vectorized_elementwise_kernelILi4EZZZNS0_23logical_not_kernel_cudaERNS_18TensorIteratorBaseEENKUlvE0_clEvENKUlvE6_clEvEUlN3c107complexIdEEE_St5arrayIPcLm2EEEEviT0_T1_)
        /*2504*/ 	.word	0x00000000


	//----- nvinfo : EIATTR_MIN_STACK_SIZE
	.align		4
.L_1631:
        /*2508*/ 	.byte	0x04, 0x12
        /*250a*/ 	.short	(.L_1633 - .L_1632)
	.align		4
.L_1632:
        /*250c*/ 	.word	index@(_ZN2at6native29vectorized_elementwise_kernelILi8EZZZNS0_23logical_not_kernel_cudaERNS_18TensorIteratorBaseEENKUlvE0_clEvENKUlvE6_clEvEUlN3c107complexIdEEE_St5arrayIPcLm2EEEEviT0_T1_)
        /*2510*/ 	.word	0x00000000


	//----- nvinfo : EIATTR_MIN_STACK_SIZE
	.align		4
.L_1633:
        /*2514*/ 	.byte	0x04, 0x12
        /*2516*/ 	.short	(.L_1635 - .L_1634)
	.align		4
.L_1634:
        /*2518*/ 	.word	index@(_ZN2at6native18elementwise_kernelILi128ELi4EZNS0_15gpu_kernel_implIZZZNS0_23logical_not_kernel_cudaERNS_18TensorIteratorBaseEENKUlvE0_clEvENKUlvE5_clEvEUlfE_EEvS4_RKT_EUliE_EEviT1_)
        /*251c*/ 	.word	0x00000000


	//----- nvinfo : EIATTR_MIN_STACK_SIZE
	.align		4
.L_1635:
        /*2520*/ 	.byte	0x04, 0x12
        /*2522*/ 	.short	(.L_1637 - .L_1636)
	.align		4
.L_1636:
        /*2524*/ 	.word	index@(_ZN2at6native27unrolled_elementwise_kernelIZZZNS0_23logical_not_kernel_cudaERNS_18TensorIteratorBaseEENKUlvE0_clEvENKUlvE5_clEvEUlfE_St5arrayIPcLm2EELi4E23TrivialOffsetCalculatorILi1EjESB_NS0_6memory12LoadWithCastILi1EEENSC_13StoreWithCastILi1EEEEEviT_T0_T2_T3_T4_T5_)
        /*2528*/ 	.word	0x00000000


	//----- nvinfo : EIATTR_MIN_STACK_SIZE
	.align		4
.L_1637:
        /*252c*/ 	.byte	0x04, 0x12
        /*252e*/ 	.short	(.L_1639 - .L_1638)
	.align		4
.L_1638:
        /*2530*/ 	.word	index@(_ZN2at6native18elementwise_kernelILi128ELi4EZNS0_22gpu_kernel_impl_nocastIZZZNS0_23logical_not_kernel_cudaERNS_18TensorIteratorBaseEENKUlvE0_clEvENKUlvE5_clEvEUlfE_EEvS4_RKT_EUliE_EEviT1_)
        /*2534*/ 	.word	0x00000000


	//----- nvinfo : EIATTR_MIN_STACK_SIZE
	.align		4
.L_1639:
        /*2538*/ 	.byte	0x04, 0x12
        /*253a*/ 	.short	(.L_1641 - .L_1640)
	.align		4
.L_1640:
        /*253c*/ 	.word	index@(_ZN2at6native27unrolled_elementwise_kernelIZZZNS0_23logical_not_kernel_cudaERNS_18TensorIteratorBaseEENKUlvE0_clEvENKUlvE5_clEvEUlfE_St5arrayIPcLm2EELi4E23TrivialOffsetCalculatorILi1EjESB_NS0_6memory15LoadWithoutCastENSC_16StoreWithoutCastEEEviT_T0_T2_T3_T4_T5_)
        /*2540*/ 	.word	0x00000000


	//----- nvinfo : EIATTR_MIN_STACK_SIZE
	.align		4
.L_1641:
        /*2544*/ 	.byte	0x04, 0x12
        /*2546*/ 	.short	(.L_1643 - .L_1642)
	.align		4
.L_1642:
        /*2548*/ 	.word	index@(_ZN2at6native29vectorized_elementwise_kernelILi2EZZZNS0_23logical_not_kernel_cudaERNS_18TensorIteratorBaseEENKUlvE0_clEvENKUlvE5_clEvEUlfE_St5arrayIPcLm2EEEEviT0_T1_)
        /*254c*/ 	.word	0x00000000


	//----- nvinfo : EIATTR_MIN_STACK_SIZE
	.align		4
.L_1643:
        /*2550*/ 	.byte	0x04, 0x12
        /*2552*/ 	.short	(.L_1645 - .L_1644)
	.align		4
.L_1644:
        /*2554*/ 	.word	index@(_ZN2at6native29vectorized_elementwise_kernelILi4EZZZNS0_23logical_not_kernel_cudaERNS_18TensorIteratorBaseEENKUlvE0_clEvENKUlvE5_clEvEUlfE_St5arrayIPcLm2EEEEviT0_T1_)
        /*2558*/ 	.word	0x00000000


	//----- nvinfo : EIATTR_MIN_STACK_SIZE
	.align		4
.L_1645:
        /*255c*/ 	.byte	0x04, 0x12
        /*255e*/ 	.short	(.L_1647 - .L_1646)
	.align		4
.L_1646:
        /*2560*/ 	.word	index@(_ZN2at6native29vectorized_elementwise_kernelILi8EZZZNS0_23logical_not_kernel_cudaERNS_18TensorIteratorBaseEENKUlvE0_clEvENKUlvE5_clEvEUlfE_St5arrayIPcLm2EEEEviT0_T1_)
        /*2564*/ 	.word	0x00000000


	//----- nvinfo : EIATTR_MIN_STACK_SIZE
	.align		4
.L_1647:
        /*2568*/ 	.byte	0x04, 0x12
        /*256a*/ 	.short	(.L_1649 - .L_1648)
	.align		4
.L_1648:
        /*256c*/ 	.word	index@(_ZN2at6native18elementwise_kernelILi128ELi4EZNS0_15gpu_kernel_implIZZZNS0_23logical_not_kernel_cudaERNS_18TensorIteratorBaseEENKUlvE0_clEvENKUlvE4_clEvEUldE_EEvS4_RKT_EUliE_EEviT1_)
        /*2570*/ 	.word	0x00000000


	//----- nvinfo : EIATTR_MIN_STACK_SIZE
	.align		4
.L_1649:
        /*2574*/ 	.byte	0x04, 0x12
        /*2576*/ 	.short	(.L_1651 - .L_1650)
	.align		4
.L_1650:
        /*2578*/ 	.word	index@(_ZN2at6native27unrolled_elementwise_kernelIZZZNS0_23logical_not_kernel_cudaERNS_18TensorIteratorBaseEENKUlvE0_clEvENKUlvE4_clEvEUldE_St5arrayIPcLm2EELi4E23TrivialOffsetCalculatorILi1EjESB_NS0_6memory12LoadWithCastILi1EEENSC_13StoreWithCastILi1EEEEEviT_T0_T2_T3_T4_T5_)
        /*257c*/ 	.word	0x00000000


	//----- nvinfo : EIATTR_MIN_STACK_SIZE
	.align		4
.L_1651:
        /*2580*/ 	.byte	0x04, 0x12
        /*2582*/ 	.short	(.L_1653 - .L_1652)
	.align		4
.L_1652:
        /*2584*/ 	.word	index@(_ZN2at6native18elementwise_kernelILi128ELi4EZNS0_22gpu_kernel_impl_nocastIZZZNS0_23logical_not_kernel_cudaERNS_18TensorIteratorBaseEENKUlvE0_clEvENKUlvE4_clEvEUldE_EEvS4_RKT_EUliE_EEviT1_)
        /*2588*/ 	.word	0x00000000


	//----- nvinfo : EIATTR_MIN_STACK_SIZE
	.align		4
.L_1653:
        /*258c*/ 	.byte	0x04, 0x12
        /*258e*/ 	.short	(.L_1655 - .L_1654)
	.align		4
.L_1654:
        /*2590*/ 	.word	index@(_ZN2at6native27unrolled_elementwise_kernelIZZZNS0_23logical_not_kernel_cudaERNS_18TensorIteratorBaseEENKUlvE0_clEvENKUlvE4_clEvEUldE_St5arrayIPcLm2EELi4E23TrivialOffsetCalculatorILi1EjESB_NS0_6memory15LoadWithoutCastENSC_16StoreWithoutCastEEEviT_T0_T2_T3_T4_T5_)
        /*2594*/ 	.word	0x00000000


	//----- nvinfo : EIATTR_MIN_STACK_SIZE
	.align		4
.L_1655:
        /*2598*/ 	.byte	0x04, 0x12
        /*259a*/ 	.short	(.L_1657 - .L_1656)
	.align		4
.L_1656:
        /*259c*/ 	.word	index@(_ZN2at6native29vectorized_elementwise_kernelILi2EZZZNS0_23logical_not_kernel_cudaERNS_18TensorIteratorBaseEENKUlvE0_clEvENKUlvE4_clEvEUldE_St5arrayIPcLm2EEEEviT0_T1_)
        /*25a0*/ 	.word	0x00000000


	//----- nvinfo : EIATTR_MIN_STACK_SIZE
	.align		4
.L_1657:
        /*25a4*/ 	.byte	0x04, 0x12
        /*25a6*/ 	.short	(.L_1659 - .L_1658)
	.align		4
.L_1658:
        /*25a8*/ 	.word	index@(_ZN2at6native29vectorized_elementwise_kernelILi4EZZZNS0_23logical_not_kernel_cudaERNS_18TensorIteratorBaseEENKUlvE0_clEvENKUlvE4_clEvEUldE_St5arrayIPcLm2EEEEviT0_T1_)
        /*25ac*/ 	.word	0x00000000


	//----- nvinfo : EIATTR_MIN_STACK_SIZE
	.align		4
.L_1659:
        /*25b0*/ 	.byte	0x04, 0x12
        /*25b2*/ 	.short	(.L_1661 - .L_1660)
	.align		4
.L_1660:
        /*25b4*/ 	.word	index@(_ZN2at6native29vectorized_elementwise_kernelILi8EZZZNS0_23logical_not_kernel_cudaERNS_18TensorIteratorBaseEENKUlvE0_clEvENKUlvE4_clEvEUldE_St5arrayIPcLm2EEEEviT0_T1_)
        /*25b8*/ 	.word	0x00000000


	//----- nvinfo : EIATTR_MIN_STACK_SIZE
	.align		4
.L_1661:
        /*25bc*/ 	.byte	0x04, 0x12
        /*25be*/ 	.short	(.L_1663 - .L_1662)
	.align		4
.L_1662:
        /*25c0*/ 	.word	index@(_ZN2at6native18elementwise_kernelILi128ELi4EZNS0_15gpu_kernel_implIZZZNS0_23logical_not_kernel_cudaERNS_18TensorIteratorBaseEENKUlvE0_clEvENKUlvE3_clEvEUlsE_EEvS4_RKT_EUliE_EEviT1_)
        /*25c4*/ 	.word	0x00000000


	//----- nvinfo : EIATTR_MIN_STACK_SIZE
	.align		4
.L_1663:
        /*25c8*/ 	.byte	0x04, 0x12
        /*25ca*/ 	.short	(.L_1665 - .L_1664)
	.align		4
.L_1664:
        /*25cc*/ 	.word	index@(_ZN2at6native27unrolled_elementwise_kernelIZZZNS0_23logical_not_kernel_cudaERNS_18TensorIteratorBaseEENKUlvE0_clEvENKUlvE3_clEvEUlsE_St5arrayIPcLm2EELi4E23TrivialOffsetCalculatorILi1EjESB_NS0_6memory12LoadWithCastILi1EEENSC_13StoreWithCastILi1EEEEEviT_T0_T2_T3_T4_T5_)
        /*25d0*/ 	.word	0x00000000


	//----- nvinfo : EIATTR_MIN_STACK_SIZE
	.align		4
.L_1665:
        /*25d4*/ 	.byte	0x04, 0x12
        /*25d6*/ 	.short	(.L_1667 - .L_1666)
	.align		4
.L_1666:
        /*25d8*/ 	.word	index@(_ZN2at6native18elementwise_kernelILi128ELi4EZNS0_22gpu_kernel_impl_nocastIZZZNS0_23logical_not_kernel_cudaERNS_18TensorIteratorBaseEENKUlvE0_clEvENKUlvE3_clEvEUlsE_EEvS4_RKT_EUliE_EEviT1_)
        /*25dc*/ 	.word	0x00000000


	//----- nvinfo : EIATTR_MIN_STACK_SIZE
	.align		4
.L_1667:
        /*25e0*/ 	.byte	0x04, 0x12
        /*25e2*/ 	.short	(.L_1669 - .L_1668)
	.align		4
.L_1668:
        /*25e4*/ 	.word	index@(_ZN2at6native27unrolled_elementwise_kernelIZZZNS0_23logical_not_kernel_cudaERNS_18TensorIteratorBaseEENKUlvE0_clEvENKUlvE3_clEvEUlsE_St5arrayIPcLm2EELi4E23TrivialOffsetCalculatorILi1EjESB_NS0_6memory15LoadWithoutCastENSC_16StoreWithoutCastEEEviT_T0_T2_T3_T4_T5_)
        /*25e8*/ 	.word	0x00000000


	//----- nvinfo : EIATTR_MIN_STACK_SIZE
	.align		4
.L_1669:
        /*25ec*/ 	.byte	0x04, 0x12
        /*25ee*/ 	.short	(.L_1671 - .L_1670)
	.align		4
.L_1670:
        /*25f0*/ 	.word	index@(_ZN2at6native29vectorized_elementwise_kernelILi2EZZZNS0_23logical_not_kernel_cudaERNS_18TensorIteratorBaseEENKUlvE0_clEvENKUlvE3_clEvEUlsE_St5arrayIPcLm2EEEEviT0_T1_)
        /*25f4*/ 	.word	0x00000000


	//----- nvinfo : EIATTR_MIN_STACK_SIZE
	.align		4
.L_1671:
        /*25f8*/ 	.byte	0x04, 0x12
        /*25fa*/ 	.short	(.L_1673 - .L_1672)
	.align		4
.L_1672:
        /*25fc*/ 	.word	index@(_ZN2at6native29vectorized_elementwise_kernelILi4EZZZNS0_23logical_not_kernel_cudaERNS_18TensorIteratorBaseEENKUlvE0_clEvENKUlvE3_clEvEUlsE_St5arrayIPcLm2EEEEviT0_T1_)
        /*2600*/ 	.word	0x00000000


	//----- nvinfo : EIATTR_MIN_STACK_SIZE
	.align		4
.L_1673:
        /*2604*/ 	.byte	0x04, 0x12
        /*2606*/ 	.short	(.L_1675 - .L_1674)
	.align		4
.L_1674:
        /*2608*/ 	.word	index@(_ZN2at6native29vectorized_elementwise_kernelILi8EZZZNS0_23logical_not_kernel_cudaERNS_18TensorIteratorBaseEENKUlvE0_clEvENKUlvE3_clEvEUlsE_St5arrayIPcLm2EEEEviT0_T1_)
        /*260c*/ 	.word	0x00000000


	//----- nvinfo : EIATTR_MIN_STACK_SIZE
	.align		4
.L_1675:
        /*2610*/ 	.byte	0x04, 0x12
        /*2612*/ 	.short	(.L_1677 - .L_1676)
	.align		4
.L_1676:
        /*2614*/ 	.word	index@(_ZN2at6native18elementwise_kernelILi128ELi4EZNS0_15gpu_kernel_implIZZZNS0_23logical_not_kernel_cudaERNS_18TensorIteratorBaseEENKUlvE0_clEvENKUlvE2_clEvEUllE_EEvS4_RKT_EUliE_EEviT1_)
        /*2618*/ 	.word	0x00000000


	//----- nvinfo : EIATTR_MIN_STACK_SIZE
	.align		4
.L_1677:
        /*261c*/ 	.byte	0x04, 0x12
        /*261e*/ 	.short	(.L_1679 - .L_1678)
	.align		4
.L_1678:
        /*2620*/ 	.word	index@(_ZN2at6native27unrolled_elementwise_kernelIZZZNS0_23logical_not_kernel_cudaERNS_18TensorIteratorBaseEENKUlvE0_clEvENKUlvE2_clEvEUllE_St5arrayIPcLm2EELi4E23TrivialOffsetCalculatorILi1EjESB_NS0_6memory12LoadWithCastILi1EEENSC_13StoreWithCastILi1EEEEEviT_T0_T2_T3_T4_T5_)
        /*2624*/ 	.word	0x00000000


	//----- nvinfo : EIATTR_MIN_STACK_SIZE
	.align		4
.L_1679:
        /*2628*/ 	.byte	0x04, 0x12
        /*262a*/ 	.short	(.L_1681 - .L_1680)
	.align		4
.L_1680:
        /*262c*/ 	.word	index@(_ZN2at6native18elementwise_kernelILi128ELi4EZNS0_22gpu_kernel_impl_nocastIZZZNS0_23logical_not_kernel_cudaERNS_18TensorIteratorBaseEENKUlvE0_clEvENKUlvE2_clEvEUllE_EEvS4_RKT_EUliE_EEviT1_)
        /*2630*/ 	.word	0x00000000


	//----- nvinfo : EIATTR_MIN_STACK_SIZE
	.align		4
.L_1681:
        /*2634*/ 	.byte	0x04, 0x12
        /*2636*/ 	.short	(.L_1683 - .L_1682)
	.align		4
.L_1682:
        /*2638*/ 	.word	index@(_ZN2at6native27unrolled_elementwise_kernelIZZZNS0_23logical_not_kernel_cudaERNS_18TensorIteratorBaseEENKUlvE0_clEvENKUlvE2_clEvEUllE_St5arrayIPcLm2EELi4E23TrivialOffsetCalculatorILi1EjESB_NS0_6memory15LoadWithoutCastENSC_16StoreWithoutCastEEEviT_T0_T2_T3_T4_T5_)
        /*263c*/ 	.word	0x00000000


	//----- nvinfo : EIATTR_MIN_STACK_SIZE
	.align		4
.L_1683:
        /*2640*/ 	.byte	0x04, 0x12
        /*2642*/ 	.short	(.L_1685 - .L_1684)
	.align		4
.L_1684:
        /*2644*/ 	.word	index@(_ZN2at6native29vectorized_elementwise_kernelILi2EZZZNS0_23logical_not_kernel_cudaERNS_18TensorIteratorBaseEENKUlvE0_clEvENKUlvE2_clEvEUllE_St5arrayIPcLm2EEEEviT0_T1_)
        /*2648*/ 	.word	0x00000000


	//----- nvinfo : EIATTR_MIN_STACK_SIZE
	.align		4
.L_1685:
        /*264c*/ 	.byte	0x04, 0x12
        /*264e*/ 	.short	(.L_1687 - .L_1686)
	.align		4
.L_1686:
        /*2650*/ 	.word	index@(_ZN2at6native29vectorized_elementwise_kernelILi4EZZZNS0_23logical_not_kernel_cudaERNS_18TensorIteratorBaseEENKUlvE0_clEvENKUlvE2_clEvEUllE_St5arrayIPcLm2EEEEviT0_T1_)
        /*2654*/ 	.word	0x00000000


	//----- nvinfo : EIATTR_MIN_STACK_SIZE
	.align		4
.L_1687:
        /*2658*/ 	.byte	0x04, 0x12
        /*265a*/ 	.short	(.L_1689 - .L_1688)
	.align		4
.L_1688:
        /*265c*/ 	.word	index@(_ZN2at6native29vectorized_elementwise_kernelILi8EZZZNS0_23logical_not_kernel_cudaERNS_18TensorIteratorBaseEENKUlvE0_clEvENKUlvE2_clEvEUllE_St5arrayIPcLm2EEEEviT0_T1_)
        /*2660*/ 	.word	0x00000000


	//----- nvinfo : EIATTR_MIN_STACK_SIZE
	.align		4
.L_1689:
        /*2664*/ 	.byte	0x04, 0x12
        /*2666*/ 	.short	(.L_1691 - .L_1690)
	.align		4
.L_1690:
        /*2668*/ 	.word	index@(_ZN2at6native18elementwise_kernelILi128ELi4EZNS0_15gpu_kernel_implIZZZNS0_23logical_not_kernel_cudaERNS_18TensorIteratorBaseEENKUlvE0_clEvENKUlvE1_clEvEUliE_EEvS4_RKT_EUliE_EEviT1_)
        /*266c*/ 	.word	0x00000000


	//----- nvinfo : EIATTR_MIN_STACK_SIZE
	.align		4
.L_1691:
        /*2670*/ 	.byte	0x04, 0x12
        /*2672*/ 	.short	(.L_1693 - .L_1692)
	.align		4
.L_1692:
        /*2674*/ 	.word	index@(_ZN2at6native27unrolled_elementwise_kernelIZZZNS0_23logical_not_kernel_cudaERNS_18TensorIteratorBaseEENKUlvE0_clEvENKUlvE1_clEvEUliE_St5arrayIPcLm2EELi4E23TrivialOffsetCalculatorILi1EjESB_NS0_6memory12LoadWithCastILi1EEENSC_13StoreWithCastILi1EEEEEviT_T0_T2_T3_T4_T5_)
        /*2678*/ 	.word	0x00000000


	//----- nvinfo : EIATTR_MIN_STACK_SIZE
	.align		4
.L_1693:
        /*267c*/ 	.byte	0x04, 0x12
        /*267e*/ 	.short	(.L_1695 - .L_1694)
	.align		4
.L_1694:
        /*2680*/ 	.word	index@(_ZN2at6native18elementwise_kernelILi128ELi4EZNS0_22gpu_kernel_impl_nocastIZZZNS0_23logical_not_kernel_cudaERNS_18TensorIteratorBaseEENKUlvE0_clEvENKUlvE1_clEvEUliE_EEvS4_RKT_EUliE_EEviT1_)
        /*2684*/ 	.word	0x00000000


	//----- nvinfo : EIATTR_MIN_STACK_SIZE
	.align		4
.L_1695:
        /*2688*/ 	.byte	0x04, 0x12
        /*268a*/ 	.short	(.L_1697 - .L_1696)
	.align		4
.L_1696:
        /*268c*/ 	.word	index@(_ZN2at6native27unrolled_elementwise_kernelIZZZNS0_23logical_not_kernel_cudaERNS_18TensorIteratorBaseEENKUlvE0_clEvENKUlvE1_clEvEUliE_St5arrayIPcLm2EELi4E23TrivialOffsetCalculatorILi1EjESB_NS0_6memory15LoadWithoutCastENSC_16StoreWithoutCastEEEviT_T0_T2_T3_T4_T5_)
        /*2690*/ 	.word	0x00000000


	//----- nvinfo : EIATTR_MIN_STACK_SIZE
	.align		4
.L_1697:
        /*2694*/ 	.byte	0x04, 0x12
        /*2696*/ 	.short	(.L_1699 - .L_1698)
	.align		4
.L_1698:
        /*2698*/ 	.word	index@(_ZN2at6native29vectorized_elementwise_kernelILi2EZZZNS0_23logical_not_kernel_cudaERNS_18TensorIteratorBaseEENKUlvE0_clEvENKUlvE1_clEvEUliE_St5arrayIPcLm2EEEEviT0_T1_)
        /*269c*/ 	.word	0x00000000


	//----- nvinfo : EIATTR_MIN_STACK_SIZE
	.align		4
.L_1699:
        /*26a0*/ 	.byte	0x04, 0x12
        /*26a2*/ 	.short	(.L_1701 - .L_1700)
	.align		4
.L_1700:
        /*26a4*/ 	.word	index@(_ZN2at6native29vectorized_elementwise_kernelILi4EZZZNS0_23logical_not_kernel_cudaERNS_18TensorIteratorBaseEENKUlvE0_clEvENKUlvE1_clEvEUliE_St5arrayIPcLm2EEEEviT0_T1_)
        /*26a8*/ 	.word	0x00000000


	//----- nvinfo : EIATTR_MIN_STACK_SIZE
	.align		4
.L_1701:
        /*26ac*/ 	.byte	0x04, 0x12
        /*26ae*/ 	.short	(.L_1703 - .L_1702)
	.align		4
.L_1702:
        /*26b0*/ 	.word	index@(_ZN2at6native29vectorized_elementwise_kernelILi8EZZZNS0_23logical_not_kernel_cudaERNS_18TensorIteratorBaseEENKUlvE0_clEvENKUlvE1_clEvEUliE_St5arrayIPcLm2EEEEviT0_T1_)
        /*26b4*/ 	.word	0x00000000


	//----- nvinfo : EIATTR_MIN_STACK_SIZE
	.align		4
.L_1703:
        /*26b8*/ 	.byte	0x04, 0x12
        /*26ba*/ 	.short	(.L_1705 - .L_1704)
	.align		4
.L_1704:
        /*26bc*/ 	.word	index@(_ZN2at6native18elementwise_kernelILi128ELi4EZNS0_15gpu_kernel_implIZZZNS0_23logical_not_kernel_cudaERNS_18TensorIteratorBaseEENKUlvE0_clEvENKUlvE0_clEvEUlaE_EEvS4_RKT_EUliE_EEviT1_)
        /*26c0*/ 	.word	0x00000000


	//----- nvinfo : EIATTR_MIN_STACK_SIZE
	.align		4
.L_1705:
        /*26c4*/ 	.byte	0x04, 0x12
        /*26c6*/ 	.short	(.L_1707 - .L_1706)
	.align		4
.L_1706:
        /*26c8*/ 	.word	index@(_ZN2at6native27unrolled_elementwise_kernelIZZZNS0_23logical_not_kernel_cudaERNS_18TensorIteratorBaseEENKUlvE0_clEvENKUlvE0_clEvEUlaE_St5arrayIPcLm2EELi4E23TrivialOffsetCalculatorILi1EjESB_NS0_6memory12LoadWithCastILi1EEENSC_13StoreWithCastILi1EEEEEviT_T0_T2_T3_T4_T5_)
        /*26cc*/ 	.word	0x00000000


	//----- nvinfo : EIATTR_MIN_STACK_SIZE
	.align		4
.L_1707:
        /*26d0*/ 	.byte	0x04, 0x12
        /*26d2*/ 	.short	(.L_1709 - .L_1708)
	.align		4
.L_1708:
        /*26d4*/ 	.word	index@(_ZN2at6native18elementwise_kernelILi128ELi4EZNS0_22gpu_kernel_impl_nocastIZZZNS0_23logical_not_kernel_cudaERNS_18TensorIteratorBaseEENKUlvE0_clEvENKUlvE0_clEvEUlaE_EEvS4_RKT_EUliE_EEviT1_)
        /*26d8*/ 	.word	0x00000000


	//----- nvinfo : EIATTR_MIN_STACK_SIZE
	.align		4
.L_1709:
        /*26dc*/ 	.byte	0x04, 0x12
        /*26de*/ 	.short	(.L_1711 - .L_1710)
	.align		4
.L_1710:
        /*26e0*/ 	.word	index@(_ZN2at6native27unrolled_elementwise_kernelIZZZNS0_23logical_not_kernel_cudaERNS_18TensorIteratorBaseEENKUlvE0_clEvENKUlvE0_clEvEUlaE_St5arrayIPcLm2EELi4E23TrivialOffsetCalculatorILi1EjESB_NS0_6memory15LoadWithoutCastENSC_16StoreWithoutCastEEEviT_T0_T2_T3_T4_T5_)
        /*26e4*/ 	.word	0x00000000


	//----- nvinfo : EIATTR_MIN_STACK_SIZE
	.align		4
.L_1711:
        /*26e8*/ 	.byte	0x04, 0x12
        /*26ea*/ 	.short	(.L_1713 - .L_1712)
	.align		4
.L_1712:
        /*26ec*/ 	.word	index@(_ZN2at6native29vectorized_elementwise_kernelILi2EZZZNS0_23logical_not_kernel_cudaERNS_18TensorIteratorBaseEENKUlvE0_clEvENKUlvE0_clEvEUlaE_St5arrayIPcLm2EEEEviT0_T1_)
        /*26f0*/ 	.word	0x00000000


	//----- nvinfo : EIATTR_MIN_STACK_SIZE
	.align		4
.L_1713:
        /*26f4*/ 	.byte	0x04, 0x12
        /*26f6*/ 	.short	(.L_1715 - .L_1714)
	.align		4
.L_1714:
        /*26f8*/ 	.word	index@(_ZN2at6native29vectorized_elementwise_kernelILi4EZZZNS0_23logical_not_kernel_cudaERNS_18TensorIteratorBaseEENKUlvE0_clEvENKUlvE0_clEvEUlaE_St5arrayIPcLm2EEEEviT0_T1_)
        /*26fc*/ 	.word	0x00000000


	//----- nvinfo : EIATTR_MIN_STACK_SIZE
	.align		4
.L_1715:
        /*2700*/ 	.byte	0x04, 0x12
        /*2702*/ 	.short	(.L_1717 - .L_1716)
	.align		4
.L_1716:
        /*2704*/ 	.word	index@(_ZN2at6native29vectorized_elementwise_kernelILi8EZZZNS0_23logical_not_kernel_cudaERNS_18TensorIteratorBaseEENKUlvE0_clEvENKUlvE0_clEvEUlaE_St5arrayIPcLm2EEEEviT0_T1_)
        /*2708*/ 	.word	0x00000000


	//----- nvinfo : EIATTR_MIN_STACK_SIZE
	.align		4
.L_1717:
        /*270c*/ 	.byte	0x04, 0x12
        /*270e*/ 	.short	(.L_1719 - .L_1718)
	.align		4
.L_1718:
        /*2710*/ 	.word	index@(_ZN2at6native18elementwise_kernelILi128ELi4EZNS0_15gpu_kernel_implIZZZNS0_23logical_not_kernel_cudaERNS_18TensorIteratorBaseEENKUlvE0_clEvENKUlvE_clEvEUlhE_EEvS4_RKT_EUliE_EEviT1_)
        /*2714*/ 	.word	0x00000000


	//----- nvinfo : EIATTR_MIN_STACK_SIZE
	.align		4
.L_1719:
        /*2718*/ 	.byte	0x04, 0x12
        /*271a*/ 	.short	(.L_1721 - .L_1720)
	.align		4
.L_1720:
        /*271c*/ 	.word	index@(_ZN2at6native27unrolled_elementwise_kernelIZZZNS0_23logical_not_kernel_cudaERNS_18TensorIteratorBaseEENKUlvE0_clEvENKUlvE_clEvEUlhE_St5arrayIPcLm2EELi4E23TrivialOffsetCalculatorILi1EjESB_NS0_6memory12LoadWithCastILi1EEENSC_13StoreWithCastILi1EEEEEviT_T0_T2_T3_T4_T5_)
        /*2720*/ 	.word	0x00000000


	//----- nvinfo : EIATTR_MIN_STACK_SIZE
	.align		4
.L_1721:
        /*2724*/ 	.byte	0x04, 0x12
        /*2726*/ 	.short	(.L_1723 - .L_1722)
	.align		4
.L_1722:
        /*2728*/ 	.word	index@(_ZN2at6native18elementwise_kernelILi128ELi4EZNS0_22gpu_kernel_impl_nocastIZZZNS0_23logical_not_kernel_cudaERNS_18TensorIteratorBaseEENKUlvE0_clEvENKUlvE_clEvEUlhE_EEvS4_RKT_EUliE_EEviT1_)
        /*272c*/ 	.word	0x00000000


	//----- nvinfo : EIATTR_MIN_STACK_SIZE
	.align		4
.L_1723:
        /*2730*/ 	.byte	0x04, 0x12
        /*2732*/ 	.short	(.L_1725 - .L_1724)
	.align		4
.L_1724:
        /*2734*/ 	.word	index@(_ZN2at6native27unrolled_elementwise_kernelIZZZNS0_23logical_not_kernel_cudaERNS_18TensorIteratorBaseEENKUlvE0_clEvENKUlvE_clEvEUlhE_St5arrayIPcLm2EELi4E23TrivialOffsetCalculatorILi1EjESB_NS0_6memory15LoadWithoutCastENSC_16StoreWithoutCastEEEviT_T0_T2_T3_T4_T5_)
        /*2738*/ 	.word	0x00000000


	//----- nvinfo : EIATTR_MIN_STACK_SIZE
	.align		4
.L_1725:
        /*273c*/ 	.byte	0x04, 0x12
        /*273e*/ 	.short	(.L_1727 - .L_1726)
	.align		4
.L_1726:
        /*2740*/ 	.word	index@(_ZN2at6native29vectorized_elementwise_kernelILi2EZZZNS0_23logical_not_kernel_cudaERNS_18TensorIteratorBaseEENKUlvE0_clEvENKUlvE_clEvEUlhE_St5arrayIPcLm2EEEEviT0_T1_)
        /*2744*/ 	.word	0x00000000


	//----- nvinfo : EIATTR_MIN_STACK_SIZE
	.align		4
.L_1727:
        /*2748*/ 	.byte	0x04, 0x12
        /*274a*/ 	.short	(.L_1729 - .L_1728)
	.align		4
.L_1728:
        /*274c*/ 	.word	index@(_ZN2at6native29vectorized_elementwise_kernelILi4EZZZNS0_23logical_not_kernel_cudaERNS_18TensorIteratorBaseEENKUlvE0_clEvENKUlvE_clEvEUlhE_St5arrayIPcLm2EEEEviT0_T1_)
        /*2750*/ 	.word	0x00000000


	//----- nvinfo : EIATTR_MIN_STACK_SIZE
	.align		4
.L_1729:
        /*2754*/ 	.byte	0x04, 0x12
        /*2756*/ 	.short	(.L_1731 - .L_1730)
	.align		4
.L_1730:
        /*2758*/ 	.word	index@(_ZN2at6native29vectorized_elementwise_kernelILi8EZZZNS0_23logical_not_kernel_cudaERNS_18TensorIteratorBaseEENKUlvE0_clEvENKUlvE_clEvEUlhE_St5arrayIPcLm2EEEEviT0_T1_)
        /*275c*/ 	.word	0x00000000
.L_1731:


//--------------------- .nv.info._ZN2at6native18elementwise_kernelILi128ELi4EZNS0_15gpu_kernel_implIZZZNS0_19signbit_kernel_cudaERNS_18TensorIteratorBaseEENKUlvE0_clEvENKUlvE2_clEvEUlN3c104HalfEE_EEvS4_RKT_EUliE_EEviT1_ --------------------------
	.section	.nv.info._ZN2at6native18elementwise_kernelILi128ELi4EZNS0_15gpu_kernel_implIZZZNS0_19signbit_kernel_cudaERNS_18TensorIteratorBaseEENKUlvE0_clEvENKUlvE2_clEvEUlN3c104HalfEE_EEvS4_RKT_EUliE_EEviT1_,"",@"SHT_CUDA_INFO"
	.sectionflags	@""
	.align	4


	//----- nvinfo : EIATTR_CUDA_API_VERSION
	.align		4
        /*0000*/ 	.byte	0x04, 0x37
        /*0002*/ 	.short	(.L_1733 - .L_1732)
.L_1732:
        /*0004*/ 	.word	0x00000082


	//----- nvinfo : EIATTR_SW2861232_WAR
	.align		4
.L_1733:
        /*0008*/ 	.byte	0x01, 0x35
	.zero		2


	//----- nvinfo : EIATTR_PARAM_CBANK
	.align		4
        /*000c*/ 	.byte	0x04, 0x0a
        /*000e*/ 	.short	(.L_1735 - .L_1734)
	.align		4
.L_1734:
        /*0010*/ 	.word	index@(.nv.constant0._ZN2at6native18elementwise_kernelILi128ELi4EZNS0_15gpu_kernel_implIZZZNS0_19signbit_kernel_cudaERNS_18TensorIteratorBaseEENKUlvE0_clEvENKUlvE2_clEvEUlN3c104HalfEE_EEvS4_RKT_EUliE_EEviT1_)
        /*0014*/ 	.short	0x0160
        /*0016*/ 	.short	0x0220


	//----- nvinfo : EIATTR_CBANK_PARAM_SIZE
	.align		4
.L_1735:
        /*0018*/ 	.byte	0x03, 0x19
        /*001a*/ 	.short	0x0220


	//----- nvinfo : EIATTR_KPARAM_INFO
	.align		4
        /*001c*/ 	.byte	0x04, 0x17
        /*001e*/ 	.short	(.L_1737 - .L_1736)
.L_1736:
        /*0020*/ 	.word	0x00000000
        /*0024*/ 	.short	0x0001
        /*0026*/ 	.short	0x0008
        /*0028*/ 	.byte	0x00, 0xf0, 0x61, 0x08


	//----- nvinfo : EIATTR_KPARAM_INFO
	.align		4
.L_1737:
        /*002c*/ 	.byte	0x04, 0x17
        /*002e*/ 	.short	(.L_1739 - .L_1738)
.L_1738:
        /*0030*/ 	.word	0x00000000
        /*0034*/ 	.short	0x0000
        /*0036*/ 	.short	0x0000
        /*0038*/ 	.byte	0x00, 0xf0, 0x11, 0x00


	//----- nvinfo : EIATTR_MAXREG_COUNT
	.align		4
.L_1739:
        /*003c*/ 	.byte	0x03, 0x1b
        /*003e*/ 	.short	0x0080


	//----- nvinfo : EIATTR_EXTERNS
	.align		4
        /*0040*/ 	.byte	0x04, 0x0f
        /*0042*/ 	.short	(.L_1741 - .L_1740)


	//   ....[0]....
	.align		4
.L_1740:
        /*0044*/ 	.word	index@(__assertfail)


	//----- nvinfo : EIATTR_MERCURY_ISA_VERSION
	.align		4
.L_1741:
        /*0048*/ 	.byte	0x03, 0x5f
        /*004a*/ 	.short	0x0000


	//----- nvinfo : EIATTR_SYSCALL_OFFSETS
	.align		4
        /*004c*/ 	.byte	0x04, 0x46
        /*004e*/ 	.short	(.L_1743 - .L_1742)


	//   ....[0]....
.L_1742:
        /*0050*/ 	.word	0x00001db0


	//   ....[1]....
        /*0054*/ 	.word	0x00002c70


	//   ....[2]....
        /*0058*/ 	.word	0x00004a70


	//   ....[3]....
        /*005c*/ 	.word	0x00005920


	//   ....[4]....
        /*0060*/ 	.word	0x000076e0


	//   ....[5]....
        /*0064*/ 	.word	0x00008590


	//   ....[6]....
        /*0068*/ 	.word	0x0000a360


	//   ....[7]....
        /*006c*/ 	.word	0x0000b210


	//----- nvinfo : EIATTR_EXIT_INSTR_OFFSETS
	.align		4
.L_1743:
        /*0070*/ 	.byte	0x04, 0x1c
        /*0072*/ 	.short	(.L_1745 - .L_1744)


	//   ....[0]....
.L_1744:
        /*0074*/ 	.word	0x00008620


	//   ....[1]....
        /*0078*/ 	.word	0x0000a4f0


	//   ....[2]....
        /*007c*/ 	.word	0x0000a510


	//   ....[3]....
        /*0080*/ 	.word	0x0000a5a0


	//   ....[4]....
        /*0084*/ 	.word	0x0000a5c0


	//   ....[5]....
        /*0088*/ 	.word	0x0000a5e0


	//   ....[6]....
        /*008c*/ 	.word	0x0000a670


	//   ....[7]....
        /*0090*/ 	.word	0x0000a6b0


	//   ....[8]....
        /*0094*/ 	.word	0x0000a750


	//   ....[9]....
        /*0098*/ 	.word	0x0000a7a0


	//   ....[10]....
        /*009c*/ 	.word	0x0000a7d0


	//   ....[11]....
        /*00a0*/ 	.word	0x0000a870


	//   ....[12]....
        /*00a4*/ 	.word	0x0000a8b0


	//   ....[13]....
        /*00a8*/ 	.word	0x0000aa40


	//   ....[14]....
        /*00ac*/ 	.word	0x0000aba0


	//   ....[15]....
        /*00b0*/ 	.word	0x0000abe0


	//   ....[16]....
        /*00b4*/ 	.word	0x0000ac80


	//   ....[17]....
        /*00b8*/ 	.word	0x0000ae00


	//   ....[18]....
        /*00bc*/ 	.word	0x0000af80


	//   ....[19]....
        /*00c0*/ 	.word	0x0000b0e0


	//   ....[20]....
        /*00c4*/ 	.word	0x0000b220


	//   ....[21]....
        /*00c8*/ 	.word	0x0000b250


	//   ....[22]....
        /*00cc*/ 	.word	0x0000b270


	//----- nvinfo : EIATTR_MAX_THREADS
	.align		4
.L_1745:
        /*00d0*/ 	.byte	0x04, 0x05
        /*00d2*/ 	.short	(.L_1747 - .L_1746)
.L_1746:
        /*00d4*/ 	.word	0x00000080
        /*00d8*/ 	.word	0x00000001
        /*00dc*/ 	.word	0x00000001


	//----- nvinfo : EIATTR_CRS_STACK_SIZE
	.align		4
.L_1747:
        /*00e0*/ 	.byte	0x04, 0x1e
        /*00e2*/ 	.short	(.L_1749 - .L_1748)
.L_1748:
        /*00e4*/ 	.word	0x00000000
.L_1749:


//--------------------- .nv.info._ZN2at6native27unrolled_elementwise_kernelIZZZNS0_19signbit_kernel_cudaERNS_18TensorIteratorBaseEENKUlvE0_clEvENKUlvE2_clEvEUlN3c104HalfEE_St5arrayIPcLm2EELi4E23TrivialOffsetCalculatorILi1EjESD_NS0_6memory12LoadWithCastILi1EEENSE_13StoreWithCastILi1EEEEEviT_T0_T2_T3_T4_T5_ --------------------------
	.section	.nv.info._ZN2at6native27unrolled_elementwise_kernelIZZZNS0_19signbit_kernel_cudaERNS_18TensorIteratorBaseEENKUlvE0_clEvENKUlvE2_clEvEUlN3c104HalfEE_St5arrayIPcLm2EELi4E23TrivialOffsetCalculatorILi1EjESD_NS0_6memory12LoadWithCastILi1EEENSE_13StoreWithCastILi1EEEEEviT_T0_T2_T3_T4_T5_,"",@"SHT_CUDA_INFO"
	.sectionflags	@""
	.align	4


	//----- nvinfo : EIATTR_CUDA_API_VERSION
	.align		4
        /*0000*/ 	.byte	0x04, 0x37
        /*0002*/ 	.short	(.L_1751 - .L_1750)
.L_1750:
        /*0004*/ 	.word	0x00000082


	//----- nvinfo : EIATTR_SW2861232_WAR
	.align		4
.L_1751:
        /*0008*/ 	.byte	0x01, 0x35
	.zero		2


	//----- nvinfo : EIATTR_PARAM_CBANK
	.align		4
        /*000c*/ 	.byte	0x04, 0x0a
        /*000e*/ 	.short	(.L_1753 - .L_1752)
	.align		4
.L_1752:
        /*0010*/ 	.word	index@(.nv.constant0._ZN2at6native27unrolled_elementwise_kernelIZZZNS0_19signbit_kernel_cudaERNS_18TensorIteratorBaseEENKUlvE0_clEvENKUlvE2_clEvEUlN3c104HalfEE_St5arrayIPcLm2EELi4E23TrivialOffsetCalculatorILi1EjESD_NS0_6memory12LoadWithCastILi1EEENSE_13StoreWithCastILi1EEEEEviT_T0_T2_T3_T4_T5_)
        /*0014*/ 	.short	0x0160
        /*0016*/ 	.short	0x002c


	//----- nvinfo : EIATTR_CBANK_PARAM_SIZE
	.align		4
.L_1753:
        /*0018*/ 	.byte	0x03, 0x19
        /*001a*/ 	.short	0x002c


	//----- nvinfo : EIATTR_KPARAM_INFO
	.align		4
        /*001c*/ 	.byte	0x04, 0x17
        /*001e*/ 	.short	(.L_1755 - .L_1754)
.L_1754:
        /*0020*/ 	.word	0x00000000
        /*0024*/ 	.short	0x0006
        /*0026*/ 	.short	0x0024
        /*0028*/ 	.byte	0x00, 0xf0, 0x21, 0x00


	//----- nvinfo : EIATTR_KPARAM_INFO
	.align		4
.L_1755:
        /*002c*/ 	.byte	0x04, 0x17
        /*002e*/ 	.short	(.L_1757 - .L_1756)
.L_1756:
        /*0030*/ 	.word	0x00000000
        /*0034*/ 	.short	0x0005
        /*0036*/ 	.short	0x001c
        /*0038*/ 	.byte	0x00, 0xf0, 0x21, 0x00


	//----- nvinfo : EIATTR_KPARAM_INFO
	.align		4
.L_1757:
        /*003c*/ 	.byte	0x04, 0x17
        /*003e*/ 	.short	(.L_1759 - .L_1758)
.L_1758:
        /*0040*/ 	.word	0x00000000
        /*0044*/ 	.short	0x0004
        /*0046*/ 	.short	0x0019
        /*0048*/ 	.byte	0x00, 0xf0, 0x05, 0x00


	//----- nvinfo : EIATTR_KPARAM_INFO
	.align		4
.L_1759:
        /*004c*/ 	.byte	0x04, 0x17
        /*004e*/ 	.short	(.L_1761 - .L_1760)
.L_1760:
        /*0050*/ 	.word	0x00000000
        /*0054*/ 	.short	0x0003
        /*0056*/ 	.short	0x0018
        /*0058*/ 	.byte	0x00, 0xf0, 0x05, 0x00


	//----- nvinfo : EIATTR_KPARAM_INFO
	.align		4
.L_1761:
        /*005c*/ 	.byte	0x04, 0x17
        /*005e*/ 	.short	(.L_1763 - .L_1762)
.L_1762:
        /*0060*/ 	.word	0x00000000
        /*0064*/ 	.short	0x0002
        /*0066*/ 	.short	0x0008
        /*0068*/ 	.byte	0x00, 0xf0, 0x41, 0x00


	//----- nvinfo : EIATTR_KPARAM_INFO
	.align		4
.L_1763:
        /*006c*/ 	.byte	0x04, 0x17
        /*006e*/ 	.short	(.L_1765 - .L_1764)
.L_1764:
        /*0070*/ 	.word	0x00000000
        /*0074*/ 	.short	0x0001
        /*0076*/ 	.short	0x0004
        /*0078*/ 	.byte	0x00, 0xf0, 0x05, 0x00


	//----- nvinfo : EIATTR_KPARAM_INFO
	.align		4
.L_1765:
        /*007c*/ 	.byte	0x04, 0x17
        /*007e*/ 	.short	(.L_1767 - .L_1766)
.L_1766:
        /*0080*/ 	.word	0x00000000
        /*0084*/ 	.short	0x0000
        /*0086*/ 	.short	0x0000
        /*0088*/ 	.byte	0x00, 0xf0, 0x11, 0x00


	//----- nvinfo : EIATTR_MAXREG_COUNT
	.align		4
.L_1767:
        /*008c*/ 	.byte	0x03, 0x1b
        /*008e*/ 	.short	0x00ff


	//----- nvinfo : EIATTR_EXTERNS
	.align		4
        /*0090*/ 	.byte	0x04, 0x0f
        /*0092*/ 	.short	(.L_1769 - .L_1768)


	//   ....[0]....
	.align		4
.L_1768:
        /*0094*/ 	.word	index@(__assertfail)


	//----- nvinfo : EIATTR_MERCURY_ISA_VERSION
	.align		4
.L_1769:
        /*0098*/ 	.byte	0x03, 0x5f
        /*009a*/ 	.short	0x0000


	//----- nvinfo : EIATTR_SYSCALL_OFFSETS
	.align		4
        /*009c*/ 	.byte	0x04, 0x46
        /*009e*/ 	.short	(.L_1771 - .L_1770)


	//   ....[0]....
.L_1770:
        /*00a0*/ 	.word	0x00001070


	//   ....[1]....
        /*00a4*/ 	.word	0x00002140


	//   ....[2]....
        /*00a8*/ 	.word	0x00003220


	//   ....[3]....
        /*00ac*/ 	.word	0x000042d0


	//   ....[4]....
        /*00b0*/ 	.word	0x00005500


	//   ....[5]....
        /*00b4*/ 	.word	0x000064f0


	//   ....[6]....
        /*00b8*/ 	.word	0x00007490


	//   ....[7]....
        /*00bc*/ 	.word	0x00008430


	//----- nvinfo : EIATTR_EXIT_INSTR_OFFSETS
	.align		4
.L_1771:
        /*00c0*/ 	.byte	0x04, 0x1c
        /*00c2*/ 	.short	(.L_1773 - .L_1772)


	//   ....[0]....
.L_1772:
        /*00c4*/ 	.word	0x00007540


	//   ....[1]....
        /*00c8*/ 	.word	0x00007650


	//   ....[2]....
        /*00cc*/ 	.word	0x00007670


	//   ....[3]....
        /*00d0*/ 	.word	0x00007710


	//   ....[4]....
        /*00d4*/ 	.word	0x00007740


	//   ....[5]....
        /*00d8*/ 	.word	0x00007780


	//   ....[6]....
        /*00dc*/ 	.word	0x00007810


	//   ....[7]....
        /*00e0*/ 	.word	0x00007850


	//   ....[8]....
        /*00e4*/ 	.word	0x000078f0


	//   ....[9]....
        /*00e8*/ 	.word	0x00007940


	//   ....[10]....
        /*00ec*/ 	.word	0x00007990


	//   ....[11]....
        /*00f0*/ 	.word	0x00007a50


	//   ....[12]....
        /*00f4*/ 	.word	0x00007ab0


	//   ....[13]....
        /*00f8*/ 	.word	0x00007c40


	//   ....[14]....
        /*00fc*/ 	.word	0x00007da0


	//   ....[15]....
        /*0100*/ 	.word	0x00007de0


	//   ....[16]....
        /*0104*/ 	.word	0x00007ea0


	//   ....[17]....
        /*0108*/ 	.word	0x00008020


	//   ....[18]....
        /*010c*/ 	.word	0x000081a0


	//   ....[19]....
        /*0110*/ 	.word	0x00008300


	//   ....[20]....
        /*0114*/ 	.word	0x00008440


	//   ....[21]....
        /*0118*/ 	.word	0x00008480


	//   ....[22]....
        /*011c*/ 	.word	0x000084b0


	//----- nvinfo : EIATTR_MAX_THREADS
	.align		4
.L_1773:
        /*0120*/ 	.byte	0x04, 0x05
        /*0122*/ 	.short	(.L_1775 - .L_1774)
.L_1774:
        /*0124*/ 	.word	0x00000080
        /*0128*/ 	.word	0x00000001
        /*012c*/ 	.word	0x00000001


	//----- nvinfo : EIATTR_CRS_STACK_SIZE
	.align		4
.L_1775:
        /*0130*/ 	.byte	0x04, 0x1e
        /*0132*/ 	.short	(.L_1777 - .L_1776)
.L_1776:
        /*0134*/ 	.word	0x00000000
.L_1777:


//--------------------- .nv.info._ZN2at6native18elementwise_kernelILi128ELi4EZNS0_22gpu_kernel_impl_nocastIZZZNS0_19signbit_kernel_cudaERNS_18TensorIteratorBaseEENKUlvE0_clEvENKUlvE2_clEvEUlN3c104HalfEE_EEvS4_RKT_EUliE_EEviT1_ --------------------------
	.section	.nv.info._ZN2at6native18elementwise_kernelILi128ELi4EZNS0_22gpu_kernel_impl_nocastIZZZNS0_19signbit_kernel_cudaERNS_18TensorIteratorBaseEENKUlvE0_clEvENKUlvE2_clEvEUlN3c104HalfEE_EEvS4_RKT_EUliE_EEviT1_,"",@"SHT_CUDA_INFO"
	.sectionflags	@""
	.align	4


	//----- nvinfo : EIATTR_CUDA_API_VERSION
	.align		4
        /*0000*/ 	.byte	0x04, 0x37
        /*0002*/ 	.short	(.L_1779 - .L_1778)
.L_1778:
        /*0004*/ 	.word	0x00000082


	//----- nvinfo : EIATTR_SW2861232_WAR
	.align		4
.L_1779:
        /*0008*/ 	.byte	0x01, 0x35
	.zero		2


	//----- nvinfo : EIATTR_PARAM_CBANK
	.align		4
        /*000c*/ 	.byte	0x04, 0x0a
        /*000e*/ 	.short	(.L_1781 - .L_1780)
	.align		4
.L_1780:
        /*0010*/ 	.word	index@(.nv.constant0._ZN2at6native18elementwise_kernelILi128ELi4EZNS0_22gpu_kernel_impl_nocastIZZZNS0_19signbit_kernel_cudaERNS_18TensorIteratorBaseEENKUlvE0_clEvENKUlvE2_clEvEUlN3c104HalfEE_EEvS4_RKT_EUliE_EEviT1_)
        /*0014*/ 	.short	0x0160
        /*0016*/ 	.short	0x0220


	//----- nvinfo : EIATTR_CBANK_PARAM_SIZE
	.align		4
.L_1781:
        /*0018*/ 	.byte	0x03, 0x19
        /*001a*/ 	.short	0x0220


	//----- nvinfo : EIATTR_KPARAM_INFO
	.align		4
        /*001c*/ 	.byte	0x04, 0x17
        /*001e*/ 	.short	(.L_1783 - .L_1782)
.L_1782:
        /*0020*/ 	.word	0x00000000
        /*0024*/ 	.short	0x0001
        /*0026*/ 	.short	0x0008
        /*0028*/ 	.byte	0x00, 0xf0, 0x61, 0x08


	//----- nvinfo : EIATTR_KPARAM_INFO
	.align		4
.L_1783:
        /*002c*/ 	.byte	0x04, 0x17
        /*002e*/ 	.short	(.L_1785 - .L_1784)
.L_1784:
        /*0030*/ 	.word	0x00000000
        /*0034*/ 	.short	0x0000
        /*0036*/ 	.short	0x0000
        /*0038*/ 	.byte	0x00, 0xf0, 0x11, 0x00


	//----- nvinfo : EIATTR_MAXREG_COUNT
	.align		4
.L_1785:
        /*003c*/ 	.byte	0x03, 0x1b
        /*003e*/ 	.short	0x0080


	//----- nvinfo : EIATTR_MERCURY_ISA_VERSION
	.align		4
        /*0040*/ 	.byte	0x03, 0x5f
        /*0042*/ 	.short	0x0000


	//----- nvinfo : EIATTR_EXIT_INSTR_OFFSETS
	.align		4
        /*0044*/ 	.byte	0x04, 0x1c
        /*0046*/ 	.short	(.L_1787 - .L_1786)


	//   ....[0]....
.L_1786:
        /*0048*/ 	.word	0x00002d40


	//   ....[1]....
        /*004c*/ 	.word	0x00003c00


	//----- nvinfo : EIATTR_MAX_THREADS
	.align		4
.L_1787:
        /*0050*/ 	.byte	0x04, 0x05
        /*0052*/ 	.short	(.L_1789 - .L_1788)
.L_1788:
        /*0054*/ 	.word	0x00000080
        /*0058*/ 	.word	0x00000001
        /*005c*/ 	.word	0x00000001


	//----- nvinfo : EIATTR_CRS_STACK_SIZE
	.align		4
.L_1789:
        /*0060*/ 	.byte	0x04, 0x1e
        /*0062*/ 	.short	(.L_1791 - .L_1790)
.L_1790:
        /*0064*/ 	.word	0x00000000
.L_1791:


//--------------------- .nv.info._ZN2at6native27unrolled_elementwise_kernelIZZZNS0_19signbit_kernel_cudaERNS_18TensorIteratorBaseEENKUlvE0_clEvENKUlvE2_clEvEUlN3c104HalfEE_St5arrayIPcLm2EELi4E23TrivialOffsetCalculatorILi1EjESD_NS0_6memory15LoadWithoutCastENSE_16StoreWithoutCastEEEviT_T0_T2_T3_T4_T5_ --------------------------
	.section	.nv.info._ZN2at6native27unrolled_elementwise_kernelIZZZNS0_19signbit_kernel_cudaERNS_18TensorIteratorBaseEENKUlvE0_clEvENKUlvE2_clEvEUlN3c104HalfEE_St5arrayIPcLm2EELi4E23TrivialOffsetCalculatorILi1EjESD_NS0_6memory15LoadWithoutCastENSE_16StoreWithoutCastEEEviT_T0_T2_T3_T4_T5_,"",@"SHT_CUDA_INFO"
	.sectionflags	@""
	.align	4


	//----- nvinfo : EIATTR_CUDA_API_VERSION
	.align		4
        /*0000*/ 	.byte	0x04, 0x37
        /*0002*/ 	.short	(.L_1793 - .L_1792)
.L_1792:
        /*0004*/ 	.word	0x00000082


	//----- nvinfo : EIATTR_SW2861232_WAR
	.align		4
.L_1793:
        /*0008*/ 	.byte	0x01, 0x35
	.zero		2


	//----- nvinfo : EIATTR_PARAM_CBANK
	.align		4
        /*000c*/ 	.byte	0x04, 0x0a
        /*000e*/ 	.short	(.L_1795 - .L_1794)
	.align		4
.L_1794:
        /*0010*/ 	.word	index@(.nv.constant0._ZN2at6native27unrolled_elementwise_kernelIZZZNS0_19signbit_kernel_cudaERNS_18TensorIteratorBaseEENKUlvE0_clEvENKUlvE2_clEvEUlN3c104HalfEE_St5arrayIPcLm2EELi4E23TrivialOffsetCalculatorILi1EjESD_NS0_6memory15LoadWithoutCastENSE_16StoreWithoutCastEEEviT_T0_T2_T3_T4_T5_)
        /*0014*/ 	.short	0x0160
        /*0016*/ 	.short	0x001c


	//----- nvinfo : EIATTR_CBANK_PARAM_SIZE
	.align		4
.L_1795:
        /*0018*/ 	.byte	0x03, 0x19
        /*001a*/ 	.short	0x001c


	//----- nvinfo : EIATTR_KPARAM_INFO
	.align		4
        /*001c*/ 	.byte	0x04, 0x17
        /*001e*/ 	.short	(.L_1797 - .L_1796)
.L_1796:
        /*0020*/ 	.word	0x00000000
        /*0024*/ 	.short	0x0006
        /*0026*/ 	.short	0x001b
        /*0028*/ 	.byte	0x00, 0xf0, 0x05, 0x00


	//----- nvinfo : EIATTR_KPARAM_INFO
	.align		4
.L_1797:
        /*002c*/ 	.byte	0x04, 0x17
        /*002e*/ 	.short	(.L_1799 - .L_1798)
.L_1798:
        /*0030*/ 	.word	0x00000000
        /*0034*/ 	.short	0x0005
        /*0036*/ 	.short	0x001a
        /*0038*/ 	.byte	0x00, 0xf0, 0x05, 0x00


	//----- nvinfo : EIATTR_KPARAM_INFO
	.align		4
.L_1799:
        /*003c*/ 	.byte	0x04, 0x17
        /*003e*/ 	.short	(.L_1801 - .L_1800)
.L_1800:
        /*0040*/ 	.word	0x00000000
        /*0044*/ 	.short	0x0004
        /*0046*/ 	.short	0x0019
        /*0048*/ 	.byte	0x00, 0xf0, 0x05, 0x00


	//----- nvinfo : EIATTR_KPARAM_INFO
	.align		4
.L_1801:
        /*004c*/ 	.byte	0x04, 0x17
        /*004e*/ 	.short	(.L_1803 - .L_1802)
.L_1802:
        /*0050*/ 	.word	0x00000000
        /*0054*/ 	.short	0x0003
        /*0056*/ 	.short	0x0018
        /*0058*/ 	.byte	0x00, 0xf0, 0x05, 0x00


	//----- nvinfo : EIATTR_KPARAM_INFO
	.align		4
.L_1803:
        /*005c*/ 	.byte	0x04, 0x17
        /*005e*/ 	.short	(.L_1805 - .L_1804)
.L_1804:
        /*0060*/ 	.word	0x00000000
        /*0064*/ 	.short	0x0002
        /*0066*/ 	.short	0x0008
        /*0068*/ 	.byte	0x00, 0xf0, 0x41, 0x00


	//----- nvinfo : EIATTR_KPARAM_INFO
	.align		4
.L_1805:
        /*006c*/ 	.byte	0x04, 0x17
        /*006e*/ 	.short	(.L_1807 - .L_1806)
.L_1806:
        /*0070*/ 	.word	0x00000000
        /*0074*/ 	.short	0x0001
        /*0076*/ 	.short	0x0004
        /*0078*/ 	.byte	0x00, 0xf0, 0x05, 0x00


	//----- nvinfo : EIATTR_KPARAM_INFO
	.align		4
.L_1807:
        /*007c*/ 	.byte	0x04, 0x17
        /*007e*/ 	.short	(.L_1809 - .L_1808)
.L_1808:
        /*0080*/ 	.word	0x00000000
        /*0084*/ 	.short	0x0000
        /*0086*/ 	.short	0x0000
        /*0088*/ 	.byte	0x00, 0xf0, 0x11, 0x00


	//----- nvinfo : EIATTR_MAXREG_COUNT
	.align		4
.L_1809:
        /*008c*/ 	.byte	0x03, 0x1b
        /*008e*/ 	.short	0x00ff


	//----- nvinfo : EIATTR_MERCURY_ISA_VERSION
	.align		4
        /*0090*/ 	.byte	0x03, 0x5f
        /*0092*/ 	.short	0x0000


	//----- nvinfo : EIATTR_EXIT_INSTR_OFFSETS
	.align		4
        /*0094*/ 	.byte	0x04, 0x1c
        /*0096*/ 	.short	(.L_1811 - .L_1810)


	//   ....[0]....
.L_1810:
        /*0098*/ 	.word	0x00000440


	//   ....[1]....
        /*009c*/ 	.word	0x000004b0


	//----- nvinfo : EIATTR_MAX_THREADS
	.align		4
.L_1811:
        /*00a0*/ 	.byte	0x04, 0x05
        /*00a2*/ 	.short	(.L_1813 - .L_1812)
.L_1812:
        /*00a4*/ 	.word	0x00000080
        /*00a8*/ 	.word	0x00000001
        /*00ac*/ 	.word	0x00000001


	//----- nvinfo : EIATTR_CRS_STACK_SIZE
	.align		4
.L_1813:
        /*00b0*/ 	.byte	0x04, 0x1e
        /*00b2*/ 	.short	(.L_1815 - .L_1814)
.L_1814:
        /*00b4*/ 	.word	0x00000000
.L_1815:


//--------------------- .nv.info._ZN2at6native29vectorized_elementwise_kernelILi2EZZZNS0_19signbit_kernel_cudaERNS_18TensorIteratorBaseEENKUlvE0_clEvENKUlvE2_clEvEUlN3c104HalfEE_St5arrayIPcLm2EEEEviT0_T1_ --------------------------
	.section	.nv.info._ZN2at6native29vectorized_elementwise_kernelILi2EZZZNS0_19signbit_kernel_cudaERNS_18TensorIteratorBaseEENKUlvE0_clEvENKUlvE2_clEvEUlN3c104HalfEE_St5arrayIPcLm2EEEEviT0_T1_,"",@"SHT_CUDA_INFO"
	.sectionflags	@""
	.align	4


	//----- nvinfo : EIATTR_CUDA_API_VERSION
	.align		4
        /*0000*/ 	.byte	0x04, 0x37
        /*0002*/ 	.short	(.L_1817 - .L_1816)
.L_1816:
        /*0004*/ 	.word	0x00000082


	//----- nvinfo : EIATTR_SW2861232_WAR
	.align		4
.L_1817:
        /*0008*/ 	.byte	0x01, 0x35
	.zero		2


	//----- nvinfo : EIATTR_PARAM_CBANK
	.align		4
        /*000c*/ 	.byte	0x04, 0x0a
        /*000e*/ 	.short	(.L_1819 - .L_1818)
	.align		4
.L_1818:
        /*0010*/ 	.word	index@(.nv.constant0._ZN2at6native29vectorized_elementwise_kernelILi2EZZZNS0_19signbit_kernel_cudaERNS_18TensorIteratorBaseEENKUlvE0_clEvENKUlvE2_clEvEUlN3c104HalfEE_St5arrayIPcLm2EEEEviT0_T1_)
        /*0014*/ 	.short	0x0160
        /*0016*/ 	.short	0x0018


	//----- nvinfo : EIATTR_CBANK_PARAM_SIZE
	.align		4
.L_1819:
        /*0018*/ 	.byte	0x03, 0x19
        /*001a*/ 	.short	0x0018


	//----- nvinfo : EIATTR_KPARAM_INFO
	.align		4
        /*001c*/ 	.byte	0x04, 0x17
        /*001e*/ 	.short	(.L_1821 - .L_1820)
.L_1820:
        /*0020*/ 	.word	0x00000000
        /*0024*/ 	.short	0x0002
        /*0026*/ 	.short	0x0008
        /*0028*/ 	.byte	0x00, 0xf0, 0x41, 0x00


	//----- nvinfo : EIATTR_KPARAM_INFO
	.align		4
.L_1821:
        /*002c*/ 	.byte	0x04, 0x17
        /*002e*/ 	.short	(.L_1823 - .L_1822)
.L_1822:
        /*0030*/ 	.word	0x00000000
        /*0034*/ 	.short	0x0001
        /*0036*/ 	.short	0x0004
        /*0038*/ 	.byte	0x00, 0xf0, 0x05, 0x00


	//----- nvinfo : EIATTR_KPARAM_INFO
	.align		4
.L_1823:
        /*003c*/ 	.byte	0x04, 0x17
        /*003e*/ 	.short	(.L_1825 - .L_1824)
.L_1824:
        /*0040*/ 	.word	0x00000000
        /*0044*/ 	.short	0x0000
        /*0046*/ 	.short	0x0000
        /*0048*/ 	.byte	0x00, 0xf0, 0x11, 0x00


	//----- nvinfo : EIATTR_MAXREG_COUNT
	.align		4
.L_1825:
        /*004c*/ 	.byte	0x03, 0x1b
        /*004e*/ 	.short	0x00ff


	//----- nvinfo : EIATTR_MERCURY_ISA_VERSION
	.align		4
        /*0050*/ 	.byte	0x03, 0x5f
        /*0052*/ 	.short	0x0000


	//----- nvinfo : EIATTR_EXIT_INSTR_OFFSETS
	.align		4
        /*0054*/ 	.byte	0x04, 0x1c
        /*0056*/ 	.short	(.L_1827 - .L_1826)


	//   ....[0]....
.L_1826:
        /*0058*/ 	.word	0x000002a0


	//   ....[1]....
        /*005c*/ 	.word	0x00000b70


	//   ....[2]....
        /*0060*/ 	.word	0x00000bc0


	//----- nvinfo : EIATTR_MAX_THREADS
	.align		4
.L_1827:
        /*0064*/ 	.byte	0x04, 0x05
        /*0066*/ 	.short	(.L_1829 - .L_1828)
.L_1828:
        /*0068*/ 	.word	0x00000080
        /*006c*/ 	.word	0x00000001
        /*0070*/ 	.word	0x00000001


	//----- nvinfo : EIATTR_CRS_STACK_SIZE
	.align		4
.L_1829:
        /*0074*/ 	.byte	0x04, 0x1e
        /*0076*/ 	.short	(.L_1831 - .L_1830)
.L_1830:
        /*0078*/ 	.word	0x00000000
.L_1831:


//--------------------- .nv.info._ZN2at6native29vectorized_elementwise_kernelILi4EZZZNS0_19signbit_kernel_cudaERNS_18TensorIteratorBaseEENKUlvE0_clEvENKUlvE2_clEvEUlN3c104HalfEE_St5arrayIPcLm2EEEEviT0_T1_ --------------------------
	.section	.nv.info._ZN2at6native29vectorized_elementwise_kernelILi4EZZZNS0_19signbit_kernel_cudaERNS_18TensorIteratorBaseEENKUlvE0_clEvENKUlvE2_clEvEUlN3c104HalfEE_St5arrayIPcLm2EEEEviT0_T1_,"",@"SHT_CUDA_INFO"
	.sectionflags	@""
	.align	4


	//----- nvinfo : EIATTR_CUDA_API_VERSION
	.align		4
        /*0000*/ 	.byte	0x04, 0x37
        /*0002*/ 	.short	(.L_1833 - .L_1832)
.L_1832:
        /*0004*/ 	.word	0x00000082


	//----- nvinfo : EIATTR_SW2861232_WAR
	.align		4
.L_1833:
        /*0008*/ 	.byte	0x01, 0x35
	.zero		2


	//----- nvinfo : EIATTR_PARAM_CBANK
	.align		4
        /*000c*/ 	.byte	0x04, 0x0a
        /*000e*/ 	.short	(.L_1835 - .L_1834)
	.align		4
.L_1834:
        /*0010*/ 	.word	index@(.nv.constant0._ZN2at6native29vectorized_elementwise_kernelILi4EZZZNS0_19signbit_kernel_cudaERNS_18TensorIteratorBaseEENKUlvE0_clEvENKUlvE2_clEvEUlN3c104HalfEE_St5arrayIPcLm2EEEEviT0_T1_)
        /*0014*/ 	.short	0x0160
        /*0016*/ 	.short	0x0018


	//----- nvinfo : EIATTR_CBANK_PARAM_SIZE
	.align		4
.L_1835:
        /*0018*/ 	.byte	0x03, 0x19
        /*001a*/ 	.short	0x0018


	//----- nvinfo : EIATTR_KPARAM_INFO
	.align		4
        /*001c*/ 	.byte	0x04, 0x17
        /*001e*/ 	.short	(.L_1837 - .L_1836)
.L_1836:
        /*0020*/ 	.word	0x00000000
        /*0024*/ 	.short	0x0002
        /*0026*/ 	.short	0x0008
        /*0028*/ 	.byte	0x00, 0xf0, 0x41, 0x00


	//----- nvinfo : EIATTR_KPARAM_INFO
	.align		4
.L_1837:
        /*002c*/ 	.byte	0x04, 0x17
        /*002e*/ 	.short	(.L_1839 - .L_1838)
.L_1838:
        /*0030*/ 	.word	0x00000000
        /*0034*/ 	.short	0x0001
        /*0036*/ 	.short	0x0004
        /*0038*/ 	.byte	0x00, 0xf0, 0x05, 0x00


	//----- nvinfo : EIATTR_KPARAM_INFO
	.align		4
.L_1839:
        /*003c*/ 	.byte	0x04, 0x17
        /*003e*/ 	.short	(.L_1841 - .L_1840)
.L_1840:
        /*0040*/ 	.word	0x00000000
        /*0044*/ 	.short	0x0000
        /*0046*/ 	.short	0x0000
        /*0048*/ 	.byte	0x00, 0xf0, 0x11, 0x00


	//----- nvinfo : EIATTR_MAXREG_COUNT
	.align		4
.L_1841:
        /*004c*/ 	.byte	0x03, 0x1b
        /*004e*/ 	.short	0x00ff


	//----- nvinfo : EIATTR_MERCURY_ISA_VERSION
	.align		4
        /*0050*/ 	.byte	0x03, 0x5f
        /*0052*/ 	.short	0x0000


	//----- nvinfo : EIATTR_EXIT_INSTR_OFFSETS
	.align		4
        /*0054*/ 	.byte	0x04, 0x1c
        /*0056*/ 	.short	(.L_1843 - .L_1842)


	//   ....[0]....
.L_1842:
        /*0058*/ 	.word	0x00000280


	//   ....[1]....
        /*005c*/ 	.word	0x00000b50


	//   ....[2]....
        /*0060*/ 	.word	0x00000ba0


	//----- nvinfo : EIATTR_MAX_THREADS
	.align		4
.L_1843:
        /*0064*/ 	.byte	0x04, 0x05
        /*0066*/ 	.short	(.L_1845 - .L_1844)
.L_1844:
        /*0068*/ 	.word	0x00000080
        /*006c*/ 	.word	0x00000001
        /*0070*/ 	.word	0x00000001


	//----- nvinfo : EIATTR_CRS_STACK_SIZE
	.align		4
.L_1845:
        /*0074*/ 	.byte	0x04, 0x1e
        /*0076*/ 	.short	(.L_1847 - .L_1846)
.L_1846:
        /*0078*/ 	.word	0x00000000
.L_1847:


//--------------------- .nv.info._ZN2at6native29vectorized_elementwise_kernelILi8EZZZNS0_19signbit_kernel_cudaERNS_18TensorIteratorBaseEENKUlvE0_clEvENKUlvE2_clEvEUlN3c104HalfEE_St5arrayIPcLm2EEEEviT0_T1_ --------------------------
	.section	.nv.info._ZN2at6native29vectorized_elementwise_kernelILi8EZZZNS0_19signbit_kernel_cudaERNS_18TensorIteratorBaseEENKUlvE0_clEvENKUlvE2_clEvEUlN3c104HalfEE_St5arrayIPcLm2EEEEviT0_T1_,"",@"SHT_CUDA_INFO"
	.sectionflags	@""
	.align	4


	//----- nvinfo : EIATTR_CUDA_API_VERSION
	.align		4
        /*0000*/ 	.byte	0x04, 0x37
        /*0002*/ 	.short	(.L_1849 - .L_1848)
.L_1848:
        /*0004*/ 	.word	0x00000082


	//----- nvinfo : EIATTR_SW2861232_WAR
	.align		4
.L_1849:
        /*0008*/ 	.byte	0x01, 0x35
	.zero		2


	//----- nvinfo : EIATTR_PARAM_CBANK
	.align		4
        /*000c*/ 	.byte	0x04, 0x0a
        /*000e*/ 	.short	(.L_1851 - .L_1850)
	.align		4
.L_1850:
        /*0010*/ 	.word	index@(.nv.constant0._ZN2at6native29vectorized_elementwise_kernelILi8EZZZNS0_19signbit_kernel_cudaERNS_18TensorIteratorBaseEENKUlvE0_clEvENKUlvE2_clEvEUlN3c104HalfEE_St5arrayIPcLm2EEEEviT0_T1_)
        /*0014*/ 	.short	0x0160
        /*0016*/ 	.short	0x0018


	//----- nvinfo : EIATTR_CBANK_PARAM_SIZE
	.align		4
.L_1851:
        /*0018*/ 	.byte	0x03, 0x19
        /*001a*/ 	.short	0x0018


	//----- nvinfo : EIATTR_KPARAM_INFO
	.align		4
        /*001c*/ 	.byte	0x04, 0x17
        /*001e*/ 	.short	(.L_1853 - .L_1852)
.L_1852:
        /*0020*/ 	.word	0x00000000
        /*0024*/ 	.short	0x0002
        /*0026*/ 	.short	0x0008
        /*0028*/ 	.byte	0x00, 0xf0, 0x41, 0x00


	//----- nvinfo : EIATTR_KPARAM_INFO
	.align		4
.L_1853:
        /*002c*/ 	.byte	0x04, 0x17
        /*002e*/ 	.short	(.L_1855 - .L_1854)
.L_1854:
        /*0030*/ 	.word	0x00000000
        /*0034*/ 	.short	0x0001
        /*0036*/ 	.short	0x0004
        /*0038*/ 	.byte	0x00, 0xf0, 0x05, 0x00


	//----- nvinfo : EIATTR_KPARAM_INFO
	.align		4
.L_1855:
        /*003c*/ 	.byte	0x04, 0x17
        /*003e*/ 	.short	(.L_1857 - .L_1856)
.L_1856:
        /*0040*/ 	.word	0x00000000
        /*0044*/ 	.short	0x0000
        /*0046*/ 	.short	0x0000
        /*0048*/ 	.byte	0x00, 0xf0, 0x11, 0x00


	//----- nvinfo : EIATTR_MAXREG_COUNT
	.align		4
.L_1857:
        /*004c*/ 	.byte	0x03, 0x1b
        /*004e*/ 	.short	0x00ff


	//----- nvinfo : EIATTR_MERCURY_ISA_VERSION
	.align		4
        /*0050*/ 	.byte	0x03, 0x5f
        /*0052*/ 	.short	0x0000


	//----- nvinfo : EIATTR_EXIT_INSTR_OFFSETS
	.align		4
        /*0054*/ 	.byte	0x04, 0x1c
        /*0056*/ 	.short	(.L_1859 - .L_1858)


	//   ....[0]....
.L_1858:
        /*0058*/ 	.word	0x00000010


	//----- nvinfo : EIATTR_MAX_THREADS
	.align		4
.L_1859:
        /*005c*/ 	.byte	0x04, 0x05
        /*005e*/ 	.short	(.L_1861 - .L_1860)
.L_1860:
        /*0060*/ 	.word	0x00000080
        /*0064*/ 	.word	0x00000001
        /*0068*/ 	.word	0x00000001
.L_1861:


//--------------------- .nv.info._ZN2at6native18elementwise_kernelILi128ELi4EZNS0_15gpu_kernel_implIZZZNS0_19signbit_kernel_cudaERNS_18TensorIteratorBaseEENKUlvE0_clEvENKUlvE1_clEvEUlN3c108BFloat16EE_EEvS4_RKT_EUliE_EEviT1_ --------------------------
	.section	.nv.info._ZN2at6native18elementwise_kernelILi128ELi4EZNS0_15gpu_kernel_implIZZZNS0_19signbit_kernel_cudaERNS_18TensorIteratorBaseEENKUlvE0_clEvENKUlvE1_clEvEUlN3c108BFloat16EE_EEvS4_RKT_EUliE_EEviT1_,"",@"SHT_CUDA_INFO"
	.sectionflags	@""
	.align	4


	//----- nvinfo : EIATTR_CUDA_API_VERSION
	.align		4
        /*0000*/ 	.byte	0x04, 0x37
        /*0002*/ 	.short	(.L_1863 - .L_1862)
.L_1862:
        /*0004*/ 	.word	0x00000082


	//----- nvinfo : EIATTR_SW2861232_WAR
	.align		4
.L_1863:
        /*0008*/ 	.byte	0x01, 0x35
	.zero		2


	//----- nvinfo : EIATTR_PARAM_CBANK
	.align		4
        /*000c*/ 	.byte	0x04, 0x0a
        /*000e*/ 	.short	(.L_1865 - .L_1864)
	.align		4
.L_1864:
        /*0010*/ 	.word	index@(.nv.constant0._ZN2at6native18elementwise_kernelILi128ELi4EZNS0_15gpu_kernel_implIZZZNS0_19signbit_kernel_cudaERNS_18TensorIteratorBaseEENKUlvE0_clEvENKUlvE1_clEvEUlN3c108BFloat16EE_EEvS4_RKT_EUliE_EEviT1_)
        /*0014*/ 	.short	0x0160
        /*0016*/ 	.short	0x0220


	//----- nvinfo : EIATTR_CBANK_PARAM_SIZE
	.align		4
.L_1865:
        /*0018*/ 	.byte	0x03, 0x19
        /*001a*/ 	.short	0x0220


	//----- nvinfo : EIATTR_KPARAM_INFO
	.align		4
        /*001c*/ 	.byte	0x04, 0x17
        /*001e*/ 	.short	(.L_1867 - .L_1866)
.L_1866:
        /*0020*/ 	.word	0x00000000
        /*0024*/ 	.short	0x0001
        /*0026*/ 	.short	0x0008
        /*0028*/ 	.byte	0x00, 0xf0, 0x61, 0x08


	//----- nvinfo : EIATTR_KPARAM_INFO
	.align		4
.L_1867:
        /*002c*/ 	.byte	0x04, 0x17
        /*002e*/ 	.short	(.L_1869 - .L_1868)
.L_1868:
        /*0030*/ 	.word	0x00000000
        /*0034*/ 	.short	0x0000
        /*0036*/ 	.short	0x0000
        /*0038*/ 	.byte	0x00, 0xf0, 0x11, 0x00


	//----- nvinfo : EIATTR_MAXREG_COUNT
	.align		4
.L_1869:
        /*003c*/ 	.byte	0x03, 0x1b
        /*003e*/ 	.short	0x0080


	//----- nvinfo : EIATTR_EXTERNS
	.align		4
        /*0040*/ 	.byte	0x04, 0x0f
        /*0042*/ 	.short	(.L_1871 - .L_1870)


	//   ....[0]....
	.align		4
.L_1870:
        /*0044*/ 	.word	index@(__assertfail)


	//----- nvinfo : EIATTR_MERCURY_ISA_VERSION
	.align		4
.L_1871:
        /*0048*/ 	.byte	0x03, 0x5f
        /*004a*/ 	.short	0x0000


	//----- nvinfo : EIATTR_SYSCALL_OFFSETS
	.align		4
        /*004c*/ 	.byte	0x04, 0x46
        /*004e*/ 	.short	(.L_1873 - .L_1872)


	//   ....[0]....
.L_1872:
        /*0050*/ 	.word	0x00001dd0


	//   ....[1]....
        /*0054*/ 	.word	0x00002c90


	//   ....[2]....
        /*0058*/ 	.word	0x00004ab0


	//   ....[3]....
        /*005c*/ 	.word	0x00005960


	//   ....[4]....
        /*0060*/ 	.word	0x00007740


	//   ....[5]....
        /*0064*/ 	.word	0x000085f0


	//   ....[6]....
        /*0068*/ 	.word	0x0000a3e0


	//   ....[7]....
        /*006c*/ 	.word	0x0000b290


	//----- nvinfo : EIATTR_EXIT_INSTR_OFFSETS
	.align		4
.L_1873:
        /*0070*/ 	.byte	0x04, 0x1c
        /*0072*/ 	.short	(.L_1875 - .L_1874)


	//   ....[0]....
.L_1874:
        /*0074*/ 	.word	0x00008680


	//   ....[1]....
        /*0078*/ 	.word	0x0000a570


	//   ....[2]....
        /*007c*/ 	.word	0x0000a590


	//   ....[3]....
        /*0080*/ 	.word	0x0000a620


	//   ....[4]....
        /*0084*/ 	.word	0x0000a640


	//   ....[5]....
        /*0088*/ 	.word	0x0000a660


	//   ....[6]....
        /*008c*/ 	.word	0x0000a6f0


	//   ....[7]....
        /*0090*/ 	.word	0x0000a730


	//   ....[8]....
        /*0094*/ 	.word	0x0000a7d0


	//   ....[9]....
        /*0098*/ 	.word	0x0000a820


	//   ....[10]....
        /*009c*/ 	.word	0x0000a850


	//   ....[11]....
        /*00a0*/ 	.word	0x0000a8f0


	//   ....[12]....
        /*00a4*/ 	.word	0x0000a930


	//   ....[13]....
        /*00a8*/ 	.word	0x0000aac0


	//   ....[14]....
        /*00ac*/ 	.word	0x0000ac20


	//   ....[15]....
        /*00b0*/ 	.word	0x0000ac60


	//   ....[16]....
        /*00b4*/ 	.word	0x0000ad00


	//   ....[17]....
        /*00b8*/ 	.word	0x0000ae80


	//   ....[18]....
        /*00bc*/ 	.word	0x0000b000


	//   ....[19]....
        /*00c0*/ 	.word	0x0000b160


	//   ....[20]....
        /*00c4*/ 	.word	0x0000b2a0


	//   ....[21]....
        /*00c8*/ 	.word	0x0000b2d0


	//   ....[22]....
        /*00cc*/ 	.word	0x0000b2f0


	//----- nvinfo : EIATTR_MAX_THREADS
	.align		4
.L_1875:
        /*00d0*/ 	.byte	0x04, 0x05
        /*00d2*/ 	.short	(.L_1877 - .L_1876)
.L_1876:
        /*00d4*/ 	.word	0x00000080
        /*00d8*/ 	.word	0x00000001
        /*00dc*/ 	.word	0x00000001


	//----- nvinfo : EIATTR_CRS_STACK_SIZE
	.align		4
.L_1877:
        /*00e0*/ 	.byte	0x04, 0x1e
        /*00e2*/ 	.short	(.L_1879 - .L_1878)
.L_1878:
        /*00e4*/ 	.word	0x00000000
.L_1879:


//--------------------- .nv.info._ZN2at6native27unrolled_elementwise_kernelIZZZNS0_19signbit_kernel_cudaERNS_18TensorIteratorBaseEENKUlvE0_clEvENKUlvE1_clEvEUlN3c108BFloat16EE_St5arrayIPcLm2EELi4E23TrivialOffsetCalculatorILi1EjESD_NS0_6memory12LoadWithCastILi1EEENSE_13StoreWithCastILi1EEEEEviT_T0_T2_T3_T4_T5_ --------------------------
	.section	.nv.info._ZN2at6native27unrolled_elementwise_kernelIZZZNS0_19signbit_kernel_cudaERNS_18TensorIteratorBaseEENKUlvE0_clEvENKUlvE1_clEvEUlN3c108BFloat16EE_St5arrayIPcLm2EELi4E23TrivialOffsetCalculatorILi1EjESD_NS0_6memory12LoadWithCastILi1EEENSE_13StoreWithCastILi1EEEEEviT_T0_T2_T3_T4_T5_,"",@"SHT_CUDA_INFO"
	.sectionflags	@""
	.align	4


	//----- nvinfo : EIATTR_CUDA_API_VERSION
	.align		4
        /*0000*/ 	.byte	0x04, 0x37
        /*0002*/ 	.short	(.L_1881 - .L_1880)
.L_1880:
        /*0004*/ 	.word	0x00000082


	//----- nvinfo : EIATTR_SW2861232_WAR
	.align		4
.L_1881:
        /*0008*/ 	.byte	0x01, 0x35
	.zero		2


	//----- nvinfo : EIATTR_PARAM_CBANK
	.align		4
        /*000c*/ 	.byte	0x04, 0x0a
        /*000e*/ 	.short	(.L_1883 - .L_1882)
	.align		4
.L_1882:
        /*0010*/ 	.word	index@(.nv.constant0._ZN2at6native27unrolled_elementwise_kernelIZZZNS0_19signbit_kernel_cudaERNS_18TensorIteratorBaseEENKUlvE0_clEvENKUlvE1_clEvEUlN3c108BFloat16EE_St5arrayIPcLm2EELi4E23TrivialOffsetCalculatorILi1EjESD_NS0_6memory12LoadWithCastILi1EEENSE_13StoreWithCastILi1EEEEEviT_T0_T2_T3_T4_T5_)
        /*0014*/ 	.short	0x0160
        /*0016*/ 	.short	0x002c


	//----- nvinfo : EIATTR_CBANK_PARAM_SIZE
	.align		4
.L_1883:
        /*0018*/ 	.byte	0x03, 0x19
        /*001a*/ 	.short	0x002c


	//----- nvinfo : EIATTR_KPARAM_INFO
	.align		4
        /*001c*/ 	.byte	0x04, 0x17
        /*001e*/ 	.short	(.L_1885 - .L_1884)
.L_1884:
        /*0020*/ 	.word	0x00000000
        /*0024*/ 	.short	0x0006
        /*0026*/ 	.short	0x0024
        /*0028*/ 	.byte	0x00, 0xf0, 0x21, 0x00


	//----- nvinfo : EIATTR_KPARAM_INFO
	.align		4
.L_1885:
        /*002c*/ 	.byte	0x04, 0x17
        /*002e*/ 	.short	(.L_1887 - .L_1886)
.L_1886:
        /*0030*/ 	.word	0x00000000
        /*0034*/ 	.short	0x0005
        /*0036*/ 	.short	0x001c
        /*0038*/ 	.byte	0x00, 0xf0, 0x21, 0x00


	//----- nvinfo : EIATTR_KPARAM_INFO
	.align		4
.L_1887:
        /*003c*/ 	.byte	0x04, 0x17
        /*003e*/ 	.short	(.L_1889 - .L_1888)
.L_1888:
        /*0040*/ 	.word	0x00000000
        /*0044*/ 	.short	0x0004
        /*0046*/ 	.short	0x0019
        /*0048*/ 	.byte	0x00, 0xf0, 0x05, 0x00


	//----- nvinfo : EIATTR_KPARAM_INFO
	.align		4
.L_1889:
        /*004c*/ 	.byte	0x04, 0x17
        /*004e*/ 	.short	(.L_1891 - .L_1890)
.L_1890:
        /*0050*/ 	.word	0x00000000
        /*0054*/ 	.short	0x0003
        /*0056*/ 	.short	0x0018
        /*0058*/ 	.byte	0x00, 0xf0, 0x05, 0x00


	//----- nvinfo : EIATTR_KPARAM_INFO
	.align		4
.L_1891:
        /*005c*/ 	.byte	0x04, 0x17
        /*005e*/ 	.short	(.L_1893 - .L_1892)
.L_1892:
        /*0060*/ 	.word	0x00000000
        /*0064*/ 	.short	0x0002
        /*0066*/ 	.short	0x0008
        /*0068*/ 	.byte	0x00, 0xf0, 0x41, 0x00


	//----- nvinfo : EIATTR_KPARAM_INFO
	.align		4
.L_1893:
        /*006c*/ 	.byte	0x04, 0x17
        /*006e*/ 	.short	(.L_1895 - .L_1894)
.L_1894:
        /*0070*/ 	.word	0x00000000
        /*0074*/ 	.short	0x0001
        /*0076*/ 	.short	0x0004
        /*0078*/ 	.byte	0x00, 0xf0, 0x05, 0x00


	//----- nvinfo : EIATTR_KPARAM_INFO
	.align		4
.L_1895:
        /*007c*/ 	.byte	0x04, 0x17
        /*007e*/ 	.short	(.L_1897 - .L_1896)
.L_1896:
        /*0080*/ 	.word	0x00000000
        /*0084*/ 	.short	0x0000
        /*0086*/ 	.short	0x0000
        /*0088*/ 	.byte	0x00, 0xf0, 0x11, 0x00


	//----- nvinfo : EIATTR_MAXREG_COUNT
	.align		4
.L_1897:
        /*008c*/ 	.byte	0x03, 0x1b
        /*008e*/ 	.short	0x00ff


	//----- nvinfo : EIATTR_EXTERNS
	.align		4
        /*0090*/ 	.byte	0x04, 0x0f
        /*0092*/ 	.short	(.L_1899 - .L_1898)


	//   ....[0]....
	.align		4
.L_1898:
        /*0094*/ 	.word	index@(__assertfail)


	//----- nvinfo : EIATTR_MERCURY_ISA_VERSION
	.align		4
.L_1899:
        /*0098*/ 	.byte	0x03, 0x5f
        /*009a*/ 	.short	0x0000


	//----- nvinfo : EIATTR_SYSCALL_OFFSETS
	.align		4
        /*009c*/ 	.byte	0x04, 0x46
        /*009e*/ 	.short	(.L_1901 - .L_1900)


	//   ....[0]....
.L_1900:
        /*00a0*/ 	.word	0x000010a0


	//   ....[1]....
        /*00a4*/ 	.word	0x000021a0


	//   ....[2]....
        /*00a8*/ 	.word	0x000032b0


	//   ....[3]....
        /*00ac*/ 	.word	0x00004390


	//   ....[4]....
        /*00b0*/ 	.word	0x000055c0


	//   ....[5]....
        /*00b4*/ 	.word	0x000065b0


	//   ....[6]....
        /*00b8*/ 	.word	0x00007550


	//   ....[7]....
        /*00bc*/ 	.word	0x000084f0


	//----- nvinfo : EIATTR_EXIT_INSTR_OFFSETS
	.align		4
.L_1901:
        /*00c0*/ 	.byte	0x04, 0x1c
        /*00c2*/ 	.short	(.L_1903 - .L_1902)


	//   ....[0]....
.L_1902:
        /*00c4*/ 	.word	0x00007600


	//   ....[1]....
        /*00c8*/ 	.word	0x00007710


	//   ....[2]....
        /*00cc*/ 	.word	0x00007730


	//   ....[3]....
        /*00d0*/ 	.word	0x000077d0


	//   ....[4]....
        /*00d4*/ 	.word	0x00007800


	//   ....[5]....
        /*00d8*/ 	.word	0x00007840


	//   ....[6]....
        /*00dc*/ 	.word	0x000078d0


	//   ....[7]....
        /*00e0*/ 	.word	0x00007910


	//   ....[8]....
        /*00e4*/ 	.word	0x000079b0


	//   ....[9]....
        /*00e8*/ 	.word	0x00007a00


	//   ....[10]....
        /*00ec*/ 	.word	0x00007a50


	//   ....[11]....
        /*00f0*/ 	.word	0x00007b10


	//   ....[12]....
        /*00f4*/ 	.word	0x00007b70


	//   ....[13]....
        /*00f8*/ 	.word	0x00007d00


	//   ....[14]....
        /*00fc*/ 	.word	0x00007e60


	//   ....[15]....
        /*0100*/ 	.word	0x00007ea0


	//   ....[16]....
        /*0104*/ 	.word	0x00007f60


	//   ....[17]....
        /*0108*/ 	.word	0x000080e0


	//   ....[18]....
        /*010c*/ 	.word	0x00008260


	//   ....[19]....
        /*0110*/ 	.word	0x000083c0


	//   ....[20]....
        /*0114*/ 	.word	0x00008500


	//   ....[21]....
        /*0118*/ 	.word	0x00008540


	//   ....[22]....
        /*011c*/ 	.word	0x00008570


	//----- nvinfo : EIATTR_MAX_THREADS
	.align		4
.L_1903:
        /*0120*/ 	.byte	0x04, 0x05
        /*0122*/ 	.short	(.L_1905 - .L_1904)
.L_1904:
        /*0124*/ 	.word	0x00000080
        /*0128*/ 	.word	0x00000001
        /*012c*/ 	.word	0x00000001


	//----- nvinfo : EIATTR_CRS_STACK_SIZE
	.align		4
.L_1905:
        /*0130*/ 	.byte	0x04, 0x1e
        /*0132*/ 	.short	(.L_1907 - .L_1906)
.L_1906:
        /*0134*/ 	.word	0x00000000
.L_1907:


//--------------------- .nv.info._ZN2at6native18elementwise_kernelILi128ELi4EZNS0_22gpu_kernel_impl_nocastIZZZNS0_19signbit_kernel_cudaERNS_18TensorIteratorBaseEENKUlvE0_clEvENKUlvE1_clEvEUlN3c108BFloat16EE_EEvS4_RKT_EUliE_EEviT1_ --------------------------
	.section	.nv.info._ZN2at6native18elementwise_kernelILi128ELi4EZNS0_22gpu_kernel_impl_nocastIZZZNS0_19signbit_kernel_cudaERNS_18TensorIteratorBaseEENKUlvE0_clEvENKUlvE1_clEvEUlN3c108BFloat16EE_EEvS4_RKT_EUliE_EEviT1_,"",@"SHT_CUDA_INFO"
	.sectionflags	@""
	.align	4


	//----- nvinfo : EIATTR_CUDA_API_VERSION
	.align		4
        /*0000*/ 	.byte	0x04, 0x37
        /*0002*/ 	.short	(.L_1909 - .L_1908)
.L_1908:
        /*0004*/ 	.word	0x00000082


	//----- nvinfo : EIATTR_SW2861232_WAR
	.align		4
.L_1909:
        /*0008*/ 	.byte	0x01, 0x35
	.zero		2


	//----- nvinfo : EIATTR_PARAM_CBANK
	.align		4
        /*000c*/ 	.byte	0x04, 0x0a
        /*000e*/ 	.short	(.L_1911 - .L_1910)
	.align		4
.L_1910:
        /*0010*/ 	.word	index@(.nv.constant0._ZN2at6native18elementwise_kernelILi128ELi4EZNS0_22gpu_kernel_impl_nocastIZZZNS0_19signbit_kernel_cudaERNS_18TensorIteratorBaseEENKUlvE0_clEvENKUlvE1_clEvEUlN3c108BFloat16EE_EEvS4_RKT_EUliE_EEviT1_)
        /*0014*/ 	.short	0x0160
        /*0016*/ 	.short	0x0220


	//----- nvinfo : EIATTR_CBANK_PARAM_SIZE
	.align		4
.L_1911:
        /*0018*/ 	.byte	0x03, 0x19
        /*001a*/ 	.short	0x0220


	//----- nvinfo : EIATTR_KPARAM_INFO
	.align		4
        /*001c*/ 	.byte	0x04, 0x17
        /*001e*/ 	.short	(.L_1913 - .L_1912)
.L_1912:
        /*0020*/ 	.word	0x00000000
        /*0024*/ 	.short	0x0001
        /*0026*/ 	.short	0x0008
        /*0028*/ 	.byte	0x00, 0xf0, 0x61, 0x08


	//----- nvinfo : EIATTR_KPARAM_INFO
	.align		4
.L_1913:
        /*002c*/ 	.byte	0x04, 0x17
        /*002e*/ 	.short	(.L_1915 - .L_1914)
.L_1914:
        /*0030*/ 	.word	0x00000000
        /*0034*/ 	.short	0x0000
        /*0036*/ 	.short	0x0000
        /*0038*/ 	.byte	0x00, 0xf0, 0x11, 0x00


	//----- nvinfo : EIATTR_MAXREG_COUNT
	.align		4
.L_1915:
        /*003c*/ 	.byte	0x03, 0x1b
        /*003e*/ 	.short	0x0080


	//----- nvinfo : EIATTR_MERCURY_ISA_VERSION
	.align		4
        /*0040*/ 	.byte	0x03, 0x5f
        /*0042*/ 	.short	0x0000


	//----- nvinfo : EIATTR_EXIT_INSTR_OFFSETS
	.align		4
        /*0044*/ 	.byte	0x04, 0x1c
        /*0046*/ 	.short	(.L_1917 - .L_1916)


	//   ....[0]....
.L_1916:
        /*0048*/ 	.word	0x00002d40


	//   ....[1]....
        /*004c*/ 	.word	0x00003c00


	//----- nvinfo : EIATTR_MAX_THREADS
	.align		4
.L_1917:
        /*0050*/ 	.byte	0x04, 0x05
        /*0052*/ 	.short	(.L_1919 - .L_1918)
.L_1918:
        /*0054*/ 	.word	0x00000080
        /*0058*/ 	.word	0x00000001
        /*005c*/ 	.word	0x00000001


	//----- nvinfo : EIATTR_CRS_STACK_SIZE
	.align		4
.L_1919:
        /*0060*/ 	.byte	0x04, 0x1e
        /*0062*/ 	.short	(.L_1921 - .L_1920)
.L_1920:
        /*0064*/ 	.word	0x00000000
.L_1921:


//--------------------- .nv.info._ZN2at6native27unrolled_elementwise_kernelIZZZNS0_19signbit_kernel_cudaERNS_18TensorIteratorBaseEENKUlvE0_clEvENKUlvE1_clEvEUlN3c108BFloat16EE_St5arrayIPcLm2EELi4E23TrivialOffsetCalculatorILi1EjESD_NS0_6memory15LoadWithoutCastENSE_16StoreWithoutCastEEEviT_T0_T2_T3_T4_T5_ --------------------------
	.section	.nv.info._ZN2at6native27unrolled_elementwise_kernelIZZZNS0_19signbit_kernel_cudaERNS_18TensorIteratorBaseEENKUlvE0_clEvENKUlvE1_clEvEUlN3c108BFloat16EE_St5arrayIPcLm2EELi4E23TrivialOffsetCalculatorILi1EjESD_NS0_6memory15LoadWithoutCastENSE_16StoreWithoutCastEEEviT_T0_T2_T3_T4_T5_,"",@"SHT_CUDA_INFO"
	.sectionflags	@""
	.align	4


	//----- nvinfo : EIATTR_CUDA_API_VERSION
	.align		4
        /*0000*/ 	.byte	0x04, 0x37
        /*0002*/ 	.short	(.L_1923 - .L_1922)
.L_1922:
        /*0004*/ 	.word	0x00000082


	//----- nvinfo : EIATTR_SW2861232_WAR
	.align		4
.L_1923:
        /*0008*/ 	.byte	0x01, 0x35
	.zero		2


	//----- nvinfo : EIATTR_PARAM_CBANK
	.align		4
        /*000c*/ 	.byte	0x04, 0x0a
        /*000e*/ 	.short	(.L_1925 - .L_1924)
	.align		4
.L_1924:
        /*0010*/ 	.word	index@(.nv.constant0._ZN2at6native27unrolled_elementwise_kernelIZZZNS0_19signbit_kernel_cudaERNS_18TensorIteratorBaseEENKUlvE0_clEvENKUlvE1_clEvEUlN3c108BFloat16EE_St5arrayIPcLm2EELi4E23TrivialOffsetCalculatorILi1EjESD_NS0_6memory15LoadWithoutCastENSE_16StoreWithoutCastEEEviT_T0_T2_T3_T4_T5_)
        /*0014*/ 	.short	0x0160
        /*0016*/ 	.short	0x001c


	//----- nvinfo : EIATTR_CBANK_PARAM_SIZE
	.align		4
.L_1925:
        /*0018*/ 	.byte	0x03, 0x19
        /*001a*/ 	.short	0x001c


	//----- nvinfo : EIATTR_KPARAM_INFO
	.align		4
        /*001c*/ 	.byte	0x04, 0x17
        /*001e*/ 	.short	(.L_1927 - .L_1926)
.L_1926:
        /*0020*/ 	.word	0x00000000
        /*0024*/ 	.short	0x0006
        /*0026*/ 	.short	0x001b
        /*0028*/ 	.byte	0x00, 0xf0, 0x05, 0x00


	//----- nvinfo : EIATTR_KPARAM_INFO
	.align		4
.L_1927:
        /*002c*/ 	.byte	0x04, 0x17
        /*002e*/ 	.short	(.L_1929 - .L_1928)
.L_1928:
        /*0030*/ 	.word	0x00000000
        /*0034*/ 	.short	0x0005
        /*0036*/ 	.short	0x001a
        /*0038*/ 	.byte	0x00, 0xf0, 0x05, 0x00


	//----- nvinfo : EIATTR_KPARAM_INFO
	.align		4
.L_1929:
        /*003c*/ 	.byte	0x04, 0x17
        /*003e*/ 	.short	(.L_1931 - .L_1930)
.L_1930:
        /*0040*/ 	.word	0x00000000
        /*0044*/ 	.short	0x0004
        /*0046*/ 	.short	0x0019
        /*0048*/ 	.byte	0x00, 0xf0, 0x05, 0x00


	//----- nvinfo : EIATTR_KPARAM_INFO
	.align		4
.L_1931:
        /*004c*/ 	.byte	0x04, 0x17
        /*004e*/ 	.short	(.L_1933 - .L_1932)
.L_1932:
        /*0050*/ 	.word	0x00000000
        /*0054*/ 	.short	0x0003
        /*0056*/ 	.short	0x0018
        /*0058*/ 	.byte	0x00, 0xf0, 0x05, 0x00


	//----- nvinfo : EIATTR_KPARAM_INFO
	.align		4
.L_1933:
        /*005c*/ 	.byte	0x04, 0x17
        /*005e*/ 	.short	(.L_1935 - .L_1934)
.L_1934:
        /*0060*/ 	.word	0x00000000
        /*0064*/ 	.short	0x0002
        /*0066*/ 	.short	0x0008
        /*0068*/ 	.byte	0x00, 0xf0, 0x41, 0x00


	//----- nvinfo : EIATTR_KPARAM_INFO
	.align		4
.L_1935:
        /*006c*/ 	.byte	0x04, 0x17
        /*006e*/ 	.short	(.L_1937 - .L_1936)
.L_1936:
        /*0070*/ 	.word	0x00000000
        /*0074*/ 	.short	0x0001
        /*0076*/ 	.short	0x0004
        /*0078*/ 	.byte	0x00, 0xf0, 0x05, 0x00


	//----- nvinfo : EIATTR_KPARAM_INFO
	.align		4
.L_1937:
        /*007c*/ 	.byte	0x04, 0x17
        /*007e*/ 	.short	(.L_1939 - .L_1938)
.L_1938:
        /*0080*/ 	.word	0x00000000
        /*0084*/ 	.short	0x0000
        /*0086*/ 	.short	0x0000
        /*0088*/ 	.byte	0x00, 0xf0, 0x11, 0x00


	//----- nvinfo : EIATTR_MAXREG_COUNT
	.align		4
.L_1939:
        /*008c*/ 	.byte	0x03, 0x1b
        /*008e*/ 	.short	0x00ff


	//----- nvinfo : EIATTR_MERCURY_ISA_VERSION
	.align		4
        /*0090*/ 	.byte	0x03, 0x5f
        /*0092*/ 	.short	0x0000


	//----- nvinfo : EIATTR_EXIT_INSTR_OFFSETS
	.align		4
        /*0094*/ 	.byte	0x04, 0x1c
        /*0096*/ 	.short	(.L_1941 - .L_1940)


	//   ....[0]....
.L_1940:
        /*0098*/ 	.word	0x00000440


	//   ....[1]....
        /*009c*/ 	.word	0x000004b0


	//----- nvinfo : EIATTR_MAX_THREADS
	.align		4
.L_1941:
        /*00a0*/ 	.byte	0x04, 0x05
        /*00a2*/ 	.short	(.L_1943 - .L_1942)
.L_1942:
        /*00a4*/ 	.word	0x00000080
        /*00a8*/ 	.word	0x00000001
        /*00ac*/ 	.word	0x00000001


	//----- nvinfo : EIATTR_CRS_STACK_SIZE
	.align		4
.L_1943:
        /*00b0*/ 	.byte	0x04, 0x1e
        /*00b2*/ 	.short	(.L_1945 - .L_1944)
.L_1944:
        /*00b4*/ 	.word	0x00000000
.L_1945:


//--------------------- .nv.info._ZN2at6native29vectorized_elementwise_kernelILi2EZZZNS0_19signbit_kernel_cudaERNS_18TensorIteratorBaseEENKUlvE0_clEvENKUlvE1_clEvEUlN3c108BFloat16EE_St5arrayIPcLm2EEEEviT0_T1_ --------------------------
	.section	.nv.info._ZN2at6native29vectorized_elementwise_kernelILi2EZZZNS0_19signbit_kernel_cudaERNS_18TensorIteratorBaseEENKUlvE0_clEvENKUlvE1_clEvEUlN3c108BFloat16EE_St5arrayIPcLm2EEEEviT0_T1_,"",@"SHT_CUDA_INFO"
	.sectionflags	@""
	.align	4


	//----- nvinfo : EIATTR_CUDA_API_VERSION
	.align		4
        /*0000*/ 	.byte	0x04, 0x37
        /*0002*/ 	.short	(.L_1947 - .L_1946)
.L_1946:
        /*0004*/ 	.word	0x00000082


	//----- nvinfo : EIATTR_SW2861232_WAR
	.align		4
.L_1947:
        /*0008*/ 	.byte	0x01, 0x35
	.zero		2


	//----- nvinfo : EIATTR_PARAM_CBANK
	.align		4
        /*000c*/ 	.byte	0x04, 0x0a
        /*000e*/ 	.short	(.L_1949 - .L_1948)
	.align		4
.L_1948:
        /*0010*/ 	.word	index@(.nv.constant0._ZN2at6native29vectorized_elementwise_kernelILi2EZZZNS0_19signbit_kernel_cudaERNS_18TensorIteratorBaseEENKUlvE0_clEvENKUlvE1_clEvEUlN3c108BFloat16EE_St5arrayIPcLm2EEEEviT0_T1_)
        /*0014*/ 	.short	0x0160
        /*0016*/ 	.short	0x0018


	//----- nvinfo : EIATTR_CBANK_PARAM_SIZE
	.align		4
.L_1949:
        /*0018*/ 	.byte	0x03, 0x19
        /*001a*/ 	.short	0x0018


	//----- nvinfo : EIATTR_KPARAM_INFO
	.align		4
        /*001c*/ 	.byte	0x04, 0x17
        /*001e*/ 	.short	(.L_1951 - .L_1950)
.L_1950:
        /*0020*/ 	.word	0x00000000
        /*0024*/ 	.short	0x0002
        /*0026*/ 	.short	0x0008
        /*0028*/ 	.byte	0x00, 0xf0, 0x41, 0x00


	//----- nvinfo : EIATTR_KPARAM_INFO
	.align		4
.L_1951:
        /*002c*/ 	.byte	0x04, 0x17
        /*002e*/ 	.short	(.L_1953 - .L_1952)
.L_1952:
        /*0030*/ 	.word	0x00000000
        /*0034*/ 	.short	0x0001
        /*0036*/ 	.short	0x0004
        /*0038*/ 	.byte	0x00, 0xf0, 0x05, 0x00


	//----- nvinfo : EIATTR_KPARAM_INFO
	.align		4
.L_1953:
        /*003c*/ 	.byte	0x04, 0x17
        /*003e*/ 	.short	(.L_1955 - .L_1954)
.L_1954:
        /*0040*/ 	.word	0x00000000
        /*0044*/ 	.short	0x0000
        /*0046*/ 	.short	0x0000
        /*0048*/ 	.byte	0x00, 0xf0, 0x11, 0x00


	//----- nvinfo : EIATTR_MAXREG_COUNT
	.align		4
.L_1955:
        /*004c*/ 	.byte	0x03, 0x1b
        /*004e*/ 	.short	0x00ff


	//----- nvinfo : EIATTR_MERCURY_ISA_VERSION
	.align		4
        /*0050*/ 	.byte	0x03, 0x5f
        /*0052*/ 	.short	0x0000


	//----- nvinfo : EIATTR_EXIT_INSTR_OFFSETS
	.align		4
        /*0054*/ 	.byte	0x04, 0x1c
        /*0056*/ 	.short	(.L_1957 - .L_1956)


	//   ....[0]....
.L_1956:
        /*0058*/ 	.word	0x000002a0


	//   ....[1]....
        /*005c*/ 	.word	0x00000b70


	//   ....[2]....
        /*0060*/ 	.word	0x00000bc0


	//----- nvinfo : EIATTR_MAX_THREADS
	.align		4
.L_1957:
        /*0064*/ 	.byte	0x04, 0x05
        /*0066*/ 	.short	(.L_1959 - .L_1958)
.L_1958:
        /*0068*/ 	.word	0x00000080
        /*006c*/ 	.word	0x00000001
        /*0070*/ 	.word	0x00000001


	//----- nvinfo : EIATTR_CRS_STACK_SIZE
	.align		4
.L_1959:
        /*0074*/ 	.byte	0x04, 0x1e
        /*0076*/ 	.short	(.L_1961 - .L_1960)
.L_1960:
        /*0078*/ 	.word	0x00000000
.L_1961:


//--------------------- .nv.info._ZN2at6native29vectorized_elementwise_kernelILi4EZZZNS0_19signbit_kernel_cudaERNS_18TensorIteratorBaseEENKUlvE0_clEvENKUlvE1_clEvEUlN3c108BFloat16EE_St5arrayIPcLm2EEEEviT0_T1_ --------------------------
	.section	.nv.info._ZN2at6native29vectorized_elementwise_kernelILi4EZZZNS0_19signbit_kernel_cudaERNS_18TensorIteratorBaseEENKUlvE0_clEvENKUlvE1_clEvEUlN3c108BFloat16EE_St5arrayIPcLm2EEEEviT0_T1_,"",@"SHT_CUDA_INFO"
	.sectionflags	@""
	.align	4


	//----- nvinfo : EIATTR_CUDA_API_VERSION
	.align		4
        /*0000*/ 	.byte	0x04, 0x37
        /*0002*/ 	.short	(.L_1963 - .L_1962)
.L_1962:
        /*0004*/ 	.word	0x00000082


	//----- nvinfo : EIATTR_SW2861232_WAR
	.align		4
.L_1963:
        /*0008*/ 	.byte	0x01, 0x35
	.zero		2


	//----- nvinfo : EIATTR_PARAM_CBANK
	.align		4
        /*000c*/ 	.byte	0x04, 0x0a
        /*000e*/ 	.short	(.L_1965 - .L_1964)
	.align		4
.L_1964:
        /*0010*/ 	.word	index@(.nv.constant0._ZN2at6native29vectorized_elementwise_kernelILi4EZZZNS0_19signbit_kernel_cudaERNS_18TensorIteratorBaseEENKUlvE0_clEvENKUlvE1_clEvEUlN3c108BFloat16EE_St5arrayIPcLm2EEEEviT0_T1_)
        /*0014*/ 	.short	0x0160
        /*0016*/ 	.short	0x0018


	//----- nvinfo : EIATTR_CBANK_PARAM_SIZE
	.align		4
.L_1965:
        /*0018*/ 	.byte	0x03, 0x19
        /*001a*/ 	.short	0x0018


	//----- nvinfo : EIATTR_KPARAM_INFO
	.align		4
        /*001c*/ 	.byte	0x04, 0x17
        /*001e*/ 	.short	(.L_1967 - .L_1966)
.L_1966:
        /*0020*/ 	.word	0x00000000
        /*0024*/ 	.short	0x0002
        /*0026*/ 	.short	0x0008
        /*0028*/ 	.byte	0x00, 0xf0, 0x41, 0x00


	//----- nvinfo : EIATTR_KPARAM_INFO
	.align		4
.L_1967:
        /*002c*/ 	.byte	0x04, 0x17
        /*002e*/ 	.short	(.L_1969 - .L_1968)
.L_1968:
        /*0030*/ 	.word	0x00000000
        /*0034*/ 	.short	0x0001
        /*0036*/ 	.short	0x0004
        /*0038*/ 	.byte	0x00, 0xf0, 0x05, 0x00


	//----- nvinfo : EIATTR_KPARAM_INFO
	.align		4
.L_1969:
        /*003c*/ 	.byte	0x04, 0x17
        /*003e*/ 	.short	(.L_1971 - .L_1970)
.L_1970:
        /*0040*/ 	.word	0x00000000
        /*0044*/ 	.short	0x0000
        /*0046*/ 	.short	0x0000
        /*0048*/ 	.byte	0x00, 0xf0, 0x11, 0x00


	//----- nvinfo : EIATTR_MAXREG_COUNT
	.align		4
.L_1971:
        /*004c*/ 	.byte	0x03, 0x1b
        /*004e*/ 	.short	0x00ff


	//----- nvinfo : EIATTR_MERCURY_ISA_VERSION
	.align		4
        /*0050*/ 	.byte	0x03, 0x5f
        /*0052*/ 	.short	0x0000


	//----- nvinfo : EIATTR_EXIT_INSTR_OFFSETS
	.align		4
        /*0054*/ 	.byte	0x04, 0x1c
        /*0056*/ 	.short	(.L_1973 - .L_1972)


	//   ....[0]....
.L_1972:
        /*0058*/ 	.word	0x00000280


	//   ....[1]....
        /*005c*/ 	.word	0x00000b50


	//   ....[2]....
        /*0060*/ 	.word	0x00000ba0


	//----- nvinfo : EIATTR_MAX_THREADS
	.align		4
.L_1973:
        /*0064*/ 	.byte	0x04, 0x05
        /*0066*/ 	.short	(.L_1975 - .L_1974)
.L_1974:
        /*0068*/ 	.word	0x00000080
        /*006c*/ 	.word	0x00000001
        /*0070*/ 	.word	0x00000001


	//----- nvinfo : EIATTR_CRS_STACK_SIZE
	.align		4
.L_1975:
        /*0074*/ 	.byte	0x04, 0x1e
        /*0076*/ 	.short	(.L_1977 - .L_1976)
.L_1976:
        /*0078*/ 	.word	0x00000000
.L_1977:


//--------------------- .nv.info._ZN2at6native29vectorized_elementwise_kernelILi8EZZZNS0_19signbit_kernel_cudaERNS_18TensorIteratorBaseEENKUlvE0_clEvENKUlvE1_clEvEUlN3c108BFloat16EE_St5arrayIPcLm2EEEEviT0_T1_ --------------------------
	.section	.nv.info._ZN2at6native29vectorized_elementwise_kernelILi8EZZZNS0_19signbit_kernel_cudaERNS_18TensorIteratorBaseEENKUlvE0_clEvENKUlvE1_clEvEUlN3c108BFloat16EE_St5arrayIPcLm2EEEEviT0_T1_,"",@"SHT_CUDA_INFO"
	.sectionflags	@""
	.align	4


	//----- nvinfo : EIATTR_CUDA_API_VERSION
	.align		4
        /*0000*/ 	.byte	0x04, 0x37
        /*0002*/ 	.short	(.L_1979 - .L_1978)
.L_1978:
        /*0004*/ 	.word	0x00000082


	//----- nvinfo : EIATTR_SW2861232_WAR
	.align		4
.L_1979:
        /*0008*/ 	.byte	0x01, 0x35
	.zero		2


	//----- nvinfo : EIATTR_PARAM_CBANK
	.align		4
        /*000c*/ 	.byte	0x04, 0x0a
        /*000e*/ 	.short	(.L_1981 - .L_1980)
	.align		4
.L_1980:
        /*0010*/ 	.word	index@(.nv.constant0._ZN2at6native29vectorized_elementwise_kernelILi8EZZZNS0_19signbit_kernel_cudaERNS_18TensorIteratorBaseEENKUlvE0_clEvENKUlvE1_clEvEUlN3c108BFloat16EE_St5arrayIPcLm2EEEEviT0_T1_)
        /*0014*/ 	.short	0x0160
        /*0016*/ 	.short	0x0018


	//----- nvinfo : EIATTR_CBANK_PARAM_SIZE
	.align		4
.L_1981:
        /*0018*/ 	.byte	0x03, 0x19
        /*001a*/ 	.short	0x0018


	//----- nvinfo : EIATTR_KPARAM_INFO
	.align		4
        /*001c*/ 	.byte	0x04, 0x17
        /*001e*/ 	.short	(.L_1983 - .L_1982)
.L_1982:
        /*0020*/ 	.word	0x00000000
        /*0024*/ 	.short	0x0002
        /*0026*/ 	.short	0x0008
        /*0028*/ 	.byte	0x00, 0xf0, 0x41, 0x00


	//----- nvinfo : EIATTR_KPARAM_INFO
	.align		4
.L_1983:
        /*002c*/ 	.byte	0x04, 0x17
        /*002e*/ 	.short	(.L_1985 - .L_1984)
.L_1984:
        /*0030*/ 	.word	0x00000000
        /*0034*/ 	.short	0x0001
        /*0036*/ 	.short	0x0004
        /*0038*/ 	.byte	0x00, 0xf0, 0x05, 0x00


	//----- nvinfo : EIATTR_KPARAM_INFO
	.align		4
.L_1985:
        /*003c*/ 	.byte	0x04, 0x17
        /*003e*/ 	.short	(.L_1987 - .L_1986)
.L_1986:
        /*0040*/ 	.word	0x00000000
        /*0044*/ 	.short	0x0000
        /*0046*/ 	.short	0x0000
        /*0048*/ 	.byte	0x00, 0xf0, 0x11, 0x00


	//----- nvinfo : EIATTR_MAXREG_COUNT
	.align		4
.L_1987:
        /*004c*/ 	.byte	0x03, 0x1b
        /*004e*/ 	.short	0x00ff


	//----- nvinfo : EIATTR_MERCURY_ISA_VERSION
	.align		4
        /*0050*/ 	.byte	0x03, 0x5f
        /*0052*/ 	.short	0x0000


	//----- nvinfo : EIATTR_EXIT_INSTR_OFFSETS
	.align		4
        /*0054*/ 	.byte	0x04, 0x1c
        /*0056*/ 	.short	(.L_1989 - .L_1988)


	//   ....[0]....
.L_1988:
        /*0058*/ 	.word	0x00000010


	//----- nvinfo : EIATTR_MAX_THREADS
	.align		4
.L_1989:
        /*005c*/ 	.byte	0x04, 0x05
        /*005e*/ 	.short	(.L_1991 - .L_1990)
.L_1990:
        /*0060*/ 	.word	0x00000080
        /*0064*/ 	.word	0x00000001
        /*0068*/ 	.word	0x00000001
.L_1991:


//--------------------- .nv.info._ZN2at6native18elementwise_kernelILi128ELi4EZNS0_15gpu_kernel_implIZZZNS0_19signbit_kernel_cudaERNS_18TensorIteratorBaseEENKUlvE0_clEvENKUlvE0_clEvEUlfE_EEvS4_RKT_EUliE_EEviT1_ --------------------------
	.section	.nv.info._ZN2at6native18elementwise_kernelILi128ELi4EZNS0_15gpu_kernel_implIZZZNS0_19signbit_kernel_cudaERNS_18TensorIteratorBaseEENKUlvE0_clEvENKUlvE0_clEvEUlfE_EEvS4_RKT_EUliE_EEviT1_,"",@"SHT_CUDA_INFO"
	.sectionflags	@""
	.align	4


	//----- nvinfo : EIATTR_CUDA_API_VERSION
	.align		4
        /*0000*/ 	.byte	0x04, 0x37
        /*0002*/ 	.short	(.L_1993 - .L_1992)
.L_1992:
        /*0004*/ 	.word	0x00000082


	//----- nvinfo : EIATTR_SW2861232_WAR
	.align		4
.L_1993:
        /*0008*/ 	.byte	0x01, 0x35
	.zero		2


	//----- nvinfo : EIATTR_PARAM_CBANK
	.align		4
        /*000c*/ 	.byte	0x04, 0x0a
        /*000e*/ 	.short	(.L_1995 - .L_1994)
	.align		4
.L_1994:
        /*0010*/ 	.word	index@(.nv.constant0._ZN2at6native18elementwise_kernelILi128ELi4EZNS0_15gpu_kernel_implIZZZNS0_19signbit_kernel_cudaERNS_18TensorIteratorBaseEENKUlvE0_clEvENKUlvE0_clEvEUlfE_EEvS4_RKT_EUliE_EEviT1_)
        /*0014*/ 	.short	0x0160
        /*0016*/ 	.short	0x0220


	//----- nvinfo : EIATTR_CBANK_PARAM_SIZE
	.align		4
.L_1995:
        /*0018*/ 	.byte	0x03, 0x19
        /*001a*/ 	.short	0x0220


	//----- nvinfo : EIATTR_KPARAM_INFO
	.align		4
        /*001c*/ 	.byte	0x04, 0x17
        /*001e*/ 	.short	(.L_1997 - .L_1996)
.L_1996:
        /*0020*/ 	.word	0x00000000
        /*0024*/ 	.short	0x0001
        /*0026*/ 	.short	0x0008
        /*0028*/ 	.byte	0x00, 0xf0, 0x61, 0x08


	//----- nvinfo : EIATTR_KPARAM_INFO
	.align		4
.L_1997:
        /*002c*/ 	.byte	0x04, 0x17
        /*002e*/ 	.short	(.L_1999 - .L_1998)
.L_1998:
        /*0030*/ 	.word	0x00000000
        /*0034*/ 	.short	0x0000
        /*0036*/ 	.short	0x0000
        /*0038*/ 	.byte	0x00, 0xf0, 0x11, 0x00


	//----- nvinfo : EIATTR_MAXREG_COUNT
	.align		4
.L_1999:
        /*003c*/ 	.byte	0x03, 0x1b
        /*003e*/ 	.short	0x0080


	//----- nvinfo : EIATTR_EXTERNS
	.align		4
        /*0040*/ 	.byte	0x04, 0x0f
        /*0042*/ 	.short	(.L_2001 - .L_2000)


	//   ....[0]....
	.align		4
.L_2000:
        /*0044*/ 	.word	index@(__assertfail)


	//----- nvinfo : EIATTR_MERCURY_ISA_VERSION
	.align		4
.L_2001:
        /*0048*/ 	.byte	0x03, 0x5f
        /*004a*/ 	.short	0x0000


	//----- nvinfo : EIATTR_SYSCALL_OFFSETS
	.align		4
        /*004c*/ 	.byte	0x04, 0x46
        /*004e*/ 	.short	(.L_2003 - .L_2002)


	//   ....[0]....
.L_2002:
        /*0050*/ 	.word	0x00001c50


	//   ....[1]....
        /*0054*/ 	.word	0x00002af0


	//   ....[2]....
        /*0058*/ 	.word	0x00004790


	//   ....[3]....
        /*005c*/ 	.word	0x00005620


	//   ....[4]....
        /*0060*/ 	.word	0x00007280


	//   ....[5]....
        /*0064*/ 	.word	0x00008110


	//   ....[6]....
        /*0068*/ 	.word	0x00009d80


	//   ....[7]....
        /*006c*/ 	.word	0x0000ac10


	//----- nvinfo : EIATTR_EXIT_INSTR_OFFSETS
	.align		4
.L_2003:
        /*0070*/ 	.byte	0x04, 0x1c
        /*0072*/ 	.short	(.L_2005 - .L_2004)


	//   ....[0]....
.L_2004:
        /*0074*/ 	.word	0x000081a0


	//   ....[1]....
        /*0078*/ 	.word	0x00009ef0


	//   ....[2]....
        /*007c*/ 	.word	0x00009f10


	//   ....[3]....
        /*0080*/ 	.word	0x00009fa0


	//   ....[4]....
        /*0084*/ 	.word	0x00009fc0


	//   ....[5]....
        /*0088*/ 	.word	0x00009fe0


	//   ....[6]....
        /*008c*/ 	.word	0x0000a070


	//   ....[7]....
        /*0090*/ 	.word	0x0000a0b0


	//   ....[8]....
        /*0094*/ 	.word	0x0000a150


	//   ....[9]....
        /*0098*/ 	.word	0x0000a1a0


	//   ....[10]....
        /*009c*/ 	.word	0x0000a1d0


	//   ....[11]....
        /*00a0*/ 	.word	0x0000a270


	//   ....[12]....
        /*00a4*/ 	.word	0x0000a2b0


	//   ....[13]....
        /*00a8*/ 	.word	0x0000a440


	//   ....[14]....
        /*00ac*/ 	.word	0x0000a5a0


	//   ....[15]....
        /*00b0*/ 	.word	0x0000a5e0


	//   ....[16]....
        /*00b4*/ 	.word	0x0000a680


	//   ....[17]....
        /*00b8*/ 	.word	0x0000a800


	//   ....[18]....
        /*00bc*/ 	.word	0x0000a980


	//   ....[19]....
        /*00c0*/ 	.word	0x0000aae0


	//   ....[20]....
        /*00c4*/ 	.word	0x0000ac20


	//   ....[21]....
        /*00c8*/ 	.word	0x0000ac50


	//   ....[22]....
        /*00cc*/ 	.word	0x0000ac70


	//----- nvinfo : EIATTR_MAX_THREADS
	.align		4
.L_2005:
        /*00d0*/ 	.byte	0x04, 0x05
        /*00d2*/ 	.short	(.L_2007 - .L_2006)
.L_2006:
        /*00d4*/ 	.word	0x00000080
        /*00d8*/ 	.word	0x00000001
        /*00dc*/ 	.word	0x00000001


	//----- nvinfo : EIATTR_CRS_STACK_SIZE
	.align		4
.L_2007:
        /*00e0*/ 	.byte	0x04, 0x1e
        /*00e2*/ 	.short	(.L_2009 - .L_2008)
.L_2008:
        /*00e4*/ 	.word	0x00000000
.L_2009:


//--------------------- .nv.info._ZN2at6native27unrolled_elementwise_kernelIZZZNS0_19signbit_kernel_cudaERNS_18TensorIteratorBaseEENKUlvE0_clEvENKUlvE0_clEvEUlfE_St5arrayIPcLm2EELi4E23TrivialOffsetCalculatorILi1EjESB_NS0_6memory12LoadWithCastILi1EEENSC_13StoreWithCastILi1EEEEEviT_T0_T2_T3_T4_T5_ --------------------------
	.section	.nv.info._ZN2at6native27unrolled_elementwise_kernelIZZZNS0_19signbit_kernel_cudaERNS_18TensorIteratorBaseEENKUlvE0_clEvENKUlvE0_clEvEUlfE_St5arrayIPcLm2EELi4E23TrivialOffsetCalculatorILi1EjESB_NS0_6memory12LoadWithCastILi1EEENSC_13StoreWithCastILi1EEEEEviT_T0_T2_T3_T4_T5_,"",@"SHT_CUDA_INFO"
	.sectionflags	@""
	.align	4


	//----- nvinfo : EIATTR_CUDA_API_VERSION
	.align		4
        /*0000*/ 	.byte	0x04, 0x37
        /*0002*/ 	.short	(.L_2011 - .L_2010)
.L_2010:
        /*0004*/ 	.word	0x00000082


	//----- nvinfo : EIATTR_SW2861232_WAR
	.align		4
.L_2011:
        /*0008*/ 	.byte	0x01, 0x35
	.zero		2


	//----- nvinfo : EIATTR_PARAM_CBANK
	.align		4
        /*000c*/ 	.byte	0x04, 0x0a
        /*000e*/ 	.short	(.L_2013 - .L_2012)
	.align		4
.L_2012:
        /*0010*/ 	.word	index@(.nv.constant0._ZN2at6native27unrolled_elementwise_kernelIZZZNS0_19signbit_kernel_cudaERNS_18TensorIteratorBaseEENKUlvE0_clEvENKUlvE0_clEvEUlfE_St5arrayIPcLm2EELi4E23TrivialOffsetCalculatorILi1EjESB_NS0_6memory12LoadWithCastILi1EEENSC_13StoreWithCastILi1EEEEEviT_T0_T2_T3_T4_T5_)
        /*0014*/ 	.short	0x0160
        /*0016*/ 	.short	0x002c


	//----- nvinfo : EIATTR_CBANK_PARAM_SIZE
	.align		4
.L_2013:
        /*0018*/ 	.byte	0x03, 0x19
        /*001a*/ 	.short	0x002c


	//----- nvinfo : EIATTR_KPARAM_INFO
	.align		4
        /*001c*/ 	.byte	0x04, 0x17
        /*001e*/ 	.short	(.L_2015 - .L_2014)
.L_2014:
        /*0020*/ 	.word	0x00000000
        /*0024*/ 	.short	0x0006
        /*0026*/ 	.short	0x0024
        /*0028*/ 	.byte	0x00, 0xf0, 0x21, 0x00


	//----- nvinfo : EIATTR_KPARAM_INFO
	.align		4
.L_2015:
        /*002c*/ 	.byte	0x04, 0x17
        /*002e*/ 	.short	(.L_2017 - .L_2016)
.L_2016:
        /*0030*/ 	.word	0x00000000
        /*0034*/ 	.short	0x0005
        /*0036*/ 	.short	0x001c
        /*0038*/ 	.byte	0x00, 0xf0, 0x21, 0x00


	//----- nvinfo : EIATTR_KPARAM_INFO
	.align		4
.L_2017:
        /*003c*/ 	.byte	0x04, 0x17
        /*003e*/ 	.short	(.L_2019 - .L_2018)
.L_2018:
        /*0040*/ 	.word	0x00000000
        /*0044*/ 	.short	0x0004
        /*0046*/ 	.short	0x0019
        /*0048*/ 	.byte	0x00, 0xf0, 0x05, 0x00


	//----- nvinfo : EIATTR_KPARAM_INFO
	.align		4
.L_2019:
        /*004c*/ 	.byte	0x04, 0x17
        /*004e*/ 	.short	(.L_2021 - .L_2020)
.L_2020:
        /*0050*/ 	.word	0x00000000
        /*0054*/ 	.short	0x0003
        /*0056*/ 	.short	0x0018
        /*0058*/ 	.byte	0x00, 0xf0, 0x05, 0x00


	//----- nvinfo : EIATTR_KPARAM_INFO
	.align		4
.L_2021:
        /*005c*/ 	.byte	0x04, 0x17
        /*005e*/ 	.short	(.L_2023 - .L_2022)
.L_2022:
        /*0060*/ 	.word	0x00000000
        /*0064*/ 	.short	0x0002
        /*0066*/ 	.short	0x0008
        /*0068*/ 	.byte	0x00, 0xf0, 0x41, 0x00


	//----- nvinfo : EIATTR_KPARAM_INFO
	.align		4
.L_2023:
        /*006c*/ 	.byte	0x04, 0x17
        /*006e*/ 	.short	(.L_2025 - .L_2024)
.L_2024:
        /*0070*/ 	.word	0x00000000
        /*0074*/ 	.short	0x0001
        /*0076*/ 	.short	0x0004
        /*0078*/ 	.byte	0x00, 0xf0, 0x05, 0x00


	//----- nvinfo : EIATTR_KPARAM_INFO
	.align		4
.L_2025:
        /*007c*/ 	.byte	0x04, 0x17
        /*007e*/ 	.short	(.L_2027 - .L_2026)
.L_2026:
        /*0080*/ 	.word	0x00000000
        /*0084*/ 	.short	0x0000
        /*0086*/ 	.short	0x0000
        /*0088*/ 	.byte	0x00, 0xf0, 0x11, 0x00


	//----- nvinfo : EIATTR_MAXREG_COUNT
	.align		4
.L_2027:
        /*008c*/ 	.byte	0x03, 0x1b
        /*008e*/ 	.short	0x00ff


	//----- nvinfo : EIATTR_EXTERNS
	.align		4
        /*0090*/ 	.byte	0x04, 0x0f
        /*0092*/ 	.short	(.L_2029 - .L_2028)


	//   ....[0]....
	.align		4
.L_2028:
        /*0094*/ 	.word	index@(__assertfail)


	//----- nvinfo : EIATTR_MERCURY_ISA_VERSION
	.align		4
.L_2029:
        /*0098*/ 	.byte	0x03, 0x5f
        /*009a*/ 	.short	0x0000


	//----- nvinfo : EIATTR_SYSCALL_OFFSETS
	.align		4
        /*009c*/ 	.byte	0x04, 0x46
        /*009e*/ 	.short	(.L_2031 - .L_2030)


	//   ....[0]....
.L_2030:
        /*00a0*/ 	.word	0x00000e50


	//   ....[1]....
        /*00a4*/ 	.word	0x00001cd0


	//   ....[2]....
        /*00a8*/ 	.word	0x00002b60


	//   ....[3]....
        /*00ac*/ 	.word	0x000039c0


	//   ....[4]....
        /*00b0*/ 	.word	0x00004950


	//   ....[5]....
        /*00b4*/ 	.word	0x00005830


	//   ....[6]....
        /*00b8*/ 	.word	0x000066f0


	//   ....[7]....
        /*00bc*/ 	.word	0x000075b0


	//----- nvinfo : EIATTR_EXIT_INSTR_OFFSETS
	.align		4
.L_2031:
        /*00c0*/ 	.byte	0x04, 0x1c
        /*00c2*/ 	.short	(.L_2033 - .L_2032)


	//   ....[0]....
.L_2032:
        /*00c4*/ 	.word	0x00006780


	//   ....[1]....
        /*00c8*/ 	.word	0x00006890


	//   ....[2]....
        /*00cc*/ 	.word	0x000068b0


	//   ....[3]....
        /*00d0*/ 	.word	0x00006940


	//   ....[4]....
        /*00d4*/ 	.word	0x00006960


	//   ....[5]....
        /*00d8*/ 	.word	0x00006980


	//   ....[6]....
        /*00dc*/ 	.word	0x00006a10


	//   ....[7]....
        /*00e0*/ 	.word	0x00006a50


	//   ....[8]....
        /*00e4*/ 	.word	0x00006af0


	//   ....[9]....
        /*00e8*/ 	.word	0x00006b40


	//   ....[10]....
        /*00ec*/ 	.word	0x00006b70


	//   ....[11]....
        /*00f0*/ 	.word	0x00006c10


	//   ....[12]....
        /*00f4*/ 	.word	0x00006c50


	//   ....[13]....
        /*00f8*/ 	.word	0x00006de0


	//   ....[14]....
        /*00fc*/ 	.word	0x00006f40


	//   ....[15]....
        /*0100*/ 	.word	0x00006f80


	//   ....[16]....
        /*0104*/ 	.word	0x00007020


	//   ....[17]....
        /*0108*/ 	.word	0x000071a0


	//   ....[18]....
        /*010c*/ 	.word	0x00007320


	//   ....[19]....
        /*0110*/ 	.word	0x00007480


	//   ....[20]....
        /*0114*/ 	.word	0x000075c0


	//   ....[21]....
        /*0118*/ 	.word	0x000075f0


	//   ....[22]....
        /*011c*/ 	.word	0x00007610


	//----- nvinfo : EIATTR_MAX_THREADS
	.align		4
.L_2033:
        /*0120*/ 	.byte	0x04, 0x05
        /*0122*/ 	.short	(.L_2035 - .L_2034)
.L_2034:
        /*0124*/ 	.word	0x00000080
        /*0128*/ 	.word	0x00000001
        /*012c*/ 	.word	0x00000001


	//----- nvinfo : EIATTR_CRS_STACK_SIZE
	.align		4
.L_2035:
        /*0130*/ 	.byte	0x04, 0x1e
        /*0132*/ 	.short	(.L_2037 - .L_2036)
.L_2036:
        /*0134*/ 	.word	0x00000000
.L_2037:


//--------------------- .nv.info._ZN2at6native18elementwise_kernelILi128ELi4EZNS0_22gpu_kernel_impl_nocastIZZZNS0_19signbit_kernel_cudaERNS_18TensorIteratorBaseEENKUlvE0_clEvENKUlvE0_clEvEUlfE_EEvS4_RKT_EUliE_EEviT1_ --------------------------
	.section	.nv.info._ZN2at6native18elementwise_kernelILi128ELi4EZNS0_22gpu_kernel_impl_nocastIZZZNS0_19signbit_kernel_cudaERNS_18TensorIteratorBaseEENKUlvE0_clEvENKUlvE0_clEvEUlfE_EEvS4_RKT_EUliE_EEviT1_,"",@"SHT_CUDA_INFO"
	.sectionflags	@""
	.align	4


	//----- nvinfo : EIATTR_CUDA_API_VERSION
	.align		4
        /*0000*/ 	.byte	0x04, 0x37
        /*0002*/ 	.short	(.L_2039 - .L_2038)
.L_2038:
        /*0004*/ 	.word	0x00000082


	//----- nvinfo : EIATTR_SW2861232_WAR
	.align		4
.L_2039:
        /*0008*/ 	.byte	0x01, 0x35
	.zero		2


	//----- nvinfo : EIATTR_PARAM_CBANK
	.align		4
        /*000c*/ 	.byte	0x04, 0x0a
        /*000e*/ 	.short	(.L_2041 - .L_2040)
	.align		4
.L_2040:
        /*0010*/ 	.word	index@(.nv.constant0._ZN2at6native18elementwise_kernelILi128ELi4EZNS0_22gpu_kernel_impl_nocastIZZZNS0_19signbit_kernel_cudaERNS_18TensorIteratorBaseEENKUlvE0_clEvENKUlvE0_clEvEUlfE_EEvS4_RKT_EUliE_EEviT1_)
        /*0014*/ 	.short	0x0160
        /*0016*/ 	.short	0x0220


	//----- nvinfo : EIATTR_CBANK_PARAM_SIZE
	.align		4
.L_2041:
        /*0018*/ 	.byte	0x03, 0x19
        /*001a*/ 	.short	0x0220


	//----- nvinfo : EIATTR_KPARAM_INFO
	.align		4
        /*001c*/ 	.byte	0x04, 0x17
        /*001e*/ 	.short	(.L_2043 - .L_2042)
.L_2042:
        /*0020*/ 	.word	0x00000000
        /*0024*/ 	.short	0x0001
        /*0026*/ 	.short	0x0008
        /*0028*/ 	.byte	0x00, 0xf0, 0x61, 0x08


	//----- nvinfo : EIATTR_KPARAM_INFO
	.align		4
.L_2043:
        /*002c*/ 	.byte	0x04, 0x17
        /*002e*/ 	.short	(.L_2045 - .L_2044)
.L_2044:
        /*0030*/ 	.word	0x00000000
        /*0034*/ 	.short	0x0000
        /*0036*/ 	.short	0x0000
        /*0038*/ 	.byte	0x00, 0xf0, 0x11, 0x00


	//----- nvinfo : EIATTR_MAXREG_COUNT
	.align		4
.L_2045:
        /*003c*/ 	.byte	0x03, 0x1b
        /*003e*/ 	.short	0x0080


	//----- nvinfo : EIATTR_MERCURY_ISA_VERSION
	.align		4
        /*0040*/ 	.byte	0x03, 0x5f
        /*0042*/ 	.short	0x0000


	//----- nvinfo : EIATTR_EXIT_INSTR_OFFSETS
	.align		4
        /*0044*/ 	.byte	0x04, 0x1c
        /*0046*/ 	.short	(.L_2047 - .L_2046)


	//   ....[0]....
.L_2046:
        /*0048*/ 	.word	0x00002d10


	//   ....[1]....
        /*004c*/ 	.word	0x00003bc0


	//----- nvinfo : EIATTR_MAX_THREADS
	.align		4
.L_2047:
        /*0050*/ 	.byte	0x04, 0x05
        /*0052*/ 	.short	(.L_2049 - .L_2048)
.L_2048:
        /*0054*/ 	.word	0x00000080
        /*0058*/ 	.word	0x00000001
        /*005c*/ 	.word	0x00000001


	//----- nvinfo : EIATTR_CRS_STACK_SIZE
	.align		4
.L_2049:
        /*0060*/ 	.byte	0x04, 0x1e
        /*0062*/ 	.short	(.L_2051 - .L_2050)
.L_2050:
        /*0064*/ 	.word	0x00000000
.L_2051:


//--------------------- .nv.info._ZN2at6native27unrolled_elementwise_kernelIZZZNS0_19signbit_kernel_cudaERNS_18TensorIteratorBaseEENKUlvE0_clEvENKUlvE0_clEvEUlfE_St5arrayIPcLm2EELi4E23TrivialOffsetCalculatorILi1EjESB_NS0_6memory15LoadWithoutCastENSC_16StoreWithoutCastEEEviT_T0_T2_T3_T4_T5_ --------------------------
	.section	.nv.info._ZN2at6native27unrolled_elementwise_kernelIZZZNS0_19signbit_kernel_cudaERNS_18TensorIteratorBaseEENKUlvE0_clEvENKUlvE0_clEvEUlfE_St5arrayIPcLm2EELi4E23TrivialOffsetCalculatorILi1EjESB_NS0_6memory15LoadWithoutCastENSC_16StoreWithoutCastEEEviT_T0_T2_T3_T4_T5_,"",@"SHT_CUDA_INFO"
	.sectionflags	@""
	.align	4


	//----- nvinfo : EIATTR_CUDA_API_VERSION
	.align		4
        /*0000*/ 	.byte	0x04, 0x37
        /*0002*/ 	.short	(.L_2053 - .L_2052)
.L_2052:
        /*0004*/ 	.word	0x00000082


	//----- nvinfo : EIATTR_SW2861232_WAR
	.align		4
.L_2053:
        /*0008*/ 	.byte	0x01, 0x35
	.zero		2


	//----- nvinfo : EIATTR_PARAM_CBANK
	.align		4
        /*000c*/ 	.byte	0x04, 0x0a
        /*000e*/ 	.short	(.L_2055 - .L_2054)
	.align		4
.L_2054:
        /*0010*/ 	.word	index@(.nv.constant0._ZN2at6native27unrolled_elementwise_kernelIZZZNS0_19signbit_kernel_cudaERNS_18TensorIteratorBaseEENKUlvE0_clEvENKUlvE0_clEvEUlfE_St5arrayIPcLm2EELi4E23TrivialOffsetCalculatorILi1EjESB_NS0_6memory15LoadWithoutCastENSC_16StoreWithoutCastEEEviT_T0_T2_T3_T4_T5_)
        /*0014*/ 	.short	0x0160
        /*0016*/ 	.short	0x001c


	//----- nvinfo : EIATTR_CBANK_PARAM_SIZE
	.align		4
.L_2055:
        /*0018*/ 	.byte	0x03, 0x19
        /*001a*/ 	.short	0x001c


	//----- nvinfo : EIATTR_KPARAM_INFO
	.align		4
        /*001c*/ 	.byte	0x04, 0x17
        /*001e*/ 	.short	(.L_2057 - .L_2056)
.L_2056:
        /*0020*/ 	.word	0x00000000
        /*0024*/ 	.short	0x0006
        /*0026*/ 	.short	0x001b
        /*0028*/ 	.byte	0x00, 0xf0, 0x05, 0x00


	//----- nvinfo : EIATTR_KPARAM_INFO
	.align		4
.L_2057:
        /*002c*/ 	.byte	0x04, 0x17
        /*002e*/ 	.short	(.L_2059 - .L_2058)
.L_2058:
        /*0030*/ 	.word	0x00000000
        /*0034*/ 	.short	0x0005
        /*0036*/ 	.short	0x001a
        /*0038*/ 	.byte	0x00, 0xf0, 0x05, 0x00


	//----- nvinfo : EIATTR_KPARAM_INFO
	.align		4
.L_2059:
        /*003c*/ 	.byte	0x04, 0x17
        /*003e*/ 	.short	(.L_2061 - .L_2060)
.L_2060:
        /*0040*/ 	.word	0x00000000
        /*0044*/ 	.short	0x0004
        /*0046*/ 	.short	0x0019
        /*0048*/ 	.byte	0x00, 0xf0, 0x05, 0x00


	//----- nvinfo : EIATTR_KPARAM_INFO
	.align		4
.L_2061:
        /*004c*/ 	.byte	0x04, 0x17
        /*004e*/ 	.short	(.L_2063 - .L_2062)
.L_2062:
        /*0050*/ 	.word	0x00000000
        /*0054*/ 	.short	0x0003
        /*0056*/ 	.short	0x0018
        /*0058*/ 	.byte	0x00, 0xf0, 0x05, 0x00


	//----- nvinfo : EIATTR_KPARAM_INFO
	.align		4
.L_2063:
        /*005c*/ 	.byte	0x04, 0x17
        /*005e*/ 	.short	(.L_2065 - .L_2064)
.L_2064:
        /*0060*/ 	.word	0x00000000
        /*0064*/ 	.short	0x0002
        /*0066*/ 	.short	0x0008
        /*0068*/ 	.byte	0x00, 0xf0, 0x41, 0x00


	//----- nvinfo : EIATTR_KPARAM_INFO
	.align		4
.L_2065:
        /*006c*/ 	.byte	0x04, 0x17
        /*006e*/ 	.short	(.L_2067 - .L_2066)
.L_2066:
        /*0070*/ 	.word	0x00000000
        /*0074*/ 	.short	0x0001
        /*0076*/ 	.short	0x0004
        /*0078*/ 	.byte	0x00, 0xf0, 0x05, 0x00


	//----- nvinfo : EIATTR_KPARAM_INFO
	.align		4
.L_2067:
        /*007c*/ 	.byte	0x04, 0x17
        /*007e*/ 	.short	(.L_2069 - .L_2068)
.L_2068:
        /*0080*/ 	.word	0x00000000
        /*0084*/ 	.short	0x0000
        /*0086*/ 	.short	0x0000
        /*0088*/ 	.byte	0x00, 0xf0, 0x11, 0x00


	//----- nvinfo : EIATTR_MAXREG_COUNT
	.align		4
.L_2069:
        /*008c*/ 	.byte	0x03, 0x1b
        /*008e*/ 	.short	0x00ff


	//----- nvinfo : EIATTR_MERCURY_ISA_VERSION
	.align		4
        /*0090*/ 	.byte	0x03, 0x5f
        /*0092*/ 	.short	0x0000


	//----- nvinfo : EIATTR_EXIT_INSTR_OFFSETS
	.align		4
        /*0094*/ 	.byte	0x04, 0x1c
        /*0096*/ 	.short	(.L_2071 - .L_2070)


	//   ....[0]....
.L_2070:
        /*0098*/ 	.word	0x000003b0


	//   ....[1]....
        /*009c*/ 	.word	0x00000430


	//----- nvinfo : EIATTR_MAX_THREADS
	.align		4
.L_2071:
        /*00a0*/ 	.byte	0x04, 0x05
        /*00a2*/ 	.short	(.L_2073 - .L_2072)
.L_2072:
        /*00a4*/ 	.word	0x00000080
        /*00a8*/ 	.word	0x00000001
        /*00ac*/ 	.word	0x00000001


	//----- nvinfo : EIATTR_CRS_STACK_SIZE
	.align		4
.L_2073:
        /*00b0*/ 	.byte	0x04, 0x1e
        /*00b2*/ 	.short	(.L_2075 - .L_2074)
.L_2074:
        /*00b4*/ 	.word	0x00000000
.L_2075:


//--------------------- .nv.info._ZN2at6native29vectorized_elementwise_kernelILi2EZZZNS0_19signbit_kernel_cudaERNS_18TensorIteratorBaseEENKUlvE0_clEvENKUlvE0_clEvEUlfE_St5arrayIPcLm2EEEEviT0_T1_ --------------------------
	.section	.nv.info._ZN2at6native29vectorized_elementwise_kernelILi2EZZZNS0_19signbit_kernel_cudaERNS_18TensorIteratorBaseEENKUlvE0_clEvENKUlvE0_clEvEUlfE_St5arrayIPcLm2EEEEviT0_T1_,"",@"SHT_CUDA_INFO"
	.sectionflags	@""
	.align	4


	//----- nvinfo : EIATTR_CUDA_API_VERSION
	.align		4
        /*0000*/ 	.byte	0x04, 0x37
        /*0002*/ 	.short	(.L_2077 - .L_2076)
.L_2076:
        /*0004*/ 	.word	0x00000082


	//----- nvinfo : EIATTR_SW2861232_WAR
	.align		4
.L_2077:
        /*0008*/ 	.byte	0x01, 0x35
	.zero		2


	//----- nvinfo : EIATTR_PARAM_CBANK
	.align		4
        /*000c*/ 	.byte	0x04, 0x0a
        /*000e*/ 	.short	(.L_2079 - .L_2078)
	.align		4
.L_2078:
        /*0010*/ 	.word	index@(.nv.constant0._ZN2at6native29vectorized_elementwise_kernelILi2EZZZNS0_19signbit_kernel_cudaERNS_18TensorIteratorBaseEENKUlvE0_clEvENKUlvE0_clEvEUlfE_St5arrayIPcLm2EEEEviT0_T1_)
        /*0014*/ 	.short	0x0160
        /*0016*/ 	.short	0x0018


	//----- nvinfo : EIATTR_CBANK_PARAM_SIZE
	.align		4
.L_2079:
        /*0018*/ 	.byte	0x03, 0x19
        /*001a*/ 	.short	0x0018


	//----- nvinfo : EIATTR_KPARAM_INFO
	.align		4
        /*001c*/ 	.byte	0x04, 0x17
        /*001e*/ 	.short	(.L_2081 - .L_2080)
.L_2080:
        /*0020*/ 	.word	0x00000000
        /*0024*/ 	.short	0x0002
        /*0026*/ 	.short	0x0008
        /*0028*/ 	.byte	0x00, 0xf0, 0x41, 0x00


	//----- nvinfo : EIATTR_KPARAM_INFO
	.align		4
.L_2081:
        /*002c*/ 	.byte	0x04, 0x17
        /*002e*/ 	.short	(.L_2083 - .L_2082)
.L_2082:
        /*0030*/ 	.word	0x00000000
        /*0034*/ 	.short	0x0001
        /*0036*/ 	.short	0x0004
        /*0038*/ 	.byte	0x00, 0xf0, 0x05, 0x00


	//----- nvinfo : EIATTR_KPARAM_INFO
	.align		4
.L_2083:
        /*003c*/ 	.byte	0x04, 0x17
        /*003e*/ 	.short	(.L_2085 - .L_2084)
.L_2084:
        /*0040*/ 	.word	0x00000000
        /*0044*/ 	.short	0x0000
        /*0046*/ 	.short	0x0000
        /*0048*/ 	.byte	0x00, 0xf0, 0x11, 0x00


	//----- nvinfo : EIATTR_MAXREG_COUNT
	.align		4
.L_2085:
        /*004c*/ 	.byte	0x03, 0x1b
        /*004e*/ 	.short	0x00ff


	//----- nvinfo : EIATTR_MERCURY_ISA_VERSION
	.align		4
        /*0050*/ 	.byte	0x03, 0x5f
        /*0052*/ 	.short	0x0000


	//----- nvinfo : EIATTR_EXIT_INSTR_OFFSETS
	.align		4
        /*0054*/ 	.byte	0x04, 0x1c
        /*0056*/ 	.short	(.L_2087 - .L_2086)


	//   ....[0]....
.L_2086:
        /*0058*/ 	.word	0x00000220


	//   ....[1]....
        /*005c*/ 	.word	0x00000a00


	//   ....[2]....
        /*0060*/ 	.word	0x00000a50


	//----- nvinfo : EIATTR_MAX_THREADS
	.align		4
.L_2087:
        /*0064*/ 	.byte	0x04, 0x05
        /*0066*/ 	.short	(.L_2089 - .L_2088)
.L_2088:
        /*0068*/ 	.word	0x00000080
        /*006c*/ 	.word	0x00000001
        /*0070*/ 	.word	0x00000001


	//----- nvinfo : EIATTR_CRS_STACK_SIZE
	.align		4
.L_2089:
        /*0074*/ 	.byte	0x04, 0x1e
        /*0076*/ 	.short	(.L_2091 - .L_2090)
.L_2090:
        /*0078*/ 	.word	0x00000000
.L_2091:


//--------------------- .nv.info._ZN2at6native29vectorized_elementwise_kernelILi4EZZZNS0_19signbit_kernel_cudaERNS_18TensorIteratorBaseEENKUlvE0_clEvENKUlvE0_clEvEUlfE_St5arrayIPcLm2EEEEviT0_T1_ --------------------------
	.section	.nv.info._ZN2at6native29vectorized_elementwise_kernelILi4EZZZNS0_19signbit_kernel_cudaERNS_18TensorIteratorBaseEENKUlvE0_clEvENKUlvE0_clEvEUlfE_St5arrayIPcLm2EEEEviT0_T1_,"",@"SHT_CUDA_INFO"
	.sectionflags	@""
	.align	4


	//----- nvinfo : EIATTR_CUDA_API_VERSION
	.align		4
        /*0000*/ 	.byte	0x04, 0x37
        /*0002*/ 	.short	(.L_2093 - .L_2092)
.L_2092:
        /*0004*/ 	.word	0x00000082


	//----- nvinfo : EIATTR_SW2861232_WAR
	.align		4
.L_2093:
        /*0008*/ 	.byte	0x01, 0x35
	.zero		2


	//----- nvinfo : EIATTR_PARAM_CBANK
	.align		4
        /*000c*/ 	.byte	0x04, 0x0a
        /*000e*/ 	.short	(.L_2095 - .L_2094)
	.align		4
.L_2094:
        /*0010*/ 	.word	index@(.nv.constant0._ZN2at6native29vectorized_elementwise_kernelILi4EZZZNS0_19signbit_kernel_cudaERNS_18TensorIteratorBaseEENKUlvE0_clEvENKUlvE0_clEvEUlfE_St5arrayIPcLm2EEEEviT0_T1_)
        /*0014*/ 	.short	0x0160
        /*0016*/ 	.short	0x0018


	//----- nvinfo : EIATTR_CBANK_PARAM_SIZE
	.align		4
.L_2095:
        /*0018*/ 	.byte	0x03, 0x19
        /*001a*/ 	.short	0x0018


	//----- nvinfo : EIATTR_KPARAM_INFO
	.align		4
        /*001c*/ 	.byte	0x04, 0x17
        /*001e*/ 	.short	(.L_2097 - .L_2096)
.L_2096:
        /*0020*/ 	.word	0x00000000
        /*0024*/ 	.short	0x0002
        /*0026*/ 	.short	0x0008
        /*0028*/ 	.byte	0x00, 0xf0, 0x41, 0x00


	//----- nvinfo : EIATTR_KPARAM_INFO
	.align		4
.L_2097:
        /*002c*/ 	.byte	0x04, 0x17
        /*002e*/ 	.short	(.L_2099 - .L_2098)
.L_2098:
        /*0030*/ 	.word	0x00000000
        /*0034*/ 	.short	0x0001
        /*0036*/ 	.short	0x0004
        /*0038*/ 	.byte	0x00, 0xf0, 0x05, 0x00


	//----- nvinfo : EIATTR_KPARAM_INFO
	.align		4
.L_2099:
        /*003c*/ 	.byte	0x04, 0x17
        /*003e*/ 	.short	(.L_2101 - .L_2100)
.L_2100:
        /*0040*/ 	.word	0x00000000
        /*0044*/ 	.short	0x0000
        /*0046*/ 	.short	0x0000
        /*0048*/ 	.byte	0x00, 0xf0, 0x11, 0x00


	//----- nvinfo : EIATTR_MAXREG_COUNT
	.align		4
.L_2101:
        /*004c*/ 	.byte	0x03, 0x1b
        /*004e*/ 	.short	0x00ff


	//----- nvinfo : EIATTR_MERCURY_ISA_VERSION
	.align		4
        /*0050*/ 	.byte	0x03, 0x5f
        /*0052*/ 	.short	0x0000


	//----- nvinfo : EIATTR_EXIT_INSTR_OFFSETS
	.align		4
        /*0054*/ 	.byte	0x04, 0x1c
        /*0056*/ 	.short	(.L_2103 - .L_2102)


	//   ....[0]....
.L_2102:
        /*0058*/ 	.word	0x00000200


	//   ....[1]....
        /*005c*/ 	.word	0x000009e0


	//   ....[2]....
        /*0060*/ 	.word	0x00000a30


	//----- nvinfo : EIATTR_MAX_THREADS
	.align		4
.L_2103:
        /*0064*/ 	.byte	0x04, 0x05
        /*0066*/ 	.short	(.L_2105 - .L_2104)
.L_2104:
        /*0068*/ 	.word	0x00000080
        /*006c*/ 	.word	0x00000001
        /*0070*/ 	.word	0x00000001


	//----- nvinfo : EIATTR_CRS_STACK_SIZE
	.align		4
.L_2105:
        /*0074*/ 	.byte	0x04, 0x1e
        /*0076*/ 	.short	(.L_2107 - .L_2106)
.L_2106:
        /*0078*/ 	.word	0x00000000
.L_2107:


//--------------------- .nv.info._ZN2at6native29vectorized_elementwise_kernelILi8EZZZNS0_19signbit_kernel_cudaERNS_18TensorIteratorBaseEENKUlvE0_clEvENKUlvE0_clEvEUlfE_St5arrayIPcLm2EEEEviT0_T1_ --------------------------
	.section	.nv.info._ZN2at6native29vectorized_elementwise_kernelILi8EZZZNS0_19signbit_kernel_cudaERNS_18TensorIteratorBaseEENKUlvE0_clEvENKUlvE0_clEvEUlfE_St5arrayIPcLm2EEEEviT0_T1_,"",@"SHT_CUDA_INFO"
	.sectionflags	@""
	.align	4


	//----- nvinfo : EIATTR_CUDA_API_VERSION
	.align		4
        /*0000*/ 	.byte	0x04, 0x37
        /*0002*/ 	.short	(.L_2109 - .L_2108)
.L_2108:
        /*0004*/ 	.word	0x00000082


	//----- nvinfo : EIATTR_SW2861232_WAR
	.align		4
.L_2109:
        /*0008*/ 	.byte	0x01, 0x35
	.zero		2


	//----- nvinfo : EIATTR_PARAM_CBANK
	.align		4
        /*000c*/ 	.byte	0x04, 0x0a
        /*000e*/ 	.short	(.L_2111 - .L_2110)
	.align		4
.L_2110:
        /*0010*/ 	.word	index@(.nv.constant0._ZN2at6native29vectorized_elementwise_kernelILi8EZZZNS0_19signbit_kernel_cudaERNS_18TensorIteratorBaseEENKUlvE0_clEvENKUlvE0_clEvEUlfE_St5arrayIPcLm2EEEEviT0_T1_)
        /*0014*/ 	.short	0x0160
        /*0016*/ 	.short	0x0018


	//----- nvinfo : EIATTR_CBANK_PARAM_SIZE
	.align		4
.L_2111:
        /*0018*/ 	.byte	0x03, 0x19
        /*001a*/ 	.short	0x0018


	//----- nvinfo : EIATTR_KPARAM_INFO
	.align		4
        /*001c*/ 	.byte	0x04, 0x17
        /*001e*/ 	.short	(.L_2113 - .L_2112)
.L_2112:
        /*0020*/ 	.word	0x00000000
        /*0024*/ 	.short	0x0002
        /*0026*/ 	.short	0x0008
        /*0028*/ 	.byte	0x00, 0xf0, 0x41, 0x00


	//----- nvinfo : EIATTR_KPARAM_INFO
	.align		4
.L_2113:
        /*002c*/ 	.byte	0x04, 0x17
        /*002e*/ 	.short	(.L_2115 - .L_2114)
.L_2114:
        /*0030*/ 	.word	0x00000000
        /*0034*/ 	.short	0x0001
        /*0036*/ 	.short	0x0004
        /*0038*/ 	.byte	0x00, 0xf0, 0x05, 0x00


	//----- nvinfo : EIATTR_KPARAM_INFO
	.align		4
.L_2115:
        /*003c*/ 	.byte	0x04, 0x17
        /*003e*/ 	.short	(.L_2117 - .L_2116)
.L_2116:
        /*0040*/ 	.word	0x00000000
        /*0044*/ 	.short	0x0000
        /*0046*/ 	.short	0x0000
        /*0048*/ 	.byte	0x00, 0xf0, 0x11, 0x00


	//----- nvinfo : EIATTR_MAXREG_COUNT
	.align		4
.L_2117:
        /*004c*/ 	.byte	0x03, 0x1b
        /*004e*/ 	.short	0x00ff


	//----- nvinfo : EIATTR_MERCURY_ISA_VERSION
	.align		4
        /*0050*/ 	.byte	0x03, 0x5f
        /*0052*/ 	.short	0x0000


	//----- nvinfo : EIATTR_EXIT_INSTR_OFFSETS
	.align		4
        /*0054*/ 	.byte	0x04, 0x1c
        /*0056*/ 	.short	(.L_2119 - .L_2118)


	//   ....[0]....
.L_2118:
        /*0058*/ 	.word	0x00000010


	//----- nvinfo : EIATTR_MAX_THREADS
	.align		4
.L_2119:
        /*005c*/ 	.byte	0x04, 0x05
        /*005e*/ 	.short	(.L_2121 - .L_2120)
.L_2120:
        /*0060*/ 	.word	0x00000080
        /*0064*/ 	.word	0x00000001
        /*0068*/ 	.word	0x00000001
.L_2121:


//--------------------- .nv.info._ZN2at6native18elementwise_kernelILi128ELi4EZNS0_15gpu_kernel_implIZZZNS0_19signbit_kernel_cudaERNS_18TensorIteratorBaseEENKUlvE0_clEvENKUlvE_clEvEUldE_EEvS4_RKT_EUliE_EEviT1_ --------------------------
	.section	.nv.info._ZN2at6native18elementwise_kernelILi128ELi4EZNS0_15gpu_kernel_implIZZZNS0_19signbit_kernel_cudaERNS_18TensorIteratorBaseEENKUlvE0_clEvENKUlvE_clEvEUldE_EEvS4_RKT_EUliE_EEviT1_,"",@"SHT_CUDA_INFO"
	.sectionflags	@""
	.align	4


	//----- nvinfo : EIATTR_CUDA_API_VERSION
	.align		4
        /*0000*/ 	.byte	0x04, 0x37
        /*0002*/ 	.short	(.L_2123 - .L_2122)
.L_2122:
        /*0004*/ 	.word	0x00000082


	//----- nvinfo : EIATTR_SW2861232_WAR
	.align		4
.L_2123:
        /*0008*/ 	.byte	0x01, 0x35
	.zero		2


	//----- nvinfo : EIATTR_PARAM_CBANK
	.align		4
        /*000c*/ 	.byte	0x04, 0x0a
        /*000e*/ 	.short	(.L_2125 - .L_2124)
	.align		4
.L_2124:
        /*0010*/ 	.word	index@(.nv.constant0._ZN2at6native18elementwise_kernelILi128ELi4EZNS0_15gpu_kernel_implIZZZNS0_19signbit_kernel_cudaERNS_18TensorIteratorBaseEENKUlvE0_clEvENKUlvE_clEvEUldE_EEvS4_RKT_EUliE_EEviT1_)
        /*0014*/ 	.short	0x0160
        /*0016*/ 	.short	0x0220


	//----- nvinfo : EIATTR_CBANK_PARAM_SIZE
	.align		4
.L_2125:
        /*0018*/ 	.byte	0x03, 0x19
        /*001a*/ 	.short	0x0220


	//----- nvinfo : EIATTR_KPARAM_INFO
	.align		4
        /*001c*/ 	.byte	0x04, 0x17
        /*001e*/ 	.short	(.L_2127 - .L_2126)
.L_2126:
        /*0020*/ 	.word	0x00000000
        /*0024*/ 	.short	0x0001
        /*0026*/ 	.short	0x0008
        /*0028*/ 	.byte	0x00, 0xf0, 0x61, 0x08


	//----- nvinfo : EIATTR_KPARAM_INFO
	.align		4
.L_2127:
        /*002c*/ 	.byte	0x04, 0x17
        /*002e*/ 	.short	(.L_2129 - .L_2128)
.L_2128:
        /*0030*/ 	.word	0x00000000
        /*0034*/ 	.short	0x0000
        /*0036*/ 	.short	0x0000
        /*0038*/ 	.byte	0x00, 0xf0, 0x11, 0x00


	//----- nvinfo : EIATTR_MAXREG_COUNT
	.align		4
.L_2129:
        /*003c*/ 	.byte	0x03, 0x1b
        /*003e*/ 	.short	0x0080


	//----- nvinfo : EIATTR_EXTERNS
	.align		4
        /*0040*/ 	.byte	0x04, 0x0f
        /*0042*/ 	.short	(.L_2131 - .L_2130)


	//   ....[0]....
	.align		4
.L_2130:
        /*0044*/ 	.word	index@(__assertfail)


	//----- nvinfo : EIATTR_MERCURY_ISA_VERSION
	.align		4
.L_2131:
        /*0048*/ 	.byte	0x03, 0x5f
        /*004a*/ 	.short	0x0000


	//----- nvinfo : EIATTR_SYSCALL_OFFSETS
	.align		4
        /*004c*/ 	.byte	0x04, 0x46
        /*004e*/ 	.short	(.L_2133 - .L_2132)


	//   ....[0]....
.L_2132:
        /*0050*/ 	.word	0x00001d80


	//   ....[1]....
        /*0054*/ 	.word	0x00002c00


	//   ....[2]....
        /*0058*/ 	.word	0x000049c0


	//   ....[3]....
        /*005c*/ 	.word	0x00005840


	//   ....[4]....
        /*0060*/ 	.word	0x000075d0


	//   ....[5]....
        /*0064*/ 	.word	0x00008450


	//   ....[6]....
        /*0068*/ 	.word	0x0000a1f0


	//   ....[7]....
        /*006c*/ 	.word	0x0000b070


	//----- nvinfo : EIATTR_EXIT_INSTR_OFFSETS
	.align		4
.L_2133:
        /*0070*/ 	.byte	0x04, 0x1c
        /*0072*/ 	.short	(.L_2135 - .L_2134)


	//   ....[0]....
.L_2134:
        /*0074*/ 	.word	0x000084e0


	//   ....[1]....
        /*0078*/ 	.word	0x0000a350


	//   ....[2]....
        /*007c*/ 	.word	0x0000a370


	//   ....[3]....
        /*0080*/ 	.word	0x0000a400


	//   ....[4]....
        /*0084*/ 	.word	0x0000a420


	//   ....[5]....
        /*0088*/ 	.word	0x0000a440


	//   ....[6]....
        /*008c*/ 	.word	0x0000a4d0


	//   ....[7]....
        /*0090*/ 	.word	0x0000a510


	//   ....[8]....
        /*0094*/ 	.word	0x0000a5b0


	//   ....[9]....
        /*0098*/ 	.word	0x0000a600


	//   ....[10]....
        /*009c*/ 	.word	0x0000a630


	//   ....[11]....
        /*00a0*/ 	.word	0x0000a6d0


	//   ....[12]....
        /*00a4*/ 	.word	0x0000a710


	//   ....[13]....
        /*00a8*/ 	.word	0x0000a8a0


	//   ....[14]....
        /*00ac*/ 	.word	0x0000aa00


	//   ....[15]....
        /*00b0*/ 	.word	0x0000aa40


	//   ....[16]....
        /*00b4*/ 	.word	0x0000aae0


	//   ....[17]....
        /*00b8*/ 	.word	0x0000ac60


	//   ....[18]....
        /*00bc*/ 	.word	0x0000ade0


	//   ....[19]....
        /*00c0*/ 	.word	0x0000af40


	//   ....[20]....
        /*00c4*/ 	.word	0x0000b080


	//   ....[21]....
        /*00c8*/ 	.word	0x0000b0b0


	//   ....[22]....
        /*00cc*/ 	.word	0x0000b0d0


	//----- nvinfo : EIATTR_MAX_THREADS
	.align		4
.L_2135:
        /*00d0*/ 	.byte	0x04, 0x05
        /*00d2*/ 	.short	(.L_2137 - .L_2136)
.L_2136:
        /*00d4*/ 	.word	0x00000080
        /*00d8*/ 	.word	0x00000001
        /*00dc*/ 	.word	0x00000001


	//----- nvinfo : EIATTR_CRS_STACK_SIZE
	.align		4
.L_2137:
        /*00e0*/ 	.byte	0x04, 0x1e
        /*00e2*/ 	.short	(.L_2139 - .L_2138)
.L_2138:
        /*00e4*/ 	.word	0x00000000
.L_2139:


//--------------------- .nv.info._ZN2at6native27unrolled_elementwise_kernelIZZZNS0_19signbit_kernel_cudaERNS_18TensorIteratorBaseEENKUlvE0_clEvENKUlvE_clEvEUldE_St5arrayIPcLm2EELi4E23TrivialOffsetCalculatorILi1EjESB_NS0_6memory12LoadWithCastILi1EEENSC_13StoreWithCastILi1EEEEEviT_T0_T2_T3_T4_T5_ --------------------------
	.section	.nv.info._ZN2at6native27unrolled_elementwise_kernelIZZZNS0_19signbit_kernel_cudaERNS_18TensorIteratorBaseEENKUlvE0_clEvENKUlvE_clEvEUldE_St5arrayIPcLm2EELi4E23TrivialOffsetCalculatorILi1EjESB_NS0_6memory12LoadWithCastILi1EEENSC_13StoreWithCastILi1EEEEEviT_T0_T2_T3_T4_T5_,"",@"SHT_CUDA_INFO"
	.sectionflags	@""
	.align	4


	//----- nvinfo : EIATTR_CUDA_API_VERSION
	.align		4
        /*0000*/ 	.byte	0x04, 0x37
        /*0002*/ 	.short	(.L_2141 - .L_2140)
.L_2140:
        /*0004*/ 	.word	0x00000082


	//----- nvinfo : EIATTR_SW2861232_WAR
	.align		4
.L_2141:
        /*0008*/ 	.byte	0x01, 0x35
	.zero		2


	//----- nvinfo : EIATTR_PARAM_CBANK
	.align		4
        /*000c*/ 	.byte	0x04, 0x0a
        /*000e*/ 	.short	(.L_2143 - .L_2142)
	.align		4
.L_2142:
        /*0010*/ 	.word	index@(.nv.constant0._ZN2at6native27unrolled_elementwise_kernelIZZZNS0_19signbit_kernel_cudaERNS_18TensorIteratorBaseEENKUlvE0_clEvENKUlvE_clEvEUldE_St5arrayIPcLm2EELi4E23TrivialOffsetCalculatorILi1EjESB_NS0_6memory12LoadWithCastILi1EEENSC_13StoreWithCastILi1EEEEEviT_T0_T2_T3_T4_T5_)
        /*0014*/ 	.short	0x0160
        /*0016*/ 	.short	0x002c


	//----- nvinfo : EIATTR_CBANK_PARAM_SIZE
	.align		4
.L_2143:
        /*0018*/ 	.byte	0x03, 0x19
        /*001a*/ 	.short	0x002c


	//----- nvinfo : EIATTR_KPARAM_INFO
	.align		4
        /*001c*/ 	.byte	0x04, 0x17
        /*001e*/ 	.short	(.L_2145 - .L_2144)
.L_2144:
        /*0020*/ 	.word	0x00000000
        /*0024*/ 	.short	0x0006
        /*0026*/ 	.short	0x0024
        /*0028*/ 	.byte	0x00, 0xf0, 0x21, 0x00


	//----- nvinfo : EIATTR_KPARAM_INFO
	.align		4
.L_2145:
        /*002c*/ 	.byte	0x04, 0x17
        /*002e*/ 	.short	(.L_2147 - .L_2146)
.L_2146:
        /*0030*/ 	.word	0x00000000
        /*0034*/ 	.short	0x0005
        /*0036*/ 	.short	0x001c
        /*0038*/ 	.byte	0x00, 0xf0, 0x21, 0x00


	//----- nvinfo : EIATTR_KPARAM_INFO
	.align		4
.L_2147:
        /*003c*/ 	.byte	0x04, 0x17
        /*003e*/ 	.short	(.L_2149 - .L_2148)
.L_2148:
        /*0040*/ 	.word	0x00000000
        /*0044*/ 	.short	0x0004
        /*0046*/ 	.short	0x0019
        /*0048*/ 	.byte	0x00, 0xf0, 0x05, 0x00


	//----- nvinfo : EIATTR_KPARAM_INFO
	.align		4
.L_2149:
        /*004c*/ 	.byte	0x04, 0x17
        /*004e*/ 	.short	(.L_2151 - .L_2150)
.L_2150:
        /*0050*/ 	.word	0x00000000
        /*0054*/ 	.short	0x0003
        /*0056*/ 	.short	0x0018
        /*0058*/ 	.byte	0x00, 0xf0, 0x05, 0x00


	//----- nvinfo : EIATTR_KPARAM_INFO
	.align		4
.L_2151:
        /*005c*/ 	.byte	0x04, 0x17
        /*005e*/ 	.short	(.L_2153 - .L_2152)
.L_2152:
        /*0060*/ 	.word	0x00000000
        /*0064*/ 	.short	0x0002
        /*0066*/ 	.short	0x0008
        /*0068*/ 	.byte	0x00, 0xf0, 0x41, 0x00


	//----- nvinfo : EIATTR_KPARAM_INFO
	.align		4
.L_2153:
        /*006c*/ 	.byte	0x04, 0x17
        /*006e*/ 	.short	(.L_2155 - .L_2154)
.L_2154:
        /*0070*/ 	.word	0x00000000
        /*0074*/ 	.short	0x0001
        /*0076*/ 	.short	0x0004
        /*0078*/ 	.byte	0x00, 0xf0, 0x05, 0x00


	//----- nvinfo : EIATTR_KPARAM_INFO
	.align		4
.L_2155:
        /*007c*/ 	.byte	0x04, 0x17
        /*007e*/ 	.short	(.L_2157 - .L_2156)
.L_2156:
        /*0080*/ 	.word	0x00000000
        /*0084*/ 	.short	0x0000
        /*0086*/ 	.short	0x0000
        /*0088*/ 	.byte	0x00, 0xf0, 0x11, 0x00


	//----- nvinfo : EIATTR_MAXREG_COUNT
	.align		4
.L_2157:
        /*008c*/ 	.byte	0x03, 0x1b
        /*008e*/ 	.short	0x00ff


	//----- nvinfo : EIATTR_EXTERNS
	.align		4
        /*0090*/ 	.byte	0x04, 0x0f
        /*0092*/ 	.short	(.L_2159 - .L_2158)


	//   ....[0]....
	.align		4
.L_2158:
        /*0094*/ 	.word	index@(__assertfail)


	//----- nvinfo : EIATTR_MERCURY_ISA_VERSION
	.align		4
.L_2159:
        /*0098*/ 	.byte	0x03, 0x5f
        /*009a*/ 	.short	0x0000


	//----- nvinfo : EIATTR_SYSCALL_OFFSETS
	.align		4
        /*009c*/ 	.byte	0x04, 0x46
        /*009e*/ 	.short	(.L_2161 - .L_2160)


	//   ....[0]....
.L_2160:
        /*00a0*/ 	.word	0x00001080


	//   ....[1]....
        /*00a4*/ 	.word	0x00002040


	//   ....[2]....
        /*00a8*/ 	.word	0x00002ff0


	//   ....[3]....
        /*00ac*/ 	.word	0x00003f70


	//   ....[4]....
        /*00b0*/ 	.word	0x00005110


	//   ....[5]....
        /*00b4*/ 	.word	0x00006100


	//   ....[6]....
        /*00b8*/ 	.word	0x000070a0


	//   ....[7]....
        /*00bc*/ 	.word	0x00008040


	//----- nvinfo : EIATTR_EXIT_INSTR_OFFSETS
	.align		4
.L_2161:
        /*00c0*/ 	.byte	0x04, 0x1c
        /*00c2*/ 	.short	(.L_2163 - .L_2162)


	//   ....[0]....
.L_2162:
        /*00c4*/ 	.word	0x00007150


	//   ....[1]....
        /*00c8*/ 	.word	0x00007260


	//   ....[2]....
        /*00cc*/ 	.word	0x00007280


	//   ....[3]....
        /*00d0*/ 	.word	0x00007320


	//   ....[4]....
        /*00d4*/ 	.word	0x00007350


	//   ....[5]....
        /*00d8*/ 	.word	0x00007390


	//   ....[6]....
        /*00dc*/ 	.word	0x00007420


	//   ....[7]....
        /*00e0*/ 	.word	0x00007460


	//   ....[8]....
        /*00e4*/ 	.word	0x00007500


	//   ....[9]....
        /*00e8*/ 	.word	0x00007550


	//   ....[10]....
        /*00ec*/ 	.word	0x000075a0


	//   ....[11]....
        /*00f0*/ 	.word	0x00007660


	//   ....[12]....
        /*00f4*/ 	.word	0x000076c0


	//   ....[13]....
        /*00f8*/ 	.word	0x00007850


	//   ....[14]....
        /*00fc*/ 	.word	0x000079b0


	//   ....[15]....
        /*0100*/ 	.word	0x000079f0


	//   ....[16]....
        /*0104*/ 	.word	0x00007ab0


	//   ....[17]....
        /*0108*/ 	.word	0x00007c30


	//   ....[18]....
        /*010c*/ 	.word	0x00007db0


	//   ....[19]....
        /*0110*/ 	.word	0x00007f10


	//   ....[20]....
        /*0114*/ 	.word	0x00008050


	//   ....[21]....
        /*0118*/ 	.word	0x00008090


	//   ....[22]....
        /*011c*/ 	.word	0x000080c0


	//----- nvinfo : EIATTR_MAX_THREADS
	.align		4
.L_2163:
        /*0120*/ 	.byte	0x04, 0x05
        /*0122*/ 	.short	(.L_2165 - .L_2164)
.L_2164:
        /*0124*/ 	.word	0x00000080
        /*0128*/ 	.word	0x00000001
        /*012c*/ 	.word	0x00000001


	//----- nvinfo : EIATTR_CRS_STACK_SIZE
	.align		4
.L_2165:
        /*0130*/ 	.byte	0x04, 0x1e
        /*0132*/ 	.short	(.L_2167 - .L_2166)
.L_2166:
        /*0134*/ 	.word	0x00000000
.L_2167:


//--------------------- .nv.info._ZN2at6native18elementwise_kernelILi128ELi4EZNS0_22gpu_kernel_impl_nocastIZZZNS0_19signbit_kernel_cudaERNS_18TensorIteratorBaseEENKUlvE0_clEvENKUlvE_clEvEUldE_EEvS4_RKT_EUliE_EEviT1_ --------------------------
	.section	.nv.info._ZN2at6native18elementwise_kernelILi128ELi4EZNS0_22gpu_kernel_impl_nocastIZZZNS0_19signbit_kernel_cudaERNS_18TensorIteratorBaseEENKUlvE0_clEvENKUlvE_clEvEUldE_EEvS4_RKT_EUliE_EEviT1_,"",@"SHT_CUDA_INFO"
	.sectionflags	@""
	.align	4


	//----- nvinfo : EIATTR_CUDA_API_VERSION
	.align		4
        /*0000*/ 	.byte	0x04, 0x37
        /*0002*/ 	.short	(.L_2169 - .L_2168)
.L_2168:
        /*0004*/ 	.word	0x00000082


	//----- nvinfo : EIATTR_SW2861232_WAR
	.align		4
.L_2169:
        /*0008*/ 	.byte	0x01, 0x35
	.zero		2


	//----- nvinfo : EIATTR_PARAM_CBANK
	.align		4
        /*000c*/ 	.byte	0x04, 0x0a
        /*000e*/ 	.short	(.L_2171 - .L_2170)
	.align		4
.L_2170:
        /*0010*/ 	.word	index@(.nv.constant0._ZN2at6native18elementwise_kernelILi128ELi4EZNS0_22gpu_kernel_impl_nocastIZZZNS0_19signbit_kernel_cudaERNS_18TensorIteratorBaseEENKUlvE0_clEvENKUlvE_clEvEUldE_EEvS4_RKT_EUliE_EEviT1_)
        /*0014*/ 	.short	0x0160
        /*0016*/ 	.short	0x0220


	//----- nvinfo : EIATTR_CBANK_PARAM_SIZE
	.align		4
.L_2171:
        /*0018*/ 	.byte	0x03, 0x19
        /*001a*/ 	.short	0x0220


	//----- nvinfo : EIATTR_KPARAM_INFO
	.align		4
        /*001c*/ 	.byte	0x04, 0x17
        /*001e*/ 	.short	(.L_2173 - .L_2172)
.L_2172:
        /*0020*/ 	.word	0x00000000
        /*0024*/ 	.short	0x0001
        /*0026*/ 	.short	0x0008
        /*0028*/ 	.byte	0x00, 0xf0, 0x61, 0x08


	//----- nvinfo : EIATTR_KPARAM_INFO
	.align		4
.L_2173:
        /*002c*/ 	.byte	0x04, 0x17
        /*002e*/ 	.short	(.L_2175 - .L_2174)
.L_2174:
        /*0030*/ 	.word	0x00000000
        /*0034*/ 	.short	0x0000
        /*0036*/ 	.short	0x0000
        /*0038*/ 	.byte	0x00, 0xf0, 0x11, 0x00


	//----- nvinfo : EIATTR_MAXREG_COUNT
	.align		4
.L_2175:
        /*003c*/ 	.byte	0x03, 0x1b
        /*003e*/ 	.short	0x0080


	//----- nvinfo : EIATTR_MERCURY_ISA_VERSION
	.align		4
        /*0040*/ 	.byte	0x03, 0x5f
        /*0042*/ 	.short	0x0000


	//----- nvinfo : EIATTR_EXIT_INSTR_OFFSETS
	.align		4
        /*0044*/ 	.byte	0x04, 0x1c
        /*0046*/ 	.short	(.L_2177 - .L_2176)


	//   ....[0]....
.L_2176:
        /*0048*/ 	.word	0x00002d10


	//   ....[1]....
        /*004c*/ 	.word	0x00003bc0


	//----- nvinfo : EIATTR_MAX_THREADS
	.align		4
.L_2177:
        /*0050*/ 	.byte	0x04, 0x05
        /*0052*/ 	.short	(.L_2179 - .L_2178)
.L_2178:
        /*0054*/ 	.word	0x00000080
        /*0058*/ 	.word	0x00000001
        /*005c*/ 	.word	0x00000001


	//----- nvinfo : EIATTR_CRS_STACK_SIZE
	.align		4
.L_2179:
        /*0060*/ 	.byte	0x04, 0x1e
        /*0062*/ 	.short	(.L_2181 - .L_2180)
.L_2180:
        /*0064*/ 	.word	0x00000000
.L_2181:


//--------------------- .nv.info._ZN2at6native27unrolled_elementwise_kernelIZZZNS0_19signbit_kernel_cudaERNS_18TensorIteratorBaseEENKUlvE0_clEvENKUlvE_clEvEUldE_St5arrayIPcLm2EELi4E23TrivialOffsetCalculatorILi1EjESB_NS0_6memory15LoadWithoutCastENSC_16StoreWithoutCastEEEviT_T0_T2_T3_T4_T5_ --------------------------
	.section	.nv.info._ZN2at6native27unrolled_elementwise_kernelIZZZNS0_19signbit_kernel_cudaERNS_18TensorIteratorBaseEENKUlvE0_clEvENKUlvE_clEvEUldE_St5arrayIPcLm2EELi4E23TrivialOffsetCalculatorILi1EjESB_NS0_6memory15LoadWithoutCastENSC_16StoreWithoutCastEEEviT_T0_T2_T3_T4_T5_,"",@"SHT_CUDA_INFO"
	.sectionflags	@""
	.align	4


	//----- nvinfo : EIATTR_CUDA_API_VERSION
	.align		4
        /*0000*/ 	.byte	0x04, 0x37
        /*0002*/ 	.short	(.L_2183 - .L_2182)
.L_2182:
        /*0004*/ 	.word	0x00000082


	//----- nvinfo : EIATTR_SW2861232_WAR
	.align		4
.L_2183:
        /*0008*/ 	.byte	0x01, 0x35
	.zero		2


	//----- nvinfo : EIATTR_PARAM_CBANK
	.align		4
        /*000c*/ 	.byte	0x04, 0x0a
        /*000e*/ 	.short	(.L_2185 - .L_2184)
	.align		4
.L_2184:
        /*0010*/ 	.word	index@(.nv.constant0._ZN2at6native27unrolled_elementwise_kernelIZZZNS0_19signbit_kernel_cudaERNS_18TensorIteratorBaseEENKUlvE0_clEvENKUlvE_clEvEUldE_St5arrayIPcLm2EELi4E23TrivialOffsetCalculatorILi1EjESB_NS0_6memory15LoadWithoutCastENSC_16StoreWithoutCastEEEviT_T0_T2_T3_T4_T5_)
        /*0014*/ 	.short	0x0160
        /*0016*/ 	.short	0x001c


	//----- nvinfo : EIATTR_CBANK_PARAM_SIZE
	.align		4
.L_2185:
        /*0018*/ 	.byte	0x03, 0x19
        /*001a*/ 	.short	0x001c


	//----- nvinfo : EIATTR_KPARAM_INFO
	.align		4
        /*001c*/ 	.byte	0x04, 0x17
        /*001e*/ 	.short	(.L_2187 - .L_2186)
.L_2186:
        /*0020*/ 	.word	0x00000000
        /*0024*/ 	.short	0x0006
        /*0026*/ 	.short	0x001b
        /*0028*/ 	.byte	0x00, 0xf0, 0x05, 0x00


	//----- nvinfo : EIATTR_KPARAM_INFO
	.align		4
.L_2187:
        /*002c*/ 	.byte	0x04, 0x17
        /*002e*/ 	.short	(.L_2189 - .L_2188)
.L_2188:
        /*0030*/ 	.word	0x00000000
        /*0034*/ 	.short	0x0005
        /*0036*/ 	.short	0x001a
        /*0038*/ 	.byte	0x00, 0xf0, 0x05, 0x00


	//----- nvinfo : EIATTR_KPARAM_INFO
	.align		4
.L_2189:
        /*003c*/ 	.byte	0x04, 0x17
        /*003e*/ 	.short	(.L_2191 - .L_2190)
.L_2190:
        /*0040*/ 	.word	0x00000000
        /*0044*/ 	.short	0x0004
        /*0046*/ 	.short	0x0019
        /*0048*/ 	.byte	0x00, 0xf0, 0x05, 0x00


	//----- nvinfo : EIATTR_KPARAM_INFO
	.align		4
.L_2191:
        /*004c*/ 	.byte	0x04, 0x17
        /*004e*/ 	.short	(.L_2193 - .L_2192)
.L_2192:
        /*0050*/ 	.word	0x00000000
        /*0054*/ 	.short	0x0003
        /*0056*/ 	.short	0x0018
        /*0058*/ 	.byte	0x00, 0xf0, 0x05, 0x00


	//----- nvinfo : EIATTR_KPARAM_INFO
	.align		4
.L_2193:
        /*005c*/ 	.byte	0x04, 0x17
        /*005e*/ 	.short	(.L_2195 - .L_2194)
.L_2194:
        /*0060*/ 	.word	0x00000000
        /*0064*/ 	.short	0x0002
        /*0066*/ 	.short	0x0008
        /*0068*/ 	.byte	0x00, 0xf0, 0x41, 0x00


	//----- nvinfo : EIATTR_KPARAM_INFO
	.align		4
.L_2195:
        /*006c*/ 	.byte	0x04, 0x17
        /*006e*/ 	.short	(.L_2197 - .L_2196)
.L_2196:
        /*0070*/ 	.word	0x00000000
        /*0074*/ 	.short	0x0001
        /*0076*/ 	.short	0x0004
        /*0078*/ 	.byte	0x00, 0xf0, 0x05, 0x00


	//----- nvinfo : EIATTR_KPARAM_INFO
	.align		4
.L_2197:
        /*007c*/ 	.byte	0x04, 0x17
        /*007e*/ 	.short	(.L_2199 - .L_2198)
.L_2198:
        /*0080*/ 	.word	0x00000000
        /*0084*/ 	.short	0x0000
        /*0086*/ 	.short	0x0000
        /*0088*/ 	.byte	0x00, 0xf0, 0x11, 0x00


	//----- nvinfo : EIATTR_MAXREG_COUNT
	.align		4
.L_2199:
        /*008c*/ 	.byte	0x03, 0x1b
        /*008e*/ 	.short	0x00ff


	//----- nvinfo : EIATTR_MERCURY_ISA_VERSION
	.align		4
        /*0090*/ 	.byte	0x03, 0x5f
        /*0092*/ 	.short	0x0000


	//----- nvinfo : EIATTR_EXIT_INSTR_OFFSETS
	.align		4
        /*0094*/ 	.byte	0x04, 0x1c
        /*0096*/ 	.short	(.L_2201 - .L_2200)


	//   ....[0]....
.L_2200:
        /*0098*/ 	.word	0x00000400


	//   ....[1]....
        /*009c*/ 	.word	0x00000460


	//----- nvinfo : EIATTR_MAX_THREADS
	.align		4
.L_2201:
        /*00a0*/ 	.byte	0x04, 0x05
        /*00a2*/ 	.short	(.L_2203 - .L_2202)
.L_2202:
        /*00a4*/ 	.word	0x00000080
        /*00a8*/ 	.word	0x00000001
        /*00ac*/ 	.word	0x00000001


	//----- nvinfo : EIATTR_CRS_STACK_SIZE
	.align		4
.L_2203:
        /*00b0*/ 	.byte	0x04, 0x1e
        /*00b2*/ 	.short	(.L_2205 - .L_2204)
.L_2204:
        /*00b4*/ 	.word	0x00000000
.L_2205:


//--------------------- .nv.info._ZN2at6native29vectorized_elementwise_kernelILi2EZZZNS0_19signbit_kernel_cudaERNS_18TensorIteratorBaseEENKUlvE0_clEvENKUlvE_clEvEUldE_St5arrayIPcLm2EEEEviT0_T1_ --------------------------
	.section	.nv.info._ZN2at6native29vectorized_elementwise_kernelILi2EZZZNS0_19signbit_kernel_cudaERNS_18TensorIteratorBaseEENKUlvE0_clEvENKUlvE_clEvEUldE_St5arrayIPcLm2EEEEviT0_T1_,"",@"SHT_CUDA_INFO"
	.sectionflags	@""
	.align	4


	//----- nvinfo : EIATTR_CUDA_API_VERSION
	.align		4
        /*0000*/ 	.byte	0x04, 0x37
        /*0002*/ 	.short	(.L_2207 - .L_2206)
.L_2206:
        /*0004*/ 	.word	0x00000082


	//----- nvinfo : EIATTR_SW2861232_WAR
	.align		4
.L_2207:
        /*0008*/ 	.byte	0x01, 0x35
	.zero		2


	//----- nvinfo : EIATTR_PARAM_CBANK
	.align		4
        /*000c*/ 	.byte	0x04, 0x0a
        /*000e*/ 	.short	(.L_2209 - .L_2208)
	.align		4
.L_2208:
        /*0010*/ 	.word	index@(.nv.constant0._ZN2at6native29vectorized_elementwise_kernelILi2EZZZNS0_19signbit_kernel_cudaERNS_18TensorIteratorBaseEENKUlvE0_clEvENKUlvE_clEvEUldE_St5arrayIPcLm2EEEEviT0_T1_)
        /*0014*/ 	.short	0x0160
        /*0016*/ 	.short	0x0018


	//----- nvinfo : EIATTR_CBANK_PARAM_SIZE
	.align		4
.L_2209:
        /*0018*/ 	.byte	0x03, 0x19
        /*001a*/ 	.short	0x0018


	//----- nvinfo : EIATTR_KPARAM_INFO
	.align		4
        /*001c*/ 	.byte	0x04, 0x17
        /*001e*/ 	.short	(.L_2211 - .L_2210)
.L_2210:
        /*0020*/ 	.word	0x00000000
        /*0024*/ 	.short	0x0002
        /*0026*/ 	.short	0x0008
        /*0028*/ 	.byte	0x00, 0xf0, 0x41, 0x00


	//----- nvinfo : EIATTR_KPARAM_INFO
	.align		4
.L_2211:
        /*002c*/ 	.byte	0x04, 0x17
        /*002e*/ 	.short	(.L_2213 - .L_2212)
.L_2212:
        /*0030*/ 	.word	0x00000000
        /*0034*/ 	.short	0x0001
        /*0036*/ 	.short	0x0004
        /*0038*/ 	.byte	0x00, 0xf0, 0x05, 0x00


	//----- nvinfo : EIATTR_KPARAM_INFO
	.align		4
.L_2213:
        /*003c*/ 	.byte	0x04, 0x17
        /*003e*/ 	.short	(.L_2215 - .L_2214)
.L_2214:
        /*0040*/ 	.word	0x00000000
        /*0044*/ 	.short	0x0000
        /*0046*/ 	.short	0x0000
        /*0048*/ 	.byte	0x00, 0xf0, 0x11, 0x00


	//----- nvinfo : EIATTR_MAXREG_COUNT
	.align		4
.L_2215:
        /*004c*/ 	.byte	0x03, 0x1b
        /*004e*/ 	.short	0x00ff


	//----- nvinfo : EIATTR_MERCURY_ISA_VERSION
	.align		4
        /*0050*/ 	.byte	0x03, 0x5f
        /*0052*/ 	.short	0x0000


	//----- nvinfo : EIATTR_EXIT_INSTR_OFFSETS
	.align		4
        /*0054*/ 	.byte	0x04, 0x1c
        /*0056*/ 	.short	(.L_2217 - .L_2216)


	//   ....[0]....
.L_2216:
        /*0058*/ 	.word	0x00000220


	//   ....[1]....
        /*005c*/ 	.word	0x00000a40


	//   ....[2]....
        /*0060*/ 	.word	0x00000a90


	//----- nvinfo : EIATTR_MAX_THREADS
	.align		4
.L_2217:
        /*0064*/ 	.byte	0x04, 0x05
        /*0066*/ 	.short	(.L_2219 - .L_2218)
.L_2218:
        /*0068*/ 	.word	0x00000080
        /*006c*/ 	.word	0x00000001
        /*0070*/ 	.word	0x00000001


	//----- nvinfo : EIATTR_CRS_STACK_SIZE
	.align		4
.L_2219:
        /*0074*/ 	.byte	0x04, 0x1e
        /*0076*/ 	.short	(.L_2221 - .L_2220)
.L_2220:
        /*0078*/ 	.word	0x00000000
.L_2221:


//--------------------- .nv.info._ZN2at6native29vectorized_elementwise_kernelILi4EZZZNS0_19signbit_kernel_cudaERNS_18TensorIteratorBaseEENKUlvE0_clEvENKUlvE_clEvEUldE_St5arrayIPcLm2EEEEviT0_T1_ --------------------------
	.section	.nv.info._ZN2at6native29vectorized_elementwise_kernelILi4EZZZNS0_19signbit_kernel_cudaERNS_18TensorIteratorBaseEENKUlvE0_clEvENKUlvE_clEvEUldE_St5arrayIPcLm2EEEEviT0_T1_,"",@"SHT_CUDA_INFO"
	.sectionflags	@""
	.align	4


	//----- nvinfo : EIATTR_CUDA_API_VERSION
	.align		4
        /*0000*/ 	.byte	0x04, 0x37
        /*0002*/ 	.short	(.L_2223 - .L_2222)
.L_2222:
        /*0004*/ 	.word	0x00000082


	//----- nvinfo : EIATTR_SW2861232_WAR
	.align		4
.L_2223:
        /*0008*/ 	.byte	0x01, 0x35
	.zero		2


	//----- nvinfo : EIATTR_PARAM_CBANK
	.align		4
        /*000c*/ 	.byte	0x04, 0x0a
        /*000e*/ 	.short	(.L_2225 - .L_2224)
	.align		4
.L_2224:
        /*0010*/ 	.word	index@(.nv.constant0._ZN2at6native29vectorized_elementwise_kernelILi4EZZZNS0_19signbit_kernel_cudaERNS_18TensorIteratorBaseEENKUlvE0_clEvENKUlvE_clEvEUldE_St5arrayIPcLm2EEEEviT0_T1_)
        /*0014*/ 	.short	0x0160
        /*0016*/ 	.short	0x0018


	//----- nvinfo : EIATTR_CBANK_PARAM_SIZE
	.align		4
.L_2225:
        /*0018*/ 	.byte	0x03, 0x19
        /*001a*/ 	.short	0x0018


	//----- nvinfo : EIATTR_KPARAM_INFO
	.align		4
        /*001c*/ 	.byte	0x04, 0x17
        /*001e*/ 	.short	(.L_2227 - .L_2226)
.L_2226:
        /*0020*/ 	.word	0x00000000
        /*0024*/ 	.short	0x0002
        /*0026*/ 	.short	0x0008
        /*0028*/ 	.byte	0x00, 0xf0, 0x41, 0x00


	//----- nvinfo : EIATTR_KPARAM_INFO
	.align		4
.L_2227:
        /*002c*/ 	.byte	0x04, 0x17
        /*002e*/ 	.short	(.L_2229 - .L_2228)
.L_2228:
        /*0030*/ 	.word	0x00000000
        /*0034*/ 	.short	0x0001
        /*0036*/ 	.short	0x0004
        /*0038*/ 	.byte	0x00, 0xf0, 0x05, 0x00


	//----- nvinfo : EIATTR_KPARAM_INFO
	.align		4
.L_2229:
        /*003c*/ 	.byte	0x04, 0x17
        /*003e*/ 	.short	(.L_2231 - .L_2230)
.L_2230:
        /*0040*/ 	.word	0x00000000
        /*0044*/ 	.short	0x0000
        /*0046*/ 	.short	0x0000
        /*0048*/ 	.byte	0x00, 0xf0, 0x11, 0x00


	//----- nvinfo : EIATTR_MAXREG_COUNT
	.align		4
.L_2231:
        /*004c*/ 	.byte	0x03, 0x1b
        /*004e*/ 	.short	0x00ff


	//----- nvinfo : EIATTR_MERCURY_ISA_VERSION
	.align		4
        /*0050*/ 	.byte	0x03, 0x5f
        /*0052*/ 	.short	0x0000


	//----- nvinfo : EIATTR_EXIT_INSTR_OFFSETS
	.align		4
        /*0054*/ 	.byte	0x04, 0x1c
        /*0056*/ 	.short	(.L_2233 - .L_2232)


	//   ....[0]....
.L_2232:
        /*0058*/ 	.word	0x00000220


	//   ....[1]....
        /*005c*/ 	.word	0x00000a40


	//   ....[2]....
        /*0060*/ 	.word	0x00000a90


	//----- nvinfo : EIATTR_MAX_THREADS
	.align		4
.L_2233:
        /*0064*/ 	.byte	0x04, 0x05
        /*0066*/ 	.short	(.L_2235 - .L_2234)
.L_2234:
        /*0068*/ 	.word	0x00000080
        /*006c*/ 	.word	0x00000001
        /*0070*/ 	.word	0x00000001


	//----- nvinfo : EIATTR_CRS_STACK_SIZE
	.align		4
.L_2235:
        /*0074*/ 	.byte	0x04, 0x1e
        /*0076*/ 	.short	(.L_2237 - .L_2236)
.L_2236:
        /*0078*/ 	.word	0x00000000
.L_2237:


//--------------------- .nv.info._ZN2at6native29vectorized_elementwise_kernelILi8EZZZNS0_19signbit_kernel_cudaERNS_18TensorIteratorBaseEENKUlvE0_clEvENKUlvE_clEvEUldE_St5arrayIPcLm2EEEEviT0_T1_ --------------------------
	.section	.nv.info._ZN2at6native29vectorized_elementwise_kernelILi8EZZZNS0_19signbit_kernel_cudaERNS_18TensorIteratorBaseEENKUlvE0_clEvENKUlvE_clEvEUldE_St5arrayIPcLm2EEEEviT0_T1_,"",@"SHT_CUDA_INFO"
	.sectionflags	@""
	.align	4


	//----- nvinfo : EIATTR_CUDA_API_VERSION
	.align		4
        /*0000*/ 	.byte	0x04, 0x37
        /*0002*/ 	.short	(.L_2239 - .L_2238)
.L_2238:
        /*0004*/ 	.word	0x00000082


	//----- nvinfo : EIATTR_SW2861232_WAR
	.align		4
.L_2239:
        /*0008*/ 	.byte	0x01, 0x35
	.zero		2


	//----- nvinfo : EIATTR_PARAM_CBANK
	.align		4
        /*000c*/ 	.byte	0x04, 0x0a
        /*000e*/ 	.short	(.L_2241 - .L_2240)
	.align		4
.L_2240:
        /*0010*/ 	.word	index@(.nv.constant0._ZN2at6native29vectorized_elementwise_kernelILi8EZZZNS0_19signbit_kernel_cudaERNS_18TensorIteratorBaseEENKUlvE0_clEvENKUlvE_clEvEUldE_St5arrayIPcLm2EEEEviT0_T1_)
        /*0014*/ 	.short	0x0160
        /*0016*/ 	.short	0x0018


	//----- nvinfo : EIATTR_CBANK_PARAM_SIZE
	.align		4
.L_2241:
        /*0018*/ 	.byte	0x03, 0x19
        /*001a*/ 	.short	0x0018


	//----- nvinfo : EIATTR_KPARAM_INFO
	.align		4
        /*001c*/ 	.byte	0x04, 0x17
        /*001e*/ 	.short	(.L_2243 - .L_2242)
.L_2242:
        /*0020*/ 	.word	0x00000000
        /*0024*/ 	.short	0x0002
        /*0026*/ 	.short	0x0008
        /*0028*/ 	.byte	0x00, 0xf0, 0x41, 0x00


	//----- nvinfo : EIATTR_KPARAM_INFO
	.align		4
.L_2243:
        /*002c*/ 	.byte	0x04, 0x17
        /*002e*/ 	.short	(.L_2245 - .L_2244)
.L_2244:
        /*0030*/ 	.word	0x00000000
        /*0034*/ 	.short	0x0001
        /*0036*/ 	.short	0x0004
        /*0038*/ 	.byte	0x00, 0xf0, 0x05, 0x00


	//----- nvinfo : EIATTR_KPARAM_INFO
	.align		4
.L_2245:
        /*003c*/ 	.byte	0x04, 0x17
        /*003e*/ 	.short	(.L_2247 - .L_2246)
.L_2246:
        /*0040*/ 	.word	0x00000000
        /*0044*/ 	.short	0x0000
        /*0046*/ 	.short	0x0000
        /*0048*/ 	.byte	0x00, 0xf0, 0x11, 0x00


	//----- nvinfo : EIATTR_MAXREG_COUNT
	.align		4
.L_2247:
        /*004c*/ 	.byte	0x03, 0x1b
        /*004e*/ 	.short	0x00ff


	//----- nvinfo : EIATTR_MERCURY_ISA_VERSION
	.align		4
        /*0050*/ 	.byte	0x03, 0x5f
        /*0052*/ 	.short	0x0000


	//----- nvinfo : EIATTR_EXIT_INSTR_OFFSETS
	.align		4
        /*0054*/ 	.byte	0x04, 0x1c
        /*0056*/ 	.short	(.L_2249 - .L_2248)


	//   ....[0]....
.L_2248:
        /*0058*/ 	.word	0x00000010


	//----- nvinfo : EIATTR_MAX_THREADS
	.align		4
.L_2249:
        /*005c*/ 	.byte	0x04, 0x05
        /*005e*/ 	.short	(.L_2251 - .L_2250)
.L_2250:
        /*0060*/ 	.word	0x00000080
        /*0064*/ 	.word	0x00000001
        /*0068*/ 	.word	0x00000001
.L_2251:


//--------------------- .nv.info._ZN2at6native18elementwise_kernelILi128ELi4EZNS0_15gpu_kernel_implIZZZNS0_19signbit_kernel_cudaERNS_18TensorIteratorBaseEENKUlvE_clEvENKUlvE3_clEvEUlsE_EEvS4_RKT_EUliE_EEviT1_ --------------------------
	.section	.nv.info._ZN2at6native18elementwise_kernelILi128ELi4EZNS0_15gpu_kernel_implIZZZNS0_19signbit_kernel_cudaERNS_18TensorIteratorBaseEENKUlvE_clEvENKUlvE3_clEvEUlsE_EEvS4_RKT_EUliE_EEviT1_,"",@"SHT_CUDA_INFO"
	.sectionflags	@""
	.align	4


	//----- nvinfo : EIATTR_CUDA_API_VERSION
	.align		4
        /*0000*/ 	.byte	0x04, 0x37
        /*0002*/ 	.short	(.L_2253 - .L_2252)
.L_2252:
        /*0004*/ 	.word	0x00000082


	//----- nvinfo : EIATTR_SW2861232_WAR
	.align		4
.L_2253:
        /*0008*/ 	.byte	0x01, 0x35
	.zero		2


	//----- nvinfo : EIATTR_PARAM_CBANK
	.align		4
        /*000c*/ 	.byte	0x04, 0x0a
        /*000e*/ 	.short	(.L_2255 - .L_2254)
	.align		4
.L_2254:
        /*0010*/ 	.word	index@(.nv.constant0._ZN2at6native18elementwise_kernelILi128ELi4EZNS0_15gpu_kernel_implIZZZNS0_19signbit_kernel_cudaERNS_18TensorIteratorBaseEENKUlvE_clEvENKUlvE3_clEvEUlsE_EEvS4_RKT_EUliE_EEviT1_)
        /*0014*/ 	.short	0x0160
        /*0016*/ 	.short	0x0220


	//----- nvinfo : EIATTR_CBANK_PARAM_SIZE
	.align		4
.L_2255:
        /*0018*/ 	.byte	0x03, 0x19
        /*001a*/ 	.short	0x0220


	//----- nvinfo : EIATTR_KPARAM_INFO
	.align		4
        /*001c*/ 	.byte	0x04, 0x17
        /*001e*/ 	.short	(.L_2257 - .L_2256)
.L_2256:
        /*0020*/ 	.word	0x00000000
        /*0024*/ 	.short	0x0001
        /*0026*/ 	.short	0x0008
        /*0028*/ 	.byte	0x00, 0xf0, 0x61, 0x08


	//----- nvinfo : EIATTR_KPARAM_INFO
	.align		4
.L_2257:
        /*002c*/ 	.byte	0x04, 0x17
        /*002e*/ 	.short	(.L_2259 - .L_2258)
.L_2258:
        /*0030*/ 	.word	0x00000000
        /*0034*/ 	.short	0x0000
        /*0036*/ 	.short	0x0000
        /*0038*/ 	.byte	0x00, 0xf0, 0x11, 0x00


	//----- nvinfo : EIATTR_MAXREG_COUNT
	.align		4
.L_2259:
        /*003c*/ 	.byte	0x03, 0x1b
        /*003e*/ 	.short	0x0080


	//----- nvinfo : EIATTR_EXTERNS
	.align		4
        /*0040*/ 	.byte	0x04, 0x0f
        /*0042*/ 	.short	(.L_2261 - .L_2260)


	//   ....[0]....
	.align		4
.L_2260:
        /*0044*/ 	.word	index@(__assertfail)


	//----- nvinfo : EIATTR_MERCURY_ISA_VERSION
	.align		4
.L_2261:
        /*0048*/ 	.byte	0x03, 0x5f
        /*004a*/ 	.short	0x0000


	//----- nvinfo : EIATTR_SYSCALL_OFFSETS
	.align		4
        /*004c*/ 	.byte	0x04, 0x46
        /*004e*/ 	.short	(.L_2263 - .L_2262)


	//   ....[0]....
.L_2262:
        /*0050*/ 	.word	0x00001d10


	//   ....[1]....
        /*0054*/ 	.word	0x00002ba0


	//   ....[2]....
        /*0058*/ 	.word	0x00004910


	//   ....[3]....
        /*005c*/ 	.word	0x000057a0


	//   ....[4]....
        /*0060*/ 	.word	0x000074e0


	//   ....[5]....
        /*0064*/ 	.word	0x00008370


	//   ....[6]....
        /*0068*/ 	.word	0x0000a0c0


	//   ....[7]....
        /*006c*/ 	.word	0x0000af50


	//----- nvinfo : EIATTR_EXIT_INSTR_OFFSETS
	.align		4
.L_2263:
        /*0070*/ 	.byte	0x04, 0x1c
        /*0072*/ 	.short	(.L_2265 - .L_2264)


	//   ....[0]....
.L_2264:
        /*0074*/ 	.word	0x00008420


	//   ....[1]....
        /*0078*/ 	.word	0x0000a210


	//   ....[2]....
        /*007c*/ 	.word	0x0000a230


	//   ....[3]....
        /*0080*/ 	.word	0x0000a2d0


	//   ....[4]....
        /*0084*/ 	.word	0x0000a300


	//   ....[5]....
        /*0088*/ 	.word	0x0000a320


	//   ....[6]....
        /*008c*/ 	.word	0x0000a3b0


	//   ....[7]....
        /*0090*/ 	.word	0x0000a3f0


	//   ....[8]....
        /*0094*/ 	.word	0x0000a490


	//   ....[9]....
        /*0098*/ 	.word	0x0000a4e0


	//   ....[10]....
        /*009c*/ 	.word	0x0000a510


	//   ....[11]....
        /*00a0*/ 	.word	0x0000a5b0


	//   ....[12]....
        /*00a4*/ 	.word	0x0000a5f0


	//   ....[13]....
        /*00a8*/ 	.word	0x0000a780


	//   ....[14]....
        /*00ac*/ 	.word	0x0000a8e0


	//   ....[15]....
        /*00b0*/ 	.word	0x0000a920


	//   ....[16]....
        /*00b4*/ 	.word	0x0000a9c0


	//   ....[17]....
        /*00b8*/ 	.word	0x0000ab40


	//   ....[18]....
        /*00bc*/ 	.word	0x0000acc0


	//   ....[19]....
        /*00c0*/ 	.word	0x0000ae20


	//   ....[20]....
        /*00c4*/ 	.word	0x0000af60


	//   ....[21]....
        /*00c8*/ 	.word	0x0000afa0


	//   ....[22]....
        /*00cc*/ 	.word	0x0000afd0


	//----- nvinfo : EIATTR_MAX_THREADS
	.align		4
.L_2265:
        /*00d0*/ 	.byte	0x04, 0x05
        /*00d2*/ 	.short	(.L_2267 - .L_2266)
.L_2266:
        /*00d4*/ 	.word	0x00000080
        /*00d8*/ 	.word	0x00000001
        /*00dc*/ 	.word	0x00000001


	//----- nvinfo : EIATTR_CRS_STACK_SIZE
	.align		4
.L_2267:
        /*00e0*/ 	.byte	0x04, 0x1e
        /*00e2*/ 	.short	(.L_2269 - .L_2268)
.L_2268:
        /*00e4*/ 	.word	0x00000000
.L_2269:


//--------------------- .nv.info._ZN2at6native27unrolled_elementwise_kernelIZZZNS0_19signbit_kernel_cudaERNS_18TensorIteratorBaseEENKUlvE_clEvENKUlvE3_clEvEUlsE_St5arrayIPcLm2EELi4E23TrivialOffsetCalculatorILi1EjESB_NS0_6memory12LoadWithCastILi1EEENSC_13StoreWithCastILi1EEEEEviT_T0_T2_T3_T4_T5_ --------------------------
	.section	.nv.info._ZN2at6native27unrolled_elementwise_kernelIZZZNS0_19signbit_kernel_cudaERNS_18TensorIteratorBaseEENKUlvE_clEvENKUlvE3_clEvEUlsE_St5arrayIPcLm2EELi4E23TrivialOffsetCalculatorILi1EjESB_NS0_6memory12LoadWithCastILi1EEENSC_13StoreWithCastILi1EEEEEviT_T0_T2_T3_T4_T5_,"",@"SHT_CUDA_INFO"
	.sectionflags	@""
	.align	4


	//----- nvinfo : EIATTR_CUDA_API_VERSION
	.align		4
        /*0000*/ 	.byte	0x04, 0x37
        /*0002*/ 	.short	(.L_2271 - .L_2270)
.L_2270:
        /*0004*/ 	.word	0x00000082


	//----- nvinfo : EIATTR_SW2861232_WAR
	.align		4
.L_2271:
        /*0008*/ 	.byte	0x01, 0x35
	.zero		2


	//----- nvinfo : EIATTR_PARAM_CBANK
	.align		4
        /*000c*/ 	.byte	0x04, 0x0a
        /*000e*/ 	.short	(.L_2273 - .L_2272)
	.align		4
.L_2272:
        /*0010*/ 	.word	index@(.nv.constant0._ZN2at6native27unrolled_elementwise_kernelIZZZNS0_19signbit_kernel_cudaERNS_18TensorIteratorBaseEENKUlvE_clEvENKUlvE3_clEvEUlsE_St5arrayIPcLm2EELi4E23TrivialOffsetCalculatorILi1EjESB_NS0_6memory12LoadWithCastILi1EEENSC_13StoreWithCastILi1EEEEEviT_T0_T2_T3_T4_T5_)
        /*0014*/ 	.short	0x0160
        /*0016*/ 	.short	0x002c


	//----- nvinfo : EIATTR_CBANK_PARAM_SIZE
	.align		4
.L_2273:
        /*0018*/ 	.byte	0x03, 0x19
        /*001a*/ 	.short	0x002c


	//----- nvinfo : EIATTR_KPARAM_INFO
	.align		4
        /*001c*/ 	.byte	0x04, 0x17
        /*001e*/ 	.short	(.L_2275 - .L_2274)
.L_2274:
        /*0020*/ 	.word	0x00000000
        /*0024*/ 	.short	0x0006
        /*0026*/ 	.short	0x0024
        /*0028*/ 	.byte	0x00, 0xf0, 0x21, 0x00


	//----- nvinfo : EIATTR_KPARAM_INFO
	.align		4
.L_2275:
        /*002c*/ 	.byte	0x04, 0x17
        /*002e*/ 	.short	(.L_2277 - .L_2276)
.L_2276:
        /*0030*/ 	.word	0x00000000
        /*0034*/ 	.short	0x0005
        /*0036*/ 	.short	0x001c
        /*0038*/ 	.byte	0x00, 0xf0, 0x21, 0x00


	//----- nvinfo : EIATTR_KPARAM_INFO
	.align		4
.L_2277:
        /*003c*/ 	.byte	0x04, 0x17
        /*003e*/ 	.short	(.L_2279 - .L_2278)
.L_2278:
        /*0040*/ 	.word	0x00000000
        /*0044*/ 	.short	0x0004
        /*0046*/ 	.short	0x0019
        /*0048*/ 	.byte	0x00, 0xf0, 0x05, 0x00


	//----- nvinfo : EIATTR_KPARAM_INFO
	.align		4
.L_2279:
        /*004c*/ 	.byte	0x04, 0x17
        /*004e*/ 	.short	(.L_2281 - .L_2280)
.L_2280:
        /*0050*/ 	.word	0x00000000
        /*0054*/ 	.short	0x0003
        /*0056*/ 	.short	0x0018
        /*0058*/ 	.byte	0x00, 0xf0, 0x05, 0x00


	//----- nvinfo : EIATTR_KPARAM_INFO
	.align		4
.L_2281:
        /*005c*/ 	.byte	0x04, 0x17
        /*005e*/ 	.short	(.L_2283 - .L_2282)
.L_2282:
        /*0060*/ 	.word	0x00000000
        /*0064*/ 	.short	0x0002
        /*0066*/ 	.short	0x0008
        /*0068*/ 	.byte	0x00, 0xf0, 0x41, 0x00


	//----- nvinfo : EIATTR_KPARAM_INFO
	.align		4
.L_2283:
        /*006c*/ 	.byte	0x04, 0x17
        /*006e*/ 	.short	(.L_2285 - .L_2284)
.L_2284:
        /*0070*/ 	.word	0x00000000
        /*0074*/ 	.short	0x0001
        /*0076*/ 	.short	0x0004
        /*0078*/ 	.byte	0x00, 0xf0, 0x05, 0x00


	//----- nvinfo : EIATTR_KPARAM_INFO
	.align		4
.L_2285:
        /*007c*/ 	.byte	0x04, 0x17
        /*007e*/ 	.short	(.L_2287 - .L_2286)
.L_2286:
        /*0080*/ 	.word	0x00000000
        /*0084*/ 	.short	0x0000
        /*0086*/ 	.short	0x0000
        /*0088*/ 	.byte	0x00, 0xf0, 0x11, 0x00


	//----- nvinfo : EIATTR_MAXREG_COUNT
	.align		4
.L_2287:
        /*008c*/ 	.byte	0x03, 0x1b
        /*008e*/ 	.short	0x00ff


	//----- nvinfo : EIATTR_EXTERNS
	.align		4
        /*0090*/ 	.byte	0x04, 0x0f
        /*0092*/ 	.short	(.L_2289 - .L_2288)


	//   ....[0]....
	.align		4
.L_2288:
        /*0094*/ 	.word	index@(__assertfail)


	//----- nvinfo : EIATTR_MERCURY_ISA_VERSION
	.align		4
.L_2289:
        /*0098*/ 	.byte	0x03, 0x5f
        /*009a*/ 	.short	0x0000


	//----- nvinfo : EIATTR_SYSCALL_OFFSETS
	.align		4
        /*009c*/ 	.byte	0x04, 0x46
        /*009e*/ 	.short	(.L_2291 - .L_2290)


	//   ....[0]....
.L_2290:
        /*00a0*/ 	.word	0x00000f20


	//   ....[1]....
        /*00a4*/ 	.word	0x00001e40


	//   ....[2]....
        /*00a8*/ 	.word	0x00002d70


	//   ....[3]....
        /*00ac*/ 	.word	0x00003c70


	//   ....[4]....
        /*00b0*/ 	.word	0x00004c00


	//   ....[5]....
        /*00b4*/ 	.word	0x00005b10


	//   ....[6]....
        /*00b8*/ 	.word	0x00006a10


	//   ....[7]....
        /*00bc*/ 	.word	0x00007910


	//----- nvinfo : EIATTR_EXIT_INSTR_OFFSETS
	.align		4
.L_2291:
        /*00c0*/ 	.byte	0x04, 0x1c
        /*00c2*/ 	.short	(.L_2293 - .L_2292)


	//   ....[0]....
.L_2292:
        /*00c4*/ 	.word	0x00006ac0


	//   ....[1]....
        /*00c8*/ 	.word	0x00006bd0


	//   ....[2]....
        /*00cc*/ 	.word	0x00006bf0


	//   ....[3]....
        /*00d0*/ 	.word	0x00006c90


	//   ....[4]....
        /*00d4*/ 	.word	0x00006cc0


	//   ....[5]....
        /*00d8*/ 	.word	0x00006ce0


	//   ....[6]....
        /*00dc*/ 	.word	0x00006d70


	//   ....[7]....
        /*00e0*/ 	.word	0x00006db0


	//   ....[8]....
        /*00e4*/ 	.word	0x00006e50


	//   ....[9]....
        /*00e8*/ 	.word	0x00006ea0


	//   ....[10]....
        /*00ec*/ 	.word	0x00006ed0


	//   ....[11]....
        /*00f0*/ 	.word	0x00006f70


	//   ....[12]....
        /*00f4*/ 	.word	0x00006fb0


	//   ....[13]....
        /*00f8*/ 	.word	0x00007140


	//   ....[14]....
        /*00fc*/ 	.word	0x000072a0


	//   ....[15]....
        /*0100*/ 	.word	0x000072e0


	//   ....[16]....
        /*0104*/ 	.word	0x00007380


	//   ....[17]....
        /*0108*/ 	.word	0x00007500


	//   ....[18]....
        /*010c*/ 	.word	0x00007680


	//   ....[19]....
        /*0110*/ 	.word	0x000077e0


	//   ....[20]....
        /*0114*/ 	.word	0x00007920


	//   ....[21]....
        /*0118*/ 	.word	0x00007960


	//   ....[22]....
        /*011c*/ 	.word	0x00007990


	//----- nvinfo : EIATTR_MAX_THREADS
	.align		4
.L_2293:
        /*0120*/ 	.byte	0x04, 0x05
        /*0122*/ 	.short	(.L_2295 - .L_2294)
.L_2294:
        /*0124*/ 	.word	0x00000080
        /*0128*/ 	.word	0x00000001
        /*012c*/ 	.word	0x00000001


	//----- nvinfo : EIATTR_CRS_STACK_SIZE
	.align		4
.L_2295:
        /*0130*/ 	.byte	0x04, 0x1e
        /*0132*/ 	.short	(.L_2297 - .L_2296)
.L_2296:
        /*0134*/ 	.word	0x00000000
.L_2297:


//--------------------- .nv.info._ZN2at6native18elementwise_kernelILi128ELi4EZNS0_22gpu_kernel_impl_nocastIZZZNS0_19signbit_kernel_cudaERNS_18TensorIteratorBaseEENKUlvE_clEvENKUlvE3_clEvEUlsE_EEvS4_RKT_EUliE_EEviT1_ --------------------------
	.section	.nv.info._ZN2at6native18elementwise_kernelILi128ELi4EZNS0_22gpu_kernel_impl_nocastIZZZNS0_19signbit_kernel_cudaERNS_18TensorIteratorBaseEENKUlvE_clEvENKUlvE3_clEvEUlsE_EEvS4_RKT_EUliE_EEviT1_,"",@"SHT_CUDA_INFO"
	.sectionflags	@""
	.align	4


	//----- nvinfo : EIATTR_CUDA_API_VERSION
	.align		4
        /*0000*/ 	.byte	0x04, 0x37
        /*0002*/ 	.short	(.L_2299 - .L_2298)
.L_2298:
        /*0004*/ 	.word	0x00000082


	//----- nvinfo : EIATTR_SW2861232_WAR
	.align		4
.L_2299:
        /*0008*/ 	.byte	0x01, 0x35
	.zero		2


	//----- nvinfo : EIATTR_PARAM_CBANK
	.align		4
        /*000c*/ 	.byte	0x04, 0x0a
        /*000e*/ 	.short	(.L_2301 - .L_2300)
	.align		4
.L_2300:
        /*0010*/ 	.word	index@(.nv.constant0._ZN2at6native18elementwise_kernelILi128ELi4EZNS0_22gpu_kernel_impl_nocastIZZZNS0_19signbit_kernel_cudaERNS_18TensorIteratorBaseEENKUlvE_clEvENKUlvE3_clEvEUlsE_EEvS4_RKT_EUliE_EEviT1_)
        /*0014*/ 	.short	0x0160
        /*0016*/ 	.short	0x0220


	//----- nvinfo : EIATTR_CBANK_PARAM_SIZE
	.align		4
.L_2301:
        /*0018*/ 	.byte	0x03, 0x19
        /*001a*/ 	.short	0x0220


	//----- nvinfo : EIATTR_KPARAM_INFO
	.align		4
        /*001c*/ 	.byte	0x04, 0x17
        /*001e*/ 	.short	(.L_2303 - .L_2302)
.L_2302:
        /*0020*/ 	.word	0x00000000
        /*0024*/ 	.short	0x0001
        /*0026*/ 	.short	0x0008
        /*0028*/ 	.byte	0x00, 0xf0, 0x61, 0x08


	//----- nvinfo : EIATTR_KPARAM_INFO
	.align		4
.L_2303:
        /*002c*/ 	.byte	0x04, 0x17
        /*002e*/ 	.short	(.L_2305 - .L_2304)
.L_2304:
        /*0030*/ 	.word	0x00000000
        /*0034*/ 	.short	0x0000
        /*0036*/ 	.short	0x0000
        /*0038*/ 	.byte	0x00, 0xf0, 0x11, 0x00


	//----- nvinfo : EIATTR_MAXREG_COUNT
	.align		4
.L_2305:
        /*003c*/ 	.byte	0x03, 0x1b
        /*003e*/ 	.short	0x0080


	//----- nvinfo : EIATTR_MERCURY_ISA_VERSION
	.align		4
        /*0040*/ 	.byte	0x03, 0x5f
        /*0042*/ 	.short	0x0000


	//----- nvinfo : EIATTR_EXIT_INSTR_OFFSETS
	.align		4
        /*0044*/ 	.byte	0x04, 0x1c
        /*0046*/ 	.short	(.L_2307 - .L_2306)


	//   ....[0]....
.L_2306:
        /*0048*/ 	.word	0x00002d10


	//   ....[1]....
        /*004c*/ 	.word	0x00003bc0


	//----- nvinfo : EIATTR_MAX_THREADS
	.align		4
.L_2307:
        /*0050*/ 	.byte	0x04, 0x05
        /*0052*/ 	.short	(.L_2309 - .L_2308)
.L_2308:
        /*0054*/ 	.word	0x00000080
        /*0058*/ 	.word	0x00000001
        /*005c*/ 	.word	0x00000001


	//----- nvinfo : EIATTR_CRS_STACK_SIZE
	.align		4
.L_2309:
        /*0060*/ 	.byte	0x04, 0x1e
        /*0062*/ 	.short	(.L_2311 - .L_2310)
.L_2310:
        /*0064*/ 	.word	0x00000000
.L_2311:


//--------------------- .nv.info._ZN2at6native27unrolled_elementwise_kernelIZZZNS0_19signbit_kernel_cudaERNS_18TensorIteratorBaseEENKUlvE_clEvENKUlvE3_clEvEUlsE_St5arrayIPcLm2EELi4E23TrivialOffsetCalculatorILi1EjESB_NS0_6memory15LoadWithoutCastENSC_16StoreWithoutCastEEEviT_T0_T2_T3_T4_T5_ --------------------------
	.section	.nv.info._ZN2at6native27unrolled_elementwise_kernelIZZZNS0_19signbit_kernel_cudaERNS_18TensorIteratorBaseEENKUlvE_clEvENKUlvE3_clEvEUlsE_St5arrayIPcLm2EELi4E23TrivialOffsetCalculatorILi1EjESB_NS0_6memory15LoadWithoutCastENSC_16StoreWithoutCastEEEviT_T0_T2_T3_T4_T5_,"",@"SHT_CUDA_INFO"
	.sectionflags	@""
	.align	4


	//----- nvinfo : EIATTR_CUDA_API_VERSION
	.align		4
        /*0000*/ 	.byte	0x04, 0x37
        /*0002*/ 	.short	(.L_2313 - .L_2312)
.L_2312:
        /*0004*/ 	.word	0x00000082


	//----- nvinfo : EIATTR_SW2861232_WAR
	.align		4
.L_2313:
        /*0008*/ 	.byte	0x01, 0x35
	.zero		2


	//----- nvinfo : EIATTR_PARAM_CBANK
	.align		4
        /*000c*/ 	.byte	0x04, 0x0a
        /*000e*/ 	.short	(.L_2315 - .L_2314)
	.align		4
.L_2314:
        /*0010*/ 	.word	index@(.nv.constant0._ZN2at6native27unrolled_elementwise_kernelIZZZNS0_19signbit_kernel_cudaERNS_18TensorIteratorBaseEENKUlvE_clEvENKUlvE3_clEvEUlsE_St5arrayIPcLm2EELi4E23TrivialOffsetCalculatorILi1EjESB_NS0_6memory15LoadWithoutCastENSC_16StoreWithoutCastEEEviT_T0_T2_T3_T4_T5_)
        /*0014*/ 	.short	0x0160
        /*0016*/ 	.short	0x001c


	//----- nvinfo : EIATTR_CBANK_PARAM_SIZE
	.align		4
.L_2315:
        /*0018*/ 	.byte	0x03, 0x19
        /*001a*/ 	.short	0x001c


	//----- nvinfo : EIATTR_KPARAM_INFO
	.align		4
        /*001c*/ 	.byte	0x04, 0x17
        /*001e*/ 	.short	(.L_2317 - .L_2316)
.L_2316:
        /*0020*/ 	.word	0x00000000
        /*0024*/ 	.short	0x0006
        /*0026*/ 	.short	0x001b
        /*0028*/ 	.byte	0x00, 0xf0, 0x05, 0x00


	//----- nvinfo : EIATTR_KPARAM_INFO
	.align		4
.L_2317:
        /*002c*/ 	.byte	0x04, 0x17
        /*002e*/ 	.short	(.L_2319 - .L_2318)
.L_2318:
        /*0030*/ 	.word	0x00000000
        /*0034*/ 	.short	0x0005
        /*0036*/ 	.short	0x001a
        /*0038*/ 	.byte	0x00, 0xf0, 0x05, 0x00


	//----- nvinfo : EIATTR_KPARAM_INFO
	.align		4
.L_2319:
        /*003c*/ 	.byte	0x04, 0x17
        /*003e*/ 	.short	(.L_2321 - .L_2320)
.L_2320:
        /*0040*/ 	.word	0x00000000
        /*0044*/ 	.short	0x0004
        /*0046*/ 	.short	0x0019
        /*0048*/ 	.byte	0x00, 0xf0, 0x05, 0x00


	//----- nvinfo : EIATTR_KPARAM_INFO
	.align		4
.L_2321:
        /*004c*/ 	.byte	0x04, 0x17
        /*004e*/ 	.short	(.L_2323 - .L_2322)
.L_2322:
        /*0050*/ 	.word	0x00000000
        /*0054*/ 	.short	0x0003
        /*0056*/ 	.short	0x0018
        /*0058*/ 	.byte	0x00, 0xf0, 0x05, 0x00


	//----- nvinfo : EIATTR_KPARAM_INFO
	.align		4
.L_2323:
        /*005c*/ 	.byte	0x04, 0x17
        /*005e*/ 	.short	(.L_2325 - .L_2324)
.L_2324:
        /*0060*/ 	.word	0x00000000
        /*0064*/ 	.short	0x0002
        /*0066*/ 	.short	0x0008
        /*0068*/ 	.byte	0x00, 0xf0, 0x41, 0x00


	//----- nvinfo : EIATTR_KPARAM_INFO
	.align		4
.L_2325:
        /*006c*/ 	.byte	0x04, 0x17
        /*006e*/ 	.short	(.L_2327 - .L_2326)
.L_2326:
        /*0070*/ 	.word	0x00000000
        /*0074*/ 	.short	0x0001
        /*0076*/ 	.short	0x0004
        /*0078*/ 	.byte	0x00, 0xf0, 0x05, 0x00


	//----- nvinfo : EIATTR_KPARAM_INFO
	.align		4
.L_2327:
        /*007c*/ 	.byte	0x04, 0x17
        /*007e*/ 	.short	(.L_2329 - .L_2328)
.L_2328:
        /*0080*/ 	.word	0x00000000
        /*0084*/ 	.short	0x0000
        /*0086*/ 	.short	0x0000
        /*0088*/ 	.byte	0x00, 0xf0, 0x11, 0x00


	//----- nvinfo : EIATTR_MAXREG_COUNT
	.align		4
.L_2329:
        /*008c*/ 	.byte	0x03, 0x1b
        /*008e*/ 	.short	0x00ff


	//----- nvinfo : EIATTR_MERCURY_ISA_VERSION
	.align		4
        /*0090*/ 	.byte	0x03, 0x5f
        /*0092*/ 	.short	0x0000


	//----- nvinfo : EIATTR_EXIT_INSTR_OFFSETS
	.align		4
        /*0094*/ 	.byte	0x04, 0x1c
        /*0096*/ 	.short	(.L_2331 - .L_2330)


	//   ....[0]....
.L_2330:
        /*0098*/ 	.word	0x000003b0


	//   ....[1]....
        /*009c*/ 	.word	0x00000430


	//----- nvinfo : EIATTR_MAX_THREADS
	.align		4
.L_2331:
        /*00a0*/ 	.byte	0x04, 0x05
        /*00a2*/ 	.short	(.L_2333 - .L_2332)
.L_2332:
        /*00a4*/ 	.word	0x00000080
        /*00a8*/ 	.word	0x00000001
        /*00ac*/ 	.word	0x00000001


	//----- nvinfo : EIATTR_CRS_STACK_SIZE
	.align		4
.L_2333:
        /*00b0*/ 	.byte	0x04, 0x1e
        /*00b2*/ 	.short	(.L_2335 - .L_2334)
.L_2334:
        /*00b4*/ 	.word	0x00000000
.L_2335:


//--------------------- .nv.info._ZN2at6native29vectorized_elementwise_kernelILi2EZZZNS0_19signbit_kernel_cudaERNS_18TensorIteratorBaseEENKUlvE_clEvENKUlvE3_clEvEUlsE_St5arrayIPcLm2EEEEviT0_T1_ --------------------------
	.section	.nv.info._ZN2at6native29vectorized_elementwise_kernelILi2EZZZNS0_19signbit_kernel_cudaERNS_18TensorIteratorBaseEENKUlvE_clEvENKUlvE3_clEvEUlsE_St5arrayIPcLm2EEEEviT0_T1_,"",@"SHT_CUDA_INFO"
	.sectionflags	@""
	.align	4


	//----- nvinfo : EIATTR_CUDA_API_VERSION
	.align		4
        /*0000*/ 	.byte	0x04, 0x37
        /*0002*/ 	.short	(.L_2337 - .L_2336)
.L_2336:
        /*0004*/ 	.word	0x00000082


	//----- nvinfo : EIATTR_SW2861232_WAR
	.align		4
.L_2337:
        /*0008*/ 	.byte	0x01, 0x35
	.zero		2


	//----- nvinfo : EIATTR_PARAM_CBANK
	.align		4
        /*000c*/ 	.byte	0x04, 0x0a
        /*000e*/ 	.short	(.L_2339 - .L_2338)
	.align		4
.L_2338:
        /*0010*/ 	.word	index@(.nv.constant0._ZN2at6native29vectorized_elementwise_kernelILi2EZZZNS0_19signbit_kernel_cudaERNS_18TensorIteratorBaseEENKUlvE_clEvENKUlvE3_clEvEUlsE_St5arrayIPcLm2EEEEviT0_T1_)
        /*0014*/ 	.short	0x0160
        /*0016*/ 	.short	0x0018


	//----- nvinfo : EIATTR_CBANK_PARAM_SIZE
	.align		4
.L_2339:
        /*0018*/ 	.byte	0x03, 0x19
        /*001a*/ 	.short	0x0018


	//----- nvinfo : EIATTR_KPARAM_INFO
	.align		4
        /*001c*/ 	.byte	0x04, 0x17
        /*001e*/ 	.short	(.L_2341 - .L_2340)
.L_2340:
        /*0020*/ 	.word	0x00000000
        /*0024*/ 	.short	0x0002
        /*0026*/ 	.short	0x0008
        /*0028*/ 	.byte	0x00, 0xf0, 0x41, 0x00


	//----- nvinfo : EIATTR_KPARAM_INFO
	.align		4
.L_2341:
        /*002c*/ 	.byte	0x04, 0x17
        /*002e*/ 	.short	(.L_2343 - .L_2342)
.L_2342:
        /*0030*/ 	.word	0x00000000
        /*0034*/ 	.short	0x0001
        /*0036*/ 	.short	0x0004
        /*0038*/ 	.byte	0x00, 0xf0, 0x05, 0x00


	//----- nvinfo : EIATTR_KPARAM_INFO
	.align		4
.L_2343:
        /*003c*/ 	.byte	0x04, 0x17
        /*003e*/ 	.short	(.L_2345 - .L_2344)
.L_2344:
        /*0040*/ 	.word	0x00000000
        /*0044*/ 	.short	0x0000
        /*0046*/ 	.short	0x0000
        /*0048*/ 	.byte	0x00, 0xf0, 0x11, 0x00


	//----- nvinfo : EIATTR_MAXREG_COUNT
	.align		4
.L_2345:
        /*004c*/ 	.byte	0x03, 0x1b
        /*004e*/ 	.short	0x00ff


	//----- nvinfo : EIATTR_MERCURY_ISA_VERSION
	.align		4
        /*0050*/ 	.byte	0x03, 0x5f
        /*0052*/ 	.short	0x0000


	//----- nvinfo : EIATTR_EXIT_INSTR_OFFSETS
	.align		4
        /*0054*/ 	.byte	0x04, 0x1c
        /*0056*/ 	.short	(.L_2347 - .L_2346)


	//   ....[0]....
.L_2346:
        /*0058*/ 	.word	0x000002e0


	//   ....[1]....
        /*005c*/ 	.word	0x00000ac0


	//   ....[2]....
        /*0060*/ 	.word	0x00000b10


	//----- nvinfo : EIATTR_MAX_THREADS
	.align		4
.L_2347:
        /*0064*/ 	.byte	0x04, 0x05
        /*0066*/ 	.short	(.L_2349 - .L_2348)
.L_2348:
        /*0068*/ 	.word	0x00000080
        /*006c*/ 	.word	0x00000001
        /*0070*/ 	.word	0x00000001


	//----- nvinfo : EIATTR_CRS_STACK_SIZE
	.align		4
.L_2349:
        /*0074*/ 	.byte	0x04, 0x1e
        /*0076*/ 	.short	(.L_2351 - .L_2350)
.L_2350:
        /*0078*/ 	.word	0x00000000
.L_2351:


//--------------------- .nv.info._ZN2at6native29vectorized_elementwise_kernelILi4EZZZNS0_19signbit_kernel_cudaERNS_18TensorIteratorBaseEENKUlvE_clEvENKUlvE3_clEvEUlsE_St5arrayIPcLm2EEEEviT0_T1_ --------------------------
	.section	.nv.info._ZN2at6native29vectorized_elementwise_kernelILi4EZZZNS0_19signbit_kernel_cudaERNS_18TensorIteratorBaseEENKUlvE_clEvENKUlvE3_clEvEUlsE_St5arrayIPcLm2EEEEviT0_T1_,"",@"SHT_CUDA_INFO"
	.sectionflags	@""
	.align	4


	//----- nvinfo : EIATTR_CUDA_API_VERSION
	.align		4
        /*0000*/ 	.byte	0x04, 0x37
        /*0002*/ 	.short	(.L_2353 - .L_2352)
.L_2352:
        /*0004*/ 	.word	0x00000082


	//----- nvinfo : EIATTR_SW2861232_WAR
	.align		4
.L_2353:
        /*0008*/ 	.byte	0x01, 0x35
	.zero		2


	//----- nvinfo : EIATTR_PARAM_CBANK
	.align		4
        /*000c*/ 	.byte	0x04, 0x0a
        /*000e*/ 	.short	(.L_2355 - .L_2354)
	.align		4
.L_2354:
        /*0010*/ 	.word	index@(.nv.constant0._ZN2at6native29vectorized_elementwise_kernelILi4EZZZNS0_19signbit_kernel_cudaERNS_18TensorIteratorBaseEENKUlvE_clEvENKUlvE3_clEvEUlsE_St5arrayIPcLm2EEEEviT0_T1_)
        /*0014*/ 	.short	0x0160
        /*0016*/ 	.short	0x0018


	//----- nvinfo : EIATTR_CBANK_PARAM_SIZE
	.align		4
.L_2355:
        /*0018*/ 	.byte	0x03, 0x19
        /*001a*/ 	.short	0x0018


	//----- nvinfo : EIATTR_KPARAM_INFO
	.align		4
        /*001c*/ 	.byte	0x04, 0x17
        /*001e*/ 	.short	(.L_2357 - .L_2356)
.L_2356:
        /*0020*/ 	.word	0x00000000
        /*0024*/ 	.short	0x0002
        /*0026*/ 	.short	0x0008
        /*0028*/ 	.byte	0x00, 0xf0, 0x41, 0x00


	//----- nvinfo : EIATTR_KPARAM_INFO
	.align		4
.L_2357:
        /*002c*/ 	.byte	0x04, 0x17
        /*002e*/ 	.short	(.L_2359 - .L_2358)
.L_2358:
        /*0030*/ 	.word	0x00000000
        /*0034*/ 	.short	0x0001
        /*0036*/ 	.short	0x0004
        /*0038*/ 	.byte	0x00, 0xf0, 0x05, 0x00


	//----- nvinfo : EIATTR_KPARAM_INFO
	.align		4
.L_2359:
        /*003c*/ 	.byte	0x04, 0x17
        /*003e*/ 	.short	(.L_2361 - .L_2360)
.L_2360:
        /*0040*/ 	.word	0x00000000
        /*0044*/ 	.short	0x0000
        /*0046*/ 	.short	0x0000
        /*0048*/ 	.byte	0x00, 0xf0, 0x11, 0x00


	//----- nvinfo : EIATTR_MAXREG_COUNT
	.align		4
.L_2361:
        /*004c*/ 	.byte	0x03, 0x1b
        /*004e*/ 	.short	0x00ff


	//----- nvinfo : EIATTR_MERCURY_ISA_VERSION
	.align		4
        /*0050*/ 	.byte	0x03, 0x5f
        /*0052*/ 	.short	0x0000


	//----- nvinfo : EIATTR_EXIT_INSTR_OFFSETS
	.align		4
        /*0054*/ 	.byte	0x04, 0x1c
        /*0056*/ 	.short	(.L_2363 - .L_2362)


	//   ....[0]....
.L_2362:
        /*0058*/ 	.word	0x000002a0


	//   ....[1]....
        /*005c*/ 	.word	0x00000a80


	//   ....[2]....
        /*0060*/ 	.word	0x00000ad0


	//----- nvinfo : EIATTR_MAX_THREADS
	.align		4
.L_2363:
        /*0064*/ 	.byte	0x04, 0x05
        /*0066*/ 	.short	(.L_2365 - .L_2364)
.L_2364:
        /*0068*/ 	.word	0x00000080
        /*006c*/ 	.word	0x00000001
        /*0070*/ 	.word	0x00000001


	//----- nvinfo : EIATTR_CRS_STACK_SIZE
	.align		4
.L_2365:
        /*0074*/ 	.byte	0x04, 0x1e
        /*0076*/ 	.short	(.L_2367 - .L_2366)
.L_2366:
        /*0078*/ 	.word	0x00000000
.L_2367:


//--------------------- .nv.info._ZN2at6native29vectorized_elementwise_kernelILi8EZZZNS0_19signbit_kernel_cudaERNS_18TensorIteratorBaseEENKUlvE_clEvENKUlvE3_clEvEUlsE_St5arrayIPcLm2EEEEviT0_T1_ --------------------------
	.section	.nv.info._ZN2at6native29vectorized_elementwise_kernelILi8EZZZNS0_19signbit_kernel_cudaERNS_18TensorIteratorBaseEENKUlvE_clEvENKUlvE3_clEvEUlsE_St5arrayIPcLm2EEEEviT0_T1_,"",@"SHT_CUDA_INFO"
	.sectionflags	@""
	.align	4


	//----- nvinfo : EIATTR_CUDA_API_VERSION
	.align		4
        /*0000*/ 	.byte	0x04, 0x37
        /*0002*/ 	.short	(.L_2369 - .L_2368)
.L_2368:
        /*0004*/ 	.word	0x00000082


	//----- nvinfo : EIATTR_SW2861232_WAR
	.align		4
.L_2369:
        /*0008*/ 	.byte	0x01, 0x35
	.zero		2


	//----- nvinfo : EIATTR_PARAM_CBANK
	.align		4
        /*000c*/ 	.byte	0x04, 0x0a
        /*000e*/ 	.short	(.L_2371 - .L_2370)
	.align		4
.L_2370:
        /*0010*/ 	.word	index@(.nv.constant0._ZN2at6native29vectorized_elementwise_kernelILi8EZZZNS0_19signbit_kernel_cudaERNS_18TensorIteratorBaseEENKUlvE_clEvENKUlvE3_clEvEUlsE_St5arrayIPcLm2EEEEviT0_T1_)
        /*0014*/ 	.short	0x0160
        /*0016*/ 	.short	0x0018


	//----- nvinfo : EIATTR_CBANK_PARAM_SIZE
	.align		4
.L_2371:
        /*0018*/ 	.byte	0x03, 0x19
        /*001a*/ 	.short	0x0018


	//----- nvinfo : EIATTR_KPARAM_INFO
	.align		4
        /*001c*/ 	.byte	0x04, 0x17
        /*001e*/ 	.short	(.L_2373 - .L_2372)
.L_2372:
        /*0020*/ 	.word	0x00000000
        /*0024*/ 	.short	0x0002
        /*0026*/ 	.short	0x0008
        /*0028*/ 	.byte	0x00, 0xf0, 0x41, 0x00


	//----- nvinfo : EIATTR_KPARAM_INFO
	.align		4
.L_2373:
        /*002c*/ 	.byte	0x04, 0x17
        /*002e*/ 	.short	(.L_2375 - .L_2374)
.L_2374:
        /*0030*/ 	.word	0x00000000
        /*0034*/ 	.short	0x0001
        /*0036*/ 	.short	0x0004
        /*0038*/ 	.byte	0x00, 0xf0, 0x05, 0x00


	//----- nvinfo : EIATTR_KPARAM_INFO
	.align		4
.L_2375:
        /*003c*/ 	.byte	0x04, 0x17
        /*003e*/ 	.short	(.L_2377 - .L_2376)
.L_2376:
        /*0040*/ 	.word	0x00000000
        /*0044*/ 	.short	0x0000
        /*0046*/ 	.short	0x0000
        /*0048*/ 	.byte	0x00, 0xf0, 0x11, 0x00


	//----- nvinfo : EIATTR_MAXREG_COUNT
	.align		4
.L_2377:
        /*004c*/ 	.byte	0x03, 0x1b
        /*004e*/ 	.short	0x00ff


	//----- nvinfo : EIATTR_MERCURY_ISA_VERSION
	.align		4
        /*0050*/ 	.byte	0x03, 0x5f
        /*0052*/ 	.short	0x0000


	//----- nvinfo : EIATTR_EXIT_INSTR_OFFSETS
	.align		4
        /*0054*/ 	.byte	0x04, 0x1c
        /*0056*/ 	.short	(.L_2379 - .L_2378)


	//   ....[0]....
.L_2378:
        /*0058*/ 	.word	0x00000010


	//----- nvinfo : EIATTR_MAX_THREADS
	.align		4
.L_2379:
        /*005c*/ 	.byte	0x04, 0x05
        /*005e*/ 	.short	(.L_2381 - .L_2380)
.L_2380:
        /*0060*/ 	.word	0x00000080
        /*0064*/ 	.word	0x00000001
        /*0068*/ 	.word	0x00000001
.L_2381:


//--------------------- .nv.info._ZN2at6native18elementwise_kernelILi128ELi4EZNS0_15gpu_kernel_implIZZZNS0_19signbit_kernel_cudaERNS_18TensorIteratorBaseEENKUlvE_clEvENKUlvE2_clEvEUllE_EEvS4_RKT_EUliE_EEviT1_ --------------------------
	.section	.nv.info._ZN2at6native18elementwise_kernelILi128ELi4EZNS0_15gpu_kernel_implIZZZNS0_19signbit_kernel_cudaERNS_18TensorIteratorBaseEENKUlvE_clEvENKUlvE2_clEvEUllE_EEvS4_RKT_EUliE_EEviT1_,"",@"SHT_CUDA_INFO"
	.sectionflags	@""
	.align	4


	//----- nvinfo : EIATTR_CUDA_API_VERSION
	.align		4
        /*0000*/ 	.byte	0x04, 0x37
        /*0002*/ 	.short	(.L_2383 - .L_2382)
.L_2382:
        /*0004*/ 	.word	0x00000082


	//----- nvinfo : EIATTR_SW2861232_WAR
	.align		4
.L_2383:
        /*0008*/ 	.byte	0x01, 0x35
	.zero		2


	//----- nvinfo : EIATTR_PARAM_CBANK
	.align		4
        /*000c*/ 	.byte	0x04, 0x0a
        /*000e*/ 	.short	(.L_2385 - .L_2384)
	.align		4
.L_2384:
        /*0010*/ 	.word	index@(.nv.constant0._ZN2at6native18elementwise_kernelILi128ELi4EZNS0_15gpu_kernel_implIZZZNS0_19signbit_kernel_cudaERNS_18TensorIteratorBaseEENKUlvE_clEvENKUlvE2_clEvEUllE_EEvS4_RKT_EUliE_EEviT1_)
        /*0014*/ 	.short	0x0160
        /*0016*/ 	.short	0x0220


	//----- nvinfo : EIATTR_CBANK_PARAM_SIZE
	.align		4
.L_2385:
        /*0018*/ 	.byte	0x03, 0x19
        /*001a*/ 	.short	0x0220


	//----- nvinfo : EIATTR_KPARAM_INFO
	.align		4
        /*001c*/ 	.byte	0x04, 0x17
        /*001e*/ 	.short	(.L_2387 - .L_2386)
.L_2386:
        /*0020*/ 	.word	0x00000000
        /*0024*/ 	.short	0x0001
        /*0026*/ 	.short	0x0008
        /*0028*/ 	.byte	0x00, 0xf0, 0x61, 0x08


	//----- nvinfo : EIATTR_KPARAM_INFO
	.align		4
.L_2387:
        /*002c*/ 	.byte	0x04, 0x17
        /*002e*/ 	.short	(.L_2389 - .L_2388)
.L_2388:
        /*0030*/ 	.word	0x00000000
        /*0034*/ 	.short	0x0000
        /*0036*/ 	.short	0x0000
        /*0038*/ 	.byte	0x00, 0xf0, 0x11, 0x00


	//----- nvinfo : EIATTR_MAXREG_COUNT
	.align		4
.L_2389:
        /*003c*/ 	.byte	0x03, 0x1b
        /*003e*/ 	.short	0x0080


	//----- nvinfo : EIATTR_EXTERNS
	.align		4
        /*0040*/ 	.byte	0x04, 0x0f
        /*0042*/ 	.short	(.L_2391 - .L_2390)


	//   ....[0]....
	.align		4
.L_2390:
        /*0044*/ 	.word	index@(__assertfail)


	//----- nvinfo : EIATTR_MERCURY_ISA_VERSION
	.align		4
.L_2391:
        /*0048*/ 	.byte	0x03, 0x5f
        /*004a*/ 	.short	0x0000


	//----- nvinfo : EIATTR_SYSCALL_OFFSETS
	.align		4
        /*004c*/ 	.byte	0x04, 0x46
        /*004e*/ 	.short	(.L_2393 - .L_2392)


	//   ....[0]....
.L_2392:
        /*0050*/ 	.word	0x00001ce0


	//   ....[1]....
        /*0054*/ 	.word	0x00002b60


	//   ....[2]....
        /*0058*/ 	.word	0x00004870


	//   ....[3]....
        /*005c*/ 	.word	0x000056f0


	//   ....[4]....
        /*0060*/ 	.word	0x000073d0


	//   ....[5]....
        /*0064*/ 	.word	0x00008250


	//   ....[6]....
        /*0068*/ 	.word	0x00009f40


	//   ....[7]....
        /*006c*/ 	.word	0x0000adc0


	//----- nvinfo : EIATTR_EXIT_INSTR_OFFSETS
	.align		4
.L_2393:
        /*0070*/ 	.byte	0x04, 0x1c
        /*0072*/ 	.short	(.L_2395 - .L_2394)


	//   ....[0]....
.L_2394:
        /*0074*/ 	.word	0x000082d0


	//   ....[1]....
        /*0078*/ 	.word	0x0000a0b0


	//   ....[2]....
        /*007c*/ 	.word	0x0000a0d0


	//   ....[3]....
        /*0080*/ 	.word	0x0000a150


	//   ....[4]....
        /*0084*/ 	.word	0x0000a170


	//   ....[5]....
        /*0088*/ 	.word	0x0000a190


	//   ....[6]....
        /*008c*/ 	.word	0x0000a220


	//   ....[7]....
        /*0090*/ 	.word	0x0000a260


	//   ....[8]....
        /*0094*/ 	.word	0x0000a300


	//   ....[9]....
        /*0098*/ 	.word	0x0000a350


	//   ....[10]....
        /*009c*/ 	.word	0x0000a380


	//   ....[11]....
        /*00a0*/ 	.word	0x0000a420


	//   ....[12]....
        /*00a4*/ 	.word	0x0000a460


	//   ....[13]....
        /*00a8*/ 	.word	0x0000a5f0


	//   ....[14]....
        /*00ac*/ 	.word	0x0000a750


	//   ....[15]....
        /*00b0*/ 	.word	0x0000a790


	//   ....[16]....
        /*00b4*/ 	.word	0x0000a830


	//   ....[17]....
        /*00b8*/ 	.word	0x0000a9b0


	//   ....[18]....
        /*00bc*/ 	.word	0x0000ab30


	//   ....[19]....
        /*00c0*/ 	.word	0x0000ac90


	//   ....[20]....
        /*00c4*/ 	.word	0x0000add0


	//   ....[21]....
        /*00c8*/ 	.word	0x0000adf0


	//   ....[22]....
        /*00cc*/ 	.word	0x0000ae10


	//----- nvinfo : EIATTR_MAX_THREADS
	.align		4
.L_2395:
        /*00d0*/ 	.byte	0x04, 0x05
        /*00d2*/ 	.short	(.L_2397 - .L_2396)
.L_2396:
        /*00d4*/ 	.word	0x00000080
        /*00d8*/ 	.word	0x00000001
        /*00dc*/ 	.word	0x00000001


	//----- nvinfo : EIATTR_CRS_STACK_SIZE
	.align		4
.L_2397:
        /*00e0*/ 	.byte	0x04, 0x1e
        /*00e2*/ 	.short	(.L_2399 - .L_2398)
.L_2398:
        /*00e4*/ 	.word	0x00000000
.L_2399:


//--------------------- .nv.info._ZN2at6native27unrolled_elementwise_kernelIZZZNS0_19signbit_kernel_cudaERNS_18TensorIteratorBaseEENKUlvE_clEvENKUlvE2_clEvEUllE_St5arrayIPcLm2EELi4E23TrivialOffsetCalculatorILi1EjESB_NS0_6memory12LoadWithCastILi1EEENSC_13StoreWithCastILi1EEEEEviT_T0_T2_T3_T4_T5_ --------------------------
	.section	.nv.info._ZN2at6native27unrolled_elementwise_kernelIZZZNS0_19signbit_kernel_cudaERNS_18TensorIteratorBaseEENKUlvE_clEvENKUlvE2_clEvEUllE_St5arrayIPcLm2EELi4E23TrivialOffsetCalculatorILi1EjESB_NS0_6memory12LoadWithCastILi1EEENSC_13StoreWithCastILi1EEEEEviT_T0_T2_T3_T4_T5_,"",@"SHT_CUDA_INFO"
	.sectionflags	@""
	.align	4


	//----- nvinfo : EIATTR_CUDA_API_VERSION
	.align		4
        /*0000*/ 	.byte	0x04, 0x37
        /*0002*/ 	.short	(.L_2401 - .L_2400)
.L_2400:
        /*0004*/ 	.word	0x00000082


	//----- nvinfo : EIATTR_SW2861232_WAR
	.align		4
.L_2401:
        /*0008*/ 	.byte	0x01, 0x35
	.zero		2


	//----- nvinfo : EIATTR_PARAM_CBANK
	.align		4
        /*000c*/ 	.byte	0x04, 0x0a
        /*000e*/ 	.short	(.L_2403 - .L_2402)
	.align		4
.L_2402:
        /*0010*/ 	.word	index@(.nv.constant0._ZN2at6native27unrolled_elementwise_kernelIZZZNS0_19signbit_kernel_cudaERNS_18TensorIteratorBaseEENKUlvE_clEvENKUlvE2_clEvEUllE_St5arrayIPcLm2EELi4E23TrivialOffsetCalculatorILi1EjESB_NS0_6memory12LoadWithCastILi1EEENSC_13StoreWithCastILi1EEEEEviT_T0_T2_T3_T4_T5_)
        /*0014*/ 	.short	0x0160
        /*0016*/ 	.short	0x002c


	//----- nvinfo : EIATTR_CBANK_PARAM_SIZE
	.align		4
.L_2403:
        /*0018*/ 	.byte	0x03, 0x19
        /*001a*/ 	.short	0x002c


	//----- nvinfo : EIATTR_KPARAM_INFO
	.align		4
        /*001c*/ 	.byte	0x04, 0x17
        /*001e*/ 	.short	(.L_2405 - .L_2404)
.L_2404:
        /*0020*/ 	.word	0x00000000
        /*0024*/ 	.short	0x0006
        /*0026*/ 	.short	0x0024
        /*0028*/ 	.byte	0x00, 0xf0, 0x21, 0x00


	//----- nvinfo : EIATTR_KPARAM_INFO
	.align		4
.L_2405:
        /*002c*/ 	.byte	0x04, 0x17
        /*002e*/ 	.short	(.L_2407 - .L_2406)
.L_2406:
        /*0030*/ 	.word	0x00000000
        /*0034*/ 	.short	0x0005
        /*0036*/ 	.short	0x001c
        /*0038*/ 	.byte	0x00, 0xf0, 0x21, 0x00


	//----- nvinfo : EIATTR_KPARAM_INFO
	.align		4
.L_2407:
        /*003c*/ 	.byte	0x04, 0x17
        /*003e*/ 	.short	(.L_2409 - .L_2408)
.L_2408:
        /*0040*/ 	.word	0x00000000
        /*0044*/ 	.short	0x0004
        /*0046*/ 	.short	0x0019
        /*0048*/ 	.byte	0x00, 0xf0, 0x05, 0x00


	//----- nvinfo : EIATTR_KPARAM_INFO
	.align		4
.L_2409:
        /*004c*/ 	.byte	0x04, 0x17
        /*004e*/ 	.short	(.L_2411 - .L_2410)
.L_2410:
        /*0050*/ 	.word	0x00000000
        /*0054*/ 	.short	0x0003
        /*0056*/ 	.short	0x0018
        /*0058*/ 	.byte	0x00, 0xf0, 0x05, 0x00


	//----- nvinfo : EIATTR_KPARAM_INFO
	.align		4
.L_2411:
        /*005c*/ 	.byte	0x04, 0x17
        /*005e*/ 	.short	(.L_2413 - .L_2412)
.L_2412:
        /*0060*/ 	.word	0x00000000
        /*0064*/ 	.short	0x0002
        /*0066*/ 	.short	0x0008
        /*0068*/ 	.byte	0x00, 0xf0, 0x41, 0x00


	//----- nvinfo : EIATTR_KPARAM_INFO
	.align		4
.L_2413:
        /*006c*/ 	.byte	0x04, 0x17
        /*006e*/ 	.short	(.L_2415 - .L_2414)
.L_2414:
        /*0070*/ 	.word	0x00000000
        /*0074*/ 	.short	0x0001
        /*0076*/ 	.short	0x0004
        /*0078*/ 	.byte	0x00, 0xf0, 0x05, 0x00


	//----- nvinfo : EIATTR_KPARAM_INFO
	.align		4
.L_2415:
        /*007c*/ 	.byte	0x04, 0x17
        /*007e*/ 	.short	(.L_2417 - .L_2416)
.L_2416:
        /*0080*/ 	.word	0x00000000
        /*0084*/ 	.short	0x0000
        /*0086*/ 	.short	0x0000
        /*0088*/ 	.byte	0x00, 0xf0, 0x11, 0x00


	//----- nvinfo : EIATTR_MAXREG_COUNT
	.align		4
.L_2417:
        /*008c*/ 	.byte	0x03, 0x1b
        /*008e*/ 	.short	0x00ff


	//----- nvinfo : EIATTR_EXTERNS
	.align		4
        /*0090*/ 	.byte	0x04, 0x0f
        /*0092*/ 	.short	(.L_2419 - .L_2418)


	//   ....[0]....
	.align		4
.L_2418:
        /*0094*/ 	.word	index@(__assertfail)


	//----- nvinfo : EIATTR_MERCURY_ISA_VERSION
	.align		4
.L_2419:
        /*0098*/ 	.byte	0x03, 0x5f
        /*009a*/ 	.short	0x0000


	//----- nvinfo : EIATTR_SYSCALL_OFFSETS
	.align		4
        /*009c*/ 	.byte	0x04, 0x46
        /*009e*/ 	.short	(.L_2421 - .L_2420)


	//   ....[0]....
.L_2420:
        /*00a0*/ 	.word	0x00000ee0


	//   ....[1]....
        /*00a4*/ 	.word	0x00001dd0


	//   ....[2]....
        /*00a8*/ 	.word	0x00002cd0


	//   ....[3]....
        /*00ac*/ 	.word	0x00003ba0


	//   ....[4]....
        /*00b0*/ 	.word	0x00004ae0


	//   ....[5]....
        /*00b4*/ 	.word	0x000059b0


	//   ....[6]....
        /*00b8*/ 	.word	0x00006870


	//   ....[7]....
        /*00bc*/ 	.word	0x00007730


	//----- nvinfo : EIATTR_EXIT_INSTR_OFFSETS
	.align		4
.L_2421:
        /*00c0*/ 	.byte	0x04, 0x1c
        /*00c2*/ 	.short	(.L_2423 - .L_2422)


	//   ....[0]....
.L_2422:
        /*00c4*/ 	.word	0x00006900


	//   ....[1]....
        /*00c8*/ 	.word	0x00006a10


	//   ....[2]....
        /*00cc*/ 	.word	0x00006a30


	//   ....[3]....
        /*00d0*/ 	.word	0x00006ac0


	//   ....[4]....
        /*00d4*/ 	.word	0x00006ae0


	//   ....[5]....
        /*00d8*/ 	.word	0x00006b00


	//   ....[6]....
        /*00dc*/ 	.word	0x00006b90


	//   ....[7]....
        /*00e0*/ 	.word	0x00006bd0


	//   ....[8]....
        /*00e4*/ 	.word	0x00006c70


	//   ....[9]....
        /*00e8*/ 	.word	0x00006cc0


	//   ....[10]....
        /*00ec*/ 	.word	0x00006cf0


	//   ....[11]....
        /*00f0*/ 	.word	0x00006d90


	//   ....[12]....
        /*00f4*/ 	.word	0x00006dd0


	//   ....[13]....
        /*00f8*/ 	.word	0x00006f60


	//   ....[14]....
        /*00fc*/ 	.word	0x000070c0


	//   ....[15]....
        /*0100*/ 	.word	0x00007100


	//   ....[16]....
        /*0104*/ 	.word	0x000071a0


	//   ....[17]....
        /*0108*/ 	.word	0x00007320


	//   ....[18]....
        /*010c*/ 	.word	0x000074a0


	//   ....[19]....
        /*0110*/ 	.word	0x00007600


	//   ....[20]....
        /*0114*/ 	.word	0x00007740


	//   ....[21]....
        /*0118*/ 	.word	0x00007770


	//   ....[22]....
        /*011c*/ 	.word	0x00007790


	//----- nvinfo : EIATTR_MAX_THREADS
	.align		4
.L_2423:
        /*0120*/ 	.byte	0x04, 0x05
        /*0122*/ 	.short	(.L_2425 - .L_2424)
.L_2424:
        /*0124*/ 	.word	0x00000080
        /*0128*/ 	.word	0x00000001
        /*012c*/ 	.word	0x00000001


	//----- nvinfo : EIATTR_CRS_STACK_SIZE
	.align		4
.L_2425:
        /*0130*/ 	.byte	0x04, 0x1e
        /*0132*/ 	.short	(.L_2427 - .L_2426)
.L_2426:
        /*0134*/ 	.word	0x00000000
.L_2427:


//--------------------- .nv.info._ZN2at6native18elementwise_kernelILi128ELi4EZNS0_22gpu_kernel_impl_nocastIZZZNS0_19signbit_kernel_cudaERNS_18TensorIteratorBaseEENKUlvE_clEvENKUlvE2_clEvEUllE_EEvS4_RKT_EUliE_EEviT1_ --------------------------
	.section	.nv.info._ZN2at6native18elementwise_kernelILi128ELi4EZNS0_22gpu_kernel_impl_nocastIZZZNS0_19signbit_kernel_cudaERNS_18TensorIteratorBaseEENKUlvE_clEvENKUlvE2_clEvEUllE_EEvS4_RKT_EUliE_EEviT1_,"",@"SHT_CUDA_INFO"
	.sectionflags	@""
	.align	4


	//----- nvinfo : EIATTR_CUDA_API_VERSION
	.align		4
        /*0000*/ 	.byte	0x04, 0x37
        /*0002*/ 	.short	(.L_2429 - .L_2428)
.L_2428:
        /*0004*/ 	.word	0x00000082


	//----- nvinfo : EIATTR_SW2861232_WAR
	.align		4
.L_2429:
        /*0008*/ 	.byte	0x01, 0x35
	.zero		2


	//----- nvinfo : EIATTR_PARAM_CBANK
	.align		4
        /*000c*/ 	.byte	0x04, 0x0a
        /*000e*/ 	.short	(.L_2431 - .L_2430)
	.align		4
.L_2430:
        /*0010*/ 	.word	index@(.nv.constant0._ZN2at6native18elementwise_kernelILi128ELi4EZNS0_22gpu_kernel_impl_nocastIZZZNS0_19signbit_kernel_cudaERNS_18TensorIteratorBaseEENKUlvE_clEvENKUlvE2_clEvEUllE_EEvS4_RKT_EUliE_EEviT1_)
        /*0014*/ 	.short	0x0160
        /*0016*/ 	.short	0x0220


	//----- nvinfo : EIATTR_CBANK_PARAM_SIZE
	.align		4
.L_2431:
        /*0018*/ 	.byte	0x03, 0x19
        /*001a*/ 	.short	0x0220


	//----- nvinfo : EIATTR_KPARAM_INFO
	.align		4
        /*001c*/ 	.byte	0x04, 0x17
        /*001e*/ 	.short	(.L_2433 - .L_2432)
.L_2432:
        /*0020*/ 	.word	0x00000000
        /*0024*/ 	.short	0x0001
        /*0026*/ 	.short	0x0008
        /*0028*/ 	.byte	0x00, 0xf0, 0x61, 0x08


	//----- nvinfo : EIATTR_KPARAM_INFO
	.align		4
.L_2433:
        /*002c*/ 	.byte	0x04, 0x17
        /*002e*/ 	.short	(.L_2435 - .L_2434)
.L_2434:
        /*0030*/ 	.word	0x00000000
        /*0034*/ 	.short	0x0000
        /*0036*/ 	.short	0x0000
        /*0038*/ 	.byte	0x00, 0xf0, 0x11, 0x00


	//----- nvinfo : EIATTR_MAXREG_COUNT
	.align		4
.L_2435:
        /*003c*/ 	.byte	0x03, 0x1b
        /*003e*/ 	.short	0x0080


	//----- nvinfo : EIATTR_MERCURY_ISA_VERSION
	.align		4
        /*0040*/ 	.byte	0x03, 0x5f
        /*0042*/ 	.short	0x0000


	//----- nvinfo : EIATTR_EXIT_INSTR_OFFSETS
	.align		4
        /*0044*/ 	.byte	0x04, 0x1c
        /*0046*/ 	.short	(.L_2437 - .L_2436)


	//   ....[0]....
.L_2436:
        /*0048*/ 	.word	0x00002d10


	//   ....[1]....
        /*004c*/ 	.word	0x00003bc0


	//----- nvinfo : EIATTR_MAX_THREADS
	.align		4
.L_2437:
        /*0050*/ 	.byte	0x04, 0x05
        /*0052*/ 	.short	(.L_2439 - .L_2438)
.L_2438:
        /*0054*/ 	.word	0x00000080
        /*0058*/ 	.word	0x00000001
        /*005c*/ 	.word	0x00000001


	//----- nvinfo : EIATTR_CRS_STACK_SIZE
	.align		4
.L_2439:
        /*0060*/ 	.byte	0x04, 0x1e
        /*0062*/ 	.short	(.L_2441 - .L_2440)
.L_2440:
        /*0064*/ 	.word	0x00000000
.L_2441:


//--------------------- .nv.info._ZN2at6native27unrolled_elementwise_kernelIZZZNS0_19signbit_kernel_cudaERNS_18TensorIteratorBaseEENKUlvE_clEvENKUlvE2_clEvEUllE_St5arrayIPcLm2EELi4E23TrivialOffsetCalculatorILi1EjESB_NS0_6memory15LoadWithoutCastENSC_16StoreWithoutCastEEEviT_T0_T2_T3_T4_T5_ --------------------------
	.section	.nv.info._ZN2at6native27unrolled_elementwise_kernelIZZZNS0_19signbit_kernel_cudaERNS_18TensorIteratorBaseEENKUlvE_clEvENKUlvE2_clEvEUllE_St5arrayIPcLm2EELi4E23TrivialOffsetCalculatorILi1EjESB_NS0_6memory15LoadWithoutCastENSC_16StoreWithoutCastEEEviT_T0_T2_T3_T4_T5_,"",@"SHT_CUDA_INFO"
	.sectionflags	@""
	.align	4


	//----- nvinfo : EIATTR_CUDA_API_VERSION
	.align		4
        /*0000*/ 	.byte	0x04, 0x37
        /*0002*/ 	.short	(.L_2443 - .L_2442)
.L_2442:
        /*0004*/ 	.word	0x00000082


	//----- nvinfo : EIATTR_SW2861232_WAR
	.align		4
.L_2443:
        /*0008*/ 	.byte	0x01, 0x35
	.zero		2


	//----- nvinfo : EIATTR_PARAM_CBANK
	.align		4
        /*000c*/ 	.byte	0x04, 0x0a
        /*000e*/ 	.short	(.L_2445 - .L_2444)
	.align		4
.L_2444:
        /*0010*/ 	.word	index@(.nv.constant0._ZN2at6native27unrolled_elementwise_kernelIZZZNS0_19signbit_kernel_cudaERNS_18TensorIteratorBaseEENKUlvE_clEvENKUlvE2_clEvEUllE_St5arrayIPcLm2EELi4E23TrivialOffsetCalculatorILi1EjESB_NS0_6memory15LoadWithoutCastENSC_16StoreWithoutCastEEEviT_T0_T2_T3_T4_T5_)
        /*0014*/ 	.short	0x0160
        /*0016*/ 	.short	0x001c


	//----- nvinfo : EIATTR_CBANK_PARAM_SIZE
	.align		4
.L_2445:
        /*0018*/ 	.byte	0x03, 0x19
        /*001a*/ 	.short	0x001c


	//----- nvinfo : EIATTR_KPARAM_INFO
	.align		4
        /*001c*/ 	.byte	0x04, 0x17
        /*001e*/ 	.short	(.L_2447 - .L_2446)
.L_2446:
        /*0020*/ 	.word	0x00000000
        /*0024*/ 	.short	0x0006
        /*0026*/ 	.short	0x001b
        /*0028*/ 	.byte	0x00, 0xf0, 0x05, 0x00


	//----- nvinfo : EIATTR_KPARAM_INFO
	.align		4
.L_2447:
        /*002c*/ 	.byte	0x04, 0x17
        /*002e*/ 	.short	(.L_2449 - .L_2448)
.L_2448:
        /*0030*/ 	.word	0x00000000
        /*0034*/ 	.short	0x0005
        /*0036*/ 	.short	0x001a
        /*0038*/ 	.byte	0x00, 0xf0, 0x05, 0x00


	//----- nvinfo : EIATTR_KPARAM_INFO
	.align		4
.L_2449:
        /*003c*/ 	.byte	0x04, 0x17
        /*003e*/ 	.short	(.L_2451 - .L_2450)
.L_2450:
        /*0040*/ 	.word	0x00000000
        /*0044*/ 	.short	0x0004
        /*0046*/ 	.short	0x0019
        /*0048*/ 	.byte	0x00, 0xf0, 0x05, 0x00


	//----- nvinfo : EIATTR_KPARAM_INFO
	.align		4
.L_2451:
        /*004c*/ 	.byte	0x04, 0x17
        /*004e*/ 	.short	(.L_2453 - .L_2452)
.L_2452:
        /*0050*/ 	.word	0x00000000
        /*0054*/ 	.short	0x0003
        /*0056*/ 	.short	0x0018
        /*0058*/ 	.byte	0x00, 0xf0, 0x05, 0x00


	//----- nvinfo : EIATTR_KPARAM_INFO
	.align		4
.L_2453:
        /*005c*/ 	.byte	0x04, 0x17
        /*005e*/ 	.short	(.L_2455 - .L_2454)
.L_2454:
        /*0060*/ 	.word	0x00000000
        /*0064*/ 	.short	0x0002
        /*0066*/ 	.short	0x0008
        /*0068*/ 	.byte	0x00, 0xf0, 0x41, 0x00


	//----- nvinfo : EIATTR_KPARAM_INFO
	.align		4
.L_2455:
        /*006c*/ 	.byte	0x04, 0x17
        /*006e*/ 	.short	(.L_2457 - .L_2456)
.L_2456:
        /*0070*/ 	.word	0x00000000
        /*0074*/ 	.short	0x0001
        /*0076*/ 	.short	0x0004
        /*0078*/ 	.byte	0x00, 0xf0, 0x05, 0x00


	//----- nvinfo : EIATTR_KPARAM_INFO
	.align		4
.L_2457:
        /*007c*/ 	.byte	0x04, 0x17
        /*007e*/ 	.short	(.L_2459 - .L_2458)
.L_2458:
        /*0080*/ 	.word	0x00000000
        /*0084*/ 	.short	0x0000
        /*0086*/ 	.short	0x0000
        /*0088*/ 	.byte	0x00, 0xf0, 0x11, 0x00


	//----- nvinfo : EIATTR_MAXREG_COUNT
	.align		4
.L_2459:
        /*008c*/ 	.byte	0x03, 0x1b
        /*008e*/ 	.short	0x00ff


	//----- nvinfo : EIATTR_MERCURY_ISA_VERSION
	.align		4
        /*0090*/ 	.byte	0x03, 0x5f
        /*0092*/ 	.short	0x0000


	//----- nvinfo : EIATTR_EXIT_INSTR_OFFSETS
	.align		4
        /*0094*/ 	.byte	0x04, 0x1c
        /*0096*/ 	.short	(.L_2461 - .L_2460)


	//   ....[0]....
.L_2460:
        /*0098*/ 	.word	0x000003c0


	//   ....[1]....
        /*009c*/ 	.word	0x00000440


	//----- nvinfo : EIATTR_MAX_THREADS
	.align		4
.L_2461:
        /*00a0*/ 	.byte	0x04, 0x05
        /*00a2*/ 	.short	(.L_2463 - .L_2462)
.L_2462:
        /*00a4*/ 	.word	0x00000080
        /*00a8*/ 	.word	0x00000001
        /*00ac*/ 	.word	0x00000001


	//----- nvinfo : EIATTR_CRS_STACK_SIZE
	.align		4
.L_2463:
        /*00b0*/ 	.byte	0x04, 0x1e
        /*00b2*/ 	.short	(.L_2465 - .L_2464)
.L_2464:
        /*00b4*/ 	.word	0x00000000
.L_2465:


//--------------------- .nv.info._ZN2at6native29vectorized_elementwise_kernelILi2EZZZNS0_19signbit_kernel_cudaERNS_18TensorIteratorBaseEENKUlvE_clEvENKUlvE2_clEvEUllE_St5arrayIPcLm2EEEEviT0_T1_ --------------------------
	.section	.nv.info._ZN2at6native29vectorized_elementwise_kernelILi2EZZZNS0_19signbit_kernel_cudaERNS_18TensorIteratorBaseEENKUlvE_clEvENKUlvE2_clEvEUllE_St5arrayIPcLm2EEEEviT0_T1_,"",@"SHT_CUDA_INFO"
	.sectionflags	@""
	.align	4


	//----- nvinfo : EIATTR_CUDA_API_VERSION
	.align		4
        /*0000*/ 	.byte	0x04, 0x37
        /*0002*/ 	.short	(.L_2467 - .L_2466)
.L_2466:
        /*0004*/ 	.word	0x00000082


	//----- nvinfo : EIATTR_SW2861232_WAR
	.align		4
.L_2467:
        /*0008*/ 	.byte	0x01, 0x35
	.zero		2


	//----- nvinfo : EIATTR_PARAM_CBANK
	.align		4
        /*000c*/ 	.byte	0x04, 0x0a
        /*000e*/ 	.short	(.L_2469 - .L_2468)
	.align		4
.L_2468:
        /*0010*/ 	.word	index@(.nv.constant0._ZN2at6native29vectorized_elementwise_kernelILi2EZZZNS0_19signbit_kernel_cudaERNS_18TensorIteratorBaseEENKUlvE_clEvENKUlvE2_clEvEUllE_St5arrayIPcLm2EEEEviT0_T1_)
        /*0014*/ 	.short	0x0160
        /*0016*/ 	.short	0x0018


	//----- nvinfo : EIATTR_CBANK_PARAM_SIZE
	.align		4
.L_2469:
        /*0018*/ 	.byte	0x03, 0x19
        /*001a*/ 	.short	0x0018


	//----- nvinfo : EIATTR_KPARAM_INFO
	.align		4
        /*001c*/ 	.byte	0x04, 0x17
        /*001e*/ 	.short	(.L_2471 - .L_2470)
.L_2470:
        /*0020*/ 	.word	0x00000000
        /*0024*/ 	.short	0x0002
        /*0026*/ 	.short	0x0008
        /*0028*/ 	.byte	0x00, 0xf0, 0x41, 0x00


	//----- nvinfo : EIATTR_KPARAM_INFO
	.align		4
.L_2471:
        /*002c*/ 	.byte	0x04, 0x17
        /*002e*/ 	.short	(.L_2473 - .L_2472)
.L_2472:
        /*0030*/ 	.word	0x00000000
        /*0034*/ 	.short	0x0001
        /*0036*/ 	.short	0x0004
        /*0038*/ 	.byte	0x00, 0xf0, 0x05, 0x00


	//----- nvinfo : EIATTR_KPARAM_INFO
	.align		4
.L_2473:
        /*003c*/ 	.byte	0x04, 0x17
        /*003e*/ 	.short	(.L_2475 - .L_2474)
.L_2474:
        /*0040*/ 	.word	0x00000000
        /*0044*/ 	.short	0x0000
        /*0046*/ 	.short	0x0000
        /*0048*/ 	.byte	0x00, 0xf0, 0x11, 0x00


	//----- nvinfo : EIATTR_MAXREG_COUNT
	.align		4
.L_2475:
        /*004c*/ 	.byte	0x03, 0x1b
        /*004e*/ 	.short	0x00ff


	//----- nvinfo : EIATTR_MERCURY_ISA_VERSION
	.align		4
        /*0050*/ 	.byte	0x03, 0x5f
        /*0052*/ 	.short	0x0000


	//----- nvinfo : EIATTR_EXIT_INSTR_OFFSETS
	.align		4
        /*0054*/ 	.byte	0x04, 0x1c
        /*0056*/ 	.short	(.L_2477 - .L_2476)


	//   ....[0]....
.L_2476:
        /*0058*/ 	.word	0x00000220


	//   ....[1]....
        /*005c*/ 	.word	0x00000a10


	//   ....[2]....
        /*0060*/ 	.word	0x00000a60


	//----- nvinfo : EIATTR_MAX_THREADS
	.align		4
.L_2477:
        /*0064*/ 	.byte	0x04, 0x05
        /*0066*/ 	.short	(.L_2479 - .L_2478)
.L_2478:
        /*0068*/ 	.word	0x00000080
        /*006c*/ 	.word	0x00000001
        /*0070*/ 	.word	0x00000001


	//----- nvinfo : EIATTR_CRS_STACK_SIZE
	.align		4
.L_2479:
        /*0074*/ 	.byte	0x04, 0x1e
        /*0076*/ 	.short	(.L_2481 - .L_2480)
.L_2480:
        /*0078*/ 	.word	0x00000000
.L_2481:


//--------------------- .nv.info._ZN2at6native29vectorized_elementwise_kernelILi4EZZZNS0_19signbit_kernel_cudaERNS_18TensorIteratorBaseEENKUlvE_clEvENKUlvE2_clEvEUllE_St5arrayIPcLm2EEEEviT0_T1_ --------------------------
	.section	.nv.info._ZN2at6native29vectorized_elementwise_kernelILi4EZZZNS0_19signbit_kernel_cudaERNS_18TensorIteratorBaseEENKUlvE_clEvENKUlvE2_clEvEUllE_St5arrayIPcLm2EEEEviT0_T1_,"",@"SHT_CUDA_INFO"
	.sectionflags	@""
	.align	4


	//----- nvinfo : EIATTR_CUDA_API_VERSION
	.align		4
        /*0000*/ 	.byte	0x04, 0x37
        /*0002*/ 	.short	(.L_2483 - .L_2482)
.L_2482:
        /*0004*/ 	.word	0x00000082


	//----- nvinfo : EIATTR_SW2861232_WAR
	.align		4
.L_2483:
        /*0008*/ 	.byte	0x01, 0x35
	.zero		2


	//----- nvinfo : EIATTR_PARAM_CBANK
	.align		4
        /*000c*/ 	.byte	0x04, 0x0a
        /*000e*/ 	.short	(.L_2485 - .L_2484)
	.align		4
.L_2484:
        /*0010*/ 	.word	index@(.nv.constant0._ZN2at6native29vectorized_elementwise_kernelILi4EZZZNS0_19signbit_kernel_cudaERNS_18TensorIteratorBaseEENKUlvE_clEvENKUlvE2_clEvEUllE_St5arrayIPcLm2EEEEviT0_T1_)
        /*0014*/ 	.short	0x0160
        /*0016*/ 	.short	0x0018


	//----- nvinfo : EIATTR_CBANK_PARAM_SIZE
	.align		4
.L_2485:
        /*0018*/ 	.byte	0x03, 0x19
        /*001a*/ 	.short	0x0018


	//----- nvinfo : EIATTR_KPARAM_INFO
	.align		4
        /*001c*/ 	.byte	0x04, 0x17
        /*001e*/ 	.short	(.L_2487 - .L_2486)
.L_2486:
        /*0020*/ 	.word	0x00000000
        /*0024*/ 	.short	0x0002
        /*0026*/ 	.short	0x0008
        /*0028*/ 	.byte	0x00, 0xf0, 0x41, 0x00


	//----- nvinfo : EIATTR_KPARAM_INFO
	.align		4
.L_2487:
        /*002c*/ 	.byte	0x04, 0x17
        /*002e*/ 	.short	(.L_2489 - .L_2488)
.L_2488:
        /*0030*/ 	.word	0x00000000
        /*0034*/ 	.short	0x0001
        /*0036*/ 	.short	0x0004
        /*0038*/ 	.byte	0x00, 0xf0, 0x05, 0x00


	//----- nvinfo : EIATTR_KPARAM_INFO
	.align		4
.L_2489:
        /*003c*/ 	.byte	0x04, 0x17
        /*003e*/ 	.short	(.L_2491 - .L_2490)
.L_2490:
        /*0040*/ 	.word	0x00000000
        /*0044*/ 	.short	0x0000
        /*0046*/ 	.short	0x0000
        /*0048*/ 	.byte	0x00, 0xf0, 0x11, 0x00


	//----- nvinfo : EIATTR_MAXREG_COUNT
	.align		4
.L_2491:
        /*004c*/ 	.byte	0x03, 0x1b
        /*004e*/ 	.short	0x00ff


	//----- nvinfo : EIATTR_MERCURY_ISA_VERSION
	.align		4
        /*0050*/ 	.byte	0x03, 0x5f
        /*0052*/ 	.short	0x0000


	//----- nvinfo : EIATTR_EXIT_INSTR_OFFSETS
	.align		4
        /*0054*/ 	.byte	0x04, 0x1c
        /*0056*/ 	.short	(.L_2493 - .L_2492)


	//   ....[0]....
.L_2492:
        /*0058*/ 	.word	0x00000220


	//   ....[1]....
        /*005c*/ 	.word	0x00000a10


	//   ....[2]....
        /*0060*/ 	.word	0x00000a60


	//----- nvinfo : EIATTR_MAX_THREADS
	.align		4
.L_2493:
        /*0064*/ 	.byte	0x04, 0x05
        /*0066*/ 	.short	(.L_2495 - .L_2494)
.L_2494:
        /*0068*/ 	.word	0x00000080
        /*006c*/ 	.word	0x00000001
        /*0070*/ 	.word	0x00000001


	//----- nvinfo : EIATTR_CRS_STACK_SIZE
	.align		4
.L_2495:
        /*0074*/ 	.byte	0x04, 0x1e
        /*0076*/ 	.short	(.L_2497 - .L_2496)
.L_2496:
        /*0078*/ 	.word	0x00000000
.L_2497:


//--------------------- .nv.info._ZN2at6native29vectorized_elementwise_kernelILi8EZZZNS0_19signbit_kernel_cudaERNS_18TensorIteratorBaseEENKUlvE_clEvENKUlvE2_clEvEUllE_St5arrayIPcLm2EEEEviT0_T1_ --------------------------
	.section	.nv.info._ZN2at6native29vectorized_elementwise_kernelILi8EZZZNS0_19signbit_kernel_cudaERNS_18TensorIteratorBaseEENKUlvE_clEvENKUlvE2_clEvEUllE_St5arrayIPcLm2EEEEviT0_T1_,"",@"SHT_CUDA_INFO"
	.sectionflags	@""
	.align	4


	//----- nvinfo : EIATTR_CUDA_API_VERSION
	.align		4
        /*0000*/ 	.byte	0x04, 0x37
        /*0002*/ 	.short	(.L_2499 - .L_2498)
.L_2498:
        /*0004*/ 	.word	0x00000082


	//----- nvinfo : EIATTR_SW2861232_WAR
	.align		4
.L_2499:
        /*0008*/ 	.byte	0x01, 0x35
	.zero		2


	//----- nvinfo : EIATTR_PARAM_CBANK
	.align		4
        /*000c*/ 	.byte	0x04, 0x0a
        /*000e*/ 	.short	(.L_2501 - .L_2500)
	.align		4
.L_2500:
        /*0010*/ 	.word	index@(.nv.constant0._ZN2at6native29vectorized_elementwise_kernelILi8EZZZNS0_19signbit_kernel_cudaERNS_18TensorIteratorBaseEENKUlvE_clEvENKUlvE2_clEvEUllE_St5arrayIPcLm2EEEEviT0_T1_)
        /*0014*/ 	.short	0x0160
        /*0016*/ 	.short	0x0018


	//----- nvinfo : EIATTR_CBANK_PARAM_SIZE
	.align		4
.L_2501:
        /*0018*/ 	.byte	0x03, 0x19
        /*001a*/ 	.short	0x0018


	//----- nvinfo : EIATTR_KPARAM_INFO
	.align		4
        /*001c*/ 	.byte	0x04, 0x17
        /*001e*/ 	.short	(.L_2503 - .L_2502)
.L_2502:
        /*0020*/ 	.word	0x00000000
        /*0024*/ 	.short	0x0002
        /*0026*/ 	.short	0x0008
        /*0028*/ 	.byte	0x00, 0xf0, 0x41, 0x00


	//----- nvinfo : EIATTR_KPARAM_INFO
	.align		4
.L_2503:
        /*002c*/ 	.byte	0x04, 0x17
        /*002e*/ 	.short	(.L_2505 - .L_2504)
.L_2504:
        /*0030*/ 	.word	0x00000000
        /*0034*/ 	.short	0x0001
        /*0036*/ 	.short	0x0004
        /*0038*/ 	.byte	0x00, 0xf0, 0x05, 0x00


	//----- nvinfo : EIATTR_KPARAM_INFO
	.align		4
.L_2505:
        /*003c*/ 	.byte	0x04, 0x17
        /*003e*/ 	.short	(.L_2507 - .L_2506)
.L_2506:
        /*0040*/ 	.word	0x00000000
        /*0044*/ 	.short	0x0000
        /*0046*/ 	.short	0x0000
        /*0048*/ 	.byte	0x00, 0xf0, 0x11, 0x00


	//----- nvinfo : EIATTR_MAXREG_COUNT
	.align		4
.L_2507:
        /*004c*/ 	.byte	0x03, 0x1b
        /*004e*/ 	.short	0x00ff


	//----- nvinfo : EIATTR_MERCURY_ISA_VERSION
	.align		4
        /*0050*/ 	.byte	0x03, 0x5f
        /*0052*/ 	.short	0x0000


	//----- nvinfo : EIATTR_EXIT_INSTR_OFFSETS
	.align		4
        /*0054*/ 	.byte	0x04, 0x1c
        /*0056*/ 	.short	(.L_2509 - .L_2508)


	//   ....[0]....
.L_2508:
        /*0058*/ 	.word	0x00000010


	//----- nvinfo : EIATTR_MAX_THREADS
	.align		4
.L_2509:
        /*005c*/ 	.byte	0x04, 0x05
        /*005e*/ 	.short	(.L_2511 - .L_2510)
.L_2510:
        /*0060*/ 	.word	0x00000080
        /*0064*/ 	.word	0x00000001
        /*0068*/ 	.word	0x00000001
.L_2511:


//--------------------- .nv.info._ZN2at6native18elementwise_kernelILi128ELi4EZNS0_15gpu_kernel_implIZZZNS0_19signbit_kernel_cudaERNS_18TensorIteratorBaseEENKUlvE_clEvENKUlvE1_clEvEUliE_EEvS4_RKT_EUliE_EEviT1_ --------------------------
	.section	.nv.info._ZN2at6native18elementwise_kernelILi128ELi4EZNS0_15gpu_kernel_implIZZZNS0_19signbit_kernel_cudaERNS_18TensorIteratorBaseEENKUlvE_clEvENKUlvE1_clEvEUliE_EEvS4_RKT_EUliE_EEviT1_,"",@"SHT_CUDA_INFO"
	.sectionflags	@""
	.align	4


	//----- nvinfo : EIATTR_CUDA_API_VERSION
	.align		4
        /*0000*/ 	.byte	0x04, 0x37
        /*0002*/ 	.short	(.L_2513 - .L_2512)
.L_2512:
        /*0004*/ 	.word	0x00000082


	//----- nvinfo : EIATTR_SW2861232_WAR
	.align		4
.L_2513:
        /*0008*/ 	.byte	0x01, 0x35
	.zero		2


	//----- nvinfo : EIATTR_PARAM_CBANK
	.align		4
        /*000c*/ 	.byte	0x04, 0x0a
        /*000e*/ 	.short	(.L_2515 - .L_2514)
	.align		4
.L_2514:
        /*0010*/ 	.word	index@(.nv.constant0._ZN2at6native18elementwise_kernelILi128ELi4EZNS0_15gpu_kernel_implIZZZNS0_19signbit_kernel_cudaERNS_18TensorIteratorBaseEENKUlvE_clEvENKUlvE1_clEvEUliE_EEvS4_RKT_EUliE_EEviT1_)
        /*0014*/ 	.short	0x0160
        /*0016*/ 	.short	0x0220


	//----- nvinfo : EIATTR_CBANK_PARAM_SIZE
	.align		4
.L_2515:
        /*0018*/ 	.byte	0x03, 0x19
        /*001a*/ 	.short	0x0220


	//----- nvinfo : EIATTR_KPARAM_INFO
	.align		4
        /*001c*/ 	.byte	0x04, 0x17
        /*001e*/ 	.short	(.L_2517 - .L_2516)
.L_2516:
        /*0020*/ 	.word	0x00000000
        /*0024*/ 	.short	0x0001
        /*0026*/ 	.short	0x0008
        /*0028*/ 	.byte	0x00, 0xf0, 0x61, 0x08


	//----- nvinfo : EIATTR_KPARAM_INFO
	.align		4
.L_2517:
        /*002c*/ 	.byte	0x04, 0x17
        /*002e*/ 	.short	(.L_2519 - .L_2518)
.L_2518:
        /*0030*/ 	.word	0x00000000
        /*0034*/ 	.short	0x0000
        /*0036*/ 	.short	0x0000
        /*0038*/ 	.byte	0x00, 0xf0, 0x11, 0x00


	//----- nvinfo : EIATTR_MAXREG_COUNT
	.align		4
.L_2519:
        /*003c*/ 	.byte	0x03, 0x1b
        /*003e*/ 	.short	0x0080


	//----- nvinfo : EIATTR_EXTERNS
	.align		4
        /*0040*/ 	.byte	0x04, 0x0f
        /*0042*/ 	.short	(.L_2521 - .L_2520)


	//   ....[0]....
	.align		4
.L_2520:
        /*0044*/ 	.word	index@(__assertfail)


	//----- nvinfo : EIATTR_MERCURY_ISA_VERSION
	.align		4
.L_2521:
        /*0048*/ 	.byte	0x03, 0x5f
        /*004a*/ 	.short	0x0000


	//----- nvinfo : EIATTR_SYSCALL_OFFSETS
	.align		4
        /*004c*/ 	.byte	0x04, 0x46
        /*004e*/ 	.short	(.L_2523 - .L_2522)


	//   ....[0]....
.L_2522:
        /*0050*/ 	.word	0x00001cb0


	//   ....[1]....
        /*0054*/ 	.word	0x00002b00


	//   ....[2]....
        /*0058*/ 	.word	0x000047f0


	//   ....[3]....
        /*005c*/ 	.word	0x00005640


	//   ....[4]....
        /*0060*/ 	.word	0x00007300


	//   ....[5]....
        /*0064*/ 	.word	0x00008150


	//   ....[6]....
        /*0068*/ 	.word	0x00009e20


	//   ....[7]....
        /*006c*/ 	.word	0x0000ac70


	//----- nvinfo : EIATTR_EXIT_INSTR_OFFSETS
	.align		4
.L_2523:
        /*0070*/ 	.byte	0x04, 0x1c
        /*0072*/ 	.short	(.L_2525 - .L_2524)


	//   ....[0]....
.L_2524:
        /*0074*/ 	.word	0x000081e0


	//   ....[1]....
        /*0078*/ 	.word	0x00009f50


	//   ....[2]....
        /*007c*/ 	.word	0x00009f70


	//   ....[3]....
        /*0080*/ 	.word	0x0000a000


	//   ....[4]....
        /*0084*/ 	.word	0x0000a020


	//   ....[5]....
        /*0088*/ 	.word	0x0000a040


	//   ....[6]....
        /*008c*/ 	.word	0x0000a0d0


	//   ....[7]....
        /*0090*/ 	.word	0x0000a110


	//   ....[8]....
        /*0094*/ 	.word	0x0000a1b0


	//   ....[9]....
        /*0098*/ 	.word	0x0000a200


	//   ....[10]....
        /*009c*/ 	.word	0x0000a230


	//   ....[11]....
        /*00a0*/ 	.word	0x0000a2d0


	//   ....[12]....
        /*00a4*/ 	.word	0x0000a310


	//   ....[13]....
        /*00a8*/ 	.word	0x0000a4a0


	//   ....[14]....
        /*00ac*/ 	.word	0x0000a600


	//   ....[15]....
        /*00b0*/ 	.word	0x0000a640


	//   ....[16]....
        /*00b4*/ 	.word	0x0000a6e0


	//   ....[17]....
        /*00b8*/ 	.word	0x0000a860


	//   ....[18]....
        /*00bc*/ 	.word	0x0000a9e0


	//   ....[19]....
        /*00c0*/ 	.word	0x0000ab40


	//   ....[20]....
        /*00c4*/ 	.word	0x0000ac80


	//   ....[21]....
        /*00c8*/ 	.word	0x0000acb0


	//   ....[22]....
        /*00cc*/ 	.word	0x0000acd0


	//----- nvinfo : EIATTR_MAX_THREADS
	.align		4
.L_2525:
        /*00d0*/ 	.byte	0x04, 0x05
        /*00d2*/ 	.short	(.L_2527 - .L_2526)
.L_2526:
        /*00d4*/ 	.word	0x00000080
        /*00d8*/ 	.word	0x00000001
        /*00dc*/ 	.word	0x00000001


	//----- nvinfo : EIATTR_CRS_STACK_SIZE
	.align		4
.L_2527:
        /*00e0*/ 	.byte	0x04, 0x1e
        /*00e2*/ 	.short	(.L_2529 - .L_2528)
.L_2528:
        /*00e4*/ 	.word	0x00000000
.L_2529:


//--------------------- .nv.info._ZN2at6native27unrolled_elementwise_kernelIZZZNS0_19signbit_kernel_cudaERNS_18TensorIteratorBaseEENKUlvE_clEvENKUlvE1_clEvEUliE_St5arrayIPcLm2EELi4E23TrivialOffsetCalculatorILi1EjESB_NS0_6memory12LoadWithCastILi1EEENSC_13StoreWithCastILi1EEEEEviT_T0_T2_T3_T4_T5_ --------------------------
	.section	.nv.info._ZN2at6native27unrolled_elementwise_kernelIZZZNS0_19signbit_kernel_cudaERNS_18TensorIteratorBaseEENKUlvE_clEvENKUlvE1_clEvEUliE_St5arrayIPcLm2EELi4E23TrivialOffsetCalculatorILi1EjESB_NS0_6memory12LoadWithCastILi1EEENSC_13StoreWithCastILi1EEEEEviT_T0_T2_T3_T4_T5_,"",@"SHT_CUDA_INFO"
	.sectionflags	@""
	.align	4


	//----- nvinfo : EIATTR_CUDA_API_VERSION
	.align		4
        /*0000*/ 	.byte	0x04, 0x37
        /*0002*/ 	.short	(.L_2531 - .L_2530)
.L_2530:
        /*0004*/ 	.word	0x00000082


	//----- nvinfo : EIATTR_SW2861232_WAR
	.align		4
.L_2531:
        /*0008*/ 	.byte	0x01, 0x35
	.zero		2


	//----- nvinfo : EIATTR_PARAM_CBANK
	.align		4
        /*000c*/ 	.byte	0x04, 0x0a
        /*000e*/ 	.short	(.L_2533 - .L_2532)
	.align		4
.L_2532:
        /*0010*/ 	.word	index@(.nv.constant0._ZN2at6native27unrolled_elementwise_kernelIZZZNS0_19signbit_kernel_cudaERNS_18TensorIteratorBaseEENKUlvE_clEvENKUlvE1_clEvEUliE_St5arrayIPcLm2EELi4E23TrivialOffsetCalculatorILi1EjESB_NS0_6memory12LoadWithCastILi1EEENSC_13StoreWithCastILi1EEEEEviT_T0_T2_T3_T4_T5_)
        /*0014*/ 	.short	0x0160
        /*0016*/ 	.short	0x002c


	//----- nvinfo : EIATTR_CBANK_PARAM_SIZE
	.align		4
.L_2533:
        /*0018*/ 	.byte	0x03, 0x19
        /*001a*/ 	.short	0x002c


	//----- nvinfo : EIATTR_KPARAM_INFO
	.align		4
        /*001c*/ 	.byte	0x04, 0x17
        /*001e*/ 	.short	(.L_2535 - .L_2534)
.L_2534:
        /*0020*/ 	.word	0x00000000
        /*0024*/ 	.short	0x0006
        /*0026*/ 	.short	0x0024
        /*0028*/ 	.byte	0x00, 0xf0, 0x21, 0x00


	//----- nvinfo : EIATTR_KPARAM_INFO
	.align		4
.L_2535:
        /*002c*/ 	.byte	0x04, 0x17
        /*002e*/ 	.short	(.L_2537 - .L_2536)
.L_2536:
        /*0030*/ 	.word	0x00000000
        /*0034*/ 	.short	0x0005
        /*0036*/ 	.short	0x001c
        /*0038*/ 	.byte	0x00, 0xf0, 0x21, 0x00


	//----- nvinfo : EIATTR_KPARAM_INFO
	.align		4
.L_2537:
        /*003c*/ 	.byte	0x04, 0x17
        /*003e*/ 	.short	(.L_2539 - .L_2538)
.L_2538:
        /*0040*/ 	.word	0x00000000
        /*0044*/ 	.short	0x0004
        /*0046*/ 	.short	0x0019
        /*0048*/ 	.byte	0x00, 0xf0, 0x05, 0x00


	//----- nvinfo : EIATTR_KPARAM_INFO
	.align		4
.L_2539:
        /*004c*/ 	.byte	0x04, 0x17
        /*004e*/ 	.short	(.L_2541 - .L_2540)
.L_2540:
        /*0050*/ 	.word	0x00000000
        /*0054*/ 	.short	0x0003
        /*0056*/ 	.short	0x0018
        /*0058*/ 	.byte	0x00, 0xf0, 0x05, 0x00


	//----- nvinfo : EIATTR_KPARAM_INFO
	.align		4
.L_2541:
        /*005c*/ 	.byte	0x04, 0x17
        /*005e*/ 	.short	(.L_2543 - .L_2542)
.L_2542:
        /*0060*/ 	.word	0x00000000
        /*0064*/ 	.short	0x0002
        /*0066*/ 	.short	0x0008
        /*0068*/ 	.byte	0x00, 0xf0, 0x41, 0x00


	//----- nvinfo : EIATTR_KPARAM_INFO
	.align		4
.L_2543:
        /*006c*/ 	.byte	0x04, 0x17
        /*006e*/ 	.short	(.L_2545 - .L_2544)
.L_2544:
        /*0070*/ 	.word	0x00000000
        /*0074*/ 	.short	0x0001
        /*0076*/ 	.short	0x0004
        /*0078*/ 	.byte	0x00, 0xf0, 0x05, 0x00


	//----- nvinfo : EIATTR_KPARAM_INFO
	.align		4
.L_2545:
        /*007c*/ 	.byte	0x04, 0x17
        /*007e*/ 	.short	(.L_2547 - .L_2546)
.L_2546:
        /*0080*/ 	.word	0x00000000
        /*0084*/ 	.short	0x0000
        /*0086*/ 	.short	0x0000
        /*0088*/ 	.byte	0x00, 0xf0, 0x11, 0x00


	//----- nvinfo : EIATTR_MAXREG_COUNT
	.align		4
.L_2547:
        /*008c*/ 	.byte	0x03, 0x1b
        /*008e*/ 	.short	0x00ff


	//----- nvinfo : EIATTR_EXTERNS
	.align		4
        /*0090*/ 	.byte	0x04, 0x0f
        /*0092*/ 	.short	(.L_2549 - .L_2548)


	//   ....[0]....
	.align		4
.L_2548:
        /*0094*/ 	.word	index@(__assertfail)


	//----- nvinfo : EIATTR_MERCURY_ISA_VERSION
	.align		4
.L_2549:
        /*0098*/ 	.byte	0x03, 0x5f
        /*009a*/ 	.short	0x0000


	//----- nvinfo : EIATTR_SYSCALL_OFFSETS
	.align		4
        /*009c*/ 	.byte	0x04, 0x46
        /*009e*/ 	.short	(.L_2551 - .L_2550)


	//   ....[0]....
.L_2550:
        /*00a0*/ 	.word	0x00000eb0


	//   ....[1]....
        /*00a4*/ 	.word	0x00001d50


	//   ....[2]....
        /*00a8*/ 	.word	0x00002c00


	//   ....[3]....
        /*00ac*/ 	.word	0x00003a70


	//   ....[4]....
        /*00b0*/ 	.word	0x000049c0


	//   ....[5]....
        /*00b4*/ 	.word	0x000058a0


	//   ....[6]....
        /*00b8*/ 	.word	0x00006770


	//   ....[7]....
        /*00bc*/ 	.word	0x00007640


	//----- nvinfo : EIATTR_EXIT_INSTR_OFFSETS
	.align		4
.L_2551:
        /*00c0*/ 	.byte	0x04, 0x1c
        /*00c2*/ 	.short	(.L_2553 - .L_2552)


	//   ....[0]....
.L_2552:
        /*00c4*/ 	.word	0x00006810


	//   ....[1]....
        /*00c8*/ 	.word	0x00006920


	//   ....[2]....
        /*00cc*/ 	.word	0x00006940


	//   ....[3]....
        /*00d0*/ 	.word	0x000069d0


	//   ....[4]....
        /*00d4*/ 	.word	0x000069f0


	//   ....[5]....
        /*00d8*/ 	.word	0x00006a10


	//   ....[6]....
        /*00dc*/ 	.word	0x00006aa0


	//   ....[7]....
        /*00e0*/ 	.word	0x00006ae0


	//   ....[8]....
        /*00e4*/ 	.word	0x00006b80


	//   ....[9]....
        /*00e8*/ 	.word	0x00006bd0


	//   ....[10]....
        /*00ec*/ 	.word	0x00006c00


	//   ....[11]....
        /*00f0*/ 	.word	0x00006ca0


	//   ....[12]....
        /*00f4*/ 	.word	0x00006ce0


	//   ....[13]....
        /*00f8*/ 	.word	0x00006e70


	//   ....[14]....
        /*00fc*/ 	.word	0x00006fd0


	//   ....[15]....
        /*0100*/ 	.word	0x00007010


	//   ....[16]....
        /*0104*/ 	.word	0x000070b0


	//   ....[17]....
        /*0108*/ 	.word	0x00007230


	//   ....[18]....
        /*010c*/ 	.word	0x000073b0


	//   ....[19]....
        /*0110*/ 	.word	0x00007510


	//   ....[20]....
        /*0114*/ 	.word	0x00007650


	//   ....[21]....
        /*0118*/ 	.word	0x00007680


	//   ....[22]....
        /*011c*/ 	.word	0x000076a0


	//----- nvinfo : EIATTR_MAX_THREADS
	.align		4
.L_2553:
        /*0120*/ 	.byte	0x04, 0x05
        /*0122*/ 	.short	(.L_2555 - .L_2554)
.L_2554:
        /*0124*/ 	.word	0x00000080
        /*0128*/ 	.word	0x00000001
        /*012c*/ 	.word	0x00000001


	//----- nvinfo : EIATTR_CRS_STACK_SIZE
	.align		4
.L_2555:
        /*0130*/ 	.byte	0x04, 0x1e
        /*0132*/ 	.short	(.L_2557 - .L_2556)
.L_2556:
        /*0134*/ 	.word	0x00000000
.L_2557:


//--------------------- .nv.info._ZN2at6native18elementwise_kernelILi128ELi4EZNS0_22gpu_kernel_impl_nocastIZZZNS0_19signbit_kernel_cudaERNS_18TensorIteratorBaseEENKUlvE_clEvENKUlvE1_clEvEUliE_EEvS4_RKT_EUliE_EEviT1_ --------------------------
	.section	.nv.info._ZN2at6native18elementwise_kernelILi128ELi4EZNS0_22gpu_kernel_impl_nocastIZZZNS0_19signbit_kernel_cudaERNS_18TensorIteratorBaseEENKUlvE_clEvENKUlvE1_clEvEUliE_EEvS4_RKT_EUliE_EEviT1_,"",@"SHT_CUDA_INFO"
	.sectionflags	@""
	.align	4


	//----- nvinfo : EIATTR_CUDA_API_VERSION
	.align		4
        /*0000*/ 	.byte	0x04, 0x37
        /*0002*/ 	.short	(.L_2559 - .L_2558)
.L_2558:
        /*0004*/ 	.word	0x00000082


	//----- nvinfo : EIATTR_SW2861232_WAR
	.align		4
.L_2559:
        /*0008*/ 	.byte	0x01, 0x35
	.zero		2


	//----- nvinfo : EIATTR_PARAM_CBANK
	.align		4
        /*000c*/ 	.byte	0x04, 0x0a
        /*000e*/ 	.short	(.L_2561 - .L_2560)
	.align		4
.L_2560:
        /*0010*/ 	.word	index@(.nv.constant0._ZN2at6native18elementwise_kernelILi128ELi4EZNS0_22gpu_kernel_impl_nocastIZZZNS0_19signbit_kernel_cudaERNS_18TensorIteratorBaseEENKUlvE_clEvENKUlvE1_clEvEUliE_EEvS4_RKT_EUliE_EEviT1_)
        /*0014*/ 	.short	0x0160
        /*0016*/ 	.short	0x0220


	//----- nvinfo : EIATTR_CBANK_PARAM_SIZE
	.align		4
.L_2561:
        /*0018*/ 	.byte	0x03, 0x19
        /*001a*/ 	.short	0x0220


	//----- nvinfo : EIATTR_KPARAM_INFO
	.align		4
        /*001c*/ 	.byte	0x04, 0x17
        /*001e*/ 	.short	(.L_2563 - .L_2562)
.L_2562:
        /*0020*/ 	.word	0x00000000
        /*0024*/ 	.short	0x0001
        /*0026*/ 	.short	0x0008
        /*0028*/ 	.byte	0x00, 0xf0, 0x61, 0x08


	//----- nvinfo : EIATTR_KPARAM_INFO
	.align		4
.L_2563:
        /*002c*/ 	.byte	0x04, 0x17
        /*002e*/ 	.short	(.L_2565 - .L_2564)
.L_2564:
        /*0030*/ 	.word	0x00000000
        /*0034*/ 	.short	0x0000
        /*0036*/ 	.short	0x0000
        /*0038*/ 	.byte	0x00, 0xf0, 0x11, 0x00


	//----- nvinfo : EIATTR_MAXREG_COUNT
	.align		4
.L_2565:
        /*003c*/ 	.byte	0x03, 0x1b
        /*003e*/ 	.short	0x0080


	//----- nvinfo : EIATTR_MERCURY_ISA_VERSION
	.align		4
        /*0040*/ 	.byte	0x03, 0x5f
        /*0042*/ 	.short	0x0000


	//----- nvinfo : EIATTR_EXIT_INSTR_OFFSETS
	.align		4
        /*0044*/ 	.byte	0x04, 0x1c
        /*0046*/ 	.short	(.L_2567 - .L_2566)


	//   ....[0]....
.L_2566:
        /*0048*/ 	.word	0x00002d10


	//   ....[1]....
        /*004c*/ 	.word	0x00003bc0


	//----- nvinfo : EIATTR_MAX_THREADS
	.align		4
.L_2567:
        /*0050*/ 	.byte	0x04, 0x05
        /*0052*/ 	.short	(.L_2569 - .L_2568)
.L_2568:
        /*0054*/ 	.word	0x00000080
        /*0058*/ 	.word	0x00000001
        /*005c*/ 	.word	0x00000001


	//----- nvinfo : EIATTR_CRS_STACK_SIZE
	.align		4
.L_2569:
        /*0060*/ 	.byte	0x04, 0x1e
        /*0062*/ 	.short	(.L_2571 - .L_2570)
.L_2570:
        /*0064*/ 	.word	0x00000000
.L_2571:


//--------------------- .nv.info._ZN2at6native27unrolled_elementwise_kernelIZZZNS0_19signbit_kernel_cudaERNS_18TensorIteratorBaseEENKUlvE_clEvENKUlvE1_clEvEUliE_St5arrayIPcLm2EELi4E23TrivialOffsetCalculatorILi1EjESB_NS0_6memory15LoadWithoutCastENSC_16StoreWithoutCastEEEviT_T0_T2_T3_T4_T5_ --------------------------
	.section	.nv.info._ZN2at6native27unrolled_elementwise_kernelIZZZNS0_19signbit_kernel_cudaERNS_18TensorIteratorBaseEENKUlvE_clEvENKUlvE1_clEvEUliE_St5arrayIPcLm2EELi4E23TrivialOffsetCalculatorILi1EjESB_NS0_6memory15LoadWithoutCastENSC_16StoreWithoutCastEEEviT_T0_T2_T3_T4_T5_,"",@"SHT_CUDA_INFO"
	.sectionflags	@""
	.align	4


	//----- nvinfo : EIATTR_CUDA_API_VERSION
	.align		4
        /*0000*/ 	.byte	0x04, 0x37
        /*0002*/ 	.short	(.L_2573 - .L_2572)
.L_2572:
        /*0004*/ 	.word	0x00000082


	//----- nvinfo : EIATTR_SW2861232_WAR
	.align		4
.L_2573:
        /*0008*/ 	.byte	0x01, 0x35
	.zero		2


	//----- nvinfo : EIATTR_PARAM_CBANK
	.align		4
        /*000c*/ 	.byte	0x04, 0x0a
        /*000e*/ 	.short	(.L_2575 - .L_2574)
	.align		4
.L_2574:
        /*0010*/ 	.word	index@(.nv.constant0._ZN2at6native27unrolled_elementwise_kernelIZZZNS0_19signbit_kernel_cudaERNS_18TensorIteratorBaseEENKUlvE_clEvENKUlvE1_clEvEUliE_St5arrayIPcLm2EELi4E23TrivialOffsetCalculatorILi1EjESB_NS0_6memory15LoadWithoutCastENSC_16StoreWithoutCastEEEviT_T0_T2_T3_T4_T5_)
        /*0014*/ 	.short	0x0160
        /*0016*/ 	.short	0x001c


	//----- nvinfo : EIATTR_CBANK_PARAM_SIZE
	.align		4
.L_2575:
        /*0018*/ 	.byte	0x03, 0x19
        /*001a*/ 	.short	0x001c


	//----- nvinfo : EIATTR_KPARAM_INFO
	.align		4
        /*001c*/ 	.byte	0x04, 0x17
        /*001e*/ 	.short	(.L_2577 - .L_2576)
.L_2576:
        /*0020*/ 	.word	0x00000000
        /*0024*/ 	.short	0x0006
        /*0026*/ 	.short	0x001b
        /*0028*/ 	.byte	0x00, 0xf0, 0x05, 0x00


	//----- nvinfo : EIATTR_KPARAM_INFO
	.align		4
.L_2577:
        /*002c*/ 	.byte	0x04, 0x17
        /*002e*/ 	.short	(.L_2579 - .L_2578)
.L_2578:
        /*0030*/ 	.word	0x00000000
        /*0034*/ 	.short	0x0005
        /*0036*/ 	.short	0x001a
        /*0038*/ 	.byte	0x00, 0xf0, 0x05, 0x00


	//----- nvinfo : EIATTR_KPARAM_INFO
	.align		4
.L_2579:
        /*003c*/ 	.byte	0x04, 0x17
        /*003e*/ 	.short	(.L_2581 - .L_2580)
.L_2580:
        /*0040*/ 	.word	0x00000000
        /*0044*/ 	.short	0x0004
        /*0046*/ 	.short	0x0019
        /*0048*/ 	.byte	0x00, 0xf0, 0x05, 0x00


	//----- nvinfo : EIATTR_KPARAM_INFO
	.align		4
.L_2581:
        /*004c*/ 	.byte	0x04, 0x17
        /*004e*/ 	.short	(.L_2583 - .L_2582)
.L_2582:
        /*0050*/ 	.word	0x00000000
        /*0054*/ 	.short	0x0003
        /*0056*/ 	.short	0x0018
        /*0058*/ 	.byte	0x00, 0xf0, 0x05, 0x00


	//----- nvinfo : EIATTR_KPARAM_INFO
	.align		4
.L_2583:
        /*005c*/ 	.byte	0x04, 0x17
        /*005e*/ 	.short	(.L_2585 - .L_2584)
.L_2584:
        /*0060*/ 	.word	0x00000000
        /*0064*/ 	.short	0x0002
        /*0066*/ 	.short	0x0008
        /*0068*/ 	.byte	0x00, 0xf0, 0x41, 0x00


	//----- nvinfo : EIATTR_KPARAM_INFO
	.align		4
.L_2585:
        /*006c*/ 	.byte	0x04, 0x17
        /*006e*/ 	.short	(.L_2587 - .L_2586)
.L_2586:
        /*0070*/ 	.word	0x00000000
        /*0074*/ 	.short	0x0001
        /*0076*/ 	.short	0x0004
        /*0078*/ 	.byte	0x00, 0xf0, 0x05, 0x00


	//----- nvinfo : EIATTR_KPARAM_INFO
	.align		4
.L_2587:
        /*007c*/ 	.byte	0x04, 0x17
        /*007e*/ 	.short	(.L_2589 - .L_2588)
.L_2588:
        /*0080*/ 	.word	0x00000000
        /*0084*/ 	.short	0x0000
        /*0086*/ 	.short	0x0000
        /*0088*/ 	.byte	0x00, 0xf0, 0x11, 0x00


	//----- nvinfo : EIATTR_MAXREG_COUNT
	.align		4
.L_2589:
        /*008c*/ 	.byte	0x03, 0x1b
        /*008e*/ 	.short	0x00ff


	//----- nvinfo : EIATTR_MERCURY_ISA_VERSION
	.align		4
        /*0090*/ 	.byte	0x03, 0x5f
        /*0092*/ 	.short	0x0000


	//----- nvinfo : EIATTR_EXIT_INSTR_OFFSETS
	.align		4
        /*0094*/ 	.byte	0x04, 0x1c
        /*0096*/ 	.short	(.L_2591 - .L_2590)


	//   ....[0]....
.L_2590:
        /*0098*/ 	.word	0x000003b0


	//   ....[1]....
        /*009c*/ 	.word	0x00000430


	//----- nvinfo : EIATTR_MAX_THREADS
	.align		4
.L_2591:
        /*00a0*/ 	.byte	0x04, 0x05
        /*00a2*/ 	.short	(.L_2593 - .L_2592)
.L_2592:
        /*00a4*/ 	.word	0x00000080
        /*00a8*/ 	.word	0x00000001
        /*00ac*/ 	.word	0x00000001


	//----- nvinfo : EIATTR_CRS_STACK_SIZE
	.align		4
.L_2593:
        /*00b0*/ 	.byte	0x04, 0x1e
        /*00b2*/ 	.short	(.L_2595 - .L_2594)
.L_2594:
        /*00b4*/ 	.word	0x00000000
.L_2595:


//--------------------- .nv.info._ZN2at6native29vectorized_elementwise_kernelILi2EZZZNS0_19signbit_kernel_cudaERNS_18TensorIteratorBaseEENKUlvE_clEvENKUlvE1_clEvEUliE_St5arrayIPcLm2EEEEviT0_T1_ --------------------------
	.section	.nv.info._ZN2at6native29vectorized_elementwise_kernelILi2EZZZNS0_19signbit_kernel_cudaERNS_18TensorIteratorBaseEENKUlvE_clEvENKUlvE1_clEvEUliE_St5arrayIPcLm2EEEEviT0_T1_,"",@"SHT_CUDA_INFO"
	.sectionflags	@""
	.align	4


	//----- nvinfo : EIATTR_CUDA_API_VERSION
	.align		4
        /*0000*/ 	.byte	0x04, 0x37
        /*0002*/ 	.short	(.L_2597 - .L_2596)
.L_2596:
        /*0004*/ 	.word	0x00000082


	//----- nvinfo : EIATTR_SW2861232_WAR
	.align		4
.L_2597:
        /*0008*/ 	.byte	0x01, 0x35
	.zero		2


	//----- nvinfo : EIATTR_PARAM_CBANK
	.align		4
        /*000c*/ 	.byte	0x04, 0x0a
        /*000e*/ 	.short	(.L_2599 - .L_2598)
	.align		4
.L_2598:
        /*0010*/ 	.word	index@(.nv.constant0._ZN2at6native29vectorized_elementwise_kernelILi2EZZZNS0_19signbit_kernel_cudaERNS_18TensorIteratorBaseEENKUlvE_clEvENKUlvE1_clEvEUliE_St5arrayIPcLm2EEEEviT0_T1_)
        /*0014*/ 	.short	0x0160
        /*0016*/ 	.short	0x0018


	//----- nvinfo : EIATTR_CBANK_PARAM_SIZE
	.align		4
.L_2599:
        /*0018*/ 	.byte	0x03, 0x19
        /*001a*/ 	.short	0x0018


	//----- nvinfo : EIATTR_KPARAM_INFO
	.align		4
        /*001c*/ 	.byte	0x04, 0x17
        /*001e*/ 	.short	(.L_2601 - .L_2600)
.L_2600:
        /*0020*/ 	.word	0x00000000
        /*0024*/ 	.short	0x0002
        /*0026*/ 	.short	0x0008
        /*0028*/ 	.byte	0x00, 0xf0, 0x41, 0x00


	//----- nvinfo : EIATTR_KPARAM_INFO
	.align		4
.L_2601:
        /*002c*/ 	.byte	0x04, 0x17
        /*002e*/ 	.short	(.L_2603 - .L_2602)
.L_2602:
        /*0030*/ 	.word	0x00000000
        /*0034*/ 	.short	0x0001
        /*0036*/ 	.short	0x0004
        /*0038*/ 	.byte	0x00, 0xf0, 0x05, 0x00


	//----- nvinfo : EIATTR_KPARAM_INFO
	.align		4
.L_2603:
        /*003c*/ 	.byte	0x04, 0x17
        /*003e*/ 	.short	(.L_2605 - .L_2604)
.L_2604:
        /*0040*/ 	.word	0x00000000
        /*0044*/ 	.short	0x0000
        /*0046*/ 	.short	0x0000
        /*0048*/ 	.byte	0x00, 0xf0, 0x11, 0x00


	//----- nvinfo : EIATTR_MAXREG_COUNT
	.align		4
.L_2605:
        /*004c*/ 	.byte	0x03, 0x1b
        /*004e*/ 	.short	0x00ff


	//----- nvinfo : EIATTR_MERCURY_ISA_VERSION
	.align		4
        /*0050*/ 	.byte	0x03, 0x5f
        /*0052*/ 	.short	0x0000


	//----- nvinfo : EIATTR_EXIT_INSTR_OFFSETS
	.align		4
        /*0054*/ 	.byte	0x04, 0x1c
        /*0056*/ 	.short	(.L_2607 - .L_2606)


	//   ....[0]....
.L_2606:
        /*0058*/ 	.word	0x00000220


	//   ....[1]....
        /*005c*/ 	.word	0x00000a00


	//   ....[2]....
        /*0060*/ 	.word	0x00000a50


	//----- nvinfo : EIATTR_MAX_THREADS
	.align		4
.L_2607:
        /*0064*/ 	.byte	0x04, 0x05
        /*0066*/ 	.short	(.L_2609 - .L_2608)
.L_2608:
        /*0068*/ 	.word	0x00000080
        /*006c*/ 	.word	0x00000001
        /*0070*/ 	.word	0x00000001


	//----- nvinfo : EIATTR_CRS_STACK_SIZE
	.align		4
.L_2609:
        /*0074*/ 	.byte	0x04, 0x1e
        /*0076*/ 	.short	(.L_2611 - .L_2610)
.L_2610:
        /*0078*/ 	.word	0x00000000
.L_2611:


//--------------------- .nv.info._ZN2at6native29vectorized_elementwise_kernelILi4EZZZNS0_19signbit_kernel_cudaERNS_18TensorIteratorBaseEENKUlvE_clEvENKUlvE1_clEvEUliE_St5arrayIPcLm2EEEEviT0_T1_ --------------------------
	.section	.nv.info._ZN2at6native29vectorized_elementwise_kernelILi4EZZZNS0_19signbit_kernel_cudaERNS_18TensorIteratorBaseEENKUlvE_clEvENKUlvE1_clEvEUliE_St5arrayIPcLm2EEEEviT0_T1_,"",@"SHT_CUDA_INFO"
	.sectionflags	@""
	.align	4


	//----- nvinfo : EIATTR_CUDA_API_VERSION
	.align		4
        /*0000*/ 	.byte	0x04, 0x37
        /*0002*/ 	.short	(.L_2613 - .L_2612)
.L_2612:
        /*0004*/ 	.word	0x00000082


	//----- nvinfo : EIATTR_SW2861232_WAR
	.align		4
.L_2613:
        /*0008*/ 	.byte	0x01, 0x35
	.zero		2


	//----- nvinfo : EIATTR_PARAM_CBANK
	.align		4
        /*000c*/ 	.byte	0x04, 0x0a
        /*000e*/ 	.short	(.L_2615 - .L_2614)
	.align		4
.L_2614:
        /*0010*/ 	.word	index@(.nv.constant0._ZN2at6native29vectorized_elementwise_kernelILi4EZZZNS0_19signbit_kernel_cudaERNS_18TensorIteratorBaseEENKUlvE_clEvENKUlvE1_clEvEUliE_St5arrayIPcLm2EEEEviT0_T1_)
        /*0014*/ 	.short	0x0160
        /*0016*/ 	.short	0x0018


	//----- nvinfo : EIATTR_CBANK_PARAM_SIZE
	.align		4
.L_2615:
        /*0018*/ 	.byte	0x03, 0x19
        /*001a*/ 	.short	0x0018


	//----- nvinfo : EIATTR_KPARAM_INFO
	.align		4
        /*001c*/ 	.byte	0x04, 0x17
        /*001e*/ 	.short	(.L_2617 - .L_2616)
.L_2616:
        /*0020*/ 	.word	0x00000000
        /*0024*/ 	.short	0x0002
        /*0026*/ 	.short	0x0008
        /*0028*/ 	.byte	0x00, 0xf0, 0x41, 0x00


	//----- nvinfo : EIATTR_KPARAM_INFO
	.align		4
.L_2617:
        /*002c*/ 	.byte	0x04, 0x17
        /*002e*/ 	.short	(.L_2619 - .L_2618)
.L_2618:
        /*0030*/ 	.word	0x00000000
        /*0034*/ 	.short	0x0001
        /*0036*/ 	.short	0x0004
        /*0038*/ 	.byte	0x00, 0xf0, 0x05, 0x00


	//----- nvinfo : EIATTR_KPARAM_INFO
	.align		4
.L_2619:
        /*003c*/ 	.byte	0x04, 0x17
        /*003e*/ 	.short	(.L_2621 - .L_2620)
.L_2620:
        /*0040*/ 	.word	0x00000000
        /*0044*/ 	.short	0x0000
        /*0046*/ 	.short	0x0000
        /*0048*/ 	.byte	0x00, 0xf0, 0x11, 0x00


	//----- nvinfo : EIATTR_MAXREG_COUNT
	.align		4
.L_2621:
        /*004c*/ 	.byte	0x03, 0x1b
        /*004e*/ 	.short	0x00ff


	//----- nvinfo : EIATTR_MERCURY_ISA_VERSION
	.align		4
        /*0050*/ 	.byte	0x03, 0x5f
        /*0052*/ 	.short	0x0000


	//----- nvinfo : EIATTR_EXIT_INSTR_OFFSETS
	.align		4
        /*0054*/ 	.byte	0x04, 0x1c
        /*0056*/ 	.short	(.L_2623 - .L_2622)


	//   ....[0]....
.L_2622:
        /*0058*/ 	.word	0x00000200


	//   ....[1]....
        /*005c*/ 	.word	0x000009e0


	//   ....[2]....
        /*0060*/ 	.word	0x00000a30


	//----- nvinfo : EIATTR_MAX_THREADS
	.align		4
.L_2623:
        /*0064*/ 	.byte	0x04, 0x05
        /*0066*/ 	.short	(.L_2625 - .L_2624)
.L_2624:
        /*0068*/ 	.word	0x00000080
        /*006c*/ 	.word	0x00000001
        /*0070*/ 	.word	0x00000001


	//----- nvinfo : EIATTR_CRS_STACK_SIZE
	.align		4
.L_2625:
        /*0074*/ 	.byte	0x04, 0x1e
        /*0076*/ 	.short	(.L_2627 - .L_2626)
.L_2626:
        /*0078*/ 	.word	0x00000000
.L_2627:


//--------------------- .nv.info._ZN2at6native29vectorized_elementwise_kernelILi8EZZZNS0_19signbit_kernel_cudaERNS_18TensorIteratorBaseEENKUlvE_clEvENKUlvE1_clEvEUliE_St5arrayIPcLm2EEEEviT0_T1_ --------------------------
	.section	.nv.info._ZN2at6native29vectorized_elementwise_kernelILi8EZZZNS0_19signbit_kernel_cudaERNS_18TensorIteratorBaseEENKUlvE_clEvENKUlvE1_clEvEUliE_St5arrayIPcLm2EEEEviT0_T1_,"",@"SHT_CUDA_INFO"
	.sectionflags	@""
	.align	4


	//----- nvinfo : EIATTR_CUDA_API_VERSION
	.align		4
        /*0000*/ 	.byte	0x04, 0x37
        /*0002*/ 	.short	(.L_2629 - .L_2628)
.L_2628:
        /*0004*/ 	.word	0x00000082


	//----- nvinfo : EIATTR_SW2861232_WAR
	.align		4
.L_2629:
        /*0008*/ 	.byte	0x01, 0x35
	.zero		2


	//----- nvinfo : EIATTR_PARAM_CBANK
	.align		4
        /*000c*/ 	.byte	0x04, 0x0a
        /*000e*/ 	.short	(.L_2631 - .L_2630)
	.align		4
.L_2630:
        /*0010*/ 	.word	index@(.nv.constant0._ZN2at6native29vectorized_elementwise_kernelILi8EZZZNS0_19signbit_kernel_cudaERNS_18TensorIteratorBaseEENKUlvE_clEvENKUlvE1_clEvEUliE_St5arrayIPcLm2EEEEviT0_T1_)
        /*0014*/ 	.short	0x0160
        /*0016*/ 	.short	0x0018


	//----- nvinfo : EIATTR_CBANK_PARAM_SIZE
	.align		4
.L_2631:
        /*0018*/ 	.byte	0x03, 0x19
        /*001a*/ 	.short	0x0018


	//----- nvinfo : EIATTR_KPARAM_INFO
	.align		4
        /*001c*/ 	.byte	0x04, 0x17
        /*001e*/ 	.short	(.L_2633 - .L_2632)
.L_2632:
        /*0020*/ 	.word	0x00000000
        /*0024*/ 	.short	0x0002
        /*0026*/ 	.short	0x0008
        /*0028*/ 	.byte	0x00, 0xf0, 0x41, 0x00


	//----- nvinfo : EIATTR_KPARAM_INFO
	.align		4
.L_2633:
        /*002c*/ 	.byte	0x04, 0x17
        /*002e*/ 	.short	(.L_2635 - .L_2634)
.L_2634:
        /*0030*/ 	.word	0x00000000
        /*0034*/ 	.short	0x0001
        /*0036*/ 	.short	0x0004
        /*0038*/ 	.byte	0x00, 0xf0, 0x05, 0x00


	//----- nvinfo : EIATTR_KPARAM_INFO
	.align		4
.L_2635:
        /*003c*/ 	.byte	0x04, 0x17
        /*003e*/ 	.short	(.L_2637 - .L_2636)
.L_2636:
        /*0040*/ 	.word	0x00000000
        /*0044*/ 	.short	0x0000
        /*0046*/ 	.short	0x0000
        /*0048*/ 	.byte	0x00, 0xf0, 0x11, 0x00


	//----- nvinfo : EIATTR_MAXREG_COUNT
	.align		4
.L_2637:
        /*004c*/ 	.byte	0x03, 0x1b
        /*004e*/ 	.short	0x00ff


	//----- nvinfo : EIATTR_MERCURY_ISA_VERSION
	.align		4
        /*0050*/ 	.byte	0x03, 0x5f
        /*0052*/ 	.short	0x0000


	//----- nvinfo : EIATTR_EXIT_INSTR_OFFSETS
	.align		4
        /*0054*/ 	.byte	0x04, 0x1c
        /*0056*/ 	.short	(.L_2639 - .L_2638)


	//   ....[0]....
.L_2638:
        /*0058*/ 	.word	0x00000010


	//----- nvinfo : EIATTR_MAX_THREADS
	.align		4
.L_2639:
        /*005c*/ 	.byte	0x04, 0x05
        /*005e*/ 	.short	(.L_2641 - .L_2640)
.L_2640:
        /*0060*/ 	.word	0x00000080
        /*0064*/ 	.word	0x00000001
        /*0068*/ 	.word	0x00000001
.L_2641:


//--------------------- .nv.info._ZN2at6native18elementwise_kernelILi128ELi4EZNS0_15gpu_kernel_implIZZZNS0_19signbit_kernel_cudaERNS_18TensorIteratorBaseEENKUlvE_clEvENKUlvE0_clEvEUlaE_EEvS4_RKT_EUliE_EEviT1_ --------------------------
	.section	.nv.info._ZN2at6native18elementwise_kernelILi128ELi4EZNS0_15gpu_kernel_implIZZZNS0_19signbit_kernel_cudaERNS_18TensorIteratorBaseEENKUlvE_clEvENKUlvE0_clEvEUlaE_EEvS4_RKT_EUliE_EEviT1_,"",@"SHT_CUDA_INFO"
	.sectionflags	@""
	.align	4


	//----- nvinfo : EIATTR_CUDA_API_VERSION
	.align		4
        /*0000*/ 	.byte	0x04, 0x37
        /*0002*/ 	.short	(.L_2643 - .L_2642)
.L_2642:
        /*0004*/ 	.word	0x00000082


	//----- nvinfo : EIATTR_SW2861232_WAR
	.align		4
.L_2643:
        /*0008*/ 	.byte	0x01, 0x35
	.zero		2


	//----- nvinfo : EIATTR_PARAM_CBANK
	.align		4
        /*000c*/ 	.byte	0x04, 0x0a
        /*000e*/ 	.short	(.L_2645 - .L_2644)
	.align		4
.L_2644:
        /*0010*/ 	.word	index@(.nv.constant0._ZN2at6native18elementwise_kernelILi128ELi4EZNS0_15gpu_kernel_implIZZZNS0_19signbit_kernel_cudaERNS_18TensorIteratorBaseEENKUlvE_clEvENKUlvE0_clEvEUlaE_EEvS4_RKT_EUliE_EEviT1_)
        /*0014*/ 	.short	0x0160
        /*0016*/ 	.short	0x0220


	//----- nvinfo : EIATTR_CBANK_PARAM_SIZE
	.align		4
.L_2645:
        /*0018*/ 	.byte	0x03, 0x19
        /*001a*/ 	.short	0x0220


	//----- nvinfo : EIATTR_KPARAM_INFO
	.align		4
        /*001c*/ 	.byte	0x04, 0x17
        /*001e*/ 	.short	(.L_2647 - .L_2646)
.L_2646:
        /*0020*/ 	.word	0x00000000
        /*0024*/ 	.short	0x0001
        /*0026*/ 	.short	0x0008
        /*0028*/ 	.byte	0x00, 0xf0, 0x61, 0x08


	//----- nvinfo : EIATTR_KPARAM_INFO
	.align		4
.L_2647:
        /*002c*/ 	.byte	0x04, 0x17
        /*002e*/ 	.short	(.L_2649 - .L_2648)
.L_2648:
        /*0030*/ 	.word	0x00000000
        /*0034*/ 	.short	0x0000
        /*0036*/ 	.short	0x0000
        /*0038*/ 	.byte	0x00, 0xf0, 0x11, 0x00


	//----- nvinfo : EIATTR_MAXREG_COUNT
	.align		4
.L_2649:
        /*003c*/ 	.byte	0x03, 0x1b
        /*003e*/ 	.short	0x0080


	//----- nvinfo : EIATTR_EXTERNS
	.align		4
        /*0040*/ 	.byte	0x04, 0x0f
        /*0042*/ 	.short	(.L_2651 - .L_2650)


	//   ....[0]....
	.align		4
.L_2650:
        /*0044*/ 	.word	index@(__assertfail)


	//----- nvinfo : EIATTR_MERCURY_ISA_VERSION
	.align		4
.L_2651:
        /*0048*/ 	.byte	0x03, 0x5f
        /*004a*/ 	.short	0x0000


	//----- nvinfo : EIATTR_SYSCALL_OFFSETS
	.align		4
        /*004c*/ 	.byte	0x04, 0x46
        /*004e*/ 	.short	(.L_2653 - .L_2652)


	//   ....[0]....
.L_2652:
        /*0050*/ 	.word	0x00001d10


	//   ....[1]....
        /*0054*/ 	.word	0x00002b90


	//   ....[2]....
        /*0058*/ 	.word	0x000048f0


	//   ....[3]....
        /*005c*/ 	.word	0x00005770


	//   ....[4]....
        /*0060*/ 	.word	0x000074a0


	//   ....[5]....
        /*0064*/ 	.word	0x00008320


	//   ....[6]....
        /*0068*/ 	.word	0x0000a060


	//   ....[7]....
        /*006c*/ 	.word	0x0000aee0


	//----- nvinfo : EIATTR_EXIT_INSTR_OFFSETS
	.align		4
.L_2653:
        /*0070*/ 	.byte	0x04, 0x1c
        /*0072*/ 	.short	(.L_2655 - .L_2654)


	//   ....[0]....
.L_2654:
        /*0074*/ 	.word	0x000083c0


	//   ....[1]....
        /*0078*/ 	.word	0x0000a1b0


	//   ....[2]....
        /*007c*/ 	.word	0x0000a1d0


	//   ....[3]....
        /*0080*/ 	.word	0x0000a270


	//   ....[4]....
        /*0084*/ 	.word	0x0000a290


	//   ....[5]....
        /*0088*/ 	.word	0x0000a2b0


	//   ....[6]....
        /*008c*/ 	.word	0x0000a340


	//   ....[7]....
        /*0090*/ 	.word	0x0000a380


	//   ....[8]....
        /*0094*/ 	.word	0x0000a420


	//   ....[9]....
        /*0098*/ 	.word	0x0000a470


	//   ....[10]....
        /*009c*/ 	.word	0x0000a4a0


	//   ....[11]....
        /*00a0*/ 	.word	0x0000a540


	//   ....[12]....
        /*00a4*/ 	.word	0x0000a580


	//   ....[13]....
        /*00a8*/ 	.word	0x0000a710


	//   ....[14]....
        /*00ac*/ 	.word	0x0000a870


	//   ....[15]....
        /*00b0*/ 	.word	0x0000a8b0


	//   ....[16]....
        /*00b4*/ 	.word	0x0000a950


	//   ....[17]....
        /*00b8*/ 	.word	0x0000aad0


	//   ....[18]....
        /*00bc*/ 	.word	0x0000ac50


	//   ....[19]....
        /*00c0*/ 	.word	0x0000adb0


	//   ....[20]....
        /*00c4*/ 	.word	0x0000aef0


	//   ....[21]....
        /*00c8*/ 	.word	0x0000af30


	//   ....[22]....
        /*00cc*/ 	.word	0x0000af50


	//----- nvinfo : EIATTR_MAX_THREADS
	.align		4
.L_2655:
        /*00d0*/ 	.byte	0x04, 0x05
        /*00d2*/ 	.short	(.L_2657 - .L_2656)
.L_2656:
        /*00d4*/ 	.word	0x00000080
        /*00d8*/ 	.word	0x00000001
        /*00dc*/ 	.word	0x00000001


	//----- nvinfo : EIATTR_CRS_STACK_SIZE
	.align		4
.L_2657:
        /*00e0*/ 	.byte	0x04, 0x1e
        /*00e2*/ 	.short	(.L_2659 - .L_2658)
.L_2658:
        /*00e4*/ 	.word	0x00000000
.L_2659:


//--------------------- .nv.info._ZN2at6native27unrolled_elementwise_kernelIZZZNS0_19signbit_kernel_cudaERNS_18TensorIteratorBaseEENKUlvE_clEvENKUlvE0_clEvEUlaE_St5arrayIPcLm2EELi4E23TrivialOffsetCalculatorILi1EjESB_NS0_6memory12LoadWithCastILi1EEENSC_13StoreWithCastILi1EEEEEviT_T0_T2_T3_T4_T5_ --------------------------
	.section	.nv.info._ZN2at6native27unrolled_elementwise_kernelIZZZNS0_19signbit_kernel_cudaERNS_18TensorIteratorBaseEENKUlvE_clEvENKUlvE0_clEvEUlaE_St5arrayIPcLm2EELi4E23TrivialOffsetCalculatorILi1EjESB_NS0_6memory12LoadWithCastILi1EEENSC_13StoreWithCastILi1EEEEEviT_T0_T2_T3_T4_T5_,"",@"SHT_CUDA_INFO"
	.sectionflags	@""
	.align	4


	//----- nvinfo : EIATTR_CUDA_API_VERSION
	.align		4
        /*0000*/ 	.byte	0x04, 0x37
        /*0002*/ 	.short	(.L_2661 - .L_2660)
.L_2660:
        /*0004*/ 	.word	0x00000082


	//----- nvinfo : EIATTR_SW2861232_WAR
	.align		4
.L_2661:
        /*0008*/ 	.byte	0x01, 0x35
	.zero		2


	//----- nvinfo : EIATTR_PARAM_CBANK
	.align		4
        /*000c*/ 	.byte	0x04, 0x0a
        /*000e*/ 	.short	(.L_2663 - .L_2662)
	.align		4
.L_2662:
        /*0010*/ 	.word	index@(.nv.constant0._ZN2at6native27unrolled_elementwise_kernelIZZZNS0_19signbit_kernel_cudaERNS_18TensorIteratorBaseEENKUlvE_clEvENKUlvE0_clEvEUlaE_St5arrayIPcLm2EELi4E23TrivialOffsetCalculatorILi1EjESB_NS0_6memory12LoadWithCastILi1EEENSC_13StoreWithCastILi1EEEEEviT_T0_T2_T3_T4_T5_)
        /*0014*/ 	.short	0x0160
        /*0016*/ 	.short	0x002c


	//----- nvinfo : EIATTR_CBANK_PARAM_SIZE
	.align		4
.L_2663:
        /*0018*/ 	.byte	0x03, 0x19
        /*001a*/ 	.short	0x002c


	//----- nvinfo : EIATTR_KPARAM_INFO
	.align		4
        /*001c*/ 	.byte	0x04, 0x17
        /*001e*/ 	.short	(.L_2665 - .L_2664)
.L_2664:
        /*0020*/ 	.word	0x00000000
        /*0024*/ 	.short	0x0006
        /*0026*/ 	.short	0x0024
        /*0028*/ 	.byte	0x00, 0xf0, 0x21, 0x00


	//----- nvinfo : EIATTR_KPARAM_INFO
	.align		4
.L_2665:
        /*002c*/ 	.byte	0x04, 0x17
        /*002e*/ 	.short	(.L_2667 - .L_2666)
.L_2666:
        /*0030*/ 	.word	0x00000000
        /*0034*/ 	.short	0x0005
        /*0036*/ 	.short	0x001c
        /*0038*/ 	.byte	0x00, 0xf0, 0x21, 0x00


	//----- nvinfo : EIATTR_KPARAM_INFO
	.align		4
.L_2667:
        /*003c*/ 	.byte	0x04, 0x17
        /*003e*/ 	.short	(.L_2669 - .L_2668)
.L_2668:
        /*0040*/ 	.word	0x00000000
        /*0044*/ 	.short	0x0004
        /*0046*/ 	.short	0x0019
        /*0048*/ 	.byte	0x00, 0xf0, 0x05, 0x00


	//----- nvinfo : EIATTR_KPARAM_INFO
	.align		4
.L_2669:
        /*004c*/ 	.byte	0x04, 0x17
        /*004e*/ 	.short	(.L_2671 - .L_2670)
.L_2670:
        /*0050*/ 	.word	0x00000000
        /*0054*/ 	.short	0x0003
        /*0056*/ 	.short	0x0018
        /*0058*/ 	.byte	0x00, 0xf0, 0x05, 0x00


	//----- nvinfo : EIATTR_KPARAM_INFO
	.align		4
.L_2671:
        /*005c*/ 	.byte	0x04, 0x17
        /*005e*/ 	.short	(.L_2673 - .L_2672)
.L_2672:
        /*0060*/ 	.word	0x00000000
        /*0064*/ 	.short	0x0002
        /*0066*/ 	.short	0x0008
        /*0068*/ 	.byte	0x00, 0xf0, 0x41, 0x00


	//----- nvinfo : EIATTR_KPARAM_INFO
	.align		4
.L_2673:
        /*006c*/ 	.byte	0x04, 0x17
        /*006e*/ 	.short	(.L_2675 - .L_2674)
.L_2674:
        /*0070*/ 	.word	0x00000000
        /*0074*/ 	.short	0x0001
        /*0076*/ 	.short	0x0004
        /*0078*/ 	.byte	0x00, 0xf0, 0x05, 0x00


	//----- nvinfo : EIATTR_KPARAM_INFO
	.align		4
.L_2675:
        /*007c*/ 	.byte	0x04, 0x17
        /*007e*/ 	.short	(.L_2677 - .L_2676)
.L_2676:
        /*0080*/ 	.word	0x00000000
        /*0084*/ 	.short	0x0000
        /*0086*/ 	.short	0x0000
        /*0088*/ 	.byte	0x00, 0xf0, 0x11, 0x00


	//----- nvinfo : EIATTR_MAXREG_COUNT
	.align		4
.L_2677:
        /*008c*/ 	.byte	0x03, 0x1b
        /*008e*/ 	.short	0x00ff


	//----- nvinfo : EIATTR_EXTERNS
	.align		4
        /*0090*/ 	.byte	0x04, 0x0f
        /*0092*/ 	.short	(.L_2679 - .L_2678)


	//   ....[0]....
	.align		4
.L_2678:
        /*0094*/ 	.word	index@(__assertfail)


	//----- nvinfo : EIATTR_MERCURY_ISA_VERSION
	.align		4
.L_2679:
        /*0098*/ 	.byte	0x03, 0x5f
        /*009a*/ 	.short	0x0000


	//----- nvinfo : EIATTR_SYSCALL_OFFSETS
	.align		4
        /*009c*/ 	.byte	0x04, 0x46
        /*009e*/ 	.short	(.L_2681 - .L_2680)


	//   ....[0]....
.L_2680:
        /*00a0*/ 	.word	0x00000f20


	//   ....[1]....
        /*00a4*/ 	.word	0x00001e40


	//   ....[2]....
        /*00a8*/ 	.word	0x00002d70


	//   ....[3]....
        /*00ac*/ 	.word	0x00003c70


	//   ....[4]....
        /*00b0*/ 	.word	0x00004bf0


	//   ....[5]....
        /*00b4*/ 	.word	0x00005ae0


	//   ....[6]....
        /*00b8*/ 	.word	0x000069c0


	//   ....[7]....
        /*00bc*/ 	.word	0x000078a0


	//----- nvinfo : EIATTR_EXIT_INSTR_OFFSETS
	.align		4
.L_2681:
        /*00c0*/ 	.byte	0x04, 0x1c
        /*00c2*/ 	.short	(.L_2683 - .L_2682)


	//   ....[0]....
.L_2682:
        /*00c4*/ 	.word	0x00006a60


	//   ....[1]....
        /*00c8*/ 	.word	0x00006b70


	//   ....[2]....
        /*00cc*/ 	.word	0x00006b90


	//   ....[3]....
        /*00d0*/ 	.word	0x00006c30


	//   ....[4]....
        /*00d4*/ 	.word	0x00006c50


	//   ....[5]....
        /*00d8*/ 	.word	0x00006c70


	//   ....[6]....
        /*00dc*/ 	.word	0x00006d00


	//   ....[7]....
        /*00e0*/ 	.word	0x00006d40


	//   ....[8]....
        /*00e4*/ 	.word	0x00006de0


	//   ....[9]....
        /*00e8*/ 	.word	0x00006e30


	//   ....[10]....
        /*00ec*/ 	.word	0x00006e60


	//   ....[11]....
        /*00f0*/ 	.word	0x00006f00


	//   ....[12]....
        /*00f4*/ 	.word	0x00006f40


	//   ....[13]....
        /*00f8*/ 	.word	0x000070d0


	//   ....[14]....
        /*00fc*/ 	.word	0x00007230


	//   ....[15]....
        /*0100*/ 	.word	0x00007270


	//   ....[16]....
        /*0104*/ 	.word	0x00007310


	//   ....[17]....
        /*0108*/ 	.word	0x00007490


	//   ....[18]....
        /*010c*/ 	.word	0x00007610


	//   ....[19]....
        /*0110*/ 	.word	0x00007770


	//   ....[20]....
        /*0114*/ 	.word	0x000078b0


	//   ....[21]....
        /*0118*/ 	.word	0x000078f0


	//   ....[22]....
        /*011c*/ 	.word	0x00007910


	//----- nvinfo : EIATTR_MAX_THREADS
	.align		4
.L_2683:
        /*0120*/ 	.byte	0x04, 0x05
        /*0122*/ 	.short	(.L_2685 - .L_2684)
.L_2684:
        /*0124*/ 	.word	0x00000080
        /*0128*/ 	.word	0x00000001
        /*012c*/ 	.word	0x00000001


	//----- nvinfo : EIATTR_CRS_STACK_SIZE
	.align		4
.L_2685:
        /*0130*/ 	.byte	0x04, 0x1e
        /*0132*/ 	.short	(.L_2687 - .L_2686)
.L_2686:
        /*0134*/ 	.word	0x00000000
.L_2687:


//--------------------- .nv.info._ZN2at6native18elementwise_kernelILi128ELi4EZNS0_22gpu_kernel_impl_nocastIZZZNS0_19signbit_kernel_cudaERNS_18TensorIteratorBaseEENKUlvE_clEvENKUlvE0_clEvEUlaE_EEvS4_RKT_EUliE_EEviT1_ --------------------------
	.section	.nv.info._ZN2at6native18elementwise_kernelILi128ELi4EZNS0_22gpu_kernel_impl_nocastIZZZNS0_19signbit_kernel_cudaERNS_18TensorIteratorBaseEENKUlvE_clEvENKUlvE0_clEvEUlaE_EEvS4_RKT_EUliE_EEviT1_,"",@"SHT_CUDA_INFO"
	.sectionflags	@""
	.align	4


	//----- nvinfo : EIATTR_CUDA_API_VERSION
	.align		4
        /*0000*/ 	.byte	0x04, 0x37
        /*0002*/ 	.short	(.L_2689 - .L_2688)
.L_2688:
        /*0004*/ 	.word	0x00000082


	//----- nvinfo : EIATTR_SW2861232_WAR
	.align		4
.L_2689:
        /*0008*/ 	.byte	0x01, 0x35
	.zero		2


	//----- nvinfo : EIATTR_PARAM_CBANK
	.align		4
        /*000c*/ 	.byte	0x04, 0x0a
        /*000e*/ 	.short	(.L_2691 - .L_2690)
	.align		4
.L_2690:
        /*0010*/ 	.word	index@(.nv.constant0._ZN2at6native18elementwise_kernelILi128ELi4EZNS0_22gpu_kernel_impl_nocastIZZZNS0_19signbit_kernel_cudaERNS_18TensorIteratorBaseEENKUlvE_clEvENKUlvE0_clEvEUlaE_EEvS4_RKT_EUliE_EEviT1_)
        /*0014*/ 	.short	0x0160
        /*0016*/ 	.short	0x0220


	//----- nvinfo : EIATTR_CBANK_PARAM_SIZE
	.align		4
.L_2691:
        /*0018*/ 	.byte	0x03, 0x19
        /*001a*/ 	.short	0x0220


	//----- nvinfo : EIATTR_KPARAM_INFO
	.align		4
        /*001c*/ 	.byte	0x04, 0x17
        /*001e*/ 	.short	(.L_2693 - .L_2692)
.L_2692:
        /*0020*/ 	.word	0x00000000
        /*0024*/ 	.short	0x0001
        /*0026*/ 	.short	0x0008
        /*0028*/ 	.byte	0x00, 0xf0, 0x61, 0x08


	//----- nvinfo : EIATTR_KPARAM_INFO
	.align		4
.L_2693:
        /*002c*/ 	.byte	0x04, 0x17
        /*002e*/ 	.short	(.L_2695 - .L_2694)
.L_2694:
        /*0030*/ 	.word	0x00000000
        /*0034*/ 	.short	0x0000
        /*0036*/ 	.short	0x0000
        /*0038*/ 	.byte	0x00, 0xf0, 0x11, 0x00


	//----- nvinfo : EIATTR_MAXREG_COUNT
	.align		4
.L_2695:
        /*003c*/ 	.byte	0x03, 0x1b
        /*003e*/ 	.short	0x0080


	//----- nvinfo : EIATTR_MERCURY_ISA_VERSION
	.align		4
        /*0040*/ 	.byte	0x03, 0x5f
        /*0042*/ 	.short	0x0000


	//----- nvinfo : EIATTR_EXIT_INSTR_OFFSETS
	.align		4
        /*0044*/ 	.byte	0x04, 0x1c
        /*0046*/ 	.short	(.L_2697 - .L_2696)


	//   ....[0]....
.L_2696:
        /*0048*/ 	.word	0x00002d10


	//   ....[1]....
        /*004c*/ 	.word	0x00003bc0


	//----- nvinfo : EIATTR_MAX_THREADS
	.align		4
.L_2697:
        /*0050*/ 	.byte	0x04, 0x05
        /*0052*/ 	.short	(.L_2699 - .L_2698)
.L_2698:
        /*0054*/ 	.word	0x00000080
        /*0058*/ 	.word	0x00000001
        /*005c*/ 	.word	0x00000001


	//----- nvinfo : EIATTR_CRS_STACK_SIZE
	.align		4
.L_2699:
        /*0060*/ 	.byte	0x04, 0x1e
        /*0062*/ 	.short	(.L_2701 - .L_2700)
.L_2700:
        /*0064*/ 	.word	0x00000000
.L_2701:


//--------------------- .nv.info._ZN2at6native27unrolled_elementwise_kernelIZZZNS0_19signbit_kernel_cudaERNS_18TensorIteratorBaseEENKUlvE_clEvENKUlvE0_clEvEUlaE_St5arrayIPcLm2EELi4E23TrivialOffsetCalculatorILi1EjESB_NS0_6memory15LoadWithoutCastENSC_16StoreWithoutCastEEEviT_T0_T2_T3_T4_T5_ --------------------------
	.section	.nv.info._ZN2at6native27unrolled_elementwise_kernelIZZZNS0_19signbit_kernel_cudaERNS_18TensorIteratorBaseEENKUlvE_clEvENKUlvE0_clEvEUlaE_St5arrayIPcLm2EELi4E23TrivialOffsetCalculatorILi1EjESB_NS0_6memory15LoadWithoutCastENSC_16StoreWithoutCastEEEviT_T0_T2_T3_T4_T5_,"",@"SHT_CUDA_INFO"
	.sectionflags	@""
	.align	4


	//----- nvinfo : EIATTR_CUDA_API_VERSION
	.align		4
        /*0000*/ 	.byte	0x04, 0x37
        /*0002*/ 	.short	(.L_2703 - .L_2702)
.L_2702:
        /*0004*/ 	.word	0x00000082


	//----- nvinfo : EIATTR_SW2861232_WAR
	.align		4
.L_2703:
        /*0008*/ 	.byte	0x01, 0x35
	.zero		2


	//----- nvinfo : EIATTR_PARAM_CBANK
	.align		4
        /*000c*/ 	.byte	0x04, 0x0a
        /*000e*/ 	.short	(.L_2705 - .L_2704)
	.align		4
.L_2704:
        /*0010*/ 	.word	index@(.nv.constant0._ZN2at6native27unrolled_elementwise_kernelIZZZNS0_19signbit_kernel_cudaERNS_18TensorIteratorBaseEENKUlvE_clEvENKUlvE0_clEvEUlaE_St5arrayIPcLm2EELi4E23TrivialOffsetCalculatorILi1EjESB_NS0_6memory15LoadWithoutCastENSC_16StoreWithoutCastEEEviT_T0_T2_T3_T4_T5_)
        /*0014*/ 	.short	0x0160
        /*0016*/ 	.short	0x001c


	//----- nvinfo : EIATTR_CBANK_PARAM_SIZE
	.align		4
.L_2705:
        /*0018*/ 	.byte	0x03, 0x19
        /*001a*/ 	.short	0x001c


	//----- nvinfo : EIATTR_KPARAM_INFO
	.align		4
        /*001c*/ 	.byte	0x04, 0x17
        /*001e*/ 	.short	(.L_2707 - .L_2706)
.L_2706:
        /*0020*/ 	.word	0x00000000
        /*0024*/ 	.short	0x0006
        /*0026*/ 	.short	0x001b
        /*0028*/ 	.byte	0x00, 0xf0, 0x05, 0x00


	//----- nvinfo : EIATTR_KPARAM_INFO
	.align		4
.L_2707:
        /*002c*/ 	.byte	0x04, 0x17
        /*002e*/ 	.short	(.L_2709 - .L_2708)
.L_2708:
        /*0030*/ 	.word	0x00000000
        /*0034*/ 	.short	0x0005
        /*0036*/ 	.short	0x001a
        /*0038*/ 	.byte	0x00, 0xf0, 0x05, 0x00


	//----- nvinfo : EIATTR_KPARAM_INFO
	.align		4
.L_2709:
        /*003c*/ 	.byte	0x04, 0x17
        /*003e*/ 	.short	(.L_2711 - .L_2710)
.L_2710:
        /*0040*/ 	.word	0x00000000
        /*0044*/ 	.short	0x0004
        /*0046*/ 	.short	0x0019
        /*0048*/ 	.byte	0x00, 0xf0, 0x05, 0x00


	//----- nvinfo : EIATTR_KPARAM_INFO
	.align		4
.L_2711:
        /*004c*/ 	.byte	0x04, 0x17
        /*004e*/ 	.short	(.L_2713 - .L_2712)
.L_2712:
        /*0050*/ 	.word	0x00000000
        /*0054*/ 	.short	0x0003
        /*0056*/ 	.short	0x0018
        /*0058*/ 	.byte	0x00, 0xf0, 0x05, 0x00


	//----- nvinfo : EIATTR_KPARAM_INFO
	.align		4
.L_2713:
        /*005c*/ 	.byte	0x04, 0x17
        /*005e*/ 	.short	(.L_2715 - .L_2714)
.L_2714:
        /*0060*/ 	.word	0x00000000
        /*0064*/ 	.short	0x0002
        /*0066*/ 	.short	0x0008
        /*0068*/ 	.byte	0x00, 0xf0, 0x41, 0x00


	//----- nvinfo : EIATTR_KPARAM_INFO
	.align		4
.L_2715:
        /*006c*/ 	.byte	0x04, 0x17
        /*006e*/ 	.short	(.L_2717 - .L_2716)
.L_2716:
        /*0070*/ 	.word	0x00000000
        /*0074*/ 	.short	0x0001
        /*0076*/ 	.short	0x0004
        /*0078*/ 	.byte	0x00, 0xf0, 0x05, 0x00


	//----- nvinfo : EIATTR_KPARAM_INFO
	.align		4
.L_2717:
        /*007c*/ 	.byte	0x04, 0x17
        /*007e*/ 	.short	(.L_2719 - .L_2718)
.L_2718:
        /*0080*/ 	.word	0x00000000
        /*0084*/ 	.short	0x0000
        /*0086*/ 	.short	0x0000
        /*0088*/ 	.byte	0x00, 0xf0, 0x11, 0x00


	//----- nvinfo : EIATTR_MAXREG_COUNT
	.align		4
.L_2719:
        /*008c*/ 	.byte	0x03, 0x1b
        /*008e*/ 	.short	0x00ff


	//----- nvinfo : EIATTR_MERCURY_ISA_VERSION
	.align		4
        /*0090*/ 	.byte	0x03, 0x5f
        /*0092*/ 	.short	0x0000


	//----- nvinfo : EIATTR_EXIT_INSTR_OFFSETS
	.align		4
        /*0094*/ 	.byte	0x04, 0x1c
        /*0096*/ 	.short	(.L_2721 - .L_2720)


	//   ....[0]....
.L_2720:
        /*0098*/ 	.word	0x000003b0


	//   ....[1]....
        /*009c*/ 	.word	0x00000430


	//----- nvinfo : EIATTR_MAX_THREADS
	.align		4
.L_2721:
        /*00a0*/ 	.byte	0x04, 0x05
        /*00a2*/ 	.short	(.L_2723 - .L_2722)
.L_2722:
        /*00a4*/ 	.word	0x00000080
        /*00a8*/ 	.word	0x00000001
        /*00ac*/ 	.word	0x00000001


	//----- nvinfo : EIATTR_CRS_STACK_SIZE
	.align		4
.L_2723:
        /*00b0*/ 	.byte	0x04, 0x1e
        /*00b2*/ 	.short	(.L_2725 - .L_2724)
.L_2724:
        /*00b4*/ 	.word	0x00000000
.L_2725:


//--------------------- .nv.info._ZN2at6native29vectorized_elementwise_kernelILi2EZZZNS0_19signbit_kernel_cudaERNS_18TensorIteratorBaseEENKUlvE_clEvENKUlvE0_clEvEUlaE_St5arrayIPcLm2EEEEviT0_T1_ --------------------------
	.section	.nv.info._ZN2at6native29vectorized_elementwise_kernelILi2EZZZNS0_19signbit_kernel_cudaERNS_18TensorIteratorBaseEENKUlvE_clEvENKUlvE0_clEvEUlaE_St5arrayIPcLm2EEEEviT0_T1_,"",@"SHT_CUDA_INFO"
	.sectionflags	@""
	.align	4


	//----- nvinfo : EIATTR_CUDA_API_VERSION
	.align		4
        /*0000*/ 	.byte	0x04, 0x37
        /*0002*/ 	.short	(.L_2727 - .L_2726)
.L_2726:
        /*0004*/ 	.word	0x00000082


	//----- nvinfo : EIATTR_SW2861232_WAR
	.align		4
.L_2727:
        /*0008*/ 	.byte	0x01, 0x35
	.zero		2


	//----- nvinfo : EIATTR_PARAM_CBANK
	.align		4
        /*000c*/ 	.byte	0x04, 0x0a
        /*000e*/ 	.short	(.L_2729 - .L_2728)
	.align		4
.L_2728:
        /*0010*/ 	.word	index@(.nv.constant0._ZN2at6native29vectorized_elementwise_kernelILi2EZZZNS0_19signbit_kernel_cudaERNS_18TensorIteratorBaseEENKUlvE_clEvENKUlvE0_clEvEUlaE_St5arrayIPcLm2EEEEviT0_T1_)
        /*0014*/ 	.short	0x0160
        /*0016*/ 	.short	0x0018


	//----- nvinfo : EIATTR_CBANK_PARAM_SIZE
	.align		4
.L_2729:
        /*0018*/ 	.byte	0x03, 0x19
        /*001a*/ 	.short	0x0018


	//----- nvinfo : EIATTR_KPARAM_INFO
	.align		4
        /*001c*/ 	.byte	0x04, 0x17
        /*001e*/ 	.short	(.L_2731 - .L_2730)
.L_2730:
        /*0020*/ 	.word	0x00000000
        /*0024*/ 	.short	0x0002
        /*0026*/ 	.short	0x0008
        /*0028*/ 	.byte	0x00, 0xf0, 0x41, 0x00


	//----- nvinfo : EIATTR_KPARAM_INFO
	.align		4
.L_2731:
        /*002c*/ 	.byte	0x04, 0x17
        /*002e*/ 	.short	(.L_2733 - .L_2732)
.L_2732:
        /*0030*/ 	.word	0x00000000
        /*0034*/ 	.short	0x0001
        /*0036*/ 	.short	0x0004
        /*0038*/ 	.byte	0x00, 0xf0, 0x05, 0x00


	//----- nvinfo : EIATTR_KPARAM_INFO
	.align		4
.L_2733:
        /*003c*/ 	.byte	0x04, 0x17
        /*003e*/ 	.short	(.L_2735 - .L_2734)
.L_2734:
        /*0040*/ 	.word	0x00000000
        /*0044*/ 	.short	0x0000
        /*0046*/ 	.short	0x0000
        /*0048*/ 	.byte	0x00, 0xf0, 0x11, 0x00


	//----- nvinfo : EIATTR_MAXREG_COUNT
	.align		4
.L_2735:
        /*004c*/ 	.byte	0x03, 0x1b
        /*004e*/ 	.short	0x00ff


	//----- nvinfo : EIATTR_MERCURY_ISA_VERSION
	.align		4
        /*0050*/ 	.byte	0x03, 0x5f
        /*0052*/ 	.short	0x0000


	//----- nvinfo : EIATTR_EXIT_INSTR_OFFSETS
	.align		4
        /*0054*/ 	.byte	0x04, 0x1c
        /*0056*/ 	.short	(.L_2737 - .L_2736)


	//   ....[0]....
.L_2736:
        /*0058*/ 	.word	0x00000320


	//   ....[1]....
        /*005c*/ 	.word	0x00000b20


	//   ....[2]....
        /*0060*/ 	.word	0x00000b70


	//----- nvinfo : EIATTR_MAX_THREADS
	.align		4
.L_2737:
        /*0064*/ 	.byte	0x04, 0x05
        /*0066*/ 	.short	(.L_2739 - .L_2738)
.L_2738:
        /*0068*/ 	.word	0x00000080
        /*006c*/ 	.word	0x00000001
        /*0070*/ 	.word	0x00000001


	//----- nvinfo : EIATTR_CRS_STACK_SIZE
	.align		4
.L_2739:
        /*0074*/ 	.byte	0x04, 0x1e
        /*0076*/ 	.short	(.L_2741 - .L_2740)
.L_2740:
        /*0078*/ 	.word	0x00000000
.L_2741:


//--------------------- .nv.info._ZN2at6native29vectorized_elementwise_kernelILi4EZZZNS0_19signbit_kernel_cudaERNS_18TensorIteratorBaseEENKUlvE_clEvENKUlvE0_clEvEUlaE_St5arrayIPcLm2EEEEviT0_T1_ --------------------------
	.section	.nv.info._ZN2at6native29vectorized_elementwise_kernelILi4EZZZNS0_19signbit_kernel_cudaERNS_18TensorIteratorBaseEENKUlvE_clEvENKUlvE0_clEvEUlaE_St5arrayIPcLm2EEEEviT0_T1_,"",@"SHT_CUDA_INFO"
	.sectionflags	@""
	.align	4


	//----- nvinfo : EIATTR_CUDA_API_VERSION
	.align		4
        /*0000*/ 	.byte	0x04, 0x37
        /*0002*/ 	.short	(.L_2743 - .L_2742)
.L_2742:
        /*0004*/ 	.word	0x00000082


	//----- nvinfo : EIATTR_SW2861232_WAR
	.align		4
.L_2743:
        /*0008*/ 	.byte	0x01, 0x35
	.zero		2


	//----- nvinfo : EIATTR_PARAM_CBANK
	.align		4
        /*000c*/ 	.byte	0x04, 0x0a
        /*000e*/ 	.short	(.L_2745 - .L_2744)
	.align		4
.L_2744:
        /*0010*/ 	.word	index@(.nv.constant0._ZN2at6native29vectorized_elementwise_kernelILi4EZZZNS0_19signbit_kernel_cudaERNS_18TensorIteratorBaseEENKUlvE_clEvENKUlvE0_clEvEUlaE_St5arrayIPcLm2EEEEviT0_T1_)
        /*0014*/ 	.short	0x0160
        /*0016*/ 	.short	0x0018


	//----- nvinfo : EIATTR_CBANK_PARAM_SIZE
	.align		4
.L_2745:
        /*0018*/ 	.byte	0x03, 0x19
        /*001a*/ 	.short	0x0018


	//----- nvinfo : EIATTR_KPARAM_INFO
	.align		4
        /*001c*/ 	.byte	0x04, 0x17
        /*001e*/ 	.short	(.L_2747 - .L_2746)
.L_2746:
        /*0020*/ 	.word	0x00000000
        /*0024*/ 	.short	0x0002
        /*0026*/ 	.short	0x0008
        /*0028*/ 	.byte	0x00, 0xf0, 0x41, 0x00


	//----- nvinfo : EIATTR_KPARAM_INFO
	.align		4
.L_2747:
        /*002c*/ 	.byte	0x04, 0x17
        /*002e*/ 	.short	(.L_2749 - .L_2748)
.L_2748:
        /*0030*/ 	.word	0x00000000
        /*0034*/ 	.short	0x0001
        /*0036*/ 	.short	0x0004
        /*0038*/ 	.byte	0x00, 0xf0, 0x05, 0x00


	//----- nvinfo : EIATTR_KPARAM_INFO
	.align		4
.L_2749:
        /*003c*/ 	.byte	0x04, 0x17
        /*003e*/ 	.short	(.L_2751 - .L_2750)
.L_2750:
        /*0040*/ 	.word	0x00000000
        /*0044*/ 	.short	0x0000
        /*0046*/ 	.short	0x0000
        /*0048*/ 	.byte	0x00, 0xf0, 0x11, 0x00


	//----- nvinfo : EIATTR_MAXREG_COUNT
	.align		4
.L_2751:
        /*004c*/ 	.byte	0x03, 0x1b
        /*004e*/ 	.short	0x00ff


	//----- nvinfo : EIATTR_MERCURY_ISA_VERSION
	.align		4
        /*0050*/ 	.byte	0x03, 0x5f
        /*0052*/ 	.short	0x0000


	//----- nvinfo : EIATTR_EXIT_INSTR_OFFSETS
	.align		4
        /*0054*/ 	.byte	0x04, 0x1c
        /*0056*/ 	.short	(.L_2753 - .L_2752)


	//   ....[0]....
.L_2752:
        /*0058*/ 	.word	0x00000300


	//   ....[1]....
        /*005c*/ 	.word	0x00000b00


	//   ....[2]....
        /*0060*/ 	.word	0x00000b50


	//----- nvinfo : EIATTR_MAX_THREADS
	.align		4
.L_2753:
        /*0064*/ 	.byte	0x04, 0x05
        /*0066*/ 	.short	(.L_2755 - .L_2754)
.L_2754:
        /*0068*/ 	.word	0x00000080
        /*006c*/ 	.word	0x00000001
        /*0070*/ 	.word	0x00000001


	//----- nvinfo : EIATTR_CRS_STACK_SIZE
	.align		4
.L_2755:
        /*0074*/ 	.byte	0x04, 0x1e
        /*0076*/ 	.short	(.L_2757 - .L_2756)
.L_2756:
        /*0078*/ 	.word	0x00000000
.L_2757:


//--------------------- .nv.info._ZN2at6native29vectorized_elementwise_kernelILi8EZZZNS0_19signbit_kernel_cudaERNS_18TensorIteratorBaseEENKUlvE_clEvENKUlvE0_clEvEUlaE_St5arrayIPcLm2EEEEviT0_T1_ --------------------------
	.section	.nv.info._ZN2at6native29vectorized_elementwise_kernelILi8EZZZNS0_19signbit_kernel_cudaERNS_18TensorIteratorBaseEENKUlvE_clEvENKUlvE0_clEvEUlaE_St5arrayIPcLm2EEEEviT0_T1_,"",@"SHT_CUDA_INFO"
	.sectionflags	@""
	.align	4


	//----- nvinfo : EIATTR_CUDA_API_VERSION
	.align		4
        /*0000*/ 	.byte	0x04, 0x37
        /*0002*/ 	.short	(.L_2759 - .L_2758)
.L_2758:
        /*0004*/ 	.word	0x00000082


	//----- nvinfo : EIATTR_SW2861232_WAR
	.align		4
.L_2759:
        /*0008*/ 	.byte	0x01, 0x35
	.zero		2


	//----- nvinfo : EIATTR_PARAM_CBANK
	.align		4
        /*000c*/ 	.byte	0x04, 0x0a
        /*000e*/ 	.short	(.L_2761 - .L_2760)
	.align		4
.L_2760:
        /*0010*/ 	.word	index@(.nv.constant0._ZN2at6native29vectorized_elementwise_kernelILi8EZZZNS0_19signbit_kernel_cudaERNS_18TensorIteratorBaseEENKUlvE_clEvENKUlvE0_clEvEUlaE_St5arrayIPcLm2EEEEviT0_T1_)
        /*0014*/ 	.short	0x0160
        /*0016*/ 	.short	0x0018


	//----- nvinfo : EIATTR_CBANK_PARAM_SIZE
	.align		4
.L_2761:
        /*0018*/ 	.byte	0x03, 0x19
        /*001a*/ 	.short	0x0018


	//----- nvinfo : EIATTR_KPARAM_INFO
	.align		4
        /*001c*/ 	.byte	0x04, 0x17
        /*001e*/ 	.short	(.L_2763 - .L_2762)
.L_2762:
        /*0020*/ 	.word	0x00000000
        /*0024*/ 	.short	0x0002
        /*0026*/ 	.short	0x0008
        /*0028*/ 	.byte	0x00, 0xf0, 0x41, 0x00


	//----- nvinfo : EIATTR_KPARAM_INFO
	.align		4
.L_2763:
        /*002c*/ 	.byte	0x04, 0x17
        /*002e*/ 	.short	(.L_2765 - .L_2764)
.L_2764:
        /*0030*/ 	.word	0x00000000
        /*0034*/ 	.short	0x0001
        /*0036*/ 	.short	0x0004
        /*0038*/ 	.byte	0x00, 0xf0, 0x05, 0x00


	//----- nvinfo : EIATTR_KPARAM_INFO
	.align		4
.L_2765:
        /*003c*/ 	.byte	0x04, 0x17
        /*003e*/ 	.short	(.L_2767 - .L_2766)
.L_2766:
        /*0040*/ 	.word	0x00000000
        /*0044*/ 	.short	0x0000
        /*0046*/ 	.short	0x0000
        /*0048*/ 	.byte	0x00, 0xf0, 0x11, 0x00


	//----- nvinfo : EIATTR_MAXREG_COUNT
	.align		4
.L_2767:
        /*004c*/ 	.byte	0x03, 0x1b
        /*004e*/ 	.short	0x00ff


	//----- nvinfo : EIATTR_MERCURY_ISA_VERSION
	.align		4
        /*0050*/ 	.byte	0x03, 0x5f
        /*0052*/ 	.short	0x0000


	//----- nvinfo : EIATTR_EXIT_INSTR_OFFSETS
	.align		4
        /*0054*/ 	.byte	0x04, 0x1c
        /*0056*/ 	.short	(.L_2769 - .L_2768)


	//   ....[0]....
.L_2768:
        /*0058*/ 	.word	0x00000010


	//----- nvinfo : EIATTR_MAX_THREADS
	.align		4
.L_2769:
        /*005c*/ 	.byte	0x04, 0x05
        /*005e*/ 	.short	(.L_2771 - .L_2770)
.L_2770:
        /*0060*/ 	.word	0x00000080
        /*0064*/ 	.word	0x00000001
        /*0068*/ 	.word	0x00000001
.L_2771:


//--------------------- .nv.info._ZN2at6native18elementwise_kernelILi128ELi4EZNS0_15gpu_kernel_implIZZZNS0_19signbit_kernel_cudaERNS_18TensorIteratorBaseEENKUlvE_clEvENKUlvE_clEvEUlhE_EEvS4_RKT_EUliE_EEviT1_ --------------------------
	.section	.nv.info._ZN2at6native18elementwise_kernelILi128ELi4EZNS0_15gpu_kernel_implIZZZNS0_19signbit_kernel_cudaERNS_18TensorIteratorBaseEENKUlvE_clEvENKUlvE_clEvEUlhE_EEvS4_RKT_EUliE_EEviT1_,"",@"SHT_CUDA_INFO"
	.sectionflags	@""
	.align	4


	//----- nvinfo : EIATTR_CUDA_API_VERSION
	.align		4
        /*0000*/ 	.byte	0x04, 0x37
        /*0002*/ 	.short	(.L_2773 - .L_2772)
.L_2772:
        /*0004*/ 	.word	0x00000082


	//----- nvinfo : EIATTR_SW2861232_WAR
	.align		4
.L_2773:
        /*0008*/ 	.byte	0x01, 0x35
	.zero		2


	//----- nvinfo : EIATTR_PARAM_CBANK
	.align		4
        /*000c*/ 	.byte	0x04, 0x0a
        /*000e*/ 	.short	(.L_2775 - .L_2774)
	.align		4
.L_2774:
        /*0010*/ 	.word	index@(.nv.constant0._ZN2at6native18elementwise_kernelILi128ELi4EZNS0_15gpu_kernel_implIZZZNS0_19signbit_kernel_cudaERNS_18TensorIteratorBaseEENKUlvE_clEvENKUlvE_clEvEUlhE_EEvS4_RKT_EUliE_EEviT1_)
        /*0014*/ 	.short	0x0160
        /*0016*/ 	.short	0x0220


	//----- nvinfo : EIATTR_CBANK_PARAM_SIZE
	.align		4
.L_2775:
        /*0018*/ 	.byte	0x03, 0x19
        /*001a*/ 	.short	0x0220


	//----- nvinfo : EIATTR_KPARAM_INFO
	.align		4
        /*001c*/ 	.byte	0x04, 0x17
        /*001e*/ 	.short	(.L_2777 - .L_2776)
.L_2776:
        /*0020*/ 	.word	0x00000000
        /*0024*/ 	.short	0x0001
        /*0026*/ 	.short	0x0008
        /*0028*/ 	.byte	0x00, 0xf0, 0x61, 0x08


	//----- nvinfo : EIATTR_KPARAM_INFO
	.align		4
.L_2777:
        /*002c*/ 	.byte	0x04, 0x17
        /*002e*/ 	.short	(.L_2779 - .L_2778)
.L_2778:
        /*0030*/ 	.word	0x00000000
        /*0034*/ 	.short	0x0000
        /*0036*/ 	.short	0x0000
        /*0038*/ 	.byte	0x00, 0xf0, 0x11, 0x00


	//----- nvinfo : EIATTR_MAXREG_COUNT
	.align		4
.L_2779:
        /*003c*/ 	.byte	0x03, 0x1b
        /*003e*/ 	.short	0x0080


	//----- nvinfo : EIATTR_EXTERNS
	.align		4
        /*0040*/ 	.byte	0x04, 0x0f
        /*0042*/ 	.short	(.L_2781 - .L_2780)


	//   ....[0]....
	.align		4
.L_2780:
        /*0044*/ 	.word	index@(__assertfail)


	//----- nvinfo : EIATTR_MERCURY_ISA_VERSION
	.align		4
.L_2781:
        /*0048*/ 	.byte	0x03, 0x5f
        /*004a*/ 	.short	0x0000


	//----- nvinfo : EIATTR_SYSCALL_OFFSETS
	.align		4
        /*004c*/ 	.byte	0x04, 0x46
        /*004e*/ 	.short	(.L_2783 - .L_2782)


	//   ....[0]....
.L_2782:
        /*0050*/ 	.word	0x00000ee0


	//   ....[1]....
        /*0054*/ 	.word	0x00001600


	//   ....[2]....
        /*0058*/ 	.word	0x00002510


	//   ....[3]....
        /*005c*/ 	.word	0x00002c30


	//   ....[4]....
        /*0060*/ 	.word	0x00003b10


	//   ....[5]....
        /*0064*/ 	.word	0x00004230


	//   ....[6]....
        /*0068*/ 	.word	0x00005120


	//   ....[7]....
        /*006c*/ 	.word	0x00005840


	//----- nvinfo : EIATTR_EXIT_INSTR_OFFSETS
	.align		4
.L_2783:
        /*0070*/ 	.byte	0x04, 0x1c
        /*0072*/ 	.short	(.L_2785 - .L_2784)


	//   ....[0]....
.L_2784:
        /*0074*/ 	.word	0x000042b0


	//   ....[1]....
        /*0078*/ 	.word	0x00005200


	//   ....[2]....
        /*007c*/ 	.word	0x00005220


	//   ....[3]....
        /*0080*/ 	.word	0x000052a0


	//   ....[4]....
        /*0084*/ 	.word	0x000052c0


	//   ....[5]....
        /*0088*/ 	.word	0x000052e0


	//   ....[6]....
        /*008c*/ 	.word	0x00005360


	//   ....[7]....
        /*0090*/ 	.word	0x00005380


	//   ....[8]....
        /*0094*/ 	.word	0x00005400


	//   ....[9]....
        /*0098*/ 	.word	0x00005420


	//   ....[10]....
        /*009c*/ 	.word	0x00005440


	//   ....[11]....
        /*00a0*/ 	.word	0x000054e0


	//   ....[12]....
        /*00a4*/ 	.word	0x00005500


	//   ....[13]....
        /*00a8*/ 	.word	0x00005580


	//   ....[14]....
        /*00ac*/ 	.word	0x000055a0


	//   ....[15]....
        /*00b0*/ 	.word	0x000055c0


	//   ....[16]....
        /*00b4*/ 	.word	0x00005660


	//   ....[17]....
        /*00b8*/ 	.word	0x00005680


	//   ....[18]....
        /*00bc*/ 	.word	0x000056a0


	//   ....[19]....
        /*00c0*/ 	.word	0x00005710


	//   ....[20]....
        /*00c4*/ 	.word	0x00005850


	//   ....[21]....
        /*00c8*/ 	.word	0x00005870


	//   ....[22]....
        /*00cc*/ 	.word	0x00005890


	//----- nvinfo : EIATTR_MAX_THREADS
	.align		4
.L_2785:
        /*00d0*/ 	.byte	0x04, 0x05
        /*00d2*/ 	.short	(.L_2787 - .L_2786)
.L_2786:
        /*00d4*/ 	.word	0x00000080
        /*00d8*/ 	.word	0x00000001
        /*00dc*/ 	.word	0x00000001


	//----- nvinfo : EIATTR_CRS_STACK_SIZE
	.align		4
.L_2787:
        /*00e0*/ 	.byte	0x04, 0x1e
        /*00e2*/ 	.short	(.L_2789 - .L_2788)
.L_2788:
        /*00e4*/ 	.word	0x00000000
.L_2789:


//--------------------- .nv.info._ZN2at6native27unrolled_elementwise_kernelIZZZNS0_19signbit_kernel_cudaERNS_18TensorIteratorBaseEENKUlvE_clEvENKUlvE_clEvEUlhE_St5arrayIPcLm2EELi4E23TrivialOffsetCalculatorILi1EjESB_NS0_6memory12LoadWithCastILi1EEENSC_13StoreWithCastILi1EEEEEviT_T0_T2_T3_T4_T5_ --------------------------
	.section	.nv.info._ZN2at6native27unrolled_elementwise_kernelIZZZNS0_19signbit_kernel_cudaERNS_18TensorIteratorBaseEENKUlvE_clEvENKUlvE_clEvEUlhE_St5arrayIPcLm2EELi4E23TrivialOffsetCalculatorILi1EjESB_NS0_6memory12LoadWithCastILi1EEENSC_13StoreWithCastILi1EEEEEviT_T0_T2_T3_T4_T5_,"",@"SHT_CUDA_INFO"
	.sectionflags	@""
	.align	4


	//----- nvinfo : EIATTR_CUDA_API_VERSION
	.align		4
        /*0000*/ 	.byte	0x04, 0x37
        /*0002*/ 	.short	(.L_2791 - .L_2790)
.L_2790:
        /*0004*/ 	.word	0x00000082


	//----- nvinfo : EIATTR_SW2861232_WAR
	.align		4
.L_2791:
        /*0008*/ 	.byte	0x01, 0x35
	.zero		2


	//----- nvinfo : EIATTR_PARAM_CBANK
	.align		4
        /*000c*/ 	.byte	0x04, 0x0a
        /*000e*/ 	.short	(.L_2793 - .L_2792)
	.align		4
.L_2792:
        /*0010*/ 	.word	index@(.nv.constant0._ZN2at6native27unrolled_elementwise_kernelIZZZNS0_19signbit_kernel_cudaERNS_18TensorIteratorBaseEENKUlvE_clEvENKUlvE_clEvEUlhE_St5arrayIPcLm2EELi4E23TrivialOffsetCalculatorILi1EjESB_NS0_6memory12LoadWithCastILi1EEENSC_13StoreWithCastILi1EEEEEviT_T0_T2_T3_T4_T5_)
        /*0014*/ 	.short	0x0160
        /*0016*/ 	.short	0x002c


	//----- nvinfo : EIATTR_CBANK_PARAM_SIZE
	.align		4
.L_2793:
        /*0018*/ 	.byte	0x03, 0x19
        /*001a*/ 	.short	0x002c


	//----- nvinfo : EIATTR_KPARAM_INFO
	.align		4
        /*001c*/ 	.byte	0x04, 0x17
        /*001e*/ 	.short	(.L_2795 - .L_2794)
.L_2794:
        /*0020*/ 	.word	0x00000000
        /*0024*/ 	.short	0x0006
        /*0026*/ 	.short	0x0024
        /*0028*/ 	.byte	0x00, 0xf0, 0x21, 0x00


	//----- nvinfo : EIATTR_KPARAM_INFO
	.align		4
.L_2795:
        /*002c*/ 	.byte	0x04, 0x17
        /*002e*/ 	.short	(.L_2797 - .L_2796)
.L_2796:
        /*0030*/ 	.word	0x00000000
        /*0034*/ 	.short	0x0005
        /*0036*/ 	.short	0x001c
        /*0038*/ 	.byte	0x00, 0xf0, 0x21, 0x00


	//----- nvinfo : EIATTR_KPARAM_INFO
	.align		4
.L_2797:
        /*003c*/ 	.byte	0x04, 0x17
        /*003e*/ 	.short	(.L_2799 - .L_2798)
.L_2798:
        /*0040*/ 	.word	0x00000000
        /*0044*/ 	.short	0x0004
        /*0046*/ 	.short	0x0019
        /*0048*/ 	.byte	0x00, 0xf0, 0x05, 0x00


	//----- nvinfo : EIATTR_KPARAM_INFO
	.align		4
.L_2799:
        /*004c*/ 	.byte	0x04, 0x17
        /*004e*/ 	.short	(.L_2801 - .L_2800)
.L_2800:
        /*0050*/ 	.word	0x00000000
        /*0054*/ 	.short	0x0003
        /*0056*/ 	.short	0x0018
        /*0058*/ 	.byte	0x00, 0xf0, 0x05, 0x00


	//----- nvinfo : EIATTR_KPARAM_INFO
	.align		4
.L_2801:
        /*005c*/ 	.byte	0x04, 0x17
        /*005e*/ 	.short	(.L_2803 - .L_2802)
.L_2802:
        /*0060*/ 	.word	0x00000000
        /*0064*/ 	.short	0x0002
        /*0066*/ 	.short	0x0008
        /*0068*/ 	.byte	0x00, 0xf0, 0x41, 0x00


	//----- nvinfo : EIATTR_KPARAM_INFO
	.align		4
.L_2803:
        /*006c*/ 	.byte	0x04, 0x17
        /*006e*/ 	.short	(.L_2805 - .L_2804)
.L_2804:
        /*0070*/ 	.word	0x00000000
        /*0074*/ 	.short	0x0001
        /*0076*/ 	.short	0x0004
        /*0078*/ 	.byte	0x00, 0xf0, 0x05, 0x00


	//----- nvinfo : EIATTR_KPARAM_INFO
	.align		4
.L_2805:
        /*007c*/ 	.byte	0x04, 0x17
        /*007e*/ 	.short	(.L_2807 - .L_2806)
.L_2806:
        /*0080*/ 	.word	0x00000000
        /*0084*/ 	.short	0x0000
        /*0086*/ 	.short	0x0000
        /*0088*/ 	.byte	0x00, 0xf0, 0x11, 0x00


	//----- nvinfo : EIATTR_MAXREG_COUNT
	.align		4
.L_2807:
        /*008c*/ 	.byte	0x03, 0x1b
        /*008e*/ 	.short	0x00ff


	//----- nvinfo : EIATTR_EXTERNS
	.align		4
        /*0090*/ 	.byte	0x04, 0x0f
        /*0092*/ 	.short	(.L_2809 - .L_2808)


	//   ....[0]....
	.align		4
.L_2808:
        /*0094*/ 	.word	index@(__assertfail)


	//----- nvinfo : EIATTR_MERCURY_ISA_VERSION
	.align		4
.L_2809:
        /*0098*/ 	.byte	0x03, 0x5f
        /*009a*/ 	.short	0x0000


	//----- nvinfo : EIATTR_SYSCALL_OFFSETS
	.align		4
        /*009c*/ 	.byte	0x04, 0x46
        /*009e*/ 	.short	(.L_2811 - .L_2810)


	//   ....[0]....
.L_2810:
        /*00a0*/ 	.word	0x00000230


	//   ....[1]....
        /*00a4*/ 	.word	0x00000440


	//   ....[2]....
        /*00a8*/ 	.word	0x00000620


	//   ....[3]....
        /*00ac*/ 	.word	0x00000820


	//   ....[4]....
        /*00b0*/ 	.word	0x00001120


	//   ....[5]....
        /*00b4*/ 	.word	0x00001a50


	//   ....[6]....
        /*00b8*/ 	.word	0x00002370


	//   ....[7]....
        /*00bc*/ 	.word	0x00002c90


	//----- nvinfo : EIATTR_EXIT_INSTR_OFFSETS
	.align		4
.L_2811:
        /*00c0*/ 	.byte	0x04, 0x1c
        /*00c2*/ 	.short	(.L_2813 - .L_2812)


	//   ....[0]....
.L_2812:
        /*00c4*/ 	.word	0x00002410


	//   ....[1]....
        /*00c8*/ 	.word	0x00002530


	//   ....[2]....
        /*00cc*/ 	.word	0x00002560


	//   ....[3]....
        /*00d0*/ 	.word	0x000025f0


	//   ....[4]....
        /*00d4*/ 	.word	0x00002620


	//   ....[5]....
        /*00d8*/ 	.word	0x00002650


	//   ....[6]....
        /*00dc*/ 	.word	0x000026e0


	//   ....[7]....
        /*00e0*/ 	.word	0x00002710


	//   ....[8]....
        /*00e4*/ 	.word	0x000027a0


	//   ....[9]....
        /*00e8*/ 	.word	0x000027d0


	//   ....[10]....
        /*00ec*/ 	.word	0x00002800


	//   ....[11]....
        /*00f0*/ 	.word	0x000028b0


	//   ....[12]....
        /*00f4*/ 	.word	0x000028e0


	//   ....[13]....
        /*00f8*/ 	.word	0x00002970


	//   ....[14]....
        /*00fc*/ 	.word	0x000029a0


	//   ....[15]....
        /*0100*/ 	.word	0x000029d0


	//   ....[16]....
        /*0104*/ 	.word	0x00002a80


	//   ....[17]....
        /*0108*/ 	.word	0x00002ab0


	//   ....[18]....
        /*010c*/ 	.word	0x00002ae0


	//   ....[19]....
        /*0110*/ 	.word	0x00002b60


	//   ....[20]....
        /*0114*/ 	.word	0x00002ca0


	//   ....[21]....
        /*0118*/ 	.word	0x00002cd0


	//   ....[22]....
        /*011c*/ 	.word	0x00002d00


	//----- nvinfo : EIATTR_MAX_THREADS
	.align		4
.L_2813:
        /*0120*/ 	.byte	0x04, 0x05
        /*0122*/ 	.short	(.L_2815 - .L_2814)
.L_2814:
        /*0124*/ 	.word	0x00000080
        /*0128*/ 	.word	0x00000001
        /*012c*/ 	.word	0x00000001


	//----- nvinfo : EIATTR_CRS_STACK_SIZE
	.align		4
.L_2815:
        /*0130*/ 	.byte	0x04, 0x1e
        /*0132*/ 	.short	(.L_2817 - .L_2816)
.L_2816:
        /*0134*/ 	.word	0x00000000
.L_2817:


//--------------------- .nv.info._ZN2at6native18elementwise_kernelILi128ELi4EZNS0_22gpu_kernel_impl_nocastIZZZNS0_19signbit_kernel_cudaERNS_18TensorIteratorBaseEENKUlvE_clEvENKUlvE_clEvEUlhE_EEvS4_RKT_EUliE_EEviT1_ --------------------------
	.section	.nv.info._ZN2at6native18elementwise_kernelILi128ELi4EZNS0_22gpu_kernel_impl_nocastIZZZNS0_19signbit_kernel_cudaERNS_18TensorIteratorBaseEENKUlvE_clEvENKUlvE_clEvEUlhE_EEvS4_RKT_EUliE_EEviT1_,"",@"SHT_CUDA_INFO"
	.sectionflags	@""
	.align	4


	//----- nvinfo : EIATTR_CUDA_API_VERSION
	.align		4
        /*0000*/ 	.byte	0x04, 0x37
        /*0002*/ 	.short	(.L_2819 - .L_2818)
.L_2818:
        /*0004*/ 	.word	0x00000082


	//----- nvinfo : EIATTR_SW2861232_WAR
	.align		4
.L_2819:
        /*0008*/ 	.byte	0x01, 0x35
	.zero		2


	//----- nvinfo : EIATTR_PARAM_CBANK
	.align		4
        /*000c*/ 	.byte	0x04, 0x0a
        /*000e*/ 	.short	(.L_2821 - .L_2820)
	.align		4
.L_2820:
        /*0010*/ 	.word	index@(.nv.constant0._ZN2at6native18elementwise_kernelILi128ELi4EZNS0_22gpu_kernel_impl_nocastIZZZNS0_19signbit_kernel_cudaERNS_18TensorIteratorBaseEENKUlvE_clEvENKUlvE_clEvEUlhE_EEvS4_RKT_EUliE_EEviT1_)
        /*0014*/ 	.short	0x0160
        /*0016*/ 	.short	0x0220


	//----- nvinfo : EIATTR_CBANK_PARAM_SIZE
	.align		4
.L_2821:
        /*0018*/ 	.byte	0x03, 0x19
        /*001a*/ 	.short	0x0220


	//----- nvinfo : EIATTR_KPARAM_INFO
	.align		4
        /*001c*/ 	.byte	0x04, 0x17
        /*001e*/ 	.short	(.L_2823 - .L_2822)
.L_2822:
        /*0020*/ 	.word	0x00000000
        /*0024*/ 	.short	0x0001
        /*0026*/ 	.short	0x0008
        /*0028*/ 	.byte	0x00, 0xf0, 0x61, 0x08


	//----- nvinfo : EIATTR_KPARAM_INFO
	.align		4
.L_2823:
        /*002c*/ 	.byte	0x04, 0x17
        /*002e*/ 	.short	(.L_2825 - .L_2824)
.L_2824:
        /*0030*/ 	.word	0x00000000
        /*0034*/ 	.short	0x0000
        /*0036*/ 	.short	0x0000
        /*0038*/ 	.byte	0x00, 0xf0, 0x11, 0x00


	//----- nvinfo : EIATTR_MAXREG_COUNT
	.align		4
.L_2825:
        /*003c*/ 	.byte	0x03, 0x1b
        /*003e*/ 	.short	0x0080


	//----- nvinfo : EIATTR_MERCURY_ISA_VERSION
	.align		4
        /*0040*/ 	.byte	0x03, 0x5f
        /*0042*/ 	.short	0x0000


	//----- nvinfo : EIATTR_EXIT_INSTR_OFFSETS
	.align		4
        /*0044*/ 	.byte	0x04, 0x1c
        /*0046*/ 	.short	(.L_2827 - .L_2826)


	//   ....[0]....
.L_2826:
        /*0048*/ 	.word	0x000027a0


	//   ....[1]....
        /*004c*/ 	.word	0x00003480


	//----- nvinfo : EIATTR_MAX_THREADS
	.align		4
.L_2827:
        /*0050*/ 	.byte	0x04, 0x05
        /*0052*/ 	.short	(.L_2829 - .L_2828)
.L_2828:
        /*0054*/ 	.word	0x00000080
        /*0058*/ 	.word	0x00000001
        /*005c*/ 	.word	0x00000001


	//----- nvinfo : EIATTR_CRS_STACK_SIZE
	.align		4
.L_2829:
        /*0060*/ 	.byte	0x04, 0x1e
        /*0062*/ 	.short	(.L_2831 - .L_2830)
.L_2830:
        /*0064*/ 	.word	0x00000000
.L_2831:


//--------------------- .nv.info._ZN2at6native27unrolled_elementwise_kernelIZZZNS0_19signbit_kernel_cudaERNS_18TensorIteratorBaseEENKUlvE_clEvENKUlvE_clEvEUlhE_St5arrayIPcLm2EELi4E23TrivialOffsetCalculatorILi1EjESB_NS0_6memory15LoadWithoutCastENSC_16StoreWithoutCastEEEviT_T0_T2_T3_T4_T5_ --------------------------
	.section	.nv.info._ZN2at6native27unrolled_elementwise_kernelIZZZNS0_19signbit_kernel_cudaERNS_18TensorIteratorBaseEENKUlvE_clEvENKUlvE_clEvEUlhE_St5arrayIPcLm2EELi4E23TrivialOffsetCalculatorILi1EjESB_NS0_6memory15LoadWithoutCastENSC_16StoreWithoutCastEEEviT_T0_T2_T3_T4_T5_,"",@"SHT_CUDA_INFO"
	.sectionflags	@""
	.align	4


	//----- nvinfo : EIATTR_CUDA_API_VERSION
	.align		4
        /*0000*/ 	.byte	0x04, 0x37
        /*0002*/ 	.short	(.L_2833 - .L_2832)
.L_2832:
        /*0004*/ 	.word	0x00000082


	//----- nvinfo : EIATTR_SW2861232_WAR
	.align		4
.L_2833:
        /*0008*/ 	.byte	0x01, 0x35
	.zero		2


	//----- nvinfo : EIATTR_PARAM_CBANK
	.align		4
        /*000c*/ 	.byte	0x04, 0x0a
        /*000e*/ 	.short	(.L_2835 - .L_2834)
	.align		4
.L_2834:
        /*0010*/ 	.word	index@(.nv.constant0._ZN2at6native27unrolled_elementwise_kernelIZZZNS0_19signbit_kernel_cudaERNS_18TensorIteratorBaseEENKUlvE_clEvENKUlvE_clEvEUlhE_St5arrayIPcLm2EELi4E23TrivialOffsetCalculatorILi1EjESB_NS0_6memory15LoadWithoutCastENSC_16StoreWithoutCastEEEviT_T0_T2_T3_T4_T5_)
        /*0014*/ 	.short	0x0160
        /*0016*/ 	.short	0x001c


	//----- nvinfo : EIATTR_CBANK_PARAM_SIZE
	.align		4
.L_2835:
        /*0018*/ 	.byte	0x03, 0x19
        /*001a*/ 	.short	0x001c


	//----- nvinfo : EIATTR_KPARAM_INFO
	.align		4
        /*001c*/ 	.byte	0x04, 0x17
        /*001e*/ 	.short	(.L_2837 - .L_2836)
.L_2836:
        /*0020*/ 	.word	0x00000000
        /*0024*/ 	.short	0x0006
        /*0026*/ 	.short	0x001b
        /*0028*/ 	.byte	0x00, 0xf0, 0x05, 0x00


	//----- nvinfo : EIATTR_KPARAM_INFO
	.align		4
.L_2837:
        /*002c*/ 	.byte	0x04, 0x17
        /*002e*/ 	.short	(.L_2839 - .L_2838)
.L_2838:
        /*0030*/ 	.word	0x00000000
        /*0034*/ 	.short	0x0005
        /*0036*/ 	.short	0x001a
        /*0038*/ 	.byte	0x00, 0xf0, 0x05, 0x00


	//----- nvinfo : EIATTR_KPARAM_INFO
	.align		4
.L_2839:
        /*003c*/ 	.byte	0x04, 0x17
        /*003e*/ 	.short	(.L_2841 - .L_2840)
.L_2840:
        /*0040*/ 	.word	0x00000000
        /*0044*/ 	.short	0x0004
        /*0046*/ 	.short	0x0019
        /*0048*/ 	.byte	0x00, 0xf0, 0x05, 0x00


	//----- nvinfo : EIATTR_KPARAM_INFO
	.align		4
.L_2841:
        /*004c*/ 	.byte	0x04, 0x17
        /*004e*/ 	.short	(.L_2843 - .L_2842)
.L_2842:
        /*0050*/ 	.word	0x00000000
        /*0054*/ 	.short	0x0003
        /*0056*/ 	.short	0x0018
        /*0058*/ 	.byte	0x00, 0xf0, 0x05, 0x00


	//----- nvinfo : EIATTR_KPARAM_INFO
	.align		4
.L_2843:
        /*005c*/ 	.byte	0x04, 0x17
        /*005e*/ 	.short	(.L_2845 - .L_2844)
.L_2844:
        /*0060*/ 	.word	0x00000000
        /*0064*/ 	.short	0x0002
        /*0066*/ 	.short	0x0008
        /*0068*/ 	.byte	0x00, 0xf0, 0x41, 0x00


	//----- nvinfo : EIATTR_KPARAM_INFO
	.align		4
.L_2845:
        /*006c*/ 	.byte	0x04, 0x17
        /*006e*/ 	.short	(.L_2847 - .L_2846)
.L_2846:
        /*0070*/ 	.word	0x00000000
        /*0074*/ 	.short	0x0001
        /*0076*/ 	.short	0x0004
        /*0078*/ 	.byte	0x00, 0xf0, 0x05, 0x00


	//----- nvinfo : EIATTR_KPARAM_INFO
	.align		4
.L_2847:
        /*007c*/ 	.byte	0x04, 0x17
        /*007e*/ 	.short	(.L_2849 - .L_2848)
.L_2848:
        /*0080*/ 	.word	0x00000000
        /*0084*/ 	.short	0x0000
        /*0086*/ 	.short	0x0000
        /*0088*/ 	.byte	0x00, 0xf0, 0x11, 0x00


	//----- nvinfo : EIATTR_MAXREG_COUNT
	.align		4
.L_2849:
        /*008c*/ 	.byte	0x03, 0x1b
        /*008e*/ 	.short	0x00ff


	//----- nvinfo : EIATTR_MERCURY_ISA_VERSION
	.align		4
        /*0090*/ 	.byte	0x03, 0x5f
        /*0092*/ 	.short	0x0000


	//----- nvinfo : EIATTR_EXIT_INSTR_OFFSETS
	.align		4
        /*0094*/ 	.byte	0x04, 0x1c
        /*0096*/ 	.short	(.L_2851 - .L_2850)


	//   ....[0]....
.L_2850:
        /*0098*/ 	.word	0x000001c0


	//   ....[1]....
        /*009c*/ 	.word	0x00000210


	//----- nvinfo : EIATTR_MAX_THREADS
	.align		4
.L_2851:
        /*00a0*/ 	.byte	0x04, 0x05
        /*00a2*/ 	.short	(.L_2853 - .L_2852)
.L_2852:
        /*00a4*/ 	.word	0x00000080
        /*00a8*/ 	.word	0x00000001
        /*00ac*/ 	.word	0x00000001


	//----- nvinfo : EIATTR_CRS_STACK_SIZE
	.align		4
.L_2853:
        /*00b0*/ 	.byte	0x04, 0x1e
        /*00b2*/ 	.short	(.L_2855 - .L_2854)
.L_2854:
        /*00b4*/ 	.word	0x00000000
.L_2855:


//--------------------- .nv.info._ZN2at6native29vectorized_elementwise_kernelILi2EZZZNS0_19signbit_kernel_cudaERNS_18TensorIteratorBaseEENKUlvE_clEvENKUlvE_clEvEUlhE_St5arrayIPcLm2EEEEviT0_T1_ --------------------------
	.section	.nv.info._ZN2at6native29vectorized_elementwise_kernelILi2EZZZNS0_19signbit_kernel_cudaERNS_18TensorIteratorBaseEENKUlvE_clEvENKUlvE_clEvEUlhE_St5arrayIPcLm2EEEEviT0_T1_,"",@"SHT_CUDA_INFO"
	.sectionflags	@""
	.align	4


	//----- nvinfo : EIATTR_CUDA_API_VERSION
	.align		4
        /*0000*/ 	.byte	0x04, 0x37
        /*0002*/ 	.short	(.L_2857 - .L_2856)
.L_2856:
        /*0004*/ 	.word	0x00000082


	//----- nvinfo : EIATTR_SW2861232_WAR
	.align		4
.L_2857:
        /*0008*/ 	.byte	0x01, 0x35
	.zero		2


	//----- nvinfo : EIATTR_PARAM_CBANK
	.align		4
        /*000c*/ 	.byte	0x04, 0x0a
        /*000e*/ 	.short	(.L_2859 - .L_2858)
	.align		4
.L_2858:
        /*0010*/ 	.word	index@(.nv.constant0._ZN2at6native29vectorized_elementwise_kernelILi2EZZZNS0_19signbit_kernel_cudaERNS_18TensorIteratorBaseEENKUlvE_clEvENKUlvE_clEvEUlhE_St5arrayIPcLm2EEEEviT0_T1_)
        /*0014*/ 	.short	0x0160
        /*0016*/ 	.short	0x0018


	//----- nvinfo : EIATTR_CBANK_PARAM_SIZE
	.align		4
.L_2859:
        /*0018*/ 	.byte	0x03, 0x19
        /*001a*/ 	.short	0x0018


	//----- nvinfo : EIATTR_KPARAM_INFO
	.align		4
        /*001c*/ 	.byte	0x04, 0x17
        /*001e*/ 	.short	(.L_2861 - .L_2860)
.L_2860:
        /*0020*/ 	.word	0x00000000
        /*0024*/ 	.short	0x0002
        /*0026*/ 	.short	0x0008
        /*0028*/ 	.byte	0x00, 0xf0, 0x41, 0x00


	//----- nvinfo : EIATTR_KPARAM_INFO
	.align		4
.L_2861:
        /*002c*/ 	.byte	0x04, 0x17
        /*002e*/ 	.short	(.L_2863 - .L_2862)
.L_2862:
        /*0030*/ 	.word	0x00000000
        /*0034*/ 	.short	0x0001
        /*0036*/ 	.short	0x0004
        /*0038*/ 	.byte	0x00, 0xf0, 0x05, 0x00


	//----- nvinfo : EIATTR_KPARAM_INFO
	.align		4
.L_2863:
        /*003c*/ 	.byte	0x04, 0x17
        /*003e*/ 	.short	(.L_2865 - .L_2864)
.L_2864:
        /*0040*/ 	.word	0x00000000
        /*0044*/ 	.short	0x0000
        /*0046*/ 	.short	0x0000
        /*0048*/ 	.byte	0x00, 0xf0, 0x11, 0x00


	//----- nvinfo : EIATTR_MAXREG_COUNT
	.align		4
.L_2865:
        /*004c*/ 	.byte	0x03, 0x1b
        /*004e*/ 	.short	0x00ff


	//----- nvinfo : EIATTR_MERCURY_ISA_VERSION
	.align		4
        /*0050*/ 	.byte	0x03, 0x5f
        /*0052*/ 	.short	0x0000


	//----- nvinfo : EIATTR_EXIT_INSTR_OFFSETS
	.align		4
        /*0054*/ 	.byte	0x04, 0x1c
        /*0056*/ 	.short	(.L_2867 - .L_2866)


	//   ....[0]....
.L_2866:
        /*0058*/ 	.word	0x000000f0


	//   ....[1]....
        /*005c*/ 	.word	0x00000470


	//   ....[2]....
        /*0060*/ 	.word	0x000004c0


	//----- nvinfo : EIATTR_MAX_THREADS
	.align		4
.L_2867:
        /*0064*/ 	.byte	0x04, 0x05
        /*0066*/ 	.short	(.L_2869 - .L_2868)
.L_2868:
        /*0068*/ 	.word	0x00000080
        /*006c*/ 	.word	0x00000001
        /*0070*/ 	.word	0x00000001


	//----- nvinfo : EIATTR_CRS_STACK_SIZE
	.align		4
.L_2869:
        /*0074*/ 	.byte	0x04, 0x1e
        /*0076*/ 	.short	(.L_2871 - .L_2870)
.L_2870:
        /*0078*/ 	.word	0x00000000
.L_2871:


//--------------------- .nv.info._ZN2at6native29vectorized_elementwise_kernelILi4EZZZNS0_19signbit_kernel_cudaERNS_18TensorIteratorBaseEENKUlvE_clEvENKUlvE_clEvEUlhE_St5arrayIPcLm2EEEEviT0_T1_ --------------------------
	.section	.nv.info._ZN2at6native29vectorized_elementwise_kernelILi4EZZZNS0_19signbit_kernel_cudaERNS_18TensorIteratorBaseEENKUlvE_clEvENKUlvE_clEvEUlhE_St5arrayIPcLm2EEEEviT0_T1_,"",@"SHT_CUDA_INFO"
	.sectionflags	@""
	.align	4


	//----- nvinfo : EIATTR_CUDA_API_VERSION
	.align		4
        /*0000*/ 	.byte	0x04, 0x37
        /*0002*/ 	.short	(.L_2873 - .L_2872)
.L_2872:
        /*0004*/ 	.word	0x00000082


	//----- nvinfo : EIATTR_SW2861232_WAR
	.align		4
.L_2873:
        /*0008*/ 	.byte	0x01, 0x35
	.zero		2


	//----- nvinfo : EIATTR_PARAM_CBANK
	.align		4
        /*000c*/ 	.byte	0x04, 0x0a
        /*000e*/ 	.short	(.L_2875 - .L_2874)
	.align		4
.L_2874:
        /*0010*/ 	.word	index@(.nv.constant0._ZN2at6native29vectorized_elementwise_kernelILi4EZZZNS0_19signbit_kernel_cudaERNS_18TensorIteratorBaseEENKUlvE_clEvENKUlvE_clEvEUlhE_St5arrayIPcLm2EEEEviT0_T1_)
        /*0014*/ 	.short	0x0160
        /*0016*/ 	.short	0x0018


	//----- nvinfo : EIATTR_CBANK_PARAM_SIZE
	.align		4
.L_2875:
        /*0018*/ 	.byte	0x03, 0x19
        /*001a*/ 	.short	0x0018


	//----- nvinfo : EIATTR_KPARAM_INFO
	.align		4
        /*001c*/ 	.byte	0x04, 0x17
        /*001e*/ 	.short	(.L_2877 - .L_2876)
.L_2876:
        /*0020*/ 	.word	0x00000000
        /*0024*/ 	.short	0x0002
        /*0026*/ 	.short	0x0008
        /*0028*/ 	.byte	0x00, 0xf0, 0x41, 0x00


	//----- nvinfo : EIATTR_KPARAM_INFO
	.align		4
.L_2877:
        /*002c*/ 	.byte	0x04, 0x17
        /*002e*/ 	.short	(.L_2879 - .L_2878)
.L_2878:
        /*0030*/ 	.word	0x00000000
        /*0034*/ 	.short	0x0001
        /*0036*/ 	.short	0x0004
        /*0038*/ 	.byte	0x00, 0xf0, 0x05, 0x00


	//----- nvinfo : EIATTR_KPARAM_INFO
	.align		4
.L_2879:
        /*003c*/ 	.byte	0x04, 0x17
        /*003e*/ 	.short	(.L_2881 - .L_2880)
.L_2880:
        /*0040*/ 	.word	0x00000000
        /*0044*/ 	.short	0x0000
        /*0046*/ 	.short	0x0000
        /*0048*/ 	.byte	0x00, 0xf0, 0x11, 0x00


	//----- nvinfo : EIATTR_MAXREG_COUNT
	.align		4
.L_2881:
        /*004c*/ 	.byte	0x03, 0x1b
        /*004e*/ 	.short	0x00ff


	//----- nvinfo : EIATTR_MERCURY_ISA_VERSION
	.align		4
        /*0050*/ 	.byte	0x03, 0x5f
        /*0052*/ 	.short	0x0000


	//----- nvinfo : EIATTR_EXIT_INSTR_OFFSETS
	.align		4
        /*0054*/ 	.byte	0x04, 0x1c
        /*0056*/ 	.short	(.L_2883 - .L_2882)


	//   ....[0]....
.L_2882:
        /*0058*/ 	.word	0x000000d0


	//   ....[1]....
        /*005c*/ 	.word	0x00000450


	//   ....[2]....
        /*0060*/ 	.word	0x000004a0


	//----- nvinfo : EIATTR_MAX_THREADS
	.align		4
.L_2883:
        /*0064*/ 	.byte	0x04, 0x05
        /*0066*/ 	.short	(.L_2885 - .L_2884)
.L_2884:
        /*0068*/ 	.word	0x00000080
        /*006c*/ 	.word	0x00000001
        /*0070*/ 	.word	0x00000001


	//----- nvinfo : EIATTR_CRS_STACK_SIZE
	.align		4
.L_2885:
        /*0074*/ 	.byte	0x04, 0x1e
        /*0076*/ 	.short	(.L_2887 - .L_2886)
.L_2886:
        /*0078*/ 	.word	0x00000000
.L_2887:


//--------------------- .nv.info._ZN2at6native29vectorized_elementwise_kernelILi8EZZZNS0_19signbit_kernel_cudaERNS_18TensorIteratorBaseEENKUlvE_clEvENKUlvE_clEvEUlhE_St5arrayIPcLm2EEEEviT0_T1_ --------------------------
	.section	.nv.info._ZN2at6native29vectorized_elementwise_kernelILi8EZZZNS0_19signbit_kernel_cudaERNS_18TensorIteratorBaseEENKUlvE_clEvENKUlvE_clEvEUlhE_St5arrayIPcLm2EEEEviT0_T1_,"",@"SHT_CUDA_INFO"
	.sectionflags	@""
	.align	4


	//----- nvinfo : EIATTR_CUDA_API_VERSION
	.align		4
        /*0000*/ 	.byte	0x04, 0x37
        /*0002*/ 	.short	(.L_2889 - .L_2888)
.L_2888:
        /*0004*/ 	.word	0x00000082


	//----- nvinfo : EIATTR_SW2861232_WAR
	.align		4
.L_2889:
        /*0008*/ 	.byte	0x01, 0x35
	.zero		2


	//----- nvinfo : EIATTR_PARAM_CBANK
	.align		4
        /*000c*/ 	.byte	0x04, 0x0a
        /*000e*/ 	.short	(.L_2891 - .L_2890)
	.align		4
.L_2890:
        /*0010*/ 	.word	index@(.nv.constant0._ZN2at6native29vectorized_elementwise_kernelILi8EZZZNS0_19signbit_kernel_cudaERNS_18TensorIteratorBaseEENKUlvE_clEvENKUlvE_clEvEUlhE_St5arrayIPcLm2EEEEviT0_T1_)
        /*0014*/ 	.short	0x0160
        /*0016*/ 	.short	0x0018


	//----- nvinfo : EIATTR_CBANK_PARAM_SIZE
	.align		4
.L_2891:
        /*0018*/ 	.byte	0x03, 0x19
        /*001a*/ 	.short	0x0018


	//----- nvinfo : EIATTR_KPARAM_INFO
	.align		4
        /*001c*/ 	.byte	0x04, 0x17
        /*001e*/ 	.short	(.L_2893 - .L_2892)
.L_2892:
        /*0020*/ 	.word	0x00000000
        /*0024*/ 	.short	0x0002
        /*0026*/ 	.short	0x0008
        /*0028*/ 	.byte	0x00, 0xf0, 0x41, 0x00


	//----- nvinfo : EIATTR_KPARAM_INFO
	.align		4
.L_2893:
        /*002c*/ 	.byte	0x04, 0x17
        /*002e*/ 	.short	(.L_2895 - .L_2894)
.L_2894:
        /*0030*/ 	.word	0x00000000
        /*0034*/ 	.short	0x0001
        /*0036*/ 	.short	0x0004
        /*0038*/ 	.byte	0x00, 0xf0, 0x05, 0x00


	//----- nvinfo : EIATTR_KPARAM_INFO
	.align		4
.L_2895:
        /*003c*/ 	.byte	0x04, 0x17
        /*003e*/ 	.short	(.L_2897 - .L_2896)
.L_2896:
        /*0040*/ 	.word	0x00000000
        /*0044*/ 	.short	0x0000
        /*0046*/ 	.short	0x0000
        /*0048*/ 	.byte	0x00, 0xf0, 0x11, 0x00


	//----- nvinfo : EIATTR_MAXREG_COUNT
	.align		4
.L_2897:
        /*004c*/ 	.byte	0x03, 0x1b
        /*004e*/ 	.short	0x00ff


	//----- nvinfo : EIATTR_MERCURY_ISA_VERSION
	.align		4
        /*0050*/ 	.byte	0x03, 0x5f
        /*0052*/ 	.short	0x0000


	//----- nvinfo : EIATTR_EXIT_INSTR_OFFSETS
	.align		4
        /*0054*/ 	.byte	0x04, 0x1c
        /*0056*/ 	.short	(.L_2899 - .L_2898)


	//   ....[0]....
.L_2898:
        /*0058*/ 	.word	0x00000010


	//----- nvinfo : EIATTR_MAX_THREADS
	.align		4
.L_2899:
        /*005c*/ 	.byte	0x04, 0x05
        /*005e*/ 	.short	(.L_2901 - .L_2900)
.L_2900:
        /*0060*/ 	.word	0x00000080
        /*0064*/ 	.word	0x00000001
        /*0068*/ 	.word	0x00000001
.L_2901:


//--------------------- .nv.info._ZN2at6native18elementwise_kernelILi128ELi4EZNS0_15gpu_kernel_implIZZZNS0_16sign_kernel_cudaERNS_18TensorIteratorBaseEENKUlvE_clEvENKUlvE7_clEvEUlN3c108BFloat16EE_EEvS4_RKT_EUliE_EEviT1_ --------------------------
	.section	.nv.info._ZN2at6native18elementwise_kernelILi128ELi4EZNS0_15gpu_kernel_implIZZZNS0_16sign_kernel_cudaERNS_18TensorIteratorBaseEENKUlvE_clEvENKUlvE7_clEvEUlN3c108BFloat16EE_EEvS4_RKT_EUliE_EEviT1_,"",@"SHT_CUDA_INFO"
	.sectionflags	@""
	.align	4


	//----- nvinfo : EIATTR_CUDA_API_VERSION
	.align		4
        /*0000*/ 	.byte	0x04, 0x37
        /*0002*/ 	.short	(.L_2903 - .L_2902)
.L_2902:
        /*0004*/ 	.word	0x00000082


	//----- nvinfo : EIATTR_SW2861232_WAR
	.align		4
.L_2903:
        /*0008*/ 	.byte	0x01, 0x35
	.zero		2


	//----- nvinfo : EIATTR_PARAM_CBANK
	.align		4
        /*000c*/ 	.byte	0x04, 0x0a
        /*000e*/ 	.short	(.L_2905 - .L_2904)
	.align		4
.L_2904:
        /*0010*/ 	.word	index@(.nv.constant0._ZN2at6native18elementwise_kernelILi128ELi4EZNS0_15gpu_kernel_implIZZZNS0_16sign_kernel_cudaERNS_18TensorIteratorBaseEENKUlvE_clEvENKUlvE7_clEvEUlN3c108BFloat16EE_EEvS4_RKT_EUliE_EEviT1_)
        /*0014*/ 	.short	0x0160
        /*0016*/ 	.short	0x0220


	//----- nvinfo : EIATTR_CBANK_PARAM_SIZE
	.align		4
.L_2905:
        /*0018*/ 	.byte	0x03, 0x19
        /*001a*/ 	.short	0x0220


	//----- nvinfo : EIATTR_KPARAM_INFO
	.align		4
        /*001c*/ 	.byte	0x04, 0x17
        /*001e*/ 	.short	(.L_2907 - .L_2906)
.L_2906:
        /*0020*/ 	.word	0x00000000
        /*0024*/ 	.short	0x0001
        /*0026*/ 	.short	0x0008
        /*0028*/ 	.byte	0x00, 0xf0, 0x61, 0x08


	//----- nvinfo : EIATTR_KPARAM_INFO
	.align		4
.L_2907:
        /*002c*/ 	.byte	0x04, 0x17
        /*002e*/ 	.short	(.L_2909 - .L_2908)
.L_2908:
        /*0030*/ 	.word	0x00000000
        /*0034*/ 	.short	0x0000
        /*0036*/ 	.short	0x0000
        /*0038*/ 	.byte	0x00, 0xf0, 0x11, 0x00


	//----- nvinfo : EIATTR_MAXREG_COUNT
	.align		4
.L_2909:
        /*003c*/ 	.byte	0x03, 0x1b
        /*003e*/ 	.short	0x0080


	//----- nvinfo : EIATTR_EXTERNS
	.align		4
        /*0040*/ 	.byte	0x04, 0x0f
        /*0042*/ 	.short	(.L_2911 - .L_2910)


	//   ....[0]....
	.align		4
.L_2910:
        /*0044*/ 	.word	index@(__assertfail)


	//----- nvinfo : EIATTR_MERCURY_ISA_VERSION
	.align		4
.L_2911:
        /*0048*/ 	.byte	0x03, 0x5f
        /*004a*/ 	.short	0x0000


	//----- nvinfo : EIATTR_SYSCALL_OFFSETS
	.align		4
        /*004c*/ 	.byte	0x04, 0x46
        /*004e*/ 	.short	(.L_2913 - .L_2912)


	//   ....[0]....
.L_2912:
        /*0050*/ 	.word	0x00001dd0


	//   ....[1]....
        /*0054*/ 	.word	0x00002de0


	//   ....[2]....
        /*0058*/ 	.word	0x00004c20


	//   ....[3]....
        /*005c*/ 	.word	0x00005c30


	//   ....[4]....
        /*0060*/ 	.word	0x00007a40


	//   ....[5]....
        /*0064*/ 	.word	0x00008a50


	//   ....[6]....
        /*0068*/ 	.word	0x0000a870


	//   ....[7]....
        /*006c*/ 	.word	0x0000b880


	//----- nvinfo : EIATTR_EXIT_INSTR_OFFSETS
	.align		4
.L_2913:
        /*0070*/ 	.byte	0x04, 0x1c
        /*0072*/ 	.short	(.L_2915 - .L_2914)


	//   ....[0]....
.L_2914:
        /*0074*/ 	.word	0x00008b10


	//   ....[1]....
        /*0078*/ 	.word	0x0000aa80


	//   ....[2]....
        /*007c*/ 	.word	0x0000aac0


	//   ....[3]....
        /*0080*/ 	.word	0x0000ab60


	//   ....[4]....
        /*0084*/ 	.word	0x0000aba0


	//   ....[5]....
        /*0088*/ 	.word	0x0000abe0


	//   ....[6]....
        /*008c*/ 	.word	0x0000ac70


	//   ....[7]....
        /*0090*/ 	.word	0x0000acb0


	//   ....[8]....
        /*0094*/ 	.word	0x0000ad50


	//   ....[9]....
        /*0098*/ 	.word	0x0000ada0


	//   ....[10]....
        /*009c*/ 	.word	0x0000adf0


	//   ....[11]....
        /*00a0*/ 	.word	0x0000aec0


	//   ....[12]....
        /*00a4*/ 	.word	0x0000af20


	//   ....[13]....
        /*00a8*/ 	.word	0x0000b0b0


	//   ....[14]....
        /*00ac*/ 	.word	0x0000b210


	//   ....[15]....
        /*00b0*/ 	.word	0x0000b230


	//   ....[16]....
        /*00b4*/ 	.word	0x0000b2f0


	//   ....[17]....
        /*00b8*/ 	.word	0x0000b470


	//   ....[18]....
        /*00bc*/ 	.word	0x0000b5f0


	//   ....[19]....
        /*00c0*/ 	.word	0x0000b750


	//   ....[20]....
        /*00c4*/ 	.word	0x0000b890


	//   ....[21]....
        /*00c8*/ 	.word	0x0000b8d0


	//   ....[22]....
        /*00cc*/ 	.word	0x0000b910


	//----- nvinfo : EIATTR_MAX_THREADS
	.align		4
.L_2915:
        /*00d0*/ 	.byte	0x04, 0x05
        /*00d2*/ 	.short	(.L_2917 - .L_2916)
.L_2916:
        /*00d4*/ 	.word	0x00000080
        /*00d8*/ 	.word	0x00000001
        /*00dc*/ 	.word	0x00000001


	//----- nvinfo : EIATTR_CRS_STACK_SIZE
	.align		4
.L_2917:
        /*00e0*/ 	.byte	0x04, 0x1e
        /*00e2*/ 	.short	(.L_2919 - .L_2918)
.L_2918:
        /*00e4*/ 	.word	0x00000000
.L_2919:


//--------------------- .nv.info._ZN2at6native27unrolled_elementwise_kernelIZZZNS0_16sign_kernel_cudaERNS_18TensorIteratorBaseEENKUlvE_clEvENKUlvE7_clEvEUlN3c108BFloat16EE_St5arrayIPcLm2EELi4E23TrivialOffsetCalculatorILi1EjESD_NS0_6memory12LoadWithCastILi1EEENSE_13StoreWithCastILi1EEEEEviT_T0_T2_T3_T4_T5_ --------------------------
	.section	.nv.info._ZN2at6native27unrolled_elementwise_kernelIZZZNS0_16sign_kernel_cudaERNS_18TensorIteratorBaseEENKUlvE_clEvENKUlvE7_clEvEUlN3c108BFloat16EE_St5arrayIPcLm2EELi4E23TrivialOffsetCalculatorILi1EjESD_NS0_6memory12LoadWithCastILi1EEENSE_13StoreWithCastILi1EEEEEviT_T0_T2_T3_T4_T5_,"",@"SHT_CUDA_INFO"
	.sectionflags	@""
	.align	4


	//----- nvinfo : EIATTR_CUDA_API_VERSION
	.align		4
        /*0000*/ 	.byte	0x04, 0x37
        /*0002*/ 	.short	(.L_2921 - .L_2920)
.L_2920:
        /*0004*/ 	.word	0x00000082


	//----- nvinfo : EIATTR_SW2861232_WAR
	.align		4
.L_2921:
        /*0008*/ 	.byte	0x01, 0x35
	.zero		2


	//----- nvinfo : EIATTR_PARAM_CBANK
	.align		4
        /*000c*/ 	.byte	0x04, 0x0a
        /*000e*/ 	.short	(.L_2923 - .L_2922)
	.align		4
.L_2922:
        /*0010*/ 	.word	index@(.nv.constant0._ZN2at6native27unrolled_elementwise_kernelIZZZNS0_16sign_kernel_cudaERNS_18TensorIteratorBaseEENKUlvE_clEvENKUlvE7_clEvEUlN3c108BFloat16EE_St5arrayIPcLm2EELi4E23TrivialOffsetCalculatorILi1EjESD_NS0_6memory12LoadWithCastILi1EEENSE_13StoreWithCastILi1EEEEEviT_T0_T2_T3_T4_T5_)
        /*0014*/ 	.short	0x0160
        /*0016*/ 	.short	0x002c


	//----- nvinfo : EIATTR_CBANK_PARAM_SIZE
	.align		4
.L_2923:
        /*0018*/ 	.byte	0x03, 0x19
        /*001a*/ 	.short	0x002c


	//----- nvinfo : EIATTR_KPARAM_INFO
	.align		4
        /*001c*/ 	.byte	0x04, 0x17
        /*001e*/ 	.short	(.L_2925 - .L_2924)
.L_2924:
        /*0020*/ 	.word	0x00000000
        /*0024*/ 	.short	0x0006
        /*0026*/ 	.short	0x0024
        /*0028*/ 	.byte	0x00, 0xf0, 0x21, 0x00


	//----- nvinfo : EIATTR_KPARAM_INFO
	.align		4
.L_2925:
        /*002c*/ 	.byte	0x04, 0x17
        /*002e*/ 	.short	(.L_2927 - .L_2926)
.L_2926:
        /*0030*/ 	.word	0x00000000
        /*0034*/ 	.short	0x0005
        /*0036*/ 	.short	0x001c
        /*0038*/ 	.byte	0x00, 0xf0, 0x21, 0x00


	//----- nvinfo : EIATTR_KPARAM_INFO
	.align		4
.L_2927:
        /*003c*/ 	.byte	0x04, 0x17
        /*003e*/ 	.short	(.L_2929 - .L_2928)
.L_2928:
        /*0040*/ 	.word	0x00000000
        /*0044*/ 	.short	0x0004
        /*0046*/ 	.short	0x0019
        /*0048*/ 	.byte	0x00, 0xf0, 0x05, 0x00


	//----- nvinfo : EIATTR_KPARAM_INFO
	.align		4
.L_2929:
        /*004c*/ 	.byte	0x04, 0x17
        /*004e*/ 	.short	(.L_2931 - .L_2930)
.L_2930:
        /*0050*/ 	.word	0x00000000
        /*0054*/ 	.short	0x0003
        /*0056*/ 	.short	0x0018
        /*0058*/ 	.byte	0x00, 0xf0, 0x05, 0x00


	//----- nvinfo : EIATTR_KPARAM_INFO
	.align		4
.L_2931:
        /*005c*/ 	.byte	0x04, 0x17
        /*005e*/ 	.short	(.L_2933 - .L_2932)
.L_2932:
        /*0060*/ 	.word	0x00000000
        /*0064*/ 	.short	0x0002
        /*0066*/ 	.short	0x0008
        /*0068*/ 	.byte	0x00, 0xf0, 0x41, 0x00


	//----- nvinfo : EIATTR_KPARAM_INFO
	.align		4
.L_2933:
        /*006c*/ 	.byte	0x04, 0x17
        /*006e*/ 	.short	(.L_2935 - .L_2934)
.L_2934:
        /*0070*/ 	.word	0x00000000
        /*0074*/ 	.short	0x0001
        /*0076*/ 	.short	0x0004
        /*0078*/ 	.byte	0x00, 0xf0, 0x05, 0x00


	//----- nvinfo : EIATTR_KPARAM_INFO
	.align		4
.L_2935:
        /*007c*/ 	.byte	0x04, 0x17
        /*007e*/ 	.short	(.L_2937 - .L_2936)
.L_2936:
        /*0080*/ 	.word	0x00000000
        /*0084*/ 	.short	0x0000
        /*0086*/ 	.short	0x0000
        /*0088*/ 	.byte	0x00, 0xf0, 0x11, 0x00


	//----- nvinfo : EIATTR_MAXREG_COUNT
	.align		4
.L_2937:
        /*008c*/ 	.byte	0x03, 0x1b
        /*008e*/ 	.short	0x00ff


	//----- nvinfo : EIATTR_EXTERNS
	.align		4
        /*0090*/ 	.byte	0x04, 0x0f
        /*0092*/ 	.short	(.L_2939 - .L_2938)


	//   ....[0]....
	.align		4
.L_2938:
        /*0094*/ 	.word	index@(__assertfail)


	//----- nvinfo : EIATTR_MERCURY_ISA_VERSION
	.align		4
.L_2939:
        /*0098*/ 	.byte	0x03, 0x5f
        /*009a*/ 	.short	0x0000


	//----- nvinfo : EIATTR_SYSCALL_OFFSETS
	.align		4
        /*009c*/ 	.byte	0x04, 0x46
        /*009e*/ 	.short	(.L_2941 - .L_2940)


	//   ....[0]....
.L_2940:
        /*00a0*/ 	.word	0x000010a0


	//   ....[1]....
        /*00a4*/ 	.word	0x000021a0


	//   ....[2]....
        /*00a8*/ 	.word	0x000032b0


	//   ....[3]....
        /*00ac*/ 	.word	0x00004390


	//   ....[4]....
        /*00b0*/ 	.word	0x00005820


	//   ....[5]....
        /*00b4*/ 	.word	0x00006850


	//   ....[6]....
        /*00b8*/ 	.word	0x00007840


	//   ....[7]....
        /*00bc*/ 	.word	0x00008830


	//----- nvinfo : EIATTR_EXIT_INSTR_OFFSETS
	.align		4
.L_2941:
        /*00c0*/ 	.byte	0x04, 0x1c
        /*00c2*/ 	.short	(.L_2943 - .L_2942)


	//   ....[0]....
.L_2942:
        /*00c4*/ 	.word	0x00007900


	//   ....[1]....
        /*00c8*/ 	.word	0x00007a30


	//   ....[2]....
        /*00cc*/ 	.word	0x00007a70


	//   ....[3]....
        /*00d0*/ 	.word	0x00007b10


	//   ....[4]....
        /*00d4*/ 	.word	0x00007b50


	//   ....[5]....
        /*00d8*/ 	.word	0x00007b90


	//   ....[6]....
        /*00dc*/ 	.word	0x00007c20


	//   ....[7]....
        /*00e0*/ 	.word	0x00007c60


	//   ....[8]....
        /*00e4*/ 	.word	0x00007d00


	//   ....[9]....
        /*00e8*/ 	.word	0x00007d50


	//   ....[10]....
        /*00ec*/ 	.word	0x00007da0


	//   ....[11]....
        /*00f0*/ 	.word	0x00007e70


	//   ....[12]....
        /*00f4*/ 	.word	0x00007ed0


	//   ....[13]....
        /*00f8*/ 	.word	0x00008060


	//   ....[14]....
        /*00fc*/ 	.word	0x000081c0


	//   ....[15]....
        /*0100*/ 	.word	0x000081e0


	//   ....[16]....
        /*0104*/ 	.word	0x000082a0


	//   ....[17]....
        /*0108*/ 	.word	0x00008420


	//   ....[18]....
        /*010c*/ 	.word	0x000085a0


	//   ....[19]....
        /*0110*/ 	.word	0x00008700


	//   ....[20]....
        /*0114*/ 	.word	0x00008840


	//   ....[21]....
        /*0118*/ 	.word	0x00008880


	//   ....[22]....
        /*011c*/ 	.word	0x000088c0


	//----- nvinfo : EIATTR_MAX_THREADS
	.align		4
.L_2943:
        /*0120*/ 	.byte	0x04, 0x05
        /*0122*/ 	.short	(.L_2945 - .L_2944)
.L_2944:
        /*0124*/ 	.word	0x00000080
        /*0128*/ 	.word	0x00000001
        /*012c*/ 	.word	0x00000001


	//----- nvinfo : EIATTR_CRS_STACK_SIZE
	.align		4
.L_2945:
        /*0130*/ 	.byte	0x04, 0x1e
        /*0132*/ 	.short	(.L_2947 - .L_2946)
.L_2946:
        /*0134*/ 	.word	0x00000000
.L_2947:


//--------------------- .nv.info._ZN2at6native18elementwise_kernelILi128ELi4EZNS0_22gpu_kernel_impl_nocastIZZZNS0_16sign_kernel_cudaERNS_18TensorIteratorBaseEENKUlvE_clEvENKUlvE7_clEvEUlN3c108BFloat16EE_EEvS4_RKT_EUliE_EEviT1_ --------------------------
	.section	.nv.info._ZN2at6native18elementwise_kernelILi128ELi4EZNS0_22gpu_kernel_impl_nocastIZZZNS0_16sign_kernel_cudaERNS_18TensorIteratorBaseEENKUlvE_clEvENKUlvE7_clEvEUlN3c108BFloat16EE_EEvS4_RKT_EUliE_EEviT1_,"",@"SHT_CUDA_INFO"
	.sectionflags	@""
	.align	4


	//----- nvinfo : EIATTR_CUDA_API_VERSION
	.align		4
        /*0000*/ 	.byte	0x04, 0x37
        /*0002*/ 	.short	(.L_2949 - .L_2948)
.L_2948:
        /*0004*/ 	.word	0x00000082


	//----- nvinfo : EIATTR_SW2861232_WAR
	.align		4
.L_2949:
        /*0008*/ 	.byte	0x01, 0x35
	.zero		2


	//----- nvinfo : EIATTR_PARAM_CBANK
	.align		4
        /*000c*/ 	.byte	0x04, 0x0a
        /*000e*/ 	.short	(.L_2951 - .L_2950)
	.align		4
.L_2950:
        /*0010*/ 	.word	index@(.nv.constant0._ZN2at6native18elementwise_kernelILi128ELi4EZNS0_22gpu_kernel_impl_nocastIZZZNS0_16sign_kernel_cudaERNS_18TensorIteratorBaseEENKUlvE_clEvENKUlvE7_clEvEUlN3c108BFloat16EE_EEvS4_RKT_EUliE_EEviT1_)
        /*0014*/ 	.short	0x0160
        /*0016*/ 	.short	0x0220


	//----- nvinfo : EIATTR_CBANK_PARAM_SIZE
	.align		4
.L_2951:
        /*0018*/ 	.byte	0x03, 0x19
        /*001a*/ 	.short	0x0220


	//----- nvinfo : EIATTR_KPARAM_INFO
	.align		4
        /*001c*/ 	.byte	0x04, 0x17
        /*001e*/ 	.short	(.L_2953 - .L_2952)
.L_2952:
        /*0020*/ 	.word	0x00000000
        /*0024*/ 	.short	0x0001
        /*0026*/ 	.short	0x0008
        /*0028*/ 	.byte	0x00, 0xf0, 0x61, 0x08


	//----- nvinfo : EIATTR_KPARAM_INFO
	.align		4
.L_2953:
        /*002c*/ 	.byte	0x04, 0x17
        /*002e*/ 	.short	(.L_2955 - .L_2954)
.L_2954:
        /*0030*/ 	.word	0x00000000
        /*0034*/ 	.short	0x0000
        /*0036*/ 	.short	0x0000
        /*0038*/ 	.byte	0x00, 0xf0, 0x11, 0x00


	//----- nvinfo : EIATTR_MAXREG_COUNT
	.align		4
.L_2955:
        /*003c*/ 	.byte	0x03, 0x1b
        /*003e*/ 	.short	0x0080


	//----- nvinfo : EIATTR_MERCURY_ISA_VERSION
	.align		4
        /*0040*/ 	.byte	0x03, 0x5f
        /*0042*/ 	.short	0x0000


	//----- nvinfo : EIATTR_EXIT_INSTR_OFFSETS
	.align		4
        /*0044*/ 	.byte	0x04, 0x1c
        /*0046*/ 	.short	(.L_2957 - .L_2956)


	//   ....[0]....
.L_2956:
        /*0048*/ 	.word	0x00002e60


	//   ....[1]....
        /*004c*/ 	.word	0x00003d80


	//----- nvinfo : EIATTR_MAX_THREADS
	.align		4
.L_2957:
        /*0050*/ 	.byte	0x04, 0x05
        /*0052*/ 	.short	(.L_2959 - .L_2958)
.L_2958:
        /*0054*/ 	.word	0x00000080
        /*0058*/ 	.word	0x00000001
        /*005c*/ 	.word	0x00000001


	//----- nvinfo : EIATTR_CRS_STACK_SIZE
	.align		4
.L_2959:
        /*0060*/ 	.byte	0x04, 0x1e
        /*0062*/ 	.short	(.L_2961 - .L_2960)
.L_2960:
        /*0064*/ 	.word	0x00000000
.L_2961:


//--------------------- .nv.info._ZN2at6native27unrolled_elementwise_kernelIZZZNS0_16sign_kernel_cudaERNS_18TensorIteratorBaseEENKUlvE_clEvENKUlvE7_clEvEUlN3c108BFloat16EE_St5arrayIPcLm2EELi4E23TrivialOffsetCalculatorILi1EjESD_NS0_6memory15LoadWithoutCastENSE_16StoreWithoutCastEEEviT_T0_T2_T3_T4_T5_ --------------------------
	.section	.nv.info._ZN2at6native27unrolled_elementwise_kernelIZZZNS0_16sign_kernel_cudaERNS_18TensorIteratorBaseEENKUlvE_clEvENKUlvE7_clEvEUlN3c108BFloat16EE_St5arrayIPcLm2EELi4E23TrivialOffsetCalculatorILi1EjESD_NS0_6memory15LoadWithoutCastENSE_16StoreWithoutCastEEEviT_T0_T2_T3_T4_T5_,"",@"SHT_CUDA_INFO"
	.sectionflags	@""
	.align	4


	//----- nvinfo : EIATTR_CUDA_API_VERSION
	.align		4
        /*0000*/ 	.byte	0x04, 0x37
        /*0002*/ 	.short	(.L_2963 - .L_2962)
.L_2962:
        /*0004*/ 	.word	0x00000082


	//----- nvinfo : EIATTR_SW2861232_WAR
	.align		4
.L_2963:
        /*0008*/ 	.byte	0x01, 0x35
	.zero		2


	//----- nvinfo : EIATTR_PARAM_CBANK
	.align		4
        /*000c*/ 	.byte	0x04, 0x0a
        /*000e*/ 	.short	(.L_2965 - .L_2964)
	.align		4
.L_2964:
        /*0010*/ 	.word	index@(.nv.constant0._ZN2at6native27unrolled_elementwise_kernelIZZZNS0_16sign_kernel_cudaERNS_18TensorIteratorBaseEENKUlvE_clEvENKUlvE7_clEvEUlN3c108BFloat16EE_St5arrayIPcLm2EELi4E23TrivialOffsetCalculatorILi1EjESD_NS0_6memory15LoadWithoutCastENSE_16StoreWithoutCastEEEviT_T0_T2_T3_T4_T5_)
        /*0014*/ 	.short	0x0160
        /*0016*/ 	.short	0x001c


	//----- nvinfo : EIATTR_CBANK_PARAM_SIZE
	.align		4
.L_2965:
        /*0018*/ 	.byte	0x03, 0x19
        /*001a*/ 	.short	0x001c


	//----- nvinfo : EIATTR_KPARAM_INFO
	.align		4
        /*001c*/ 	.byte	0x04, 0x17
        /*001e*/ 	.short	(.L_2967 - .L_2966)
.L_2966:
        /*0020*/ 	.word	0x00000000
        /*0024*/ 	.short	0x0006
        /*0026*/ 	.short	0x001b
        /*0028*/ 	.byte	0x00, 0xf0, 0x05, 0x00


	//----- nvinfo : EIATTR_KPARAM_INFO
	.align		4
.L_2967:
        /*002c*/ 	.byte	0x04, 0x17
        /*002e*/ 	.short	(.L_2969 - .L_2968)
.L_2968:
        /*0030*/ 	.word	0x00000000
        /*0034*/ 	.short	0x0005
        /*0036*/ 	.short	0x001a
        /*0038*/ 	.byte	0x00, 0xf0, 0x05, 0x00


	//----- nvinfo : EIATTR_KPARAM_INFO
	.align		4
.L_2969:
        /*003c*/ 	.byte	0x04, 0x17
        /*003e*/ 	.short	(.L_2971 - .L_2970)
.L_2970:
        /*0040*/ 	.word	0x00000000
        /*0044*/ 	.short	0x0004
        /*0046*/ 	.short	0x0019
        /*0048*/ 	.byte	0x00, 0xf0, 0x05, 0x00


	//----- nvinfo : EIATTR_KPARAM_INFO
	.align		4
.L_2971:
        /*004c*/ 	.byte	0x04, 0x17
        /*004e*/ 	.short	(.L_2973 - .L_2972)
.L_2972:
        /*0050*/ 	.word	0x00000000
        /*0054*/ 	.short	0x0003
        /*0056*/ 	.short	0x0018
        /*0058*/ 	.byte	0x00, 0xf0, 0x05, 0x00


	//----- nvinfo : EIATTR_KPARAM_INFO
	.align		4
.L_2973:
        /*005c*/ 	.byte	0x04, 0x17
        /*005e*/ 	.short	(.L_2975 - .L_2974)
.L_2974:
        /*0060*/ 	.word	0x00000000
        /*0064*/ 	.short	0x0002
        /*0066*/ 	.short	0x0008
        /*0068*/ 	.byte	0x00, 0xf0, 0x41, 0x00


	//----- nvinfo : EIATTR_KPARAM_INFO
	.align		4
.L_2975:
        /*006c*/ 	.byte	0x04, 0x17
        /*006e*/ 	.short	(.L_2977 - .L_2976)
.L_2976:
        /*0070*/ 	.word	0x00000000
        /*0074*/ 	.short	0x0001
        /*0076*/ 	.short	0x0004
        /*0078*/ 	.byte	0x00, 0xf0, 0x05, 0x00


	//----- nvinfo : EIATTR_KPARAM_INFO
	.align		4
.L_2977:
        /*007c*/ 	.byte	0x04, 0x17
        /*007e*/ 	.short	(.L_2979 - .L_2978)
.L_2978:
        /*0080*/ 	.word	0x00000000
        /*0084*/ 	.short	0x0000
        /*0086*/ 	.short	0x0000
        /*0088*/ 	.byte	0x00, 0xf0, 0x11, 0x00


	//----- nvinfo : EIATTR_MAXREG_COUNT
	.align		4
.L_2979:
        /*008c*/ 	.byte	0x03, 0x1b
        /*008e*/ 	.short	0x00ff


	//----- nvinfo : EIATTR_MERCURY_ISA_VERSION
	.align		4
        /*0090*/ 	.byte	0x03, 0x5f
        /*0092*/ 	.short	0x0000


	//----- nvinfo : EIATTR_EXIT_INSTR_OFFSETS
	.align		4
        /*0094*/ 	.byte	0x04, 0x1c
        /*0096*/ 	.short	(.L_2981 - .L_2980)


	//   ....[0]....
.L_2980:
        /*0098*/ 	.word	0x000006b0


	//   ....[1]....
        /*009c*/ 	.word	0x00000700


	//----- nvinfo : EIATTR_MAX_THREADS
	.align		4
.L_2981:
        /*00a0*/ 	.byte	0x04, 0x05
        /*00a2*/ 	.short	(.L_2983 - .L_2982)
.L_2982:
        /*00a4*/ 	.word	0x00000080
        /*00a8*/ 	.word	0x00000001
        /*00ac*/ 	.word	0x00000001


	//----- nvinfo : EIATTR_CRS_STACK_SIZE
	.align		4
.L_2983:
        /*00b0*/ 	.byte	0x04, 0x1e
        /*00b2*/ 	.short	(.L_2985 - .L_2984)
.L_2984:
        /*00b4*/ 	.word	0x00000000
.L_2985:


//--------------------- .nv.info._ZN2at6native29vectorized_elementwise_kernelILi2EZZZNS0_16sign_kernel_cudaERNS_18TensorIteratorBaseEENKUlvE_clEvENKUlvE7_clEvEUlN3c108BFloat16EE_St5arrayIPcLm2EEEEviT0_T1_ --------------------------
	.section	.nv.info._ZN2at6native29vectorized_elementwise_kernelILi2EZZZNS0_16sign_kernel_cudaERNS_18TensorIteratorBaseEENKUlvE_clEvENKUlvE7_clEvEUlN3c108BFloat16EE_St5arrayIPcLm2EEEEviT0_T1_,"",@"SHT_CUDA_INFO"
	.sectionflags	@""
	.align	4


	//----- nvinfo : EIATTR_CUDA_API_VERSION
	.align		4
        /*0000*/ 	.byte	0x04, 0x37
        /*0002*/ 	.short	(.L_2987 - .L_2986)
.L_2986:
        /*0004*/ 	.word	0x00000082


	//----- nvinfo : EIATTR_SW2861232_WAR
	.align		4
.L_2987:
        /*0008*/ 	.byte	0x01, 0x35
	.zero		2


	//----- nvinfo : EIATTR_PARAM_CBANK
	.align		4
        /*000c*/ 	.byte	0x04, 0x0a
        /*000e*/ 	.short	(.L_2989 - .L_2988)
	.align		4
.L_2988:
        /*0010*/ 	.word	index@(.nv.constant0._ZN2at6native29vectorized_elementwise_kernelILi2EZZZNS0_16sign_kernel_cudaERNS_18TensorIteratorBaseEENKUlvE_clEvENKUlvE7_clEvEUlN3c108BFloat16EE_St5arrayIPcLm2EEEEviT0_T1_)
        /*0014*/ 	.short	0x0160
        /*0016*/ 	.short	0x0018


	//----- nvinfo : EIATTR_CBANK_PARAM_SIZE
	.align		4
.L_2989:
        /*0018*/ 	.byte	0x03, 0x19
        /*001a*/ 	.short	0x0018


	//----- nvinfo : EIATTR_KPARAM_INFO
	.align		4
        /*001c*/ 	.byte	0x04, 0x17
        /*001e*/ 	.short	(.L_2991 - .L_2990)
.L_2990:
        /*0020*/ 	.word	0x00000000
        /*0024*/ 	.short	0x0002
        /*0026*/ 	.short	0x0008
        /*0028*/ 	.byte	0x00, 0xf0, 0x41, 0x00


	//----- nvinfo : EIATTR_KPARAM_INFO
	.align		4
.L_2991:
        /*002c*/ 	.byte	0x04, 0x17
        /*002e*/ 	.short	(.L_2993 - .L_2992)
.L_2992:
        /*0030*/ 	.word	0x00000000
        /*0034*/ 	.short	0x0001
        /*0036*/ 	.short	0x0004
        /*0038*/ 	.byte	0x00, 0xf0, 0x05, 0x00


	//----- nvinfo : EIATTR_KPARAM_INFO
	.align		4
.L_2993:
        /*003c*/ 	.byte	0x04, 0x17
        /*003e*/ 	.short	(.L_2995 - .L_2994)
.L_2994:
        /*0040*/ 	.word	0x00000000
        /*0044*/ 	.short	0x0000
        /*0046*/ 	.short	0x0000
        /*0048*/ 	.byte	0x00, 0xf0, 0x11, 0x00


	//----- nvinfo : EIATTR_MAXREG_COUNT
	.align		4
.L_2995:
        /*004c*/ 	.byte	0x03, 0x1b
        /*004e*/ 	.short	0x00ff


	//----- nvinfo : EIATTR_MERCURY_ISA_VERSION
	.align		4
        /*0050*/ 	.byte	0x03, 0x5f
        /*0052*/ 	.short	0x0000


	//----- nvinfo : EIATTR_EXIT_INSTR_OFFSETS
	.align		4
        /*0054*/ 	.byte	0x04, 0x1c
        /*0056*/ 	.short	(.L_2997 - .L_2996)


	//   ....[0]....
.L_2996:
        /*0058*/ 	.word	0x00000510


	//   ....[1]....
        /*005c*/ 	.word	0x00001260


	//   ....[2]....
        /*0060*/ 	.word	0x000012b0


	//----- nvinfo : EIATTR_MAX_THREADS
	.align		4
.L_2997:
        /*0064*/ 	.byte	0x04, 0x05
        /*0066*/ 	.short	(.L_2999 - .L_2998)
.L_2998:
        /*0068*/ 	.word	0x00000080
        /*006c*/ 	.word	0x00000001
        /*0070*/ 	.word	0x00000001


	//----- nvinfo : EIATTR_CRS_STACK_SIZE
	.align		4
.L_2999:
        /*0074*/ 	.byte	0x04, 0x1e
        /*0076*/ 	.short	(.L_3001 - .L_3000)
.L_3000:
        /*0078*/ 	.word	0x00000000
.L_3001:


//--------------------- .nv.info._ZN2at6native29vectorized_elementwise_kernelILi4EZZZNS0_16sign_kernel_cudaERNS_18TensorIteratorBaseEENKUlvE_clEvENKUlvE7_clEvEUlN3c108BFloat16EE_St5arrayIPcLm2EEEEviT0_T1_ --------------------------
	.section	.nv.info._ZN2at6native29vectorized_elementwise_kernelILi4EZZZNS0_16sign_kernel_cudaERNS_18TensorIteratorBaseEENKUlvE_clEvENKUlvE7_clEvEUlN3c108BFloat16EE_St5arrayIPcLm2EEEEviT0_T1_,"",@"SHT_CUDA_INFO"
	.sectionflags	@""
	.align	4


	//----- nvinfo : EIATTR_CUDA_API_VERSION
	.align		4
        /*0000*/ 	.byte	0x04, 0x37
        /*0002*/ 	.short	(.L_3003 - .L_3002)
.L_3002:
        /*0004*/ 	.word	0x00000082


	//----- nvinfo : EIATTR_SW2861232_WAR
	.align		4
.L_3003:
        /*0008*/ 	.byte	0x01, 0x35
	.zero		2


	//----- nvinfo : EIATTR_PARAM_CBANK
	.align		4
        /*000c*/ 	.byte	0x04, 0x0a
        /*000e*/ 	.short	(.L_3005 - .L_3004)
	.align		4
.L_3004:
        /*0010*/ 	.word	index@(.nv.constant0._ZN2at6native29vectorized_elementwise_kernelILi4EZZZNS0_16sign_kernel_cudaERNS_18TensorIteratorBaseEENKUlvE_clEvENKUlvE7_clEvEUlN3c108BFloat16EE_St5arrayIPcLm2EEEEviT0_T1_)
        /*0014*/ 	.short	0x0160
        /*0016*/ 	.short	0x0018


	//----- nvinfo : EIATTR_CBANK_PARAM_SIZE
	.align		4
.L_3005:
        /*0018*/ 	.byte	0x03, 0x19
        /*001a*/ 	.short	0x0018


	//----- nvinfo : EIATTR_KPARAM_INFO
	.align		4
        /*001c*/ 	.byte	0x04, 0x17
        /*001e*/ 	.short	(.L_3007 - .L_3006)
.L_3006:
        /*0020*/ 	.word	0x00000000
        /*0024*/ 	.short	0x0002
        /*0026*/ 	.short	0x0008
        /*0028*/ 	.byte	0x00, 0xf0, 0x41, 0x00


	//----- nvinfo : EIATTR_KPARAM_INFO
	.align		4
.L_3007:
        /*002c*/ 	.byte	0x04, 0x17
        /*002e*/ 	.short	(.L_3009 - .L_3008)
.L_3008:
        /*0030*/ 	.word	0x00000000
        /*0034*/ 	.short	0x0001
        /*0036*/ 	.short	0x0004
        /*0038*/ 	.byte	0x00, 0xf0, 0x05, 0x00


	//----- nvinfo : EIATTR_KPARAM_INFO
	.align		4
.L_3009:
        /*003c*/ 	.byte	0x04, 0x17
        /*003e*/ 	.short	(.L_3011 - .L_3010)
.L_3010:
        /*0040*/ 	.word	0x00000000
        /*0044*/ 	.short	0x0000
        /*0046*/ 	.short	0x0000
        /*0048*/ 	.byte	0x00, 0xf0, 0x11, 0x00


	//----- nvinfo : EIATTR_MAXREG_COUNT
	.align		4
.L_3011:
        /*004c*/ 	.byte	0x03, 0x1b
        /*004e*/ 	.short	0x00ff


	//----- nvinfo : EIATTR_MERCURY_ISA_VERSION
	.align		4
        /*0050*/ 	.byte	0x03, 0x5f
        /*0052*/ 	.short	0x0000


	//----- nvinfo : EIATTR_EXIT_INSTR_OFFSETS
	.align		4
        /*0054*/ 	.byte	0x04, 0x1c
        /*0056*/ 	.short	(.L_3013 - .L_3012)


	//   ....[0]....
.L_3012:
        /*0058*/ 	.word	0x000004d0


	//   ....[1]....
        /*005c*/ 	.word	0x00001220


	//   ....[2]....
        /*0060*/ 	.word	0x00001270


	//----- nvinfo : EIATTR_MAX_THREADS
	.align		4
.L_3013:
        /*0064*/ 	.byte	0x04, 0x05
        /*0066*/ 	.short	(.L_3015 - .L_3014)
.L_3014:
        /*0068*/ 	.word	0x00000080
        /*006c*/ 	.word	0x00000001
        /*0070*/ 	.word	0x00000001


	//----- nvinfo : EIATTR_CRS_STACK_SIZE
	.align		4
.L_3015:
        /*0074*/ 	.byte	0x04, 0x1e
        /*0076*/ 	.short	(.L_3017 - .L_3016)
.L_3016:
        /*0078*/ 	.word	0x00000000
.L_3017:


//--------------------- .nv.info._ZN2at6native29vectorized_elementwise_kernelILi8EZZZNS0_16sign_kernel_cudaERNS_18TensorIteratorBaseEENKUlvE_clEvENKUlvE7_clEvEUlN3c108BFloat16EE_St5arrayIPcLm2EEEEviT0_T1_ --------------------------
	.section	.nv.info._ZN2at6native29vectorized_elementwise_kernelILi8EZZZNS0_16sign_kernel_cudaERNS_18TensorIteratorBaseEENKUlvE_clEvENKUlvE7_clEvEUlN3c108BFloat16EE_St5arrayIPcLm2EEEEviT0_T1_,"",@"SHT_CUDA_INFO"
	.sectionflags	@""
	.align	4


	//----- nvinfo : EIATTR_CUDA_API_VERSION
	.align		4
        /*0000*/ 	.byte	0x04, 0x37
        /*0002*/ 	.short	(.L_3019 - .L_3018)
.L_3018:
        /*0004*/ 	.word	0x00000082


	//----- nvinfo : EIATTR_SW2861232_WAR
	.align		4
.L_3019:
        /*0008*/ 	.byte	0x01, 0x35
	.zero		2


	//----- nvinfo : EIATTR_PARAM_CBANK
	.align		4
        /*000c*/ 	.byte	0x04, 0x0a
        /*000e*/ 	.short	(.L_3021 - .L_3020)
	.align		4
.L_3020:
        /*0010*/ 	.word	index@(.nv.constant0._ZN2at6native29vectorized_elementwise_kernelILi8EZZZNS0_16sign_kernel_cudaERNS_18TensorIteratorBaseEENKUlvE_clEvENKUlvE7_clEvEUlN3c108BFloat16EE_St5arrayIPcLm2EEEEviT0_T1_)
        /*0014*/ 	.short	0x0160
        /*0016*/ 	.short	0x0018


	//----- nvinfo : EIATTR_CBANK_PARAM_SIZE
	.align		4
.L_3021:
        /*0018*/ 	.byte	0x03, 0x19
        /*001a*/ 	.short	0x0018


	//----- nvinfo : EIATTR_KPARAM_INFO
	.align		4
        /*001c*/ 	.byte	0x04, 0x17
        /*001e*/ 	.short	(.L_3023 - .L_3022)
.L_3022:
        /*0020*/ 	.word	0x00000000
        /*0024*/ 	.short	0x0002
        /*0026*/ 	.short	0x0008
        /*0028*/ 	.byte	0x00, 0xf0, 0x41, 0x00


	//----- nvinfo : EIATTR_KPARAM_INFO
	.align		4
.L_3023:
        /*002c*/ 	.byte	0x04, 0x17
        /*002e*/ 	.short	(.L_3025 - .L_3024)
.L_3024:
        /*0030*/ 	.word	0x00000000
        /*0034*/ 	.short	0x0001
        /*0036*/ 	.short	0x0004
        /*0038*/ 	.byte	0x00, 0xf0, 0x05, 0x00


	//----- nvinfo : EIATTR_KPARAM_INFO
	.align		4
.L_3025:
        /*003c*/ 	.byte	0x04, 0x17
        /*003e*/ 	.short	(.L_3027 - .L_3026)
.L_3026:
        /*0040*/ 	.word	0x00000000
        /*0044*/ 	.short	0x0000
        /*0046*/ 	.short	0x0000
        /*0048*/ 	.byte	0x00, 0xf0, 0x11, 0x00


	//----- nvinfo : EIATTR_MAXREG_COUNT
	.align		4
.L_3027:
        /*004c*/ 	.byte	0x03, 0x1b
        /*004e*/ 	.short	0x00ff


	//----- nvinfo : EIATTR_MERCURY_ISA_VERSION
	.align		4
        /*0050*/ 	.byte	0x03, 0x5f
        /*0052*/ 	.short	0x0000


	//----- nvinfo : EIATTR_EXIT_INSTR_OFFSETS
	.align		4
        /*0054*/ 	.byte	0x04, 0x1c
        /*0056*/ 	.short	(.L_3029 - .L_3028)


	//   ....[0]....
.L_3028:
        /*0058*/ 	.word	0x00000010


	//----- nvinfo : EIATTR_MAX_THREADS
	.align		4
.L_3029:
        /*005c*/ 	.byte	0x04, 0x05
        /*005e*/ 	.short	(.L_3031 - .L_3030)
.L_3030:
        /*0060*/ 	.word	0x00000080
        /*0064*/ 	.word	0x00000001
        /*0068*/ 	.word	0x00000001
.L_3031:


//--------------------- .nv.info._ZN2at6native18elementwise_kernelILi128ELi4EZNS0_15gpu_kernel_implIZZZNS0_16sign_kernel_cudaERNS_18TensorIteratorBaseEENKUlvE_clEvENKUlvE6_clEvEUlN3c104HalfEE_EEvS4_RKT_EUliE_EEviT1_ --------------------------
	.section	.nv.info._ZN2at6native18elementwise_kernelILi128ELi4EZNS0_15gpu_kernel_implIZZZNS0_16sign_kernel_cudaERNS_18TensorIteratorBaseEENKUlvE_clEvENKUlvE6_clEvEUlN3c104HalfEE_EEvS4_RKT_EUliE_EEviT1_,"",@"SHT_CUDA_INFO"
	.sectionflags	@""
	.align	4


	//----- nvinfo : EIATTR_CUDA_API_VERSION
	.align		4
        /*0000*/ 	.byte	0x04, 0x37
        /*0002*/ 	.short	(.L_3033 - .L_3032)
.L_3032:
        /*0004*/ 	.word	0x00000082


	//----- nvinfo : EIATTR_SW2861232_WAR
	.align		4
.L_3033:
        /*0008*/ 	.byte	0x01, 0x35
	.zero		2


	//----- nvinfo : EIATTR_PARAM_CBANK
	.align		4
        /*000c*/ 	.byte	0x04, 0x0a
        /*000e*/ 	.short	(.L_3035 - .L_3034)
	.align		4
.L_3034:
        /*0010*/ 	.word	index@(.nv.constant0._ZN2at6native18elementwise_kernelILi128ELi4EZNS0_15gpu_kernel_implIZZZNS0_16sign_kernel_cudaERNS_18TensorIteratorBaseEENKUlvE_clEvENKUlvE6_clEvEUlN3c104HalfEE_EEvS4_RKT_EUliE_EEviT1_)
        /*0014*/ 	.short	0x0160
        /*0016*/ 	.short	0x0220


	//----- nvinfo : EIATTR_CBANK_PARAM_SIZE
	.align		4
.L_3035:
        /*0018*/ 	.byte	0x03, 0x19
        /*001a*/ 	.short	0x0220


	//----- nvinfo : EIATTR_KPARAM_INFO
	.align		4
        /*001c*/ 	.byte	0x04, 0x17
        /*001e*/ 	.short	(.L_3037 - .L_3036)
.L_3036:
        /*0020*/ 	.word	0x00000000
        /*0024*/ 	.short	0x0001
        /*0026*/ 	.short	0x0008
        /*0028*/ 	.byte	0x00, 0xf0, 0x61, 0x08


	//----- nvinfo : EIATTR_KPARAM_INFO
	.align		4
.L_3037:
        /*002c*/ 	.byte	0x04, 0x17
        /*002e*/ 	.short	(.L_3039 - .L_3038)
.L_3038:
        /*0030*/ 	.word	0x00000000
        /*0034*/ 	.short	0x0000
        /*0036*/ 	.short	0x0000
        /*0038*/ 	.byte	0x00, 0xf0, 0x11, 0x00


	//----- nvinfo : EIATTR_MAXREG_COUNT
	.align		4
.L_3039:
        /*003c*/ 	.byte	0x03, 0x1b
        /*003e*/ 	.short	0x0080


	//----- nvinfo : EIATTR_EXTERNS
	.align		4
        /*0040*/ 	.byte	0x04, 0x0f
        /*0042*/ 	.short	(.L_3041 - .L_3040)


	//   ....[0]....
	.align		4
.L_3040:
        /*0044*/ 	.word	index@(__assertfail)


	//----- nvinfo : EIATTR_MERCURY_ISA_VERSION
	.align		4
.L_3041:
        /*0048*/ 	.byte	0x03, 0x5f
        /*004a*/ 	.short	0x0000


	//----- nvinfo : EIATTR_SYSCALL_OFFSETS
	.align		4
        /*004c*/ 	.byte	0x04, 0x46
        /*004e*/ 	.short	(.L_3043 - .L_3042)


	//   ....[0]....
.L_3042:
        /*0050*/ 	.word	0x00001db0


	//   ....[1]....
        /*0054*/ 	.word	0x00002dc0


	//   ....[2]....
        /*0058*/ 	.word	0x00004be0


	//   ....[3]....
        /*005c*/ 	.word	0x00005bf0


	//   ....[4]....
        /*0060*/ 	.word	0x000079e0


	//   ....[5]....
        /*0064*/ 	.word	0x000089f0


	//   ....[6]....
        /*0068*/ 	.word	0x0000a7f0


	//   ....[7]....
        /*006c*/ 	.word	0x0000b800


	//----- nvinfo : EIATTR_EXIT_INSTR_OFFSETS
	.align		4
.L_3043:
        /*0070*/ 	.byte	0x04, 0x1c
        /*0072*/ 	.short	(.L_3045 - .L_3044)


	//   ....[0]....
.L_3044:
        /*0074*/ 	.word	0x00008ab0


	//   ....[1]....
        /*0078*/ 	.word	0x0000aa00


	//   ....[2]....
        /*007c*/ 	.word	0x0000aa40


	//   ....[3]....
        /*0080*/ 	.word	0x0000aae0


	//   ....[4]....
        /*0084*/ 	.word	0x0000ab20


	//   ....[5]....
        /*0088*/ 	.word	0x0000ab60


	//   ....[6]....
        /*008c*/ 	.word	0x0000abf0


	//   ....[7]....
        /*0090*/ 	.word	0x0000ac10


	//   ....[8]....
        /*0094*/ 	.word	0x0000acb0


	//   ....[9]....
        /*0098*/ 	.word	0x0000ad00


	//   ....[10]....
        /*009c*/ 	.word	0x0000ad50


	//   ....[11]....
        /*00a0*/ 	.word	0x0000ae20


	//   ....[12]....
        /*00a4*/ 	.word	0x0000ae80


	//   ....[13]....
        /*00a8*/ 	.word	0x0000b010


	//   ....[14]....
        /*00ac*/ 	.word	0x0000b170


	//   ....[15]....
        /*00b0*/ 	.word	0x0000b1b0


	//   ....[16]....
        /*00b4*/ 	.word	0x0000b270


	//   ....[17]....
        /*00b8*/ 	.word	0x0000b3f0


	//   ....[18]....
        /*00bc*/ 	.word	0x0000b570


	//   ....[19]....
        /*00c0*/ 	.word	0x0000b6d0


	//   ....[20]....
        /*00c4*/ 	.word	0x0000b810


	//   ....[21]....
        /*00c8*/ 	.word	0x0000b850


	//   ....[22]....
        /*00cc*/ 	.word	0x0000b890


	//----- nvinfo : EIATTR_MAX_THREADS
	.align		4
.L_3045:
        /*00d0*/ 	.byte	0x04, 0x05
        /*00d2*/ 	.short	(.L_3047 - .L_3046)
.L_3046:
        /*00d4*/ 	.word	0x00000080
        /*00d8*/ 	.word	0x00000001
        /*00dc*/ 	.word	0x00000001


	//----- nvinfo : EIATTR_CRS_STACK_SIZE
	.align		4
.L_3047:
        /*00e0*/ 	.byte	0x04, 0x1e
        /*00e2*/ 	.short	(.L_3049 - .L_3048)
.L_3048:
        /*00e4*/ 	.word	0x00000000
.L_3049:


//--------------------- .nv.info._ZN2at6native27unrolled_elementwise_kernelIZZZNS0_16sign_kernel_cudaERNS_18TensorIteratorBaseEENKUlvE_clEvENKUlvE6_clEvEUlN3c104HalfEE_St5arrayIPcLm2EELi4E23TrivialOffsetCalculatorILi1EjESD_NS0_6memory12LoadWithCastILi1EEENSE_13StoreWithCastILi1EEEEEviT_T0_T2_T3_T4_T5_ --------------------------
	.section	.nv.info._ZN2at6native27unrolled_elementwise_kernelIZZZNS0_16sign_kernel_cudaERNS_18TensorIteratorBaseEENKUlvE_clEvENKUlvE6_clEvEUlN3c104HalfEE_St5arrayIPcLm2EELi4E23TrivialOffsetCalculatorILi1EjESD_NS0_6memory12LoadWithCastILi1EEENSE_13StoreWithCastILi1EEEEEviT_T0_T2_T3_T4_T5_,"",@"SHT_CUDA_INFO"
	.sectionflags	@""
	.align	4


	//----- nvinfo : EIATTR_CUDA_API_VERSION
	.align		4
        /*0000*/ 	.byte	0x04, 0x37
        /*0002*/ 	.short	(.L_3051 - .L_3050)
.L_3050:
        /*0004*/ 	.word	0x00000082


	//----- nvinfo : EIATTR_SW2861232_WAR
	.align		4
.L_3051:
        /*0008*/ 	.byte	0x01, 0x35
	.zero		2


	//----- nvinfo : EIATTR_PARAM_CBANK
	.align		4
        /*000c*/ 	.byte	0x04, 0x0a
        /*000e*/ 	.short	(.L_3053 - .L_3052)
	.align		4
.L_3052:
        /*0010*/ 	.word	index@(.nv.constant0._ZN2at6native27unrolled_elementwise_kernelIZZZNS0_16sign_kernel_cudaERNS_18TensorIteratorBaseEENKUlvE_clEvENKUlvE6_clEvEUlN3c104HalfEE_St5arrayIPcLm2EELi4E23TrivialOffsetCalculatorILi1EjESD_NS0_6memory12LoadWithCastILi1EEENSE_13StoreWithCastILi1EEEEEviT_T0_T2_T3_T4_T5_)
        /*0014*/ 	.short	0x0160
        /*0016*/ 	.short	0x002c


	//----- nvinfo : EIATTR_CBANK_PARAM_SIZE
	.align		4
.L_3053:
        /*0018*/ 	.byte	0x03, 0x19
        /*001a*/ 	.short	0x002c


	//----- nvinfo : EIATTR_KPARAM_INFO
	.align		4
        /*001c*/ 	.byte	0x04, 0x17
        /*001e*/ 	.short	(.L_3055 - .L_3054)
.L_3054:
        /*0020*/ 	.word	0x00000000
        /*0024*/ 	.short	0x0006
        /*0026*/ 	.short	0x0024
        /*0028*/ 	.byte	0x00, 0xf0, 0x21, 0x00


	//----- nvinfo : EIATTR_KPARAM_INFO
	.align		4
.L_3055:
        /*002c*/ 	.byte	0x04, 0x17
        /*002e*/ 	.short	(.L_3057 - .L_3056)
.L_3056:
        /*0030*/ 	.word	0x00000000
        /*0034*/ 	.short	0x0005
        /*0036*/ 	.short	0x001c
        /*0038*/ 	.byte	0x00, 0xf0, 0x21, 0x00


	//----- nvinfo : EIATTR_KPARAM_INFO
	.align		4
.L_3057:
        /*003c*/ 	.byte	0x04, 0x17
        /*003e*/ 	.short	(.L_3059 - .L_3058)
.L_3058:
        /*0040*/ 	.word	0x00000000
        /*0044*/ 	.short	0x0004
        /*0046*/ 	.short	0x0019
        /*0048*/ 	.byte	0x00, 0xf0, 0x05, 0x00


	//----- nvinfo : EIATTR_KPARAM_INFO
	.align		4
.L_3059:
        /*004c*/ 	.byte	0x04, 0x17
        /*004e*/ 	.short	(.L_3061 - .L_3060)
.L_3060:
        /*0050*/ 	.word	0x00000000
        /*0054*/ 	.short	0x0003
        /*0056*/ 	.short	0x0018
        /*0058*/ 	.byte	0x00, 0xf0, 0x05, 0x00


	//----- nvinfo : EIATTR_KPARAM_INFO
	.align		4
.L_3061:
        /*005c*/ 	.byte	0x04, 0x17
        /*005e*/ 	.short	(.L_3063 - .L_3062)
.L_3062:
        /*0060*/ 	.word	0x00000000
        /*0064*/ 	.short	0x0002
        /*0066*/ 	.short	0x0008
        /*0068*/ 	.byte	0x00, 0xf0, 0x41, 0x00


	//----- nvinfo : EIATTR_KPARAM_INFO
	.align		4
.L_3063:
        /*006c*/ 	.byte	0x04, 0x17
        /*006e*/ 	.short	(.L_3065 - .L_3064)
.L_3064:
        /*0070*/ 	.word	0x00000000
        /*0074*/ 	.short	0x0001
        /*0076*/ 	.short	0x0004
        /*0078*/ 	.byte	0x00, 0xf0, 0x05, 0x00


	//----- nvinfo : EIATTR_KPARAM_INFO
	.align		4
.L_3065:
        /*007c*/ 	.byte	0x04, 0x17
        /*007e*/ 	.short	(.L_3067 - .L_3066)
.L_3066:
        /*0080*/ 	.word	0x00000000
        /*0084*/ 	.short	0x0000
        /*0086*/ 	.short	0x0000
        /*0088*/ 	.byte	0x00, 0xf0, 0x11, 0x00


	//----- nvinfo : EIATTR_MAXREG_COUNT
	.align		4
.L_3067:
        /*008c*/ 	.byte	0x03, 0x1b
        /*008e*/ 	.short	0x00ff


	//----- nvinfo : EIATTR_EXTERNS
	.align		4
        /*0090*/ 	.byte	0x04, 0x0f
        /*0092*/ 	.short	(.L_3069 - .L_3068)


	//   ....[0]....
	.align		4
.L_3068:
        /*0094*/ 	.word	index@(__assertfail)


	//----- nvinfo : EIATTR_MERCURY_ISA_VERSION
	.align		4
.L_3069:
        /*0098*/ 	.byte	0x03, 0x5f
        /*009a*/ 	.short	0x0000


	//----- nvinfo : EIATTR_SYSCALL_OFFSETS
	.align		4
        /*009c*/ 	.byte	0x04, 0x46
        /*009e*/ 	.short	(.L_3071 - .L_3070)


	//   ....[0]....
.L_3070:
        /*00a0*/ 	.word	0x00001070


	//   ....[1]....
        /*00a4*/ 	.word	0x00002140


	//   ....[2]....
        /*00a8*/ 	.word	0x00003220


	//   ....[3]....
        /*00ac*/ 	.word	0x000042d0


	//   ....[4]....
        /*00b0*/ 	.word	0x00005760


	//   ....[5]....
        /*00b4*/ 	.word	0x00006790


	//   ....[6]....
        /*00b8*/ 	.word	0x00007780


	//   ....[7]....
        /*00bc*/ 	.word	0x00008770


	//----- nvinfo : EIATTR_EXIT_INSTR_OFFSETS
	.align		4
.L_3071:
        /*00c0*/ 	.byte	0x04, 0x1c
        /*00c2*/ 	.short	(.L_3073 - .L_3072)


	//   ....[0]....
.L_3072:
        /*00c4*/ 	.word	0x00007840


	//   ....[1]....
        /*00c8*/ 	.word	0x00007970


	//   ....[2]....
        /*00cc*/ 	.word	0x000079b0


	//   ....[3]....
        /*00d0*/ 	.word	0x00007a50


	//   ....[4]....
        /*00d4*/ 	.word	0x00007a90


	//   ....[5]....
        /*00d8*/ 	.word	0x00007ad0


	//   ....[6]....
        /*00dc*/ 	.word	0x00007b60


	//   ....[7]....
        /*00e0*/ 	.word	0x00007b80


	//   ....[8]....
        /*00e4*/ 	.word	0x00007c20


	//   ....[9]....
        /*00e8*/ 	.word	0x00007c70


	//   ....[10]....
        /*00ec*/ 	.word	0x00007cc0


	//   ....[11]....
        /*00f0*/ 	.word	0x00007d90


	//   ....[12]....
        /*00f4*/ 	.word	0x00007df0


	//   ....[13]....
        /*00f8*/ 	.word	0x00007f80


	//   ....[14]....
        /*00fc*/ 	.word	0x000080e0


	//   ....[15]....
        /*0100*/ 	.word	0x00008120


	//   ....[16]....
        /*0104*/ 	.word	0x000081e0


	//   ....[17]....
        /*0108*/ 	.word	0x00008360


	//   ....[18]....
        /*010c*/ 	.word	0x000084e0


	//   ....[19]....
        /*0110*/ 	.word	0x00008640


	//   ....[20]....
        /*0114*/ 	.word	0x00008780


	//   ....[21]....
        /*0118*/ 	.word	0x000087c0


	//   ....[22]....
        /*011c*/ 	.word	0x00008800


	//----- nvinfo : EIATTR_MAX_THREADS
	.align		4
.L_3073:
        /*0120*/ 	.byte	0x04, 0x05
        /*0122*/ 	.short	(.L_3075 - .L_3074)
.L_3074:
        /*0124*/ 	.word	0x00000080
        /*0128*/ 	.word	0x00000001
        /*012c*/ 	.word	0x00000001


	//----- nvinfo : EIATTR_CRS_STACK_SIZE
	.align		4
.L_3075:
        /*0130*/ 	.byte	0x04, 0x1e
        /*0132*/ 	.short	(.L_3077 - .L_3076)
.L_3076:
        /*0134*/ 	.word	0x00000000
.L_3077:


//--------------------- .nv.info._ZN2at6native18elementwise_kernelILi128ELi4EZNS0_22gpu_kernel_impl_nocastIZZZNS0_16sign_kernel_cudaERNS_18TensorIteratorBaseEENKUlvE_clEvENKUlvE6_clEvEUlN3c104HalfEE_EEvS4_RKT_EUliE_EEviT1_ --------------------------
	.section	.nv.info._ZN2at6native18elementwise_kernelILi128ELi4EZNS0_22gpu_kernel_impl_nocastIZZZNS0_16sign_kernel_cudaERNS_18TensorIteratorBaseEENKUlvE_clEvENKUlvE6_clEvEUlN3c104HalfEE_EEvS4_RKT_EUliE_EEviT1_,"",@"SHT_CUDA_INFO"
	.sectionflags	@""
	.align	4


	//----- nvinfo : EIATTR_CUDA_API_VERSION
	.align		4
        /*0000*/ 	.byte	0x04, 0x37
        /*0002*/ 	.short	(.L_3079 - .L_3078)
.L_3078:
        /*0004*/ 	.word	0x00000082


	//----- nvinfo : EIATTR_SW2861232_WAR
	.align		4
.L_3079:
        /*0008*/ 	.byte	0x01, 0x35
	.zero		2


	//----- nvinfo : EIATTR_PARAM_CBANK
	.align		4
        /*000c*/ 	.byte	0x04, 0x0a
        /*000e*/ 	.short	(.L_3081 - .L_3080)
	.align		4
.L_3080:
        /*0010*/ 	.word	index@(.nv.constant0._ZN2at6native18elementwise_kernelILi128ELi4EZNS0_22gpu_kernel_impl_nocastIZZZNS0_16sign_kernel_cudaERNS_18TensorIteratorBaseEENKUlvE_clEvENKUlvE6_clEvEUlN3c104HalfEE_EEvS4_RKT_EUliE_EEviT1_)
        /*0014*/ 	.short	0x0160
        /*0016*/ 	.short	0x0220


	//----- nvinfo : EIATTR_CBANK_PARAM_SIZE
	.align		4
.L_3081:
        /*0018*/ 	.byte	0x03, 0x19
        /*001a*/ 	.short	0x0220


	//----- nvinfo : EIATTR_KPARAM_INFO
	.align		4
        /*001c*/ 	.byte	0x04, 0x17
        /*001e*/ 	.short	(.L_3083 - .L_3082)
.L_3082:
        /*0020*/ 	.word	0x00000000
        /*0024*/ 	.short	0x0001
        /*0026*/ 	.short	0x0008
        /*0028*/ 	.byte	0x00, 0xf0, 0x61, 0x08


	//----- nvinfo : EIATTR_KPARAM_INFO
	.align		4
.L_3083:
        /*002c*/ 	.byte	0x04, 0x17
        /*002e*/ 	.short	(.L_3085 - .L_3084)
.L_3084:
        /*0030*/ 	.word	0x00000000
        /*0034*/ 	.short	0x0000
        /*0036*/ 	.short	0x0000
        /*0038*/ 	.byte	0x00, 0xf0, 0x11, 0x00


	//----- nvinfo : EIATTR_MAXREG_COUNT
	.align		4
.L_3085:
        /*003c*/ 	.byte	0x03, 0x1b
        /*003e*/ 	.short	0x0080


	//----- nvinfo : EIATTR_MERCURY_ISA_VERSION
	.align		4
        /*0040*/ 	.byte	0x03, 0x5f
        /*0042*/ 	.short	0x0000


	//----- nvinfo : EIATTR_EXIT_INSTR_OFFSETS
	.align		4
        /*0044*/ 	.byte	0x04, 0x1c
        /*0046*/ 	.short	(.L_3087 - .L_3086)


	//   ....[0]....
.L_3086:
        /*0048*/ 	.word	0x00002e60


	//   ....[1]....
        /*004c*/ 	.word	0x00003d80


	//----- nvinfo : EIATTR_MAX_THREADS
	.align		4
.L_3087:
        /*0050*/ 	.byte	0x04, 0x05
        /*0052*/ 	.short	(.L_3089 - .L_3088)
.L_3088:
        /*0054*/ 	.word	0x00000080
        /*0058*/ 	.word	0x00000001
        /*005c*/ 	.word	0x00000001


	//----- nvinfo : EIATTR_CRS_STACK_SIZE
	.align		4
.L_3089:
        /*0060*/ 	.byte	0x04, 0x1e
        /*0062*/ 	.short	(.L_3091 - .L_3090)
.L_3090:
        /*0064*/ 	.word	0x00000000
.L_3091:


//--------------------- .nv.info._ZN2at6native27unrolled_elementwise_kernelIZZZNS0_16sign_kernel_cudaERNS_18TensorIteratorBaseEENKUlvE_clEvENKUlvE6_clEvEUlN3c104HalfEE_St5arrayIPcLm2EELi4E23TrivialOffsetCalculatorILi1EjESD_NS0_6memory15LoadWithoutCastENSE_16StoreWithoutCastEEEviT_T0_T2_T3_T4_T5_ --------------------------
	.section	.nv.info._ZN2at6native27unrolled_elementwise_kernelIZZZNS0_16sign_kernel_cudaERNS_18TensorIteratorBaseEENKUlvE_clEvENKUlvE6_clEvEUlN3c104HalfEE_St5arrayIPcLm2EELi4E23TrivialOffsetCalculatorILi1EjESD_NS0_6memory15LoadWithoutCastENSE_16StoreWithoutCastEEEviT_T0_T2_T3_T4_T5_,"",@"SHT_CUDA_INFO"
	.sectionflags	@""
	.align	4


	//----- nvinfo : EIATTR_CUDA_API_VERSION
	.align		4
        /*0000*/ 	.byte	0x04, 0x37
        /*0002*/ 	.short	(.L_3093 - .L_3092)
.L_3092:
        /*0004*/ 	.word	0x00000082


	//----- nvinfo : EIATTR_SW2861232_WAR
	.align		4
.L_3093:
        /*0008*/ 	.byte	0x01, 0x35
	.zero		2


	//----- nvinfo : EIATTR_PARAM_CBANK
	.align		4
        /*000c*/ 	.byte	0x04, 0x0a
        /*000e*/ 	.short	(.L_3095 - .L_3094)
	.align		4
.L_3094:
        /*0010*/ 	.word	index@(.nv.constant0._ZN2at6native27unrolled_elementwise_kernelIZZZNS0_16sign_kernel_cudaERNS_18TensorIteratorBaseEENKUlvE_clEvENKUlvE6_clEvEUlN3c104HalfEE_St5arrayIPcLm2EELi4E23TrivialOffsetCalculatorILi1EjESD_NS0_6memory15LoadWithoutCastENSE_16StoreWithoutCastEEEviT_T0_T2_T3_T4_T5_)
        /*0014*/ 	.short	0x0160
        /*0016*/ 	.short	0x001c


	//----- nvinfo : EIATTR_CBANK_PARAM_SIZE
	.align		4
.L_3095:
        /*0018*/ 	.byte	0x03, 0x19
        /*001a*/ 	.short	0x001c


	//----- nvinfo : EIATTR_KPARAM_INFO
	.align		4
        /*001c*/ 	.byte	0x04, 0x17
        /*001e*/ 	.short	(.L_3097 - .L_3096)
.L_3096:
        /*0020*/ 	.word	0x00000000
        /*0024*/ 	.short	0x0006
        /*0026*/ 	.short	0x001b
        /*0028*/ 	.byte	0x00, 0xf0, 0x05, 0x00


	//----- nvinfo : EIATTR_KPARAM_INFO
	.align		4
.L_3097:
        /*002c*/ 	.byte	0x04, 0x17
        /*002e*/ 	.short	(.L_3099 - .L_3098)
.L_3098:
        /*0030*/ 	.word	0x00000000
        /*0034*/ 	.short	0x0005
        /*0036*/ 	.short	0x001a
        /*0038*/ 	.byte	0x00, 0xf0, 0x05, 0x00


	//----- nvinfo : EIATTR_KPARAM_INFO
	.align		4
.L_3099:
        /*003c*/ 	.byte	0x04, 0x17
        /*003e*/ 	.short	(.L_3101 - .L_3100)
.L_3100:
        /*0040*/ 	.word	0x00000000
        /*0044*/ 	.short	0x0004
        /*0046*/ 	.short	0x0019
        /*0048*/ 	.byte	0x00, 0xf0, 0x05, 0x00


	//----- nvinfo : EIATTR_KPARAM_INFO
	.align		4
.L_3101:
        /*004c*/ 	.byte	0x04, 0x17
        /*004e*/ 	.short	(.L_3103 - .L_3102)
.L_3102:
        /*0050*/ 	.word	0x00000000
        /*0054*/ 	.short	0x0003
        /*0056*/ 	.short	0x0018
        /*0058*/ 	.byte	0x00, 0xf0, 0x05, 0x00


	//----- nvinfo : EIATTR_KPARAM_INFO
	.align		4
.L_3103:
        /*005c*/ 	.byte	0x04, 0x17
        /*005e*/ 	.short	(.L_3105 - .L_3104)
.L_3104:
        /*0060*/ 	.word	0x00000000
        /*0064*/ 	.short	0x0002
        /*0066*/ 	.short	0x0008
        /*0068*/ 	.byte	0x00, 0xf0, 0x41, 0x00


	//----- nvinfo : EIATTR_KPARAM_INFO
	.align		4
.L_3105:
        /*006c*/ 	.byte	0x04, 0x17
        /*006e*/ 	.short	(.L_3107 - .L_3106)
.L_3106:
        /*0070*/ 	.word	0x00000000
        /*0074*/ 	.short	0x0001
        /*0076*/ 	.short	0x0004
        /*0078*/ 	.byte	0x00, 0xf0, 0x05, 0x00


	//----- nvinfo : EIATTR_KPARAM_INFO
	.align		4
.L_3107:
        /*007c*/ 	.byte	0x04, 0x17
        /*007e*/ 	.short	(.L_3109 - .L_3108)
.L_3108:
        /*0080*/ 	.word	0x00000000
        /*0084*/ 	.short	0x0000
        /*0086*/ 	.short	0x0000
        /*0088*/ 	.byte	0x00, 0xf0, 0x11, 0x00


	//----- nvinfo : EIATTR_MAXREG_COUNT
	.align		4
.L_3109:
        /*008c*/ 	.byte	0x03, 0x1b
        /*008e*/ 	.short	0x00ff


	//----- nvinfo : EIATTR_MERCURY_ISA_VERSION
	.align		4
        /*0090*/ 	.byte	0x03, 0x5f
        /*0092*/ 	.short	0x0000


	//----- nvinfo : EIATTR_EXIT_INSTR_OFFSETS
	.align		4
        /*0094*/ 	.byte	0x04, 0x1c
        /*0096*/ 	.short	(.L_3111 - .L_3110)


	//   ....[0]....
.L_3110:
        /*0098*/ 	.word	0x000006b0


	//   ....[1]....
        /*009c*/ 	.word	0x00000700


	//----- nvinfo : EIATTR_MAX_THREADS
	.align		4
.L_3111:
        /*00a0*/ 	.byte	0x04, 0x05
        /*00a2*/ 	.short	(.L_3113 - .L_3112)
.L_3112:
        /*00a4*/ 	.word	0x00000080
        /*00a8*/ 	.word	0x00000001
        /*00ac*/ 	.word	0x00000001


	//----- nvinfo : EIATTR_CRS_STACK_SIZE
	.align		4
.L_3113:
        /*00b0*/ 	.byte	0x04, 0x1e
        /*00b2*/ 	.short	(.L_3115 - .L_3114)
.L_3114:
        /*00b4*/ 	.word	0x00000000
.L_3115:


//--------------------- .nv.info._ZN2at6native29vectorized_elementwise_kernelILi2EZZZNS0_16sign_kernel_cudaERNS_18TensorIteratorBaseEENKUlvE_clEvENKUlvE6_clEvEUlN3c104HalfEE_St5arrayIPcLm2EEEEviT0_T1_ --------------------------
	.section	.nv.info._ZN2at6native29vectorized_elementwise_kernelILi2EZZZNS0_16sign_kernel_cudaERNS_18TensorIteratorBaseEENKUlvE_clEvENKUlvE6_clEvEUlN3c104HalfEE_St5arrayIPcLm2EEEEviT0_T1_,"",@"SHT_CUDA_INFO"
	.sectionflags	@""
	.align	4


	//----- nvinfo : EIATTR_CUDA_API_VERSION
	.align		4
        /*0000*/ 	.byte	0x04, 0x37
        /*0002*/ 	.short	(.L_3117 - .L_3116)
.L_3116:
        /*0004*/ 	.word	0x00000082


	//----- nvinfo : EIATTR_SW2861232_WAR
	.align		4
.L_3117:
        /*0008*/ 	.byte	0x01, 0x35
	.zero		2


	//----- nvinfo : EIATTR_PARAM_CBANK
	.align		4
        /*000c*/ 	.byte	0x04, 0x0a
        /*000e*/ 	.short	(.L_3119 - .L_3118)
	.align		4
.L_3118:
        /*0010*/ 	.word	index@(.nv.constant0._ZN2at6native29vectorized_elementwise_kernelILi2EZZZNS0_16sign_kernel_cudaERNS_18TensorIteratorBaseEENKUlvE_clEvENKUlvE6_clEvEUlN3c104HalfEE_St5arrayIPcLm2EEEEviT0_T1_)
        /*0014*/ 	.short	0x0160
        /*0016*/ 	.short	0x0018


	//----- nvinfo : EIATTR_CBANK_PARAM_SIZE
	.align		4
.L_3119:
        /*0018*/ 	.byte	0x03, 0x19
        /*001a*/ 	.short	0x0018


	//----- nvinfo : EIATTR_KPARAM_INFO
	.align		4
        /*001c*/ 	.byte	0x04, 0x17
        /*001e*/ 	.short	(.L_3121 - .L_3120)
.L_3120:
        /*0020*/ 	.word	0x00000000
        /*0024*/ 	.short	0x0002
        /*0026*/ 	.short	0x0008
        /*0028*/ 	.byte	0x00, 0xf0, 0x41, 0x00


	//----- nvinfo : EIATTR_KPARAM_INFO
	.align		4
.L_3121:
        /*002c*/ 	.byte	0x04, 0x17
        /*002e*/ 	.short	(.L_3123 - .L_3122)
.L_3122:
        /*0030*/ 	.word	0x00000000
        /*0034*/ 	.short	0x0001
        /*0036*/ 	.short	0x0004
        /*0038*/ 	.byte	0x00, 0xf0, 0x05, 0x00


	//----- nvinfo : EIATTR_KPARAM_INFO
	.align		4
.L_3123:
        /*003c*/ 	.byte	0x04, 0x17
        /*003e*/ 	.short	(.L_3125 - .L_3124)
.L_3124:
        /*0040*/ 	.word	0x00000000
        /*0044*/ 	.short	0x0000
        /*0046*/ 	.short	0x0000
        /*0048*/ 	.byte	0x00, 0xf0, 0x11, 0x00


	//----- nvinfo : EIATTR_MAXREG_COUNT
	.align		4
.L_3125:
        /*004c*/ 	.byte	0x03, 0x1b
        /*004e*/ 	.short	0x00ff


	//----- nvinfo : EIATTR_MERCURY_ISA_VERSION
	.align		4
        /*0050*/ 	.byte	0x03, 0x5f
        /*0052*/ 	.short	0x0000


	//----- nvinfo : EIATTR_EXIT_INSTR_OFFSETS
	.align		4
        /*0054*/ 	.byte	0x04, 0x1c
        /*0056*/ 	.short	(.L_3127 - .L_3126)


	//   ....[0]....
.L_3126:
        /*0058*/ 	.word	0x00000510


	//   ....[1]....
        /*005c*/ 	.word	0x00001260


	//   ....[2]....
        /*0060*/ 	.word	0x000012b0


	//----- nvinfo : EIATTR_MAX_THREADS
	.align		4
.L_3127:
        /*0064*/ 	.byte	0x04, 0x05
        /*0066*/ 	.short	(.L_3129 - .L_3128)
.L_3128:
        /*0068*/ 	.word	0x00000080
        /*006c*/ 	.word	0x00000001
        /*0070*/ 	.word	0x00000001


	//----- nvinfo : EIATTR_CRS_STACK_SIZE
	.align		4
.L_3129:
        /*0074*/ 	.byte	0x04, 0x1e
        /*0076*/ 	.short	(.L_3131 - .L_3130)
.L_3130:
        /*0078*/ 	.word	0x00000000
.L_3131:


//--------------------- .nv.info._ZN2at6native29vectorized_elementwise_kernelILi4EZZZNS0_16sign_kernel_cudaERNS_18TensorIteratorBaseEENKUlvE_clEvENKUlvE6_clEvEUlN3c104HalfEE_St5arrayIPcLm2EEEEviT0_T1_ --------------------------
	.section	.nv.info._ZN2at6native29vectorized_elementwise_kernelILi4EZZZNS0_16sign_kernel_cudaERNS_18TensorIteratorBaseEENKUlvE_clEvENKUlvE6_clEvEUlN3c104HalfEE_St5arrayIPcLm2EEEEviT0_T1_,"",@"SHT_CUDA_INFO"
	.sectionflags	@""
	.align	4


	//----- nvinfo : EIATTR_CUDA_API_VERSION
	.align		4
        /*0000*/ 	.byte	0x04, 0x37
        /*0002*/ 	.short	(.L_3133 - .L_3132)
.L_3132:
        /*0004*/ 	.word	0x00000082


	//----- nvinfo : EIATTR_SW2861232_WAR
	.align		4
.L_3133:
        /*0008*/ 	.byte	0x01, 0x35
	.zero		2


	//----- nvinfo : EIATTR_PARAM_CBANK
	.align		4
        /*000c*/ 	.byte	0x04, 0x0a
        /*000e*/ 	.short	(.L_3135 - .L_3134)
	.align		4
.L_3134:
        /*0010*/ 	.word	index@(.nv.constant0._ZN2at6native29vectorized_elementwise_kernelILi4EZZZNS0_16sign_kernel_cudaERNS_18TensorIteratorBaseEENKUlvE_clEvENKUlvE6_clEvEUlN3c104HalfEE_St5arrayIPcLm2EEEEviT0_T1_)
        /*0014*/ 	.short	0x0160
        /*0016*/ 	.short	0x0018


	//----- nvinfo : EIATTR_CBANK_PARAM_SIZE
	.align		4
.L_3135:
        /*0018*/ 	.byte	0x03, 0x19
        /*001a*/ 	.short	0x0018


	//----- nvinfo : EIATTR_KPARAM_INFO
	.align		4
        /*001c*/ 	.byte	0x04, 0x17
        /*001e*/ 	.short	(.L_3137 - .L_3136)
.L_3136:
        /*0020*/ 	.word	0x00000000
        /*0024*/ 	.short	0x0002
        /*0026*/ 	.short	0x0008
        /*0028*/ 	.byte	0x00, 0xf0, 0x41, 0x00


	//----- nvinfo : EIATTR_KPARAM_INFO
	.align		4
.L_3137:
        /*002c*/ 	.byte	0x04, 0x17
        /*002e*/ 	.short	(.L_3139 - .L_3138)
.L_3138:
        /*0030*/ 	.word	0x00000000
        /*0034*/ 	.short	0x0001
        /*0036*/ 	.short	0x0004
        /*0038*/ 	.byte	0x00, 0xf0, 0x05, 0x00


	//----- nvinfo : EIATTR_KPARAM_INFO
	.align		4
.L_3139:
        /*003c*/ 	.byte	0x04, 0x17
        /*003e*/ 	.short	(.L_3141 - .L_3140)
.L_3140:
        /*0040*/ 	.word	0x00000000
        /*0044*/ 	.short	0x0000
        /*0046*/ 	.short	0x0000
        /*0048*/ 	.byte	0x00, 0xf0, 0x11, 0x00


	//----- nvinfo : EIATTR_MAXREG_COUNT
	.align		4
.L_3141:
        /*004c*/ 	.byte	0x03, 0x1b
        /*004e*/ 	.short	0x00ff


	//----- nvinfo : EIATTR_MERCURY_ISA_VERSION
	.align		4
        /*0050*/ 	.byte	0x03, 0x5f
        /*0052*/ 	.short	0x0000


	//----- nvinfo : EIATTR_EXIT_INSTR_OFFSETS
	.align		4
        /*0054*/ 	.byte	0x04, 0x1c
        /*0056*/ 	.short	(.L_3143 - .L_3142)


	//   ....[0]....
.L_3142:
        /*0058*/ 	.word	0x000004d0


	//   ....[1]....
        /*005c*/ 	.word	0x00001220


	//   ....[2]....
        /*0060*/ 	.word	0x00001270


	//----- nvinfo : EIATTR_MAX_THREADS
	.align		4
.L_3143:
        /*0064*/ 	.byte	0x04, 0x05
        /*0066*/ 	.short	(.L_3145 - .L_3144)
.L_3144:
        /*0068*/ 	.word	0x00000080
        /*006c*/ 	.word	0x00000001
        /*0070*/ 	.word	0x00000001


	//----- nvinfo : EIATTR_CRS_STACK_SIZE
	.align		4
.L_3145:
        /*0074*/ 	.byte	0x04, 0x1e
        /*0076*/ 	.short	(.L_3147 - .L_3146)
.L_3146:
        /*0078*/ 	.word	0x00000000
.L_3147:


//--------------------- .nv.info._ZN2at6native29vectorized_elementwise_kernelILi8EZZZNS0_16sign_kernel_cudaERNS_18TensorIteratorBaseEENKUlvE_clEvENKUlvE6_clEvEUlN3c104HalfEE_St5arrayIPcLm2EEEEviT0_T1_ --------------------------
	.section	.nv.info._ZN2at6native29vectorized_elementwise_kernelILi8EZZZNS0_16sign_kernel_cudaERNS_18TensorIteratorBaseEENKUlvE_clEvENKUlvE6_clEvEUlN3c104HalfEE_St5arrayIPcLm2EEEEviT0_T1_,"",@"SHT_CUDA_INFO"
	.sectionflags	@""
	.align	4


	//----- nvinfo : EIATTR_CUDA_API_VERSION
	.align		4
        /*0000*/ 	.byte	0x04, 0x37
        /*0002*/ 	.short	(.L_3149 - .L_3148)
.L_3148:
        /*0004*/ 	.word	0x00000082


	//----- nvinfo : EIATTR_SW2861232_WAR
	.align		4
.L_3149:
        /*0008*/ 	.byte	0x01, 0x35
	.zero		2


	//----- nvinfo : EIATTR_PARAM_CBANK
	.align		4
        /*000c*/ 	.byte	0x04, 0x0a
        /*000e*/ 	.short	(.L_3151 - .L_3150)
	.align		4
.L_3150:
        /*0010*/ 	.word	index@(.nv.constant0._ZN2at6native29vectorized_elementwise_kernelILi8EZZZNS0_16sign_kernel_cudaERNS_18TensorIteratorBaseEENKUlvE_clEvENKUlvE6_clEvEUlN3c104HalfEE_St5arrayIPcLm2EEEEviT0_T1_)
        /*0014*/ 	.short	0x0160
        /*0016*/ 	.short	0x0018


	//----- nvinfo : EIATTR_CBANK_PARAM_SIZE
	.align		4
.L_3151:
        /*0018*/ 	.byte	0x03, 0x19
        /*001a*/ 	.short	0x0018


	//----- nvinfo : EIATTR_KPARAM_INFO
	.align		4
        /*001c*/ 	.byte	0x04, 0x17
        /*001e*/ 	.short	(.L_3153 - .L_3152)
.L_3152:
        /*0020*/ 	.word	0x00000000
        /*0024*/ 	.short	0x0002
        /*0026*/ 	.short	0x0008
        /*0028*/ 	.byte	0x00, 0xf0, 0x41, 0x00


	//----- nvinfo : EIATTR_KPARAM_INFO
	.align		4
.L_3153:
        /*002c*/ 	.byte	0x04, 0x17
        /*002e*/ 	.short	(.L_3155 - .L_3154)
.L_3154:
        /*0030*/ 	.word	0x00000000
        /*0034*/ 	.short	0x0001
        /*0036*/ 	.short	0x0004
        /*0038*/ 	.byte	0x00, 0xf0, 0x05, 0x00


	//----- nvinfo : EIATTR_KPARAM_INFO
	.align		4
.L_3155:
        /*003c*/ 	.byte	0x04, 0x17
        /*003e*/ 	.short	(.L_3157 - .L_3156)
.L_3156:
        /*0040*/ 	.word	0x00000000
        /*0044*/ 	.short	0x0000
        /*0046*/ 	.short	0x0000
        /*0048*/ 	.byte	0x00, 0xf0, 0x11, 0x00


	//----- nvinfo : EIATTR_MAXREG_COUNT
	.align		4
.L_3157:
        /*004c*/ 	.byte	0x03, 0x1b
        /*004e*/ 	.short	0x00ff


	//----- nvinfo : EIATTR_MERCURY_ISA_VERSION
	.align		4
        /*0050*/ 	.byte	0x03, 0x5f
        /*0052*/ 	.short	0x0000


	//----- nvinfo : EIATTR_EXIT_INSTR_OFFSETS
	.align		4
        /*0054*/ 	.byte	0x04, 0x1c
        /*0056*/ 	.short	(.L_3159 - .L_3158)


	//   ....[0]....
.L_3158:
        /*0058*/ 	.word	0x00000010


	//----- nvinfo : EIATTR_MAX_THREADS
	.align		4
.L_3159:
        /*005c*/ 	.byte	0x04, 0x05
        /*005e*/ 	.short	(.L_3161 - .L_3160)
.L_3160:
        /*0060*/ 	.word	0x00000080
        /*0064*/ 	.word	0x00000001
        /*0068*/ 	.word	0x00000001
.L_3161:


//--------------------- .nv.info._ZN2at6native18elementwise_kernelILi128ELi4EZNS0_15gpu_kernel_implIZZZNS0_16sign_kernel_cudaERNS_18TensorIteratorBaseEENKUlvE_clEvENKUlvE5_clEvEUlfE_EEvS4_RKT_EUliE_EEviT1_ --------------------------
	.section	.nv.info._ZN2at6native18elementwise_kernelILi128ELi4EZNS0_15gpu_kernel_implIZZZNS0_16sign_kernel_cudaERNS_18TensorIteratorBaseEENKUlvE_clEvENKUlvE5_clEvEUlfE_EEvS4_RKT_EUliE_EEviT1_,"",@"SHT_CUDA_INFO"
	.sectionflags	@""
	.align	4


	//----- nvinfo : EIATTR_CUDA_API_VERSION
	.align		4
        /*0000*/ 	.byte	0x04, 0x37
        /*0002*/ 	.short	(.L_3163 - .L_3162)
.L_3162:
        /*0004*/ 	.word	0x00000082


	//----- nvinfo : EIATTR_SW2861232_WAR
	.align		4
.L_3163:
        /*0008*/ 	.byte	0x01, 0x35
	.zero		2


	//----- nvinfo : EIATTR_PARAM_CBANK
	.align		4
        /*000c*/ 	.byte	0x04, 0x0a
        /*000e*/ 	.short	(.L_3165 - .L_3164)
	.align		4
.L_3164:
        /*0010*/ 	.word	index@(.nv.constant0._ZN2at6native18elementwise_kernelILi128ELi4EZNS0_15gpu_kernel_implIZZZNS0_16sign_kernel_cudaERNS_18TensorIteratorBaseEENKUlvE_clEvENKUlvE5_clEvEUlfE_EEvS4_RKT_EUliE_EEviT1_)
        /*0014*/ 	.short	0x0160
        /*0016*/ 	.short	0x0220


	//----- nvinfo : EIATTR_CBANK_PARAM_SIZE
	.align		4
.L_3165:
        /*0018*/ 	.byte	0x03, 0x19
        /*001a*/ 	.short	0x0220


	//----- nvinfo : EIATTR_KPARAM_INFO
	.align		4
        /*001c*/ 	.byte	0x04, 0x17
        /*001e*/ 	.short	(.L_3167 - .L_3166)
.L_3166:
        /*0020*/ 	.word	0x00000000
        /*0024*/ 	.short	0x0001
        /*0026*/ 	.short	0x0008
        /*0028*/ 	.byte	0x00, 0xf0, 0x61, 0x08


	//----- nvinfo : EIATTR_KPARAM_INFO
	.align		4
.L_3167:
        /*002c*/ 	.byte	0x04, 0x17
        /*002e*/ 	.short	(.L_3169 - .L_3168)
.L_3168:
        /*0030*/ 	.word	0x00000000
        /*0034*/ 	.short	0x0000
        /*0036*/ 	.short	0x0000
        /*0038*/ 	.byte	0x00, 0xf0, 0x11, 0x00


	//----- nvinfo : EIATTR_MAXREG_COUNT
	.align		4
.L_3169:
        /*003c*/ 	.byte	0x03, 0x1b
        /*003e*/ 	.short	0x0080


	//----- nvinfo : EIATTR_EXTERNS
	.align		4
        /*0040*/ 	.byte	0x04, 0x0f
        /*0042*/ 	.short	(.L_3171 - .L_3170)


	//   ....[0]....
	.align		4
.L_3170:
        /*0044*/ 	.word	index@(__assertfail)


	//----- nvinfo : EIATTR_MERCURY_ISA_VERSION
	.align		4
.L_3171:
        /*0048*/ 	.byte	0x03, 0x5f
        /*004a*/ 	.short	0x0000


	//----- nvinfo : EIATTR_SYSCALL_OFFSETS
	.align		4
        /*004c*/ 	.byte	0x04, 0x46
        /*004e*/ 	.short	(.L_3173 - .L_3172)


	//   ....[0]....
.L_3172:
        /*0050*/ 	.word	0x00001c50


	//   ....[1]....
        /*0054*/ 	.word	0x00002b30


	//   ....[2]....
        /*0058*/ 	.word	0x000047d0


	//   ....[3]....
        /*005c*/ 	.word	0x000056b0


	//   ....[4]....
        /*0060*/ 	.word	0x00007320


	//   ....[5]....
        /*0064*/ 	.word	0x00008200


	//   ....[6]....
        /*0068*/ 	.word	0x00009e80


	//   ....[7]....
        /*006c*/ 	.word	0x0000ad60


	//----- nvinfo : EIATTR_EXIT_INSTR_OFFSETS
	.align		4
.L_3173:
        /*0070*/ 	.byte	0x04, 0x1c
        /*0072*/ 	.short	(.L_3175 - .L_3174)


	//   ....[0]....
.L_3174:
        /*0074*/ 	.word	0x000082a0


	//   ....[1]....
        /*0078*/ 	.word	0x0000a050


	//   ....[2]....
        /*007c*/ 	.word	0x0000a090


	//   ....[3]....
        /*0080*/ 	.word	0x0000a120


	//   ....[4]....
        /*0084*/ 	.word	0x0000a150


	//   ....[5]....
        /*0088*/ 	.word	0x0000a180


	//   ....[6]....
        /*008c*/ 	.word	0x0000a200


	//   ....[7]....
        /*0090*/ 	.word	0x0000a230


	//   ....[8]....
        /*0094*/ 	.word	0x0000a2c0


	//   ....[9]....
        /*0098*/ 	.word	0x0000a300


	//   ....[10]....
        /*009c*/ 	.word	0x0000a340


	//   ....[11]....
        /*00a0*/ 	.word	0x0000a400


	//   ....[12]....
        /*00a4*/ 	.word	0x0000a450


	//   ....[13]....
        /*00a8*/ 	.word	0x0000a5d0


	//   ....[14]....
        /*00ac*/ 	.word	0x0000a720


	//   ....[15]....
        /*00b0*/ 	.word	0x0000a750


	//   ....[16]....
        /*00b4*/ 	.word	0x0000a800


	//   ....[17]....
        /*00b8*/ 	.word	0x0000a970


	//   ....[18]....
        /*00bc*/ 	.word	0x0000aae0


	//   ....[19]....
        /*00c0*/ 	.word	0x0000ac30


	//   ....[20]....
        /*00c4*/ 	.word	0x0000ad70


	//   ....[21]....
        /*00c8*/ 	.word	0x0000ada0


	//   ....[22]....
        /*00cc*/ 	.word	0x0000add0


	//----- nvinfo : EIATTR_MAX_THREADS
	.align		4
.L_3175:
        /*00d0*/ 	.byte	0x04, 0x05
        /*00d2*/ 	.short	(.L_3177 - .L_3176)
.L_3176:
        /*00d4*/ 	.word	0x00000080
        /*00d8*/ 	.word	0x00000001
        /*00dc*/ 	.word	0x00000001


	//----- nvinfo : EIATTR_CRS_STACK_SIZE
	.align		4
.L_3177:
        /*00e0*/ 	.byte	0x04, 0x1e
        /*00e2*/ 	.short	(.L_3179 - .L_3178)
.L_3178:
        /*00e4*/ 	.word	0x00000000
.L_3179:


//--------------------- .nv.info._ZN2at6native27unrolled_elementwise_kernelIZZZNS0_16sign_kernel_cudaERNS_18TensorIteratorBaseEENKUlvE_clEvENKUlvE5_clEvEUlfE_St5arrayIPcLm2EELi4E23TrivialOffsetCalculatorILi1EjESB_NS0_6memory12LoadWithCastILi1EEENSC_13StoreWithCastILi1EEEEEviT_T0_T2_T3_T4_T5_ --------------------------
	.section	.nv.info._ZN2at6native27unrolled_elementwise_kernelIZZZNS0_16sign_kernel_cudaERNS_18TensorIteratorBaseEENKUlvE_clEvENKUlvE5_clEvEUlfE_St5arrayIPcLm2EELi4E23TrivialOffsetCalculatorILi1EjESB_NS0_6memory12LoadWithCastILi1EEENSC_13StoreWithCastILi1EEEEEviT_T0_T2_T3_T4_T5_,"",@"SHT_CUDA_INFO"
	.sectionflags	@""
	.align	4


	//----- nvinfo : EIATTR_CUDA_API_VERSION
	.align		4
        /*0000*/ 	.byte	0x04, 0x37
        /*0002*/ 	.short	(.L_3181 - .L_3180)
.L_3180:
        /*0004*/ 	.word	0x00000082


	//----- nvinfo : EIATTR_SW2861232_WAR
	.align		4
.L_3181:
        /*0008*/ 	.byte	0x01, 0x35
	.zero		2


	//----- nvinfo : EIATTR_PARAM_CBANK
	.align		4
        /*000c*/ 	.byte	0x04, 0x0a
        /*000e*/ 	.short	(.L_3183 - .L_3182)
	.align		4
.L_3182:
        /*0010*/ 	.word	index@(.nv.constant0._ZN2at6native27unrolled_elementwise_kernelIZZZNS0_16sign_kernel_cudaERNS_18TensorIteratorBaseEENKUlvE_clEvENKUlvE5_clEvEUlfE_St5arrayIPcLm2EELi4E23TrivialOffsetCalculatorILi1EjESB_NS0_6memory12LoadWithCastILi1EEENSC_13StoreWithCastILi1EEEEEviT_T0_T2_T3_T4_T5_)
        /*0014*/ 	.short	0x0160
        /*0016*/ 	.short	0x002c


	//----- nvinfo : EIATTR_CBANK_PARAM_SIZE
	.align		4
.L_3183:
        /*0018*/ 	.byte	0x03, 0x19
        /*001a*/ 	.short	0x002c


	//----- nvinfo : EIATTR_KPARAM_INFO
	.align		4
        /*001c*/ 	.byte	0x04, 0x17
        /*001e*/ 	.short	(.L_3185 - .L_3184)
.L_3184:
        /*0020*/ 	.word	0x00000000
        /*0024*/ 	.short	0x0006
        /*0026*/ 	.short	0x0024
        /*0028*/ 	.byte	0x00, 0xf0, 0x21, 0x00


	//----- nvinfo : EIATTR_KPARAM_INFO
	.align		4
.L_3185:
        /*002c*/ 	.byte	0x04, 0x17
        /*002e*/ 	.short	(.L_3187 - .L_3186)
.L_3186:
        /*0030*/ 	.word	0x00000000
        /*0034*/ 	.short	0x0005
        /*0036*/ 	.short	0x001c
        /*0038*/ 	.byte	0x00, 0xf0, 0x21, 0x00


	//----- nvinfo : EIATTR_KPARAM_INFO
	.align		4
.L_3187:
        /*003c*/ 	.byte	0x04, 0x17
        /*003e*/ 	.short	(.L_3189 - .L_3188)
.L_3188:
        /*0040*/ 	.word	0x00000000
        /*0044*/ 	.short	0x0004
        /*0046*/ 	.short	0x0019
        /*0048*/ 	.byte	0x00, 0xf0, 0x05, 0x00


	//----- nvinfo : EIATTR_KPARAM_INFO
	.align		4
.L_3189:
        /*004c*/ 	.byte	0x04, 0x17
        /*004e*/ 	.short	(.L_3191 - .L_3190)
.L_3190:
        /*0050*/ 	.word	0x00000000
        /*0054*/ 	.short	0x0003
        /*0056*/ 	.short	0x0018
        /*0058*/ 	.byte	0x00, 0xf0, 0x05, 0x00


	//----- nvinfo : EIATTR_KPARAM_INFO
	.align		4
.L_3191:
        /*005c*/ 	.byte	0x04, 0x17
        /*005e*/ 	.short	(.L_3193 - .L_3192)
.L_3192:
        /*0060*/ 	.word	0x00000000
        /*0064*/ 	.short	0x0002
        /*0066*/ 	.short	0x0008
        /*0068*/ 	.byte	0x00, 0xf0, 0x41, 0x00


	//----- nvinfo : EIATTR_KPARAM_INFO
	.align		4
.L_3193:
        /*006c*/ 	.byte	0x04, 0x17
        /*006e*/ 	.short	(.L_3195 - .L_3194)
.L_3194:
        /*0070*/ 	.word	0x00000000
        /*0074*/ 	.short	0x0001
        /*0076*/ 	.short	0x0004
        /*0078*/ 	.byte	0x00, 0xf0, 0x05, 0x00


	//----- nvinfo : EIATTR_KPARAM_INFO
	.align		4
.L_3195:
        /*007c*/ 	.byte	0x04, 0x17
        /*007e*/ 	.short	(.L_3197 - .L_3196)
.L_3196:
        /*0080*/ 	.word	0x00000000
        /*0084*/ 	.short	0x0000
        /*0086*/ 	.short	0x0000
        /*0088*/ 	.byte	0x00, 0xf0, 0x11, 0x00


	//----- nvinfo : EIATTR_MAXREG_COUNT
	.align		4
.L_3197:
        /*008c*/ 	.byte	0x03, 0x1b
        /*008e*/ 	.short	0x00ff


	//----- nvinfo : EIATTR_EXTERNS
	.align		4
        /*0090*/ 	.byte	0x04, 0x0f
        /*0092*/ 	.short	(.L_3199 - .L_3198)


	//   ....[0]....
	.align		4
.L_3198:
        /*0094*/ 	.word	index@(__assertfail)


	//----- nvinfo : EIATTR_MERCURY_ISA_VERSION
	.align		4
.L_3199:
        /*0098*/ 	.byte	0x03, 0x5f
        /*009a*/ 	.short	0x0000


	//----- nvinfo : EIATTR_SYSCALL_OFFSETS
	.align		4
        /*009c*/ 	.byte	0x04, 0x46
        /*009e*/ 	.short	(.L_3201 - .L_3200)


	//   ....[0]....
.L_3200:
        /*00a0*/ 	.word	0x00000e50


	//   ....[1]....
        /*00a4*/ 	.word	0x00001cd0


	//   ....[2]....
        /*00a8*/ 	.word	0x00002b60


	//   ....[3]....
        /*00ac*/ 	.word	0x00003990


	//   ....[4]....
        /*00b0*/ 	.word	0x00004a20


	//   ....[5]....
        /*00b4*/ 	.word	0x00005900


	//   ....[6]....
        /*00b8*/ 	.word	0x000067d0


	//   ....[7]....
        /*00bc*/ 	.word	0x000076a0


	//----- nvinfo : EIATTR_EXIT_INSTR_OFFSETS
	.align		4
.L_3201:
        /*00c0*/ 	.byte	0x04, 0x1c
        /*00c2*/ 	.short	(.L_3203 - .L_3202)


	//   ....[0]....
.L_3202:
        /*00c4*/ 	.word	0x00006870


	//   ....[1]....
        /*00c8*/ 	.word	0x00006990


	//   ....[2]....
        /*00cc*/ 	.word	0x000069d0


	//   ....[3]....
        /*00d0*/ 	.word	0x00006a60


	//   ....[4]....
        /*00d4*/ 	.word	0x00006a90


	//   ....[5]....
        /*00d8*/ 	.word	0x00006ac0


	//   ....[6]....
        /*00dc*/ 	.word	0x00006b40


	//   ....[7]....
        /*00e0*/ 	.word	0x00006b70


	//   ....[8]....
        /*00e4*/ 	.word	0x00006c00


	//   ....[9]....
        /*00e8*/ 	.word	0x00006c40


	//   ....[10]....
        /*00ec*/ 	.word	0x00006c80


	//   ....[11]....
        /*00f0*/ 	.word	0x00006d40


	//   ....[12]....
        /*00f4*/ 	.word	0x00006d90


	//   ....[13]....
        /*00f8*/ 	.word	0x00006f10


	//   ....[14]....
        /*00fc*/ 	.word	0x00007060


	//   ....[15]....
        /*0100*/ 	.word	0x00007090


	//   ....[16]....
        /*0104*/ 	.word	0x00007140


	//   ....[17]....
        /*0108*/ 	.word	0x000072b0


	//   ....[18]....
        /*010c*/ 	.word	0x00007420


	//   ....[19]....
        /*0110*/ 	.word	0x00007570


	//   ....[20]....
        /*0114*/ 	.word	0x000076b0


	//   ....[21]....
        /*0118*/ 	.word	0x000076e0


	//   ....[22]....
        /*011c*/ 	.word	0x00007710


	//----- nvinfo : EIATTR_MAX_THREADS
	.align		4
.L_3203:
        /*0120*/ 	.byte	0x04, 0x05
        /*0122*/ 	.short	(.L_3205 - .L_3204)
.L_3204:
        /*0124*/ 	.word	0x00000080
        /*0128*/ 	.word	0x00000001
        /*012c*/ 	.word	0x00000001


	//----- nvinfo : EIATTR_CRS_STACK_SIZE
	.align		4
.L_3205:
        /*0130*/ 	.byte	0x04, 0x1e
        /*0132*/ 	.short	(.L_3207 - .L_3206)
.L_3206:
        /*0134*/ 	.word	0x00000000
.L_3207:


//--------------------- .nv.info._ZN2at6native18elementwise_kernelILi128ELi2EZNS0_22gpu_kernel_impl_nocastIZZZNS0_16sign_kernel_cudaERNS_18TensorIteratorBaseEENKUlvE_clEvENKUlvE5_clEvEUlfE_EEvS4_RKT_EUliE_EEviT1_ --------------------------
	.section	.nv.info._ZN2at6native18elementwise_kernelILi128ELi2EZNS0_22gpu_kernel_impl_nocastIZZZNS0_16sign_kernel_cudaERNS_18TensorIteratorBaseEENKUlvE_clEvENKUlvE5_clEvEUlfE_EEvS4_RKT_EUliE_EEviT1_,"",@"SHT_CUDA_INFO"
	.sectionflags	@""
	.align	4


	//----- nvinfo : EIATTR_CUDA_API_VERSION
	.align		4
        /*0000*/ 	.byte	0x04, 0x37
        /*0002*/ 	.short	(.L_3209 - .L_3208)
.L_3208:
        /*0004*/ 	.word	0x00000082


	//----- nvinfo : EIATTR_SW2861232_WAR
	.align		4
.L_3209:
        /*0008*/ 	.byte	0x01, 0x35
	.zero		2


	//----- nvinfo : EIATTR_PARAM_CBANK
	.align		4
        /*000c*/ 	.byte	0x04, 0x0a
        /*000e*/ 	.short	(.L_3211 - .L_3210)
	.align		4
.L_3210:
        /*0010*/ 	.word	index@(.nv.constant0._ZN2at6native18elementwise_kernelILi128ELi2EZNS0_22gpu_kernel_impl_nocastIZZZNS0_16sign_kernel_cudaERNS_18TensorIteratorBaseEENKUlvE_clEvENKUlvE5_clEvEUlfE_EEvS4_RKT_EUliE_EEviT1_)
        /*0014*/ 	.short	0x0160
        /*0016*/ 	.short	0x0220


	//----- nvinfo : EIATTR_CBANK_PARAM_SIZE
	.align		4
.L_3211:
        /*0018*/ 	.byte	0x03, 0x19
        /*001a*/ 	.short	0x0220


	//----- nvinfo : EIATTR_KPARAM_INFO
	.align		4
        /*001c*/ 	.byte	0x04, 0x17
        /*001e*/ 	.short	(.L_3213 - .L_3212)
.L_3212:
        /*0020*/ 	.word	0x00000000
        /*0024*/ 	.short	0x0001
        /*0026*/ 	.short	0x0008
        /*0028*/ 	.byte	0x00, 0xf0, 0x61, 0x08


	//----- nvinfo : EIATTR_KPARAM_INFO
	.align		4
.L_3213:
        /*002c*/ 	.byte	0x04, 0x17
        /*002e*/ 	.short	(.L_3215 - .L_3214)
.L_3214:
        /*0030*/ 	.word	0x00000000
        /*0034*/ 	.short	0x0000
        /*0036*/ 	.short	0x0000
        /*0038*/ 	.byte	0x00, 0xf0, 0x11, 0x00


	//----- nvinfo : EIATTR_MAXREG_COUNT
	.align		4
.L_3215:
        /*003c*/ 	.byte	0x03, 0x1b
        /*003e*/ 	.short	0x0080


	//----- nvinfo : EIATTR_MERCURY_ISA_VERSION
	.align		4
        /*0040*/ 	.byte	0x03, 0x5f
        /*0042*/ 	.short	0x0000


	//----- nvinfo : EIATTR_EXIT_INSTR_OFFSETS
	.align		4
        /*0044*/ 	.byte	0x04, 0x1c
        /*0046*/ 	.short	(.L_3217 - .L_3216)


	//   ....[0]....
.L_3216:
        /*0048*/ 	.word	0x00000fb0


	//   ....[1]....
        /*004c*/ 	.word	0x00001ec0


	//----- nvinfo : EIATTR_MAX_THREADS
	.align		4
.L_3217:
        /*0050*/ 	.byte	0x04, 0x05
        /*0052*/ 	.short	(.L_3219 - .L_3218)
.L_3218:
        /*0054*/ 	.word	0x00000080
        /*0058*/ 	.word	0x00000001
        /*005c*/ 	.word	0x00000001


	//----- nvinfo : EIATTR_CRS_STACK_SIZE
	.align		4
.L_3219:
        /*0060*/ 	.byte	0x04, 0x1e
        /*0062*/ 	.short	(.L_3221 - .L_3220)
.L_3220:
        /*0064*/ 	.word	0x00000000
.L_3221:


//--------------------- .nv.info._ZN2at6native27unrolled_elementwise_kernelIZZZNS0_16sign_kernel_cudaERNS_18TensorIteratorBaseEENKUlvE_clEvENKUlvE5_clEvEUlfE_St5arrayIPcLm2EELi4E23TrivialOffsetCalculatorILi1EjESB_NS0_6memory15LoadWithoutCastENSC_16StoreWithoutCastEEEviT_T0_T2_T3_T4_T5_ --------------------------
	.section	.nv.info._ZN2at6native27unrolled_elementwise_kernelIZZZNS0_16sign_kernel_cudaERNS_18TensorIteratorBaseEENKUlvE_clEvENKUlvE5_clEvEUlfE_St5arrayIPcLm2EELi4E23TrivialOffsetCalculatorILi1EjESB_NS0_6memory15LoadWithoutCastENSC_16StoreWithoutCastEEEviT_T0_T2_T3_T4_T5_,"",@"SHT_CUDA_INFO"
	.sectionflags	@""
	.align	4


	//----- nvinfo : EIATTR_CUDA_API_VERSION
	.align		4
        /*0000*/ 	.byte	0x04, 0x37
        /*0002*/ 	.short	(.L_3223 - .L_3222)
.L_3222:
        /*0004*/ 	.word	0x00000082


	//----- nvinfo : EIATTR_SW2861232_WAR
	.align		4
.L_3223:
        /*0008*/ 	.byte	0x01, 0x35
	.zero		2


	//----- nvinfo : EIATTR_PARAM_CBANK
	.align		4
        /*000c*/ 	.byte	0x04, 0x0a
        /*000e*/ 	.short	(.L_3225 - .L_3224)
	.align		4
.L_3224:
        /*0010*/ 	.word	index@(.nv.constant0._ZN2at6native27unrolled_elementwise_kernelIZZZNS0_16sign_kernel_cudaERNS_18TensorIteratorBaseEENKUlvE_clEvENKUlvE5_clEvEUlfE_St5arrayIPcLm2EELi4E23TrivialOffsetCalculatorILi1EjESB_NS0_6memory15LoadWithoutCastENSC_16StoreWithoutCastEEEviT_T0_T2_T3_T4_T5_)
        /*0014*/ 	.short	0x0160
        /*0016*/ 	.short	0x001c


	//----- nvinfo : EIATTR_CBANK_PARAM_SIZE
	.align		4
.L_3225:
        /*0018*/ 	.byte	0x03, 0x19
        /*001a*/ 	.short	0x001c


	//----- nvinfo : EIATTR_KPARAM_INFO
	.align		4
        /*001c*/ 	.byte	0x04, 0x17
        /*001e*/ 	.short	(.L_3227 - .L_3226)
.L_3226:
        /*0020*/ 	.word	0x00000000
        /*0024*/ 	.short	0x0006
        /*0026*/ 	.short	0x001b
        /*0028*/ 	.byte	0x00, 0xf0, 0x05, 0x00


	//----- nvinfo : EIATTR_KPARAM_INFO
	.align		4
.L_3227:
        /*002c*/ 	.byte	0x04, 0x17
        /*002e*/ 	.short	(.L_3229 - .L_3228)
.L_3228:
        /*0030*/ 	.word	0x00000000
        /*0034*/ 	.short	0x0005
        /*0036*/ 	.short	0x001a
        /*0038*/ 	.byte	0x00, 0xf0, 0x05, 0x00


	//----- nvinfo : EIATTR_KPARAM_INFO
	.align		4
.L_3229:
        /*003c*/ 	.byte	0x04, 0x17
        /*003e*/ 	.short	(.L_3231 - .L_3230)
.L_3230:
        /*0040*/ 	.word	0x00000000
        /*0044*/ 	.short	0x0004
        /*0046*/ 	.short	0x0019
        /*0048*/ 	.byte	0x00, 0xf0, 0x05, 0x00


	//----- nvinfo : EIATTR_KPARAM_INFO
	.align		4
.L_3231:
        /*004c*/ 	.byte	0x04, 0x17
        /*004e*/ 	.short	(.L_3233 - .L_3232)
.L_3232:
        /*0050*/ 	.word	0x00000000
        /*0054*/ 	.short	0x0003
        /*0056*/ 	.short	0x0018
        /*0058*/ 	.byte	0x00, 0xf0, 0x05, 0x00


	//----- nvinfo : EIATTR_KPARAM_INFO
	.align		4
.L_3233:
        /*005c*/ 	.byte	0x04, 0x17
        /*005e*/ 	.short	(.L_3235 - .L_3234)
.L_3234:
        /*0060*/ 	.word	0x00000000
        /*0064*/ 	.short	0x0002
        /*0066*/ 	.short	0x0008
        /*0068*/ 	.byte	0x00, 0xf0, 0x41, 0x00


	//----- nvinfo : EIATTR_KPARAM_INFO
	.align		4
.L_3235:
        /*006c*/ 	.byte	0x04, 0x17
        /*006e*/ 	.short	(.L_3237 - .L_3236)
.L_3236:
        /*0070*/ 	.word	0x00000000
        /*0074*/ 	.short	0x0001
        /*0076*/ 	.short	0x0004
        /*0078*/ 	.byte	0x00, 0xf0, 0x05, 0x00


	//----- nvinfo : EIATTR_KPARAM_INFO
	.align		4
.L_3237:
        /*007c*/ 	.byte	0x04, 0x17
        /*007e*/ 	.short	(.L_3239 - .L_3238)
.L_3238:
        /*0080*/ 	.word	0x00000000
        /*0084*/ 	.short	0x0000
        /*0086*/ 	.short	0x0000
        /*0088*/ 	.byte	0x00, 0xf0, 0x11, 0x00


	//----- nvinfo : EIATTR_MAXREG_COUNT
	.align		4
.L_3239:
        /*008c*/ 	.byte	0x03, 0x1b
        /*008e*/ 	.short	0x00ff


	//----- nvinfo : EIATTR_MERCURY_ISA_VERSION
	.align		4
        /*0090*/ 	.byte	0x03, 0x5f
        /*0092*/ 	.short	0x0000


	//----- nvinfo : EIATTR_EXIT_INSTR_OFFSETS
	.align		4
        /*0094*/ 	.byte	0x04, 0x1c
        /*0096*/ 	.short	(.L_3241 - .L_3240)


	//   ....[0]....
.L_3240:
        /*0098*/ 	.word	0x000004b0


	//   ....[1]....
        /*009c*/ 	.word	0x00000560


	//----- nvinfo : EIATTR_MAX_THREADS
	.align		4
.L_3241:
        /*00a0*/ 	.byte	0x04, 0x05
        /*00a2*/ 	.short	(.L_3243 - .L_3242)
.L_3242:
        /*00a4*/ 	.word	0x00000080
        /*00a8*/ 	.word	0x00000001
        /*00ac*/ 	.word	0x00000001


	//----- nvinfo : EIATTR_CRS_STACK_SIZE
	.align		4
.L_3243:
        /*00b0*/ 	.byte	0x04, 0x1e
        /*00b2*/ 	.short	(.L_3245 - .L_3244)
.L_3244:
        /*00b4*/ 	.word	0x00000000
.L_3245:


//--------------------- .nv.info._ZN2at6native29vectorized_elementwise_kernelILi2EZZZNS0_16sign_kernel_cudaERNS_18TensorIteratorBaseEENKUlvE_clEvENKUlvE5_clEvEUlfE_St5arrayIPcLm2EEEEviT0_T1_ --------------------------
	.section	.nv.info._ZN2at6native29vectorized_elementwise_kernelILi2EZZZNS0_16sign_kernel_cudaERNS_18TensorIteratorBaseEENKUlvE_clEvENKUlvE5_clEvEUlfE_St5arrayIPcLm2EEEEviT0_T1_,"",@"SHT_CUDA_INFO"
	.sectionflags	@""
	.align	4


	//----- nvinfo : EIATTR_CUDA_API_VERSION
	.align		4
        /*0000*/ 	.byte	0x04, 0x37
        /*0002*/ 	.short	(.L_3247 - .L_3246)
.L_3246:
        /*0004*/ 	.word	0x00000082


	//----- nvinfo : EIATTR_SW2861232_WAR
	.align		4
.L_3247:
        /*0008*/ 	.byte	0x01, 0x35
	.zero		2


	//----- nvinfo : EIATTR_PARAM_CBANK
	.align		4
        /*000c*/ 	.byte	0x04, 0x0a
        /*000e*/ 	.short	(.L_3249 - .L_3248)
	.align		4
.L_3248:
        /*0010*/ 	.word	index@(.nv.constant0._ZN2at6native29vectorized_elementwise_kernelILi2EZZZNS0_16sign_kernel_cudaERNS_18TensorIteratorBaseEENKUlvE_clEvENKUlvE5_clEvEUlfE_St5arrayIPcLm2EEEEviT0_T1_)
        /*0014*/ 	.short	0x0160
        /*0016*/ 	.short	0x0018


	//----- nvinfo : EIATTR_CBANK_PARAM_SIZE
	.align		4
.L_3249:
        /*0018*/ 	.byte	0x03, 0x19
        /*001a*/ 	.short	0x0018


	//----- nvinfo : EIATTR_KPARAM_INFO
	.align		4
        /*001c*/ 	.byte	0x04, 0x17
        /*001e*/ 	.short	(.L_3251 - .L_3250)
.L_3250:
        /*0020*/ 	.word	0x00000000
        /*0024*/ 	.short	0x0002
        /*0026*/ 	.short	0x0008
        /*0028*/ 	.byte	0x00, 0xf0, 0x41, 0x00


	//----- nvinfo : EIATTR_KPARAM_INFO
	.align		4
.L_3251:
        /*002c*/ 	.byte	0x04, 0x17
        /*002e*/ 	.short	(.L_3253 - .L_3252)
.L_3252:
        /*0030*/ 	.word	0x00000000
        /*0034*/ 	.short	0x0001
        /*0036*/ 	.short	0x0004
        /*0038*/ 	.byte	0x00, 0xf0, 0x05, 0x00


	//----- nvinfo : EIATTR_KPARAM_INFO
	.align		4
.L_3253:
        /*003c*/ 	.byte	0x04, 0x17
        /*003e*/ 	.short	(.L_3255 - .L_3254)
.L_3254:
        /*0040*/ 	.word	0x00000000
        /*0044*/ 	.short	0x0000
        /*0046*/ 	.short	0x0000
        /*0048*/ 	.byte	0x00, 0xf0, 0x11, 0x00


	//----- nvinfo : EIATTR_MAXREG_COUNT
	.align		4
.L_3255:
        /*004c*/ 	.byte	0x03, 0x1b
        /*004e*/ 	.short	0x00ff


	//----- nvinfo : EIATTR_MERCURY_ISA_VERSION
	.align		4
        /*0050*/ 	.byte	0x03, 0x5f
        /*0052*/ 	.short	0x0000


	//----- nvinfo : EIATTR_EXIT_INSTR_OFFSETS
	.align		4
        /*0054*/ 	.byte	0x04, 0x1c
        /*0056*/ 	.short	(.L_3257 - .L_3256)


	//   ....[0]....
.L_3256:
        /*0058*/ 	.word	0x00000450


	//   ....[1]....
        /*005c*/ 	.word	0x00000df0


	//   ....[2]....
        /*0060*/ 	.word	0x00000ea0


	//----- nvinfo : EIATTR_MAX_THREADS
	.align		4
.L_3257:
        /*0064*/ 	.byte	0x04, 0x05
        /*0066*/ 	.short	(.L_3259 - .L_3258)
.L_3258:
        /*0068*/ 	.word	0x00000080
        /*006c*/ 	.word	0x00000001
        /*0070*/ 	.word	0x00000001


	//----- nvinfo : EIATTR_CRS_STACK_SIZE
	.align		4
.L_3259:
        /*0074*/ 	.byte	0x04, 0x1e
        /*0076*/ 	.short	(.L_3261 - .L_3260)
.L_3260:
        /*0078*/ 	.word	0x00000000
.L_3261:


//--------------------- .nv.info._ZN2at6native29vectorized_elementwise_kernelILi4EZZZNS0_16sign_kernel_cudaERNS_18TensorIteratorBaseEENKUlvE_clEvENKUlvE5_clEvEUlfE_St5arrayIPcLm2EEEEviT0_T1_ --------------------------
	.section	.nv.info._ZN2at6native29vectorized_elementwise_kernelILi4EZZZNS0_16sign_kernel_cudaERNS_18TensorIteratorBaseEENKUlvE_clEvENKUlvE5_clEvEUlfE_St5arrayIPcLm2EEEEviT0_T1_,"",@"SHT_CUDA_INFO"
	.sectionflags	@""
	.align	4


	//----- nvinfo : EIATTR_CUDA_API_VERSION
	.align		4
        /*0000*/ 	.byte	0x04, 0x37
        /*0002*/ 	.short	(.L_3263 - .L_3262)
.L_3262:
        /*0004*/ 	.word	0x00000082


	//----- nvinfo : EIATTR_SW2861232_WAR
	.align		4
.L_3263:
        /*0008*/ 	.byte	0x01, 0x35
	.zero		2


	//----- nvinfo : EIATTR_PARAM_CBANK
	.align		4
        /*000c*/ 	.byte	0x04, 0x0a
        /*000e*/ 	.short	(.L_3265 - .L_3264)
	.align		4
.L_3264:
        /*0010*/ 	.word	index@(.nv.constant0._ZN2at6native29vectorized_elementwise_kernelILi4EZZZNS0_16sign_kernel_cudaERNS_18TensorIteratorBaseEENKUlvE_clEvENKUlvE5_clEvEUlfE_St5arrayIPcLm2EEEEviT0_T1_)
        /*0014*/ 	.short	0x0160
        /*0016*/ 	.short	0x0018


	//----- nvinfo : EIATTR_CBANK_PARAM_SIZE
	.align		4
.L_3265:
        /*0018*/ 	.byte	0x03, 0x19
        /*001a*/ 	.short	0x0018


	//----- nvinfo : EIATTR_KPARAM_INFO
	.align		4
        /*001c*/ 	.byte	0x04, 0x17
        /*001e*/ 	.short	(.L_3267 - .L_3266)
.L_3266:
        /*0020*/ 	.word	0x00000000
        /*0024*/ 	.short	0x0002
        /*0026*/ 	.short	0x0008
        /*0028*/ 	.byte	0x00, 0xf0, 0x41, 0x00


	//----- nvinfo : EIATTR_KPARAM_INFO
	.align		4
.L_3267:
        /*002c*/ 	.byte	0x04, 0x17
        /*002e*/ 	.short	(.L_3269 - .L_3268)
.L_3268:
        /*0030*/ 	.word	0x00000000
        /*0034*/ 	.short	0x0001
        /*0036*/ 	.short	0x0004
        /*0038*/ 	.byte	0x00, 0xf0, 0x05, 0x00


	//----- nvinfo : EIATTR_KPARAM_INFO
	.align		4
.L_3269:
        /*003c*/ 	.byte	0x04, 0x17
        /*003e*/ 	.short	(.L_3271 - .L_3270)
.L_3270:
        /*0040*/ 	.word	0x00000000
        /*0044*/ 	.short	0x0000
        /*0046*/ 	.short	0x0000
        /*0048*/ 	.byte	0x00, 0xf0, 0x11, 0x00


	//----- nvinfo : EIATTR_MAXREG_COUNT
	.align		4
.L_3271:
        /*004c*/ 	.byte	0x03, 0x1b
        /*004e*/ 	.short	0x00ff


	//----- nvinfo : EIATTR_MERCURY_ISA_VERSION
	.align		4
        /*0050*/ 	.byte	0x03, 0x5f
        /*0052*/ 	.short	0x0000


	//----- nvinfo : EIATTR_EXIT_INSTR_OFFSETS
	.align		4
        /*0054*/ 	.byte	0x04, 0x1c
        /*0056*/ 	.short	(.L_3273 - .L_3272)


	//   ....[0]....
.L_3272:
        /*0058*/ 	.word	0x00000410


	//   ....[1]....
        /*005c*/ 	.word	0x00000db0


	//   ....[2]....
        /*0060*/ 	.word	0x00000e60


	//----- nvinfo : EIATTR_MAX_THREADS
	.align		4
.L_3273:
        /*0064*/ 	.byte	0x04, 0x05
        /*0066*/ 	.short	(.L_3275 - .L_3274)
.L_3274:
        /*0068*/ 	.word	0x00000080
        /*006c*/ 	.word	0x00000001
        /*0070*/ 	.word	0x00000001


	//----- nvinfo : EIATTR_CRS_STACK_SIZE
	.align		4
.L_3275:
        /*0074*/ 	.byte	0x04, 0x1e
        /*0076*/ 	.short	(.L_3277 - .L_3276)
.L_3276:
        /*0078*/ 	.word	0x00000000
.L_3277:


//--------------------- .nv.info._ZN2at6native29vectorized_elementwise_kernelILi8EZZZNS0_16sign_kernel_cudaERNS_18TensorIteratorBaseEENKUlvE_clEvENKUlvE5_clEvEUlfE_St5arrayIPcLm2EEEEviT0_T1_ --------------------------
	.section	.nv.info._ZN2at6native29vectorized_elementwise_kernelILi8EZZZNS0_16sign_kernel_cudaERNS_18TensorIteratorBaseEENKUlvE_clEvENKUlvE5_clEvEUlfE_St5arrayIPcLm2EEEEviT0_T1_,"",@"SHT_CUDA_INFO"
	.sectionflags	@""
	.align	4


	//----- nvinfo : EIATTR_CUDA_API_VERSION
	.align		4
        /*0000*/ 	.byte	0x04, 0x37
        /*0002*/ 	.short	(.L_3279 - .L_3278)
.L_3278:
        /*0004*/ 	.word	0x00000082


	//----- nvinfo : EIATTR_SW2861232_WAR
	.align		4
.L_3279:
        /*0008*/ 	.byte	0x01, 0x35
	.zero		2


	//----- nvinfo : EIATTR_PARAM_CBANK
	.align		4
        /*000c*/ 	.byte	0x04, 0x0a
        /*000e*/ 	.short	(.L_3281 - .L_3280)
	.align		4
.L_3280:
        /*0010*/ 	.word	index@(.nv.constant0._ZN2at6native29vectorized_elementwise_kernelILi8EZZZNS0_16sign_kernel_cudaERNS_18TensorIteratorBaseEENKUlvE_clEvENKUlvE5_clEvEUlfE_St5arrayIPcLm2EEEEviT0_T1_)
        /*0014*/ 	.short	0x0160
        /*0016*/ 	.short	0x0018


	//----- nvinfo : EIATTR_CBANK_PARAM_SIZE
	.align		4
.L_3281:
        /*0018*/ 	.byte	0x03, 0x19
        /*001a*/ 	.short	0x0018


	//----- nvinfo : EIATTR_KPARAM_INFO
	.align		4
        /*001c*/ 	.byte	0x04, 0x17
        /*001e*/ 	.short	(.L_3283 - .L_3282)
.L_3282:
        /*0020*/ 	.word	0x00000000
        /*0024*/ 	.short	0x0002
        /*0026*/ 	.short	0x0008
        /*0028*/ 	.byte	0x00, 0xf0, 0x41, 0x00


	//----- nvinfo : EIATTR_KPARAM_INFO
	.align		4
.L_3283:
        /*002c*/ 	.byte	0x04, 0x17
        /*002e*/ 	.short	(.L_3285 - .L_3284)
.L_3284:
        /*0030*/ 	.word	0x00000000
        /*0034*/ 	.short	0x0001
        /*0036*/ 	.short	0x0004
        /*0038*/ 	.byte	0x00, 0xf0, 0x05, 0x00


	//----- nvinfo : EIATTR_KPARAM_INFO
	.align		4
.L_3285:
        /*003c*/ 	.byte	0x04, 0x17
        /*003e*/ 	.short	(.L_3287 - .L_3286)
.L_3286:
        /*0040*/ 	.word	0x00000000
        /*0044*/ 	.short	0x0000
        /*0046*/ 	.short	0x0000
        /*0048*/ 	.byte	0x00, 0xf0, 0x11, 0x00


	//----- nvinfo : EIATTR_MAXREG_COUNT
	.align		4
.L_3287:
        /*004c*/ 	.byte	0x03, 0x1b
        /*004e*/ 	.short	0x00ff


	//----- nvinfo : EIATTR_MERCURY_ISA_VERSION
	.align		4
        /*0050*/ 	.byte	0x03, 0x5f
        /*0052*/ 	.short	0x0000


	//----- nvinfo : EIATTR_EXIT_INSTR_OFFSETS
	.align		4
        /*0054*/ 	.byte	0x04, 0x1c
        /*0056*/ 	.short	(.L_3289 - .L_3288)


	//   ....[0]....
.L_3288:
        /*0058*/ 	.word	0x00000010


	//----- nvinfo : EIATTR_MAX_THREADS
	.align		4
.L_3289:
        /*005c*/ 	.byte	0x04, 0x05
        /*005e*/ 	.short	(.L_3291 - .L_3290)
.L_3290:
        /*0060*/ 	.word	0x00000080
        /*0064*/ 	.word	0x00000001
        /*0068*/ 	.word	0x00000001
.L_3291:


//--------------------- .nv.info._ZN2at6native18elementwise_kernelILi128ELi4EZNS0_15gpu_kernel_implIZZZNS0_16sign_kernel_cudaERNS_18TensorIteratorBaseEENKUlvE_clEvENKUlvE4_clEvEUldE_EEvS4_RKT_EUliE_EEviT1_ --------------------------
	.section	.nv.info._ZN2at6native18elementwise_kernelILi128ELi4EZNS0_15gpu_kernel_implIZZZNS0_16sign_kernel_cudaERNS_18TensorIteratorBaseEENKUlvE_clEvENKUlvE4_clEvEUldE_EEvS4_RKT_EUliE_EEviT1_,"",@"SHT_CUDA_INFO"
	.sectionflags	@""
	.align	4


	//----- nvinfo : EIATTR_CUDA_API_VERSION
	.align		4
        /*0000*/ 	.byte	0x04, 0x37
        /*0002*/ 	.short	(.L_3293 - .L_3292)
.L_3292:
        /*0004*/ 	.word	0x00000082


	//----- nvinfo : EIATTR_SW2861232_WAR
	.align		4
.L_3293:
        /*0008*/ 	.byte	0x01, 0x35
	.zero		2


	//----- nvinfo : EIATTR_PARAM_CBANK
	.align		4
        /*000c*/ 	.byte	0x04, 0x0a
        /*000e*/ 	.short	(.L_3295 - .L_3294)
	.align		4
.L_3294:
        /*0010*/ 	.word	index@(.nv.constant0._ZN2at6native18elementwise_kernelILi128ELi4EZNS0_15gpu_kernel_implIZZZNS0_16sign_kernel_cudaERNS_18TensorIteratorBaseEENKUlvE_clEvENKUlvE4_clEvEUldE_EEvS4_RKT_EUliE_EEviT1_)
        /*0014*/ 	.short	0x0160
        /*0016*/ 	.short	0x0220


	//----- nvinfo : EIATTR_CBANK_PARAM_SIZE
	.align		4
.L_3295:
        /*0018*/ 	.byte	0x03, 0x19
        /*001a*/ 	.short	0x0220


	//----- nvinfo : EIATTR_KPARAM_INFO
	.align		4
        /*001c*/ 	.byte	0x04, 0x17
        /*001e*/ 	.short	(.L_3297 - .L_3296)
.L_3296:
        /*0020*/ 	.word	0x00000000
        /*0024*/ 	.short	0x0001
        /*0026*/ 	.short	0x0008
        /*0028*/ 	.byte	0x00, 0xf0, 0x61, 0x08


	//----- nvinfo : EIATTR_KPARAM_INFO
	.align		4
.L_3297:
        /*002c*/ 	.byte	0x04, 0x17
        /*002e*/ 	.short	(.L_3299 - .L_3298)
.L_3298:
        /*0030*/ 	.word	0x00000000
        /*0034*/ 	.short	0x0000
        /*0036*/ 	.short	0x0000
        /*0038*/ 	.byte	0x00, 0xf0, 0x11, 0x00


	//----- nvinfo : EIATTR_MAXREG_COUNT
	.align		4
.L_3299:
        /*003c*/ 	.byte	0x03, 0x1b
        /*003e*/ 	.short	0x0080


	//----- nvinfo : EIATTR_EXTERNS
	.align		4
        /*0040*/ 	.byte	0x04, 0x0f
        /*0042*/ 	.short	(.L_3301 - .L_3300)


	//   ....[0]....
	.align		4
.L_3300:
        /*0044*/ 	.word	index@(__assertfail)


	//----- nvinfo : EIATTR_MERCURY_ISA_VERSION
	.align		4
.L_3301:
        /*0048*/ 	.byte	0x03, 0x5f
        /*004a*/ 	.short	0x0000


	//----- nvinfo : EIATTR_SYSCALL_OFFSETS
	.align		4
        /*004c*/ 	.byte	0x04, 0x46
        /*004e*/ 	.short	(.L_3303 - .L_3302)


	//   ....[0]....
.L_3302:
        /*0050*/ 	.word	0x00001d90


	//   ....[1]....
        /*0054*/ 	.word	0x00002e00


	//   ....[2]....
        /*0058*/ 	.word	0x00004be0


	//   ....[3]....
        /*005c*/ 	.word	0x00005c50


	//   ....[4]....
        /*0060*/ 	.word	0x00007a00


	//   ....[5]....
        /*0064*/ 	.word	0x00008a70


	//   ....[6]....
        /*0068*/ 	.word	0x0000a830


	//   ....[7]....
        /*006c*/ 	.word	0x0000b8a0


	//----- nvinfo : EIATTR_EXIT_INSTR_OFFSETS
	.align		4
.L_3303:
        /*0070*/ 	.byte	0x04, 0x1c
        /*0072*/ 	.short	(.L_3305 - .L_3304)


	//   ....[0]....
.L_3304:
        /*0074*/ 	.word	0x00008b10


	//   ....[1]....
        /*0078*/ 	.word	0x0000a9f0


	//   ....[2]....
        /*007c*/ 	.word	0x0000aa30


	//   ....[3]....
        /*0080*/ 	.word	0x0000aac0


	//   ....[4]....
        /*0084*/ 	.word	0x0000aaf0


	//   ....[5]....
        /*0088*/ 	.word	0x0000ab20


	//   ....[6]....
        /*008c*/ 	.word	0x0000abd0


	//   ....[7]....
        /*0090*/ 	.word	0x0000ac30


	//   ....[8]....
        /*0094*/ 	.word	0x0000acf0


	//   ....[9]....
        /*0098*/ 	.word	0x0000ad60


	//   ....[10]....
        /*009c*/ 	.word	0x0000ad80


	//   ....[11]....
        /*00a0*/ 	.word	0x0000ae40


	//   ....[12]....
        /*00a4*/ 	.word	0x0000ae70


	//   ....[13]....
        /*00a8*/ 	.word	0x0000b020


	//   ....[14]....
        /*00ac*/ 	.word	0x0000b1a0


	//   ....[15]....
        /*00b0*/ 	.word	0x0000b200


	//   ....[16]....
        /*00b4*/ 	.word	0x0000b2b0


	//   ....[17]....
        /*00b8*/ 	.word	0x0000b450


	//   ....[18]....
        /*00bc*/ 	.word	0x0000b5f0


	//   ....[19]....
        /*00c0*/ 	.word	0x0000b770


	//   ....[20]....
        /*00c4*/ 	.word	0x0000b8b0


	//   ....[21]....
        /*00c8*/ 	.word	0x0000b8e0


	//   ....[22]....
        /*00cc*/ 	.word	0x0000b910


	//----- nvinfo : EIATTR_MAX_THREADS
	.align		4
.L_3305:
        /*00d0*/ 	.byte	0x04, 0x05
        /*00d2*/ 	.short	(.L_3307 - .L_3306)
.L_3306:
        /*00d4*/ 	.word	0x00000080
        /*00d8*/ 	.word	0x00000001
        /*00dc*/ 	.word	0x00000001


	//----- nvinfo : EIATTR_CRS_STACK_SIZE
	.align		4
.L_3307:
        /*00e0*/ 	.byte	0x04, 0x1e
        /*00e2*/ 	.short	(.L_3309 - .L_3308)
.L_3308:
        /*00e4*/ 	.word	0x00000000
.L_3309:


//--------------------- .nv.info._ZN2at6native27unrolled_elementwise_kernelIZZZNS0_16sign_kernel_cudaERNS_18TensorIteratorBaseEENKUlvE_clEvENKUlvE4_clEvEUldE_St5arrayIPcLm2EELi4E23TrivialOffsetCalculatorILi1EjESB_NS0_6memory12LoadWithCastILi1EEENSC_13StoreWithCastILi1EEEEEviT_T0_T2_T3_T4_T5_ --------------------------
	.section	.nv.info._ZN2at6native27unrolled_elementwise_kernelIZZZNS0_16sign_kernel_cudaERNS_18TensorIteratorBaseEENKUlvE_clEvENKUlvE4_clEvEUldE_St5arrayIPcLm2EELi4E23TrivialOffsetCalculatorILi1EjESB_NS0_6memory12LoadWithCastILi1EEENSC_13StoreWithCastILi1EEEEEviT_T0_T2_T3_T4_T5_,"",@"SHT_CUDA_INFO"
	.sectionflags	@""
	.align	4


	//----- nvinfo : EIATTR_CUDA_API_VERSION
	.align		4
        /*0000*/ 	.byte	0x04, 0x37
        /*0002*/ 	.short	(.L_3311 - .L_3310)
.L_3310:
        /*0004*/ 	.word	0x00000082


	//----- nvinfo : EIATTR_SW2861232_WAR
	.align		4
.L_3311:
        /*0008*/ 	.byte	0x01, 0x35
	.zero		2


	//----- nvinfo : EIATTR_PARAM_CBANK
	.align		4
        /*000c*/ 	.byte	0x04, 0x0a
        /*000e*/ 	.short	(.L_3313 - .L_3312)
	.align		4
.L_3312:
        /*0010*/ 	.word	index@(.nv.constant0._ZN2at6native27unrolled_elementwise_kernelIZZZNS0_16sign_kernel_cudaERNS_18TensorIteratorBaseEENKUlvE_clEvENKUlvE4_clEvEUldE_St5arrayIPcLm2EELi4E23TrivialOffsetCalculatorILi1EjESB_NS0_6memory12LoadWithCastILi1EEENSC_13StoreWithCastILi1EEEEEviT_T0_T2_T3_T4_T5_)
        /*0014*/ 	.short	0x0160
        /*0016*/ 	.short	0x002c


	//----- nvinfo : EIATTR_CBANK_PARAM_SIZE
	.align		4
.L_3313:
        /*0018*/ 	.byte	0x03, 0x19
        /*001a*/ 	.short	0x002c


	//----- nvinfo : EIATTR_KPARAM_INFO
	.align		4
        /*001c*/ 	.byte	0x04, 0x17
        /*001e*/ 	.short	(.L_3315 - .L_3314)
.L_3314:
        /*0020*/ 	.word	0x00000000
        /*0024*/ 	.short	0x0006
        /*0026*/ 	.short	0x0024
        /*0028*/ 	.byte	0x00, 0xf0, 0x21, 0x00


	//----- nvinfo : EIATTR_KPARAM_INFO
	.align		4
.L_3315:
        /*002c*/ 	.byte	0x04, 0x17
        /*002e*/ 	.short	(.L_3317 - .L_3316)
.L_3316:
        /*0030*/ 	.word	0x00000000
        /*0034*/ 	.short	0x0005
        /*0036*/ 	.short	0x001c
        /*0038*/ 	.byte	0x00, 0xf0, 0x21, 0x00


	//----- nvinfo : EIATTR_KPARAM_INFO
	.align		4
.L_3317:
        /*003c*/ 	.byte	0x04, 0x17
        /*003e*/ 	.short	(.L_3319 - .L_3318)
.L_3318:
        /*0040*/ 	.word	0x00000000
        /*0044*/ 	.short	0x0004
        /*0046*/ 	.short	0x0019
        /*0048*/ 	.byte	0x00, 0xf0, 0x05, 0x00


	//----- nvinfo : EIATTR_KPARAM_INFO
	.align		4
.L_3319:
        /*004c*/ 	.byte	0x04, 0x17
        /*004e*/ 	.short	(.L_3321 - .L_3320)
.L_3320:
        /*0050*/ 	.word	0x00000000
        /*0054*/ 	.short	0x0003
        /*0056*/ 	.short	0x0018
        /*0058*/ 	.byte	0x00, 0xf0, 0x05, 0x00


	//----- nvinfo : EIATTR_KPARAM_INFO
	.align		4
.L_3321:
        /*005c*/ 	.byte	0x04, 0x17
        /*005e*/ 	.short	(.L_3323 - .L_3322)
.L_3322:
        /*0060*/ 	.word	0x00000000
        /*0064*/ 	.short	0x0002
        /*0066*/ 	.short	0x0008
        /*0068*/ 	.byte	0x00, 0xf0, 0x41, 0x00


	//----- nvinfo : EIATTR_KPARAM_INFO
	.align		4
.L_3323:
        /*006c*/ 	.byte	0x04, 0x17
        /*006e*/ 	.short	(.L_3325 - .L_3324)
.L_3324:
        /*0070*/ 	.word	0x00000000
        /*0074*/ 	.short	0x0001
        /*0076*/ 	.short	0x0004
        /*0078*/ 	.byte	0x00, 0xf0, 0x05, 0x00


	//----- nvinfo : EIATTR_KPARAM_INFO
	.align		4
.L_3325:
        /*007c*/ 	.byte	0x04, 0x17
        /*007e*/ 	.short	(.L_3327 - .L_3326)
.L_3326:
        /*0080*/ 	.word	0x00000000
        /*0084*/ 	.short	0x0000
        /*0086*/ 	.short	0x0000
        /*0088*/ 	.byte	0x00, 0xf0, 0x11, 0x00


	//----- nvinfo : EIATTR_MAXREG_COUNT
	.align		4
.L_3327:
        /*008c*/ 	.byte	0x03, 0x1b
        /*008e*/ 	.short	0x00ff


	//----- nvinfo : EIATTR_EXTERNS
	.align		4
        /*0090*/ 	.byte	0x04, 0x0f
        /*0092*/ 	.short	(.L_3329 - .L_3328)


	//   ....[0]....
	.align		4
.L_3328:
        /*0094*/ 	.word	index@(__assertfail)


	//----- nvinfo : EIATTR_MERCURY_ISA_VERSION
	.align		4
.L_3329:
        /*0098*/ 	.byte	0x03, 0x5f
        /*009a*/ 	.short	0x0000


	//----- nvinfo : EIATTR_SYSCALL_OFFSETS
	.align		4
        /*009c*/ 	.byte	0x04, 0x46
        /*009e*/ 	.short	(.L_3331 - .L_3330)


	//   ....[0]....
.L_3330:
        /*00a0*/ 	.word	0x00000f90


	//   ....[1]....
        /*00a4*/ 	.word	0x00001f40


	//   ....[2]....
        /*00a8*/ 	.word	0x00002f00


	//   ....[3]....
        /*00ac*/ 	.word	0x00003e90


	//   ....[4]....
        /*00b0*/ 	.word	0x000050a0


	//   ....[5]....
        /*00b4*/ 	.word	0x00006100


	//   ....[6]....
        /*00b8*/ 	.word	0x00007150


	//   ....[7]....
        /*00bc*/ 	.word	0x000081c0


	//----- nvinfo : EIATTR_EXIT_INSTR_OFFSETS
	.align		4
.L_3331:
        /*00c0*/ 	.byte	0x04, 0x1c
        /*00c2*/ 	.short	(.L_3333 - .L_3332)


	//   ....[0]....
.L_3332:
        /*00c4*/ 	.word	0x000071f0


	//   ....[1]....
        /*00c8*/ 	.word	0x00007310


	//   ....[2]....
        /*00cc*/ 	.word	0x00007350


	//   ....[3]....
        /*00d0*/ 	.word	0x000073e0


	//   ....[4]....
        /*00d4*/ 	.word	0x00007410


	//   ....[5]....
        /*00d8*/ 	.word	0x00007440


	//   ....[6]....
        /*00dc*/ 	.word	0x000074f0


	//   ....[7]....
        /*00e0*/ 	.word	0x00007550


	//   ....[8]....
        /*00e4*/ 	.word	0x00007610


	//   ....[9]....
        /*00e8*/ 	.word	0x00007680


	//   ....[10]....
        /*00ec*/ 	.word	0x000076a0


	//   ....[11]....
        /*00f0*/ 	.word	0x00007760


	//   ....[12]....
        /*00f4*/ 	.word	0x00007790


	//   ....[13]....
        /*00f8*/ 	.word	0x00007940


	//   ....[14]....
        /*00fc*/ 	.word	0x00007ac0


	//   ....[15]....
        /*0100*/ 	.word	0x00007b20


	//   ....[16]....
        /*0104*/ 	.word	0x00007bd0


	//   ....[17]....
        /*0108*/ 	.word	0x00007d70


	//   ....[18]....
        /*010c*/ 	.word	0x00007f10


	//   ....[19]....
        /*0110*/ 	.word	0x00008090


	//   ....[20]....
        /*0114*/ 	.word	0x000081d0


	//   ....[21]....
        /*0118*/ 	.word	0x00008200


	//   ....[22]....
        /*011c*/ 	.word	0x00008230


	//----- nvinfo : EIATTR_MAX_THREADS
	.align		4
.L_3333:
        /*0120*/ 	.byte	0x04, 0x05
        /*0122*/ 	.short	(.L_3335 - .L_3334)
.L_3334:
        /*0124*/ 	.word	0x00000080
        /*0128*/ 	.word	0x00000001
        /*012c*/ 	.word	0x00000001


	//----- nvinfo : EIATTR_CRS_STACK_SIZE
	.align		4
.L_3335:
        /*0130*/ 	.byte	0x04, 0x1e
        /*0132*/ 	.short	(.L_3337 - .L_3336)
.L_3336:
        /*0134*/ 	.word	0x00000000
.L_3337:


//--------------------- .nv.info._ZN2at6native18elementwise_kernelILi128ELi2EZNS0_22gpu_kernel_impl_nocastIZZZNS0_16sign_kernel_cudaERNS_18TensorIteratorBaseEENKUlvE_clEvENKUlvE4_clEvEUldE_EEvS4_RKT_EUliE_EEviT1_ --------------------------
	.section	.nv.info._ZN2at6native18elementwise_kernelILi128ELi2EZNS0_22gpu_kernel_impl_nocastIZZZNS0_16sign_kernel_cudaERNS_18TensorIteratorBaseEENKUlvE_clEvENKUlvE4_clEvEUldE_EEvS4_RKT_EUliE_EEviT1_,"",@"SHT_CUDA_INFO"
	.sectionflags	@""
	.align	4


	//----- nvinfo : EIATTR_CUDA_API_VERSION
	.align		4
        /*0000*/ 	.byte	0x04, 0x37
        /*0002*/ 	.short	(.L_3339 - .L_3338)
.L_3338:
        /*0004*/ 	.word	0x00000082


	//----- nvinfo : EIATTR_SW2861232_WAR
	.align		4
.L_3339:
        /*0008*/ 	.byte	0x01, 0x35
	.zero		2


	//----- nvinfo : EIATTR_PARAM_CBANK
	.align		4
        /*000c*/ 	.byte	0x04, 0x0a
        /*000e*/ 	.short	(.L_3341 - .L_3340)
	.align		4
.L_3340:
        /*0010*/ 	.word	index@(.nv.constant0._ZN2at6native18elementwise_kernelILi128ELi2EZNS0_22gpu_kernel_impl_nocastIZZZNS0_16sign_kernel_cudaERNS_18TensorIteratorBaseEENKUlvE_clEvENKUlvE4_clEvEUldE_EEvS4_RKT_EUliE_EEviT1_)
        /*0014*/ 	.short	0x0160
        /*0016*/ 	.short	0x0220


	//----- nvinfo : EIATTR_CBANK_PARAM_SIZE
	.align		4
.L_3341:
        /*0018*/ 	.byte	0x03, 0x19
        /*001a*/ 	.short	0x0220


	//----- nvinfo : EIATTR_KPARAM_INFO
	.align		4
        /*001c*/ 	.byte	0x04, 0x17
        /*001e*/ 	.short	(.L_3343 - .L_3342)
.L_3342:
        /*0020*/ 	.word	0x00000000
        /*0024*/ 	.short	0x0001
        /*0026*/ 	.short	0x0008
        /*0028*/ 	.byte	0x00, 0xf0, 0x61, 0x08


	//----- nvinfo : EIATTR_KPARAM_INFO
	.align		4
.L_3343:
        /*002c*/ 	.byte	0x04, 0x17
        /*002e*/ 	.short	(.L_3345 - .L_3344)
.L_3344:
        /*0030*/ 	.word	0x00000000
        /*0034*/ 	.short	0x0000
        /*0036*/ 	.short	0x0000
        /*0038*/ 	.byte	0x00, 0xf0, 0x11, 0x00


	//----- nvinfo : EIATTR_MAXREG_COUNT
	.align		4
.L_3345:
        /*003c*/ 	.byte	0x03, 0x1b
        /*003e*/ 	.short	0x0080


	//----- nvinfo : EIATTR_MERCURY_ISA_VERSION
	.align		4
        /*0040*/ 	.byte	0x03, 0x5f
        /*0042*/ 	.short	0x0000


	//----- nvinfo : EIATTR_EXIT_INSTR_OFFSETS
	.align		4
        /*0044*/ 	.byte	0x04, 0x1c
        /*0046*/ 	.short	(.L_3347 - .L_3346)


	//   ....[0]....
.L_3346:
        /*0048*/ 	.word	0x00000fb0


	//   ....[1]....
        /*004c*/ 	.word	0x00001ec0


	//----- nvinfo : EIATTR_MAX_THREADS
	.align		4
.L_3347:
        /*0050*/ 	.byte	0x04, 0x05
        /*0052*/ 	.short	(.L_3349 - .L_3348)
.L_3348:
        /*0054*/ 	.word	0x00000080
        /*0058*/ 	.word	0x00000001
        /*005c*/ 	.word	0x00000001


	//----- nvinfo : EIATTR_CRS_STACK_SIZE
	.align		4
.L_3349:
        /*0060*/ 	.byte	0x04, 0x1e
        /*0062*/ 	.short	(.L_3351 - .L_3350)
.L_3350:
        /*0064*/ 	.word	0x00000000
.L_3351:


//--------------------- .nv.info._ZN2at6native27unrolled_elementwise_kernelIZZZNS0_16sign_kernel_cudaERNS_18TensorIteratorBaseEENKUlvE_clEvENKUlvE4_clEvEUldE_St5arrayIPcLm2EELi4E23TrivialOffsetCalculatorILi1EjESB_NS0_6memory15LoadWithoutCastENSC_16StoreWithoutCastEEEviT_T0_T2_T3_T4_T5_ --------------------------
	.section	.nv.info._ZN2at6native27unrolled_elementwise_kernelIZZZNS0_16sign_kernel_cudaERNS_18TensorIteratorBaseEENKUlvE_clEvENKUlvE4_clEvEUldE_St5arrayIPcLm2EELi4E23TrivialOffsetCalculatorILi1EjESB_NS0_6memory15LoadWithoutCastENSC_16StoreWithoutCastEEEviT_T0_T2_T3_T4_T5_,"",@"SHT_CUDA_INFO"
	.sectionflags	@""
	.align	4


	//----- nvinfo : EIATTR_CUDA_API_VERSION
	.align		4
        /*0000*/ 	.byte	0x04, 0x37
        /*0002*/ 	.short	(.L_3353 - .L_3352)
.L_3352:
        /*0004*/ 	.word	0x00000082


	//----- nvinfo : EIATTR_SW2861232_WAR
	.align		4
.L_3353:
        /*0008*/ 	.byte	0x01, 0x35
	.zero		2


	//----- nvinfo : EIATTR_PARAM_CBANK
	.align		4
        /*000c*/ 	.byte	0x04, 0x0a
        /*000e*/ 	.short	(.L_3355 - .L_3354)
	.align		4
.L_3354:
        /*0010*/ 	.word	index@(.nv.constant0._ZN2at6native27unrolled_elementwise_kernelIZZZNS0_16sign_kernel_cudaERNS_18TensorIteratorBaseEENKUlvE_clEvENKUlvE4_clEvEUldE_St5arrayIPcLm2EELi4E23TrivialOffsetCalculatorILi1EjESB_NS0_6memory15LoadWithoutCastENSC_16StoreWithoutCastEEEviT_T0_T2_T3_T4_T5_)
        /*0014*/ 	.short	0x0160
        /*0016*/ 	.short	0x001c


	//----- nvinfo : EIATTR_CBANK_PARAM_SIZE
	.align		4
.L_3355:
        /*0018*/ 	.byte	0x03, 0x19
        /*001a*/ 	.short	0x001c


	//----- nvinfo : EIATTR_KPARAM_INFO
	.align		4
        /*001c*/ 	.byte	0x04, 0x17
        /*001e*/ 	.short	(.L_3357 - .L_3356)
.L_3356:
        /*0020*/ 	.word	0x00000000
        /*0024*/ 	.short	0x0006
        /*0026*/ 	.short	0x001b
        /*0028*/ 	.byte	0x00, 0xf0, 0x05, 0x00


	//----- nvinfo : EIATTR_KPARAM_INFO
	.align		4
.L_3357:
        /*002c*/ 	.byte	0x04, 0x17
        /*002e*/ 	.short	(.L_3359 - .L_3358)
.L_3358:
        /*0030*/ 	.word	0x00000000
        /*0034*/ 	.short	0x0005
        /*0036*/ 	.short	0x001a
        /*0038*/ 	.byte	0x00, 0xf0, 0x05, 0x00


	//----- nvinfo : EIATTR_KPARAM_INFO
	.align		4
.L_3359:
        /*003c*/ 	.byte	0x04, 0x17
        /*003e*/ 	.short	(.L_3361 - .L_3360)
.L_3360:
        /*0040*/ 	.word	0x00000000
        /*0044*/ 	.short	0x0004
        /*0046*/ 	.short	0x0019
        /*0048*/ 	.byte	0x00, 0xf0, 0x05, 0x00


	//----- nvinfo : EIATTR_KPARAM_INFO
	.align		4
.L_3361:
        /*004c*/ 	.byte	0x04, 0x17
        /*004e*/ 	.short	(.L_3363 - .L_3362)
.L_3362:
        /*0050*/ 	.word	0x00000000
        /*0054*/ 	.short	0x0003
        /*0056*/ 	.short	0x0018
        /*0058*/ 	.byte	0x00, 0xf0, 0x05, 0x00


	//----- nvinfo : EIATTR_KPARAM_INFO
	.align		4
.L_3363:
        /*005c*/ 	.byte	0x04, 0x17
        /*005e*/ 	.short	(.L_3365 - .L_3364)
.L_3364:
        /*0060*/ 	.word	0x00000000
        /*0064*/ 	.short	0x0002
        /*0066*/ 	.short	0x0008
        /*0068*/ 	.byte	0x00, 0xf0, 0x41, 0x00


	//----- nvinfo : EIATTR_KPARAM_INFO
	.align		4
.L_3365:
        /*006c*/ 	.byte	0x04, 0x17
        /*006e*/ 	.short	(.L_3367 - .L_3366)
.L_3366:
        /*0070*/ 	.word	0x00000000
        /*0074*/ 	.short	0x0001
        /*0076*/ 	.short	0x0004
        /*0078*/ 	.byte	0x00, 0xf0, 0x05, 0x00


	//----- nvinfo : EIATTR_KPARAM_INFO
	.align		4
.L_3367:
        /*007c*/ 	.byte	0x04, 0x17
        /*007e*/ 	.short	(.L_3369 - .L_3368)
.L_3368:
        /*0080*/ 	.word	0x00000000
        /*0084*/ 	.short	0x0000
        /*0086*/ 	.short	0x0000
        /*0088*/ 	.byte	0x00, 0xf0, 0x11, 0x00


	//----- nvinfo : EIATTR_MAXREG_COUNT
	.align		4
.L_3369:
        /*008c*/ 	.byte	0x03, 0x1b
        /*008e*/ 	.short	0x00ff


	//----- nvinfo : EIATTR_MERCURY_ISA_VERSION
	.align		4
        /*0090*/ 	.byte	0x03, 0x5f
        /*0092*/ 	.short	0x0000


	//----- nvinfo : EIATTR_EXIT_INSTR_OFFSETS
	.align		4
        /*0094*/ 	.byte	0x04, 0x1c
        /*0096*/ 	.short	(.L_3371 - .L_3370)


	//   ....[0]....
.L_3370:
        /*0098*/ 	.word	0x000004d0


	//   ....[1]....
        /*009c*/ 	.word	0x00000580


	//----- nvinfo : EIATTR_MAX_THREADS
	.align		4
.L_3371:
        /*00a0*/ 	.byte	0x04, 0x05
        /*00a2*/ 	.short	(.L_3373 - .L_3372)
.L_3372:
        /*00a4*/ 	.word	0x00000080
        /*00a8*/ 	.word	0x00000001
        /*00ac*/ 	.word	0x00000001


	//----- nvinfo : EIATTR_CRS_STACK_SIZE
	.align		4
.L_3373:
        /*00b0*/ 	.byte	0x04, 0x1e
        /*00b2*/ 	.short	(.L_3375 - .L_3374)
.L_3374:
        /*00b4*/ 	.word	0x00000000
.L_3375:


//--------------------- .nv.info._ZN2at6native29vectorized_elementwise_kernelILi2EZZZNS0_16sign_kernel_cudaERNS_18TensorIteratorBaseEENKUlvE_clEvENKUlvE4_clEvEUldE_St5arrayIPcLm2EEEEviT0_T1_ --------------------------
	.section	.nv.info._ZN2at6native29vectorized_elementwise_kernelILi2EZZZNS0_16sign_kernel_cudaERNS_18TensorIteratorBaseEENKUlvE_clEvENKUlvE4_clEvEUldE_St5arrayIPcLm2EEEEviT0_T1_,"",@"SHT_CUDA_INFO"
	.sectionflags	@""
	.align	4


	//----- nvinfo : EIATTR_CUDA_API_VERSION
	.align		4
        /*0000*/ 	.byte	0x04, 0x37
        /*0002*/ 	.short	(.L_3377 - .L_3376)
.L_3376:
        /*0004*/ 	.word	0x00000082


	//----- nvinfo : EIATTR_SW2861232_WAR
	.align		4
.L_3377:
        /*0008*/ 	.byte	0x01, 0x35
	.zero		2


	//----- nvinfo : EIATTR_PARAM_CBANK
	.align		4
        /*000c*/ 	.byte	0x04, 0x0a
        /*000e*/ 	.short	(.L_3379 - .L_3378)
	.align		4
.L_3378:
        /*0010*/ 	.word	index@(.nv.constant0._ZN2at6native29vectorized_elementwise_kernelILi2EZZZNS0_16sign_kernel_cudaERNS_18TensorIteratorBaseEENKUlvE_clEvENKUlvE4_clEvEUldE_St5arrayIPcLm2EEEEviT0_T1_)
        /*0014*/ 	.short	0x0160
        /*0016*/ 	.short	0x0018


	//----- nvinfo : EIATTR_CBANK_PARAM_SIZE
	.align		4
.L_3379:
        /*0018*/ 	.byte	0x03, 0x19
        /*001a*/ 	.short	0x0018


	//----- nvinfo : EIATTR_KPARAM_INFO
	.align		4
        /*001c*/ 	.byte	0x04, 0x17
        /*001e*/ 	.short	(.L_3381 - .L_3380)
.L_3380:
        /*0020*/ 	.word	0x00000000
        /*0024*/ 	.short	0x0002
        /*0026*/ 	.short	0x0008
        /*0028*/ 	.byte	0x00, 0xf0, 0x41, 0x00


	//----- nvinfo : EIATTR_KPARAM_INFO
	.align		4
.L_3381:
        /*002c*/ 	.byte	0x04, 0x17
        /*002e*/ 	.short	(.L_3383 - .L_3382)
.L_3382:
        /*0030*/ 	.word	0x00000000
        /*0034*/ 	.short	0x0001
        /*0036*/ 	.short	0x0004
        /*0038*/ 	.byte	0x00, 0xf0, 0x05, 0x00


	//----- nvinfo : EIATTR_KPARAM_INFO
	.align		4
.L_3383:
        /*003c*/ 	.byte	0x04, 0x17
        /*003e*/ 	.short	(.L_3385 - .L_3384)
.L_3384:
        /*0040*/ 	.word	0x00000000
        /*0044*/ 	.short	0x0000
        /*0046*/ 	.short	0x0000
        /*0048*/ 	.byte	0x00, 0xf0, 0x11, 0x00


	//----- nvinfo : EIATTR_MAXREG_COUNT
	.align		4
.L_3385:
        /*004c*/ 	.byte	0x03, 0x1b
        /*004e*/ 	.short	0x00ff


	//----- nvinfo : EIATTR_MERCURY_ISA_VERSION
	.align		4
        /*0050*/ 	.byte	0x03, 0x5f
        /*0052*/ 	.short	0x0000


	//----- nvinfo : EIATTR_EXIT_INSTR_OFFSETS
	.align		4
        /*0054*/ 	.byte	0x04, 0x1c
        /*0056*/ 	.short	(.L_3387 - .L_3386)


	//   ....[0]....
.L_3386:
        /*0058*/ 	.word	0x00000450


	//   ....[1]....
        /*005c*/ 	.word	0x00000e30


	//   ....[2]....
        /*0060*/ 	.word	0x00000ee0


	//----- nvinfo : EIATTR_MAX_THREADS
	.align		4
.L_3387:
        /*0064*/ 	.byte	0x04, 0x05
        /*0066*/ 	.short	(.L_3389 - .L_3388)
.L_3388:
        /*0068*/ 	.word	0x00000080
        /*006c*/ 	.word	0x00000001
        /*0070*/ 	.word	0x00000001


	//----- nvinfo : EIATTR_CRS_STACK_SIZE
	.align		4
.L_3389:
        /*0074*/ 	.byte	0x04, 0x1e
        /*0076*/ 	.short	(.L_3391 - .L_3390)
.L_3390:
        /*0078*/ 	.word	0x00000000
.L_3391:


//--------------------- .nv.info._ZN2at6native29vectorized_elementwise_kernelILi4EZZZNS0_16sign_kernel_cudaERNS_18TensorIteratorBaseEENKUlvE_clEvENKUlvE4_clEvEUldE_St5arrayIPcLm2EEEEviT0_T1_ --------------------------
	.section	.nv.info._ZN2at6native29vectorized_elementwise_kernelILi4EZZZNS0_16sign_kernel_cudaERNS_18TensorIteratorBaseEENKUlvE_clEvENKUlvE4_clEvEUldE_St5arrayIPcLm2EEEEviT0_T1_,"",@"SHT_CUDA_INFO"
	.sectionflags	@""
	.align	4


	//----- nvinfo : EIATTR_CUDA_API_VERSION
	.align		4
        /*0000*/ 	.byte	0x04, 0x37
        /*0002*/ 	.short	(.L_3393 - .L_3392)
.L_3392:
        /*0004*/ 	.word	0x00000082


	//----- nvinfo : EIATTR_SW2861232_WAR
	.align		4
.L_3393:
        /*0008*/ 	.byte	0x01, 0x35
	.zero		2


	//----- nvinfo : EIATTR_PARAM_CBANK
	.align		4
        /*000c*/ 	.byte	0x04, 0x0a
        /*000e*/ 	.short	(.L_3395 - .L_3394)
	.align		4
.L_3394:
        /*0010*/ 	.word	index@(.nv.constant0._ZN2at6native29vectorized_elementwise_kernelILi4EZZZNS0_16sign_kernel_cudaERNS_18TensorIteratorBaseEENKUlvE_clEvENKUlvE4_clEvEUldE_St5arrayIPcLm2EEEEviT0_T1_)
        /*0014*/ 	.short	0x0160
        /*0016*/ 	.short	0x0018


	//----- nvinfo : EIATTR_CBANK_PARAM_SIZE
	.align		4
.L_3395:
        /*0018*/ 	.byte	0x03, 0x19
        /*001a*/ 	.short	0x0018


	//----- nvinfo : EIATTR_KPARAM_INFO
	.align		4
        /*001c*/ 	.byte	0x04, 0x17
        /*001e*/ 	.short	(.L_3397 - .L_3396)
.L_3396:
        /*0020*/ 	.word	0x00000000
        /*0024*/ 	.short	0x0002
        /*0026*/ 	.short	0x0008
        /*0028*/ 	.byte	0x00, 0xf0, 0x41, 0x00


	//----- nvinfo : EIATTR_KPARAM_INFO
	.align		4
.L_3397:
        /*002c*/ 	.byte	0x04, 0x17
        /*002e*/ 	.short	(.L_3399 - .L_3398)
.L_3398:
        /*0030*/ 	.word	0x00000000
        /*0034*/ 	.short	0x0001
        /*0036*/ 	.short	0x0004
        /*0038*/ 	.byte	0x00, 0xf0, 0x05, 0x00


	//----- nvinfo : EIATTR_KPARAM_INFO
	.align		4
.L_3399:
        /*003c*/ 	.byte	0x04, 0x17
        /*003e*/ 	.short	(.L_3401 - .L_3400)
.L_3400:
        /*0040*/ 	.word	0x00000000
        /*0044*/ 	.short	0x0000
        /*0046*/ 	.short	0x0000
        /*0048*/ 	.byte	0x00, 0xf0, 0x11, 0x00


	//----- nvinfo : EIATTR_MAXREG_COUNT
	.align		4
.L_3401:
        /*004c*/ 	.byte	0x03, 0x1b
        /*004e*/ 	.short	0x00ff


	//----- nvinfo : EIATTR_MERCURY_ISA_VERSION
	.align		4
        /*0050*/ 	.byte	0x03, 0x5f
        /*0052*/ 	.short	0x0000


	//----- nvinfo : EIATTR_EXIT_INSTR_OFFSETS
	.align		4
        /*0054*/ 	.byte	0x04, 0x1c
        /*0056*/ 	.short	(.L_3403 - .L_3402)


	//   ....[0]....
.L_3402:
        /*0058*/ 	.word	0x00000450


	//   ....[1]....
        /*005c*/ 	.word	0x00000e30


	//   ....[2]....
        /*0060*/ 	.word	0x00000ee0


	//----- nvinfo : EIATTR_MAX_THREADS
	.align		4
.L_3403:
        /*0064*/ 	.byte	0x04, 0x05
        /*0066*/ 	.short	(.L_3405 - .L_3404)
.L_3404:
        /*0068*/ 	.word	0x00000080
        /*006c*/ 	.word	0x00000001
        /*0070*/ 	.word	0x00000001


	//----- nvinfo : EIATTR_CRS_STACK_SIZE
	.align		4
.L_3405:
        /*0074*/ 	.byte	0x04, 0x1e
        /*0076*/ 	.short	(.L_3407 - .L_3406)
.L_3406:
        /*0078*/ 	.word	0x00000000
.L_3407:


//--------------------- .nv.info._ZN2at6native29vectorized_elementwise_kernelILi8EZZZNS0_16sign_kernel_cudaERNS_18TensorIteratorBaseEENKUlvE_clEvENKUlvE4_clEvEUldE_St5arrayIPcLm2EEEEviT0_T1_ --------------------------
	.section	.nv.info._ZN2at6native29vectorized_elementwise_kernelILi8EZZZNS0_16sign_kernel_cudaERNS_18TensorIteratorBaseEENKUlvE_clEvENKUlvE4_clEvEUldE_St5arrayIPcLm2EEEEviT0_T1_,"",@"SHT_CUDA_INFO"
	.sectionflags	@""
	.align	4


	//----- nvinfo : EIATTR_CUDA_API_VERSION
	.align		4
        /*0000*/ 	.byte	0x04, 0x37
        /*0002*/ 	.short	(.L_3409 - .L_3408)
.L_3408:
        /*0004*/ 	.word	0x00000082


	//----- nvinfo : EIATTR_SW2861232_WAR
	.align		4
.L_3409:
        /*0008*/ 	.byte	0x01, 0x35
	.zero		2


	//----- nvinfo : EIATTR_PARAM_CBANK
	.align		4
        /*000c*/ 	.byte	0x04, 0x0a
        /*000e*/ 	.short	(.L_3411 - .L_3410)
	.align		4
.L_3410:
        /*0010*/ 	.word	index@(.nv.constant0._ZN2at6native29vectorized_elementwise_kernelILi8EZZZNS0_16sign_kernel_cudaERNS_18TensorIteratorBaseEENKUlvE_clEvENKUlvE4_clEvEUldE_St5arrayIPcLm2EEEEviT0_T1_)
        /*0014*/ 	.short	0x0160
        /*0016*/ 	.short	0x0018


	//----- nvinfo : EIATTR_CBANK_PARAM_SIZE
	.align		4
.L_3411:
        /*0018*/ 	.byte	0x03, 0x19
        /*001a*/ 	.short	0x0018


	//----- nvinfo : EIATTR_KPARAM_INFO
	.align		4
        /*001c*/ 	.byte	0x04, 0x17
        /*001e*/ 	.short	(.L_3413 - .L_3412)
.L_3412:
        /*0020*/ 	.word	0x00000000
        /*0024*/ 	.short	0x0002
        /*0026*/ 	.short	0x0008
        /*0028*/ 	.byte	0x00, 0xf0, 0x41, 0x00


	//----- nvinfo : EIATTR_KPARAM_INFO
	.align		4
.L_3413:
        /*002c*/ 	.byte	0x04, 0x17
        /*002e*/ 	.short	(.L_3415 - .L_3414)
.L_3414:
        /*0030*/ 	.word	0x00000000
        /*0034*/ 	.short	0x0001
        /*0036*/ 	.short	0x0004
        /*0038*/ 	.byte	0x00, 0xf0, 0x05, 0x00


	//----- nvinfo : EIATTR_KPARAM_INFO
	.align		4
.L_3415:
        /*003c*/ 	.byte	0x04, 0x17
        /*003e*/ 	.short	(.L_3417 - .L_3416)
.L_3416:
        /*0040*/ 	.word	0x00000000
        /*0044*/ 	.short	0x0000
        /*0046*/ 	.short	0x0000
        /*0048*/ 	.byte	0x00, 0xf0, 0x11, 0x00


	//----- nvinfo : EIATTR_MAXREG_COUNT
	.align		4
.L_3417:
        /*004c*/ 	.byte	0x03, 0x1b
        /*004e*/ 	.short	0x00ff


	//----- nvinfo : EIATTR_MERCURY_ISA_VERSION
	.align		4
        /*0050*/ 	.byte	0x03, 0x5f
        /*0052*/ 	.short	0x0000


	//----- nvinfo : EIATTR_EXIT_INSTR_OFFSETS
	.align		4
        /*0054*/ 	.byte	0x04, 0x1c
        /*0056*/ 	.short	(.L_3419 - .L_3418)


	//   ....[0]....
.L_3418:
        /*0058*/ 	.word	0x00000010


	//----- nvinfo : EIATTR_MAX_THREADS
	.align		4
.L_3419:
        /*005c*/ 	.byte	0x04, 0x05
        /*005e*/ 	.short	(.L_3421 - .L_3420)
.L_3420:
        /*0060*/ 	.word	0x00000080
        /*0064*/ 	.word	0x00000001
        /*0068*/ 	.word	0x00000001
.L_3421:


//--------------------- .nv.info._ZN2at6native18elementwise_kernelILi128ELi4EZNS0_15gpu_kernel_implIZZZNS0_16sign_kernel_cudaERNS_18TensorIteratorBaseEENKUlvE_clEvENKUlvE3_clEvEUlsE_EEvS4_RKT_EUliE_EEviT1_ --------------------------
	.section	.nv.info._ZN2at6native18elementwise_kernelILi128ELi4EZNS0_15gpu_kernel_implIZZZNS0_16sign_kernel_cudaERNS_18TensorIteratorBaseEENKUlvE_clEvENKUlvE3_clEvEUlsE_EEvS4_RKT_EUliE_EEviT1_,"",@"SHT_CUDA_INFO"
	.sectionflags	@""
	.align	4


	//----- nvinfo : EIATTR_CUDA_API_VERSION
	.align		4
        /*0000*/ 	.byte	0x04, 0x37
        /*0002*/ 	.short	(.L_3423 - .L_3422)
.L_3422:
        /*0004*/ 	.word	0x00000082


	//----- nvinfo : EIATTR_SW2861232_WAR
	.align		4
.L_3423:
        /*0008*/ 	.byte	0x01, 0x35
	.zero		2


	//----- nvinfo : EIATTR_PARAM_CBANK
	.align		4
        /*000c*/ 	.byte	0x04, 0x0a
        /*000e*/ 	.short	(.L_3425 - .L_3424)
	.align		4
.L_3424:
        /*0010*/ 	.word	index@(.nv.constant0._ZN2at6native18elementwise_kernelILi128ELi4EZNS0_15gpu_kernel_implIZZZNS0_16sign_kernel_cudaERNS_18TensorIteratorBaseEENKUlvE_clEvENKUlvE3_clEvEUlsE_EEvS4_RKT_EUliE_EEviT1_)
        /*0014*/ 	.short	0x0160
        /*0016*/ 	.short	0x0220


	//----- nvinfo : EIATTR_CBANK_PARAM_SIZE
	.align		4
.L_3425:
        /*0018*/ 	.byte	0x03, 0x19
        /*001a*/ 	.short	0x0220


	//----- nvinfo : EIATTR_KPARAM_INFO
	.align		4
        /*001c*/ 	.byte	0x04, 0x17
        /*001e*/ 	.short	(.L_3427 - .L_3426)
.L_3426:
        /*0020*/ 	.word	0x00000000
        /*0024*/ 	.short	0x0001
        /*0026*/ 	.short	0x0008
        /*0028*/ 	.byte	0x00, 0xf0, 0x61, 0x08


	//----- nvinfo : EIATTR_KPARAM_INFO
	.align		4
.L_3427:
        /*002c*/ 	.byte	0x04, 0x17
        /*002e*/ 	.short	(.L_3429 - .L_3428)
.L_3428:
        /*0030*/ 	.word	0x00000000
        /*0034*/ 	.short	0x0000
        /*0036*/ 	.short	0x0000
        /*0038*/ 	.byte	0x00, 0xf0, 0x11, 0x00


	//----- nvinfo : EIATTR_MAXREG_COUNT
	.align		4
.L_3429:
        /*003c*/ 	.byte	0x03, 0x1b
        /*003e*/ 	.short	0x0080


	//----- nvinfo : EIATTR_EXTERNS
	.align		4
        /*0040*/ 	.byte	0x04, 0x0f
        /*0042*/ 	.short	(.L_3431 - .L_3430)


	//   ....[0]....
	.align		4
.L_3430:
        /*0044*/ 	.word	index@(__assertfail)


	//----- nvinfo : EIATTR_MERCURY_ISA_VERSION
	.align		4
.L_3431:
        /*0048*/ 	.byte	0x03, 0x5f
        /*004a*/ 	.short	0x0000


	//----- nvinfo : EIATTR_SYSCALL_OFFSETS
	.align		4
        /*004c*/ 	.byte	0x04, 0x46
        /*004e*/ 	.short	(.L_3433 - .L_3432)


	//   ....[0]....
.L_3432:
        /*0050*/ 	.word	0x00001d10


	//   ....[1]....
        /*0054*/ 	.word	0x00002c20


	//   ....[2]....
        /*0058*/ 	.word	0x000049a0


	//   ....[3]....
        /*005c*/ 	.word	0x000058b0


	//   ....[4]....
        /*0060*/ 	.word	0x00007600


	//   ....[5]....
        /*0064*/ 	.word	0x00008510


	//   ....[6]....
        /*0068*/ 	.word	0x0000a270


	//   ....[7]....
        /*006c*/ 	.word	0x0000b180


	//----- nvinfo : EIATTR_EXIT_INSTR_OFFSETS
	.align		4
.L_3433:
        /*0070*/ 	.byte	0x04, 0x1c
        /*0072*/ 	.short	(.L_3435 - .L_3434)


	//   ....[0]....
.L_3434:
        /*0074*/ 	.word	0x000085d0


	//   ....[1]....
        /*0078*/ 	.word	0x0000a3f0


	//   ....[2]....
        /*007c*/ 	.word	0x0000a410


	//   ....[3]....
        /*0080*/ 	.word	0x0000a4c0


	//   ....[4]....
        /*0084*/ 	.word	0x0000a4f0


	//   ....[5]....
        /*0088*/ 	.word	0x0000a510


	//   ....[6]....
        /*008c*/ 	.word	0x0000a5a0


	//   ....[7]....
        /*0090*/ 	.word	0x0000a5e0


	//   ....[8]....
        /*0094*/ 	.word	0x0000a680


	//   ....[9]....
        /*0098*/ 	.word	0x0000a6d0


	//   ....[10]....
        /*009c*/ 	.word	0x0000a700


	//   ....[11]....
        /*00a0*/ 	.word	0x0000a7d0


	//   ....[12]....
        /*00a4*/ 	.word	0x0000a810


	//   ....[13]....
        /*00a8*/ 	.word	0x0000a9a0


	//   ....[14]....
        /*00ac*/ 	.word	0x0000ab00


	//   ....[15]....
        /*00b0*/ 	.word	0x0000ab40


	//   ....[16]....
        /*00b4*/ 	.word	0x0000abe0


	//   ....[17]....
        /*00b8*/ 	.word	0x0000ad60


	//   ....[18]....
        /*00bc*/ 	.word	0x0000aee0


	//   ....[19]....
        /*00c0*/ 	.word	0x0000b050


	//   ....[20]....
        /*00c4*/ 	.word	0x0000b190


	//   ....[21]....
        /*00c8*/ 	.word	0x0000b1e0


	//   ....[22]....
        /*00cc*/ 	.word	0x0000b210


	//----- nvinfo : EIATTR_MAX_THREADS
	.align		4
.L_3435:
        /*00d0*/ 	.byte	0x04, 0x05
        /*00d2*/ 	.short	(.L_3437 - .L_3436)
.L_3436:
        /*00d4*/ 	.word	0x00000080
        /*00d8*/ 	.word	0x00000001
        /*00dc*/ 	.word	0x00000001


	//----- nvinfo : EIATTR_CRS_STACK_SIZE
	.align		4
.L_3437:
        /*00e0*/ 	.byte	0x04, 0x1e
        /*00e2*/ 	.short	(.L_3439 - .L_3438)
.L_3438:
        /*00e4*/ 	.word	0x00000000
.L_3439:


//--------------------- .nv.info._ZN2at6native27unrolled_elementwise_kernelIZZZNS0_16sign_kernel_cudaERNS_18TensorIteratorBaseEENKUlvE_clEvENKUlvE3_clEvEUlsE_St5arrayIPcLm2EELi4E23TrivialOffsetCalculatorILi1EjESB_NS0_6memory12LoadWithCastILi1EEENSC_13StoreWithCastILi1EEEEEviT_T0_T2_T3_T4_T5_ --------------------------
	.section	.nv.info._ZN2at6native27unrolled_elementwise_kernelIZZZNS0_16sign_kernel_cudaERNS_18TensorIteratorBaseEENKUlvE_clEvENKUlvE3_clEvEUlsE_St5arrayIPcLm2EELi4E23TrivialOffsetCalculatorILi1EjESB_NS0_6memory12LoadWithCastILi1EEENSC_13StoreWithCastILi1EEEEEviT_T0_T2_T3_T4_T5_,"",@"SHT_CUDA_INFO"
	.sectionflags	@""
	.align	4


	//----- nvinfo : EIATTR_CUDA_API_VERSION
	.align		4
        /*0000*/ 	.byte	0x04, 0x37
        /*0002*/ 	.short	(.L_3441 - .L_3440)
.L_3440:
        /*0004*/ 	.word	0x00000082


	//----- nvinfo : EIATTR_SW2861232_WAR
	.align		4
.L_3441:
        /*0008*/ 	.byte	0x01, 0x35
	.zero		2


	//----- nvinfo : EIATTR_PARAM_CBANK
	.align		4
        /*000c*/ 	.byte	0x04, 0x0a
        /*000e*/ 	.short	(.L_3443 - .L_3442)
	.align		4
.L_3442:
        /*0010*/ 	.word	index@(.nv.constant0._ZN2at6native27unrolled_elementwise_kernelIZZZNS0_16sign_kernel_cudaERNS_18TensorIteratorBaseEENKUlvE_clEvENKUlvE3_clEvEUlsE_St5arrayIPcLm2EELi4E23TrivialOffsetCalculatorILi1EjESB_NS0_6memory12LoadWithCastILi1EEENSC_13StoreWithCastILi1EEEEEviT_T0_T2_T3_T4_T5_)
        /*0014*/ 	.short	0x0160
        /*0016*/ 	.short	0x002c


	//----- nvinfo : EIATTR_CBANK_PARAM_SIZE
	.align		4
.L_3443:
        /*0018*/ 	.byte	0x03, 0x19
        /*001a*/ 	.short	0x002c


	//----- nvinfo : EIATTR_KPARAM_INFO
	.align		4
        /*001c*/ 	.byte	0x04, 0x17
        /*001e*/ 	.short	(.L_3445 - .L_3444)
.L_3444:
        /*0020*/ 	.word	0x00000000
        /*0024*/ 	.short	0x0006
        /*0026*/ 	.short	0x0024
        /*0028*/ 	.byte	0x00, 0xf0, 0x21, 0x00


	//----- nvinfo : EIATTR_KPARAM_INFO
	.align		4
.L_3445:
        /*002c*/ 	.byte	0x04, 0x17
        /*002e*/ 	.short	(.L_3447 - .L_3446)
.L_3446:
        /*0030*/ 	.word	0x00000000
        /*0034*/ 	.short	0x0005
        /*0036*/ 	.short	0x001c
        /*0038*/ 	.byte	0x00, 0xf0, 0x21, 0x00


	//----- nvinfo : EIATTR_KPARAM_INFO
	.align		4
.L_3447:
        /*003c*/ 	.byte	0x04, 0x17
        /*003e*/ 	.short	(.L_3449 - .L_3448)
.L_3448:
        /*0040*/ 	.word	0x00000000
        /*0044*/ 	.short	0x0004
        /*0046*/ 	.short	0x0019
        /*0048*/ 	.byte	0x00, 0xf0, 0x05, 0x00


	//----- nvinfo : EIATTR_KPARAM_INFO
	.align		4
.L_3449:
        /*004c*/ 	.byte	0x04, 0x17
        /*004e*/ 	.short	(.L_3451 - .L_3450)
.L_3450:
        /*0050*/ 	.word	0x00000000
        /*0054*/ 	.short	0x0003
        /*0056*/ 	.short	0x0018
        /*0058*/ 	.byte	0x00, 0xf0, 0x05, 0x00


	//----- nvinfo : EIATTR_KPARAM_INFO
	.align		4
.L_3451:
        /*005c*/ 	.byte	0x04, 0x17
        /*005e*/ 	.short	(.L_3453 - .L_3452)
.L_3452:
        /*0060*/ 	.word	0x00000000
        /*0064*/ 	.short	0x0002
        /*0066*/ 	.short	0x0008
        /*0068*/ 	.byte	0x00, 0xf0, 0x41, 0x00


	//----- nvinfo : EIATTR_KPARAM_INFO
	.align		4
.L_3453:
        /*006c*/ 	.byte	0x04, 0x17
        /*006e*/ 	.short	(.L_3455 - .L_3454)
.L_3454:
        /*0070*/ 	.word	0x00000000
        /*0074*/ 	.short	0x0001
        /*0076*/ 	.short	0x0004
        /*0078*/ 	.byte	0x00, 0xf0, 0x05, 0x00


	//----- nvinfo : EIATTR_KPARAM_INFO
	.align		4
.L_3455:
        /*007c*/ 	.byte	0x04, 0x17
        /*007e*/ 	.short	(.L_3457 - .L_3456)
.L_3456:
        /*0080*/ 	.word	0x00000000
        /*0084*/ 	.short	0x0000
        /*0086*/ 	.short	0x0000
        /*0088*/ 	.byte	0x00, 0xf0, 0x11, 0x00


	//----- nvinfo : EIATTR_MAXREG_COUNT
	.align		4
.L_3457:
        /*008c*/ 	.byte	0x03, 0x1b
        /*008e*/ 	.short	0x00ff


	//----- nvinfo : EIATTR_EXTERNS
	.align		4
        /*0090*/ 	.byte	0x04, 0x0f
        /*0092*/ 	.short	(.L_3459 - .L_3458)


	//   ....[0]....
	.align		4
.L_3458:
        /*0094*/ 	.word	index@(__assertfail)


	//----- nvinfo : EIATTR_MERCURY_ISA_VERSION
	.align		4
.L_3459:
        /*0098*/ 	.byte	0x03, 0x5f
        /*009a*/ 	.short	0x0000


	//----- nvinfo : EIATTR_SYSCALL_OFFSETS
	.align		4
        /*009c*/ 	.byte	0x04, 0x46
        /*009e*/ 	.short	(.L_3461 - .L_3460)


	//   ....[0]....
.L_3460:
        /*00a0*/ 	.word	0x00000f20


	//   ....[1]....
        /*00a4*/ 	.word	0x00001e40


	//   ....[2]....
        /*00a8*/ 	.word	0x00002d70


	//   ....[3]....
        /*00ac*/ 	.word	0x00003c70


	//   ....[4]....
        /*00b0*/ 	.word	0x00004d20


	//   ....[5]....
        /*00b4*/ 	.word	0x00005c70


	//   ....[6]....
        /*00b8*/ 	.word	0x00006ba0


	//   ....[7]....
        /*00bc*/ 	.word	0x00007ad0


	//----- nvinfo : EIATTR_EXIT_INSTR_OFFSETS
	.align		4
.L_3461:
        /*00c0*/ 	.byte	0x04, 0x1c
        /*00c2*/ 	.short	(.L_3463 - .L_3462)


	//   ....[0]....
.L_3462:
        /*00c4*/ 	.word	0x00006c50


	//   ....[1]....
        /*00c8*/ 	.word	0x00006d60


	//   ....[2]....
        /*00cc*/ 	.word	0x00006d80


	//   ....[3]....
        /*00d0*/ 	.word	0x00006e20


	//   ....[4]....
        /*00d4*/ 	.word	0x00006e50


	//   ....[5]....
        /*00d8*/ 	.word	0x00006e70


	//   ....[6]....
        /*00dc*/ 	.word	0x00006f00


	//   ....[7]....
        /*00e0*/ 	.word	0x00006f40


	//   ....[8]....
        /*00e4*/ 	.word	0x00006fe0


	//   ....[9]....
        /*00e8*/ 	.word	0x00007030


	//   ....[10]....
        /*00ec*/ 	.word	0x00007060


	//   ....[11]....
        /*00f0*/ 	.word	0x00007130


	//   ....[12]....
        /*00f4*/ 	.word	0x00007170


	//   ....[13]....
        /*00f8*/ 	.word	0x00007300


	//   ....[14]....
        /*00fc*/ 	.word	0x00007460


	//   ....[15]....
        /*0100*/ 	.word	0x000074a0


	//   ....[16]....
        /*0104*/ 	.word	0x00007540


	//   ....[17]....
        /*0108*/ 	.word	0x000076c0


	//   ....[18]....
        /*010c*/ 	.word	0x00007840


	//   ....[19]....
        /*0110*/ 	.word	0x000079a0


	//   ....[20]....
        /*0114*/ 	.word	0x00007ae0


	//   ....[21]....
        /*0118*/ 	.word	0x00007b20


	//   ....[22]....
        /*011c*/ 	.word	0x00007b50


	//----- nvinfo : EIATTR_MAX_THREADS
	.align		4
.L_3463:
        /*0120*/ 	.byte	0x04, 0x05
        /*0122*/ 	.short	(.L_3465 - .L_3464)
.L_3464:
        /*0124*/ 	.word	0x00000080
        /*0128*/ 	.word	0x00000001
        /*012c*/ 	.word	0x00000001


	//----- nvinfo : EIATTR_CRS_STACK_SIZE
	.align		4
.L_3465:
        /*0130*/ 	.byte	0x04, 0x1e
        /*0132*/ 	.short	(.L_3467 - .L_3466)
.L_3466:
        /*0134*/ 	.word	0x00000000
.L_3467:


//--------------------- .nv.info._ZN2at6native18elementwise_kernelILi128ELi4EZNS0_22gpu_kernel_impl_nocastIZZZNS0_16sign_kernel_cudaERNS_18TensorIteratorBaseEENKUlvE_clEvENKUlvE3_clEvEUlsE_EEvS4_RKT_EUliE_EEviT1_ --------------------------
	.section	.nv.info._ZN2at6native18elementwise_kernelILi128ELi4EZNS0_22gpu_kernel_impl_nocastIZZZNS0_16sign_kernel_cudaERNS_18TensorIteratorBaseEENKUlvE_clEvENKUlvE3_clEvEUlsE_EEvS4_RKT_EUliE_EEviT1_,"",@"SHT_CUDA_INFO"
	.sectionflags	@""
	.align	4


	//----- nvinfo : EIATTR_CUDA_API_VERSION
	.align		4
        /*0000*/ 	.byte	0x04, 0x37
        /*0002*/ 	.short	(.L_3469 - .L_3468)
.L_3468:
        /*0004*/ 	.word	0x00000082


	//----- nvinfo : EIATTR_SW2861232_WAR
	.align		4
.L_3469:
        /*0008*/ 	.byte	0x01, 0x35
	.zero		2


	//----- nvinfo : EIATTR_PARAM_CBANK
	.align		4
        /*000c*/ 	.byte	0x04, 0x0a
        /*000e*/ 	.short	(.L_3471 - .L_3470)
	.align		4
.L_3470:
        /*0010*/ 	.word	index@(.nv.constant0._ZN2at6native18elementwise_kernelILi128ELi4EZNS0_22gpu_kernel_impl_nocastIZZZNS0_16sign_kernel_cudaERNS_18TensorIteratorBaseEENKUlvE_clEvENKUlvE3_clEvEUlsE_EEvS4_RKT_EUliE_EEviT1_)
        /*0014*/ 	.short	0x0160
        /*0016*/ 	.short	0x0220


	//----- nvinfo : EIATTR_CBANK_PARAM_SIZE
	.align		4
.L_3471:
        /*0018*/ 	.byte	0x03, 0x19
        /*001a*/ 	.short	0x0220


	//----- nvinfo : EIATTR_KPARAM_INFO
	.align		4
        /*001c*/ 	.byte	0x04, 0x17
        /*001e*/ 	.short	(.L_3473 - .L_3472)
.L_3472:
        /*0020*/ 	.word	0x00000000
        /*0024*/ 	.short	0x0001
        /*0026*/ 	.short	0x0008
        /*0028*/ 	.byte	0x00, 0xf0, 0x61, 0x08


	//----- nvinfo : EIATTR_KPARAM_INFO
	.align		4
.L_3473:
        /*002c*/ 	.byte	0x04, 0x17
        /*002e*/ 	.short	(.L_3475 - .L_3474)
.L_3474:
        /*0030*/ 	.word	0x00000000
        /*0034*/ 	.short	0x0000
        /*0036*/ 	.short	0x0000
        /*0038*/ 	.byte	0x00, 0xf0, 0x11, 0x00


	//----- nvinfo : EIATTR_MAXREG_COUNT
	.align		4
.L_3475:
        /*003c*/ 	.byte	0x03, 0x1b
        /*003e*/ 	.short	0x0080


	//----- nvinfo : EIATTR_MERCURY_ISA_VERSION
	.align		4
        /*0040*/ 	.byte	0x03, 0x5f
        /*0042*/ 	.short	0x0000


	//----- nvinfo : EIATTR_EXIT_INSTR_OFFSETS
	.align		4
        /*0044*/ 	.byte	0x04, 0x1c
        /*0046*/ 	.short	(.L_3477 - .L_3476)


	//   ....[0]....
.L_3476:
        /*0048*/ 	.word	0x00002dd0


	//   ....[1]....
        /*004c*/ 	.word	0x00003cc0


	//----- nvinfo : EIATTR_MAX_THREADS
	.align		4
.L_3477:
        /*0050*/ 	.byte	0x04, 0x05
        /*0052*/ 	.short	(.L_3479 - .L_3478)
.L_3478:
        /*0054*/ 	.word	0x00000080
        /*0058*/ 	.word	0x00000001
        /*005c*/ 	.word	0x00000001


	//----- nvinfo : EIATTR_CRS_STACK_SIZE
	.align		4
.L_3479:
        /*0060*/ 	.byte	0x04, 0x1e
        /*0062*/ 	.short	(.L_3481 - .L_3480)
.L_3480:
        /*0064*/ 	.word	0x00000000
.L_3481:


//--------------------- .nv.info._ZN2at6native27unrolled_elementwise_kernelIZZZNS0_16sign_kernel_cudaERNS_18TensorIteratorBaseEENKUlvE_clEvENKUlvE3_clEvEUlsE_St5arrayIPcLm2EELi4E23TrivialOffsetCalculatorILi1EjESB_NS0_6memory15LoadWithoutCastENSC_16StoreWithoutCastEEEviT_T0_T2_T3_T4_T5_ --------------------------
	.section	.nv.info._ZN2at6native27unrolled_elementwise_kernelIZZZNS0_16sign_kernel_cudaERNS_18TensorIteratorBaseEENKUlvE_clEvENKUlvE3_clEvEUlsE_St5arrayIPcLm2EELi4E23TrivialOffsetCalculatorILi1EjESB_NS0_6memory15LoadWithoutCastENSC_16StoreWithoutCastEEEviT_T0_T2_T3_T4_T5_,"",@"SHT_CUDA_INFO"
	.sectionflags	@""
	.align	4


	//----- nvinfo : EIATTR_CUDA_API_VERSION
	.align		4
        /*0000*/ 	.byte	0x04, 0x37
        /*0002*/ 	.short	(.L_3483 - .L_3482)
.L_3482:
        /*0004*/ 	.word	0x00000082


	//----- nvinfo : EIATTR_SW2861232_WAR
	.align		4
.L_3483:
        /*0008*/ 	.byte	0x01, 0x35
	.zero		2


	//----- nvinfo : EIATTR_PARAM_CBANK
	.align		4
        /*000c*/ 	.byte	0x04, 0x0a
        /*000e*/ 	.short	(.L_3485 - .L_3484)
	.align		4
.L_3484:
        /*0010*/ 	.word	index@(.nv.constant0._ZN2at6native27unrolled_elementwise_kernelIZZZNS0_16sign_kernel_cudaERNS_18TensorIteratorBaseEENKUlvE_clEvENKUlvE3_clEvEUlsE_St5arrayIPcLm2EELi4E23TrivialOffsetCalculatorILi1EjESB_NS0_6memory15LoadWithoutCastENSC_16StoreWithoutCastEEEviT_T0_T2_T3_T4_T5_)
        /*0014*/ 	.short	0x0160
        /*0016*/ 	.short	0x001c


	//----- nvinfo : EIATTR_CBANK_PARAM_SIZE
	.align		4
.L_3485:
        /*0018*/ 	.byte	0x03, 0x19
        /*001a*/ 	.short	0x001c


	//----- nvinfo : EIATTR_KPARAM_INFO
	.align		4
        /*001c*/ 	.byte	0x04, 0x17
        /*001e*/ 	.short	(.L_3487 - .L_3486)
.L_3486:
        /*0020*/ 	.word	0x00000000
        /*0024*/ 	.short	0x0006
        /*0026*/ 	.short	0x001b
        /*0028*/ 	.byte	0x00, 0xf0, 0x05, 0x00


	//----- nvinfo : EIATTR_KPARAM_INFO
	.align		4
.L_3487:
        /*002c*/ 	.byte	0x04, 0x17
        /*002e*/ 	.short	(.L_3489 - .L_3488)
.L_3488:
        /*0030*/ 	.word	0x00000000
        /*0034*/ 	.short	0x0005
        /*0036*/ 	.short	0x001a
        /*0038*/ 	.byte	0x00, 0xf0, 0x05, 0x00


	//----- nvinfo : EIATTR_KPARAM_INFO
	.align		4
.L_3489:
        /*003c*/ 	.byte	0x04, 0x17
        /*003e*/ 	.short	(.L_3491 - .L_3490)
.L_3490:
        /*0040*/ 	.word	0x00000000
        /*0044*/ 	.short	0x0004
        /*0046*/ 	.short	0x0019
        /*0048*/ 	.byte	0x00, 0xf0, 0x05, 0x00


	//----- nvinfo : EIATTR_KPARAM_INFO
	.align		4
.L_3491:
        /*004c*/ 	.byte	0x04, 0x17
        /*004e*/ 	.short	(.L_3493 - .L_3492)
.L_3492:
        /*0050*/ 	.word	0x00000000
        /*0054*/ 	.short	0x0003
        /*0056*/ 	.short	0x0018
        /*0058*/ 	.byte	0x00, 0xf0, 0x05, 0x00


	//----- nvinfo : EIATTR_KPARAM_INFO
	.align		4
.L_3493:
        /*005c*/ 	.byte	0x04, 0x17
        /*005e*/ 	.short	(.L_3495 - .L_3494)
.L_3494:
        /*0060*/ 	.word	0x00000000
        /*0064*/ 	.short	0x0002
        /*0066*/ 	.short	0x0008
        /*0068*/ 	.byte	0x00, 0xf0, 0x41, 0x00


	//----- nvinfo : EIATTR_KPARAM_INFO
	.align		4
.L_3495:
        /*006c*/ 	.byte	0x04, 0x17
        /*006e*/ 	.short	(.L_3497 - .L_3496)
.L_3496:
        /*0070*/ 	.word	0x00000000
        /*0074*/ 	.short	0x0001
        /*0076*/ 	.short	0x0004
        /*0078*/ 	.byte	0x00, 0xf0, 0x05, 0x00


	//----- nvinfo : EIATTR_KPARAM_INFO
	.align		4
.L_3497:
        /*007c*/ 	.byte	0x04, 0x17
        /*007e*/ 	.short	(.L_3499 - .L_3498)
.L_3498:
        /*0080*/ 	.word	0x00000000
        /*0084*/ 	.short	0x0000
        /*0086*/ 	.short	0x0000
        /*0088*/ 	.byte	0x00, 0xf0, 0x11, 0x00


	//----- nvinfo : EIATTR_MAXREG_COUNT
	.align		4
.L_3499:
        /*008c*/ 	.byte	0x03, 0x1b
        /*008e*/ 	.short	0x00ff


	//----- nvinfo : EIATTR_MERCURY_ISA_VERSION
	.align		4
        /*0090*/ 	.byte	0x03, 0x5f
        /*0092*/ 	.short	0x0000


	//----- nvinfo : EIATTR_EXIT_INSTR_OFFSETS
	.align		4
        /*0094*/ 	.byte	0x04, 0x1c
        /*0096*/ 	.short	(.L_3501 - .L_3500)


	//   ....[0]....
.L_3500:
        /*0098*/ 	.word	0x000004a0


	//   ....[1]....
        /*009c*/ 	.word	0x00000540


	//----- nvinfo : EIATTR_MAX_THREADS
	.align		4
.L_3501:
        /*00a0*/ 	.byte	0x04, 0x05
        /*00a2*/ 	.short	(.L_3503 - .L_3502)
.L_3502:
        /*00a4*/ 	.word	0x00000080
        /*00a8*/ 	.word	0x00000001
        /*00ac*/ 	.word	0x00000001


	//----- nvinfo : EIATTR_CRS_STACK_SIZE
	.align		4
.L_3503:
        /*00b0*/ 	.byte	0x04, 0x1e
        /*00b2*/ 	.short	(.L_3505 - .L_3504)
.L_3504:
        /*00b4*/ 	.word	0x00000000
.L_3505:


//--------------------- .nv.info._ZN2at6native29vectorized_elementwise_kernelILi2EZZZNS0_16sign_kernel_cudaERNS_18TensorIteratorBaseEENKUlvE_clEvENKUlvE3_clEvEUlsE_St5arrayIPcLm2EEEEviT0_T1_ --------------------------
	.section	.nv.info._ZN2at6native29vectorized_elementwise_kernelILi2EZZZNS0_16sign_kernel_cudaERNS_18TensorIteratorBaseEENKUlvE_clEvENKUlvE3_clEvEUlsE_St5arrayIPcLm2EEEEviT0_T1_,"",@"SHT_CUDA_INFO"
	.sectionflags	@""
	.align	4


	//----- nvinfo : EIATTR_CUDA_API_VERSION
	.align		4
        /*0000*/ 	.byte	0x04, 0x37
        /*0002*/ 	.short	(.L_3507 - .L_3506)
.L_3506:
        /*0004*/ 	.word	0x00000082


	//----- nvinfo : EIATTR_SW2861232_WAR
	.align		4
.L_3507:
        /*0008*/ 	.byte	0x01, 0x35
	.zero		2


	//----- nvinfo : EIATTR_PARAM_CBANK
	.align		4
        /*000c*/ 	.byte	0x04, 0x0a
        /*000e*/ 	.short	(.L_3509 - .L_3508)
	.align		4
.L_3508:
        /*0010*/ 	.word	index@(.nv.constant0._ZN2at6native29vectorized_elementwise_kernelILi2EZZZNS0_16sign_kernel_cudaERNS_18TensorIteratorBaseEENKUlvE_clEvENKUlvE3_clEvEUlsE_St5arrayIPcLm2EEEEviT0_T1_)
        /*0014*/ 	.short	0x0160
        /*0016*/ 	.short	0x0018


	//----- nvinfo : EIATTR_CBANK_PARAM_SIZE
	.align		4
.L_3509:
        /*0018*/ 	.byte	0x03, 0x19
        /*001a*/ 	.short	0x0018


	//----- nvinfo : EIATTR_KPARAM_INFO
	.align		4
        /*001c*/ 	.byte	0x04, 0x17
        /*001e*/ 	.short	(.L_3511 - .L_3510)
.L_3510:
        /*0020*/ 	.word	0x00000000
        /*0024*/ 	.short	0x0002
        /*0026*/ 	.short	0x0008
        /*0028*/ 	.byte	0x00, 0xf0, 0x41, 0x00


	//----- nvinfo : EIATTR_KPARAM_INFO
	.align		4
.L_3511:
        /*002c*/ 	.byte	0x04, 0x17
        /*002e*/ 	.short	(.L_3513 - .L_3512)
.L_3512:
        /*0030*/ 	.word	0x00000000
        /*0034*/ 	.short	0x0001
        /*0036*/ 	.short	0x0004
        /*0038*/ 	.byte	0x00, 0xf0, 0x05, 0x00


	//----- nvinfo : EIATTR_KPARAM_INFO
	.align		4
.L_3513:
        /*003c*/ 	.byte	0x04, 0x17
        /*003e*/ 	.short	(.L_3515 - .L_3514)
.L_3514:
        /*0040*/ 	.word	0x00000000
        /*0044*/ 	.short	0x0000
        /*0046*/ 	.short	0x0000
        /*0048*/ 	.byte	0x00, 0xf0, 0x11, 0x00


	//----- nvinfo : EIATTR_MAXREG_COUNT
	.align		4
.L_3515:
        /*004c*/ 	.byte	0x03, 0x1b
        /*004e*/ 	.short	0x00ff


	//----- nvinfo : EIATTR_MERCURY_ISA_VERSION
	.align		4
        /*0050*/ 	.byte	0x03, 0x5f
        /*0052*/ 	.short	0x0000


	//----- nvinfo : EIATTR_EXIT_INSTR_OFFSETS
	.align		4
        /*0054*/ 	.byte	0x04, 0x1c
        /*0056*/ 	.short	(.L_3517 - .L_3516)


	//   ....[0]....
.L_3516:
        /*0058*/ 	.word	0x00000460


	//   ....[1]....
        /*005c*/ 	.word	0x00000dd0


	//   ....[2]....
        /*0060*/ 	.word	0x00000e70


	//----- nvinfo : EIATTR_MAX_THREADS
	.align		4
.L_3517:
        /*0064*/ 	.byte	0x04, 0x05
        /*0066*/ 	.short	(.L_3519 - .L_3518)
.L_3518:
        /*0068*/ 	.word	0x00000080
        /*006c*/ 	.word	0x00000001
        /*0070*/ 	.word	0x00000001


	//----- nvinfo : EIATTR_CRS_STACK_SIZE
	.align		4
.L_3519:
        /*0074*/ 	.byte	0x04, 0x1e
        /*0076*/ 	.short	(.L_3521 - .L_3520)
.L_3520:
        /*0078*/ 	.word	0x00000000
.L_3521:


//--------------------- .nv.info._ZN2at6native29vectorized_elementwise_kernelILi4EZZZNS0_16sign_kernel_cudaERNS_18TensorIteratorBaseEENKUlvE_clEvENKUlvE3_clEvEUlsE_St5arrayIPcLm2EEEEviT0_T1_ --------------------------
	.section	.nv.info._ZN2at6native29vectorized_elementwise_kernelILi4EZZZNS0_16sign_kernel_cudaERNS_18TensorIteratorBaseEENKUlvE_clEvENKUlvE3_clEvEUlsE_St5arrayIPcLm2EEEEviT0_T1_,"",@"SHT_CUDA_INFO"
	.sectionflags	@""
	.align	4


	//----- nvinfo : EIATTR_CUDA_API_VERSION
	.align		4
        /*0000*/ 	.byte	0x04, 0x37
        /*0002*/ 	.short	(.L_3523 - .L_3522)
.L_3522:
        /*0004*/ 	.word	0x00000082


	//----- nvinfo : EIATTR_SW2861232_WAR
	.align		4
.L_3523:
        /*0008*/ 	.byte	0x01, 0x35
	.zero		2


	//----- nvinfo : EIATTR_PARAM_CBANK
	.align		4
        /*000c*/ 	.byte	0x04, 0x0a
        /*000e*/ 	.short	(.L_3525 - .L_3524)
	.align		4
.L_3524:
        /*0010*/ 	.word	index@(.nv.constant0._ZN2at6native29vectorized_elementwise_kernelILi4EZZZNS0_16sign_kernel_cudaERNS_18TensorIteratorBaseEENKUlvE_clEvENKUlvE3_clEvEUlsE_St5arrayIPcLm2EEEEviT0_T1_)
        /*0014*/ 	.short	0x0160
        /*0016*/ 	.short	0x0018


	//----- nvinfo : EIATTR_CBANK_PARAM_SIZE
	.align		4
.L_3525:
        /*0018*/ 	.byte	0x03, 0x19
        /*001a*/ 	.short	0x0018


	//----- nvinfo : EIATTR_KPARAM_INFO
	.align		4
        /*001c*/ 	.byte	0x04, 0x17
        /*001e*/ 	.short	(.L_3527 - .L_3526)
.L_3526:
        /*0020*/ 	.word	0x00000000
        /*0024*/ 	.short	0x0002
        /*0026*/ 	.short	0x0008
        /*0028*/ 	.byte	0x00, 0xf0, 0x41, 0x00


	//----- nvinfo : EIATTR_KPARAM_INFO
	.align		4
.L_3527:
        /*002c*/ 	.byte	0x04, 0x17
        /*002e*/ 	.short	(.L_3529 - .L_3528)
.L_3528:
        /*0030*/ 	.word	0x00000000
        /*0034*/ 	.short	0x0001
        /*0036*/ 	.short	0x0004
        /*0038*/ 	.byte	0x00, 0xf0, 0x05, 0x00


	//----- nvinfo : EIATTR_KPARAM_INFO
	.align		4
.L_3529:
        /*003c*/ 	.byte	0x04, 0x17
        /*003e*/ 	.short	(.L_3531 - .L_3530)
.L_3530:
        /*0040*/ 	.word	0x00000000
        /*0044*/ 	.short	0x0000
        /*0046*/ 	.short	0x0000
        /*0048*/ 	.byte	0x00, 0xf0, 0x11, 0x00


	//----- nvinfo : EIATTR_MAXREG_COUNT
	.align		4
.L_3531:
        /*004c*/ 	.byte	0x03, 0x1b
        /*004e*/ 	.short	0x00ff


	//----- nvinfo : EIATTR_MERCURY_ISA_VERSION
	.align		4
        /*0050*/ 	.byte	0x03, 0x5f
        /*0052*/ 	.short	0x0000


	//----- nvinfo : EIATTR_EXIT_INSTR_OFFSETS
	.align		4
        /*0054*/ 	.byte	0x04, 0x1c
        /*0056*/ 	.short	(.L_3533 - .L_3532)


	//   ....[0]....
.L_3532:
        /*0058*/ 	.word	0x000003f0


	//   ....[1]....
        /*005c*/ 	.word	0x00000d60


	//   ....[2]....
        /*0060*/ 	.word	0x00000e00


	//----- nvinfo : EIATTR_MAX_THREADS
	.align		4
.L_3533:
        /*0064*/ 	.byte	0x04, 0x05
        /*0066*/ 	.short	(.L_3535 - .L_3534)
.L_3534:
        /*0068*/ 	.word	0x00000080
        /*006c*/ 	.word	0x00000001
        /*0070*/ 	.word	0x00000001


	//----- nvinfo : EIATTR_CRS_STACK_SIZE
	.align		4
.L_3535:
        /*0074*/ 	.byte	0x04, 0x1e
        /*0076*/ 	.short	(.L_3537 - .L_3536)
.L_3536:
        /*0078*/ 	.word	0x00000000
.L_3537:


//--------------------- .nv.info._ZN2at6native29vectorized_elementwise_kernelILi8EZZZNS0_16sign_kernel_cudaERNS_18TensorIteratorBaseEENKUlvE_clEvENKUlvE3_clEvEUlsE_St5arrayIPcLm2EEEEviT0_T1_ --------------------------
	.section	.nv.info._ZN2at6native29vectorized_elementwise_kernelILi8EZZZNS0_16sign_kernel_cudaERNS_18TensorIteratorBaseEENKUlvE_clEvENKUlvE3_clEvEUlsE_St5arrayIPcLm2EEEEviT0_T1_,"",@"SHT_CUDA_INFO"
	.sectionflags	@""
	.align	4


	//----- nvinfo : EIATTR_CUDA_API_VERSION
	.align		4
        /*0000*/ 	.byte	0x04, 0x37
        /*0002*/ 	.short	(.L_3539 - .L_3538)
.L_3538:
        /*0004*/ 	.word	0x00000082


	//----- nvinfo : EIATTR_SW2861232_WAR
	.align		4
.L_3539:
        /*0008*/ 	.byte	0x01, 0x35
	.zero		2


	//----- nvinfo : EIATTR_PARAM_CBANK
	.align		4
        /*000c*/ 	.byte	0x04, 0x0a
        /*000e*/ 	.short	(.L_3541 - .L_3540)
	.align		4
.L_3540:
        /*0010*/ 	.word	index@(.nv.constant0._ZN2at6native29vectorized_elementwise_kernelILi8EZZZNS0_16sign_kernel_cudaERNS_18TensorIteratorBaseEENKUlvE_clEvENKUlvE3_clEvEUlsE_St5arrayIPcLm2EEEEviT0_T1_)
        /*0014*/ 	.short	0x0160
        /*0016*/ 	.short	0x0018


	//----- nvinfo : EIATTR_CBANK_PARAM_SIZE
	.align		4
.L_3541:
        /*0018*/ 	.byte	0x03, 0x19
        /*001a*/ 	.short	0x0018


	//----- nvinfo : EIATTR_KPARAM_INFO
	.align		4
        /*001c*/ 	.byte	0x04, 0x17
        /*001e*/ 	.short	(.L_3543 - .L_3542)
.L_3542:
        /*0020*/ 	.word	0x00000000
        /*0024*/ 	.short	0x0002
        /*0026*/ 	.short	0x0008
        /*0028*/ 	.byte	0x00, 0xf0, 0x41, 0x00


	//----- nvinfo : EIATTR_KPARAM_INFO
	.align		4
.L_3543:
        /*002c*/ 	.byte	0x04, 0x17
        /*002e*/ 	.short	(.L_3545 - .L_3544)
.L_3544:
        /*0030*/ 	.word	0x00000000
        /*0034*/ 	.short	0x0001
        /*0036*/ 	.short	0x0004
        /*0038*/ 	.byte	0x00, 0xf0, 0x05, 0x00


	//----- nvinfo : EIATTR_KPARAM_INFO
	.align		4
.L_3545:
        /*003c*/ 	.byte	0x04, 0x17
        /*003e*/ 	.short	(.L_3547 - .L_3546)
.L_3546:
        /*0040*/ 	.word	0x00000000
        /*0044*/ 	.short	0x0000
        /*0046*/ 	.short	0x0000
        /*0048*/ 	.byte	0x00, 0xf0, 0x11, 0x00


	//----- nvinfo : EIATTR_MAXREG_COUNT
	.align		4
.L_3547:
        /*004c*/ 	.byte	0x03, 0x1b
        /*004e*/ 	.short	0x00ff


	//----- nvinfo : EIATTR_MERCURY_ISA_VERSION
	.align		4
        /*0050*/ 	.byte	0x03, 0x5f
        /*0052*/ 	.short	0x0000


	//----- nvinfo : EIATTR_EXIT_INSTR_OFFSETS
	.align		4
        /*0054*/ 	.byte	0x04, 0x1c
        /*0056*/ 	.short	(.L_3549 - .L_3548)


	//   ....[0]....
.L_3548:
        /*0058*/ 	.word	0x00000010


	//----- nvinfo : EIATTR_MAX_THREADS
	.align		4
.L_3549:
        /*005c*/ 	.byte	0x04, 0x05
        /*005e*/ 	.short	(.L_3551 - .L_3550)
.L_3550:
        /*0060*/ 	.word	0x00000080
        /*0064*/ 	.word	0x00000001
        /*0068*/ 	.word	0x00000001
.L_3551:


//--------------------- .nv.info._ZN2at6native18elementwise_kernelILi128ELi4EZNS0_15gpu_kernel_implIZZZNS0_16sign_kernel_cudaERNS_18TensorIteratorBaseEENKUlvE_clEvENKUlvE2_clEvEUllE_EEvS4_RKT_EUliE_EEviT1_ --------------------------
	.section	.nv.info._ZN2at6native18elementwise_kernelILi128ELi4EZNS0_15gpu_kernel_implIZZZNS0_16sign_kernel_cudaERNS_18TensorIteratorBaseEENKUlvE_clEvENKUlvE2_clEvEUllE_EEvS4_RKT_EUliE_EEviT1_,"",@"SHT_CUDA_INFO"
	.sectionflags	@""
	.align	4


	//----- nvinfo : EIATTR_CUDA_API_VERSION
	.align		4
        /*0000*/ 	.byte	0x04, 0x37
        /*0002*/ 	.short	(.L_3553 - .L_3552)
.L_3552:
        /*0004*/ 	.word	0x00000082


	//----- nvinfo : EIATTR_SW2861232_WAR
	.align		4
.L_3553:
        /*0008*/ 	.byte	0x01, 0x35
	.zero		2


	//----- nvinfo : EIATTR_PARAM_CBANK
	.align		4
        /*000c*/ 	.byte	0x04, 0x0a
        /*000e*/ 	.short	(.L_3555 - .L_3554)
	.align		4
.L_3554:
        /*0010*/ 	.word	index@(.nv.constant0._ZN2at6native18elementwise_kernelILi128ELi4EZNS0_15gpu_kernel_implIZZZNS0_16sign_kernel_cudaERNS_18TensorIteratorBaseEENKUlvE_clEvENKUlvE2_clEvEUllE_EEvS4_RKT_EUliE_EEviT1_)
        /*0014*/ 	.short	0x0160
        /*0016*/ 	.short	0x0220


	//----- nvinfo : EIATTR_CBANK_PARAM_SIZE
	.align		4
.L_3555:
        /*0018*/ 	.byte	0x03, 0x19
        /*001a*/ 	.short	0x0220


	//----- nvinfo : EIATTR_KPARAM_INFO
	.align		4
        /*001c*/ 	.byte	0x04, 0x17
        /*001e*/ 	.short	(.L_3557 - .L_3556)
.L_3556:
        /*0020*/ 	.word	0x00000000
        /*0024*/ 	.short	0x0001
        /*0026*/ 	.short	0x0008
        /*0028*/ 	.byte	0x00, 0xf0, 0x61, 0x08


	//----- nvinfo : EIATTR_KPARAM_INFO
	.align		4
.L_3557:
        /*002c*/ 	.byte	0x04, 0x17
        /*002e*/ 	.short	(.L_3559 - .L_3558)
.L_3558:
        /*0030*/ 	.word	0x00000000
        /*0034*/ 	.short	0x0000
        /*0036*/ 	.short	0x0000
        /*0038*/ 	.byte	0x00, 0xf0, 0x11, 0x00


	//----- nvinfo : EIATTR_MAXREG_COUNT
	.align		4
.L_3559:
        /*003c*/ 	.byte	0x03, 0x1b
        /*003e*/ 	.short	0x0080


	//----- nvinfo : EIATTR_EXTERNS
	.align		4
        /*0040*/ 	.byte	0x04, 0x0f
        /*0042*/ 	.short	(.L_3561 - .L_3560)


	//   ....[0]....
	.align		4
.L_3560:
        /*0044*/ 	.word	index@(__assertfail)


	//----- nvinfo : EIATTR_MERCURY_ISA_VERSION
	.align		4
.L_3561:
        /*0048*/ 	.byte	0x03, 0x5f
        /*004a*/ 	.short	0x0000


	//----- nvinfo : EIATTR_SYSCALL_OFFSETS
	.align		4
        /*004c*/ 	.byte	0x04, 0x46
        /*004e*/ 	.short	(.L_3563 - .L_3562)


	//   ....[0]....
.L_3562:
        /*0050*/ 	.word	0x00001d00


	//   ....[1]....
        /*0054*/ 	.word	0x00002bf0


	//   ....[2]....
        /*0058*/ 	.word	0x00004920


	//   ....[3]....
        /*005c*/ 	.word	0x00005810


	//   ....[4]....
        /*0060*/ 	.word	0x00007510


	//   ....[5]....
        /*0064*/ 	.word	0x00008400


	//   ....[6]....
        /*0068*/ 	.word	0x0000a110


	//   ....[7]....
        /*006c*/ 	.word	0x0000b000


	//----- nvinfo : EIATTR_EXIT_INSTR_OFFSETS
	.align		4
.L_3563:
        /*0070*/ 	.byte	0x04, 0x1c
        /*0072*/ 	.short	(.L_3565 - .L_3564)


	//   ....[0]....
.L_3564:
        /*0074*/ 	.word	0x00008480


	//   ....[1]....
        /*0078*/ 	.word	0x0000a2b0


	//   ....[2]....
        /*007c*/ 	.word	0x0000a2d0


	//   ....[3]....
        /*0080*/ 	.word	0x0000a350


	//   ....[4]....
        /*0084*/ 	.word	0x0000a370


	//   ....[5]....
        /*0088*/ 	.word	0x0000a390


	//   ....[6]....
        /*008c*/ 	.word	0x0000a420


	//   ....[7]....
        /*0090*/ 	.word	0x0000a460


	//   ....[8]....
        /*0094*/ 	.word	0x0000a500


	//   ....[9]....
        /*0098*/ 	.word	0x0000a550


	//   ....[10]....
        /*009c*/ 	.word	0x0000a580


	//   ....[11]....
        /*00a0*/ 	.word	0x0000a650


	//   ....[12]....
        /*00a4*/ 	.word	0x0000a690


	//   ....[13]....
        /*00a8*/ 	.word	0x0000a820


	//   ....[14]....
        /*00ac*/ 	.word	0x0000a980


	//   ....[15]....
        /*00b0*/ 	.word	0x0000a9c0


	//   ....[16]....
        /*00b4*/ 	.word	0x0000aa60


	//   ....[17]....
        /*00b8*/ 	.word	0x0000abe0


	//   ....[18]....
        /*00bc*/ 	.word	0x0000ad60


	//   ....[19]....
        /*00c0*/ 	.word	0x0000aed0


	//   ....[20]....
        /*00c4*/ 	.word	0x0000b010


	//   ....[21]....
        /*00c8*/ 	.word	0x0000b030


	//   ....[22]....
        /*00cc*/ 	.word	0x0000b050


	//----- nvinfo : EIATTR_MAX_THREADS
	.align		4
.L_3565:
        /*00d0*/ 	.byte	0x04, 0x05
        /*00d2*/ 	.short	(.L_3567 - .L_3566)
.L_3566:
        /*00d4*/ 	.word	0x00000080
        /*00d8*/ 	.word	0x00000001
        /*00dc*/ 	.word	0x00000001


	//----- nvinfo : EIATTR_CRS_STACK_SIZE
	.align		4
.L_3567:
        /*00e0*/ 	.byte	0x04, 0x1e
        /*00e2*/ 	.short	(.L_3569 - .L_3568)
.L_3568:
        /*00e4*/ 	.word	0x00000000
.L_3569:


//--------------------- .nv.info._ZN2at6native27unrolled_elementwise_kernelIZZZNS0_16sign_kernel_cudaERNS_18TensorIteratorBaseEENKUlvE_clEvENKUlvE2_clEvEUllE_St5arrayIPcLm2EELi4E23TrivialOffsetCalculatorILi1EjESB_NS0_6memory12LoadWithCastILi1EEENSC_13StoreWithCastILi1EEEEEviT_T0_T2_T3_T4_T5_ --------------------------
	.section	.nv.info._ZN2at6native27unrolled_elementwise_kernelIZZZNS0_16sign_kernel_cudaERNS_18TensorIteratorBaseEENKUlvE_clEvENKUlvE2_clEvEUllE_St5arrayIPcLm2EELi4E23TrivialOffsetCalculatorILi1EjESB_NS0_6memory12LoadWithCastILi1EEENSC_13StoreWithCastILi1EEEEEviT_T0_T2_T3_T4_T5_,"",@"SHT_CUDA_INFO"
	.sectionflags	@""
	.align	4


	//----- nvinfo : EIATTR_CUDA_API_VERSION
	.align		4
        /*0000*/ 	.byte	0x04, 0x37
        /*0002*/ 	.short	(.L_3571 - .L_3570)
.L_3570:
        /*0004*/ 	.word	0x00000082


	//----- nvinfo : EIATTR_SW2861232_WAR
	.align		4
.L_3571:
        /*0008*/ 	.byte	0x01, 0x35
	.zero		2


	//----- nvinfo : EIATTR_PARAM_CBANK
	.align		4
        /*000c*/ 	.byte	0x04, 0x0a
        /*000e*/ 	.short	(.L_3573 - .L_3572)
	.align		4
.L_3572:
        /*0010*/ 	.word	index@(.nv.constant0._ZN2at6native27unrolled_elementwise_kernelIZZZNS0_16sign_kernel_cudaERNS_18TensorIteratorBaseEENKUlvE_clEvENKUlvE2_clEvEUllE_St5arrayIPcLm2EELi4E23TrivialOffsetCalculatorILi1EjESB_NS0_6memory12LoadWithCastILi1EEENSC_13StoreWithCastILi1EEEEEviT_T0_T2_T3_T4_T5_)
        /*0014*/ 	.short	0x0160
        /*0016*/ 	.short	0x002c


	//----- nvinfo : EIATTR_CBANK_PARAM_SIZE
	.align		4
.L_3573:
        /*0018*/ 	.byte	0x03, 0x19
        /*001a*/ 	.short	0x002c


	//----- nvinfo : EIATTR_KPARAM_INFO
	.align		4
        /*001c*/ 	.byte	0x04, 0x17
        /*001e*/ 	.short	(.L_3575 - .L_3574)
.L_3574:
        /*0020*/ 	.word	0x00000000
        /*0024*/ 	.short	0x0006
        /*0026*/ 	.short	0x0024
        /*0028*/ 	.byte	0x00, 0xf0, 0x21, 0x00


	//----- nvinfo : EIATTR_KPARAM_INFO
	.align		4
.L_3575:
        /*002c*/ 	.byte	0x04, 0x17
        /*002e*/ 	.short	(.L_3577 - .L_3576)
.L_3576:
        /*0030*/ 	.word	0x00000000
        /*0034*/ 	.short	0x0005
        /*0036*/ 	.short	0x001c
        /*0038*/ 	.byte	0x00, 0xf0, 0x21, 0x00


	//----- nvinfo : EIATTR_KPARAM_INFO
	.align		4
.L_3577:
        /*003c*/ 	.byte	0x04, 0x17
        /*003e*/ 	.short	(.L_3579 - .L_3578)
.L_3578:
        /*0040*/ 	.word	0x00000000
        /*0044*/ 	.short	0x0004
        /*0046*/ 	.short	0x0019
        /*0048*/ 	.byte	0x00, 0xf0, 0x05, 0x00


	//----- nvinfo : EIATTR_KPARAM_INFO
	.align		4
.L_3579:
        /*004c*/ 	.byte	0x04, 0x17
        /*004e*/ 	.short	(.L_3581 - .L_3580)
.L_3580:
        /*0050*/ 	.word	0x00000000
        /*0054*/ 	.short	0x0003
        /*0056*/ 	.short	0x0018
        /*0058*/ 	.byte	0x00, 0xf0, 0x05, 0x00


	//----- nvinfo : EIATTR_KPARAM_INFO
	.align		4
.L_3581:
        /*005c*/ 	.byte	0x04, 0x17
        /*005e*/ 	.short	(.L_3583 - .L_3582)
.L_3582:
        /*0060*/ 	.word	0x00000000
        /*0064*/ 	.short	0x0002
        /*0066*/ 	.short	0x0008
        /*0068*/ 	.byte	0x00, 0xf0, 0x41, 0x00


	//----- nvinfo : EIATTR_KPARAM_INFO
	.align		4
.L_3583:
        /*006c*/ 	.byte	0x04, 0x17
        /*006e*/ 	.short	(.L_3585 - .L_3584)
.L_3584:
        /*0070*/ 	.word	0x00000000
        /*0074*/ 	.short	0x0001
        /*0076*/ 	.short	0x0004
        /*0078*/ 	.byte	0x00, 0xf0, 0x05, 0x00


	//----- nvinfo : EIATTR_KPARAM_INFO
	.align		4
.L_3585:
        /*007c*/ 	.byte	0x04, 0x17
        /*007e*/ 	.short	(.L_3587 - .L_3586)
.L_3586:
        /*0080*/ 	.word	0x00000000
        /*0084*/ 	.short	0x0000
        /*0086*/ 	.short	0x0000
        /*0088*/ 	.byte	0x00, 0xf0, 0x11, 0x00


	//----- nvinfo : EIATTR_MAXREG_COUNT
	.align		4
.L_3587:
        /*008c*/ 	.byte	0x03, 0x1b
        /*008e*/ 	.short	0x00ff


	//----- nvinfo : EIATTR_EXTERNS
	.align		4
        /*0090*/ 	.byte	0x04, 0x0f
        /*0092*/ 	.short	(.L_3589 - .L_3588)


	//   ....[0]....
	.align		4
.L_3588:
        /*0094*/ 	.word	index@(__assertfail)


	//----- nvinfo : EIATTR_MERCURY_ISA_VERSION
	.align		4
.L_3589:
        /*0098*/ 	.byte	0x03, 0x5f
        /*009a*/ 	.short	0x0000


	//----- nvinfo : EIATTR_SYSCALL_OFFSETS
	.align		4
        /*009c*/ 	.byte	0x04, 0x46
        /*009e*/ 	.short	(.L_3591 - .L_3590)


	//   ....[0]....
.L_3590:
        /*00a0*/ 	.word	0x00000f00


	//   ....[1]....
        /*00a4*/ 	.word	0x00001e10


	//   ....[2]....
        /*00a8*/ 	.word	0x00002d30


	//   ....[3]....
        /*00ac*/ 	.word	0x00003c20


	//   ....[4]....
        /*00b0*/ 	.word	0x00004dd0


	//   ....[5]....
        /*00b4*/ 	.word	0x00005ce0


	//   ....[6]....
        /*00b8*/ 	.word	0x00006bb0


	//   ....[7]....
        /*00bc*/ 	.word	0x00007a80


	//----- nvinfo : EIATTR_EXIT_INSTR_OFFSETS
	.align		4
.L_3591:
        /*00c0*/ 	.byte	0x04, 0x1c
        /*00c2*/ 	.short	(.L_3593 - .L_3592)


	//   ....[0]....
.L_3592:
        /*00c4*/ 	.word	0x00006c30


	//   ....[1]....
        /*00c8*/ 	.word	0x00006d40


	//   ....[2]....
        /*00cc*/ 	.word	0x00006d60


	//   ....[3]....
        /*00d0*/ 	.word	0x00006de0


	//   ....[4]....
        /*00d4*/ 	.word	0x00006e00


	//   ....[5]....
        /*00d8*/ 	.word	0x00006e20


	//   ....[6]....
        /*00dc*/ 	.word	0x00006eb0


	//   ....[7]....
        /*00e0*/ 	.word	0x00006ef0


	//   ....[8]....
        /*00e4*/ 	.word	0x00006f90


	//   ....[9]....
        /*00e8*/ 	.word	0x00006fe0


	//   ....[10]....
        /*00ec*/ 	.word	0x00007010


	//   ....[11]....
        /*00f0*/ 	.word	0x000070e0


	//   ....[12]....
        /*00f4*/ 	.word	0x00007120


	//   ....[13]....
        /*00f8*/ 	.word	0x000072b0


	//   ....[14]....
        /*00fc*/ 	.word	0x00007410


	//   ....[15]....
        /*0100*/ 	.word	0x00007450


	//   ....[16]....
        /*0104*/ 	.word	0x000074f0


	//   ....[17]....
        /*0108*/ 	.word	0x00007670


	//   ....[18]....
        /*010c*/ 	.word	0x000077f0


	//   ....[19]....
        /*0110*/ 	.word	0x00007950


	//   ....[20]....
        /*0114*/ 	.word	0x00007a90


	//   ....[21]....
        /*0118*/ 	.word	0x00007ab0


	//   ....[22]....
        /*011c*/ 	.word	0x00007ad0


	//----- nvinfo : EIATTR_MAX_THREADS
	.align		4
.L_3593:
        /*0120*/ 	.byte	0x04, 0x05
        /*0122*/ 	.short	(.L_3595 - .L_3594)
.L_3594:
        /*0124*/ 	.word	0x00000080
        /*0128*/ 	.word	0x00000001
        /*012c*/ 	.word	0x00000001


	//----- nvinfo : EIATTR_CRS_STACK_SIZE
	.align		4
.L_3595:
        /*0130*/ 	.byte	0x04, 0x1e
        /*0132*/ 	.short	(.L_3597 - .L_3596)
.L_3596:
        /*0134*/ 	.word	0x00000000
.L_3597:


//--------------------- .nv.info._ZN2at6native18elementwise_kernelILi128ELi2EZNS0_22gpu_kernel_impl_nocastIZZZNS0_16sign_kernel_cudaERNS_18TensorIteratorBaseEENKUlvE_clEvENKUlvE2_clEvEUllE_EEvS4_RKT_EUliE_EEviT1_ --------------------------
	.section	.nv.info._ZN2at6native18elementwise_kernelILi128ELi2EZNS0_22gpu_kernel_impl_nocastIZZZNS0_16sign_kernel_cudaERNS_18TensorIteratorBaseEENKUlvE_clEvENKUlvE2_clEvEUllE_EEvS4_RKT_EUliE_EEviT1_,"",@"SHT_CUDA_INFO"
	.sectionflags	@""
	.align	4


	//----- nvinfo : EIATTR_CUDA_API_VERSION
	.align		4
        /*0000*/ 	.byte	0x04, 0x37
        /*0002*/ 	.short	(.L_3599 - .L_3598)
.L_3598:
        /*0004*/ 	.word	0x00000082


	//----- nvinfo : EIATTR_SW2861232_WAR
	.align		4
.L_3599:
        /*0008*/ 	.byte	0x01, 0x35
	.zero		2


	//----- nvinfo : EIATTR_PARAM_CBANK
	.align		4
        /*000c*/ 	.byte	0x04, 0x0a
        /*000e*/ 	.short	(.L_3601 - .L_3600)
	.align		4
.L_3600:
        /*0010*/ 	.word	index@(.nv.constant0._ZN2at6native18elementwise_kernelILi128ELi2EZNS0_22gpu_kernel_impl_nocastIZZZNS0_16sign_kernel_cudaERNS_18TensorIteratorBaseEENKUlvE_clEvENKUlvE2_clEvEUllE_EEvS4_RKT_EUliE_EEviT1_)
        /*0014*/ 	.short	0x0160
        /*0016*/ 	.short	0x0220


	//----- nvinfo : EIATTR_CBANK_PARAM_SIZE
	.align		4
.L_3601:
        /*0018*/ 	.byte	0x03, 0x19
        /*001a*/ 	.short	0x0220


	//----- nvinfo : EIATTR_KPARAM_INFO
	.align		4
        /*001c*/ 	.byte	0x04, 0x17
        /*001e*/ 	.short	(.L_3603 - .L_3602)
.L_3602:
        /*0020*/ 	.word	0x00000000
        /*0024*/ 	.short	0x0001
        /*0026*/ 	.short	0x0008
        /*0028*/ 	.byte	0x00, 0xf0, 0x61, 0x08


	//----- nvinfo : EIATTR_KPARAM_INFO
	.align		4
.L_3603:
        /*002c*/ 	.byte	0x04, 0x17
        /*002e*/ 	.short	(.L_3605 - .L_3604)
.L_3604:
        /*0030*/ 	.word	0x00000000
        /*0034*/ 	.short	0x0000
        /*0036*/ 	.short	0x0000
        /*0038*/ 	.byte	0x00, 0xf0, 0x11, 0x00


	//----- nvinfo : EIATTR_MAXREG_COUNT
	.align		4
.L_3605:
        /*003c*/ 	.byte	0x03, 0x1b
        /*003e*/ 	.short	0x0080


	//----- nvinfo : EIATTR_MERCURY_ISA_VERSION
	.align		4
        /*0040*/ 	.byte	0x03, 0x5f
        /*0042*/ 	.short	0x0000


	//----- nvinfo : EIATTR_EXIT_INSTR_OFFSETS
	.align		4
        /*0044*/ 	.byte	0x04, 0x1c
        /*0046*/ 	.short	(.L_3607 - .L_3606)


	//   ....[0]....
.L_3606:
        /*0048*/ 	.word	0x00000fa0


	//   ....[1]....
        /*004c*/ 	.word	0x00001ea0


	//----- nvinfo : EIATTR_MAX_THREADS
	.align		4
.L_3607:
        /*0050*/ 	.byte	0x04, 0x05
        /*0052*/ 	.short	(.L_3609 - .L_3608)
.L_3608:
        /*0054*/ 	.word	0x00000080
        /*0058*/ 	.word	0x00000001
        /*005c*/ 	.word	0x00000001


	//----- nvinfo : EIATTR_CRS_STACK_SIZE
	.align		4
.L_3609:
        /*0060*/ 	.byte	0x04, 0x1e
        /*0062*/ 	.short	(.L_3611 - .L_3610)
.L_3610:
        /*0064*/ 	.word	0x00000000
.L_3611:


//--------------------- .nv.info._ZN2at6native27unrolled_elementwise_kernelIZZZNS0_16sign_kernel_cudaERNS_18TensorIteratorBaseEENKUlvE_clEvENKUlvE2_clEvEUllE_St5arrayIPcLm2EELi4E23TrivialOffsetCalculatorILi1EjESB_NS0_6memory15LoadWithoutCastENSC_16StoreWithoutCastEEEviT_T0_T2_T3_T4_T5_ --------------------------
	.section	.nv.info._ZN2at6native27unrolled_elementwise_kernelIZZZNS0_16sign_kernel_cudaERNS_18TensorIteratorBaseEENKUlvE_clEvENKUlvE2_clEvEUllE_St5arrayIPcLm2EELi4E23TrivialOffsetCalculatorILi1EjESB_NS0_6memory15LoadWithoutCastENSC_16StoreWithoutCastEEEviT_T0_T2_T3_T4_T5_,"",@"SHT_CUDA_INFO"
	.sectionflags	@""
	.align	4


	//----- nvinfo : EIATTR_CUDA_API_VERSION
	.align		4
        /*0000*/ 	.byte	0x04, 0x37
        /*0002*/ 	.short	(.L_3613 - .L_3612)
.L_3612:
        /*0004*/ 	.word	0x00000082


	//----- nvinfo : EIATTR_SW2861232_WAR
	.align		4
.L_3613:
        /*0008*/ 	.byte	0x01, 0x35
	.zero		2


	//----- nvinfo : EIATTR_PARAM_CBANK
	.align		4
        /*000c*/ 	.byte	0x04, 0x0a
        /*000e*/ 	.short	(.L_3615 - .L_3614)
	.align		4
.L_3614:
        /*0010*/ 	.word	index@(.nv.constant0._ZN2at6native27unrolled_elementwise_kernelIZZZNS0_16sign_kernel_cudaERNS_18TensorIteratorBaseEENKUlvE_clEvENKUlvE2_clEvEUllE_St5arrayIPcLm2EELi4E23TrivialOffsetCalculatorILi1EjESB_NS0_6memory15LoadWithoutCastENSC_16StoreWithoutCastEEEviT_T0_T2_T3_T4_T5_)
        /*0014*/ 	.short	0x0160
        /*0016*/ 	.short	0x001c


	//----- nvinfo : EIATTR_CBANK_PARAM_SIZE
	.align		4
.L_3615:
        /*0018*/ 	.byte	0x03, 0x19
        /*001a*/ 	.short	0x001c


	//----- nvinfo : EIATTR_KPARAM_INFO
	.align		4
        /*001c*/ 	.byte	0x04, 0x17
        /*001e*/ 	.short	(.L_3617 - .L_3616)
.L_3616:
        /*0020*/ 	.word	0x00000000
        /*0024*/ 	.short	0x0006
        /*0026*/ 	.short	0x001b
        /*0028*/ 	.byte	0x00, 0xf0, 0x05, 0x00


	//----- nvinfo : EIATTR_KPARAM_INFO
	.align		4
.L_3617:
        /*002c*/ 	.byte	0x04, 0x17
        /*002e*/ 	.short	(.L_3619 - .L_3618)
.L_3618:
        /*0030*/ 	.word	0x00000000
        /*0034*/ 	.short	0x0005
        /*0036*/ 	.short	0x001a
        /*0038*/ 	.byte	0x00, 0xf0, 0x05, 0x00


	//----- nvinfo : EIATTR_KPARAM_INFO
	.align		4
.L_3619:
        /*003c*/ 	.byte	0x04, 0x17
        /*003e*/ 	.short	(.L_3621 - .L_3620)
.L_3620:
        /*0040*/ 	.word	0x00000000
        /*0044*/ 	.short	0x0004
        /*0046*/ 	.short	0x0019
        /*0048*/ 	.byte	0x00, 0xf0, 0x05, 0x00


	//----- nvinfo : EIATTR_KPARAM_INFO
	.align		4
.L_3621:
        /*004c*/ 	.byte	0x04, 0x17
        /*004e*/ 	.short	(.L_3623 - .L_3622)
.L_3622:
        /*0050*/ 	.word	0x00000000
        /*0054*/ 	.short	0x0003
        /*0056*/ 	.short	0x0018
        /*0058*/ 	.byte	0x00, 0xf0, 0x05, 0x00


	//----- nvinfo : EIATTR_KPARAM_INFO
	.align		4
.L_3623:
        /*005c*/ 	.byte	0x04, 0x17
        /*005e*/ 	.short	(.L_3625 - .L_3624)
.L_3624:
        /*0060*/ 	.word	0x00000000
        /*0064*/ 	.short	0x0002
        /*0066*/ 	.short	0x0008
        /*0068*/ 	.byte	0x00, 0xf0, 0x41, 0x00


	//----- nvinfo : EIATTR_KPARAM_INFO
	.align		4
.L_3625:
        /*006c*/ 	.byte	0x04, 0x17
        /*006e*/ 	.short	(.L_3627 - .L_3626)
.L_3626:
        /*0070*/ 	.word	0x00000000
        /*0074*/ 	.short	0x0001
        /*0076*/ 	.short	0x0004
        /*0078*/ 	.byte	0x00, 0xf0, 0x05, 0x00


	//----- nvinfo : EIATTR_KPARAM_INFO
	.align		4
.L_3627:
        /*007c*/ 	.byte	0x04, 0x17
        /*007e*/ 	.short	(.L_3629 - .L_3628)
.L_3628:
        /*0080*/ 	.word	0x00000000
        /*0084*/ 	.short	0x0000
        /*0086*/ 	.short	0x0000
        /*0088*/ 	.byte	0x00, 0xf0, 0x11, 0x00


	//----- nvinfo : EIATTR_MAXREG_COUNT
	.align		4
.L_3629:
        /*008c*/ 	.byte	0x03, 0x1b
        /*008e*/ 	.short	0x00ff


	//----- nvinfo : EIATTR_MERCURY_ISA_VERSION
	.align		4
        /*0090*/ 	.byte	0x03, 0x5f
        /*0092*/ 	.short	0x0000


	//----- nvinfo : EIATTR_EXIT_INSTR_OFFSETS
	.align		4
        /*0094*/ 	.byte	0x04, 0x1c
        /*0096*/ 	.short	(.L_3631 - .L_3630)


	//   ....[0]....
.L_3630:
        /*0098*/ 	.word	0x000004a0


	//   ....[1]....
        /*009c*/ 	.word	0x00000540


	//----- nvinfo : EIATTR_MAX_THREADS
	.align		4
.L_3631:
        /*00a0*/ 	.byte	0x04, 0x05
        /*00a2*/ 	.short	(.L_3633 - .L_3632)
.L_3632:
        /*00a4*/ 	.word	0x00000080
        /*00a8*/ 	.word	0x00000001
        /*00ac*/ 	.word	0x00000001


	//----- nvinfo : EIATTR_CRS_STACK_SIZE
	.align		4
.L_3633:
        /*00b0*/ 	.byte	0x04, 0x1e
        /*00b2*/ 	.short	(.L_3635 - .L_3634)
.L_3634:
        /*00b4*/ 	.word	0x00000000
.L_3635:


//--------------------- .nv.info._ZN2at6native29vectorized_elementwise_kernelILi2EZZZNS0_16sign_kernel_cudaERNS_18TensorIteratorBaseEENKUlvE_clEvENKUlvE2_clEvEUllE_St5arrayIPcLm2EEEEviT0_T1_ --------------------------
	.section	.nv.info._ZN2at6native29vectorized_elementwise_kernelILi2EZZZNS0_16sign_kernel_cudaERNS_18TensorIteratorBaseEENKUlvE_clEvENKUlvE2_clEvEUllE_St5arrayIPcLm2EEEEviT0_T1_,"",@"SHT_CUDA_INFO"
	.sectionflags	@""
	.align	4


	//----- nvinfo : EIATTR_CUDA_API_VERSION
	.align		4
        /*0000*/ 	.byte	0x04, 0x37
        /*0002*/ 	.short	(.L_3637 - .L_3636)
.L_3636:
        /*0004*/ 	.word	0x00000082


	//----- nvinfo : EIATTR_SW2861232_WAR
	.align		4
.L_3637:
        /*0008*/ 	.byte	0x01, 0x35
	.zero		2


	//----- nvinfo : EIATTR_PARAM_CBANK
	.align		4
        /*000c*/ 	.byte	0x04, 0x0a
        /*000e*/ 	.short	(.L_3639 - .L_3638)
	.align		4
.L_3638:
        /*0010*/ 	.word	index@(.nv.constant0._ZN2at6native29vectorized_elementwise_kernelILi2EZZZNS0_16sign_kernel_cudaERNS_18TensorIteratorBaseEENKUlvE_clEvENKUlvE2_clEvEUllE_St5arrayIPcLm2EEEEviT0_T1_)
        /*0014*/ 	.short	0x0160
        /*0016*/ 	.short	0x0018


	//----- nvinfo : EIATTR_CBANK_PARAM_SIZE
	.align		4
.L_3639:
        /*0018*/ 	.byte	0x03, 0x19
        /*001a*/ 	.short	0x0018


	//----- nvinfo : EIATTR_KPARAM_INFO
	.align		4
        /*001c*/ 	.byte	0x04, 0x17
        /*001e*/ 	.short	(.L_3641 - .L_3640)
.L_3640:
        /*0020*/ 	.word	0x00000000
        /*0024*/ 	.short	0x0002
        /*0026*/ 	.short	0x0008
        /*0028*/ 	.byte	0x00, 0xf0, 0x41, 0x00


	//----- nvinfo : EIATTR_KPARAM_INFO
	.align		4
.L_3641:
        /*002c*/ 	.byte	0x04, 0x17
        /*002e*/ 	.short	(.L_3643 - .L_3642)
.L_3642:
        /*0030*/ 	.word	0x00000000
        /*0034*/ 	.short	0x0001
        /*0036*/ 	.short	0x0004
        /*0038*/ 	.byte	0x00, 0xf0, 0x05, 0x00


	//----- nvinfo : EIATTR_KPARAM_INFO
	.align		4
.L_3643:
        /*003c*/ 	.byte	0x04, 0x17
        /*003e*/ 	.short	(.L_3645 - .L_3644)
.L_3644:
        /*0040*/ 	.word	0x00000000
        /*0044*/ 	.short	0x0000
        /*0046*/ 	.short	0x0000
        /*0048*/ 	.byte	0x00, 0xf0, 0x11, 0x00


	//----- nvinfo : EIATTR_MAXREG_COUNT
	.align		4
.L_3645:
        /*004c*/ 	.byte	0x03, 0x1b
        /*004e*/ 	.short	0x00ff


	//----- nvinfo : EIATTR_MERCURY_ISA_VERSION
	.align		4
        /*0050*/ 	.byte	0x03, 0x5f
        /*0052*/ 	.short	0x0000


	//----- nvinfo : EIATTR_EXIT_INSTR_OFFSETS
	.align		4
        /*0054*/ 	.byte	0x04, 0x1c
        /*0056*/ 	.short	(.L_3647 - .L_3646)


	//   ....[0]....
.L_3646:
        /*0058*/ 	.word	0x00000460


	//   ....[1]....
        /*005c*/ 	.word	0x00000dd0


	//   ....[2]....
        /*0060*/ 	.word	0x00000e70


	//----- nvinfo : EIATTR_MAX_THREADS
	.align		4
.L_3647:
        /*0064*/ 	.byte	0x04, 0x05
        /*0066*/ 	.short	(.L_3649 - .L_3648)
.L_3648:
        /*0068*/ 	.word	0x00000080
        /*006c*/ 	.word	0x00000001
        /*0070*/ 	.word	0x00000001


	//----- nvinfo : EIATTR_CRS_STACK_SIZE
	.align		4
.L_3649:
        /*0074*/ 	.byte	0x04, 0x1e
        /*0076*/ 	.short	(.L_3651 - .L_3650)
.L_3650:
        /*0078*/ 	.word	0x00000000
.L_3651:


//--------------------- .nv.info._ZN2at6native29vectorized_elementwise_kernelILi4EZZZNS0_16sign_kernel_cudaERNS_18TensorIteratorBaseEENKUlvE_clEvENKUlvE2_clEvEUllE_St5arrayIPcLm2EEEEviT0_T1_ --------------------------
	.section	.nv.info._ZN2at6native29vectorized_elementwise_kernelILi4EZZZNS0_16sign_kernel_cudaERNS_18TensorIteratorBaseEENKUlvE_clEvENKUlvE2_clEvEUllE_St5arrayIPcLm2EEEEviT0_T1_,"",@"SHT_CUDA_INFO"
	.sectionflags	@""
	.align	4


	//----- nvinfo : EIATTR_CUDA_API_VERSION
	.align		4
        /*0000*/ 	.byte	0x04, 0x37
        /*0002*/ 	.short	(.L_3653 - .L_3652)
.L_3652:
        /*0004*/ 	.word	0x00000082


	//----- nvinfo : EIATTR_SW2861232_WAR
	.align		4
.L_3653:
        /*0008*/ 	.byte	0x01, 0x35
	.zero		2


	//----- nvinfo : EIATTR_PARAM_CBANK
	.align		4
        /*000c*/ 	.byte	0x04, 0x0a
        /*000e*/ 	.short	(.L_3655 - .L_3654)
	.align		4
.L_3654:
        /*0010*/ 	.word	index@(.nv.constant0._ZN2at6native29vectorized_elementwise_kernelILi4EZZZNS0_16sign_kernel_cudaERNS_18TensorIteratorBaseEENKUlvE_clEvENKUlvE2_clEvEUllE_St5arrayIPcLm2EEEEviT0_T1_)
        /*0014*/ 	.short	0x0160
        /*0016*/ 	.short	0x0018


	//----- nvinfo : EIATTR_CBANK_PARAM_SIZE
	.align		4
.L_3655:
        /*0018*/ 	.byte	0x03, 0x19
        /*001a*/ 	.short	0x0018


	//----- nvinfo : EIATTR_KPARAM_INFO
	.align		4
        /*001c*/ 	.byte	0x04, 0x17
        /*001e*/ 	.short	(.L_3657 - .L_3656)
.L_3656:
        /*0020*/ 	.word	0x00000000
        /*0024*/ 	.short	0x0002
        /*0026*/ 	.short	0x0008
        /*0028*/ 	.byte	0x00, 0xf0, 0x41, 0x00


	//----- nvinfo : EIATTR_KPARAM_INFO
	.align		4
.L_3657:
        /*002c*/ 	.byte	0x04, 0x17
        /*002e*/ 	.short	(.L_3659 - .L_3658)
.L_3658:
        /*0030*/ 	.word	0x00000000
        /*0034*/ 	.short	0x0001
        /*0036*/ 	.short	0x0004
        /*0038*/ 	.byte	0x00, 0xf0, 0x05, 0x00


	//----- nvinfo : EIATTR_KPARAM_INFO
	.align		4
.L_3659:
        /*003c*/ 	.byte	0x04, 0x17
        /*003e*/ 	.short	(.L_3661 - .L_3660)
.L_3660:
        /*0040*/ 	.word	0x00000000
        /*0044*/ 	.short	0x0000
        /*0046*/ 	.short	0x0000
        /*0048*/ 	.byte	0x00, 0xf0, 0x11, 0x00


	//----- nvinfo : EIATTR_MAXREG_COUNT
	.align		4
.L_3661:
        /*004c*/ 	.byte	0x03, 0x1b
        /*004e*/ 	.short	0x00ff


	//----- nvinfo : EIATTR_MERCURY_ISA_VERSION
	.align		4
        /*0050*/ 	.byte	0x03, 0x5f
        /*0052*/ 	.short	0x0000


	//----- nvinfo : EIATTR_EXIT_INSTR_OFFSETS
	.align		4
        /*0054*/ 	.byte	0x04, 0x1c
        /*0056*/ 	.short	(.L_3663 - .L_3662)


	//   ....[0]....
.L_3662:
        /*0058*/ 	.word	0x00000460


	//   ....[1]....
        /*005c*/ 	.word	0x00000dd0


	//   ....[2]....
        /*0060*/ 	.word	0x00000e70


	//----- nvinfo : EIATTR_MAX_THREADS
	.align		4
.L_3663:
        /*0064*/ 	.byte	0x04, 0x05
        /*0066*/ 	.short	(.L_3665 - .L_3664)
.L_3664:
        /*0068*/ 	.word	0x00000080
        /*006c*/ 	.word	0x00000001
        /*0070*/ 	.word	0x00000001


	//----- nvinfo : EIATTR_CRS_STACK_SIZE
	.align		4
.L_3665:
        /*0074*/ 	.byte	0x04, 0x1e
        /*0076*/ 	.short	(.L_3667 - .L_3666)
.L_3666:
        /*0078*/ 	.word	0x00000000
.L_3667:


//--------------------- .nv.info._ZN2at6native29vectorized_elementwise_kernelILi8EZZZNS0_16sign_kernel_cudaERNS_18TensorIteratorBaseEENKUlvE_clEvENKUlvE2_clEvEUllE_St5arrayIPcLm2EEEEviT0_T1_ --------------------------
	.section	.nv.info._ZN2at6native29vectorized_elementwise_kernelILi8EZZZNS0_16sign_kernel_cudaERNS_18TensorIteratorBaseEENKUlvE_clEvENKUlvE2_clEvEUllE_St5arrayIPcLm2EEEEviT0_T1_,"",@"SHT_CUDA_INFO"
	.sectionflags	@""
	.align	4


	//----- nvinfo : EIATTR_CUDA_API_VERSION
	.align		4
        /*0000*/ 	.byte	0x04, 0x37
        /*0002*/ 	.short	(.L_3669 - .L_3668)
.L_3668:
        /*0004*/ 	.word	0x00000082


	//----- nvinfo : EIATTR_SW2861232_WAR
	.align		4
.L_3669:
        /*0008*/ 	.byte	0x01, 0x35
	.zero		2


	//----- nvinfo : EIATTR_PARAM_CBANK
	.align		4
        /*000c*/ 	.byte	0x04, 0x0a
        /*000e*/ 	.short	(.L_3671 - .L_3670)
	.align		4
.L_3670:
        /*0010*/ 	.word	index@(.nv.constant0._ZN2at6native29vectorized_elementwise_kernelILi8EZZZNS0_16sign_kernel_cudaERNS_18TensorIteratorBaseEENKUlvE_clEvENKUlvE2_clEvEUllE_St5arrayIPcLm2EEEEviT0_T1_)
        /*0014*/ 	.short	0x0160
        /*0016*/ 	.short	0x0018


	//----- nvinfo : EIATTR_CBANK_PARAM_SIZE
	.align		4
.L_3671:
        /*0018*/ 	.byte	0x03, 0x19
        /*001a*/ 	.short	0x0018


	//----- nvinfo : EIATTR_KPARAM_INFO
	.align		4
        /*001c*/ 	.byte	0x04, 0x17
        /*001e*/ 	.short	(.L_3673 - .L_3672)
.L_3672:
        /*0020*/ 	.word	0x00000000
        /*0024*/ 	.short	0x0002
        /*0026*/ 	.short	0x0008
        /*0028*/ 	.byte	0x00, 0xf0, 0x41, 0x00


	//----- nvinfo : EIATTR_KPARAM_INFO
	.align		4
.L_3673:
        /*002c*/ 	.byte	0x04, 0x17
        /*002e*/ 	.short	(.L_3675 - .L_3674)
.L_3674:
        /*0030*/ 	.word	0x00000000
        /*0034*/ 	.short	0x0001
        /*0036*/ 	.short	0x0004
        /*0038*/ 	.byte	0x00, 0xf0, 0x05, 0x00


	//----- nvinfo : EIATTR_KPARAM_INFO
	.align		4
.L_3675:
        /*003c*/ 	.byte	0x04, 0x17
        /*003e*/ 	.short	(.L_3677 - .L_3676)
.L_3676:
        /*0040*/ 	.word	0x00000000
        /*0044*/ 	.short	0x0000
        /*0046*/ 	.short	0x0000
        /*0048*/ 	.byte	0x00, 0xf0, 0x11, 0x00


	//----- nvinfo : EIATTR_MAXREG_COUNT
	.align		4
.L_3677:
        /*004c*/ 	.byte	0x03, 0x1b
        /*004e*/ 	.short	0x00ff


	//----- nvinfo : EIATTR_MERCURY_ISA_VERSION
	.align		4
        /*0050*/ 	.byte	0x03, 0x5f
        /*0052*/ 	.short	0x0000


	//----- nvinfo : EIATTR_EXIT_INSTR_OFFSETS
	.align		4
        /*0054*/ 	.byte	0x04, 0x1c
        /*0056*/ 	.short	(.L_3679 - .L_3678)


	//   ....[0]....
.L_3678:
        /*0058*/ 	.word	0x00000010


	//----- nvinfo : EIATTR_MAX_THREADS
	.align		4
.L_3679:
        /*005c*/ 	.byte	0x04, 0x05
        /*005e*/ 	.short	(.L_3681 - .L_3680)
.L_3680:
        /*0060*/ 	.word	0x00000080
        /*0064*/ 	.word	0x00000001
        /*0068*/ 	.word	0x00000001
.L_3681:


//--------------------- .nv.info._ZN2at6native18elementwise_kernelILi128ELi4EZNS0_15gpu_kernel_implIZZZNS0_16sign_kernel_cudaERNS_18TensorIteratorBaseEENKUlvE_clEvENKUlvE1_clEvEUliE_EEvS4_RKT_EUliE_EEviT1_ --------------------------
	.section	.nv.info._ZN2at6native18elementwise_kernelILi128ELi4EZNS0_15gpu_kernel_implIZZZNS0_16sign_kernel_cudaERNS_18TensorIteratorBaseEENKUlvE_clEvENKUlvE1_clEvEUliE_EEvS4_RKT_EUliE_EEviT1_,"",@"SHT_CUDA_INFO"
	.sectionflags	@""
	.align	4


	//----- nvinfo : EIATTR_CUDA_API_VERSION
	.align		4
        /*0000*/ 	.byte	0x04, 0x37
        /*0002*/ 	.short	(.L_3683 - .L_3682)
.L_3682:
        /*0004*/ 	.word	0x00000082


	//----- nvinfo : EIATTR_SW2861232_WAR
	.align		4
.L_3683:
        /*0008*/ 	.byte	0x01, 0x35
	.zero		2


	//----- nvinfo : EIATTR_PARAM_CBANK
	.align		4
        /*000c*/ 	.byte	0x04, 0x0a
        /*000e*/ 	.short	(.L_3685 - .L_3684)
	.align		4
.L_3684:
        /*0010*/ 	.word	index@(.nv.constant0._ZN2at6native18elementwise_kernelILi128ELi4EZNS0_15gpu_kernel_implIZZZNS0_16sign_kernel_cudaERNS_18TensorIteratorBaseEENKUlvE_clEvENKUlvE1_clEvEUliE_EEvS4_RKT_EUliE_EEviT1_)
        /*0014*/ 	.short	0x0160
        /*0016*/ 	.short	0x0220


	//----- nvinfo : EIATTR_CBANK_PARAM_SIZE
	.align		4
.L_3685:
        /*0018*/ 	.byte	0x03, 0x19
        /*001a*/ 	.short	0x0220


	//----- nvinfo : EIATTR_KPARAM_INFO
	.align		4
        /*001c*/ 	.byte	0x04, 0x17
        /*001e*/ 	.short	(.L_3687 - .L_3686)
.L_3686:
        /*0020*/ 	.word	0x00000000
        /*0024*/ 	.short	0x0001
        /*0026*/ 	.short	0x0008
        /*0028*/ 	.byte	0x00, 0xf0, 0x61, 0x08


	//----- nvinfo : EIATTR_KPARAM_INFO
	.align		4
.L_3687:
        /*002c*/ 	.byte	0x04, 0x17
        /*002e*/ 	.short	(.L_3689 - .L_3688)
.L_3688:
        /*0030*/ 	.word	0x00000000
        /*0034*/ 	.short	0x0000
        /*0036*/ 	.short	0x0000
        /*0038*/ 	.byte	0x00, 0xf0, 0x11, 0x00


	//----- nvinfo : EIATTR_MAXREG_COUNT
	.align		4
.L_3689:
        /*003c*/ 	.byte	0x03, 0x1b
        /*003e*/ 	.short	0x0080


	//----- nvinfo : EIATTR_EXTERNS
	.align		4
        /*0040*/ 	.byte	0x04, 0x0f
        /*0042*/ 	.short	(.L_3691 - .L_3690)


	//   ....[0]....
	.align		4
.L_3690:
        /*0044*/ 	.word	index@(__assertfail)


	//----- nvinfo : EIATTR_MERCURY_ISA_VERSION
	.align		4
.L_3691:
        /*0048*/ 	.byte	0x03, 0x5f
        /*004a*/ 	.short	0x0000


	//----- nvinfo : EIATTR_SYSCALL_OFFSETS
	.align		4
        /*004c*/ 	.byte	0x04, 0x46
        /*004e*/ 	.short	(.L_3693 - .L_3692)


	//   ....[0]....
.L_3692:
        /*0050*/ 	.word	0x00001cb0


	//   ....[1]....
        /*0054*/ 	.word	0x00002b50


	//   ....[2]....
        /*0058*/ 	.word	0x00004840


	//   ....[3]....
        /*005c*/ 	.word	0x000056e0


	//   ....[4]....
        /*0060*/ 	.word	0x000073a0


	//   ....[5]....
        /*0064*/ 	.word	0x00008240


	//   ....[6]....
        /*0068*/ 	.word	0x00009f10


	//   ....[7]....
        /*006c*/ 	.word	0x0000adb0


	//----- nvinfo : EIATTR_EXIT_INSTR_OFFSETS
	.align		4
.L_3693:
        /*0070*/ 	.byte	0x04, 0x1c
        /*0072*/ 	.short	(.L_3695 - .L_3694)


	//   ....[0]....
.L_3694:
        /*0074*/ 	.word	0x000082d0


	//   ....[1]....
        /*0078*/ 	.word	0x0000a070


	//   ....[2]....
        /*007c*/ 	.word	0x0000a090


	//   ....[3]....
        /*0080*/ 	.word	0x0000a120


	//   ....[4]....
        /*0084*/ 	.word	0x0000a140


	//   ....[5]....
        /*0088*/ 	.word	0x0000a160


	//   ....[6]....
        /*008c*/ 	.word	0x0000a1f0


	//   ....[7]....
        /*0090*/ 	.word	0x0000a230


	//   ....[8]....
        /*0094*/ 	.word	0x0000a2d0


	//   ....[9]....
        /*0098*/ 	.word	0x0000a320


	//   ....[10]....
        /*009c*/ 	.word	0x0000a350


	//   ....[11]....
        /*00a0*/ 	.word	0x0000a410


	//   ....[12]....
        /*00a4*/ 	.word	0x0000a450


	//   ....[13]....
        /*00a8*/ 	.word	0x0000a5e0


	//   ....[14]....
        /*00ac*/ 	.word	0x0000a740


	//   ....[15]....
        /*00b0*/ 	.word	0x0000a780


	//   ....[16]....
        /*00b4*/ 	.word	0x0000a820


	//   ....[17]....
        /*00b8*/ 	.word	0x0000a9a0


	//   ....[18]....
        /*00bc*/ 	.word	0x0000ab20


	//   ....[19]....
        /*00c0*/ 	.word	0x0000ac80


	//   ....[20]....
        /*00c4*/ 	.word	0x0000adc0


	//   ....[21]....
        /*00c8*/ 	.word	0x0000adf0


	//   ....[22]....
        /*00cc*/ 	.word	0x0000ae10


	//----- nvinfo : EIATTR_MAX_THREADS
	.align		4
.L_3695:
        /*00d0*/ 	.byte	0x04, 0x05
        /*00d2*/ 	.short	(.L_3697 - .L_3696)
.L_3696:
        /*00d4*/ 	.word	0x00000080
        /*00d8*/ 	.word	0x00000001
        /*00dc*/ 	.word	0x00000001


	//----- nvinfo : EIATTR_CRS_STACK_SIZE
	.align		4
.L_3697:
        /*00e0*/ 	.byte	0x04, 0x1e
        /*00e2*/ 	.short	(.L_3699 - .L_3698)
.L_3698:
        /*00e4*/ 	.word	0x00000000
.L_3699:


//--------------------- .nv.info._ZN2at6native27unrolled_elementwise_kernelIZZZNS0_16sign_kernel_cudaERNS_18TensorIteratorBaseEENKUlvE_clEvENKUlvE1_clEvEUliE_St5arrayIPcLm2EELi4E23TrivialOffsetCalculatorILi1EjESB_NS0_6memory12LoadWithCastILi1EEENSC_13StoreWithCastILi1EEEEEviT_T0_T2_T3_T4_T5_ --------------------------
	.section	.nv.info._ZN2at6native27unrolled_elementwise_kernelIZZZNS0_16sign_kernel_cudaERNS_18TensorIteratorBaseEENKUlvE_clEvENKUlvE1_clEvEUliE_St5arrayIPcLm2EELi4E23TrivialOffsetCalculatorILi1EjESB_NS0_6memory12LoadWithCastILi1EEENSC_13StoreWithCastILi1EEEEEviT_T0_T2_T3_T4_T5_,"",@"SHT_CUDA_INFO"
	.sectionflags	@""
	.align	4


	//----- nvinfo : EIATTR_CUDA_API_VERSION
	.align		4
        /*0000*/ 	.byte	0x04, 0x37
        /*0002*/ 	.short	(.L_3701 - .L_3700)
.L_3700:
        /*0004*/ 	.word	0x00000082


	//----- nvinfo : EIATTR_SW2861232_WAR
	.align		4
.L_3701:
        /*0008*/ 	.byte	0x01, 0x35
	.zero		2


	//----- nvinfo : EIATTR_PARAM_CBANK
	.align		4
        /*000c*/ 	.byte	0x04, 0x0a
        /*000e*/ 	.short	(.L_3703 - .L_3702)
	.align		4
.L_3702:
        /*0010*/ 	.word	index@(.nv.constant0._ZN2at6native27unrolled_elementwise_kernelIZZZNS0_16sign_kernel_cudaERNS_18TensorIteratorBaseEENKUlvE_clEvENKUlvE1_clEvEUliE_St5arrayIPcLm2EELi4E23TrivialOffsetCalculatorILi1EjESB_NS0_6memory12LoadWithCastILi1EEENSC_13StoreWithCastILi1EEEEEviT_T0_T2_T3_T4_T5_)
        /*0014*/ 	.short	0x0160
        /*0016*/ 	.short	0x002c


	//----- nvinfo : EIATTR_CBANK_PARAM_SIZE
	.align		4
.L_3703:
        /*0018*/ 	.byte	0x03, 0x19
        /*001a*/ 	.short	0x002c


	//----- nvinfo : EIATTR_KPARAM_INFO
	.align		4
        /*001c*/ 	.byte	0x04, 0x17
        /*001e*/ 	.short	(.L_3705 - .L_3704)
.L_3704:
        /*0020*/ 	.word	0x00000000
        /*0024*/ 	.short	0x0006
        /*0026*/ 	.short	0x0024
        /*0028*/ 	.byte	0x00, 0xf0, 0x21, 0x00


	//----- nvinfo : EIATTR_KPARAM_INFO
	.align		4
.L_3705:
        /*002c*/ 	.byte	0x04, 0x17
        /*002e*/ 	.short	(.L_3707 - .L_3706)
.L_3706:
        /*0030*/ 	.word	0x00000000
        /*0034*/ 	.short	0x0005
        /*0036*/ 	.short	0x001c
        /*0038*/ 	.byte	0x00, 0xf0, 0x21, 0x00


	//----- nvinfo : EIATTR_KPARAM_INFO
	.align		4
.L_3707:
        /*003c*/ 	.byte	0x04, 0x17
        /*003e*/ 	.short	(.L_3709 - .L_3708)
.L_3708:
        /*0040*/ 	.word	0x00000000
        /*0044*/ 	.short	0x0004
        /*0046*/ 	.short	0x0019
        /*0048*/ 	.byte	0x00, 0xf0, 0x05, 0x00


	//----- nvinfo : EIATTR_KPARAM_INFO
	.align		4
.L_3709:
        /*004c*/ 	.byte	0x04, 0x17
        /*004e*/ 	.short	(.L_3711 - .L_3710)
.L_3710:
        /*0050*/ 	.word	0x00000000
        /*0054*/ 	.short	0x0003
        /*0056*/ 	.short	0x0018
        /*0058*/ 	.byte	0x00, 0xf0, 0x05, 0x00


	//----- nvinfo : EIATTR_KPARAM_INFO
	.align		4
.L_3711:
        /*005c*/ 	.byte	0x04, 0x17
        /*005e*/ 	.short	(.L_3713 - .L_3712)
.L_3712:
        /*0060*/ 	.word	0x00000000
        /*0064*/ 	.short	0x0002
        /*0066*/ 	.short	0x0008
        /*0068*/ 	.byte	0x00, 0xf0, 0x41, 0x00


	//----- nvinfo : EIATTR_KPARAM_INFO
	.align		4
.L_3713:
        /*006c*/ 	.byte	0x04, 0x17
        /*006e*/ 	.short	(.L_3715 - .L_3714)
.L_3714:
        /*0070*/ 	.word	0x00000000
        /*0074*/ 	.short	0x0001
        /*0076*/ 	.short	0x0004
        /*0078*/ 	.byte	0x00, 0xf0, 0x05, 0x00


	//----- nvinfo : EIATTR_KPARAM_INFO
	.align		4
.L_3715:
        /*007c*/ 	.byte	0x04, 0x17
        /*007e*/ 	.short	(.L_3717 - .L_3716)
.L_3716:
        /*0080*/ 	.word	0x00000000
        /*0084*/ 	.short	0x0000
        /*0086*/ 	.short	0x0000
        /*0088*/ 	.byte	0x00, 0xf0, 0x11, 0x00


	//----- nvinfo : EIATTR_MAXREG_COUNT
	.align		4
.L_3717:
        /*008c*/ 	.byte	0x03, 0x1b
        /*008e*/ 	.short	0x00ff


	//----- nvinfo : EIATTR_EXTERNS
	.align		4
        /*0090*/ 	.byte	0x04, 0x0f
        /*0092*/ 	.short	(.L_3719 - .L_3718)


	//   ....[0]....
	.align		4
.L_3718:
        /*0094*/ 	.word	index@(__assertfail)


	//----- nvinfo : EIATTR_MERCURY_ISA_VERSION
	.align		4
.L_3719:
        /*0098*/ 	.byte	0x03, 0x5f
        /*009a*/ 	.short	0x0000


	//----- nvinfo : EIATTR_SYSCALL_OFFSETS
	.align		4
        /*009c*/ 	.byte	0x04, 0x46
        /*009e*/ 	.short	(.L_3721 - .L_3720)


	//   ....[0]....
.L_3720:
        /*00a0*/ 	.word	0x00000eb0


	//   ....[1]....
        /*00a4*/ 	.word	0x00001d50


	//   ....[2]....
        /*00a8*/ 	.word	0x00002bf0


	//   ....[3]....
        /*00ac*/ 	.word	0x00003a60


	//   ....[4]....
        /*00b0*/ 	.word	0x00004a50


	//   ....[5]....
        /*00b4*/ 	.word	0x00005940


	//   ....[6]....
        /*00b8*/ 	.word	0x00006820


	//   ....[7]....
        /*00bc*/ 	.word	0x00007700


	//----- nvinfo : EIATTR_EXIT_INSTR_OFFSETS
	.align		4
.L_3721:
        /*00c0*/ 	.byte	0x04, 0x1c
        /*00c2*/ 	.short	(.L_3723 - .L_3722)


	//   ....[0]....
.L_3722:
        /*00c4*/ 	.word	0x000068b0


	//   ....[1]....
        /*00c8*/ 	.word	0x000069c0


	//   ....[2]....
        /*00cc*/ 	.word	0x000069e0


	//   ....[3]....
        /*00d0*/ 	.word	0x00006a70


	//   ....[4]....
        /*00d4*/ 	.word	0x00006a90


	//   ....[5]....
        /*00d8*/ 	.word	0x00006ab0


	//   ....[6]....
        /*00dc*/ 	.word	0x00006b40


	//   ....[7]....
        /*00e0*/ 	.word	0x00006b80


	//   ....[8]....
        /*00e4*/ 	.word	0x00006c20


	//   ....[9]....
        /*00e8*/ 	.word	0x00006c70


	//   ....[10]....
        /*00ec*/ 	.word	0x00006ca0


	//   ....[11]....
        /*00f0*/ 	.word	0x00006d60


	//   ....[12]....
        /*00f4*/ 	.word	0x00006da0


	//   ....[13]....
        /*00f8*/ 	.word	0x00006f30


	//   ....[14]....
        /*00fc*/ 	.word	0x00007090


	//   ....[15]....
        /*0100*/ 	.word	0x000070d0


	//   ....[16]....
        /*0104*/ 	.word	0x00007170


	//   ....[17]....
        /*0108*/ 	.word	0x000072f0


	//   ....[18]....
        /*010c*/ 	.word	0x00007470


	//   ....[19]....
        /*0110*/ 	.word	0x000075d0


	//   ....[20]....
        /*0114*/ 	.word	0x00007710


	//   ....[21]....
        /*0118*/ 	.word	0x00007740


	//   ....[22]....
        /*011c*/ 	.word	0x00007760


	//----- nvinfo : EIATTR_MAX_THREADS
	.align		4
.L_3723:
        /*0120*/ 	.byte	0x04, 0x05
        /*0122*/ 	.short	(.L_3725 - .L_3724)
.L_3724:
        /*0124*/ 	.word	0x00000080
        /*0128*/ 	.word	0x00000001
        /*012c*/ 	.word	0x00000001


	//----- nvinfo : EIATTR_CRS_STACK_SIZE
	.align		4
.L_3725:
        /*0130*/ 	.byte	0x04, 0x1e
        /*0132*/ 	.short	(.L_3727 - .L_3726)
.L_3726:
        /*0134*/ 	.word	0x00000000
.L_3727:


//--------------------- .nv.info._ZN2at6native18elementwise_kernelILi128ELi2EZNS0_22gpu_kernel_impl_nocastIZZZNS0_16sign_kernel_cudaERNS_18TensorIteratorBaseEENKUlvE_clEvENKUlvE1_clEvEUliE_EEvS4_RKT_EUliE_EEviT1_ --------------------------
	.section	.nv.info._ZN2at6native18elementwise_kernelILi128ELi2EZNS0_22gpu_kernel_impl_nocastIZZZNS0_16sign_kernel_cudaERNS_18TensorIteratorBaseEENKUlvE_clEvENKUlvE1_clEvEUliE_EEvS4_RKT_EUliE_EEviT1_,"",@"SHT_CUDA_INFO"
	.sectionflags	@""
	.align	4


	//----- nvinfo : EIATTR_CUDA_API_VERSION
	.align		4
        /*0000*/ 	.byte	0x04, 0x37
        /*0002*/ 	.short	(.L_3729 - .L_3728)
.L_3728:
        /*0004*/ 	.word	0x00000082


	//----- nvinfo : EIATTR_SW2861232_WAR
	.align		4
.L_3729:
        /*0008*/ 	.byte	0x01, 0x35
	.zero		2


	//----- nvinfo : EIATTR_PARAM_CBANK
	.align		4
        /*000c*/ 	.byte	0x04, 0x0a
        /*000e*/ 	.short	(.L_3731 - .L_3730)
	.align		4
.L_3730:
        /*0010*/ 	.word	index@(.nv.constant0._ZN2at6native18elementwise_kernelILi128ELi2EZNS0_22gpu_kernel_impl_nocastIZZZNS0_16sign_kernel_cudaERNS_18TensorIteratorBaseEENKUlvE_clEvENKUlvE1_clEvEUliE_EEvS4_RKT_EUliE_EEviT1_)
        /*0014*/ 	.short	0x0160
        /*0016*/ 	.short	0x0220


	//----- nvinfo : EIATTR_CBANK_PARAM_SIZE
	.align		4
.L_3731:
        /*0018*/ 	.byte	0x03, 0x19
        /*001a*/ 	.short	0x0220


	//----- nvinfo : EIATTR_KPARAM_INFO
	.align		4
        /*001c*/ 	.byte	0x04, 0x17
        /*001e*/ 	.short	(.L_3733 - .L_3732)
.L_3732:
        /*0020*/ 	.word	0x00000000
        /*0024*/ 	.short	0x0001
        /*0026*/ 	.short	0x0008
        /*0028*/ 	.byte	0x00, 0xf0, 0x61, 0x08


	//----- nvinfo : EIATTR_KPARAM_INFO
	.align		4
.L_3733:
        /*002c*/ 	.byte	0x04, 0x17
        /*002e*/ 	.short	(.L_3735 - .L_3734)
.L_3734:
        /*0030*/ 	.word	0x00000000
        /*0034*/ 	.short	0x0000
        /*0036*/ 	.short	0x0000
        /*0038*/ 	.byte	0x00, 0xf0, 0x11, 0x00


	//----- nvinfo : EIATTR_MAXREG_COUNT
	.align		4
.L_3735:
        /*003c*/ 	.byte	0x03, 0x1b
        /*003e*/ 	.short	0x0080


	//----- nvinfo : EIATTR_MERCURY_ISA_VERSION
	.align		4
        /*0040*/ 	.byte	0x03, 0x5f
        /*0042*/ 	.short	0x0000


	//----- nvinfo : EIATTR_EXIT_INSTR_OFFSETS
	.align		4
        /*0044*/ 	.byte	0x04, 0x1c
        /*0046*/ 	.short	(.L_3737 - .L_3736)


	//   ....[0]....
.L_3736:
        /*0048*/ 	.word	0x00000f90


	//   ....[1]....
        /*004c*/ 	.word	0x00001e80


	//----- nvinfo : EIATTR_MAX_THREADS
	.align		4
.L_3737:
        /*0050*/ 	.byte	0x04, 0x05
        /*0052*/ 	.short	(.L_3739 - .L_3738)
.L_3738:
        /*0054*/ 	.word	0x00000080
        /*0058*/ 	.word	0x00000001
        /*005c*/ 	.word	0x00000001


	//----- nvinfo : EIATTR_CRS_STACK_SIZE
	.align		4
.L_3739:
        /*0060*/ 	.byte	0x04, 0x1e
        /*0062*/ 	.short	(.L_3741 - .L_3740)
.L_3740:
        /*0064*/ 	.word	0x00000000
.L_3741:


//--------------------- .nv.info._ZN2at6native27unrolled_elementwise_kernelIZZZNS0_16sign_kernel_cudaERNS_18TensorIteratorBaseEENKUlvE_clEvENKUlvE1_clEvEUliE_St5arrayIPcLm2EELi4E23TrivialOffsetCalculatorILi1EjESB_NS0_6memory15LoadWithoutCastENSC_16StoreWithoutCastEEEviT_T0_T2_T3_T4_T5_ --------------------------
	.section	.nv.info._ZN2at6native27unrolled_elementwise_kernelIZZZNS0_16sign_kernel_cudaERNS_18TensorIteratorBaseEENKUlvE_clEvENKUlvE1_clEvEUliE_St5arrayIPcLm2EELi4E23TrivialOffsetCalculatorILi1EjESB_NS0_6memory15LoadWithoutCastENSC_16StoreWithoutCastEEEviT_T0_T2_T3_T4_T5_,"",@"SHT_CUDA_INFO"
	.sectionflags	@""
	.align	4


	//----- nvinfo : EIATTR_CUDA_API_VERSION
	.align		4
        /*0000*/ 	.byte	0x04, 0x37
        /*0002*/ 	.short	(.L_3743 - .L_3742)
.L_3742:
        /*0004*/ 	.word	0x00000082


	//----- nvinfo : EIATTR_SW2861232_WAR
	.align		4
.L_3743:
        /*0008*/ 	.byte	0x01, 0x35
	.zero		2


	//----- nvinfo : EIATTR_PARAM_CBANK
	.align		4
        /*000c*/ 	.byte	0x04, 0x0a
        /*000e*/ 	.short	(.L_3745 - .L_3744)
	.align		4
.L_3744:
        /*0010*/ 	.word	index@(.nv.constant0._ZN2at6native27unrolled_elementwise_kernelIZZZNS0_16sign_kernel_cudaERNS_18TensorIteratorBaseEENKUlvE_clEvENKUlvE1_clEvEUliE_St5arrayIPcLm2EELi4E23TrivialOffsetCalculatorILi1EjESB_NS0_6memory15LoadWithoutCastENSC_16StoreWithoutCastEEEviT_T0_T2_T3_T4_T5_)
        /*0014*/ 	.short	0x0160
        /*0016*/ 	.short	0x001c


	//----- nvinfo : EIATTR_CBANK_PARAM_SIZE
	.align		4
.L_3745:
        /*0018*/ 	.byte	0x03, 0x19
        /*001a*/ 	.short	0x001c


	//----- nvinfo : EIATTR_KPARAM_INFO
	.align		4
        /*001c*/ 	.byte	0x04, 0x17
        /*001e*/ 	.short	(.L_3747 - .L_3746)
.L_3746:
        /*0020*/ 	.word	0x00000000
        /*0024*/ 	.short	0x0006
        /*0026*/ 	.short	0x001b
        /*0028*/ 	.byte	0x00, 0xf0, 0x05, 0x00


	//----- nvinfo : EIATTR_KPARAM_INFO
	.align		4
.L_3747:
        /*002c*/ 	.byte	0x04, 0x17
        /*002e*/ 	.short	(.L_3749 - .L_3748)
.L_3748:
        /*0030*/ 	.word	0x00000000
        /*0034*/ 	.short	0x0005
        /*0036*/ 	.short	0x001a
        /*0038*/ 	.byte	0x00, 0xf0, 0x05, 0x00


	//----- nvinfo : EIATTR_KPARAM_INFO
	.align		4
.L_3749:
        /*003c*/ 	.byte	0x04, 0x17
        /*003e*/ 	.short	(.L_3751 - .L_3750)
.L_3750:
        /*0040*/ 	.word	0x00000000
        /*0044*/ 	.short	0x0004
        /*0046*/ 	.short	0x0019
        /*0048*/ 	.byte	0x00, 0xf0, 0x05, 0x00


	//----- nvinfo : EIATTR_KPARAM_INFO
	.align		4
.L_3751:
        /*004c*/ 	.byte	0x04, 0x17
        /*004e*/ 	.short	(.L_3753 - .L_3752)
.L_3752:
        /*0050*/ 	.word	0x00000000
        /*0054*/ 	.short	0x0003
        /*0056*/ 	.short	0x0018
        /*0058*/ 	.byte	0x00, 0xf0, 0x05, 0x00


	//----- nvinfo : EIATTR_KPARAM_INFO
	.align		4
.L_3753:
        /*005c*/ 	.byte	0x04, 0x17
        /*005e*/ 	.short	(.L_3755 - .L_3754)
.L_3754:
        /*0060*/ 	.word	0x00000000
        /*0064*/ 	.short	0x0002
        /*0066*/ 	.short	0x0008
        /*0068*/ 	.byte	0x00, 0xf0, 0x41, 0x00


	//----- nvinfo : EIATTR_KPARAM_INFO
	.align		4
.L_3755:
        /*006c*/ 	.byte	0x04, 0x17
        /*006e*/ 	.short	(.L_3757 - .L_3756)
.L_3756:
        /*0070*/ 	.word	0x00000000
        /*0074*/ 	.short	0x0001
        /*0076*/ 	.short	0x0004
        /*0078*/ 	.byte	0x00, 0xf0, 0x05, 0x00


	//----- nvinfo : EIATTR_KPARAM_INFO
	.align		4
.L_3757:
        /*007c*/ 	.byte	0x04, 0x17
        /*007e*/ 	.short	(.L_3759 - .L_3758)
.L_3758:
        /*0080*/ 	.word	0x00000000
        /*0084*/ 	.short	0x0000
        /*0086*/ 	.short	0x0000
        /*0088*/ 	.byte	0x00, 0xf0, 0x11, 0x00


	//----- nvinfo : EIATTR_MAXREG_COUNT
	.align		4
.L_3759:
        /*008c*/ 	.byte	0x03, 0x1b
        /*008e*/ 	.short	0x00ff


	//----- nvinfo : EIATTR_MERCURY_ISA_VERSION
	.align		4
        /*0090*/ 	.byte	0x03, 0x5f
        /*0092*/ 	.short	0x0000


	//----- nvinfo : EIATTR_EXIT_INSTR_OFFSETS
	.align		4
        /*0094*/ 	.byte	0x04, 0x1c
        /*0096*/ 	.short	(.L_3761 - .L_3760)


	//   ....[0]....
.L_3760:
        /*0098*/ 	.word	0x00000450


	//   ....[1]....
        /*009c*/ 	.word	0x000004e0


	//----- nvinfo : EIATTR_MAX_THREADS
	.align		4
.L_3761:
        /*00a0*/ 	.byte	0x04, 0x05
        /*00a2*/ 	.short	(.L_3763 - .L_3762)
.L_3762:
        /*00a4*/ 	.word	0x00000080
        /*00a8*/ 	.word	0x00000001
        /*00ac*/ 	.word	0x00000001


	//----- nvinfo : EIATTR_CRS_STACK_SIZE
	.align		4
.L_3763:
        /*00b0*/ 	.byte	0x04, 0x1e
        /*00b2*/ 	.short	(.L_3765 - .L_3764)
.L_3764:
        /*00b4*/ 	.word	0x00000000
.L_3765:


//--------------------- .nv.info._ZN2at6native29vectorized_elementwise_kernelILi2EZZZNS0_16sign_kernel_cudaERNS_18TensorIteratorBaseEENKUlvE_clEvENKUlvE1_clEvEUliE_St5arrayIPcLm2EEEEviT0_T1_ --------------------------
	.section	.nv.info._ZN2at6native29vectorized_elementwise_kernelILi2EZZZNS0_16sign_kernel_cudaERNS_18TensorIteratorBaseEENKUlvE_clEvENKUlvE1_clEvEUliE_St5arrayIPcLm2EEEEviT0_T1_,"",@"SHT_CUDA_INFO"
	.sectionflags	@""
	.align	4


	//----- nvinfo : EIATTR_CUDA_API_VERSION
	.align		4
        /*0000*/ 	.byte	0x04, 0x37
        /*0002*/ 	.short	(.L_3767 - .L_3766)
.L_3766:
        /*0004*/ 	.word	0x00000082


	//----- nvinfo : EIATTR_SW2861232_WAR
	.align		4
.L_3767:
        /*0008*/ 	.byte	0x01, 0x35
	.zero		2


	//----- nvinfo : EIATTR_PARAM_CBANK
	.align		4
        /*000c*/ 	.byte	0x04, 0x0a
        /*000e*/ 	.short	(.L_3769 - .L_3768)
	.align		4
.L_3768:
        /*0010*/ 	.word	index@(.nv.constant0._ZN2at6native29vectorized_elementwise_kernelILi2EZZZNS0_16sign_kernel_cudaERNS_18TensorIteratorBaseEENKUlvE_clEvENKUlvE1_clEvEUliE_St5arrayIPcLm2EEEEviT0_T1_)
        /*0014*/ 	.short	0x0160
        /*0016*/ 	.short	0x0018


	//----- nvinfo : EIATTR_CBANK_PARAM_SIZE
	.align		4
.L_3769:
        /*0018*/ 	.byte	0x03, 0x19
        /*001a*/ 	.short	0x0018


	//----- nvinfo : EIATTR_KPARAM_INFO
	.align		4
        /*001c*/ 	.byte	0x04, 0x17
        /*001e*/ 	.short	(.L_3771 - .L_3770)
.L_3770:
        /*0020*/ 	.word	0x00000000
        /*0024*/ 	.short	0x0002
        /*0026*/ 	.short	0x0008
        /*0028*/ 	.byte	0x00, 0xf0, 0x41, 0x00


	//----- nvinfo : EIATTR_KPARAM_INFO
	.align		4
.L_3771:
        /*002c*/ 	.byte	0x04, 0x17
        /*002e*/ 	.short	(.L_3773 - .L_3772)
.L_3772:
        /*0030*/ 	.word	0x00000000
        /*0034*/ 	.short	0x0001
        /*0036*/ 	.short	0x0004
        /*0038*/ 	.byte	0x00, 0xf0, 0x05, 0x00


	//----- nvinfo : EIATTR_KPARAM_INFO
	.align		4
.L_3773:
        /*003c*/ 	.byte	0x04, 0x17
        /*003e*/ 	.short	(.L_3775 - .L_3774)
.L_3774:
        /*0040*/ 	.word	0x00000000
        /*0044*/ 	.short	0x0000
        /*0046*/ 	.short	0x0000
        /*0048*/ 	.byte	0x00, 0xf0, 0x11, 0x00


	//----- nvinfo : EIATTR_MAXREG_COUNT
	.align		4
.L_3775:
        /*004c*/ 	.byte	0x03, 0x1b
        /*004e*/ 	.short	0x00ff


	//----- nvinfo : EIATTR_MERCURY_ISA_VERSION
	.align		4
        /*0050*/ 	.byte	0x03, 0x5f
        /*0052*/ 	.short	0x0000


	//----- nvinfo : EIATTR_EXIT_INSTR_OFFSETS
	.align		4
        /*0054*/ 	.byte	0x04, 0x1c
        /*0056*/ 	.short	(.L_3777 - .L_3776)


	//   ....[0]....
.L_3776:
        /*0058*/ 	.word	0x00000350


	//   ....[1]....
        /*005c*/ 	.word	0x00000c10


	//   ....[2]....
        /*0060*/ 	.word	0x00000ca0


	//----- nvinfo : EIATTR_MAX_THREADS
	.align		4
.L_3777:
        /*0064*/ 	.byte	0x04, 0x05
        /*0066*/ 	.short	(.L_3779 - .L_3778)
.L_3778:
        /*0068*/ 	.word	0x00000080
        /*006c*/ 	.word	0x00000001
        /*0070*/ 	.word	0x00000001


	//----- nvinfo : EIATTR_CRS_STACK_SIZE
	.align		4
.L_3779:
        /*0074*/ 	.byte	0x04, 0x1e
        /*0076*/ 	.short	(.L_3781 - .L_3780)
.L_3780:
        /*0078*/ 	.word	0x00000000
.L_3781:


//--------------------- .nv.info._ZN2at6native29vectorized_elementwise_kernelILi4EZZZNS0_16sign_kernel_cudaERNS_18TensorIteratorBaseEENKUlvE_clEvENKUlvE1_clEvEUliE_St5arrayIPcLm2EEEEviT0_T1_ --------------------------
	.section	.nv.info._ZN2at6native29vectorized_elementwise_kernelILi4EZZZNS0_16sign_kernel_cudaERNS_18TensorIteratorBaseEENKUlvE_clEvENKUlvE1_clEvEUliE_St5arrayIPcLm2EEEEviT0_T1_,"",@"SHT_CUDA_INFO"
	.sectionflags	@""
	.align	4


	//----- nvinfo : EIATTR_CUDA_API_VERSION
	.align		4
        /*0000*/ 	.byte	0x04, 0x37
        /*0002*/ 	.short	(.L_3783 - .L_3782)
.L_3782:
        /*0004*/ 	.word	0x00000082


	//----- nvinfo : EIATTR_SW2861232_WAR
	.align		4
.L_3783:
        /*0008*/ 	.byte	0x01, 0x35
	.zero		2


	//----- nvinfo : EIATTR_PARAM_CBANK
	.align		4
        /*000c*/ 	.byte	0x04, 0x0a
        /*000e*/ 	.short	(.L_3785 - .L_3784)
	.align		4
.L_3784:
        /*0010*/ 	.word	index@(.nv.constant0._ZN2at6native29vectorized_elementwise_kernelILi4EZZZNS0_16sign_kernel_cudaERNS_18TensorIteratorBaseEENKUlvE_clEvENKUlvE1_clEvEUliE_St5arrayIPcLm2EEEEviT0_T1_)
        /*0014*/ 	.short	0x0160
        /*0016*/ 	.short	0x0018


	//----- nvinfo : EIATTR_CBANK_PARAM_SIZE
	.align		4
.L_3785:
        /*0018*/ 	.byte	0x03, 0x19
        /*001a*/ 	.short	0x0018


	//----- nvinfo : EIATTR_KPARAM_INFO
	.align		4
        /*001c*/ 	.byte	0x04, 0x17
        /*001e*/ 	.short	(.L_3787 - .L_3786)
.L_3786:
        /*0020*/ 	.word	0x00000000
        /*0024*/ 	.short	0x0002
        /*0026*/ 	.short	0x0008
        /*0028*/ 	.byte	0x00, 0xf0, 0x41, 0x00


	//----- nvinfo : EIATTR_KPARAM_INFO
	.align		4
.L_3787:
        /*002c*/ 	.byte	0x04, 0x17
        /*002e*/ 	.short	(.L_3789 - .L_3788)
.L_3788:
        /*0030*/ 	.word	0x00000000
        /*0034*/ 	.short	0x0001
        /*0036*/ 	.short	0x0004
        /*0038*/ 	.byte	0x00, 0xf0, 0x05, 0x00


	//----- nvinfo : EIATTR_KPARAM_INFO
	.align		4
.L_3789:
        /*003c*/ 	.byte	0x04, 0x17
        /*003e*/ 	.short	(.L_3791 - .L_3790)
.L_3790:
        /*0040*/ 	.word	0x00000000
        /*0044*/ 	.short	0x0000
        /*0046*/ 	.short	0x0000
        /*0048*/ 	.byte	0x00, 0xf0, 0x11, 0x00


	//----- nvinfo : EIATTR_MAXREG_COUNT
	.align		4
.L_3791:
        /*004c*/ 	.byte	0x03, 0x1b
        /*004e*/ 	.short	0x00ff


	//----- nvinfo : EIATTR_MERCURY_ISA_VERSION
	.align		4
        /*0050*/ 	.byte	0x03, 0x5f
        /*0052*/ 	.short	0x0000


	//----- nvinfo : EIATTR_EXIT_INSTR_OFFSETS
	.align		4
        /*0054*/ 	.byte	0x04, 0x1c
        /*0056*/ 	.short	(.L_3793 - .L_3792)


	//   ....[0]....
.L_3792:
        /*0058*/ 	.word	0x00000310


	//   ....[1]....
        /*005c*/ 	.word	0x00000bd0


	//   ....[2]....
        /*0060*/ 	.word	0x00000c60


	//----- nvinfo : EIATTR_MAX_THREADS
	.align		4
.L_3793:
        /*0064*/ 	.byte	0x04, 0x05
        /*0066*/ 	.short	(.L_3795 - .L_3794)
.L_3794:
        /*0068*/ 	.word	0x00000080
        /*006c*/ 	.word	0x00000001
        /*0070*/ 	.word	0x00000001


	//----- nvinfo : EIATTR_CRS_STACK_SIZE
	.align		4
.L_3795:
        /*0074*/ 	.byte	0x04, 0x1e
        /*0076*/ 	.short	(.L_3797 - .L_3796)
.L_3796:
        /*0078*/ 	.word	0x00000000
.L_3797:


//--------------------- .nv.info._ZN2at6native29vectorized_elementwise_kernelILi8EZZZNS0_16sign_kernel_cudaERNS_18TensorIteratorBaseEENKUlvE_clEvENKUlvE1_clEvEUliE_St5arrayIPcLm2EEEEviT0_T1_ --------------------------
	.section	.nv.info._ZN2at6native29vectorized_elementwise_kernelILi8EZZZNS0_16sign_kernel_cudaERNS_18TensorIteratorBaseEENKUlvE_clEvENKUlvE1_clEvEUliE_St5arrayIPcLm2EEEEviT0_T1_,"",@"SHT_CUDA_INFO"
	.sectionflags	@""
	.align	4


	//----- nvinfo : EIATTR_CUDA_API_VERSION
	.align		4
        /*0000*/ 	.byte	0x04, 0x37
        /*0002*/ 	.short	(.L_3799 - .L_3798)
.L_3798:
        /*0004*/ 	.word	0x00000082


	//----- nvinfo : EIATTR_SW2861232_WAR
	.align		4
.L_3799:
        /*0008*/ 	.byte	0x01, 0x35
	.zero		2


	//----- nvinfo : EIATTR_PARAM_CBANK
	.align		4
        /*000c*/ 	.byte	0x04, 0x0a
        /*000e*/ 	.short	(.L_3801 - .L_3800)
	.align		4
.L_3800:
        /*0010*/ 	.word	index@(.nv.constant0._ZN2at6native29vectorized_elementwise_kernelILi8EZZZNS0_16sign_kernel_cudaERNS_18TensorIteratorBaseEENKUlvE_clEvENKUlvE1_clEvEUliE_St5arrayIPcLm2EEEEviT0_T1_)
        /*0014*/ 	.short	0x0160
        /*0016*/ 	.short	0x0018


	//----- nvinfo : EIATTR_CBANK_PARAM_SIZE
	.align		4
.L_3801:
        /*0018*/ 	.byte	0x03, 0x19
        /*001a*/ 	.short	0x0018


	//----- nvinfo : EIATTR_KPARAM_INFO
	.align		4
        /*001c*/ 	.byte	0x04, 0x17
        /*001e*/ 	.short	(.L_3803 - .L_3802)
.L_3802:
        /*0020*/ 	.word	0x00000000
        /*0024*/ 	.short	0x0002
        /*0026*/ 	.short	0x0008
        /*0028*/ 	.byte	0x00, 0xf0, 0x41, 0x00


	//----- nvinfo : EIATTR_KPARAM_INFO
	.align		4
.L_3803:
        /*002c*/ 	.byte	0x04, 0x17
        /*002e*/ 	.short	(.L_3805 - .L_3804)
.L_3804:
        /*0030*/ 	.word	0x00000000
        /*0034*/ 	.short	0x0001
        /*0036*/ 	.short	0x0004
        /*0038*/ 	.byte	0x00, 0xf0, 0x05, 0x00


	//----- nvinfo : EIATTR_KPARAM_INFO
	.align		4
.L_3805:
        /*003c*/ 	.byte	0x04, 0x17
        /*003e*/ 	.short	(.L_3807 - .L_3806)
.L_3806:
        /*0040*/ 	.word	0x00000000
        /*0044*/ 	.short	0x0000
        /*0046*/ 	.short	0x0000
        /*0048*/ 	.byte	0x00, 0xf0, 0x11, 0x00


	//----- nvinfo : EIATTR_MAXREG_COUNT
	.align		4
.L_3807:
        /*004c*/ 	.byte	0x03, 0x1b
        /*004e*/ 	.short	0x00ff


	//----- nvinfo : EIATTR_MERCURY_ISA_VERSION
	.align		4
        /*0050*/ 	.byte	0x03, 0x5f
        /*0052*/ 	.short	0x0000


	//----- nvinfo : EIATTR_EXIT_INSTR_OFFSETS
	.align		4
        /*0054*/ 	.byte	0x04, 0x1c
        /*0056*/ 	.short	(.L_3809 - .L_3808)


	//   ....[0]....
.L_3808:
        /*0058*/ 	.word	0x00000010


	//----- nvinfo : EIATTR_MAX_THREADS
	.align		4
.L_3809:
        /*005c*/ 	.byte	0x04, 0x05
        /*005e*/ 	.short	(.L_3811 - .L_3810)
.L_3810:
        /*0060*/ 	.word	0x00000080
        /*0064*/ 	.word	0x00000001
        /*0068*/ 	.word	0x00000001
.L_3811:


//--------------------- .nv.info._ZN2at6native18elementwise_kernelILi128ELi4EZNS0_15gpu_kernel_implIZZZNS0_16sign_kernel_cudaERNS_18TensorIteratorBaseEENKUlvE_clEvENKUlvE0_clEvEUlaE_EEvS4_RKT_EUliE_EEviT1_ --------------------------
	.section	.nv.info._ZN2at6native18elementwise_kernelILi128ELi4EZNS0_15gpu_kernel_implIZZZNS0_16sign_kernel_cudaERNS_18TensorIteratorBaseEENKUlvE_clEvENKUlvE0_clEvEUlaE_EEvS4_RKT_EUliE_EEviT1_,"",@"SHT_CUDA_INFO"
	.sectionflags	@""
	.align	4


	//----- nvinfo : EIATTR_CUDA_API_VERSION
	.align		4
        /*0000*/ 	.byte	0x04, 0x37
        /*0002*/ 	.short	(.L_3813 - .L_3812)
.L_3812:
        /*0004*/ 	.word	0x00000082


	//----- nvinfo : EIATTR_SW2861232_WAR
	.align		4
.L_3813:
        /*0008*/ 	.byte	0x01, 0x35
	.zero		2


	//----- nvinfo : EIATTR_PARAM_CBANK
	.align		4
        /*000c*/ 	.byte	0x04, 0x0a
        /*000e*/ 	.short	(.L_3815 - .L_3814)
	.align		4
.L_3814:
        /*0010*/ 	.word	index@(.nv.constant0._ZN2at6native18elementwise_kernelILi128ELi4EZNS0_15gpu_kernel_implIZZZNS0_16sign_kernel_cudaERNS_18TensorIteratorBaseEENKUlvE_clEvENKUlvE0_clEvEUlaE_EEvS4_RKT_EUliE_EEviT1_)
        /*0014*/ 	.short	0x0160
        /*0016*/ 	.short	0x0220


	//----- nvinfo : EIATTR_CBANK_PARAM_SIZE
	.align		4
.L_3815:
        /*0018*/ 	.byte	0x03, 0x19
        /*001a*/ 	.short	0x0220


	//----- nvinfo : EIATTR_KPARAM_INFO
	.align		4
        /*001c*/ 	.byte	0x04, 0x17
        /*001e*/ 	.short	(.L_3817 - .L_3816)
.L_3816:
        /*0020*/ 	.word	0x00000000
        /*0024*/ 	.short	0x0001
        /*0026*/ 	.short	0x0008
        /*0028*/ 	.byte	0x00, 0xf0, 0x61, 0x08


	//----- nvinfo : EIATTR_KPARAM_INFO
	.align		4
.L_3817:
        /*002c*/ 	.byte	0x04, 0x17
        /*002e*/ 	.short	(.L_3819 - .L_3818)
.L_3818:
        /*0030*/ 	.word	0x00000000
        /*0034*/ 	.short	0x0000
        /*0036*/ 	.short	0x0000
        /*0038*/ 	.byte	0x00, 0xf0, 0x11, 0x00


	//----- nvinfo : EIATTR_MAXREG_COUNT
	.align		4
.L_3819:
        /*003c*/ 	.byte	0x03, 0x1b
        /*003e*/ 	.short	0x0080


	//----- nvinfo : EIATTR_EXTERNS
	.align		4
        /*0040*/ 	.byte	0x04, 0x0f
        /*0042*/ 	.short	(.L_3821 - .L_3820)


	//   ....[0]....
	.align		4
.L_3820:
        /*0044*/ 	.word	index@(__assertfail)


	//----- nvinfo : EIATTR_MERCURY_ISA_VERSION
	.align		4
.L_3821:
        /*0048*/ 	.byte	0x03, 0x5f
        /*004a*/ 	.short	0x0000


	//----- nvinfo : EIATTR_SYSCALL_OFFSETS
	.align		4
        /*004c*/ 	.byte	0x04, 0x46
        /*004e*/ 	.short	(.L_3823 - .L_3822)


	//   ....[0]....
.L_3822:
        /*0050*/ 	.word	0x00001d10


	//   ....[1]....
        /*0054*/ 	.word	0x00002c20


	//   ....[2]....
        /*0058*/ 	.word	0x000049a0


	//   ....[3]....
        /*005c*/ 	.word	0x000058b0


	//   ....[4]....
        /*0060*/ 	.word	0x00007600


	//   ....[5]....
        /*0064*/ 	.word	0x00008510


	//   ....[6]....
        /*0068*/ 	.word	0x0000a270


	//   ....[7]....
        /*006c*/ 	.word	0x0000b180


	//----- nvinfo : EIATTR_EXIT_INSTR_OFFSETS
	.align		4
.L_3823:
        /*0070*/ 	.byte	0x04, 0x1c
        /*0072*/ 	.short	(.L_3825 - .L_3824)


	//   ....[0]....
.L_3824:
        /*0074*/ 	.word	0x000085d0


	//   ....[1]....
        /*0078*/ 	.word	0x0000a3f0


	//   ....[2]....
        /*007c*/ 	.word	0x0000a410


	//   ....[3]....
        /*0080*/ 	.word	0x0000a4c0


	//   ....[4]....
        /*0084*/ 	.word	0x0000a4f0


	//   ....[5]....
        /*0088*/ 	.word	0x0000a510


	//   ....[6]....
        /*008c*/ 	.word	0x0000a5a0


	//   ....[7]....
        /*0090*/ 	.word	0x0000a5e0


	//   ....[8]....
        /*0094*/ 	.word	0x0000a680


	//   ....[9]....
        /*0098*/ 	.word	0x0000a6d0


	//   ....[10]....
        /*009c*/ 	.word	0x0000a700


	//   ....[11]....
        /*00a0*/ 	.word	0x0000a7d0


	//   ....[12]....
        /*00a4*/ 	.word	0x0000a810


	//   ....[13]....
        /*00a8*/ 	.word	0x0000a9a0


	//   ....[14]....
        /*00ac*/ 	.word	0x0000ab00


	//   ....[15]....
        /*00b0*/ 	.word	0x0000ab40


	//   ....[16]....
        /*00b4*/ 	.word	0x0000abe0


	//   ....[17]....
        /*00b8*/ 	.word	0x0000ad60


	//   ....[18]....
        /*00bc*/ 	.word	0x0000aee0


	//   ....[19]....
        /*00c0*/ 	.word	0x0000b050


	//   ....[20]....
        /*00c4*/ 	.word	0x0000b190


	//   ....[21]....
        /*00c8*/ 	.word	0x0000b1e0


	//   ....[22]....
        /*00cc*/ 	.word	0x0000b210


	//----- nvinfo : EIATTR_MAX_THREADS
	.align		4
.L_3825:
        /*00d0*/ 	.byte	0x04, 0x05
        /*00d2*/ 	.short	(.L_3827 - .L_3826)
.L_3826:
        /*00d4*/ 	.word	0x00000080
        /*00d8*/ 	.word	0x00000001
        /*00dc*/ 	.word	0x00000001


	//----- nvinfo : EIATTR_CRS_STACK_SIZE
	.align		4
.L_3827:
        /*00e0*/ 	.byte	0x04, 0x1e
        /*00e2*/ 	.short	(.L_3829 - .L_3828)
.L_3828:
        /*00e4*/ 	.word	0x00000000
.L_3829:


//--------------------- .nv.info._ZN2at6native27unrolled_elementwise_kernelIZZZNS0_16sign_kernel_cudaERNS_18TensorIteratorBaseEENKUlvE_clEvENKUlvE0_clEvEUlaE_St5arrayIPcLm2EELi4E23TrivialOffsetCalculatorILi1EjESB_NS0_6memory12LoadWithCastILi1EEENSC_13StoreWithCastILi1EEEEEviT_T0_T2_T3_T4_T5_ --------------------------
	.section	.nv.info._ZN2at6native27unrolled_elementwise_kernelIZZZNS0_16sign_kernel_cudaERNS_18TensorIteratorBaseEENKUlvE_clEvENKUlvE0_clEvEUlaE_St5arrayIPcLm2EELi4E23TrivialOffsetCalculatorILi1EjESB_NS0_6memory12LoadWithCastILi1EEENSC_13StoreWithCastILi1EEEEEviT_T0_T2_T3_T4_T5_,"",@"SHT_CUDA_INFO"
	.sectionflags	@""
	.align	4


	//----- nvinfo : EIATTR_CUDA_API_VERSION
	.align		4
        /*0000*/ 	.byte	0x04, 0x37
        /*0002*/ 	.short	(.L_3831 - .L_3830)
.L_3830:
        /*0004*/ 	.word	0x00000082


	//----- nvinfo : EIATTR_SW2861232_WAR
	.align		4
.L_3831:
        /*0008*/ 	.byte	0x01, 0x35
	.zero		2


	//----- nvinfo : EIATTR_PARAM_CBANK
	.align		4
        /*000c*/ 	.byte	0x04, 0x0a
        /*000e*/ 	.short	(.L_3833 - .L_3832)
	.align		4
.L_3832:
        /*0010*/ 	.word	index@(.nv.constant0._ZN2at6native27unrolled_elementwise_kernelIZZZNS0_16sign_kernel_cudaERNS_18TensorIteratorBaseEENKUlvE_clEvENKUlvE0_clEvEUlaE_St5arrayIPcLm2EELi4E23TrivialOffsetCalculatorILi1EjESB_NS0_6memory12LoadWithCastILi1EEENSC_13StoreWithCastILi1EEEEEviT_T0_T2_T3_T4_T5_)
        /*0014*/ 	.short	0x0160
        /*0016*/ 	.short	0x002c


	//----- nvinfo : EIATTR_CBANK_PARAM_SIZE
	.align		4
.L_3833:
        /*0018*/ 	.byte	0x03, 0x19
        /*001a*/ 	.short	0x002c


	//----- nvinfo : EIATTR_KPARAM_INFO
	.align		4
        /*001c*/ 	.byte	0x04, 0x17
        /*001e*/ 	.short	(.L_3835 - .L_3834)
.L_3834:
        /*0020*/ 	.word	0x00000000
        /*0024*/ 	.short	0x0006
        /*0026*/ 	.short	0x0024
        /*0028*/ 	.byte	0x00, 0xf0, 0x21, 0x00


	//----- nvinfo : EIATTR_KPARAM_INFO
	.align		4
.L_3835:
        /*002c*/ 	.byte	0x04, 0x17
        /*002e*/ 	.short	(.L_3837 - .L_3836)
.L_3836:
        /*0030*/ 	.word	0x00000000
        /*0034*/ 	.short	0x0005
        /*0036*/ 	.short	0x001c
        /*0038*/ 	.byte	0x00, 0xf0, 0x21, 0x00


	//----- nvinfo : EIATTR_KPARAM_INFO
	.align		4
.L_3837:
        /*003c*/ 	.byte	0x04, 0x17
        /*003e*/ 	.short	(.L_3839 - .L_3838)
.L_3838:
        /*0040*/ 	.word	0x00000000
        /*0044*/ 	.short	0x0004
        /*0046*/ 	.short	0x0019
        /*0048*/ 	.byte	0x00, 0xf0, 0x05, 0x00


	//----- nvinfo : EIATTR_KPARAM_INFO
	.align		4
.L_3839:
        /*004c*/ 	.byte	0x04, 0x17
        /*004e*/ 	.short	(.L_3841 - .L_3840)
.L_3840:
        /*0050*/ 	.word	0x00000000
        /*0054*/ 	.short	0x0003
        /*0056*/ 	.short	0x0018
        /*0058*/ 	.byte	0x00, 0xf0, 0x05, 0x00


	//----- nvinfo : EIATTR_KPARAM_INFO
	.align		4
.L_3841:
        /*005c*/ 	.byte	0x04, 0x17
        /*005e*/ 	.short	(.L_3843 - .L_3842)
.L_3842:
        /*0060*/ 	.word	0x00000000
        /*0064*/ 	.short	0x0002
        /*0066*/ 	.short	0x0008
        /*0068*/ 	.byte	0x00, 0xf0, 0x41, 0x00


	//----- nvinfo : EIATTR_KPARAM_INFO
	.align		4
.L_3843:
        /*006c*/ 	.byte	0x04, 0x17
        /*006e*/ 	.short	(.L_3845 - .L_3844)
.L_3844:
        /*0070*/ 	.word	0x00000000
        /*0074*/ 	.short	0x0001
        /*0076*/ 	.short	0x0004
        /*0078*/ 	.byte	0x00, 0xf0, 0x05, 0x00


	//----- nvinfo : EIATTR_KPARAM_INFO
	.align		4
.L_3845:
        /*007c*/ 	.byte	0x04, 0x17
        /*007e*/ 	.short	(.L_3847 - .L_3846)
.L_3846:
        /*0080*/ 	.word	0x00000000
        /*0084*/ 	.short	0x0000
        /*0086*/ 	.short	0x0000
        /*0088*/ 	.byte	0x00, 0xf0, 0x11, 0x00


	//----- nvinfo : EIATTR_MAXREG_COUNT
	.align		4
.L_3847:
        /*008c*/ 	.byte	0x03, 0x1b
        /*008e*/ 	.short	0x00ff


	//----- nvinfo : EIATTR_EXTERNS
	.align		4
        /*0090*/ 	.byte	0x04, 0x0f
        /*0092*/ 	.short	(.L_3849 - .L_3848)


	//   ....[0]....
	.align		4
.L_3848:
        /*0094*/ 	.word	index@(__assertfail)


	//----- nvinfo : EIATTR_MERCURY_ISA_VERSION
	.align		4
.L_3849:
        /*0098*/ 	.byte	0x03, 0x5f
        /*009a*/ 	.short	0x0000


	//----- nvinfo : EIATTR_SYSCALL_OFFSETS
	.align		4
        /*009c*/ 	.byte	0x04, 0x46
        /*009e*/ 	.short	(.L_3851 - .L_3850)


	//   ....[0]....
.L_3850:
        /*00a0*/ 	.word	0x00000f20


	//   ....[1]....
        /*00a4*/ 	.word	0x00001e40


	//   ....[2]....
        /*00a8*/ 	.word	0x00002d70


	//   ....[3]....
        /*00ac*/ 	.word	0x00003c70


	//   ....[4]....
        /*00b0*/ 	.word	0x00004d20


	//   ....[5]....
        /*00b4*/ 	.word	0x00005c70


	//   ....[6]....
        /*00b8*/ 	.word	0x00006ba0


	//   ....[7]....
        /*00bc*/ 	.word	0x00007ad0


	//----- nvinfo : EIATTR_EXIT_INSTR_OFFSETS
	.align		4
.L_3851:
        /*00c0*/ 	.byte	0x04, 0x1c
        /*00c2*/ 	.short	(.L_3853 - .L_3852)


	//   ....[0]....
.L_3852:
        /*00c4*/ 	.word	0x00006c50


	//   ....[1]....
        /*00c8*/ 	.word	0x00006d60


	//   ....[2]....
        /*00cc*/ 	.word	0x00006d80


	//   ....[3]....
        /*00d0*/ 	.word	0x00006e20


	//   ....[4]....
        /*00d4*/ 	.word	0x00006e50


	//   ....[5]....
        /*00d8*/ 	.word	0x00006e70


	//   ....[6]....
        /*00dc*/ 	.word	0x00006f00


	//   ....[7]....
        /*00e0*/ 	.word	0x00006f40


	//   ....[8]....
        /*00e4*/ 	.word	0x00006fe0


	//   ....[9]....
        /*00e8*/ 	.word	0x00007030


	//   ....[10]....
        /*00ec*/ 	.word	0x00007060


	//   ....[11]....
        /*00f0*/ 	.word	0x00007130


	//   ....[12]....
        /*00f4*/ 	.word	0x00007170


	//   ....[13]....
        /*00f8*/ 	.word	0x00007300


	//   ....[14]....
        /*00fc*/ 	.word	0x00007460


	//   ....[15]....
        /*0100*/ 	.word	0x000074a0


	//   ....[16]....
        /*0104*/ 	.word	0x00007540


	//   ....[17]....
        /*0108*/ 	.word	0x000076c0


	//   ....[18]....
        /*010c*/ 	.word	0x00007840


	//   ....[19]....
        /*0110*/ 	.word	0x000079a0


	//   ....[20]....
        /*0114*/ 	.word	0x00007ae0


	//   ....[21]....
        /*0118*/ 	.word	0x00007b20


	//   ....[22]....
        /*011c*/ 	.word	0x00007b50


	//----- nvinfo : EIATTR_MAX_THREADS
	.align		4
.L_3853:
        /*0120*/ 	.byte	0x04, 0x05
        /*0122*/ 	.short	(.L_3855 - .L_3854)
.L_3854:
        /*0124*/ 	.word	0x00000080
        /*0128*/ 	.word	0x00000001
        /*012c*/ 	.word	0x00000001


	//----- nvinfo : EIATTR_CRS_STACK_SIZE
	.align		4
.L_3855:
        /*0130*/ 	.byte	0x04, 0x1e
        /*0132*/ 	.short	(.L_3857 - .L_3856)
.L_3856:
        /*0134*/ 	.word	0x00000000
.L_3857:


//--------------------- .nv.info._ZN2at6native18elementwise_kernelILi128ELi4EZNS0_22gpu_kernel_impl_nocastIZZZNS0_16sign_kernel_cudaERNS_18TensorIteratorBaseEENKUlvE_clEvENKUlvE0_clEvEUlaE_EEvS4_RKT_EUliE_EEviT1_ --------------------------
	.section	.nv.info._ZN2at6native18elementwise_kernelILi128ELi4EZNS0_22gpu_kernel_impl_nocastIZZZNS0_16sign_kernel_cudaERNS_18TensorIteratorBaseEENKUlvE_clEvENKUlvE0_clEvEUlaE_EEvS4_RKT_EUliE_EEviT1_,"",@"SHT_CUDA_INFO"
	.sectionflags	@""
	.align	4


	//----- nvinfo : EIATTR_CUDA_API_VERSION
	.align		4
        /*0000*/ 	.byte	0x04, 0x37
        /*0002*/ 	.short	(.L_3859 - .L_3858)
.L_3858:
        /*0004*/ 	.word	0x00000082


	//----- nvinfo : EIATTR_SW2861232_WAR
	.align		4
.L_3859:
        /*0008*/ 	.byte	0x01, 0x35
	.zero		2


	//----- nvinfo : EIATTR_PARAM_CBANK
	.align		4
        /*000c*/ 	.byte	0x04, 0x0a
        /*000e*/ 	.short	(.L_3861 - .L_3860)
	.align		4
.L_3860:
        /*0010*/ 	.word	index@(.nv.constant0._ZN2at6native18elementwise_kernelILi128ELi4EZNS0_22gpu_kernel_impl_nocastIZZZNS0_16sign_kernel_cudaERNS_18TensorIteratorBaseEENKUlvE_clEvENKUlvE0_clEvEUlaE_EEvS4_RKT_EUliE_EEviT1_)
        /*0014*/ 	.short	0x0160
        /*0016*/ 	.short	0x0220


	//----- nvinfo : EIATTR_CBANK_PARAM_SIZE
	.align		4
.L_3861:
        /*0018*/ 	.byte	0x03, 0x19
        /*001a*/ 	.short	0x0220


	//----- nvinfo : EIATTR_KPARAM_INFO
	.align		4
        /*001c*/ 	.byte	0x04, 0x17
        /*001e*/ 	.short	(.L_3863 - .L_3862)
.L_3862:
        /*0020*/ 	.word	0x00000000
        /*0024*/ 	.short	0x0001
        /*0026*/ 	.short	0x0008
        /*0028*/ 	.byte	0x00, 0xf0, 0x61, 0x08


	//----- nvinfo : EIATTR_KPARAM_INFO
	.align		4
.L_3863:
        /*002c*/ 	.byte	0x04, 0x17
        /*002e*/ 	.short	(.L_3865 - .L_3864)
.L_3864:
        /*0030*/ 	.word	0x00000000
        /*0034*/ 	.short	0x0000
        /*0036*/ 	.short	0x0000
        /*0038*/ 	.byte	0x00, 0xf0, 0x11, 0x00


	//----- nvinfo : EIATTR_MAXREG_COUNT
	.align		4
.L_3865:
        /*003c*/ 	.byte	0x03, 0x1b
        /*003e*/ 	.short	0x0080


	//----- nvinfo : EIATTR_MERCURY_ISA_VERSION
	.align		4
        /*0040*/ 	.byte	0x03, 0x5f
        /*0042*/ 	.short	0x0000


	//----- nvinfo : EIATTR_EXIT_INSTR_OFFSETS
	.align		4
        /*0044*/ 	.byte	0x04, 0x1c
        /*0046*/ 	.short	(.L_3867 - .L_3866)


	//   ....[0]....
.L_3866:
        /*0048*/ 	.word	0x00002dd0


	//   ....[1]....
        /*004c*/ 	.word	0x00003cc0


	//----- nvinfo : EIATTR_MAX_THREADS
	.align		4
.L_3867:
        /*0050*/ 	.byte	0x04, 0x05
        /*0052*/ 	.short	(.L_3869 - .L_3868)
.L_3868:
        /*0054*/ 	.word	0x00000080
        /*0058*/ 	.word	0x00000001
        /*005c*/ 	.word	0x00000001


	//----- nvinfo : EIATTR_CRS_STACK_SIZE
	.align		4
.L_3869:
        /*0060*/ 	.byte	0x04, 0x1e
        /*0062*/ 	.short	(.L_3871 - .L_3870)
.L_3870:
        /*0064*/ 	.word	0x00000000
.L_3871:


//--------------------- .nv.info._ZN2at6native27unrolled_elementwise_kernelIZZZNS0_16sign_kernel_cudaERNS_18TensorIteratorBaseEENKUlvE_clEvENKUlvE0_clEvEUlaE_St5arrayIPcLm2EELi4E23TrivialOffsetCalculatorILi1EjESB_NS0_6memory15LoadWithoutCastENSC_16StoreWithoutCastEEEviT_T0_T2_T3_T4_T5_ --------------------------
	.section	.nv.info._ZN2at6native27unrolled_elementwise_kernelIZZZNS0_16sign_kernel_cudaERNS_18TensorIteratorBaseEENKUlvE_clEvENKUlvE0_clEvEUlaE_St5arrayIPcLm2EELi4E23TrivialOffsetCalculatorILi1EjESB_NS0_6memory15LoadWithoutCastENSC_16StoreWithoutCastEEEviT_T0_T2_T3_T4_T5_,"",@"SHT_CUDA_INFO"
	.sectionflags	@""
	.align	4


	//----- nvinfo : EIATTR_CUDA_API_VERSION
	.align		4
        /*0000*/ 	.byte	0x04, 0x37
        /*0002*/ 	.short	(.L_3873 - .L_3872)
.L_3872:
        /*0004*/ 	.word	0x00000082


	//----- nvinfo : EIATTR_SW2861232_WAR
	.align		4
.L_3873:
        /*0008*/ 	.byte	0x01, 0x35
	.zero		2


	//----- nvinfo : EIATTR_PARAM_CBANK
	.align		4
        /*000c*/ 	.byte	0x04, 0x0a
        /*000e*/ 	.short	(.L_3875 - .L_3874)
	.align		4
.L_3874:
        /*0010*/ 	.word	index@(.nv.constant0._ZN2at6native27unrolled_elementwise_kernelIZZZNS0_16sign_kernel_cudaERNS_18TensorIteratorBaseEENKUlvE_clEvENKUlvE0_clEvEUlaE_St5arrayIPcLm2EELi4E23TrivialOffsetCalculatorILi1EjESB_NS0_6memory15LoadWithoutCastENSC_16StoreWithoutCastEEEviT_T0_T2_T3_T4_T5_)
        /*0014*/ 	.short	0x0160
        /*0016*/ 	.short	0x001c


	//----- nvinfo : EIATTR_CBANK_PARAM_SIZE
	.align		4
.L_3875:
        /*0018*/ 	.byte	0x03, 0x19
        /*001a*/ 	.short	0x001c


	//----- nvinfo : EIATTR_KPARAM_INFO
	.align		4
        /*001c*/ 	.byte	0x04, 0x17
        /*001e*/ 	.short	(.L_3877 - .L_3876)
.L_3876:
        /*0020*/ 	.word	0x00000000
        /*0024*/ 	.short	0x0006
        /*0026*/ 	.short	0x001b
        /*0028*/ 	.byte	0x00, 0xf0, 0x05, 0x00


	//----- nvinfo : EIATTR_KPARAM_INFO
	.align		4
.L_3877:
        /*002c*/ 	.byte	0x04, 0x17
        /*002e*/ 	.short	(.L_3879 - .L_3878)
.L_3878:
        /*0030*/ 	.word	0x00000000
        /*0034*/ 	.short	0x0005
        /*0036*/ 	.short	0x001a
        /*0038*/ 	.byte	0x00, 0xf0, 0x05, 0x00


	//----- nvinfo : EIATTR_KPARAM_INFO
	.align		4
.L_3879:
        /*003c*/ 	.byte	0x04, 0x17
        /*003e*/ 	.short	(.L_3881 - .L_3880)
.L_3880:
        /*0040*/ 	.word	0x00000000
        /*0044*/ 	.short	0x0004
        /*0046*/ 	.short	0x0019
        /*0048*/ 	.byte	0x00, 0xf0, 0x05, 0x00


	//----- nvinfo : EIATTR_KPARAM_INFO
	.align		4
.L_3881:
        /*004c*/ 	.byte	0x04, 0x17
        /*004e*/ 	.short	(.L_3883 - .L_3882)
.L_3882:
        /*0050*/ 	.word	0x00000000
        /*0054*/ 	.short	0x0003
        /*0056*/ 	.short	0x0018
        /*0058*/ 	.byte	0x00, 0xf0, 0x05, 0x00


	//----- nvinfo : EIATTR_KPARAM_INFO
	.align		4
.L_3883:
        /*005c*/ 	.byte	0x04, 0x17
        /*005e*/ 	.short	(.L_3885 - .L_3884)
.L_3884:
        /*0060*/ 	.word	0x00000000
        /*0064*/ 	.short	0x0002
        /*0066*/ 	.short	0x0008
        /*0068*/ 	.byte	0x00, 0xf0, 0x41, 0x00


	//----- nvinfo : EIATTR_KPARAM_INFO
	.align		4
.L_3885:
        /*006c*/ 	.byte	0x04, 0x17
        /*006e*/ 	.short	(.L_3887 - .L_3886)
.L_3886:
        /*0070*/ 	.word	0x00000000
        /*0074*/ 	.short	0x0001
        /*0076*/ 	.short	0x0004
        /*0078*/ 	.byte	0x00, 0xf0, 0x05, 0x00


	//----- nvinfo : EIATTR_KPARAM_INFO
	.align		4
.L_3887:
        /*007c*/ 	.byte	0x04, 0x17
        /*007e*/ 	.short	(.L_3889 - .L_3888)
.L_3888:
        /*0080*/ 	.word	0x00000000
        /*0084*/ 	.short	0x0000
        /*0086*/ 	.short	0x0000
        /*0088*/ 	.byte	0x00, 0xf0, 0x11, 0x00


	//----- nvinfo : EIATTR_MAXREG_COUNT
	.align		4
.L_3889:
        /*008c*/ 	.byte	0x03, 0x1b
        /*008e*/ 	.short	0x00ff


	//----- nvinfo : EIATTR_MERCURY_ISA_VERSION
	.align		4
        /*0090*/ 	.byte	0x03, 0x5f
        /*0092*/ 	.short	0x0000


	//----- nvinfo : EIATTR_EXIT_INSTR_OFFSETS
	.align		4
        /*0094*/ 	.byte	0x04, 0x1c
        /*0096*/ 	.short	(.L_3891 - .L_3890)


	//   ....[0]....
.L_3890:
        /*0098*/ 	.word	0x00000500


	//   ....[1]....
        /*009c*/ 	.word	0x000005c0


	//----- nvinfo : EIATTR_MAX_THREADS
	.align		4
.L_3891:
        /*00a0*/ 	.byte	0x04, 0x05
        /*00a2*/ 	.short	(.L_3893 - .L_3892)
.L_3892:
        /*00a4*/ 	.word	0x00000080
        /*00a8*/ 	.word	0x00000001
        /*00ac*/ 	.word	0x00000001


	//----- nvinfo : EIATTR_CRS_STACK_SIZE
	.align		4
.L_3893:
        /*00b0*/ 	.byte	0x04, 0x1e
        /*00b2*/ 	.short	(.L_3895 - .L_3894)
.L_3894:
        /*00b4*/ 	.word	0x00000000
.L_3895:


//--------------------- .nv.info._ZN2at6native29vectorized_elementwise_kernelILi2EZZZNS0_16sign_kernel_cudaERNS_18TensorIteratorBaseEENKUlvE_clEvENKUlvE0_clEvEUlaE_St5arrayIPcLm2EEEEviT0_T1_ --------------------------
	.section	.nv.info._ZN2at6native29vectorized_elementwise_kernelILi2EZZZNS0_16sign_kernel_cudaERNS_18TensorIteratorBaseEENKUlvE_clEvENKUlvE0_clEvEUlaE_St5arrayIPcLm2EEEEviT0_T1_,"",@"SHT_CUDA_INFO"
	.sectionflags	@""
	.align	4


	//----- nvinfo : EIATTR_CUDA_API_VERSION
	.align		4
        /*0000*/ 	.byte	0x04, 0x37
        /*0002*/ 	.short	(.L_3897 - .L_3896)
.L_3896:
        /*0004*/ 	.word	0x00000082


	//----- nvinfo : EIATTR_SW2861232_WAR
	.align		4
.L_3897:
        /*0008*/ 	.byte	0x01, 0x35
	.zero		2


	//----- nvinfo : EIATTR_PARAM_CBANK
	.align		4
        /*000c*/ 	.byte	0x04, 0x0a
        /*000e*/ 	.short	(.L_3899 - .L_3898)
	.align		4
.L_3898:
        /*0010*/ 	.word	index@(.nv.constant0._ZN2at6native29vectorized_elementwise_kernelILi2EZZZNS0_16sign_kernel_cudaERNS_18TensorIteratorBaseEENKUlvE_clEvENKUlvE0_clEvEUlaE_St5arrayIPcLm2EEEEviT0_T1_)
        /*0014*/ 	.short	0x0160
        /*0016*/ 	.short	0x0018


	//----- nvinfo : EIATTR_CBANK_PARAM_SIZE
	.align		4
.L_3899:
        /*0018*/ 	.byte	0x03, 0x19
        /*001a*/ 	.short	0x0018


	//----- nvinfo : EIATTR_KPARAM_INFO
	.align		4
        /*001c*/ 	.byte	0x04, 0x17
        /*001e*/ 	.short	(.L_3901 - .L_3900)
.L_3900:
        /*0020*/ 	.word	0x00000000
        /*0024*/ 	.short	0x0002
        /*0026*/ 	.short	0x0008
        /*0028*/ 	.byte	0x00, 0xf0, 0x41, 0x00


	//----- nvinfo : EIATTR_KPARAM_INFO
	.align		4
.L_3901:
        /*002c*/ 	.byte	0x04, 0x17
        /*002e*/ 	.short	(.L_3903 - .L_3902)
.L_3902:
        /*0030*/ 	.word	0x00000000
        /*0034*/ 	.short	0x0001
        /*0036*/ 	.short	0x0004
        /*0038*/ 	.byte	0x00, 0xf0, 0x05, 0x00


	//----- nvinfo : EIATTR_KPARAM_INFO
	.align		4
.L_3903:
        /*003c*/ 	.byte	0x04, 0x17
        /*003e*/ 	.short	(.L_3905 - .L_3904)
.L_3904:
        /*0040*/ 	.word	0x00000000
        /*0044*/ 	.short	0x0000
        /*0046*/ 	.short	0x0000
        /*0048*/ 	.byte	0x00, 0xf0, 0x11, 0x00


	//----- nvinfo : EIATTR_MAXREG_COUNT
	.align		4
.L_3905:
        /*004c*/ 	.byte	0x03, 0x1b
        /*004e*/ 	.short	0x00ff


	//----- nvinfo : EIATTR_MERCURY_ISA_VERSION
	.align		4
        /*0050*/ 	.byte	0x03, 0x5f
        /*0052*/ 	.short	0x0000


	//----- nvinfo : EIATTR_EXIT_INSTR_OFFSETS
	.align		4
        /*0054*/ 	.byte	0x04, 0x1c
        /*0056*/ 	.short	(.L_3907 - .L_3906)


	//   ....[0]....
.L_3906:
        /*0058*/ 	.word	0x00000440


	//   ....[1]....
        /*005c*/ 	.word	0x00000e90


	//   ....[2]....
        /*0060*/ 	.word	0x00000f50


	//----- nvinfo : EIATTR_MAX_THREADS
	.align		4
.L_3907:
        /*0064*/ 	.byte	0x04, 0x05
        /*0066*/ 	.short	(.L_3909 - .L_3908)
.L_3908:
        /*0068*/ 	.word	0x00000080
        /*006c*/ 	.word	0x00000001
        /*0070*/ 	.word	0x00000001


	//----- nvinfo : EIATTR_CRS_STACK_SIZE
	.align		4
.L_3909:
        /*0074*/ 	.byte	0x04, 0x1e
        /*0076*/ 	.short	(.L_3911 - .L_3910)
.L_3910:
        /*0078*/ 	.word	0x00000000
.L_3911:


//--------------------- .nv.info._ZN2at6native29vectorized_elementwise_kernelILi4EZZZNS0_16sign_kernel_cudaERNS_18TensorIteratorBaseEENKUlvE_clEvENKUlvE0_clEvEUlaE_St5arrayIPcLm2EEEEviT0_T1_ --------------------------
	.section	.nv.info._ZN2at6native29vectorized_elementwise_kernelILi4EZZZNS0_16sign_kernel_cudaERNS_18TensorIteratorBaseEENKUlvE_clEvENKUlvE0_clEvEUlaE_St5arrayIPcLm2EEEEviT0_T1_,"",@"SHT_CUDA_INFO"
	.sectionflags	@""
	.align	4


	//----- nvinfo : EIATTR_CUDA_API_VERSION
	.align		4
        /*0000*/ 	.byte	0x04, 0x37
        /*0002*/ 	.short	(.L_3913 - .L_3912)
.L_3912:
        /*0004*/ 	.word	0x00000082


	//----- nvinfo : EIATTR_SW2861232_WAR
	.align		4
.L_3913:
        /*0008*/ 	.byte	0x01, 0x35
	.zero		2


	//----- nvinfo : EIATTR_PARAM_CBANK
	.align		4
        /*000c*/ 	.byte	0x04, 0x0a
        /*000e*/ 	.short	(.L_3915 - .L_3914)
	.align		4
.L_3914:
        /*0010*/ 	.word	index@(.nv.constant0._ZN2at6native29vectorized_elementwise_kernelILi4EZZZNS0_16sign_kernel_cudaERNS_18TensorIteratorBaseEENKUlvE_clEvENKUlvE0_clEvEUlaE_St5arrayIPcLm2EEEEviT0_T1_)
        /*0014*/ 	.short	0x0160
        /*0016*/ 	.short	0x0018


	//----- nvinfo : EIATTR_CBANK_PARAM_SIZE
	.align		4
.L_3915:
        /*0018*/ 	.byte	0x03, 0x19
        /*001a*/ 	.short	0x0018


	//----- nvinfo : EIATTR_KPARAM_INFO
	.align		4
        /*001c*/ 	.byte	0x04, 0x17
        /*001e*/ 	.short	(.L_3917 - .L_3916)
.L_3916:
        /*0020*/ 	.word	0x00000000
        /*0024*/ 	.short	0x0002
        /*0026*/ 	.short	0x0008
        /*0028*/ 	.byte	0x00, 0xf0, 0x41, 0x00


	//----- nvinfo : EIATTR_KPARAM_INFO
	.align		4
.L_3917:
        /*002c*/ 	.byte	0x04, 0x17
        /*002e*/ 	.short	(.L_3919 - .L_3918)
.L_3918:
        /*0030*/ 	.word	0x00000000
        /*0034*/ 	.short	0x0001
        /*0036*/ 	.short	0x0004
        /*0038*/ 	.byte	0x00, 0xf0, 0x05, 0x00


	//----- nvinfo : EIATTR_KPARAM_INFO
	.align		4
.L_3919:
        /*003c*/ 	.byte	0x04, 0x17
        /*003e*/ 	.short	(.L_3921 - .L_3920)
.L_3920:
        /*0040*/ 	.word	0x00000000
        /*0044*/ 	.short	0x0000
        /*0046*/ 	.short	0x0000
        /*0048*/ 	.byte	0x00, 0xf0, 0x11, 0x00


	//----- nvinfo : EIATTR_MAXREG_COUNT
	.align		4
.L_3921:
        /*004c*/ 	.byte	0x03, 0x1b
        /*004e*/ 	.short	0x00ff


	//----- nvinfo : EIATTR_MERCURY_ISA_VERSION
	.align		4
        /*0050*/ 	.byte	0x03, 0x5f
        /*0052*/ 	.short	0x0000


	//----- nvinfo : EIATTR_EXIT_INSTR_OFFSETS
	.align		4
        /*0054*/ 	.byte	0x04, 0x1c
        /*0056*/ 	.short	(.L_3923 - .L_3922)


	//   ....[0]....
.L_3922:
        /*0058*/ 	.word	0x00000420


	//   ....[1]....
        /*005c*/ 	.word	0x00000e70


	//   ....[2]....
        /*0060*/ 	.word	0x00000f30


	//----- nvinfo : EIATTR_MAX_THREADS
	.align		4
.L_3923:
        /*0064*/ 	.byte	0x04, 0x05
        /*0066*/ 	.short	(.L_3925 - .L_3924)
.L_3924:
        /*0068*/ 	.word	0x00000080
        /*006c*/ 	.word	0x00000001
        /*0070*/ 	.word	0x00000001


	//----- nvinfo : EIATTR_CRS_STACK_SIZE
	.align		4
.L_3925:
        /*0074*/ 	.byte	0x04, 0x1e
        /*0076*/ 	.short	(.L_3927 - .L_3926)
.L_3926:
        /*0078*/ 	.word	0x00000000
.L_3927:


//--------------------- .nv.info._ZN2at6native29vectorized_elementwise_kernelILi8EZZZNS0_16sign_kernel_cudaERNS_18TensorIteratorBaseEENKUlvE_clEvENKUlvE0_clEvEUlaE_St5arrayIPcLm2EEEEviT0_T1_ --------------------------
	.section	.nv.info._ZN2at6native29vectorized_elementwise_kernelILi8EZZZNS0_16sign_kernel_cudaERNS_18TensorIteratorBaseEENKUlvE_clEvENKUlvE0_clEvEUlaE_St5arrayIPcLm2EEEEviT0_T1_,"",@"SHT_CUDA_INFO"
	.sectionflags	@""
	.align	4


	//----- nvinfo : EIATTR_CUDA_API_VERSION
	.align		4
        /*0000*/ 	.byte	0x04, 0x37
        /*0002*/ 	.short	(.L_3929 - .L_3928)
.L_3928:
        /*0004*/ 	.word	0x00000082


	//----- nvinfo : EIATTR_SW2861232_WAR
	.align		4
.L_3929:
        /*0008*/ 	.byte	0x01, 0x35
	.zero		2


	//----- nvinfo : EIATTR_PARAM_CBANK
	.align		4
        /*000c*/ 	.byte	0x04, 0x0a
        /*000e*/ 	.short	(.L_3931 - .L_3930)
	.align		4
.L_3930:
        /*0010*/ 	.word	index@(.nv.constant0._ZN2at6native29vectorized_elementwise_kernelILi8EZZZNS0_16sign_kernel_cudaERNS_18TensorIteratorBaseEENKUlvE_clEvENKUlvE0_clEvEUlaE_St5arrayIPcLm2EEEEviT0_T1_)
        /*0014*/ 	.short	0x0160
        /*0016*/ 	.short	0x0018


	//----- nvinfo : EIATTR_CBANK_PARAM_SIZE
	.align		4
.L_3931:
        /*0018*/ 	.byte	0x03, 0x19
        /*001a*/ 	.short	0x0018


	//----- nvinfo : EIATTR_KPARAM_INFO
	.align		4
        /*001c*/ 	.byte	0x04, 0x17
        /*001e*/ 	.short	(.L_3933 - .L_3932)
.L_3932:
        /*0020*/ 	.word	0x00000000
        /*0024*/ 	.short	0x0002
        /*0026*/ 	.short	0x0008
        /*0028*/ 	.byte	0x00, 0xf0, 0x41, 0x00


	//----- nvinfo : EIATTR_KPARAM_INFO
	.align		4
.L_3933:
        /*002c*/ 	.byte	0x04, 0x17
        /*002e*/ 	.short	(.L_3935 - .L_3934)
.L_3934:
        /*0030*/ 	.word	0x00000000
        /*0034*/ 	.short	0x0001
        /*0036*/ 	.short	0x0004
        /*0038*/ 	.byte	0x00, 0xf0, 0x05, 0x00


	//----- nvinfo : EIATTR_KPARAM_INFO
	.align		4
.L_3935:
        /*003c*/ 	.byte	0x04, 0x17
        /*003e*/ 	.short	(.L_3937 - .L_3936)
.L_3936:
        /*0040*/ 	.word	0x00000000
        /*0044*/ 	.short	0x0000
        /*0046*/ 	.short	0x0000
        /*0048*/ 	.byte	0x00, 0xf0, 0x11, 0x00


	//----- nvinfo : EIATTR_MAXREG_COUNT
	.align		4
.L_3937:
        /*004c*/ 	.byte	0x03, 0x1b
        /*004e*/ 	.short	0x00ff


	//----- nvinfo : EIATTR_MERCURY_ISA_VERSION
	.align		4
        /*0050*/ 	.byte	0x03, 0x5f
        /*0052*/ 	.short	0x0000


	//----- nvinfo : EIATTR_EXIT_INSTR_OFFSETS
	.align		4
        /*0054*/ 	.byte	0x04, 0x1c
        /*0056*/ 	.short	(.L_3939 - .L_3938)


	//   ....[0]....
.L_3938:
        /*0058*/ 	.word	0x00000010


	//----- nvinfo : EIATTR_MAX_THREADS
	.align		4
.L_3939:
        /*005c*/ 	.byte	0x04, 0x05
        /*005e*/ 	.short	(.L_3941 - .L_3940)
.L_3940:
        /*0060*/ 	.word	0x00000080
        /*0064*/ 	.word	0x00000001
        /*0068*/ 	.word	0x00000001
.L_3941:


//--------------------- .nv.info._ZN2at6native18elementwise_kernelILi128ELi4EZNS0_15gpu_kernel_implIZZZNS0_16sign_kernel_cudaERNS_18TensorIteratorBaseEENKUlvE_clEvENKUlvE_clEvEUlhE_EEvS4_RKT_EUliE_EEviT1_ --------------------------
	.section	.nv.info._ZN2at6native18elementwise_kernelILi128ELi4EZNS0_15gpu_kernel_implIZZZNS0_16sign_kernel_cudaERNS_18TensorIteratorBaseEENKUlvE_clEvENKUlvE_clEvEUlhE_EEvS4_RKT_EUliE_EEviT1_,"",@"SHT_CUDA_INFO"
	.sectionflags	@""
	.align	4


	//----- nvinfo : EIATTR_CUDA_API_VERSION
	.align		4
        /*0000*/ 	.byte	0x04, 0x37
        /*0002*/ 	.short	(.L_3943 - .L_3942)
.L_3942:
        /*0004*/ 	.word	0x00000082


	//----- nvinfo : EIATTR_SW2861232_WAR
	.align		4
.L_3943:
        /*0008*/ 	.byte	0x01, 0x35
	.zero		2


	//----- nvinfo : EIATTR_PARAM_CBANK
	.align		4
        /*000c*/ 	.byte	0x04, 0x0a
        /*000e*/ 	.short	(.L_3945 - .L_3944)
	.align		4
.L_3944:
        /*0010*/ 	.word	index@(.nv.constant0._ZN2at6native18elementwise_kernelILi128ELi4EZNS0_15gpu_kernel_implIZZZNS0_16sign_kernel_cudaERNS_18TensorIteratorBaseEENKUlvE_clEvENKUlvE_clEvEUlhE_EEvS4_RKT_EUliE_EEviT1_)
        /*0014*/ 	.short	0x0160
        /*0016*/ 	.short	0x0220


	//----- nvinfo : EIATTR_CBANK_PARAM_SIZE
	.align		4
.L_3945:
        /*0018*/ 	.byte	0x03, 0x19
        /*001a*/ 	.short	0x0220


	//----- nvinfo : EIATTR_KPARAM_INFO
	.align		4
        /*001c*/ 	.byte	0x04, 0x17
        /*001e*/ 	.short	(.L_3947 - .L_3946)
.L_3946:
        /*0020*/ 	.word	0x00000000
        /*0024*/ 	.short	0x0001
        /*0026*/ 	.short	0x0008
        /*0028*/ 	.byte	0x00, 0xf0, 0x61, 0x08


	//----- nvinfo : EIATTR_KPARAM_INFO
	.align		4
.L_3947:
        /*002c*/ 	.byte	0x04, 0x17
        /*002e*/ 	.short	(.L_3949 - .L_3948)
.L_3948:
        /*0030*/ 	.word	0x00000000
        /*0034*/ 	.short	0x0000
        /*0036*/ 	.short	0x0000
        /*0038*/ 	.byte	0x00, 0xf0, 0x11, 0x00


	//----- nvinfo : EIATTR_MAXREG_COUNT
	.align		4
.L_3949:
        /*003c*/ 	.byte	0x03, 0x1b
        /*003e*/ 	.short	0x0080


	//----- nvinfo : EIATTR_EXTERNS
	.align		4
        /*0040*/ 	.byte	0x04, 0x0f
        /*0042*/ 	.short	(.L_3951 - .L_3950)


	//   ....[0]....
	.align		4
.L_3950:
        /*0044*/ 	.word	index@(__assertfail)


	//----- nvinfo : EIATTR_MERCURY_ISA_VERSION
	.align		4
.L_3951:
        /*0048*/ 	.byte	0x03, 0x5f
        /*004a*/ 	.short	0x0000


	//----- nvinfo : EIATTR_SYSCALL_OFFSETS
	.align		4
        /*004c*/ 	.byte	0x04, 0x46
        /*004e*/ 	.short	(.L_3953 - .L_3952)


	//   ....[0]....
.L_3952:
        /*0050*/ 	.word	0x00001d60


	//   ....[1]....
        /*0054*/ 	.word	0x00002b00


	//   ....[2]....
        /*0058*/ 	.word	0x000048c0


	//   ....[3]....
        /*005c*/ 	.word	0x00005650


	//   ....[4]....
        /*0060*/ 	.word	0x000073d0


	//   ....[5]....
        /*0064*/ 	.word	0x00008160


	//   ....[6]....
        /*0068*/ 	.word	0x00009ef0


	//   ....[7]....
        /*006c*/ 	.word	0x0000ac80


	//----- nvinfo : EIATTR_EXIT_INSTR_OFFSETS
	.align		4
.L_3953:
        /*0070*/ 	.byte	0x04, 0x1c
        /*0072*/ 	.short	(.L_3955 - .L_3954)


	//   ....[0]....
.L_3954:
        /*0074*/ 	.word	0x00008200


	//   ....[1]....
        /*0078*/ 	.word	0x0000a040


	//   ....[2]....
        /*007c*/ 	.word	0x0000a060


	//   ....[3]....
        /*0080*/ 	.word	0x0000a0f0


	//   ....[4]....
        /*0084*/ 	.word	0x0000a110


	//   ....[5]....
        /*0088*/ 	.word	0x0000a130


	//   ....[6]....
        /*008c*/ 	.word	0x0000a1c0


	//   ....[7]....
        /*0090*/ 	.word	0x0000a200


	//   ....[8]....
        /*0094*/ 	.word	0x0000a2a0


	//   ....[9]....
        /*0098*/ 	.word	0x0000a2f0


	//   ....[10]....
        /*009c*/ 	.word	0x0000a330


	//   ....[11]....
        /*00a0*/ 	.word	0x0000a3d0


	//   ....[12]....
        /*00a4*/ 	.word	0x0000a420


	//   ....[13]....
        /*00a8*/ 	.word	0x0000a570


	//   ....[14]....
        /*00ac*/ 	.word	0x0000a610


	//   ....[15]....
        /*00b0*/ 	.word	0x0000a650


	//   ....[16]....
        /*00b4*/ 	.word	0x0000a6a0


	//   ....[17]....
        /*00b8*/ 	.word	0x0000a6e0


	//   ....[18]....
        /*00bc*/ 	.word	0x0000a780


	//   ....[19]....
        /*00c0*/ 	.word	0x0000a8c0


	//   ....[20]....
        /*00c4*/ 	.word	0x0000aa00


	//   ....[21]....
        /*00c8*/ 	.word	0x0000ab50


	//   ....[22]....
        /*00cc*/ 	.word	0x0000ac90


	//   ....[23]....
        /*00d0*/ 	.word	0x0000acc0


	//   ....[24]....
        /*00d4*/ 	.word	0x0000ace0


	//----- nvinfo : EIATTR_MAX_THREADS
	.align		4
.L_3955:
        /*00d8*/ 	.byte	0x04, 0x05
        /*00da*/ 	.short	(.L_3957 - .L_3956)
.L_3956:
        /*00dc*/ 	.word	0x00000080
        /*00e0*/ 	.word	0x00000001
        /*00e4*/ 	.word	0x00000001


	//----- nvinfo : EIATTR_CRS_STACK_SIZE
	.align		4
.L_3957:
        /*00e8*/ 	.byte	0x04, 0x1e
        /*00ea*/ 	.short	(.L_3959 - .L_3958)
.L_3958:
        /*00ec*/ 	.word	0x00000000
.L_3959:


//--------------------- .nv.info._ZN2at6native27unrolled_elementwise_kernelIZZZNS0_16sign_kernel_cudaERNS_18TensorIteratorBaseEENKUlvE_clEvENKUlvE_clEvEUlhE_St5arrayIPcLm2EELi4E23TrivialOffsetCalculatorILi1EjESB_NS0_6memory12LoadWithCastILi1EEENSC_13StoreWithCastILi1EEEEEviT_T0_T2_T3_T4_T5_ --------------------------
	.section	.nv.info._ZN2at6native27unrolled_elementwise_kernelIZZZNS0_16sign_kernel_cudaERNS_18TensorIteratorBaseEENKUlvE_clEvENKUlvE_clEvEUlhE_St5arrayIPcLm2EELi4E23TrivialOffsetCalculatorILi1EjESB_NS0_6memory12LoadWithCastILi1EEENSC_13StoreWithCastILi1EEEEEviT_T0_T2_T3_T4_T5_,"",@"SHT_CUDA_INFO"
	.sectionflags	@""
	.align	4


	//----- nvinfo : EIATTR_CUDA_API_VERSION
	.align		4
        /*0000*/ 	.byte	0x04, 0x37
        /*0002*/ 	.short	(.L_3961 - .L_3960)
.L_3960:
        /*0004*/ 	.word	0x00000082


	//----- nvinfo : EIATTR_SW2861232_WAR
	.align		4
.L_3961:
        /*0008*/ 	.byte	0x01, 0x35
	.zero		2


	//----- nvinfo : EIATTR_PARAM_CBANK
	.align		4
        /*000c*/ 	.byte	0x04, 0x0a
        /*000e*/ 	.short	(.L_3963 - .L_3962)
	.align		4
.L_3962:
        /*0010*/ 	.word	index@(.nv.constant0._ZN2at6native27unrolled_elementwise_kernelIZZZNS0_16sign_kernel_cudaERNS_18TensorIteratorBaseEENKUlvE_clEvENKUlvE_clEvEUlhE_St5arrayIPcLm2EELi4E23TrivialOffsetCalculatorILi1EjESB_NS0_6memory12LoadWithCastILi1EEENSC_13StoreWithCastILi1EEEEEviT_T0_T2_T3_T4_T5_)
        /*0014*/ 	.short	0x0160
        /*0016*/ 	.short	0x002c


	//----- nvinfo : EIATTR_CBANK_PARAM_SIZE
	.align		4
.L_3963:
        /*0018*/ 	.byte	0x03, 0x19
        /*001a*/ 	.short	0x002c


	//----- nvinfo : EIATTR_KPARAM_INFO
	.align		4
        /*001c*/ 	.byte	0x04, 0x17
        /*001e*/ 	.short	(.L_3965 - .L_3964)
.L_3964:
        /*0020*/ 	.word	0x00000000
        /*0024*/ 	.short	0x0006
        /*0026*/ 	.short	0x0024
        /*0028*/ 	.byte	0x00, 0xf0, 0x21, 0x00


	//----- nvinfo : EIATTR_KPARAM_INFO
	.align		4
.L_3965:
        /*002c*/ 	.byte	0x04, 0x17
        /*002e*/ 	.short	(.L_3967 - .L_3966)
.L_3966:
        /*0030*/ 	.word	0x00000000
        /*0034*/ 	.short	0x0005
        /*0036*/ 	.short	0x001c
        /*0038*/ 	.byte	0x00, 0xf0, 0x21, 0x00


	//----- nvinfo : EIATTR_KPARAM_INFO
	.align		4
.L_3967:
        /*003c*/ 	.byte	0x04, 0x17
        /*003e*/ 	.short	(.L_3969 - .L_3968)
.L_3968:
        /*0040*/ 	.word	0x00000000
        /*0044*/ 	.short	0x0004
        /*0046*/ 	.short	0x0019
        /*0048*/ 	.byte	0x00, 0xf0, 0x05, 0x00


	//----- nvinfo : EIATTR_KPARAM_INFO
	.align		4
.L_3969:
        /*004c*/ 	.byte	0x04, 0x17
        /*004e*/ 	.short	(.L_3971 - .L_3970)
.L_3970:
        /*0050*/ 	.word	0x00000000
        /*0054*/ 	.short	0x0003
        /*0056*/ 	.short	0x0018
        /*0058*/ 	.byte	0x00, 0xf0, 0x05, 0x00


	//----- nvinfo : EIATTR_KPARAM_INFO
	.align		4
.L_3971:
        /*005c*/ 	.byte	0x04, 0x17
        /*005e*/ 	.short	(.L_3973 - .L_3972)
.L_3972:
        /*0060*/ 	.word	0x00000000
        /*0064*/ 	.short	0x0002
        /*0066*/ 	.short	0x0008
        /*0068*/ 	.byte	0x00, 0xf0, 0x41, 0x00


	//----- nvinfo : EIATTR_KPARAM_INFO
	.align		4
.L_3973:
        /*006c*/ 	.byte	0x04, 0x17
        /*006e*/ 	.short	(.L_3975 - .L_3974)
.L_3974:
        /*0070*/ 	.word	0x00000000
        /*0074*/ 	.short	0x0001
        /*0076*/ 	.short	0x0004
        /*0078*/ 	.byte	0x00, 0xf0, 0x05, 0x00


	//----- nvinfo : EIATTR_KPARAM_INFO
	.align		4
.L_3975:
        /*007c*/ 	.byte	0x04, 0x17
        /*007e*/ 	.short	(.L_3977 - .L_3976)
.L_3976:
        /*0080*/ 	.word	0x00000000
        /*0084*/ 	.short	0x0000
        /*0086*/ 	.short	0x0000
        /*0088*/ 	.byte	0x00, 0xf0, 0x11, 0x00


	//----- nvinfo : EIATTR_MAXREG_COUNT
	.align		4
.L_3977:
        /*008c*/ 	.byte	0x03, 0x1b
        /*008e*/ 	.short	0x00ff


	//----- nvinfo : EIATTR_EXTERNS
	.align		4
        /*0090*/ 	.byte	0x04, 0x0f
        /*0092*/ 	.short	(.L_3979 - .L_3978)


	//   ....[0]....
	.align		4
.L_3978:
        /*0094*/ 	.word	index@(__assertfail)


	//----- nvinfo : EIATTR_MERCURY_ISA_VERSION
	.align		4
.L_3979:
        /*0098*/ 	.byte	0x03, 0x5f
        /*009a*/ 	.short	0x0000


	//----- nvinfo : EIATTR_SYSCALL_OFFSETS
	.align		4
        /*009c*/ 	.byte	0x04, 0x46
        /*009e*/ 	.short	(.L_3981 - .L_3980)


	//   ....[0]....
.L_3980:
        /*00a0*/ 	.word	0x00000f60


	//   ....[1]....
        /*00a4*/ 	.word	0x00001ec0


	//   ....[2]....
        /*00a8*/ 	.word	0x00002e30


	//   ....[3]....
        /*00ac*/ 	.word	0x00003d70


	//   ....[4]....
        /*00b0*/ 	.word	0x00004ce0


	//   ....[5]....
        /*00b4*/ 	.word	0x00005bb0


	//   ....[6]....
        /*00b8*/ 	.word	0x00006a70


	//   ....[7]....
        /*00bc*/ 	.word	0x00007930


	//----- nvinfo : EIATTR_EXIT_INSTR_OFFSETS
	.align		4
.L_3981:
        /*00c0*/ 	.byte	0x04, 0x1c
        /*00c2*/ 	.short	(.L_3983 - .L_3982)


	//   ....[0]....
.L_3982:
        /*00c4*/ 	.word	0x00006b00


	//   ....[1]....
        /*00c8*/ 	.word	0x00006c10


	//   ....[2]....
        /*00cc*/ 	.word	0x00006c30


	//   ....[3]....
        /*00d0*/ 	.word	0x00006cc0


	//   ....[4]....
        /*00d4*/ 	.word	0x00006ce0


	//   ....[5]....
        /*00d8*/ 	.word	0x00006d00


	//   ....[6]....
        /*00dc*/ 	.word	0x00006d90


	//   ....[7]....
        /*00e0*/ 	.word	0x00006dd0


	//   ....[8]....
        /*00e4*/ 	.word	0x00006e70


	//   ....[9]....
        /*00e8*/ 	.word	0x00006ec0


	//   ....[10]....
        /*00ec*/ 	.word	0x00006ef0


	//   ....[11]....
        /*00f0*/ 	.word	0x00006f90


	//   ....[12]....
        /*00f4*/ 	.word	0x00006fd0


	//   ....[13]....
        /*00f8*/ 	.word	0x00007160


	//   ....[14]....
        /*00fc*/ 	.word	0x000072c0


	//   ....[15]....
        /*0100*/ 	.word	0x00007300


	//   ....[16]....
        /*0104*/ 	.word	0x000073a0


	//   ....[17]....
        /*0108*/ 	.word	0x00007520


	//   ....[18]....
        /*010c*/ 	.word	0x000076a0


	//   ....[19]....
        /*0110*/ 	.word	0x00007800


	//   ....[20]....
        /*0114*/ 	.word	0x00007940


	//   ....[21]....
        /*0118*/ 	.word	0x00007970


	//   ....[22]....
        /*011c*/ 	.word	0x00007990


	//----- nvinfo : EIATTR_MAX_THREADS
	.align		4
.L_3983:
        /*0120*/ 	.byte	0x04, 0x05
        /*0122*/ 	.short	(.L_3985 - .L_3984)
.L_3984:
        /*0124*/ 	.word	0x00000080
        /*0128*/ 	.word	0x00000001
        /*012c*/ 	.word	0x00000001


	//----- nvinfo : EIATTR_CRS_STACK_SIZE
	.align		4
.L_3985:
        /*0130*/ 	.byte	0x04, 0x1e
        /*0132*/ 	.short	(.L_3987 - .L_3986)
.L_3986:
        /*0134*/ 	.word	0x00000000
.L_3987:


//--------------------- .nv.info._ZN2at6native18elementwise_kernelILi128ELi4EZNS0_22gpu_kernel_impl_nocastIZZZNS0_16sign_kernel_cudaERNS_18TensorIteratorBaseEENKUlvE_clEvENKUlvE_clEvEUlhE_EEvS4_RKT_EUliE_EEviT1_ --------------------------
	.section	.nv.info._ZN2at6native18elementwise_kernelILi128ELi4EZNS0_22gpu_kernel_impl_nocastIZZZNS0_16sign_kernel_cudaERNS_18TensorIteratorBaseEENKUlvE_clEvENKUlvE_clEvEUlhE_EEvS4_RKT_EUliE_EEviT1_,"",@"SHT_CUDA_INFO"
	.sectionflags	@""
	.align	4


	//----- nvinfo : EIATTR_CUDA_API_VERSION
	.align		4
        /*0000*/ 	.byte	0x04, 0x37
        /*0002*/ 	.short	(.L_3989 - .L_3988)
.L_3988:
        /*0004*/ 	.word	0x00000082


	//----- nvinfo : EIATTR_SW2861232_WAR
	.align		4
.L_3989:
        /*0008*/ 	.byte	0x01, 0x35
	.zero		2


	//----- nvinfo : EIATTR_PARAM_CBANK
	.align		4
        /*000c*/ 	.byte	0x04, 0x0a
        /*000e*/ 	.short	(.L_3991 - .L_3990)
	.align		4
.L_3990:
        /*0010*/ 	.word	index@(.nv.constant0._ZN2at6native18elementwise_kernelILi128ELi4EZNS0_22gpu_kernel_impl_nocastIZZZNS0_16sign_kernel_cudaERNS_18TensorIteratorBaseEENKUlvE_clEvENKUlvE_clEvEUlhE_EEvS4_RKT_EUliE_EEviT1_)
        /*0014*/ 	.short	0x0160
        /*0016*/ 	.short	0x0220


	//----- nvinfo : EIATTR_CBANK_PARAM_SIZE
	.align		4
.L_3991:
        /*0018*/ 	.byte	0x03, 0x19
        /*001a*/ 	.short	0x0220


	//----- nvinfo : EIATTR_KPARAM_INFO
	.align		4
        /*001c*/ 	.byte	0x04, 0x17
        /*001e*/ 	.short	(.L_3993 - .L_3992)
.L_3992:
        /*0020*/ 	.word	0x00000000
        /*0024*/ 	.short	0x0001
        /*0026*/ 	.short	0x0008
        /*0028*/ 	.byte	0x00, 0xf0, 0x61, 0x08


	//----- nvinfo : EIATTR_KPARAM_INFO
	.align		4
.L_3993:
        /*002c*/ 	.byte	0x04, 0x17
        /*002e*/ 	.short	(.L_3995 - .L_3994)
.L_3994:
        /*0030*/ 	.word	0x00000000
        /*0034*/ 	.short	0x0000
        /*0036*/ 	.short	0x0000
        /*0038*/ 	.byte	0x00, 0xf0, 0x11, 0x00


	//----- nvinfo : EIATTR_MAXREG_COUNT
	.align		4
.L_3995:
        /*003c*/ 	.byte	0x03, 0x1b
        /*003e*/ 	.short	0x0080


	//----- nvinfo : EIATTR_MERCURY_ISA_VERSION
	.align		4
        /*0040*/ 	.byte	0x03, 0x5f
        /*0042*/ 	.short	0x0000


	//----- nvinfo : EIATTR_EXIT_INSTR_OFFSETS
	.align		4
        /*0044*/ 	.byte	0x04, 0x1c
        /*0046*/ 	.short	(.L_3997 - .L_3996)


	//   ....[0]....
.L_3996:
        /*0048*/ 	.word	0x00002d40


	//   ....[1]....
        /*004c*/ 	.word	0x00003c00


	//----- nvinfo : EIATTR_MAX_THREADS
	.align		4
.L_3997:
        /*0050*/ 	.byte	0x04, 0x05
        /*0052*/ 	.short	(.L_3999 - .L_3998)
.L_3998:
        /*0054*/ 	.word	0x00000080
        /*0058*/ 	.word	0x00000001
        /*005c*/ 	.word	0x00000001


	//----- nvinfo : EIATTR_CRS_STACK_SIZE
	.align		4
.L_3999:
        /*0060*/ 	.byte	0x04, 0x1e
        /*0062*/ 	.short	(.L_4001 - .L_4000)
.L_4000:
        /*0064*/ 	.word	0x00000000
.L_4001:


//--------------------- .nv.info._ZN2at6native27unrolled_elementwise_kernelIZZZNS0_16sign_kernel_cudaERNS_18TensorIteratorBaseEENKUlvE_clEvENKUlvE_clEvEUlhE_St5arrayIPcLm2EELi4E23TrivialOffsetCalculatorILi1EjESB_NS0_6memory15LoadWithoutCastENSC_16StoreWithoutCastEEEviT_T0_T2_T3_T4_T5_ --------------------------
	.section	.nv.info._ZN2at6native27unrolled_elementwise_kernelIZZZNS0_16sign_kernel_cudaERNS_18TensorIteratorBaseEENKUlvE_clEvENKUlvE_clEvEUlhE_St5arrayIPcLm2EELi4E23TrivialOffsetCalculatorILi1EjESB_NS0_6memory15LoadWithoutCastENSC_16StoreWithoutCastEEEviT_T0_T2_T3_T4_T5_,"",@"SHT_CUDA_INFO"
	.sectionflags	@""
	.align	4


	//----- nvinfo : EIATTR_CUDA_API_VERSION
	.align		4
        /*0000*/ 	.byte	0x04, 0x37
        /*0002*/ 	.short	(.L_4003 - .L_4002)
.L_4002:
        /*0004*/ 	.word	0x00000082


	//----- nvinfo : EIATTR_SW2861232_WAR
	.align		4
.L_4003:
        /*0008*/ 	.byte	0x01, 0x35
	.zero		2


	//----- nvinfo : EIATTR_PARAM_CBANK
	.align		4
        /*000c*/ 	.byte	0x04, 0x0a
        /*000e*/ 	.short	(.L_4005 - .L_4004)
	.align		4
.L_4004:
        /*0010*/ 	.word	index@(.nv.constant0._ZN2at6native27unrolled_elementwise_kernelIZZZNS0_16sign_kernel_cudaERNS_18TensorIteratorBaseEENKUlvE_clEvENKUlvE_clEvEUlhE_St5arrayIPcLm2EELi4E23TrivialOffsetCalculatorILi1EjESB_NS0_6memory15LoadWithoutCastENSC_16StoreWithoutCastEEEviT_T0_T2_T3_T4_T5_)
        /*0014*/ 	.short	0x0160
        /*0016*/ 	.short	0x001c


	//----- nvinfo : EIATTR_CBANK_PARAM_SIZE
	.align		4
.L_4005:
        /*0018*/ 	.byte	0x03, 0x19
        /*001a*/ 	.short	0x001c


	//----- nvinfo : EIATTR_KPARAM_INFO
	.align		4
        /*001c*/ 	.byte	0x04, 0x17
        /*001e*/ 	.short	(.L_4007 - .L_4006)
.L_4006:
        /*0020*/ 	.word	0x00000000
        /*0024*/ 	.short	0x0006
        /*0026*/ 	.short	0x001b
        /*0028*/ 	.byte	0x00, 0xf0, 0x05, 0x00


	//----- nvinfo : EIATTR_KPARAM_INFO
	.align		4
.L_4007:
        /*002c*/ 	.byte	0x04, 0x17
        /*002e*/ 	.short	(.L_4009 - .L_4008)
.L_4008:
        /*0030*/ 	.word	0x00000000
        /*0034*/ 	.short	0x0005
        /*0036*/ 	.short	0x001a
        /*0038*/ 	.byte	0x00, 0xf0, 0x05, 0x00


	//----- nvinfo : EIATTR_KPARAM_INFO
	.align		4
.L_4009:
        /*003c*/ 	.byte	0x04, 0x17
        /*003e*/ 	.short	(.L_4011 - .L_4010)
.L_4010:
        /*0040*/ 	.word	0x00000000
        /*0044*/ 	.short	0x0004
        /*0046*/ 	.short	0x0019
        /*0048*/ 	.byte	0x00, 0xf0, 0x05, 0x00


	//----- nvinfo : EIATTR_KPARAM_INFO
	.align		4
.L_4011:
        /*004c*/ 	.byte	0x04, 0x17
        /*004e*/ 	.short	(.L_4013 - .L_4012)
.L_4012:
        /*0050*/ 	.word	0x00000000
        /*0054*/ 	.short	0x0003
        /*0056*/ 	.short	0x0018
        /*0058*/ 	.byte	0x00, 0xf0, 0x05, 0x00


	//----- nvinfo : EIATTR_KPARAM_INFO
	.align		4
.L_4013:
        /*005c*/ 	.byte	0x04, 0x17
        /*005e*/ 	.short	(.L_4015 - .L_4014)
.L_4014:
        /*0060*/ 	.word	0x00000000
        /*0064*/ 	.short	0x0002
        /*0066*/ 	.short	0x0008
        /*0068*/ 	.byte	0x00, 0xf0, 0x41, 0x00


	//----- nvinfo : EIATTR_KPARAM_INFO
	.align		4
.L_4015:
        /*006c*/ 	.byte	0x04, 0x17
        /*006e*/ 	.short	(.L_4017 - .L_4016)
.L_4016:
        /*0070*/ 	.word	0x00000000
        /*0074*/ 	.short	0x0001
        /*0076*/ 	.short	0x0004
        /*0078*/ 	.byte	0x00, 0xf0, 0x05, 0x00


	//----- nvinfo : EIATTR_KPARAM_INFO
	.align		4
.L_4017:
        /*007c*/ 	.byte	0x04, 0x17
        /*007e*/ 	.short	(.L_4019 - .L_4018)
.L_4018:
        /*0080*/ 	.word	0x00000000
        /*0084*/ 	.short	0x0000
        /*0086*/ 	.short	0x0000
        /*0088*/ 	.byte	0x00, 0xf0, 0x11, 0x00


	//----- nvinfo : EIATTR_MAXREG_COUNT
	.align		4
.L_4019:
        /*008c*/ 	.byte	0x03, 0x1b
        /*008e*/ 	.short	0x00ff


	//----- nvinfo : EIATTR_MERCURY_ISA_VERSION
	.align		4
        /*0090*/ 	.byte	0x03, 0x5f
        /*0092*/ 	.short	0x0000


	//----- nvinfo : EIATTR_EXIT_INSTR_OFFSETS
	.align		4
        /*0094*/ 	.byte	0x04, 0x1c
        /*0096*/ 	.short	(.L_4021 - .L_4020)


	//   ....[0]....
.L_4020:
        /*0098*/ 	.word	0x000003c0


	//   ....[1]....
        /*009c*/ 	.word	0x00000450


	//----- nvinfo : EIATTR_MAX_THREADS
	.align		4
.L_4021:
        /*00a0*/ 	.byte	0x04, 0x05
        /*00a2*/ 	.short	(.L_4023 - .L_4022)
.L_4022:
        /*00a4*/ 	.word	0x00000080
        /*00a8*/ 	.word	0x00000001
        /*00ac*/ 	.word	0x00000001


	//----- nvinfo : EIATTR_CRS_STACK_SIZE
	.align		4
.L_4023:
        /*00b0*/ 	.byte	0x04, 0x1e
        /*00b2*/ 	.short	(.L_4025 - .L_4024)
.L_4024:
        /*00b4*/ 	.word	0x00000000
.L_4025:


//--------------------- .nv.info._ZN2at6native29vectorized_elementwise_kernelILi2EZZZNS0_16sign_kernel_cudaERNS_18TensorIteratorBaseEENKUlvE_clEvENKUlvE_clEvEUlhE_St5arrayIPcLm2EEEEviT0_T1_ --------------------------
	.section	.nv.info._ZN2at6native29vectorized_elementwise_kernelILi2EZZZNS0_16sign_kernel_cudaERNS_18TensorIteratorBaseEENKUlvE_clEvENKUlvE_clEvEUlhE_St5arrayIPcLm2EEEEviT0_T1_,"",@"SHT_CUDA_INFO"
	.sectionflags	@""
	.align	4


	//----- nvinfo : EIATTR_CUDA_API_VERSION
	.align		4
        /*0000*/ 	.byte	0x04, 0x37
        /*0002*/ 	.short	(.L_4027 - .L_4026)
.L_4026:
        /*0004*/ 	.word	0x00000082


	//----- nvinfo : EIATTR_SW2861232_WAR
	.align		4
.L_4027:
        /*0008*/ 	.byte	0x01, 0x35
	.zero		2


	//----- nvinfo : EIATTR_PARAM_CBANK
	.align		4
        /*000c*/ 	.byte	0x04, 0x0a
        /*000e*/ 	.short	(.L_4029 - .L_4028)
	.align		4
.L_4028:
        /*0010*/ 	.word	index@(.nv.constant0._ZN2at6native29vectorized_elementwise_kernelILi2EZZZNS0_16sign_kernel_cudaERNS_18TensorIteratorBaseEENKUlvE_clEvENKUlvE_clEvEUlhE_St5arrayIPcLm2EEEEviT0_T1_)
        /*0014*/ 	.short	0x0160
        /*0016*/ 	.short	0x0018


	//----- nvinfo : EIATTR_CBANK_PARAM_SIZE
	.align		4
.L_4029:
        /*0018*/ 	.byte	0x03, 0x19
        /*001a*/ 	.short	0x0018


	//----- nvinfo : EIATTR_KPARAM_INFO
	.align		4
        /*001c*/ 	.byte	0x04, 0x17
        /*001e*/ 	.short	(.L_4031 - .L_4030)
.L_4030:
        /*0020*/ 	.word	0x00000000
        /*0024*/ 	.short	0x0002
        /*0026*/ 	.short	0x0008
        /*0028*/ 	.byte	0x00, 0xf0, 0x41, 0x00


	//----- nvinfo : EIATTR_KPARAM_INFO
	.align		4
.L_4031:
        /*002c*/ 	.byte	0x04, 0x17
        /*002e*/ 	.short	(.L_4033 - .L_4032)
.L_4032:
        /*0030*/ 	.word	0x00000000
        /*0034*/ 	.short	0x0001
        /*0036*/ 	.short	0x0004
        /*0038*/ 	.byte	0x00, 0xf0, 0x05, 0x00


	//----- nvinfo : EIATTR_KPARAM_INFO
	.align		4
.L_4033:
        /*003c*/ 	.byte	0x04, 0x17
        /*003e*/ 	.short	(.L_4035 - .L_4034)
.L_4034:
        /*0040*/ 	.word	0x00000000
        /*0044*/ 	.short	0x0000
        /*0046*/ 	.short	0x0000
        /*0048*/ 	.byte	0x00, 0xf0, 0x11, 0x00


	//----- nvinfo : EIATTR_MAXREG_COUNT
	.align		4
.L_4035:
        /*004c*/ 	.byte	0x03, 0x1b
        /*004e*/ 	.short	0x00ff


	//----- nvinfo : EIATTR_MERCURY_ISA_VERSION
	.align		4
        /*0050*/ 	.byte	0x03, 0x5f
        /*0052*/ 	.short	0x0000


	//----- nvinfo : EIATTR_EXIT_INSTR_OFFSETS
	.align		4
        /*0054*/ 	.byte	0x04, 0x1c
        /*0056*/ 	.short	(.L_4037 - .L_4036)


	//   ....[0]....
.L_4036:
        /*0058*/ 	.word	0x00000320


	//   ....[1]....
        /*005c*/ 	.word	0x00000b20


	//   ....[2]....
        /*0060*/ 	.word	0x00000b70


	//----- nvinfo : EIATTR_MAX_THREADS
	.align		4
.L_4037:
        /*0064*/ 	.byte	0x04, 0x05
        /*0066*/ 	.short	(.L_4039 - .L_4038)
.L_4038:
        /*0068*/ 	.word	0x00000080
        /*006c*/ 	.word	0x00000001
        /*0070*/ 	.word	0x00000001


	//----- nvinfo : EIATTR_CRS_STACK_SIZE
	.align		4
.L_4039:
        /*0074*/ 	.byte	0x04, 0x1e
        /*0076*/ 	.short	(.L_4041 - .L_4040)
.L_4040:
        /*0078*/ 	.word	0x00000000
.L_4041:


//--------------------- .nv.info._ZN2at6native29vectorized_elementwise_kernelILi4EZZZNS0_16sign_kernel_cudaERNS_18TensorIteratorBaseEENKUlvE_clEvENKUlvE_clEvEUlhE_St5arrayIPcLm2EEEEviT0_T1_ --------------------------
	.section	.nv.info._ZN2at6native29vectorized_elementwise_kernelILi4EZZZNS0_16sign_kernel_cudaERNS_18TensorIteratorBaseEENKUlvE_clEvENKUlvE_clEvEUlhE_St5arrayIPcLm2EEEEviT0_T1_,"",@"SHT_CUDA_INFO"
	.sectionflags	@""
	.align	4


	//----- nvinfo : EIATTR_CUDA_API_VERSION
	.align		4
        /*0000*/ 	.byte	0x04, 0x37
        /*0002*/ 	.short	(.L_4043 - .L_4042)
.L_4042:
        /*0004*/ 	.word	0x00000082


	//----- nvinfo : EIATTR_SW2861232_WAR
	.align		4
.L_4043:
        /*0008*/ 	.byte	0x01, 0x35
	.zero		2


	//----- nvinfo : EIATTR_PARAM_CBANK
	.align		4
        /*000c*/ 	.byte	0x04, 0x0a
        /*000e*/ 	.short	(.L_4045 - .L_4044)
	.align		4
.L_4044:
        /*0010*/ 	.word	index@(.nv.constant0._ZN2at6native29vectorized_elementwise_kernelILi4EZZZNS0_16sign_kernel_cudaERNS_18TensorIteratorBaseEENKUlvE_clEvENKUlvE_clEvEUlhE_St5arrayIPcLm2EEEEviT0_T1_)
        /*0014*/ 	.short	0x0160
        /*0016*/ 	.short	0x0018


	//----- nvinfo : EIATTR_CBANK_PARAM_SIZE
	.align		4
.L_4045:
        /*0018*/ 	.byte	0x03, 0x19
        /*001a*/ 	.short	0x0018


	//----- nvinfo : EIATTR_KPARAM_INFO
	.align		4
        /*001c*/ 	.byte	0x04, 0x17
        /*001e*/ 	.short	(.L_4047 - .L_4046)
.L_4046:
        /*0020*/ 	.word	0x00000000
        /*0024*/ 	.short	0x0002
        /*0026*/ 	.short	0x0008
        /*0028*/ 	.byte	0x00, 0xf0, 0x41, 0x00


	//----- nvinfo : EIATTR_KPARAM_INFO
	.align		4
.L_4047:
        /*002c*/ 	.byte	0x04, 0x17
        /*002e*/ 	.short	(.L_4049 - .L_4048)
.L_4048:
        /*0030*/ 	.word	0x00000000
        /*0034*/ 	.short	0x0001
        /*0036*/ 	.short	0x0004
        /*0038*/ 	.byte	0x00, 0xf0, 0x05, 0x00


	//----- nvinfo : EIATTR_KPARAM_INFO
	.align		4
.L_4049:
        /*003c*/ 	.byte	0x04, 0x17
        /*003e*/ 	.short	(.L_4051 - .L_4050)
.L_4050:
        /*0040*/ 	.word	0x00000000
        /*0044*/ 	.short	0x0000
        /*0046*/ 	.short	0x0000
        /*0048*/ 	.byte	0x00, 0xf0, 0x11, 0x00


	//----- nvinfo : EIATTR_MAXREG_COUNT
	.align		4
.L_4051:
        /*004c*/ 	.byte	0x03, 0x1b
        /*004e*/ 	.short	0x00ff


	//----- nvinfo : EIATTR_MERCURY_ISA_VERSION
	.align		4
        /*0050*/ 	.byte	0x03, 0x5f
        /*0052*/ 	.short	0x0000


	//----- nvinfo : EIATTR_EXIT_INSTR_OFFSETS
	.align		4
        /*0054*/ 	.byte	0x04, 0x1c
        /*0056*/ 	.short	(.L_4053 - .L_4052)


	//   ....[0]....
.L_4052:
        /*0058*/ 	.word	0x00000300


	//   ....[1]....
        /*005c*/ 	.word	0x00000b00


	//   ....[2]....
        /*0060*/ 	.word	0x00000b50


	//----- nvinfo : EIATTR_MAX_THREADS
	.align		4
.L_4053:
        /*0064*/ 	.byte	0x04, 0x05
        /*0066*/ 	.short	(.L_4055 - .L_4054)
.L_4054:
        /*0068*/ 	.word	0x00000080
        /*006c*/ 	.word	0x00000001
        /*0070*/ 	.word	0x00000001


	//----- nvinfo : EIATTR_CRS_STACK_SIZE
	.align		4
.L_4055:
        /*0074*/ 	.byte	0x04, 0x1e
        /*0076*/ 	.short	(.L_4057 - .L_4056)
.L_4056:
        /*0078*/ 	.word	0x00000000
.L_4057:


//--------------------- .nv.info._ZN2at6native29vectorized_elementwise_kernelILi8EZZZNS0_16sign_kernel_cudaERNS_18TensorIteratorBaseEENKUlvE_clEvENKUlvE_clEvEUlhE_St5arrayIPcLm2EEEEviT0_T1_ --------------------------
	.section	.nv.info._ZN2at6native29vectorized_elementwise_kernelILi8EZZZNS0_16sign_kernel_cudaERNS_18TensorIteratorBaseEENKUlvE_clEvENKUlvE_clEvEUlhE_St5arrayIPcLm2EEEEviT0_T1_,"",@"SHT_CUDA_INFO"
	.sectionflags	@""
	.align	4


	//----- nvinfo : EIATTR_CUDA_API_VERSION
	.align		4
        /*0000*/ 	.byte	0x04, 0x37
        /*0002*/ 	.short	(.L_4059 - .L_4058)
.L_4058:
        /*0004*/ 	.word	0x00000082


	//----- nvinfo : EIATTR_SW2861232_WAR
	.align		4
.L_4059:
        /*0008*/ 	.byte	0x01, 0x35
	.zero		2


	//----- nvinfo : EIATTR_PARAM_CBANK
	.align		4
        /*000c*/ 	.byte	0x04, 0x0a
        /*000e*/ 	.short	(.L_4061 - .L_4060)
	.align		4
.L_4060:
        /*0010*/ 	.word	index@(.nv.constant0._ZN2at6native29vectorized_elementwise_kernelILi8EZZZNS0_16sign_kernel_cudaERNS_18TensorIteratorBaseEENKUlvE_clEvENKUlvE_clEvEUlhE_St5arrayIPcLm2EEEEviT0_T1_)
        /*0014*/ 	.short	0x0160
        /*0016*/ 	.short	0x0018


	//----- nvinfo : EIATTR_CBANK_PARAM_SIZE
	.align		4
.L_4061:
        /*0018*/ 	.byte	0x03, 0x19
        /*001a*/ 	.short	0x0018


	//----- nvinfo : EIATTR_KPARAM_INFO
	.align		4
        /*001c*/ 	.byte	0x04, 0x17
        /*001e*/ 	.short	(.L_4063 - .L_4062)
.L_4062:
        /*0020*/ 	.word	0x00000000
        /*0024*/ 	.short	0x0002
        /*0026*/ 	.short	0x0008
        /*0028*/ 	.byte	0x00, 0xf0, 0x41, 0x00


	//----- nvinfo : EIATTR_KPARAM_INFO
	.align		4
.L_4063:
        /*002c*/ 	.byte	0x04, 0x17
        /*002e*/ 	.short	(.L_4065 - .L_4064)
.L_4064:
        /*0030*/ 	.word	0x00000000
        /*0034*/ 	.short	0x0001
        /*0036*/ 	.short	0x0004
        /*0038*/ 	.byte	0x00, 0xf0, 0x05, 0x00


	//----- nvinfo : EIATTR_KPARAM_INFO
	.align		4
.L_4065:
        /*003c*/ 	.byte	0x04, 0x17
        /*003e*/ 	.short	(.L_4067 - .L_4066)
.L_4066:
        /*0040*/ 	.word	0x00000000
        /*0044*/ 	.short	0x0000
        /*0046*/ 	.short	0x0000
        /*0048*/ 	.byte	0x00, 0xf0, 0x11, 0x00


	//----- nvinfo : EIATTR_MAXREG_COUNT
	.align		4
.L_4067:
        /*004c*/ 	.byte	0x03, 0x1b
        /*004e*/ 	.short	0x00ff


	//----- nvinfo : EIATTR_MERCURY_ISA_VERSION
	.align		4
        /*0050*/ 	.byte	0x03, 0x5f
        /*0052*/ 	.short	0x0000


	//----- nvinfo : EIATTR_EXIT_INSTR_OFFSETS
	.align		4
        /*0054*/ 	.byte	0x04, 0x1c
        /*0056*/ 	.short	(.L_4069 - .L_4068)


	//   ....[0]....
.L_4068:
        /*0058*/ 	.word	0x00000010


	//----- nvinfo : EIATTR_MAX_THREADS
	.align		4
.L_4069:
        /*005c*/ 	.byte	0x04, 0x05
        /*005e*/ 	.short	(.L_4071 - .L_4070)
.L_4070:
        /*0060*/ 	.word	0x00000080
        /*0064*/ 	.word	0x00000001
        /*0068*/ 	.word	0x00000001
.L_4071:


//--------------------- .nv.info._ZN2at6native18elementwise_kernelILi128ELi4EZNS0_15gpu_kernel_implIZNS0_16sign_kernel_cudaERNS_18TensorIteratorBaseEEUlbE_EEvS4_RKT_EUliE_EEviT1_ --------------------------
	.section	.nv.info._ZN2at6native18elementwise_kernelILi128ELi4EZNS0_15gpu_kernel_implIZNS0_16sign_kernel_cudaERNS_18TensorIteratorBaseEEUlbE_EEvS4_RKT_EUliE_EEviT1_,"",@"SHT_CUDA_INFO"
	.sectionflags	@""
	.align	4


	//----- nvinfo : EIATTR_CUDA_API_VERSION
	.align		4
        /*0000*/ 	.byte	0x04, 0x37
        /*0002*/ 	.short	(.L_4073 - .L_4072)
.L_4072:
        /*0004*/ 	.word	0x00000082


	//----- nvinfo : EIATTR_SW2861232_WAR
	.align		4
.L_4073:
        /*0008*/ 	.byte	0x01, 0x35
	.zero		2


	//----- nvinfo : EIATTR_PARAM_CBANK
	.align		4
        /*000c*/ 	.byte	0x04, 0x0a
        /*000e*/ 	.short	(.L_4075 - .L_4074)
	.align		4
.L_4074:
        /*0010*/ 	.word	index@(.nv.constant0._ZN2at6native18elementwise_kernelILi128ELi4EZNS0_15gpu_kernel_implIZNS0_16sign_kernel_cudaERNS_18TensorIteratorBaseEEUlbE_EEvS4_RKT_EUliE_EEviT1_)
        /*0014*/ 	.short	0x0160
        /*0016*/ 	.short	0x0220


	//----- nvinfo : EIATTR_CBANK_PARAM_SIZE
	.align		4
.L_4075:
        /*0018*/ 	.byte	0x03, 0x19
        /*001a*/ 	.short	0x0220


	//----- nvinfo : EIATTR_KPARAM_INFO
	.align		4
        /*001c*/ 	.byte	0x04, 0x17
        /*001e*/ 	.short	(.L_4077 - .L_4076)
.L_4076:
        /*0020*/ 	.word	0x00000000
        /*0024*/ 	.short	0x0001
        /*0026*/ 	.short	0x0008
        /*0028*/ 	.byte	0x00, 0xf0, 0x61, 0x08


	//----- nvinfo : EIATTR_KPARAM_INFO
	.align		4
.L_4077:
        /*002c*/ 	.byte	0x04, 0x17
        /*002e*/ 	.short	(.L_4079 - .L_4078)
.L_4078:
        /*0030*/ 	.word	0x00000000
        /*0034*/ 	.short	0x0000
        /*0036*/ 	.short	0x0000
        /*0038*/ 	.byte	0x00, 0xf0, 0x11, 0x00


	//----- nvinfo : EIATTR_MAXREG_COUNT
	.align		4
.L_4079:
        /*003c*/ 	.byte	0x03, 0x1b
        /*003e*/ 	.short	0x0080


	//----- nvinfo : EIATTR_EXTERNS
	.align		4
        /*0040*/ 	.byte	0x04, 0x0f
        /*0042*/ 	.short	(.L_4081 - .L_4080)


	//   ....[0]....
	.align		4
.L_4080:
        /*0044*/ 	.word	index@(__assertfail)


	//----- nvinfo : EIATTR_MERCURY_ISA_VERSION
	.align		4
.L_4081:
        /*0048*/ 	.byte	0x03, 0x5f
        /*004a*/ 	.short	0x0000


	//----- nvinfo : EIATTR_SYSCALL_OFFSETS
	.align		4
        /*004c*/ 	.byte	0x04, 0x46
        /*004e*/ 	.short	(.L_4083 - .L_4082)


	//   ....[0]....
.L_4082:
        /*0050*/ 	.word	0x00001d90


	//   ....[1]....
        /*0054*/ 	.word	0x00002c20


	//   ....[2]....
        /*0058*/ 	.word	0x000049f0


	//   ....[3]....
        /*005c*/ 	.word	0x00005880


	//   ....[4]....
        /*0060*/ 	.word	0x00007620


	//   ....[5]....
        /*0064*/ 	.word	0x000084b0


	//   ....[6]....
        /*0068*/ 	.word	0x0000a260


	//   ....[7]....
        /*006c*/ 	.word	0x0000b0f0


	//----- nvinfo : EIATTR_EXIT_INSTR_OFFSETS
	.align		4
.L_4083:
        /*0070*/ 	.byte	0x04, 0x1c
        /*0072*/ 	.short	(.L_4085 - .L_4084)


	//   ....[0]....
.L_4084:
        /*0074*/ 	.word	0x00008540


	//   ....[1]....
        /*0078*/ 	.word	0x0000a3d0


	//   ....[2]....
        /*007c*/ 	.word	0x0000a3f0


	//   ....[3]....
        /*0080*/ 	.word	0x0000a480


	//   ....[4]....
        /*0084*/ 	.word	0x0000a4a0


	//   ....[5]....
        /*0088*/ 	.word	0x0000a4c0


	//   ....[6]....
        /*008c*/ 	.word	0x0000a550


	//   ....[7]....
        /*0090*/ 	.word	0x0000a590


	//   ....[8]....
        /*0094*/ 	.word	0x0000a630


	//   ....[9]....
        /*0098*/ 	.word	0x0000a680


	//   ....[10]....
        /*009c*/ 	.word	0x0000a6b0


	//   ....[11]....
        /*00a0*/ 	.word	0x0000a750


	//   ....[12]....
        /*00a4*/ 	.word	0x0000a790


	//   ....[13]....
        /*00a8*/ 	.word	0x0000a920


	//   ....[14]....
        /*00ac*/ 	.word	0x0000aa80


	//   ....[15]....
        /*00b0*/ 	.word	0x0000aac0


	//   ....[16]....
        /*00b4*/ 	.word	0x0000ab60


	//   ....[17]....
        /*00b8*/ 	.word	0x0000ace0


	//   ....[18]....
        /*00bc*/ 	.word	0x0000ae60


	//   ....[19]....
        /*00c0*/ 	.word	0x0000afc0


	//   ....[20]....
        /*00c4*/ 	.word	0x0000b100


	//   ....[21]....
        /*00c8*/ 	.word	0x0000b130


	//   ....[22]....
        /*00cc*/ 	.word	0x0000b150


	//----- nvinfo : EIATTR_MAX_THREADS
	.align		4
.L_4085:
        /*00d0*/ 	.byte	0x04, 0x05
        /*00d2*/ 	.short	(.L_4087 - .L_4086)
.L_4086:
        /*00d4*/ 	.word	0x00000080
        /*00d8*/ 	.word	0x00000001
        /*00dc*/ 	.word	0x00000001


	//----- nvinfo : EIATTR_CRS_STACK_SIZE
	.align		4
.L_4087:
        /*00e0*/ 	.byte	0x04, 0x1e
        /*00e2*/ 	.short	(.L_4089 - .L_4088)
.L_4088:
        /*00e4*/ 	.word	0x00000000
.L_4089:


//--------------------- .nv.info._ZN2at6native27unrolled_elementwise_kernelIZNS0_16sign_kernel_cudaERNS_18TensorIteratorBaseEEUlbE_St5arrayIPcLm2EELi4E23TrivialOffsetCalculatorILi1EjES9_NS0_6memory12LoadWithCastILi1EEENSA_13StoreWithCastILi1EEEEEviT_T0_T2_T3_T4_T5_ --------------------------
	.section	.nv.info._ZN2at6native27unrolled_elementwise_kernelIZNS0_16sign_kernel_cudaERNS_18TensorIteratorBaseEEUlbE_St5arrayIPcLm2EELi4E23TrivialOffsetCalculatorILi1EjES9_NS0_6memory12LoadWithCastILi1EEENSA_13StoreWithCastILi1EEEEEviT_T0_T2_T3_T4_T5_,"",@"SHT_CUDA_INFO"
	.sectionflags	@""
	.align	4


	//----- nvinfo : EIATTR_CUDA_API_VERSION
	.align		4
        /*0000*/ 	.byte	0x04, 0x37
        /*0002*/ 	.short	(.L_4091 - .L_4090)
.L_4090:
        /*0004*/ 	.word	0x00000082


	//----- nvinfo : EIATTR_SW2861232_WAR
	.align		4
.L_4091:
        /*0008*/ 	.byte	0x01, 0x35
	.zero		2


	//----- nvinfo : EIATTR_PARAM_CBANK
	.align		4
        /*000c*/ 	.byte	0x04, 0x0a
        /*000e*/ 	.short	(.L_4093 - .L_4092)
	.align		4
.L_4092:
        /*0010*/ 	.word	index@(.nv.constant0._ZN2at6native27unrolled_elementwise_kernelIZNS0_16sign_kernel_cudaERNS_18TensorIteratorBaseEEUlbE_St5arrayIPcLm2EELi4E23TrivialOffsetCalculatorILi1EjES9_NS0_6memory12LoadWithCastILi1EEENSA_13StoreWithCastILi1EEEEEviT_T0_T2_T3_T4_T5_)
        /*0014*/ 	.short	0x0160
        /*0016*/ 	.short	0x002c


	//----- nvinfo : EIATTR_CBANK_PARAM_SIZE
	.align		4
.L_4093:
        /*0018*/ 	.byte	0x03, 0x19
        /*001a*/ 	.short	0x002c


	//----- nvinfo : EIATTR_KPARAM_INFO
	.align		4
        /*001c*/ 	.byte	0x04, 0x17
        /*001e*/ 	.short	(.L_4095 - .L_4094)
.L_4094:
        /*0020*/ 	.word	0x00000000
        /*0024*/ 	.short	0x0006
        /*0026*/ 	.short	0x0024
        /*0028*/ 	.byte	0x00, 0xf0, 0x21, 0x00


	//----- nvinfo : EIATTR_KPARAM_INFO
	.align		4
.L_4095:
        /*002c*/ 	.byte	0x04, 0x17
        /*002e*/ 	.short	(.L_4097 - .L_4096)
.L_4096:
        /*0030*/ 	.word	0x00000000
        /*0034*/ 	.short	0x0005
        /*0036*/ 	.short	0x001c
        /*0038*/ 	.byte	0x00, 0xf0, 0x21, 0x00


	//----- nvinfo : EIATTR_KPARAM_INFO
	.align		4
.L_4097:
        /*003c*/ 	.byte	0x04, 0x17
        /*003e*/ 	.short	(.L_4099 - .L_4098)
.L_4098:
        /*0040*/ 	.word	0x00000000
        /*0044*/ 	.short	0x0004
        /*0046*/ 	.short	0x0019
        /*0048*/ 	.byte	0x00, 0xf0, 0x05, 0x00


	//----- nvinfo : EIATTR_KPARAM_INFO
	.align		4
.L_4099:
        /*004c*/ 	.byte	0x04, 0x17
        /*004e*/ 	.short	(.L_4101 - .L_4100)
.L_4100:
        /*0050*/ 	.word	0x00000000
        /*0054*/ 	.short	0x0003
        /*0056*/ 	.short	0x0018
        /*0058*/ 	.byte	0x00, 0xf0, 0x05, 0x00


	//----- nvinfo : EIATTR_KPARAM_INFO
	.align		4
.L_4101:
        /*005c*/ 	.byte	0x04, 0x17
        /*005e*/ 	.short	(.L_4103 - .L_4102)
.L_4102:
        /*0060*/ 	.word	0x00000000
        /*0064*/ 	.short	0x0002
        /*0066*/ 	.short	0x0008
        /*0068*/ 	.byte	0x00, 0xf0, 0x41, 0x00


	//----- nvinfo : EIATTR_KPARAM_INFO
	.align		4
.L_4103:
        /*006c*/ 	.byte	0x04, 0x17
        /*006e*/ 	.short	(.L_4105 - .L_4104)
.L_4104:
        /*0070*/ 	.word	0x00000000
        /*0074*/ 	.short	0x0001
        /*0076*/ 	.short	0x0004
        /*0078*/ 	.byte	0x00, 0xf0, 0x05, 0x00


	//----- nvinfo : EIATTR_KPARAM_INFO
	.align		4
.L_4105:
        /*007c*/ 	.byte	0x04, 0x17
        /*007e*/ 	.short	(.L_4107 - .L_4106)
.L_4106:
        /*0080*/ 	.word	0x00000000
        /*0084*/ 	.short	0x0000
        /*0086*/ 	.short	0x0000
        /*0088*/ 	.byte	0x00, 0xf0, 0x11, 0x00


	//----- nvinfo : EIATTR_MAXREG_COUNT
	.align		4
.L_4107:
        /*008c*/ 	.byte	0x03, 0x1b
        /*008e*/ 	.short	0x00ff


	//----- nvinfo : EIATTR_EXTERNS
	.align		4
        /*0090*/ 	.byte	0x04, 0x0f
        /*0092*/ 	.short	(.L_4109 - .L_4108)


	//   ....[0]....
	.align		4
.L_4108:
        /*0094*/ 	.word	index@(__assertfail)


	//----- nvinfo : EIATTR_MERCURY_ISA_VERSION
	.align		4
.L_4109:
        /*0098*/ 	.byte	0x03, 0x5f
        /*009a*/ 	.short	0x0000


	//----- nvinfo : EIATTR_SYSCALL_OFFSETS
	.align		4
        /*009c*/ 	.byte	0x04, 0x46
        /*009e*/ 	.short	(.L_4111 - .L_4110)


	//   ....[0]....
.L_4110:
        /*00a0*/ 	.word	0x00000f90


	//   ....[1]....
        /*00a4*/ 	.word	0x00001f60


	//   ....[2]....
        /*00a8*/ 	.word	0x00002f40


	//   ....[3]....
        /*00ac*/ 	.word	0x00003ef0


	//   ....[4]....
        /*00b0*/ 	.word	0x00004e50


	//   ....[5]....
        /*00b4*/ 	.word	0x00005d60


	//   ....[6]....
        /*00b8*/ 	.word	0x00006c60


	//   ....[7]....
        /*00bc*/ 	.word	0x00007b60


	//----- nvinfo : EIATTR_EXIT_INSTR_OFFSETS
	.align		4
.L_4111:
        /*00c0*/ 	.byte	0x04, 0x1c
        /*00c2*/ 	.short	(.L_4113 - .L_4112)


	//   ....[0]....
.L_4112:
        /*00c4*/ 	.word	0x00006d10


	//   ....[1]....
        /*00c8*/ 	.word	0x00006e20


	//   ....[2]....
        /*00cc*/ 	.word	0x00006e40


	//   ....[3]....
        /*00d0*/ 	.word	0x00006ee0


	//   ....[4]....
        /*00d4*/ 	.word	0x00006f10


	//   ....[5]....
        /*00d8*/ 	.word	0x00006f30


	//   ....[6]....
        /*00dc*/ 	.word	0x00006fc0


	//   ....[7]....
        /*00e0*/ 	.word	0x00007000


	//   ....[8]....
        /*00e4*/ 	.word	0x000070a0


	//   ....[9]....
        /*00e8*/ 	.word	0x000070f0


	//   ....[10]....
        /*00ec*/ 	.word	0x00007120


	//   ....[11]....
        /*00f0*/ 	.word	0x000071c0


	//   ....[12]....
        /*00f4*/ 	.word	0x00007200


	//   ....[13]....
        /*00f8*/ 	.word	0x00007390


	//   ....[14]....
        /*00fc*/ 	.word	0x000074f0


	//   ....[15]....
        /*0100*/ 	.word	0x00007530


	//   ....[16]....
        /*0104*/ 	.word	0x000075d0


	//   ....[17]....
        /*0108*/ 	.word	0x00007750


	//   ....[18]....
        /*010c*/ 	.word	0x000078d0


	//   ....[19]....
        /*0110*/ 	.word	0x00007a30


	//   ....[20]....
        /*0114*/ 	.word	0x00007b70


	//   ....[21]....
        /*0118*/ 	.word	0x00007bb0


	//   ....[22]....
        /*011c*/ 	.word	0x00007be0


	//----- nvinfo : EIATTR_MAX_THREADS
	.align		4
.L_4113:
        /*0120*/ 	.byte	0x04, 0x05
        /*0122*/ 	.short	(.L_4115 - .L_4114)
.L_4114:
        /*0124*/ 	.word	0x00000080
        /*0128*/ 	.word	0x00000001
        /*012c*/ 	.word	0x00000001


	//----- nvinfo : EIATTR_CRS_STACK_SIZE
	.align		4
.L_4115:
        /*0130*/ 	.byte	0x04, 0x1e
        /*0132*/ 	.short	(.L_4117 - .L_4116)
.L_4116:
        /*0134*/ 	.word	0x00000000
.L_4117:


//--------------------- .nv.info._ZN2at6native18elementwise_kernelILi128ELi4EZNS0_22gpu_kernel_impl_nocastIZNS0_16sign_kernel_cudaERNS_18TensorIteratorBaseEEUlbE_EEvS4_RKT_EUliE_EEviT1_ --------------------------
	.section	.nv.info._ZN2at6native18elementwise_kernelILi128ELi4EZNS0_22gpu_kernel_impl_nocastIZNS0_16sign_kernel_cudaERNS_18TensorIteratorBaseEEUlbE_EEvS4_RKT_EUliE_EEviT1_,"",@"SHT_CUDA_INFO"
	.sectionflags	@""
	.align	4


	//----- nvinfo : EIATTR_CUDA_API_VERSION
	.align		4
        /*0000*/ 	.byte	0x04, 0x37
        /*0002*/ 	.short	(.L_4119 - .L_4118)
.L_4118:
        /*0004*/ 	.word	0x00000082


	//----- nvinfo : EIATTR_SW2861232_WAR
	.align		4
.L_4119:
        /*0008*/ 	.byte	0x01, 0x35
	.zero		2


	//----- nvinfo : EIATTR_PARAM_CBANK
	.align		4
        /*000c*/ 	.byte	0x04, 0x0a
        /*000e*/ 	.short	(.L_4121 - .L_4120)
	.align		4
.L_4120:
        /*0010*/ 	.word	index@(.nv.constant0._ZN2at6native18elementwise_kernelILi128ELi4EZNS0_22gpu_kernel_impl_nocastIZNS0_16sign_kernel_cudaERNS_18TensorIteratorBaseEEUlbE_EEvS4_RKT_EUliE_EEviT1_)
        /*0014*/ 	.short	0x0160
        /*0016*/ 	.short	0x0220


	//----- nvinfo : EIATTR_CBANK_PARAM_SIZE
	.align		4
.L_4121:
        /*0018*/ 	.byte	0x03, 0x19
        /*001a*/ 	.short	0x0220


	//----- nvinfo : EIATTR_KPARAM_INFO
	.align		4
        /*001c*/ 	.byte	0x04, 0x17
        /*001e*/ 	.short	(.L_4123 - .L_4122)
.L_4122:
        /*0020*/ 	.word	0x00000000
        /*0024*/ 	.short	0x0001
        /*0026*/ 	.short	0x0008
        /*0028*/ 	.byte	0x00, 0xf0, 0x61, 0x08


	//----- nvinfo : EIATTR_KPARAM_INFO
	.align		4
.L_4123:
        /*002c*/ 	.byte	0x04, 0x17
        /*002e*/ 	.short	(.L_4125 - .L_4124)
.L_4124:
        /*0030*/ 	.word	0x00000000
        /*0034*/ 	.short	0x0000
        /*0036*/ 	.short	0x0000
        /*0038*/ 	.byte	0x00, 0xf0, 0x11, 0x00


	//----- nvinfo : EIATTR_MAXREG_COUNT
	.align		4
.L_4125:
        /*003c*/ 	.byte	0x03, 0x1b
        /*003e*/ 	.short	0x0080


	//----- nvinfo : EIATTR_MERCURY_ISA_VERSION
	.align		4
        /*0040*/ 	.byte	0x03, 0x5f
        /*0042*/ 	.short	0x0000


	//----- nvinfo : EIATTR_EXIT_INSTR_OFFSETS
	.align		4
        /*0044*/ 	.byte	0x04, 0x1c
        /*0046*/ 	.short	(.L_4127 - .L_4126)


	//   ....[0]....
.L_4126:
        /*0048*/ 	.word	0x00002d40


	//   ....[1]....
        /*004c*/ 	.word	0x00003c00


	//----- nvinfo : EIATTR_MAX_THREADS
	.align		4
.L_4127:
        /*0050*/ 	.byte	0x04, 0x05
        /*0052*/ 	.short	(.L_4129 - .L_4128)
.L_4128:
        /*0054*/ 	.word	0x00000080
        /*0058*/ 	.word	0x00000001
        /*005c*/ 	.word	0x00000001


	//----- nvinfo : EIATTR_CRS_STACK_SIZE
	.align		4
.L_4129:
        /*0060*/ 	.byte	0x04, 0x1e
        /*0062*/ 	.short	(.L_4131 - .L_4130)
.L_4130:
        /*0064*/ 	.word	0x00000000
.L_4131:


//--------------------- .nv.info._ZN2at6native27unrolled_elementwise_kernelIZNS0_16sign_kernel_cudaERNS_18TensorIteratorBaseEEUlbE_St5arrayIPcLm2EELi4E23TrivialOffsetCalculatorILi1EjES9_NS0_6memory15LoadWithoutCastENSA_16StoreWithoutCastEEEviT_T0_T2_T3_T4_T5_ --------------------------
	.section	.nv.info._ZN2at6native27unrolled_elementwise_kernelIZNS0_16sign_kernel_cudaERNS_18TensorIteratorBaseEEUlbE_St5arrayIPcLm2EELi4E23TrivialOffsetCalculatorILi1EjES9_NS0_6memory15LoadWithoutCastENSA_16StoreWithoutCastEEEviT_T0_T2_T3_T4_T5_,"",@"SHT_CUDA_INFO"
	.sectionflags	@""
	.align	4


	//----- nvinfo : EIATTR_CUDA_API_VERSION
	.align		4
        /*0000*/ 	.byte	0x04, 0x37
        /*0002*/ 	.short	(.L_4133 - .L_4132)
.L_4132:
        /*0004*/ 	.word	0x00000082


	//----- nvinfo : EIATTR_SW2861232_WAR
	.align		4
.L_4133:
        /*0008*/ 	.byte	0x01, 0x35
	.zero		2


	//----- nvinfo : EIATTR_PARAM_CBANK
	.align		4
        /*000c*/ 	.byte	0x04, 0x0a
        /*000e*/ 	.short	(.L_4135 - .L_4134)
	.align		4
.L_4134:
        /*0010*/ 	.word	index@(.nv.constant0._ZN2at6native27unrolled_elementwise_kernelIZNS0_16sign_kernel_cudaERNS_18TensorIteratorBaseEEUlbE_St5arrayIPcLm2EELi4E23TrivialOffsetCalculatorILi1EjES9_NS0_6memory15LoadWithoutCastENSA_16StoreWithoutCastEEEviT_T0_T2_T3_T4_T5_)
        /*0014*/ 	.short	0x0160
        /*0016*/ 	.short	0x001c


	//----- nvinfo : EIATTR_CBANK_PARAM_SIZE
	.align		4
.L_4135:
        /*0018*/ 	.byte	0x03, 0x19
        /*001a*/ 	.short	0x001c


	//----- nvinfo : EIATTR_KPARAM_INFO
	.align		4
        /*001c*/ 	.byte	0x04, 0x17
        /*001e*/ 	.short	(.L_4137 - .L_4136)
.L_4136:
        /*0020*/ 	.word	0x00000000
        /*0024*/ 	.short	0x0006
        /*0026*/ 	.short	0x001b
        /*0028*/ 	.byte	0x00, 0xf0, 0x05, 0x00


	//----- nvinfo : EIATTR_KPARAM_INFO
	.align		4
.L_4137:
        /*002c*/ 	.byte	0x04, 0x17
        /*002e*/ 	.short	(.L_4139 - .L_4138)
.L_4138:
        /*0030*/ 	.word	0x00000000
        /*0034*/ 	.short	0x0005
        /*0036*/ 	.short	0x001a
        /*0038*/ 	.byte	0x00, 0xf0, 0x05, 0x00


	//----- nvinfo : EIATTR_KPARAM_INFO
	.align		4
.L_4139:
        /*003c*/ 	.byte	0x04, 0x17
        /*003e*/ 	.short	(.L_4141 - .L_4140)
.L_4140:
        /*0040*/ 	.word	0x00000000
        /*0044*/ 	.short	0x0004
        /*0046*/ 	.short	0x0019
        /*0048*/ 	.byte	0x00, 0xf0, 0x05, 0x00


	//----- nvinfo : EIATTR_KPARAM_INFO
	.align		4
.L_4141:
        /*004c*/ 	.byte	0x04, 0x17
        /*004e*/ 	.short	(.L_4143 - .L_4142)
.L_4142:
        /*0050*/ 	.word	0x00000000
        /*0054*/ 	.short	0x0003
        /*0056*/ 	.short	0x0018
        /*0058*/ 	.byte	0x00, 0xf0, 0x05, 0x00


	//----- nvinfo : EIATTR_KPARAM_INFO
	.align		4
.L_4143:
        /*005c*/ 	.byte	0x04, 0x17
        /*005e*/ 	.short	(.L_4145 - .L_4144)
.L_4144:
        /*0060*/ 	.word	0x00000000
        /*0064*/ 	.short	0x0002
        /*0066*/ 	.short	0x0008
        /*0068*/ 	.byte	0x00, 0xf0, 0x41, 0x00


	//----- nvinfo : EIATTR_KPARAM_INFO
	.align		4
.L_4145:
        /*006c*/ 	.byte	0x04, 0x17
        /*006e*/ 	.short	(.L_4147 - .L_4146)
.L_4146:
        /*0070*/ 	.word	0x00000000
        /*0074*/ 	.short	0x0001
        /*0076*/ 	.short	0x0004
        /*0078*/ 	.byte	0x00, 0xf0, 0x05, 0x00


	//----- nvinfo : EIATTR_KPARAM_INFO
	.align		4
.L_4147:
        /*007c*/ 	.byte	0x04, 0x17
        /*007e*/ 	.short	(.L_4149 - .L_4148)
.L_4148:
        /*0080*/ 	.word	0x00000000
        /*0084*/ 	.short	0x0000
        /*0086*/ 	.short	0x0000
        /*0088*/ 	.byte	0x00, 0xf0, 0x11, 0x00


	//----- nvinfo : EIATTR_MAXREG_COUNT
	.align		4
.L_4149:
        /*008c*/ 	.byte	0x03, 0x1b
        /*008e*/ 	.short	0x00ff


	//----- nvinfo : EIATTR_MERCURY_ISA_VERSION
	.align		4
        /*0090*/ 	.byte	0x03, 0x5f
        /*0092*/ 	.short	0x0000


	//----- nvinfo : EIATTR_EXIT_INSTR_OFFSETS
	.align		4
        /*0094*/ 	.byte	0x04, 0x1c
        /*0096*/ 	.short	(.L_4151 - .L_4150)


	//   ....[0]....
.L_4150:
        /*0098*/ 	.word	0x000003e0


	//   ....[1]....
        /*009c*/ 	.word	0x00000470


	//----- nvinfo : EIATTR_MAX_THREADS
	.align		4
.L_4151:
        /*00a0*/ 	.byte	0x04, 0x05
        /*00a2*/ 	.short	(.L_4153 - .L_4152)
.L_4152:
        /*00a4*/ 	.word	0x00000080
        /*00a8*/ 	.word	0x00000001
        /*00ac*/ 	.word	0x00000001


	//----- nvinfo : EIATTR_CRS_STACK_SIZE
	.align		4
.L_4153:
        /*00b0*/ 	.byte	0x04, 0x1e
        /*00b2*/ 	.short	(.L_4155 - .L_4154)
.L_4154:
        /*00b4*/ 	.word	0x00000000
.L_4155:


//--------------------- .nv.info._ZN2at6native29vectorized_elementwise_kernelILi2EZNS0_16sign_kernel_cudaERNS_18TensorIteratorBaseEEUlbE_St5arrayIPcLm2EEEEviT0_T1_ --------------------------
	.section	.nv.info._ZN2at6native29vectorized_elementwise_kernelILi2EZNS0_16sign_kernel_cudaERNS_18TensorIteratorBaseEEUlbE_St5arrayIPcLm2EEEEviT0_T1_,"",@"SHT_CUDA_INFO"
	.sectionflags	@""
	.align	4


	//----- nvinfo : EIATTR_CUDA_API_VERSION
	.align		4
        /*0000*/ 	.byte	0x04, 0x37
        /*0002*/ 	.short	(.L_4157 - .L_4156)
.L_4156:
        /*0004*/ 	.word	0x00000082


	//----- nvinfo : EIATTR_SW2861232_WAR
	.align		4
.L_4157:
        /*0008*/ 	.byte	0x01, 0x35
	.zero		2


	//----- nvinfo : EIATTR_PARAM_CBANK
	.align		4
        /*000c*/ 	.byte	0x04, 0x0a
        /*000e*/ 	.short	(.L_4159 - .L_4158)
	.align		4
.L_4158:
        /*0010*/ 	.word	index@(.nv.constant0._ZN2at6native29vectorized_elementwise_kernelILi2EZNS0_16sign_kernel_cudaERNS_18TensorIteratorBaseEEUlbE_St5arrayIPcLm2EEEEviT0_T1_)
        /*0014*/ 	.short	0x0160
        /*0016*/ 	.short	0x0018


	//----- nvinfo : EIATTR_CBANK_PARAM_SIZE
	.align		4
.L_4159:
        /*0018*/ 	.byte	0x03, 0x19
        /*001a*/ 	.short	0x0018


	//----- nvinfo : EIATTR_KPARAM_INFO
	.align		4
        /*001c*/ 	.byte	0x04, 0x17
        /*001e*/ 	.short	(.L_4161 - .L_4160)
.L_4160:
        /*0020*/ 	.word	0x00000000
        /*0024*/ 	.short	0x0002
        /*0026*/ 	.short	0x0008
        /*0028*/ 	.byte	0x00, 0xf0, 0x41, 0x00


	//----- nvinfo : EIATTR_KPARAM_INFO
	.align		4
.L_4161:
        /*002c*/ 	.byte	0x04, 0x17
        /*002e*/ 	.short	(.L_4163 - .L_4162)
.L_4162:
        /*0030*/ 	.word	0x00000000
        /*0034*/ 	.short	0x0001
        /*0036*/ 	.short	0x0004
        /*0038*/ 	.byte	0x00, 0xf0, 0x05, 0x00


	//----- nvinfo : EIATTR_KPARAM_INFO
	.align		4
.L_4163:
        /*003c*/ 	.byte	0x04, 0x17
        /*003e*/ 	.short	(.L_4165 - .L_4164)
.L_4164:
        /*0040*/ 	.word	0x00000000
        /*0044*/ 	.short	0x0000
        /*0046*/ 	.short	0x0000
        /*0048*/ 	.byte	0x00, 0xf0, 0x11, 0x00


	//----- nvinfo : EIATTR_MAXREG_COUNT
	.align		4
.L_4165:
        /*004c*/ 	.byte	0x03, 0x1b
        /*004e*/ 	.short	0x00ff


	//----- nvinfo : EIATTR_MERCURY_ISA_VERSION
	.align		4
        /*0050*/ 	.byte	0x03, 0x5f
        /*0052*/ 	.short	0x0000


	//----- nvinfo : EIATTR_EXIT_INSTR_OFFSETS
	.align		4
        /*0054*/ 	.byte	0x04, 0x1c
        /*0056*/ 	.short	(.L_4167 - .L_4166)


	//   ....[0]....
.L_4166:
        /*0058*/ 	.word	0x00000320


	//   ....[1]....
        /*005c*/ 	.word	0x00000ba0


	//   ....[2]....
        /*0060*/ 	.word	0x00000bf0


	//----- nvinfo : EIATTR_MAX_THREADS
	.align		4
.L_4167:
        /*0064*/ 	.byte	0x04, 0x05
        /*0066*/ 	.short	(.L_4169 - .L_4168)
.L_4168:
        /*0068*/ 	.word	0x00000080
        /*006c*/ 	.word	0x00000001
        /*0070*/ 	.word	0x00000001


	//----- nvinfo : EIATTR_CRS_STACK_SIZE
	.align		4
.L_4169:
        /*0074*/ 	.byte	0x04, 0x1e
        /*0076*/ 	.short	(.L_4171 - .L_4170)
.L_4170:
        /*0078*/ 	.word	0x00000000
.L_4171:


//--------------------- .nv.info._ZN2at6native29vectorized_elementwise_kernelILi4EZNS0_16sign_kernel_cudaERNS_18TensorIteratorBaseEEUlbE_St5arrayIPcLm2EEEEviT0_T1_ --------------------------
	.section	.nv.info._ZN2at6native29vectorized_elementwise_kernelILi4EZNS0_16sign_kernel_cudaERNS_18TensorIteratorBaseEEUlbE_St5arrayIPcLm2EEEEviT0_T1_,"",@"SHT_CUDA_INFO"
	.sectionflags	@""
	.align	4


	//----- nvinfo : EIATTR_CUDA_API_VERSION
	.align		4
        /*0000*/ 	.byte	0x04, 0x37
        /*0002*/ 	.short	(.L_4173 - .L_4172)
.L_4172:
        /*0004*/ 	.word	0x00000082


	//----- nvinfo : EIATTR_SW2861232_WAR
	.align		4
.L_4173:
        /*0008*/ 	.byte	0x01, 0x35
	.zero		2


	//----- nvinfo : EIATTR_PARAM_CBANK
	.align		4
        /*000c*/ 	.byte	0x04, 0x0a
        /*000e*/ 	.short	(.L_4175 - .L_4174)
	.align		4
.L_4174:
        /*0010*/ 	.word	index@(.nv.constant0._ZN2at6native29vectorized_elementwise_kernelILi4EZNS0_16sign_kernel_cudaERNS_18TensorIteratorBaseEEUlbE_St5arrayIPcLm2EEEEviT0_T1_)
        /*0014*/ 	.short	0x0160
        /*0016*/ 	.short	0x0018


	//----- nvinfo : EIATTR_CBANK_PARAM_SIZE
	.align		4
.L_4175:
        /*0018*/ 	.byte	0x03, 0x19
        /*001a*/ 	.short	0x0018


	//----- nvinfo : EIATTR_KPARAM_INFO
	.align		4
        /*001c*/ 	.byte	0x04, 0x17
        /*001e*/ 	.short	(.L_4177 - .L_4176)
.L_4176:
        /*0020*/ 	.word	0x00000000
        /*0024*/ 	.short	0x0002
        /*0026*/ 	.short	0x0008
        /*0028*/ 	.byte	0x00, 0xf0, 0x41, 0x00


	//----- nvinfo : EIATTR_KPARAM_INFO
	.align		4
.L_4177:
        /*002c*/ 	.byte	0x04, 0x17
        /*002e*/ 	.short	(.L_4179 - .L_4178)
.L_4178:
        /*0030*/ 	.word	0x00000000
        /*0034*/ 	.short	0x0001
        /*0036*/ 	.short	0x0004
        /*0038*/ 	.byte	0x00, 0xf0, 0x05, 0x00


	//----- nvinfo : EIATTR_KPARAM_INFO
	.align		4
.L_4179:
        /*003c*/ 	.byte	0x04, 0x17
        /*003e*/ 	.short	(.L_4181 - .L_4180)
.L_4180:
        /*0040*/ 	.word	0x00000000
        /*0044*/ 	.short	0x0000
        /*0046*/ 	.short	0x0000
        /*0048*/ 	.byte	0x00, 0xf0, 0x11, 0x00


	//----- nvinfo : EIATTR_MAXREG_COUNT
	.align		4
.L_4181:
        /*004c*/ 	.byte	0x03, 0x1b
        /*004e*/ 	.short	0x00ff


	//----- nvinfo : EIATTR_MERCURY_ISA_VERSION
	.align		4
        /*0050*/ 	.byte	0x03, 0x5f
        /*0052*/ 	.short	0x0000


	//----- nvinfo : EIATTR_EXIT_INSTR_OFFSETS
	.align		4
        /*0054*/ 	.byte	0x04, 0x1c
        /*0056*/ 	.short	(.L_4183 - .L_4182)


	//   ....[0]....
.L_4182:
        /*0058*/ 	.word	0x00000300


	//   ....[1]....
        /*005c*/ 	.word	0x00000b80


	//   ....[2]....
        /*0060*/ 	.word	0x00000bd0


	//----- nvinfo : EIATTR_MAX_THREADS
	.align		4
.L_4183:
        /*0064*/ 	.byte	0x04, 0x05
        /*0066*/ 	.short	(.L_4185 - .L_4184)
.L_4184:
        /*0068*/ 	.word	0x00000080
        /*006c*/ 	.word	0x00000001
        /*0070*/ 	.word	0x00000001


	//----- nvinfo : EIATTR_CRS_STACK_SIZE
	.align		4
.L_4185:
        /*0074*/ 	.byte	0x04, 0x1e
        /*0076*/ 	.short	(.L_4187 - .L_4186)
.L_4186:
        /*0078*/ 	.word	0x00000000
.L_4187:


//--------------------- .nv.info._ZN2at6native29vectorized_elementwise_kernelILi8EZNS0_16sign_kernel_cudaERNS_18TensorIteratorBaseEEUlbE_St5arrayIPcLm2EEEEviT0_T1_ --------------------------
	.section	.nv.info._ZN2at6native29vectorized_elementwise_kernelILi8EZNS0_16sign_kernel_cudaERNS_18TensorIteratorBaseEEUlbE_St5arrayIPcLm2EEEEviT0_T1_,"",@"SHT_CUDA_INFO"
	.sectionflags	@""
	.align	4


	//----- nvinfo : EIATTR_CUDA_API_VERSION
	.align		4
        /*0000*/ 	.byte	0x04, 0x37
        /*0002*/ 	.short	(.L_4189 - .L_4188)
.L_4188:
        /*0004*/ 	.word	0x00000082


	//----- nvinfo : EIATTR_SW2861232_WAR
	.align		4
.L_4189:
        /*0008*/ 	.byte	0x01, 0x35
	.zero		2


	//----- nvinfo : EIATTR_PARAM_CBANK
	.align		4
        /*000c*/ 	.byte	0x04, 0x0a
        /*000e*/ 	.short	(.L_4191 - .L_4190)
	.align		4
.L_4190:
        /*0010*/ 	.word	index@(.nv.constant0._ZN2at6native29vectorized_elementwise_kernelILi8EZNS0_16sign_kernel_cudaERNS_18TensorIteratorBaseEEUlbE_St5arrayIPcLm2EEEEviT0_T1_)
        /*0014*/ 	.short	0x0160
        /*0016*/ 	.short	0x0018


	//----- nvinfo : EIATTR_CBANK_PARAM_SIZE
	.align		4
.L_4191:
        /*0018*/ 	.byte	0x03, 0x19
        /*001a*/ 	.short	0x0018


	//----- nvinfo : EIATTR_KPARAM_INFO
	.align		4
        /*001c*/ 	.byte	0x04, 0x17
        /*001e*/ 	.short	(.L_4193 - .L_4192)
.L_4192:
        /*0020*/ 	.word	0x00000000
        /*0024*/ 	.short	0x0002
        /*0026*/ 	.short	0x0008
        /*0028*/ 	.byte	0x00, 0xf0, 0x41, 0x00


	//----- nvinfo : EIATTR_KPARAM_INFO
	.align		4
.L_4193:
        /*002c*/ 	.byte	0x04, 0x17
        /*002e*/ 	.short	(.L_4195 - .L_4194)
.L_4194:
        /*0030*/ 	.word	0x00000000
        /*0034*/ 	.short	0x0001
        /*0036*/ 	.short	0x0004
        /*0038*/ 	.byte	0x00, 0xf0, 0x05, 0x00


	//----- nvinfo : EIATTR_KPARAM_INFO
	.align		4
.L_4195:
        /*003c*/ 	.byte	0x04, 0x17
        /*003e*/ 	.short	(.L_4197 - .L_4196)
.L_4196:
        /*0040*/ 	.word	0x00000000
        /*0044*/ 	.short	0x0000
        /*0046*/ 	.short	0x0000
        /*0048*/ 	.byte	0x00, 0xf0, 0x11, 0x00


	//----- nvinfo : EIATTR_MAXREG_COUNT
	.align		4
.L_4197:
        /*004c*/ 	.byte	0x03, 0x1b
        /*004e*/ 	.short	0x00ff


	//----- nvinfo : EIATTR_MERCURY_ISA_VERSION
	.align		4
        /*0050*/ 	.byte	0x03, 0x5f
        /*0052*/ 	.short	0x0000


	//----- nvinfo : EIATTR_EXIT_INSTR_OFFSETS
	.align		4
        /*0054*/ 	.byte	0x04, 0x1c
        /*0056*/ 	.short	(.L_4199 - .L_4198)


	//   ....[0]....
.L_4198:
        /*0058*/ 	.word	0x00000010


	//----- nvinfo : EIATTR_MAX_THREADS
	.align		4
.L_4199:
        /*005c*/ 	.byte	0x04, 0x05
        /*005e*/ 	.short	(.L_4201 - .L_4200)
.L_4200:
        /*0060*/ 	.word	0x00000080
        /*0064*/ 	.word	0x00000001
        /*0068*/ 	.word	0x00000001
.L_4201:


//--------------------- .nv.info._ZN2at6native18elementwise_kernelILi128ELi4EZNS0_15gpu_kernel_implIZZZNS0_15neg_kernel_cudaERNS_18TensorIteratorBaseEENKUlvE0_clEvENKUlvE7_clEvEUlN3c108BFloat16EE_EEvS4_RKT_EUliE_EEviT1_ --------------------------
	.section	.nv.info._ZN2at6native18elementwise_kernelILi128ELi4EZNS0_15gpu_kernel_implIZZZNS0_15neg_kernel_cudaERNS_18TensorIteratorBaseEENKUlvE0_clEvENKUlvE7_clEvEUlN3c108BFloat16EE_EEvS4_RKT_EUliE_EEviT1_,"",@"SHT_CUDA_INFO"
	.sectionflags	@""
	.align	4


	//----- nvinfo : EIATTR_CUDA_API_VERSION
	.align		4
        /*0000*/ 	.byte	0x04, 0x37
        /*0002*/ 	.short	(.L_4203 - .L_4202)
.L_4202:
        /*0004*/ 	.word	0x00000082


	//----- nvinfo : EIATTR_SW2861232_WAR
	.align		4
.L_4203:
        /*0008*/ 	.byte	0x01, 0x35
	.zero		2


	//----- nvinfo : EIATTR_PARAM_CBANK
	.align		4
        /*000c*/ 	.byte	0x04, 0x0a
        /*000e*/ 	.short	(.L_4205 - .L_4204)
	.align		4
.L_4204:
        /*0010*/ 	.word	index@(.nv.constant0._ZN2at6native18elementwise_kernelILi128ELi4EZNS0_15gpu_kernel_implIZZZNS0_15neg_kernel_cudaERNS_18TensorIteratorBaseEENKUlvE0_clEvENKUlvE7_clEvEUlN3c108BFloat16EE_EEvS4_RKT_EUliE_EEviT1_)
        /*0014*/ 	.short	0x0160
        /*0016*/ 	.short	0x0220


	//----- nvinfo : EIATTR_CBANK_PARAM_SIZE
	.align		4
.L_4205:
        /*0018*/ 	.byte	0x03, 0x19
        /*001a*/ 	.short	0x0220


	//----- nvinfo : EIATTR_KPARAM_INFO
	.align		4
        /*001c*/ 	.byte	0x04, 0x17
        /*001e*/ 	.short	(.L_4207 - .L_4206)
.L_4206:
        /*0020*/ 	.word	0x00000000
        /*0024*/ 	.short	0x0001
        /*0026*/ 	.short	0x0008
        /*0028*/ 	.byte	0x00, 0xf0, 0x61, 0x08


	//----- nvinfo : EIATTR_KPARAM_INFO
	.align		4
.L_4207:
        /*002c*/ 	.byte	0x04, 0x17
        /*002e*/ 	.short	(.L_4209 - .L_4208)
.L_4208:
        /*0030*/ 	.word	0x00000000
        /*0034*/ 	.short	0x0000
        /*0036*/ 	.short	0x0000
        /*0038*/ 	.byte	0x00, 0xf0, 0x11, 0x00


	//----- nvinfo : EIATTR_MAXREG_COUNT
	.align		4
.L_4209:
        /*003c*/ 	.byte	0x03, 0x1b
        /*003e*/ 	.short	0x0080


	//----- nvinfo : EIATTR_EXTERNS
	.align		4
        /*0040*/ 	.byte	0x04, 0x0f
        /*0042*/ 	.short	(.L_4211 - .L_4210)


	//   ....[0]....
	.align		4
.L_4210:
        /*0044*/ 	.word	index@(__assertfail)


	//----- nvinfo : EIATTR_MERCURY_ISA_VERSION
	.align		4
.L_4211:
        /*0048*/ 	.byte	0x03, 0x5f
        /*004a*/ 	.short	0x0000


	//----- nvinfo : EIATTR_SYSCALL_OFFSETS
	.align		4
        /*004c*/ 	.byte	0x04, 0x46
        /*004e*/ 	.short	(.L_4213 - .L_4212)


	//   ....[0]....
.L_4212:
        /*0050*/ 	.word	0x00001dd0


	//   ....[1]....
        /*0054*/ 	.word	0x00002d90


	//   ....[2]....
        /*0058*/ 	.word	0x00004bd0


	//   ....[3]....
        /*005c*/ 	.word	0x00005b90


	//   ....[4]....
        /*0060*/ 	.word	0x000079a0


	//   ....[5]....
        /*0064*/ 	.word	0x00008960


	//   ....[6]....
        /*0068*/ 	.word	0x0000a780


	//   ....[7]....
        /*006c*/ 	.word	0x0000b740


	//----- nvinfo : EIATTR_EXIT_INSTR_OFFSETS
	.align		4
.L_4213:
        /*0070*/ 	.byte	0x04, 0x1c
        /*0072*/ 	.short	(.L_4215 - .L_4214)


	//   ....[0]....
.L_4214:
        /*0074*/ 	.word	0x00008a20


	//   ....[1]....
        /*0078*/ 	.word	0x0000a940


	//   ....[2]....
        /*007c*/ 	.word	0x0000a980


	//   ....[3]....
        /*0080*/ 	.word	0x0000aa20


	//   ....[4]....
        /*0084*/ 	.word	0x0000aa60


	//   ....[5]....
        /*0088*/ 	.word	0x0000aaa0


	//   ....[6]....
        /*008c*/ 	.word	0x0000ab30


	//   ....[7]....
        /*0090*/ 	.word	0x0000ab70


	//   ....[8]....
        /*0094*/ 	.word	0x0000ac10


	//   ....[9]....
        /*0098*/ 	.word	0x0000ac60


	//   ....[10]....
        /*009c*/ 	.word	0x0000acb0


	//   ....[11]....
        /*00a0*/ 	.word	0x0000ad80


	//   ....[12]....
        /*00a4*/ 	.word	0x0000ade0


	//   ....[13]....
        /*00a8*/ 	.word	0x0000af70


	//   ....[14]....
        /*00ac*/ 	.word	0x0000b0d0


	//   ....[15]....
        /*00b0*/ 	.word	0x0000b0f0


	//   ....[16]....
        /*00b4*/ 	.word	0x0000b1b0


	//   ....[17]....
        /*00b8*/ 	.word	0x0000b330


	//   ....[18]....
        /*00bc*/ 	.word	0x0000b4b0


	//   ....[19]....
        /*00c0*/ 	.word	0x0000b610


	//   ....[20]....
        /*00c4*/ 	.word	0x0000b750


	//   ....[21]....
        /*00c8*/ 	.word	0x0000b790


	//   ....[22]....
        /*00cc*/ 	.word	0x0000b7d0


	//----- nvinfo : EIATTR_MAX_THREADS
	.align		4
.L_4215:
        /*00d0*/ 	.byte	0x04, 0x05
        /*00d2*/ 	.short	(.L_4217 - .L_4216)
.L_4216:
        /*00d4*/ 	.word	0x00000080
        /*00d8*/ 	.word	0x00000001
        /*00dc*/ 	.word	0x00000001


	//----- nvinfo : EIATTR_CRS_STACK_SIZE
	.align		4
.L_4217:
        /*00e0*/ 	.byte	0x04, 0x1e
        /*00e2*/ 	.short	(.L_4219 - .L_4218)
.L_4218:
        /*00e4*/ 	.word	0x00000000
.L_4219:


//--------------------- .nv.info._ZN2at6native27unrolled_elementwise_kernelIZZZNS0_15neg_kernel_cudaERNS_18TensorIteratorBaseEENKUlvE0_clEvENKUlvE7_clEvEUlN3c108BFloat16EE_St5arrayIPcLm2EELi4E23TrivialOffsetCalculatorILi1EjESD_NS0_6memory12LoadWithCastILi1EEENSE_13StoreWithCastILi1EEEEEviT_T0_T2_T3_T4_T5_ --------------------------
	.section	.nv.info._ZN2at6native27unrolled_elementwise_kernelIZZZNS0_15neg_kernel_cudaERNS_18TensorIteratorBaseEENKUlvE0_clEvENKUlvE7_clEvEUlN3c108BFloat16EE_St5arrayIPcLm2EELi4E23TrivialOffsetCalculatorILi1EjESD_NS0_6memory12LoadWithCastILi1EEENSE_13StoreWithCastILi1EEEEEviT_T0_T2_T3_T4_T5_,"",@"SHT_CUDA_INFO"
	.sectionflags	@""
	.align	4


	//----- nvinfo : EIATTR_CUDA_API_VERSION
	.align		4
        /*0000*/ 	.byte	0x04, 0x37
        /*0002*/ 	.short	(.L_4221 - .L_4220)
.L_4220:
        /*0004*/ 	.word	0x00000082


	//----- nvinfo : EIATTR_SW2861232_WAR
	.align		4
.L_4221:
        /*0008*/ 	.byte	0x01, 0x35
	.zero		2


	//----- nvinfo : EIATTR_PARAM_CBANK
	.align		4
        /*000c*/ 	.byte	0x04, 0x0a
        /*000e*/ 	.short	(.L_4223 - .L_4222)
	.align		4
.L_4222:
        /*0010*/ 	.word	index@(.nv.constant0._ZN2at6native27unrolled_elementwise_kernelIZZZNS0_15neg_kernel_cudaERNS_18TensorIteratorBaseEENKUlvE0_clEvENKUlvE7_clEvEUlN3c108BFloat16EE_St5arrayIPcLm2EELi4E23TrivialOffsetCalculatorILi1EjESD_NS0_6memory12LoadWithCastILi1EEENSE_13StoreWithCastILi1EEEEEviT_T0_T2_T3_T4_T5_)
        /*0014*/ 	.short	0x0160
        /*0016*/ 	.short	0x002c


	//----- nvinfo : EIATTR_CBANK_PARAM_SIZE
	.align		4
.L_4223:
        /*0018*/ 	.byte	0x03, 0x19
        /*001a*/ 	.short	0x002c


	//----- nvinfo : EIATTR_KPARAM_INFO
	.align		4
        /*001c*/ 	.byte	0x04, 0x17
        /*001e*/ 	.short	(.L_4225 - .L_4224)
.L_4224:
        /*0020*/ 	.word	0x00000000
        /*0024*/ 	.short	0x0006
        /*0026*/ 	.short	0x0024
        /*0028*/ 	.byte	0x00, 0xf0, 0x21, 0x00


	//----- nvinfo : EIATTR_KPARAM_INFO
	.align		4
.L_4225:
        /*002c*/ 	.byte	0x04, 0x17
        /*002e*/ 	.short	(.L_4227 - .L_4226)
.L_4226:
        /*0030*/ 	.word	0x00000000
        /*0034*/ 	.short	0x0005
        /*0036*/ 	.short	0x001c
        /*0038*/ 	.byte	0x00, 0xf0, 0x21, 0x00


	//----- nvinfo : EIATTR_KPARAM_INFO
	.align		4
.L_4227:
        /*003c*/ 	.byte	0x04, 0x17
        /*003e*/ 	.short	(.L_4229 - .L_4228)
.L_4228:
        /*0040*/ 	.word	0x00000000
        /*0044*/ 	.short	0x0004
        /*0046*/ 	.short	0x0019
        /*0048*/ 	.byte	0x00, 0xf0, 0x05, 0x00


	//----- nvinfo : EIATTR_KPARAM_INFO
	.align		4
.L_4229:
        /*004c*/ 	.byte	0x04, 0x17
        /*004e*/ 	.short	(.L_4231 - .L_4230)
.L_4230:
        /*0050*/ 	.word	0x00000000
        /*0054*/ 	.short	0x0003
        /*0056*/ 	.short	0x0018
        /*0058*/ 	.byte	0x00, 0xf0, 0x05, 0x00


	//----- nvinfo : EIATTR_KPARAM_INFO
	.align		4
.L_4231:
        /*005c*/ 	.byte	0x04, 0x17
        /*005e*/ 	.short	(.L_4233 - .L_4232)
.L_4232:
        /*0060*/ 	.word	0x00000000
        /*0064*/ 	.short	0x0002
        /*0066*/ 	.short	0x0008
        /*0068*/ 	.byte	0x00, 0xf0, 0x41, 0x00


	//----- nvinfo : EIATTR_KPARAM_INFO
	.align		4
.L_4233:
        /*006c*/ 	.byte	0x04, 0x17
        /*006e*/ 	.short	(.L_4235 - .L_4234)
.L_4234:
        /*0070*/ 	.word	0x00000000
        /*0074*/ 	.short	0x0001
        /*0076*/ 	.short	0x0004
        /*0078*/ 	.byte	0x00, 0xf0, 0x05, 0x00


	//----- nvinfo : EIATTR_KPARAM_INFO
	.align		4
.L_4235:
        /*007c*/ 	.byte	0x04, 0x17
        /*007e*/ 	.short	(.L_4237 - .L_4236)
.L_4236:
        /*0080*/ 	.word	0x00000000
        /*0084*/ 	.short	0x0000
        /*0086*/ 	.short	0x0000
        /*0088*/ 	.byte	0x00, 0xf0, 0x11, 0x00


	//----- nvinfo : EIATTR_MAXREG_COUNT
	.align		4
.L_4237:
        /*008c*/ 	.byte	0x03, 0x1b
        /*008e*/ 	.short	0x00ff


	//----- nvinfo : EIATTR_EXTERNS
	.align		4
        /*0090*/ 	.byte	0x04, 0x0f
        /*0092*/ 	.short	(.L_4239 - .L_4238)


	//   ....[0]....
	.align		4
.L_4238:
        /*0094*/ 	.word	index@(__assertfail)


	//----- nvinfo : EIATTR_MERCURY_ISA_VERSION
	.align		4
.L_4239:
        /*0098*/ 	.byte	0x03, 0x5f
        /*009a*/ 	.short	0x0000


	//----- nvinfo : EIATTR_SYSCALL_OFFSETS
	.align		4
        /*009c*/ 	.byte	0x04, 0x46
        /*009e*/ 	.short	(.L_4241 - .L_4240)


	//   ....[0]....
.L_4240:
        /*00a0*/ 	.word	0x000010a0


	//   ....[1]....
        /*00a4*/ 	.word	0x000021a0


	//   ....[2]....
        /*00a8*/ 	.word	0x000032b0


	//   ....[3]....
        /*00ac*/ 	.word	0x00004390


	//   ....[4]....
        /*00b0*/ 	.word	0x00005630


	//   ....[5]....
        /*00b4*/ 	.word	0x00006660


	//   ....[6]....
        /*00b8*/ 	.word	0x00007650


	//   ....[7]....
        /*00bc*/ 	.word	0x00008640


	//----- nvinfo : EIATTR_EXIT_INSTR_OFFSETS
	.align		4
.L_4241:
        /*00c0*/ 	.byte	0x04, 0x1c
        /*00c2*/ 	.short	(.L_4243 - .L_4242)


	//   ....[0]....
.L_4242:
        /*00c4*/ 	.word	0x00007710


	//   ....[1]....
        /*00c8*/ 	.word	0x00007840


	//   ....[2]....
        /*00cc*/ 	.word	0x00007880


	//   ....[3]....
        /*00d0*/ 	.word	0x00007920


	//   ....[4]....
        /*00d4*/ 	.word	0x00007960


	//   ....[5]....
        /*00d8*/ 	.word	0x000079a0


	//   ....[6]....
        /*00dc*/ 	.word	0x00007a30


	//   ....[7]....
        /*00e0*/ 	.word	0x00007a70


	//   ....[8]....
        /*00e4*/ 	.word	0x00007b10


	//   ....[9]....
        /*00e8*/ 	.word	0x00007b60


	//   ....[10]....
        /*00ec*/ 	.word	0x00007bb0


	//   ....[11]....
        /*00f0*/ 	.word	0x00007c80


	//   ....[12]....
        /*00f4*/ 	.word	0x00007ce0


	//   ....[13]....
        /*00f8*/ 	.word	0x00007e70


	//   ....[14]....
        /*00fc*/ 	.word	0x00007fd0


	//   ....[15]....
        /*0100*/ 	.word	0x00007ff0


	//   ....[16]....
        /*0104*/ 	.word	0x000080b0


	//   ....[17]....
        /*0108*/ 	.word	0x00008230


	//   ....[18]....
        /*010c*/ 	.word	0x000083b0


	//   ....[19]....
        /*0110*/ 	.word	0x00008510


	//   ....[20]....
        /*0114*/ 	.word	0x00008650


	//   ....[21]....
        /*0118*/ 	.word	0x00008690


	//   ....[22]....
        /*011c*/ 	.word	0x000086d0


	//----- nvinfo : EIATTR_MAX_THREADS
	.align		4
.L_4243:
        /*0120*/ 	.byte	0x04, 0x05
        /*0122*/ 	.short	(.L_4245 - .L_4244)
.L_4244:
        /*0124*/ 	.word	0x00000080
        /*0128*/ 	.word	0x00000001
        /*012c*/ 	.word	0x00000001


	//----- nvinfo : EIATTR_CRS_STACK_SIZE
	.align		4
.L_4245:
        /*0130*/ 	.byte	0x04, 0x1e
        /*0132*/ 	.short	(.L_4247 - .L_4246)
.L_4246:
        /*0134*/ 	.word	0x00000000
.L_4247:


//--------------------- .nv.info._ZN2at6native18elementwise_kernelILi128ELi4EZNS0_22gpu_kernel_impl_nocastIZZZNS0_15neg_kernel_cudaERNS_18TensorIteratorBaseEENKUlvE0_clEvENKUlvE7_clEvEUlN3c108BFloat16EE_EEvS4_RKT_EUliE_EEviT1_ --------------------------
	.section	.nv.info._ZN2at6native18elementwise_kernelILi128ELi4EZNS0_22gpu_kernel_impl_nocastIZZZNS0_15neg_kernel_cudaERNS_18TensorIteratorBaseEENKUlvE0_clEvENKUlvE7_clEvEUlN3c108BFloat16EE_EEvS4_RKT_EUliE_EEviT1_,"",@"SHT_CUDA_INFO"
	.sectionflags	@""
	.align	4


	//----- nvinfo : EIATTR_CUDA_API_VERSION
	.align		4
        /*0000*/ 	.byte	0x04, 0x37
        /*0002*/ 	.short	(.L_4249 - .L_4248)
.L_4248:
        /*0004*/ 	.word	0x00000082


	//----- nvinfo : EIATTR_SW2861232_WAR
	.align		4
.L_4249:
        /*0008*/ 	.byte	0x01, 0x35
	.zero		2


	//----- nvinfo : EIATTR_PARAM_CBANK
	.align		4
        /*000c*/ 	.byte	0x04, 0x0a
        /*000e*/ 	.short	(.L_4251 - .L_4250)
	.align		4
.L_4250:
        /*0010*/ 	.word	index@(.nv.constant0._ZN2at6native18elementwise_kernelILi128ELi4EZNS0_22gpu_kernel_impl_nocastIZZZNS0_15neg_kernel_cudaERNS_18TensorIteratorBaseEENKUlvE0_clEvENKUlvE7_clEvEUlN3c108BFloat16EE_EEvS4_RKT_EUliE_EEviT1_)
        /*0014*/ 	.short	0x0160
        /*0016*/ 	.short	0x0220


	//----- nvinfo : EIATTR_CBANK_PARAM_SIZE
	.align		4
.L_4251:
        /*0018*/ 	.byte	0x03, 0x19
        /*001a*/ 	.short	0x0220


	//----- nvinfo : EIATTR_KPARAM_INFO
	.align		4
        /*001c*/ 	.byte	0x04, 0x17
        /*001e*/ 	.short	(.L_4253 - .L_4252)
.L_4252:
        /*0020*/ 	.word	0x00000000
        /*0024*/ 	.short	0x0001
        /*0026*/ 	.short	0x0008
        /*0028*/ 	.byte	0x00, 0xf0, 0x61, 0x08


	//----- nvinfo : EIATTR_KPARAM_INFO
	.align		4
.L_4253:
        /*002c*/ 	.byte	0x04, 0x17
        /*002e*/ 	.short	(.L_4255 - .L_4254)
.L_4254:
        /*0030*/ 	.word	0x00000000
        /*0034*/ 	.short	0x0000
        /*0036*/ 	.short	0x0000
        /*0038*/ 	.byte	0x00, 0xf0, 0x11, 0x00


	//----- nvinfo : EIATTR_MAXREG_COUNT
	.align		4
.L_4255:
        /*003c*/ 	.byte	0x03, 0x1b
        /*003e*/ 	.short	0x0080


	//----- nvinfo : EIATTR_MERCURY_ISA_VERSION
	.align		4
        /*0040*/ 	.byte	0x03, 0x5f
        /*0042*/ 	.short	0x0000


	//----- nvinfo : EIATTR_EXIT_INSTR_OFFSETS
	.align		4
        /*0044*/ 	.byte	0x04, 0x1c
        /*0046*/ 	.short	(.L_4257 - .L_4256)


	//   ....[0]....
.L_4256:
        /*0048*/ 	.word	0x00002d70


	//   ....[1]....
        /*004c*/ 	.word	0x00003c40


	//----- nvinfo : EIATTR_MAX_THREADS
	.align		4
.L_4257:
        /*0050*/ 	.byte	0x04, 0x05
        /*0052*/ 	.short	(.L_4259 - .L_4258)
.L_4258:
        /*0054*/ 	.word	0x00000080
        /*0058*/ 	.word	0x00000001
        /*005c*/ 	.word	0x00000001


	//----- nvinfo : EIATTR_CRS_STACK_SIZE
	.align		4
.L_4259:
        /*0060*/ 	.byte	0x04, 0x1e
        /*0062*/ 	.short	(.L_4261 - .L_4260)
.L_4260:
        /*0064*/ 	.word	0x00000000
.L_4261:


//--------------------- .nv.info._ZN2at6native27unrolled_elementwise_kernelIZZZNS0_15neg_kernel_cudaERNS_18TensorIteratorBaseEENKUlvE0_clEvENKUlvE7_clEvEUlN3c108BFloat16EE_St5arrayIPcLm2EELi4E23TrivialOffsetCalculatorILi1EjESD_NS0_6memory15LoadWithoutCastENSE_16StoreWithoutCastEEEviT_T0_T2_T3_T4_T5_ --------------------------
	.section	.nv.info._ZN2at6native27unrolled_elementwise_kernelIZZZNS0_15neg_kernel_cudaERNS_18TensorIteratorBaseEENKUlvE0_clEvENKUlvE7_clEvEUlN3c108BFloat16EE_St5arrayIPcLm2EELi4E23TrivialOffsetCalculatorILi1EjESD_NS0_6memory15LoadWithoutCastENSE_16StoreWithoutCastEEEviT_T0_T2_T3_T4_T5_,"",@"SHT_CUDA_INFO"
	.sectionflags	@""
	.align	4


	//----- nvinfo : EIATTR_CUDA_API_VERSION
	.align		4
        /*0000*/ 	.byte	0x04, 0x37
        /*0002*/ 	.short	(.L_4263 - .L_4262)
.L_4262:
        /*0004*/ 	.word	0x00000082


	//----- nvinfo : EIATTR_SW2861232_WAR
	.align		4
.L_4263:
        /*0008*/ 	.byte	0x01, 0x35
	.zero		2


	//----- nvinfo : EIATTR_PARAM_CBANK
	.align		4
        /*000c*/ 	.byte	0x04, 0x0a
        /*000e*/ 	.short	(.L_4265 - .L_4264)
	.align		4
.L_4264:
        /*0010*/ 	.word	index@(.nv.constant0._ZN2at6native27unrolled_elementwise_kernelIZZZNS0_15neg_kernel_cudaERNS_18TensorIteratorBaseEENKUlvE0_clEvENKUlvE7_clEvEUlN3c108BFloat16EE_St5arrayIPcLm2EELi4E23TrivialOffsetCalculatorILi1EjESD_NS0_6memory15LoadWithoutCastENSE_16StoreWithoutCastEEEviT_T0_T2_T3_T4_T5_)
        /*0014*/ 	.short	0x0160
        /*0016*/ 	.short	0x001c


	//----- nvinfo : EIATTR_CBANK_PARAM_SIZE
	.align		4
.L_4265:
        /*0018*/ 	.byte	0x03, 0x19
        /*001a*/ 	.short	0x001c


	//----- nvinfo : EIATTR_KPARAM_INFO
	.align		4
        /*001c*/ 	.byte	0x04, 0x17
        /*001e*/ 	.short	(.L_4267 - .L_4266)
.L_4266:
        /*0020*/ 	.word	0x00000000
        /*0024*/ 	.short	0x0006
        /*0026*/ 	.short	0x001b
        /*0028*/ 	.byte	0x00, 0xf0, 0x05, 0x00


	//----- nvinfo : EIATTR_KPARAM_INFO
	.align		4
.L_4267:
        /*002c*/ 	.byte	0x04, 0x17
        /*002e*/ 	.short	(.L_4269 - .L_4268)
.L_4268:
        /*0030*/ 	.word	0x00000000
        /*0034*/ 	.short	0x0005
        /*0036*/ 	.short	0x001a
        /*0038*/ 	.byte	0x00, 0xf0, 0x05, 0x00


	//----- nvinfo : EIATTR_KPARAM_INFO
	.align		4
.L_4269:
        /*003c*/ 	.byte	0x04, 0x17
        /*003e*/ 	.short	(.L_4271 - .L_4270)
.L_4270:
        /*0040*/ 	.word	0x00000000
        /*0044*/ 	.short	0x0004
        /*0046*/ 	.short	0x0019
        /*0048*/ 	.byte	0x00, 0xf0, 0x05, 0x00


	//----- nvinfo : EIATTR_KPARAM_INFO
	.align		4
.L_4271:
        /*004c*/ 	.byte	0x04, 0x17
        /*004e*/ 	.short	(.L_4273 - .L_4272)
.L_4272:
        /*0050*/ 	.word	0x00000000
        /*0054*/ 	.short	0x0003
        /*0056*/ 	.short	0x0018
        /*0058*/ 	.byte	0x00, 0xf0, 0x05, 0x00


	//----- nvinfo : EIATTR_KPARAM_INFO
	.align		4
.L_4273:
        /*005c*/ 	.byte	0x04, 0x17
        /*005e*/ 	.short	(.L_4275 - .L_4274)
.L_4274:
        /*0060*/ 	.word	0x00000000
        /*0064*/ 	.short	0x0002
        /*0066*/ 	.short	0x0008
        /*0068*/ 	.byte	0x00, 0xf0, 0x41, 0x00


	//----- nvinfo : EIATTR_KPARAM_INFO
	.align		4
.L_4275:
        /*006c*/ 	.byte	0x04, 0x17
        /*006e*/ 	.short	(.L_4277 - .L_4276)
.L_4276:
        /*0070*/ 	.word	0x00000000
        /*0074*/ 	.short	0x0001
        /*0076*/ 	.short	0x0004
        /*0078*/ 	.byte	0x00, 0xf0, 0x05, 0x00


	//----- nvinfo : EIATTR_KPARAM_INFO
	.align		4
.L_4277:
        /*007c*/ 	.byte	0x04, 0x17
        /*007e*/ 	.short	(.L_4279 - .L_4278)
.L_4278:
        /*0080*/ 	.word	0x00000000
        /*0084*/ 	.short	0x0000
        /*0086*/ 	.short	0x0000
        /*0088*/ 	.byte	0x00, 0xf0, 0x11, 0x00


	//----- nvinfo : EIATTR_MAXREG_COUNT
	.align		4
.L_4279:
        /*008c*/ 	.byte	0x03, 0x1b
        /*008e*/ 	.short	0x00ff


	//----- nvinfo : EIATTR_MERCURY_ISA_VERSION
	.align		4
        /*0090*/ 	.byte	0x03, 0x5f
        /*0092*/ 	.short	0x0000


	//----- nvinfo : EIATTR_EXIT_INSTR_OFFSETS
	.align		4
        /*0094*/ 	.byte	0x04, 0x1c
        /*0096*/ 	.short	(.L_4281 - .L_4280)


	//   ....[0]....
.L_4280:
        /*0098*/ 	.word	0x000004b0


	//   ....[1]....
        /*009c*/ 	.word	0x00000510


	//----- nvinfo : EIATTR_MAX_THREADS
	.align		4
.L_4281:
        /*00a0*/ 	.byte	0x04, 0x05
        /*00a2*/ 	.short	(.L_4283 - .L_4282)
.L_4282:
        /*00a4*/ 	.word	0x00000080
        /*00a8*/ 	.word	0x00000001
        /*00ac*/ 	.word	0x00000001


	//----- nvinfo : EIATTR_CRS_STACK_SIZE
	.align		4
.L_4283:
        /*00b0*/ 	.byte	0x04, 0x1e
        /*00b2*/ 	.short	(.L_4285 - .L_4284)
.L_4284:
        /*00b4*/ 	.word	0x00000000
.L_4285:


//--------------------- .nv.info._ZN2at6native29vectorized_elementwise_kernelILi2EZZZNS0_15neg_kernel_cudaERNS_18TensorIteratorBaseEENKUlvE0_clEvENKUlvE7_clEvEUlN3c108BFloat16EE_St5arrayIPcLm2EEEEviT0_T1_ --------------------------
	.section	.nv.info._ZN2at6native29vectorized_elementwise_kernelILi2EZZZNS0_15neg_kernel_cudaERNS_18TensorIteratorBaseEENKUlvE0_clEvENKUlvE7_clEvEUlN3c108BFloat16EE_St5arrayIPcLm2EEEEviT0_T1_,"",@"SHT_CUDA_INFO"
	.sectionflags	@""
	.align	4


	//----- nvinfo : EIATTR_CUDA_API_VERSION
	.align		4
        /*0000*/ 	.byte	0x04, 0x37
        /*0002*/ 	.short	(.L_4287 - .L_4286)
.L_4286:
        /*0004*/ 	.word	0x00000082


	//----- nvinfo : EIATTR_SW2861232_WAR
	.align		4
.L_4287:
        /*0008*/ 	.byte	0x01, 0x35
	.zero		2


	//----- nvinfo : EIATTR_PARAM_CBANK
	.align		4
        /*000c*/ 	.byte	0x04, 0x0a
        /*000e*/ 	.short	(.L_4289 - .L_4288)
	.align		4
.L_4288:
        /*0010*/ 	.word	index@(.nv.constant0._ZN2at6native29vectorized_elementwise_kernelILi2EZZZNS0_15neg_kernel_cudaERNS_18TensorIteratorBaseEENKUlvE0_clEvENKUlvE7_clEvEUlN3c108BFloat16EE_St5arrayIPcLm2EEEEviT0_T1_)
        /*0014*/ 	.short	0x0160
        /*0016*/ 	.short	0x0018


	//----- nvinfo : EIATTR_CBANK_PARAM_SIZE
	.align		4
.L_4289:
        /*0018*/ 	.byte	0x03, 0x19
        /*001a*/ 	.short	0x0018


	//----- nvinfo : EIATTR_KPARAM_INFO
	.align		4
        /*001c*/ 	.byte	0x04, 0x17
        /*001e*/ 	.short	(.L_4291 - .L_4290)
.L_4290:
        /*0020*/ 	.word	0x00000000
        /*0024*/ 	.short	0x0002
        /*0026*/ 	.short	0x0008
        /*0028*/ 	.byte	0x00, 0xf0, 0x41, 0x00


	//----- nvinfo : EIATTR_KPARAM_INFO
	.align		4
.L_4291:
        /*002c*/ 	.byte	0x04, 0x17
        /*002e*/ 	.short	(.L_4293 - .L_4292)
.L_4292:
        /*0030*/ 	.word	0x00000000
        /*0034*/ 	.short	0x0001
        /*0036*/ 	.short	0x0004
        /*0038*/ 	.byte	0x00, 0xf0, 0x05, 0x00


	//----- nvinfo : EIATTR_KPARAM_INFO
	.align		4
.L_4293:
        /*003c*/ 	.byte	0x04, 0x17
        /*003e*/ 	.short	(.L_4295 - .L_4294)
.L_4294:
        /*0040*/ 	.word	0x00000000
        /*0044*/ 	.short	0x0000
        /*0046*/ 	.short	0x0000
        /*0048*/ 	.byte	0x00, 0xf0, 0x11, 0x00


	//----- nvinfo : EIATTR_MAXREG_COUNT
	.align		4
.L_4295:
        /*004c*/ 	.byte	0x03, 0x1b
        /*004e*/ 	.short	0x00ff


	//----- nvinfo : EIATTR_MERCURY_ISA_VERSION
	.align		4
        /*0050*/ 	.byte	0x03, 0x5f
        /*0052*/ 	.short	0x0000


	//----- nvinfo : EIATTR_EXIT_INSTR_OFFSETS
	.align		4
        /*0054*/ 	.byte	0x04, 0x1c
        /*0056*/ 	.short	(.L_4297 - .L_4296)


	//   ....[0]....
.L_4296:
        /*0058*/ 	.word	0x00000290


	//   ....[1]....
        /*005c*/ 	.word	0x00000c10


	//   ....[2]....
        /*0060*/ 	.word	0x00000c60


	//----- nvinfo : EIATTR_MAX_THREADS
	.align		4
.L_4297:
        /*0064*/ 	.byte	0x04, 0x05
        /*0066*/ 	.short	(.L_4299 - .L_4298)
.L_4298:
        /*0068*/ 	.word	0x00000080
        /*006c*/ 	.word	0x00000001
        /*0070*/ 	.word	0x00000001


	//----- nvinfo : EIATTR_CRS_STACK_SIZE
	.align		4
.L_4299:
        /*0074*/ 	.byte	0x04, 0x1e
        /*0076*/ 	.short	(.L_4301 - .L_4300)
.L_4300:
        /*0078*/ 	.word	0x00000000
.L_4301:


//--------------------- .nv.info._ZN2at6native29vectorized_elementwise_kernelILi4EZZZNS0_15neg_kernel_cudaERNS_18TensorIteratorBaseEENKUlvE0_clEvENKUlvE7_clEvEUlN3c108BFloat16EE_St5arrayIPcLm2EEEEviT0_T1_ --------------------------
	.section	.nv.info._ZN2at6native29vectorized_elementwise_kernelILi4EZZZNS0_15neg_kernel_cudaERNS_18TensorIteratorBaseEENKUlvE0_clEvENKUlvE7_clEvEUlN3c108BFloat16EE_St5arrayIPcLm2EEEEviT0_T1_,"",@"SHT_CUDA_INFO"
	.sectionflags	@""
	.align	4


	//----- nvinfo : EIATTR_CUDA_API_VERSION
	.align		4
        /*0000*/ 	.byte	0x04, 0x37
        /*0002*/ 	.short	(.L_4303 - .L_4302)
.L_4302:
        /*0004*/ 	.word	0x00000082


	//----- nvinfo : EIATTR_SW2861232_WAR
	.align		4
.L_4303:
        /*0008*/ 	.byte	0x01, 0x35
	.zero		2


	//----- nvinfo : EIATTR_PARAM_CBANK
	.align		4
        /*000c*/ 	.byte	0x04, 0x0a
        /*000e*/ 	.short	(.L_4305 - .L_4304)
	.align		4
.L_4304:
        /*0010*/ 	.word	index@(.nv.constant0._ZN2at6native29vectorized_elementwise_kernelILi4EZZZNS0_15neg_kernel_cudaERNS_18TensorIteratorBaseEENKUlvE0_clEvENKUlvE7_clEvEUlN3c108BFloat16EE_St5arrayIPcLm2EEEEviT0_T1_)
        /*0014*/ 	.short	0x0160
        /*0016*/ 	.short	0x0018


	//----- nvinfo : EIATTR_CBANK_PARAM_SIZE
	.align		4
.L_4305:
        /*0018*/ 	.byte	0x03, 0x19
        /*001a*/ 	.short	0x0018


	//----- nvinfo : EIATTR_KPARAM_INFO
	.align		4
        /*001c*/ 	.byte	0x04, 0x17
        /*001e*/ 	.short	(.L_4307 - .L_4306)
.L_4306:
        /*0020*/ 	.word	0x00000000
        /*0024*/ 	.short	0x0002
        /*0026*/ 	.short	0x0008
        /*0028*/ 	.byte	0x00, 0xf0, 0x41, 0x00


	//----- nvinfo : EIATTR_KPARAM_INFO
	.align		4
.L_4307:
        /*002c*/ 	.byte	0x04, 0x17
        /*002e*/ 	.short	(.L_4309 - .L_4308)
.L_4308:
        /*0030*/ 	.word	0x00000000
        /*0034*/ 	.short	0x0001
        /*0036*/ 	.short	0x0004
        /*0038*/ 	.byte	0x00, 0xf0, 0x05, 0x00


	//----- nvinfo : EIATTR_KPARAM_INFO
	.align		4
.L_4309:
        /*003c*/ 	.byte	0x04, 0x17
        /*003e*/ 	.short	(.L_4311 - .L_4310)
.L_4310:
        /*0040*/ 	.word	0x00000000
        /*0044*/ 	.short	0x0000
        /*0046*/ 	.short	0x0000
        /*0048*/ 	.byte	0x00, 0xf0, 0x11, 0x00


	//----- nvinfo : EIATTR_MAXREG_COUNT
	.align		4
.L_4311:
        /*004c*/ 	.byte	0x03, 0x1b
        /*004e*/ 	.short	0x00ff


	//----- nvinfo : EIATTR_MERCURY_ISA_VERSION
	.align		4
        /*0050*/ 	.byte	0x03, 0x5f
        /*0052*/ 	.short	0x0000


	//----- nvinfo : EIATTR_EXIT_INSTR_OFFSETS
	.align		4
        /*0054*/ 	.byte	0x04, 0x1c
        /*0056*/ 	.short	(.L_4313 - .L_4312)


	//   ....[0]....
.L_4312:
        /*0058*/ 	.word	0x00000250


	//   ....[1]....
        /*005c*/ 	.word	0x00000bd0


	//   ....[2]....
        /*0060*/ 	.word	0x00000c20


	//----- nvinfo : EIATTR_MAX_THREADS
	.align		4
.L_4313:
        /*0064*/ 	.byte	0x04, 0x05
        /*0066*/ 	.short	(.L_4315 - .L_4314)
.L_4314:
        /*0068*/ 	.word	0x00000080
        /*006c*/ 	.word	0x00000001
        /*0070*/ 	.word	0x00000001


	//----- nvinfo : EIATTR_CRS_STACK_SIZE
	.align		4
.L_4315:
        /*0074*/ 	.byte	0x04, 0x1e
        /*0076*/ 	.short	(.L_4317 - .L_4316)
.L_4316:
        /*0078*/ 	.word	0x00000000
.L_4317:


//--------------------- .nv.info._ZN2at6native29vectorized_elementwise_kernelILi8EZZZNS0_15neg_kernel_cudaERNS_18TensorIteratorBaseEENKUlvE0_clEvENKUlvE7_clEvEUlN3c108BFloat16EE_St5arrayIPcLm2EEEEviT0_T1_ --------------------------
	.section	.nv.info._ZN2at6native29vectorized_elementwise_kernelILi8EZZZNS0_15neg_kernel_cudaERNS_18TensorIteratorBaseEENKUlvE0_clEvENKUlvE7_clEvEUlN3c108BFloat16EE_St5arrayIPcLm2EEEEviT0_T1_,"",@"SHT_CUDA_INFO"
	.sectionflags	@""
	.align	4


	//----- nvinfo : EIATTR_CUDA_API_VERSION
	.align		4
        /*0000*/ 	.byte	0x04, 0x37
        /*0002*/ 	.short	(.L_4319 - .L_4318)
.L_4318:
        /*0004*/ 	.word	0x00000082


	//----- nvinfo : EIATTR_SW2861232_WAR
	.align		4
.L_4319:
        /*0008*/ 	.byte	0x01, 0x35
	.zero		2


	//----- nvinfo : EIATTR_PARAM_CBANK
	.align		4
        /*000c*/ 	.byte	0x04, 0x0a
        /*000e*/ 	.short	(.L_4321 - .L_4320)
	.align		4
.L_4320:
        /*0010*/ 	.word	index@(.nv.constant0._ZN2at6native29vectorized_elementwise_kernelILi8EZZZNS0_15neg_kernel_cudaERNS_18TensorIteratorBaseEENKUlvE0_clEvENKUlvE7_clEvEUlN3c108BFloat16EE_St5arrayIPcLm2EEEEviT0_T1_)
        /*0014*/ 	.short	0x0160
        /*0016*/ 	.short	0x0018


	//----- nvinfo : EIATTR_CBANK_PARAM_SIZE
	.align		4
.L_4321:
        /*0018*/ 	.byte	0x03, 0x19
        /*001a*/ 	.short	0x0018


	//----- nvinfo : EIATTR_KPARAM_INFO
	.align		4
        /*001c*/ 	.byte	0x04, 0x17
        /*001e*/ 	.short	(.L_4323 - .L_4322)
.L_4322:
        /*0020*/ 	.word	0x00000000
        /*0024*/ 	.short	0x0002
        /*0026*/ 	.short	0x0008
        /*0028*/ 	.byte	0x00, 0xf0, 0x41, 0x00


	//----- nvinfo : EIATTR_KPARAM_INFO
	.align		4
.L_4323:
        /*002c*/ 	.byte	0x04, 0x17
        /*002e*/ 	.short	(.L_4325 - .L_4324)
.L_4324:
        /*0030*/ 	.word	0x00000000
        /*0034*/ 	.short	0x0001
        /*0036*/ 	.short	0x0004
        /*0038*/ 	.byte	0x00, 0xf0, 0x05, 0x00


	//----- nvinfo : EIATTR_KPARAM_INFO
	.align		4
.L_4325:
        /*003c*/ 	.byte	0x04, 0x17
        /*003e*/ 	.short	(.L_4327 - .L_4326)
.L_4326:
        /*0040*/ 	.word	0x00000000
        /*0044*/ 	.short	0x0000
        /*0046*/ 	.short	0x0000
        /*0048*/ 	.byte	0x00, 0xf0, 0x11, 0x00


	//----- nvinfo : EIATTR_MAXREG_COUNT
	.align		4
.L_4327:
        /*004c*/ 	.byte	0x03, 0x1b
        /*004e*/ 	.short	0x00ff


	//----- nvinfo : EIATTR_MERCURY_ISA_VERSION
	.align		4
        /*0050*/ 	.byte	0x03, 0x5f
        /*0052*/ 	.short	0x0000


	//----- nvinfo : EIATTR_EXIT_INSTR_OFFSETS
	.align		4
        /*0054*/ 	.byte	0x04, 0x1c
        /*0056*/ 	.short	(.L_4329 - .L_4328)


	//   ....[0]....
.L_4328:
        /*0058*/ 	.word	0x00000010


	//----- nvinfo : EIATTR_MAX_THREADS
	.align		4
.L_4329:
        /*005c*/ 	.byte	0x04, 0x05
        /*005e*/ 	.short	(.L_4331 - .L_4330)
.L_4330:
        /*0060*/ 	.word	0x00000080
        /*0064*/ 	.word	0x00000001
        /*0068*/ 	.word	0x00000001
.L_4331:


//--------------------- .nv.info._ZN2at6native18elementwise_kernelILi128ELi4EZNS0_15gpu_kernel_implIZZZNS0_15neg_kernel_cudaERNS_18TensorIteratorBaseEENKUlvE0_clEvENKUlvE6_clEvEUlN3c104HalfEE_EEvS4_RKT_EUliE_EEviT1_ --------------------------
	.section	.nv.info._ZN2at6native18elementwise_kernelILi128ELi4EZNS0_15gpu_kernel_implIZZZNS0_15neg_kernel_cudaERNS_18TensorIteratorBaseEENKUlvE0_clEvENKUlvE6_clEvEUlN3c104HalfEE_EEvS4_RKT_EUliE_EEviT1_,"",@"SHT_CUDA_INFO"
	.sectionflags	@""
	.align	4


	//----- nvinfo : EIATTR_CUDA_API_VERSION
	.align		4
        /*0000*/ 	.byte	0x04, 0x37
        /*0002*/ 	.short	(.L_4333 - .L_4332)
.L_4332:
        /*0004*/ 	.word	0x00000082


	//----- nvinfo : EIATTR_SW2861232_WAR
	.align		4
.L_4333:
        /*0008*/ 	.byte	0x01, 0x35
	.zero		2


	//----- nvinfo : EIATTR_PARAM_CBANK
	.align		4
        /*000c*/ 	.byte	0x04, 0x0a
        /*000e*/ 	.short	(.L_4335 - .L_4334)
	.align		4
.L_4334:
        /*0010*/ 	.word	index@(.nv.constant0._ZN2at6native18elementwise_kernelILi128ELi4EZNS0_15gpu_kernel_implIZZZNS0_15neg_kernel_cudaERNS_18TensorIteratorBaseEENKUlvE0_clEvENKUlvE6_clEvEUlN3c104HalfEE_EEvS4_RKT_EUliE_EEviT1_)
        /*0014*/ 	.short	0x0160
        /*0016*/ 	.short	0x0220


	//----- nvinfo : EIATTR_CBANK_PARAM_SIZE
	.align		4
.L_4335:
        /*0018*/ 	.byte	0x03, 0x19
        /*001a*/ 	.short	0x0220


	//----- nvinfo : EIATTR_KPARAM_INFO
	.align		4
        /*001c*/ 	.byte	0x04, 0x17
        /*001e*/ 	.short	(.L_4337 - .L_4336)
.L_4336:
        /*0020*/ 	.word	0x00000000
        /*0024*/ 	.short	0x0001
        /*0026*/ 	.short	0x0008
        /*0028*/ 	.byte	0x00, 0xf0, 0x61, 0x08


	//----- nvinfo : EIATTR_KPARAM_INFO
	.align		4
.L_4337:
        /*002c*/ 	.byte	0x04, 0x17
        /*002e*/ 	.short	(.L_4339 - .L_4338)
.L_4338:
        /*0030*/ 	.word	0x00000000
        /*0034*/ 	.short	0x0000
        /*0036*/ 	.short	0x0000
        /*0038*/ 	.byte	0x00, 0xf0, 0x11, 0x00


	//----- nvinfo : EIATTR_MAXREG_COUNT
	.align		4
.L_4339:
        /*003c*/ 	.byte	0x03, 0x1b
        /*003e*/ 	.short	0x0080


	//----- nvinfo : EIATTR_EXTERNS
	.align		4
        /*0040*/ 	.byte	0x04, 0x0f
        /*0042*/ 	.short	(.L_4341 - .L_4340)


	//   ....[0]....
	.align		4
.L_4340:
        /*0044*/ 	.word	index@(__assertfail)


	//----- nvinfo : EIATTR_MERCURY_ISA_VERSION
	.align		4
.L_4341:
        /*0048*/ 	.byte	0x03, 0x5f
        /*004a*/ 	.short	0x0000


	//----- nvinfo : EIATTR_SYSCALL_OFFSETS
	.align		4
        /*004c*/ 	.byte	0x04, 0x46
        /*004e*/ 	.short	(.L_4343 - .L_4342)


	//   ....[0]....
.L_4342:
        /*0050*/ 	.word	0x00001db0


	//   ....[1]....
        /*0054*/ 	.word	0x00002d60


	//   ....[2]....
        /*0058*/ 	.word	0x00004b80


	//   ....[3]....
        /*005c*/ 	.word	0x00005b30


	//   ....[4]....
        /*0060*/ 	.word	0x00007920


	//   ....[5]....
        /*0064*/ 	.word	0x000088d0


	//   ....[6]....
        /*0068*/ 	.word	0x0000a6d0


	//   ....[7]....
        /*006c*/ 	.word	0x0000b680


	//----- nvinfo : EIATTR_EXIT_INSTR_OFFSETS
	.align		4
.L_4343:
        /*0070*/ 	.byte	0x04, 0x1c
        /*0072*/ 	.short	(.L_4345 - .L_4344)


	//   ....[0]....
.L_4344:
        /*0074*/ 	.word	0x00008990


	//   ....[1]....
        /*0078*/ 	.word	0x0000a880


	//   ....[2]....
        /*007c*/ 	.word	0x0000a8c0


	//   ....[3]....
        /*0080*/ 	.word	0x0000a960


	//   ....[4]....
        /*0084*/ 	.word	0x0000a9a0


	//   ....[5]....
        /*0088*/ 	.word	0x0000a9e0


	//   ....[6]....
        /*008c*/ 	.word	0x0000aa70


	//   ....[7]....
        /*0090*/ 	.word	0x0000aa90


	//   ....[8]....
        /*0094*/ 	.word	0x0000ab30


	//   ....[9]....
        /*0098*/ 	.word	0x0000ab80


	//   ....[10]....
        /*009c*/ 	.word	0x0000abd0


	//   ....[11]....
        /*00a0*/ 	.word	0x0000aca0


	//   ....[12]....
        /*00a4*/ 	.word	0x0000ad00


	//   ....[13]....
        /*00a8*/ 	.word	0x0000ae90


	//   ....[14]....
        /*00ac*/ 	.word	0x0000aff0


	//   ....[15]....
        /*00b0*/ 	.word	0x0000b030


	//   ....[16]....
        /*00b4*/ 	.word	0x0000b0f0


	//   ....[17]....
        /*00b8*/ 	.word	0x0000b270


	//   ....[18]....
        /*00bc*/ 	.word	0x0000b3f0


	//   ....[19]....
        /*00c0*/ 	.word	0x0000b550


	//   ....[20]....
        /*00c4*/ 	.word	0x0000b690


	//   ....[21]....
        /*00c8*/ 	.word	0x0000b6d0


	//   ....[22]....
        /*00cc*/ 	.word	0x0000b710


	//----- nvinfo : EIATTR_MAX_THREADS
	.align		4
.L_4345:
        /*00d0*/ 	.byte	0x04, 0x05
        /*00d2*/ 	.short	(.L_4347 - .L_4346)
.L_4346:
        /*00d4*/ 	.word	0x00000080
        /*00d8*/ 	.word	0x00000001
        /*00dc*/ 	.word	0x00000001


	//----- nvinfo : EIATTR_CRS_STACK_SIZE
	.align		4
.L_4347:
        /*00e0*/ 	.byte	0x04, 0x1e
        /*00e2*/ 	.short	(.L_4349 - .L_4348)
.L_4348:
        /*00e4*/ 	.word	0x00000000
.L_4349:


//--------------------- .nv.info._ZN2at6native27unrolled_elementwise_kernelIZZZNS0_15neg_kernel_cudaERNS_18TensorIteratorBaseEENKUlvE0_clEvENKUlvE6_clEvEUlN3c104HalfEE_St5arrayIPcLm2EELi4E23TrivialOffsetCalculatorILi1EjESD_NS0_6memory12LoadWithCastILi1EEENSE_13StoreWithCastILi1EEEEEviT_T0_T2_T3_T4_T5_ --------------------------
	.section	.nv.info._ZN2at6native27unrolled_elementwise_kernelIZZZNS0_15neg_kernel_cudaERNS_18TensorIteratorBaseEENKUlvE0_clEvENKUlvE6_clEvEUlN3c104HalfEE_St5arrayIPcLm2EELi4E23TrivialOffsetCalculatorILi1EjESD_NS0_6memory12LoadWithCastILi1EEENSE_13StoreWithCastILi1EEEEEviT_T0_T2_T3_T4_T5_,"",@"SHT_CUDA_INFO"
	.sectionflags	@""
	.align	4


	//----- nvinfo : EIATTR_CUDA_API_VERSION
	.align		4
        /*0000*/ 	.byte	0x04, 0x37
        /*0002*/ 	.short	(.L_4351 - .L_4350)
.L_4350:
        /*0004*/ 	.word	0x00000082


	//----- nvinfo : EIATTR_SW2861232_WAR
	.align		4
.L_4351:
        /*0008*/ 	.byte	0x01, 0x35
	.zero		2


	//----- nvinfo : EIATTR_PARAM_CBANK
	.align		4
        /*000c*/ 	.byte	0x04, 0x0a
        /*000e*/ 	.short	(.L_4353 - .L_4352)
	.align		4
.L_4352:
        /*0010*/ 	.word	index@(.nv.constant0._ZN2at6native27unrolled_elementwise_kernelIZZZNS0_15neg_kernel_cudaERNS_18TensorIteratorBaseEENKUlvE0_clEvENKUlvE6_clEvEUlN3c104HalfEE_St5arrayIPcLm2EELi4E23TrivialOffsetCalculatorILi1EjESD_NS0_6memory12LoadWithCastILi1EEENSE_13StoreWithCastILi1EEEEEviT_T0_T2_T3_T4_T5_)
        /*0014*/ 	.short	0x0160
        /*0016*/ 	.short	0x002c


	//----- nvinfo : EIATTR_CBANK_PARAM_SIZE
	.align		4
.L_4353:
        /*0018*/ 	.byte	0x03, 0x19
        /*001a*/ 	.short	0x002c


	//----- nvinfo : EIATTR_KPARAM_INFO
	.align		4
        /*001c*/ 	.byte	0x04, 0x17
        /*001e*/ 	.short	(.L_4355 - .L_4354)
.L_4354:
        /*0020*/ 	.word	0x00000000
        /*0024*/ 	.short	0x0006
        /*0026*/ 	.short	0x0024
        /*0028*/ 	.byte	0x00, 0xf0, 0x21, 0x00


	//----- nvinfo : EIATTR_KPARAM_INFO
	.align		4
.L_4355:
        /*002c*/ 	.byte	0x04, 0x17
        /*002e*/ 	.short	(.L_4357 - .L_4356)
.L_4356:
        /*0030*/ 	.word	0x00000000
        /*0034*/ 	.short	0x0005
        /*0036*/ 	.short	0x001c
        /*0038*/ 	.byte	0x00, 0xf0, 0x21, 0x00


	//----- nvinfo : EIATTR_KPARAM_INFO
	.align		4
.L_4357:
        /*003c*/ 	.byte	0x04, 0x17
        /*003e*/ 	.short	(.L_4359 - .L_4358)
.L_4358:
        /*0040*/ 	.word	0x00000000
        /*0044*/ 	.short	0x0004
        /*0046*/ 	.short	0x0019
        /*0048*/ 	.byte	0x00, 0xf0, 0x05, 0x00


	//----- nvinfo : EIATTR_KPARAM_INFO
	.align		4
.L_4359:
        /*004c*/ 	.byte	0x04, 0x17
        /*004e*/ 	.short	(.L_4361 - .L_4360)
.L_4360:
        /*0050*/ 	.word	0x00000000
        /*0054*/ 	.short	0x0003
        /*0056*/ 	.short	0x0018
        /*0058*/ 	.byte	0x00, 0xf0, 0x05, 0x00


	//----- nvinfo : EIATTR_KPARAM_INFO
	.align		4
.L_4361:
        /*005c*/ 	.byte	0x04, 0x17
        /*005e*/ 	.short	(.L_4363 - .L_4362)
.L_4362:
        /*0060*/ 	.word	0x00000000
        /*0064*/ 	.short	0x0002
        /*0066*/ 	.short	0x0008
        /*0068*/ 	.byte	0x00, 0xf0, 0x41, 0x00


	//----- nvinfo : EIATTR_KPARAM_INFO
	.align		4
.L_4363:
        /*006c*/ 	.byte	0x04, 0x17
        /*006e*/ 	.short	(.L_4365 - .L_4364)
.L_4364:
        /*0070*/ 	.word	0x00000000
        /*0074*/ 	.short	0x0001
        /*0076*/ 	.short	0x0004
        /*0078*/ 	.byte	0x00, 0xf0, 0x05, 0x00


	//----- nvinfo : EIATTR_KPARAM_INFO
	.align		4
.L_4365:
        /*007c*/ 	.byte	0x04, 0x17
        /*007e*/ 	.short	(.L_4367 - .L_4366)
.L_4366:
        /*0080*/ 	.word	0x00000000
        /*0084*/ 	.short	0x0000
        /*0086*/ 	.short	0x0000
        /*0088*/ 	.byte	0x00, 0xf0, 0x11, 0x00


	//----- nvinfo : EIATTR_MAXREG_COUNT
	.align		4
.L_4367:
        /*008c*/ 	.byte	0x03, 0x1b
        /*008e*/ 	.short	0x00ff


	//----- nvinfo : EIATTR_EXTERNS
	.align		4
        /*0090*/ 	.byte	0x04, 0x0f
        /*0092*/ 	.short	(.L_4369 - .L_4368)


	//   ....[0]....
	.align		4
.L_4368:
        /*0094*/ 	.word	index@(__assertfail)


	//----- nvinfo : EIATTR_MERCURY_ISA_VERSION
	.align		4
.L_4369:
        /*0098*/ 	.byte	0x03, 0x5f
        /*009a*/ 	.short	0x0000


	//----- nvinfo : EIATTR_SYSCALL_OFFSETS
	.align		4
        /*009c*/ 	.byte	0x04, 0x46
        /*009e*/ 	.short	(.L_4371 - .L_4370)


	//   ....[0]....
.L_4370:
        /*00a0*/ 	.word	0x00001070


	//   ....[1]....
        /*00a4*/ 	.word	0x00002140


	//   ....[2]....
        /*00a8*/ 	.word	0x00003220


	//   ....[3]....
        /*00ac*/ 	.word	0x000042d0


	//   ....[4]....
        /*00b0*/ 	.word	0x00005530


	//   ....[5]....
        /*00b4*/ 	.word	0x00006560


	//   ....[6]....
        /*00b8*/ 	.word	0x00007550


	//   ....[7]....
        /*00bc*/ 	.word	0x00008540


	//----- nvinfo : EIATTR_EXIT_INSTR_OFFSETS
	.align		4
.L_4371:
        /*00c0*/ 	.byte	0x04, 0x1c
        /*00c2*/ 	.short	(.L_4373 - .L_4372)


	//   ....[0]....
.L_4372:
        /*00c4*/ 	.word	0x00007610


	//   ....[1]....
        /*00c8*/ 	.word	0x00007740


	//   ....[2]....
        /*00cc*/ 	.word	0x00007780


	//   ....[3]....
        /*00d0*/ 	.word	0x00007820


	//   ....[4]....
        /*00d4*/ 	.word	0x00007860


	//   ....[5]....
        /*00d8*/ 	.word	0x000078a0


	//   ....[6]....
        /*00dc*/ 	.word	0x00007930


	//   ....[7]....
        /*00e0*/ 	.word	0x00007950


	//   ....[8]....
        /*00e4*/ 	.word	0x000079f0


	//   ....[9]....
        /*00e8*/ 	.word	0x00007a40


	//   ....[10]....
        /*00ec*/ 	.word	0x00007a90


	//   ....[11]....
        /*00f0*/ 	.word	0x00007b60


	//   ....[12]....
        /*00f4*/ 	.word	0x00007bc0


	//   ....[13]....
        /*00f8*/ 	.word	0x00007d50


	//   ....[14]....
        /*00fc*/ 	.word	0x00007eb0


	//   ....[15]....
        /*0100*/ 	.word	0x00007ef0


	//   ....[16]....
        /*0104*/ 	.word	0x00007fb0


	//   ....[17]....
        /*0108*/ 	.word	0x00008130


	//   ....[18]....
        /*010c*/ 	.word	0x000082b0


	//   ....[19]....
        /*0110*/ 	.word	0x00008410


	//   ....[20]....
        /*0114*/ 	.word	0x00008550


	//   ....[21]....
        /*0118*/ 	.word	0x00008590


	//   ....[22]....
        /*011c*/ 	.word	0x000085d0


	//----- nvinfo : EIATTR_MAX_THREADS
	.align		4
.L_4373:
        /*0120*/ 	.byte	0x04, 0x05
        /*0122*/ 	.short	(.L_4375 - .L_4374)
.L_4374:
        /*0124*/ 	.word	0x00000080
        /*0128*/ 	.word	0x00000001
        /*012c*/ 	.word	0x00000001


	//----- nvinfo : EIATTR_CRS_STACK_SIZE
	.align		4
.L_4375:
        /*0130*/ 	.byte	0x04, 0x1e
        /*0132*/ 	.short	(.L_4377 - .L_4376)
.L_4376:
        /*0134*/ 	.word	0x00000000
.L_4377:


//--------------------- .nv.info._ZN2at6native18elementwise_kernelILi128ELi4EZNS0_22gpu_kernel_impl_nocastIZZZNS0_15neg_kernel_cudaERNS_18TensorIteratorBaseEENKUlvE0_clEvENKUlvE6_clEvEUlN3c104HalfEE_EEvS4_RKT_EUliE_EEviT1_ --------------------------
	.section	.nv.info._ZN2at6native18elementwise_kernelILi128ELi4EZNS0_22gpu_kernel_impl_nocastIZZZNS0_15neg_kernel_cudaERNS_18TensorIteratorBaseEENKUlvE0_clEvENKUlvE6_clEvEUlN3c104HalfEE_EEvS4_RKT_EUliE_EEviT1_,"",@"SHT_CUDA_INFO"
	.sectionflags	@""
	.align	4


	//----- nvinfo : EIATTR_CUDA_API_VERSION
	.align		4
        /*0000*/ 	.byte	0x04, 0x37
        /*0002*/ 	.short	(.L_4379 - .L_4378)
.L_4378:
        /*0004*/ 	.word	0x00000082


	//----- nvinfo : EIATTR_SW2861232_WAR
	.align		4
.L_4379:
        /*0008*/ 	.byte	0x01, 0x35
	.zero		2


	//----- nvinfo : EIATTR_PARAM_CBANK
	.align		4
        /*000c*/ 	.byte	0x04, 0x0a
        /*000e*/ 	.short	(.L_4381 - .L_4380)
	.align		4
.L_4380:
        /*0010*/ 	.word	index@(.nv.constant0._ZN2at6native18elementwise_kernelILi128ELi4EZNS0_22gpu_kernel_impl_nocastIZZZNS0_15neg_kernel_cudaERNS_18TensorIteratorBaseEENKUlvE0_clEvENKUlvE6_clEvEUlN3c104HalfEE_EEvS4_RKT_EUliE_EEviT1_)
        /*0014*/ 	.short	0x0160
        /*0016*/ 	.short	0x0220


	//----- nvinfo : EIATTR_CBANK_PARAM_SIZE
	.align		4
.L_4381:
        /*0018*/ 	.byte	0x03, 0x19
        /*001a*/ 	.short	0x0220


	//----- nvinfo : EIATTR_KPARAM_INFO
	.align		4
        /*001c*/ 	.byte	0x04, 0x17
        /*001e*/ 	.short	(.L_4383 - .L_4382)
.L_4382:
        /*0020*/ 	.word	0x00000000
        /*0024*/ 	.short	0x0001
        /*0026*/ 	.short	0x0008
        /*0028*/ 	.byte	0x00, 0xf0, 0x61, 0x08


	//----- nvinfo : EIATTR_KPARAM_INFO
	.align		4
.L_4383:
        /*002c*/ 	.byte	0x04, 0x17
        /*002e*/ 	.short	(.L_4385 - .L_4384)
.L_4384:
        /*0030*/ 	.word	0x00000000
        /*0034*/ 	.short	0x0000
        /*0036*/ 	.short	0x0000
        /*0038*/ 	.byte	0x00, 0xf0, 0x11, 0x00


	//----- nvinfo : EIATTR_MAXREG_COUNT
	.align		4
.L_4385:
        /*003c*/ 	.byte	0x03, 0x1b
        /*003e*/ 	.short	0x0080


	//----- nvinfo : EIATTR_MERCURY_ISA_VERSION
	.align		4
        /*0040*/ 	.byte	0x03, 0x5f
        /*0042*/ 	.short	0x0000


	//----- nvinfo : EIATTR_EXIT_INSTR_OFFSETS
	.align		4
        /*0044*/ 	.byte	0x04, 0x1c
        /*0046*/ 	.short	(.L_4387 - .L_4386)


	//   ....[0]....
.L_4386:
        /*0048*/ 	.word	0x00002d40


	//   ....[1]....
        /*004c*/ 	.word	0x00003c00


	//----- nvinfo : EIATTR_MAX_THREADS
	.align		4
.L_4387:
        /*0050*/ 	.byte	0x04, 0x05
        /*0052*/ 	.short	(.L_4389 - .L_4388)
.L_4388:
        /*0054*/ 	.word	0x00000080
        /*0058*/ 	.word	0x00000001
        /*005c*/ 	.word	0x00000001


	//----- nvinfo : EIATTR_CRS_STACK_SIZE
	.align		4
.L_4389:
        /*0060*/ 	.byte	0x04, 0x1e
        /*0062*/ 	.short	(.L_4391 - .L_4390)
.L_4390:
        /*0064*/ 	.word	0x00000000
.L_4391:


//--------------------- .nv.info._ZN2at6native27unrolled_elementwise_kernelIZZZNS0_15neg_kernel_cudaERNS_18TensorIteratorBaseEENKUlvE0_clEvENKUlvE6_clEvEUlN3c104HalfEE_St5arrayIPcLm2EELi4E23TrivialOffsetCalculatorILi1EjESD_NS0_6memory15LoadWithoutCastENSE_16StoreWithoutCastEEEviT_T0_T2_T3_T4_T5_ --------------------------
	.section	.nv.info._ZN2at6native27unrolled_elementwise_kernelIZZZNS0_15neg_kernel_cudaERNS_18TensorIteratorBaseEENKUlvE0_clEvENKUlvE6_clEvEUlN3c104HalfEE_St5arrayIPcLm2EELi4E23TrivialOffsetCalculatorILi1EjESD_NS0_6memory15LoadWithoutCastENSE_16StoreWithoutCastEEEviT_T0_T2_T3_T4_T5_,"",@"SHT_CUDA_INFO"
	.sectionflags	@""
	.align	4


	//----- nvinfo : EIATTR_CUDA_API_VERSION
	.align		4
        /*0000*/ 	.byte	0x04, 0x37
        /*0002*/ 	.short	(.L_4393 - .L_4392)
.L_4392:
        /*0004*/ 	.word	0x00000082


	//----- nvinfo : EIATTR_SW2861232_WAR
	.align		4
.L_4393:
        /*0008*/ 	.byte	0x01, 0x35
	.zero		2


	//----- nvinfo : EIATTR_PARAM_CBANK
	.align		4
        /*000c*/ 	.byte	0x04, 0x0a
        /*000e*/ 	.short	(.L_4395 - .L_4394)
	.align		4
.L_4394:
        /*0010*/ 	.word	index@(.nv.constant0._ZN2at6native27unrolled_elementwise_kernelIZZZNS0_15neg_kernel_cudaERNS_18TensorIteratorBaseEENKUlvE0_clEvENKUlvE6_clEvEUlN3c104HalfEE_St5arrayIPcLm2EELi4E23TrivialOffsetCalculatorILi1EjESD_NS0_6memory15LoadWithoutCastENSE_16StoreWithoutCastEEEviT_T0_T2_T3_T4_T5_)
        /*0014*/ 	.short	0x0160
        /*0016*/ 	.short	0x001c


	//----- nvinfo : EIATTR_CBANK_PARAM_SIZE
	.align		4
.L_4395:
        /*0018*/ 	.byte	0x03, 0x19
        /*001a*/ 	.short	0x001c


	//----- nvinfo : EIATTR_KPARAM_INFO
	.align		4
        /*001c*/ 	.byte	0x04, 0x17
        /*001e*/ 	.short	(.L_4397 - .L_4396)
.L_4396:
        /*0020*/ 	.word	0x00000000
        /*0024*/ 	.short	0x0006
        /*0026*/ 	.short	0x001b
        /*0028*/ 	.byte	0x00, 0xf0, 0x05, 0x00


	//----- nvinfo : EIATTR_KPARAM_INFO
	.align		4
.L_4397:
        /*002c*/ 	.byte	0x04, 0x17
        /*002e*/ 	.short	(.L_4399 - .L_4398)
.L_4398:
        /*0030*/ 	.word	0x00000000
        /*0034*/ 	.short	0x0005
        /*0036*/ 	.short	0x001a
        /*0038*/ 	.byte	0x00, 0xf0, 0x05, 0x00


	//----- nvinfo : EIATTR_KPARAM_INFO
	.align		4
.L_4399:
        /*003c*/ 	.byte	0x04, 0x17
        /*003e*/ 	.short	(.L_4401 - .L_4400)
.L_4400:
        /*0040*/ 	.word	0x00000000
        /*0044*/ 	.short	0x0004
        /*0046*/ 	.short	0x0019
        /*0048*/ 	.byte	0x00, 0xf0, 0x05, 0x00


	//----- nvinfo : EIATTR_KPARAM_INFO
	.align		4
.L_4401:
        /*004c*/ 	.byte	0x04, 0x17
        /*004e*/ 	.short	(.L_4403 - .L_4402)
.L_4402:
        /*0050*/ 	.word	0x00000000
        /*0054*/ 	.short	0x0003
        /*0056*/ 	.short	0x0018
        /*0058*/ 	.byte	0x00, 0xf0, 0x05, 0x00


	//----- nvinfo : EIATTR_KPARAM_INFO
	.align		4
.L_4403:
        /*005c*/ 	.byte	0x04, 0x17
        /*005e*/ 	.short	(.L_4405 - .L_4404)
.L_4404:
        /*0060*/ 	.word	0x00000000
        /*0064*/ 	.short	0x0002
        /*0066*/ 	.short	0x0008
        /*0068*/ 	.byte	0x00, 0xf0, 0x41, 0x00


	//----- nvinfo : EIATTR_KPARAM_INFO
	.align		4
.L_4405:
        /*006c*/ 	.byte	0x04, 0x17
        /*006e*/ 	.short	(.L_4407 - .L_4406)
.L_4406:
        /*0070*/ 	.word	0x00000000
        /*0074*/ 	.short	0x0001
        /*0076*/ 	.short	0x0004
        /*0078*/ 	.byte	0x00, 0xf0, 0x05, 0x00


	//----- nvinfo : EIATTR_KPARAM_INFO
	.align		4
.L_4407:
        /*007c*/ 	.byte	0x04, 0x17
        /*007e*/ 	.short	(.L_4409 - .L_4408)
.L_4408:
        /*0080*/ 	.word	0x00000000
        /*0084*/ 	.short	0x0000
        /*0086*/ 	.short	0x0000
        /*0088*/ 	.byte	0x00, 0xf0, 0x11, 0x00


	//----- nvinfo : EIATTR_MAXREG_COUNT
	.align		4
.L_4409:
        /*008c*/ 	.byte	0x03, 0x1b
        /*008e*/ 	.short	0x00ff


	//----- nvinfo : EIATTR_MERCURY_ISA_VERSION
	.align		4
        /*0090*/ 	.byte	0x03, 0x5f
        /*0092*/ 	.short	0x0000


	//----- nvinfo : EIATTR_EXIT_INSTR_OFFSETS
	.align		4
        /*0094*/ 	.byte	0x04, 0x1c
        /*0096*/ 	.short	(.L_4411 - .L_4410)


	//   ....[0]....
.L_4410:
        /*0098*/ 	.word	0x00000430


	//   ....[1]....
        /*009c*/ 	.word	0x000004a0


	//----- nvinfo : EIATTR_MAX_THREADS
	.align		4
.L_4411:
        /*00a0*/ 	.byte	0x04, 0x05
        /*00a2*/ 	.short	(.L_4413 - .L_4412)
.L_4412:
        /*00a4*/ 	.word	0x00000080
        /*00a8*/ 	.word	0x00000001
        /*00ac*/ 	.word	0x00000001


	//----- nvinfo : EIATTR_CRS_STACK_SIZE
	.align		4
.L_4413:
        /*00b0*/ 	.byte	0x04, 0x1e
        /*00b2*/ 	.short	(.L_4415 - .L_4414)
.L_4414:
        /*00b4*/ 	.word	0x00000000
.L_4415:


//--------------------- .nv.info._ZN2at6native29vectorized_elementwise_kernelILi2EZZZNS0_15neg_kernel_cudaERNS_18TensorIteratorBaseEENKUlvE0_clEvENKUlvE6_clEvEUlN3c104HalfEE_St5arrayIPcLm2EEEEviT0_T1_ --------------------------
	.section	.nv.info._ZN2at6native29vectorized_elementwise_kernelILi2EZZZNS0_15neg_kernel_cudaERNS_18TensorIteratorBaseEENKUlvE0_clEvENKUlvE6_clEvEUlN3c104HalfEE_St5arrayIPcLm2EEEEviT0_T1_,"",@"SHT_CUDA_INFO"
	.sectionflags	@""
	.align	4


	//----- nvinfo : EIATTR_CUDA_API_VERSION
	.align		4
        /*0000*/ 	.byte	0x04, 0x37
        /*0002*/ 	.short	(.L_4417 - .L_4416)
.L_4416:
        /*0004*/ 	.word	0x00000082


	//----- nvinfo : EIATTR_SW2861232_WAR
	.align		4
.L_4417:
        /*0008*/ 	.byte	0x01, 0x35
	.zero		2


	//----- nvinfo : EIATTR_PARAM_CBANK
	.align		4
        /*000c*/ 	.byte	0x04, 0x0a
        /*000e*/ 	.short	(.L_4419 - .L_4418)
	.align		4
.L_4418:
        /*0010*/ 	.word	index@(.nv.constant0._ZN2at6native29vectorized_elementwise_kernelILi2EZZZNS0_15neg_kernel_cudaERNS_18TensorIteratorBaseEENKUlvE0_clEvENKUlvE6_clEvEUlN3c104HalfEE_St5arrayIPcLm2EEEEviT0_T1_)
        /*0014*/ 	.short	0x0160
        /*0016*/ 	.short	0x0018


	//----- nvinfo : EIATTR_CBANK_PARAM_SIZE
	.align		4
.L_4419:
        /*0018*/ 	.byte	0x03, 0x19
        /*001a*/ 	.short	0x0018


	//----- nvinfo : EIATTR_KPARAM_INFO
	.align		4
        /*001c*/ 	.byte	0x04, 0x17
        /*001e*/ 	.short	(.L_4421 - .L_4420)
.L_4420:
        /*0020*/ 	.word	0x00000000
        /*0024*/ 	.short	0x0002
        /*0026*/ 	.short	0x0008
        /*0028*/ 	.byte	0x00, 0xf0, 0x41, 0x00


	//----- nvinfo : EIATTR_KPARAM_INFO
	.align		4
.L_4421:
        /*002c*/ 	.byte	0x04, 0x17
        /*002e*/ 	.short	(.L_4423 - .L_4422)
.L_4422:
        /*0030*/ 	.word	0x00000000
        /*0034*/ 	.short	0x0001
        /*0036*/ 	.short	0x0004
        /*0038*/ 	.byte	0x00, 0xf0, 0x05, 0x00


	//----- nvinfo : EIATTR_KPARAM_INFO
	.align		4
.L_4423:
        /*003c*/ 	.byte	0x04, 0x17
        /*003e*/ 	.short	(.L_4425 - .L_4424)
.L_4424:
        /*0040*/ 	.word	0x00000000
        /*0044*/ 	.short	0x0000
        /*0046*/ 	.short	0x0000
        /*0048*/ 	.byte	0x00, 0xf0, 0x11, 0x00


	//----- nvinfo : EIATTR_MAXREG_COUNT
	.align		4
.L_4425:
        /*004c*/ 	.byte	0x03, 0x1b
        /*004e*/ 	.short	0x00ff


	//----- nvinfo : EIATTR_MERCURY_ISA_VERSION
	.align		4
        /*0050*/ 	.byte	0x03, 0x5f
        /*0052*/ 	.short	0x0000


	//----- nvinfo : EIATTR_EXIT_INSTR_OFFSETS
	.align		4
        /*0054*/ 	.byte	0x04, 0x1c
        /*0056*/ 	.short	(.L_4427 - .L_4426)


	//   ....[0]....
.L_4426:
        /*0058*/ 	.word	0x00000290


	//   ....[1]....
        /*005c*/ 	.word	0x00000b60


	//   ....[2]....
        /*0060*/ 	.word	0x00000bb0


	//----- nvinfo : EIATTR_MAX_THREADS
	.align		4
.L_4427:
        /*0064*/ 	.byte	0x04, 0x05
        /*0066*/ 	.short	(.L_4429 - .L_4428)
.L_4428:
        /*0068*/ 	.word	0x00000080
        /*006c*/ 	.word	0x00000001
        /*0070*/ 	.word	0x00000001


	//----- nvinfo : EIATTR_CRS_STACK_SIZE
	.align		4
.L_4429:
        /*0074*/ 	.byte	0x04, 0x1e
        /*0076*/ 	.short	(.L_4431 - .L_4430)
.L_4430:
        /*0078*/ 	.word	0x00000000
.L_4431:


//--------------------- .nv.info._ZN2at6native29vectorized_elementwise_kernelILi4EZZZNS0_15neg_kernel_cudaERNS_18TensorIteratorBaseEENKUlvE0_clEvENKUlvE6_clEvEUlN3c104HalfEE_St5arrayIPcLm2EEEEviT0_T1_ --------------------------
	.section	.nv.info._ZN2at6native29vectorized_elementwise_kernelILi4EZZZNS0_15neg_kernel_cudaERNS_18TensorIteratorBaseEENKUlvE0_clEvENKUlvE6_clEvEUlN3c104HalfEE_St5arrayIPcLm2EEEEviT0_T1_,"",@"SHT_CUDA_INFO"
	.sectionflags	@""
	.align	4


	//----- nvinfo : EIATTR_CUDA_API_VERSION
	.align		4
        /*0000*/ 	.byte	0x04, 0x37
        /*0002*/ 	.short	(.L_4433 - .L_4432)
.L_4432:
        /*0004*/ 	.word	0x00000082


	//----- nvinfo : EIATTR_SW2861232_WAR
	.align		4
.L_4433:
        /*0008*/ 	.byte	0x01, 0x35
	.zero		2


	//----- nvinfo : EIATTR_PARAM_CBANK
	.align		4
        /*000c*/ 	.byte	0x04, 0x0a
        /*000e*/ 	.short	(.L_4435 - .L_4434)
	.align		4
.L_4434:
        /*0010*/ 	.word	index@(.nv.constant0._ZN2at6native29vectorized_elementwise_kernelILi4EZZZNS0_15neg_kernel_cudaERNS_18TensorIteratorBaseEENKUlvE0_clEvENKUlvE6_clEvEUlN3c104HalfEE_St5arrayIPcLm2EEEEviT0_T1_)
        /*0014*/ 	.short	0x0160
        /*0016*/ 	.short	0x0018


	//----- nvinfo : EIATTR_CBANK_PARAM_SIZE
	.align		4
.L_4435:
        /*0018*/ 	.byte	0x03, 0x19
        /*001a*/ 	.short	0x0018


	//----- nvinfo : EIATTR_KPARAM_INFO
	.align		4
        /*001c*/ 	.byte	0x04, 0x17
        /*001e*/ 	.short	(.L_4437 - .L_4436)
.L_4436:
        /*0020*/ 	.word	0x00000000
        /*0024*/ 	.short	0x0002
        /*0026*/ 	.short	0x0008
        /*0028*/ 	.byte	0x00, 0xf0, 0x41, 0x00


	//----- nvinfo : EIATTR_KPARAM_INFO
	.align		4
.L_4437:
        /*002c*/ 	.byte	0x04, 0x17
        /*002e*/ 	.short	(.L_4439 - .L_4438)
.L_4438:
        /*0030*/ 	.word	0x00000000
        /*0034*/ 	.short	0x0001
        /*0036*/ 	.short	0x0004
        /*0038*/ 	.byte	0x00, 0xf0, 0x05, 0x00


	//----- nvinfo : EIATTR_KPARAM_INFO
	.align		4
.L_4439:
        /*003c*/ 	.byte	0x04, 0x17
        /*003e*/ 	.short	(.L_4441 - .L_4440)
.L_4440:
        /*0040*/ 	.word	0x00000000
        /*0044*/ 	.short	0x0000
        /*0046*/ 	.short	0x0000
        /*0048*/ 	.byte	0x00, 0xf0, 0x11, 0x00


	//----- nvinfo : EIATTR_MAXREG_COUNT
	.align		4
.L_4441:
        /*004c*/ 	.byte	0x03, 0x1b
        /*004e*/ 	.short	0x00ff


	//----- nvinfo : EIATTR_MERCURY_ISA_VERSION
	.align		4
        /*0050*/ 	.byte	0x03, 0x5f
        /*0052*/ 	.short	0x0000


	//----- nvinfo : EIATTR_EXIT_INSTR_OFFSETS
	.align		4
        /*0054*/ 	.byte	0x04, 0x1c
        /*0056*/ 	.short	(.L_4443 - .L_4442)


	//   ....[0]....
.L_4442:
        /*0058*/ 	.word	0x00000250


	//   ....[1]....
        /*005c*/ 	.word	0x00000b20


	//   ....[2]....
        /*0060*/ 	.word	0x00000b70


	//----- nvinfo : EIATTR_MAX_THREADS
	.align		4
.L_4443:
        /*0064*/ 	.byte	0x04, 0x05
        /*0066*/ 	.short	(.L_4445 - .L_4444)
.L_4444:
        /*0068*/ 	.word	0x00000080
        /*006c*/ 	.word	0x00000001
        /*0070*/ 	.word	0x00000001


	//----- nvinfo : EIATTR_CRS_STACK_SIZE
	.align		4
.L_4445:
        /*0074*/ 	.byte	0x04, 0x1e
        /*0076*/ 	.short	(.L_4447 - .L_4446)
.L_4446:
        /*0078*/ 	.word	0x00000000
.L_4447:


//--------------------- .nv.info._ZN2at6native29vectorized_elementwise_kernelILi8EZZZNS0_15neg_kernel_cudaERNS_18TensorIteratorBaseEENKUlvE0_clEvENKUlvE6_clEvEUlN3c104HalfEE_St5arrayIPcLm2EEEEviT0_T1_ --------------------------
	.section	.nv.info._ZN2at6native29vectorized_elementwise_kernelILi8EZZZNS0_15neg_kernel_cudaERNS_18TensorIteratorBaseEENKUlvE0_clEvENKUlvE6_clEvEUlN3c104HalfEE_St5arrayIPcLm2EEEEviT0_T1_,"",@"SHT_CUDA_INFO"
	.sectionflags	@""
	.align	4


	//----- nvinfo : EIATTR_CUDA_API_VERSION
	.align		4
        /*0000*/ 	.byte	0x04, 0x37
        /*0002*/ 	.short	(.L_4449 - .L_4448)
.L_4448:
        /*0004*/ 	.word	0x00000082


	//----- nvinfo : EIATTR_SW2861232_WAR
	.align		4
.L_4449:
        /*0008*/ 	.byte	0x01, 0x35
	.zero		2


	//----- nvinfo : EIATTR_PARAM_CBANK
	.align		4
        /*000c*/ 	.byte	0x04, 0x0a
        /*000e*/ 	.short	(.L_4451 - .L_4450)
	.align		4
.L_4450:
        /*0010*/ 	.word	index@(.nv.constant0._ZN2at6native29vectorized_elementwise_kernelILi8EZZZNS0_15neg_kernel_cudaERNS_18TensorIteratorBaseEENKUlvE0_clEvENKUlvE6_clEvEUlN3c104HalfEE_St5arrayIPcLm2EEEEviT0_T1_)
        /*0014*/ 	.short	0x0160
        /*0016*/ 	.short	0x0018


	//----- nvinfo : EIATTR_CBANK_PARAM_SIZE
	.align		4
.L_4451:
        /*0018*/ 	.byte	0x03, 0x19
        /*001a*/ 	.short	0x0018


	//----- nvinfo : EIATTR_KPARAM_INFO
	.align		4
        /*001c*/ 	.byte	0x04, 0x17
        /*001e*/ 	.short	(.L_4453 - .L_4452)
.L_4452:
        /*0020*/ 	.word	0x00000000
        /*0024*/ 	.short	0x0002
        /*0026*/ 	.short	0x0008
        /*0028*/ 	.byte	0x00, 0xf0, 0x41, 0x00


	//----- nvinfo : EIATTR_KPARAM_INFO
	.align		4
.L_4453:
        /*002c*/ 	.byte	0x04, 0x17
        /*002e*/ 	.short	(.L_4455 - .L_4454)
.L_4454:
        /*0030*/ 	.word	0x00000000
        /*0034*/ 	.short	0x0001
        /*0036*/ 	.short	0x0004
        /*0038*/ 	.byte	0x00, 0xf0, 0x05, 0x00


	//----- nvinfo : EIATTR_KPARAM_INFO
	.align		4
.L_4455:
        /*003c*/ 	.byte	0x04, 0x17
        /*003e*/ 	.short	(.L_4457 - .L_4456)
.L_4456:
        /*0040*/ 	.word	0x00000000
        /*0044*/ 	.short	0x0000
        /*0046*/ 	.short	0x0000
        /*0048*/ 	.byte	0x00, 0xf0, 0x11, 0x00


	//----- nvinfo : EIATTR_MAXREG_COUNT
	.align		4
.L_4457:
        /*004c*/ 	.byte	0x03, 0x1b
        /*004e*/ 	.short	0x00ff


	//----- nvinfo : EIATTR_MERCURY_ISA_VERSION
	.align		4
        /*0050*/ 	.byte	0x03, 0x5f
        /*0052*/ 	.short	0x0000


	//----- nvinfo : EIATTR_EXIT_INSTR_OFFSETS
	.align		4
        /*0054*/ 	.byte	0x04, 0x1c
        /*0056*/ 	.short	(.L_4459 - .L_4458)


	//   ....[0]....
.L_4458:
        /*0058*/ 	.word	0x00000010


	//----- nvinfo : EIATTR_MAX_THREADS
	.align		4
.L_4459:
        /*005c*/ 	.byte	0x04, 0x05
        /*005e*/ 	.short	(.L_4461 - .L_4460)
.L_4460:
        /*0060*/ 	.word	0x00000080
        /*0064*/ 	.word	0x00000001
        /*0068*/ 	.word	0x00000001
.L_4461:


//--------------------- .nv.info._ZN2at6native18elementwise_kernelILi128ELi4EZNS0_15gpu_kernel_implIZZZNS0_15neg_kernel_cudaERNS_18TensorIteratorBaseEENKUlvE0_clEvENKUlvE5_clEvEUlfE_EEvS4_RKT_EUliE_EEviT1_ --------------------------
	.section	.nv.info._ZN2at6native18elementwise_kernelILi128ELi4EZNS0_15gpu_kernel_implIZZZNS0_15neg_kernel_cudaERNS_18TensorIteratorBaseEENKUlvE0_clEvENKUlvE5_clEvEUlfE_EEvS4_RKT_EUliE_EEviT1_,"",@"SHT_CUDA_INFO"
	.sectionflags	@""
	.align	4


	//----- nvinfo : EIATTR_CUDA_API_VERSION
	.align		4
        /*0000*/ 	.byte	0x04, 0x37
        /*0002*/ 	.short	(.L_4463 - .L_4462)
.L_4462:
        /*0004*/ 	.word	0x00000082


	//----- nvinfo : EIATTR_SW2861232_WAR
	.align		4
.L_4463:
        /*0008*/ 	.byte	0x01, 0x35
	.zero		2


	//----- nvinfo : EIATTR_PARAM_CBANK
	.align		4
        /*000c*/ 	.byte	0x04, 0x0a
        /*000e*/ 	.short	(.L_4465 - .L_4464)
	.align		4
.L_4464:
        /*0010*/ 	.word	index@(.nv.constant0._ZN2at6native18elementwise_kernelILi128ELi4EZNS0_15gpu_kernel_implIZZZNS0_15neg_kernel_cudaERNS_18TensorIteratorBaseEENKUlvE0_clEvENKUlvE5_clEvEUlfE_EEvS4_RKT_EUliE_EEviT1_)
        /*0014*/ 	.short	0x0160
        /*0016*/ 	.short	0x0220


	//----- nvinfo : EIATTR_CBANK_PARAM_SIZE
	.align		4
.L_4465:
        /*0018*/ 	.byte	0x03, 0x19
        /*001a*/ 	.short	0x0220


	//----- nvinfo : EIATTR_KPARAM_INFO
	.align		4
        /*001c*/ 	.byte	0x04, 0x17
        /*001e*/ 	.short	(.L_4467 - .L_4466)
.L_4466:
        /*0020*/ 	.word	0x00000000
        /*0024*/ 	.short	0x0001
        /*0026*/ 	.short	0x0008
        /*0028*/ 	.byte	0x00, 0xf0, 0x61, 0x08


	//----- nvinfo : EIATTR_KPARAM_INFO
	.align		4
.L_4467:
        /*002c*/ 	.byte	0x04, 0x17
        /*002e*/ 	.short	(.L_4469 - .L_4468)
.L_4468:
        /*0030*/ 	.word	0x00000000
        /*0034*/ 	.short	0x0000
        /*0036*/ 	.short	0x0000
        /*0038*/ 	.byte	0x00, 0xf0, 0x11, 0x00


	//----- nvinfo : EIATTR_MAXREG_COUNT
	.align		4
.L_4469:
        /*003c*/ 	.byte	0x03, 0x1b
        /*003e*/ 	.short	0x0080


	//----- nvinfo : EIATTR_EXTERNS
	.align		4
        /*0040*/ 	.byte	0x04, 0x0f
        /*0042*/ 	.short	(.L_4471 - .L_4470)


	//   ....[0]....
	.align		4
.L_4470:
        /*0044*/ 	.word	index@(__assertfail)


	//----- nvinfo : EIATTR_MERCURY_ISA_VERSION
	.align		4
.L_4471:
        /*0048*/ 	.byte	0x03, 0x5f
        /*004a*/ 	.short	0x0000


	//----- nvinfo : EIATTR_SYSCALL_OFFSETS
	.align		4
        /*004c*/ 	.byte	0x04, 0x46
        /*004e*/ 	.short	(.L_4473 - .L_4472)


	//   ....[0]....
.L_4472:
        /*0050*/ 	.word	0x00001c50


	//   ....[1]....
        /*0054*/ 	.word	0x00002ad0


	//   ....[2]....
        /*0058*/ 	.word	0x00004770


	//   ....[3]....
        /*005c*/ 	.word	0x000055f0


	//   ....[4]....
        /*0060*/ 	.word	0x00007260


	//   ....[5]....
        /*0064*/ 	.word	0x000080e0


	//   ....[6]....
        /*0068*/ 	.word	0x00009d60


	//   ....[7]....
        /*006c*/ 	.word	0x0000abe0


	//----- nvinfo : EIATTR_EXIT_INSTR_OFFSETS
	.align		4
.L_4473:
        /*0070*/ 	.byte	0x04, 0x1c
        /*0072*/ 	.short	(.L_4475 - .L_4474)


	//   ....[0]....
.L_4474:
        /*0074*/ 	.word	0x00008180


	//   ....[1]....
        /*0078*/ 	.word	0x00009ee0


	//   ....[2]....
        /*007c*/ 	.word	0x00009f10


	//   ....[3]....
        /*0080*/ 	.word	0x00009fa0


	//   ....[4]....
        /*0084*/ 	.word	0x00009fd0


	//   ....[5]....
        /*0088*/ 	.word	0x0000a000


	//   ....[6]....
        /*008c*/ 	.word	0x0000a080


	//   ....[7]....
        /*0090*/ 	.word	0x0000a0b0


	//   ....[8]....
        /*0094*/ 	.word	0x0000a140


	//   ....[9]....
        /*0098*/ 	.word	0x0000a180


	//   ....[10]....
        /*009c*/ 	.word	0x0000a1c0


	//   ....[11]....
        /*00a0*/ 	.word	0x0000a280


	//   ....[12]....
        /*00a4*/ 	.word	0x0000a2d0


	//   ....[13]....
        /*00a8*/ 	.word	0x0000a450


	//   ....[14]....
        /*00ac*/ 	.word	0x0000a5a0


	//   ....[15]....
        /*00b0*/ 	.word	0x0000a5d0


	//   ....[16]....
        /*00b4*/ 	.word	0x0000a680


	//   ....[17]....
        /*00b8*/ 	.word	0x0000a7f0


	//   ....[18]....
        /*00bc*/ 	.word	0x0000a960


	//   ....[19]....
        /*00c0*/ 	.word	0x0000aab0


	//   ....[20]....
        /*00c4*/ 	.word	0x0000abf0


	//   ....[21]....
        /*00c8*/ 	.word	0x0000ac20


	//   ....[22]....
        /*00cc*/ 	.word	0x0000ac50


	//----- nvinfo : EIATTR_MAX_THREADS
	.align		4
.L_4475:
        /*00d0*/ 	.byte	0x04, 0x05
        /*00d2*/ 	.short	(.L_4477 - .L_4476)
.L_4476:
        /*00d4*/ 	.word	0x00000080
        /*00d8*/ 	.word	0x00000001
        /*00dc*/ 	.word	0x00000001


	//----- nvinfo : EIATTR_CRS_STACK_SIZE
	.align		4
.L_4477:
        /*00e0*/ 	.byte	0x04, 0x1e
        /*00e2*/ 	.short	(.L_4479 - .L_4478)
.L_4478:
        /*00e4*/ 	.word	0x00000000
.L_4479:


//--------------------- .nv.info._ZN2at6native27unrolled_elementwise_kernelIZZZNS0_15neg_kernel_cudaERNS_18TensorIteratorBaseEENKUlvE0_clEvENKUlvE5_clEvEUlfE_St5arrayIPcLm2EELi4E23TrivialOffsetCalculatorILi1EjESB_NS0_6memory12LoadWithCastILi1EEENSC_13StoreWithCastILi1EEEEEviT_T0_T2_T3_T4_T5_ --------------------------
	.section	.nv.info._ZN2at6native27unrolled_elementwise_kernelIZZZNS0_15neg_kernel_cudaERNS_18TensorIteratorBaseEENKUlvE0_clEvENKUlvE5_clEvEUlfE_St5arrayIPcLm2EELi4E23TrivialOffsetCalculatorILi1EjESB_NS0_6memory12LoadWithCastILi1EEENSC_13StoreWithCastILi1EEEEEviT_T0_T2_T3_T4_T5_,"",@"SHT_CUDA_INFO"
	.sectionflags	@""
	.align	4


	//----- nvinfo : EIATTR_CUDA_API_VERSION
	.align		4
        /*0000*/ 	.byte	0x04, 0x37
        /*0002*/ 	.short	(.L_4481 - .L_4480)
.L_4480:
        /*0004*/ 	.word	0x00000082


	//----- nvinfo : EIATTR_SW2861232_WAR
	.align		4
.L_4481:
        /*0008*/ 	.byte	0x01, 0x35
	.zero		2


	//----- nvinfo : EIATTR_PARAM_CBANK
	.align		4
        /*000c*/ 	.byte	0x04, 0x0a
        /*000e*/ 	.short	(.L_4483 - .L_4482)
	.align		4
.L_4482:
        /*0010*/ 	.word	index@(.nv.constant0._ZN2at6native27unrolled_elementwise_kernelIZZZNS0_15neg_kernel_cudaERNS_18TensorIteratorBaseEENKUlvE0_clEvENKUlvE5_clEvEUlfE_St5arrayIPcLm2EELi4E23TrivialOffsetCalculatorILi1EjESB_NS0_6memory12LoadWithCastILi1EEENSC_13StoreWithCastILi1EEEEEviT_T0_T2_T3_T4_T5_)
        /*0014*/ 	.short	0x0160
        /*0016*/ 	.short	0x002c


	//----- nvinfo : EIATTR_CBANK_PARAM_SIZE
	.align		4
.L_4483:
        /*0018*/ 	.byte	0x03, 0x19
        /*001a*/ 	.short	0x002c


	//----- nvinfo : EIATTR_KPARAM_INFO
	.align		4
        /*001c*/ 	.byte	0x04, 0x17
        /*001e*/ 	.short	(.L_4485 - .L_4484)
.L_4484:
        /*0020*/ 	.word	0x00000000
        /*0024*/ 	.short	0x0006
        /*0026*/ 	.short	0x0024
        /*0028*/ 	.byte	0x00, 0xf0, 0x21, 0x00


	//----- nvinfo : EIATTR_KPARAM_INFO
	.align		4
.L_4485:
        /*002c*/ 	.byte	0x04, 0x17
        /*002e*/ 	.short	(.L_4487 - .L_4486)
.L_4486:
        /*0030*/ 	.word	0x00000000
        /*0034*/ 	.short	0x0005
        /*0036*/ 	.short	0x001c
        /*0038*/ 	.byte	0x00, 0xf0, 0x21, 0x00


	//----- nvinfo : EIATTR_KPARAM_INFO
	.align		4
.L_4487:
        /*003c*/ 	.byte	0x04, 0x17
        /*003e*/ 	.short	(.L_4489 - .L_4488)
.L_4488:
        /*0040*/ 	.word	0x00000000
        /*0044*/ 	.short	0x0004
        /*0046*/ 	.short	0x0019
        /*0048*/ 	.byte	0x00, 0xf0, 0x05, 0x00


	//----- nvinfo : EIATTR_KPARAM_INFO
	.align		4
.L_4489:
        /*004c*/ 	.byte	0x04, 0x17
        /*004e*/ 	.short	(.L_4491 - .L_4490)
.L_4490:
        /*0050*/ 	.word	0x00000000
        /*0054*/ 	.short	0x0003
        /*0056*/ 	.short	0x0018
        /*0058*/ 	.byte	0x00, 0xf0, 0x05, 0x00


	//----- nvinfo : EIATTR_KPARAM_INFO
	.align		4
.L_4491:
        /*005c*/ 	.byte	0x04, 0x17
        /*005e*/ 	.short	(.L_4493 - .L_4492)
.L_4492:
        /*0060*/ 	.word	0x00000000
        /*0064*/ 	.short	0x0002
        /*0066*/ 	.short	0x0008
        /*0068*/ 	.byte	0x00, 0xf0, 0x41, 0x00


	//----- nvinfo : EIATTR_KPARAM_INFO
	.align		4
.L_4493:
        /*006c*/ 	.byte	0x04, 0x17
        /*006e*/ 	.short	(.L_4495 - .L_4494)
.L_4494:
        /*0070*/ 	.word	0x00000000
        /*0074*/ 	.short	0x0001
        /*0076*/ 	.short	0x0004
        /*0078*/ 	.byte	0x00, 0xf0, 0x05, 0x00


	//----- nvinfo : EIATTR_KPARAM_INFO
	.align		4
.L_4495:
        /*007c*/ 	.byte	0x04, 0x17
        /*007e*/ 	.short	(.L_4497 - .L_4496)
.L_4496:
        /*0080*/ 	.word	0x00000000
        /*0084*/ 	.short	0x0000
        /*0086*/ 	.short	0x0000
        /*0088*/ 	.byte	0x00, 0xf0, 0x11, 0x00


	//----- nvinfo : EIATTR_MAXREG_COUNT
	.align		4
.L_4497:
        /*008c*/ 	.byte	0x03, 0x1b
        /*008e*/ 	.short	0x00ff


	//----- nvinfo : EIATTR_EXTERNS
	.align		4
        /*0090*/ 	.byte	0x04, 0x0f
        /*0092*/ 	.short	(.L_4499 - .L_4498)


	//   ....[0]....
	.align		4
.L_4498:
        /*0094*/ 	.word	index@(__assertfail)


	//----- nvinfo : EIATTR_MERCURY_ISA_VERSION
	.align		4
.L_4499:
        /*0098*/ 	.byte	0x03, 0x5f
        /*009a*/ 	.short	0x0000


	//----- nvinfo : EIATTR_SYSCALL_OFFSETS
	.align		4
        /*009c*/ 	.byte	0x04, 0x46
        /*009e*/ 	.short	(.L_4501 - .L_4500)


	//   ....[0]....
.L_4500:
        /*00a0*/ 	.word	0x00000e50


	//   ....[1]....
        /*00a4*/ 	.word	0x00001cd0


	//   ....[2]....
        /*00a8*/ 	.word	0x00002b60


	//   ....[3]....
        /*00ac*/ 	.word	0x00003990


	//   ....[4]....
        /*00b0*/ 	.word	0x000048d0


	//   ....[5]....
        /*00b4*/ 	.word	0x000057a0


	//   ....[6]....
        /*00b8*/ 	.word	0x00006660


	//   ....[7]....
        /*00bc*/ 	.word	0x00007530


	//----- nvinfo : EIATTR_EXIT_INSTR_OFFSETS
	.align		4
.L_4501:
        /*00c0*/ 	.byte	0x04, 0x1c
        /*00c2*/ 	.short	(.L_4503 - .L_4502)


	//   ....[0]....
.L_4502:
        /*00c4*/ 	.word	0x00006700


	//   ....[1]....
        /*00c8*/ 	.word	0x00006820


	//   ....[2]....
        /*00cc*/ 	.word	0x00006860


	//   ....[3]....
        /*00d0*/ 	.word	0x000068f0


	//   ....[4]....
        /*00d4*/ 	.word	0x00006920


	//   ....[5]....
        /*00d8*/ 	.word	0x00006950


	//   ....[6]....
        /*00dc*/ 	.word	0x000069d0


	//   ....[7]....
        /*00e0*/ 	.word	0x00006a00


	//   ....[8]....
        /*00e4*/ 	.word	0x00006a90


	//   ....[9]....
        /*00e8*/ 	.word	0x00006ad0


	//   ....[10]....
        /*00ec*/ 	.word	0x00006b10


	//   ....[11]....
        /*00f0*/ 	.word	0x00006bd0


	//   ....[12]....
        /*00f4*/ 	.word	0x00006c20


	//   ....[13]....
        /*00f8*/ 	.word	0x00006da0


	//   ....[14]....
        /*00fc*/ 	.word	0x00006ef0


	//   ....[15]....
        /*0100*/ 	.word	0x00006f20


	//   ....[16]....
        /*0104*/ 	.word	0x00006fd0


	//   ....[17]....
        /*0108*/ 	.word	0x00007140


	//   ....[18]....
        /*010c*/ 	.word	0x000072b0


	//   ....[19]....
        /*0110*/ 	.word	0x00007400


	//   ....[20]....
        /*0114*/ 	.word	0x00007540


	//   ....[21]....
        /*0118*/ 	.word	0x00007570


	//   ....[22]....
        /*011c*/ 	.word	0x000075a0


	//----- nvinfo : EIATTR_MAX_THREADS
	.align		4
.L_4503:
        /*0120*/ 	.byte	0x04, 0x05
        /*0122*/ 	.short	(.L_4505 - .L_4504)
.L_4504:
        /*0124*/ 	.word	0x00000080
        /*0128*/ 	.word	0x00000001
        /*012c*/ 	.word	0x00000001


	//----- nvinfo : EIATTR_CRS_STACK_SIZE
	.align		4
.L_4505:
        /*0130*/ 	.byte	0x04, 0x1e
        /*0132*/ 	.short	(.L_4507 - .L_4506)
.L_4506:
        /*0134*/ 	.word	0x00000000
.L_4507:


//--------------------- .nv.info._ZN2at6native18elementwise_kernelILi128ELi2EZNS0_22gpu_kernel_impl_nocastIZZZNS0_15neg_kernel_cudaERNS_18TensorIteratorBaseEENKUlvE0_clEvENKUlvE5_clEvEUlfE_EEvS4_RKT_EUliE_EEviT1_ --------------------------
	.section	.nv.info._ZN2at6native18elementwise_kernelILi128ELi2EZNS0_22gpu_kernel_impl_nocastIZZZNS0_15neg_kernel_cudaERNS_18TensorIteratorBaseEENKUlvE0_clEvENKUlvE5_clEvEUlfE_EEvS4_RKT_EUliE_EEviT1_,"",@"SHT_CUDA_INFO"
	.sectionflags	@""
	.align	4


	//----- nvinfo : EIATTR_CUDA_API_VERSION
	.align		4
        /*0000*/ 	.byte	0x04, 0x37
        /*0002*/ 	.short	(.L_4509 - .L_4508)
.L_4508:
        /*0004*/ 	.word	0x00000082


	//----- nvinfo : EIATTR_SW2861232_WAR
	.align		4
.L_4509:
        /*0008*/ 	.byte	0x01, 0x35
	.zero		2


	//----- nvinfo : EIATTR_PARAM_CBANK
	.align		4
        /*000c*/ 	.byte	0x04, 0x0a
        /*000e*/ 	.short	(.L_4511 - .L_4510)
	.align		4
.L_4510:
        /*0010*/ 	.word	index@(.nv.constant0._ZN2at6native18elementwise_kernelILi128ELi2EZNS0_22gpu_kernel_impl_nocastIZZZNS0_15neg_kernel_cudaERNS_18TensorIteratorBaseEENKUlvE0_clEvENKUlvE5_clEvEUlfE_EEvS4_RKT_EUliE_EEviT1_)
        /*0014*/ 	.short	0x0160
        /*0016*/ 	.short	0x0220


	//----- nvinfo : EIATTR_CBANK_PARAM_SIZE
	.align		4
.L_4511:
        /*0018*/ 	.byte	0x03, 0x19
        /*001a*/ 	.short	0x0220


	//----- nvinfo : EIATTR_KPARAM_INFO
	.align		4
        /*001c*/ 	.byte	0x04, 0x17
        /*001e*/ 	.short	(.L_4513 - .L_4512)
.L_4512:
        /*0020*/ 	.word	0x00000000
        /*0024*/ 	.short	0x0001
        /*0026*/ 	.short	0x0008
        /*0028*/ 	.byte	0x00, 0xf0, 0x61, 0x08


	//----- nvinfo : EIATTR_KPARAM_INFO
	.align		4
.L_4513:
        /*002c*/ 	.byte	0x04, 0x17
        /*002e*/ 	.short	(.L_4515 - .L_4514)
.L_4514:
        /*0030*/ 	.word	0x00000000
        /*0034*/ 	.short	0x0000
        /*0036*/ 	.short	0x0000
        /*0038*/ 	.byte	0x00, 0xf0, 0x11, 0x00


	//----- nvinfo : EIATTR_MAXREG_COUNT
	.align		4
.L_4515:
        /*003c*/ 	.byte	0x03, 0x1b
        /*003e*/ 	.short	0x0080


	//----- nvinfo : EIATTR_MERCURY_ISA_VERSION
	.align		4
        /*0040*/ 	.byte	0x03, 0x5f
        /*0042*/ 	.short	0x0000


	//----- nvinfo : EIATTR_EXIT_INSTR_OFFSETS
	.align		4
        /*0044*/ 	.byte	0x04, 0x1c
        /*0046*/ 	.short	(.L_4517 - .L_4516)


	//   ....[0]....
.L_4516:
        /*0048*/ 	.word	0x00000f60


	//   ....[1]....
        /*004c*/ 	.word	0x00001e20


	//----- nvinfo : EIATTR_MAX_THREADS
	.align		4
.L_4517:
        /*0050*/ 	.byte	0x04, 0x05
        /*0052*/ 	.short	(.L_4519 - .L_4518)
.L_4518:
        /*0054*/ 	.word	0x00000080
        /*0058*/ 	.word	0x00000001
        /*005c*/ 	.word	0x00000001


	//----- nvinfo : EIATTR_CRS_STACK_SIZE
	.align		4
.L_4519:
        /*0060*/ 	.byte	0x04, 0x1e
        /*0062*/ 	.short	(.L_4521 - .L_4520)
.L_4520:
        /*0064*/ 	.word	0x00000000
.L_4521:


//--------------------- .nv.info._ZN2at6native27unrolled_elementwise_kernelIZZZNS0_15neg_kernel_cudaERNS_18TensorIteratorBaseEENKUlvE0_clEvENKUlvE5_clEvEUlfE_St5arrayIPcLm2EELi4E23TrivialOffsetCalculatorILi1EjESB_NS0_6memory15LoadWithoutCastENSC_16StoreWithoutCastEEEviT_T0_T2_T3_T4_T5_ --------------------------
	.section	.nv.info._ZN2at6native27unrolled_elementwise_kernelIZZZNS0_15neg_kernel_cudaERNS_18TensorIteratorBaseEENKUlvE0_clEvENKUlvE5_clEvEUlfE_St5arrayIPcLm2EELi4E23TrivialOffsetCalculatorILi1EjESB_NS0_6memory15LoadWithoutCastENSC_16StoreWithoutCastEEEviT_T0_T2_T3_T4_T5_,"",@"SHT_CUDA_INFO"
	.sectionflags	@""
	.align	4


	//----- nvinfo : EIATTR_CUDA_API_VERSION
	.align		4
        /*0000*/ 	.byte	0x04, 0x37
        /*0002*/ 	.short	(.L_4523 - .L_4522)
.L_4522:
        /*0004*/ 	.word	0x00000082


	//----- nvinfo : EIATTR_SW2861232_WAR
	.align		4
.L_4523:
        /*0008*/ 	.byte	0x01, 0x35
	.zero		2


	//----- nvinfo : EIATTR_PARAM_CBANK
	.align		4
        /*000c*/ 	.byte	0x04, 0x0a
        /*000e*/ 	.short	(.L_4525 - .L_4524)
	.align		4
.L_4524:
        /*0010*/ 	.word	index@(.nv.constant0._ZN2at6native27unrolled_elementwise_kernelIZZZNS0_15neg_kernel_cudaERNS_18TensorIteratorBaseEENKUlvE0_clEvENKUlvE5_clEvEUlfE_St5arrayIPcLm2EELi4E23TrivialOffsetCalculatorILi1EjESB_NS0_6memory15LoadWithoutCastENSC_16StoreWithoutCastEEEviT_T0_T2_T3_T4_T5_)
        /*0014*/ 	.short	0x0160
        /*0016*/ 	.short	0x001c


	//----- nvinfo : EIATTR_CBANK_PARAM_SIZE
	.align		4
.L_4525:
        /*0018*/ 	.byte	0x03, 0x19
        /*001a*/ 	.short	0x001c


	//----- nvinfo : EIATTR_KPARAM_INFO
	.align		4
        /*001c*/ 	.byte	0x04, 0x17
        /*001e*/ 	.short	(.L_4527 - .L_4526)
.L_4526:
        /*0020*/ 	.word	0x00000000
        /*0024*/ 	.short	0x0006
        /*0026*/ 	.short	0x001b
        /*0028*/ 	.byte	0x00, 0xf0, 0x05, 0x00


	//----- nvinfo : EIATTR_KPARAM_INFO
	.align		4
.L_4527:
        /*002c*/ 	.byte	0x04, 0x17
        /*002e*/ 	.short	(.L_4529 - .L_4528)
.L_4528:
        /*0030*/ 	.word	0x00000000
        /*0034*/ 	.short	0x0005
        /*0036*/ 	.short	0x001a
        /*0038*/ 	.byte	0x00, 0xf0, 0x05, 0x00


	//----- nvinfo : EIATTR_KPARAM_INFO
	.align		4
.L_4529:
        /*003c*/ 	.byte	0x04, 0x17
        /*003e*/ 	.short	(.L_4531 - .L_4530)
.L_4530:
        /*0040*/ 	.word	0x00000000
        /*0044*/ 	.short	0x0004
        /*0046*/ 	.short	0x0019
        /*0048*/ 	.byte	0x00, 0xf0, 0x05, 0x00


	//----- nvinfo : EIATTR_KPARAM_INFO
	.align		4
.L_4531:
        /*004c*/ 	.byte	0x04, 0x17
        /*004e*/ 	.short	(.L_4533 - .L_4532)
.L_4532:
        /*0050*/ 	.word	0x00000000
        /*0054*/ 	.short	0x0003
        /*0056*/ 	.short	0x0018
        /*0058*/ 	.byte	0x00, 0xf0, 0x05, 0x00


	//----- nvinfo : EIATTR_KPARAM_INFO
	.align		4
.L_4533:
        /*005c*/ 	.byte	0x04, 0x17
        /*005e*/ 	.short	(.L_4535 - .L_4534)
.L_4534:
        /*0060*/ 	.word	0x00000000
        /*0064*/ 	.short	0x0002
        /*0066*/ 	.short	0x0008
        /*0068*/ 	.byte	0x00, 0xf0, 0x41, 0x00


	//----- nvinfo : EIATTR_KPARAM_INFO
	.align		4
.L_4535:
        /*006c*/ 	.byte	0x04, 0x17
        /*006e*/ 	.short	(.L_4537 - .L_4536)
.L_4536:
        /*0070*/ 	.word	0x00000000
        /*0074*/ 	.short	0x0001
        /*0076*/ 	.short	0x0004
        /*0078*/ 	.byte	0x00, 0xf0, 0x05, 0x00


	//----- nvinfo : EIATTR_KPARAM_INFO
	.align		4
.L_4537:
        /*007c*/ 	.byte	0x04, 0x17
        /*007e*/ 	.short	(.L_4539 - .L_4538)
.L_4538:
        /*0080*/ 	.word	0x00000000
        /*0084*/ 	.short	0x0000
        /*0086*/ 	.short	0x0000
        /*0088*/ 	.byte	0x00, 0xf0, 0x11, 0x00


	//----- nvinfo : EIATTR_MAXREG_COUNT
	.align		4
.L_4539:
        /*008c*/ 	.byte	0x03, 0x1b
        /*008e*/ 	.short	0x00ff


	//----- nvinfo : EIATTR_MERCURY_ISA_VERSION
	.align		4
        /*0090*/ 	.byte	0x03, 0x5f
        /*0092*/ 	.short	0x0000


	//----- nvinfo : EIATTR_EXIT_INSTR_OFFSETS
	.align		4
        /*0094*/ 	.byte	0x04, 0x1c
        /*0096*/ 	.short	(.L_4541 - .L_4540)


	//   ....[0]....
.L_4540:
        /*0098*/ 	.word	0x00000370


	//   ....[1]....
        /*009c*/ 	.word	0x000003d0


	//----- nvinfo : EIATTR_MAX_THREADS
	.align		4
.L_4541:
        /*00a0*/ 	.byte	0x04, 0x05
        /*00a2*/ 	.short	(.L_4543 - .L_4542)
.L_4542:
        /*00a4*/ 	.word	0x00000080
        /*00a8*/ 	.word	0x00000001
        /*00ac*/ 	.word	0x00000001


	//----- nvinfo : EIATTR_CRS_STACK_SIZE
	.align		4
.L_4543:
        /*00b0*/ 	.byte	0x04, 0x1e
        /*00b2*/ 	.short	(.L_4545 - .L_4544)
.L_4544:
        /*00b4*/ 	.word	0x00000000
.L_4545:


//--------------------- .nv.info._ZN2at6native29vectorized_elementwise_kernelILi2EZZZNS0_15neg_kernel_cudaERNS_18TensorIteratorBaseEENKUlvE0_clEvENKUlvE5_clEvEUlfE_St5arrayIPcLm2EEEEviT0_T1_ --------------------------
	.section	.nv.info._ZN2at6native29vectorized_elementwise_kernelILi2EZZZNS0_15neg_kernel_cudaERNS_18TensorIteratorBaseEENKUlvE0_clEvENKUlvE5_clEvEUlfE_St5arrayIPcLm2EEEEviT0_T1_,"",@"SHT_CUDA_INFO"
	.sectionflags	@""
	.align	4


	//----- nvinfo : EIATTR_CUDA_API_VERSION
	.align		4
        /*0000*/ 	.byte	0x04, 0x37
        /*0002*/ 	.short	(.L_4547 - .L_4546)
.L_4546:
        /*0004*/ 	.word	0x00000082


	//----- nvinfo : EIATTR_SW2861232_WAR
	.align		4
.L_4547:
        /*0008*/ 	.byte	0x01, 0x35
	.zero		2


	//----- nvinfo : EIATTR_PARAM_CBANK
	.align		4
        /*000c*/ 	.byte	0x04, 0x0a
        /*000e*/ 	.short	(.L_4549 - .L_4548)
	.align		4
.L_4548:
        /*0010*/ 	.word	index@(.nv.constant0._ZN2at6native29vectorized_elementwise_kernelILi2EZZZNS0_15neg_kernel_cudaERNS_18TensorIteratorBaseEENKUlvE0_clEvENKUlvE5_clEvEUlfE_St5arrayIPcLm2EEEEviT0_T1_)
        /*0014*/ 	.short	0x0160
        /*0016*/ 	.short	0x0018


	//----- nvinfo : EIATTR_CBANK_PARAM_SIZE
	.align		4
.L_4549:
        /*0018*/ 	.byte	0x03, 0x19
        /*001a*/ 	.short	0x0018


	//----- nvinfo : EIATTR_KPARAM_INFO
	.align		4
        /*001c*/ 	.byte	0x04, 0x17
        /*001e*/ 	.short	(.L_4551 - .L_4550)
.L_4550:
        /*0020*/ 	.word	0x00000000
        /*0024*/ 	.short	0x0002
        /*0026*/ 	.short	0x0008
        /*0028*/ 	.byte	0x00, 0xf0, 0x41, 0x00


	//----- nvinfo : EIATTR_KPARAM_INFO
	.align		4
.L_4551:
        /*002c*/ 	.byte	0x04, 0x17
        /*002e*/ 	.short	(.L_4553 - .L_4552)
.L_4552:
        /*0030*/ 	.word	0x00000000
        /*0034*/ 	.short	0x0001
        /*0036*/ 	.short	0x0004
        /*0038*/ 	.byte	0x00, 0xf0, 0x05, 0x00


	//----- nvinfo : EIATTR_KPARAM_INFO
	.align		4
.L_4553:
        /*003c*/ 	.byte	0x04, 0x17
        /*003e*/ 	.short	(.L_4555 - .L_4554)
.L_4554:
        /*0040*/ 	.word	0x00000000
        /*0044*/ 	.short	0x0000
        /*0046*/ 	.short	0x0000
        /*0048*/ 	.byte	0x00, 0xf0, 0x11, 0x00


	//----- nvinfo : EIATTR_MAXREG_COUNT
	.align		4
.L_4555:
        /*004c*/ 	.byte	0x03, 0x1b
        /*004e*/ 	.short	0x00ff


	//----- nvinfo : EIATTR_MERCURY_ISA_VERSION
	.align		4
        /*0050*/ 	.byte	0x03, 0x5f
        /*0052*/ 	.short	0x0000


	//----- nvinfo : EIATTR_EXIT_INSTR_OFFSETS
	.align		4
        /*0054*/ 	.byte	0x04, 0x1c
        /*0056*/ 	.short	(.L_4557 - .L_4556)


	//   ....[0]....
.L_4556:
        /*0058*/ 	.word	0x000001d0


	//   ....[1]....
        /*005c*/ 	.word	0x000008f0


	//   ....[2]....
        /*0060*/ 	.word	0x00000950


	//----- nvinfo : EIATTR_MAX_THREADS
	.align		4
.L_4557:
        /*0064*/ 	.byte	0x04, 0x05
        /*0066*/ 	.short	(.L_4559 - .L_4558)
.L_4558:
        /*0068*/ 	.word	0x00000080
        /*006c*/ 	.word	0x00000001
        /*0070*/ 	.word	0x00000001


	//----- nvinfo : EIATTR_CRS_STACK_SIZE
	.align		4
.L_4559:
        /*0074*/ 	.byte	0x04, 0x1e
        /*0076*/ 	.short	(.L_4561 - .L_4560)
.L_4560:
        /*0078*/ 	.word	0x00000000
.L_4561:


//--------------------- .nv.info._ZN2at6native29vectorized_elementwise_kernelILi4EZZZNS0_15neg_kernel_cudaERNS_18TensorIteratorBaseEENKUlvE0_clEvENKUlvE5_clEvEUlfE_St5arrayIPcLm2EEEEviT0_T1_ --------------------------
	.section	.nv.info._ZN2at6native29vectorized_elementwise_kernelILi4EZZZNS0_15neg_kernel_cudaERNS_18TensorIteratorBaseEENKUlvE0_clEvENKUlvE5_clEvEUlfE_St5arrayIPcLm2EEEEviT0_T1_,"",@"SHT_CUDA_INFO"
	.sectionflags	@""
	.align	4


	//----- nvinfo : EIATTR_CUDA_API_VERSION
	.align		4
        /*0000*/ 	.byte	0x04, 0x37
        /*0002*/ 	.short	(.L_4563 - .L_4562)
.L_4562:
        /*0004*/ 	.word	0x00000082


	//----- nvinfo : EIATTR_SW2861232_WAR
	.align		4
.L_4563:
        /*0008*/ 	.byte	0x01, 0x35
	.zero		2


	//----- nvinfo : EIATTR_PARAM_CBANK
	.align		4
        /*000c*/ 	.byte	0x04, 0x0a
        /*000e*/ 	.short	(.L_4565 - .L_4564)
	.align		4
.L_4564:
        /*0010*/ 	.word	index@(.nv.constant0._ZN2at6native29vectorized_elementwise_kernelILi4EZZZNS0_15neg_kernel_cudaERNS_18TensorIteratorBaseEENKUlvE0_clEvENKUlvE5_clEvEUlfE_St5arrayIPcLm2EEEEviT0_T1_)
        /*0014*/ 	.short	0x0160
        /*0016*/ 	.short	0x0018


	//----- nvinfo : EIATTR_CBANK_PARAM_SIZE
	.align		4
.L_4565:
        /*0018*/ 	.byte	0x03, 0x19
        /*001a*/ 	.short	0x0018


	//----- nvinfo : EIATTR_KPARAM_INFO
	.align		4
        /*001c*/ 	.byte	0x04, 0x17
        /*001e*/ 	.short	(.L_4567 - .L_4566)
.L_4566:
        /*0020*/ 	.word	0x00000000
        /*0024*/ 	.short	0x0002
        /*0026*/ 	.short	0x0008
        /*0028*/ 	.byte	0x00, 0xf0, 0x41, 0x00


	//----- nvinfo : EIATTR_KPARAM_INFO
	.align		4
.L_4567:
        /*002c*/ 	.byte	0x04, 0x17
        /*002e*/ 	.short	(.L_4569 - .L_4568)
.L_4568:
        /*0030*/ 	.word	0x00000000
        /*0034*/ 	.short	0x0001
        /*0036*/ 	.short	0x0004
        /*0038*/ 	.byte	0x00, 0xf0, 0x05, 0x00


	//----- nvinfo : EIATTR_KPARAM_INFO
	.align		4
.L_4569:
        /*003c*/ 	.byte	0x04, 0x17
        /*003e*/ 	.short	(.L_4571 - .L_4570)
.L_4570:
        /*0040*/ 	.word	0x00000000
        /*0044*/ 	.short	0x0000
        /*0046*/ 	.short	0x0000
        /*0048*/ 	.byte	0x00, 0xf0, 0x11, 0x00


	//----- nvinfo : EIATTR_MAXREG_COUNT
	.align		4
.L_4571:
        /*004c*/ 	.byte	0x03, 0x1b
        /*004e*/ 	.short	0x00ff


	//----- nvinfo : EIATTR_MERCURY_ISA_VERSION
	.align		4
        /*0050*/ 	.byte	0x03, 0x5f
        /*0052*/ 	.short	0x0000


	//----- nvinfo : EIATTR_EXIT_INSTR_OFFSETS
	.align		4
        /*0054*/ 	.byte	0x04, 0x1c
        /*0056*/ 	.short	(.L_4573 - .L_4572)


	//   ....[0]....
.L_4572:
        /*0058*/ 	.word	0x00000190


	//   ....[1]....
        /*005c*/ 	.word	0x000008b0


	//   ....[2]....
        /*0060*/ 	.word	0x00000910


	//----- nvinfo : EIATTR_MAX_THREADS
	.align		4
.L_4573:
        /*0064*/ 	.byte	0x04, 0x05
        /*0066*/ 	.short	(.L_4575 - .L_4574)
.L_4574:
        /*0068*/ 	.word	0x00000080
        /*006c*/ 	.word	0x00000001
        /*0070*/ 	.word	0x00000001


	//----- nvinfo : EIATTR_CRS_STACK_SIZE
	.align		4
.L_4575:
        /*0074*/ 	.byte	0x04, 0x1e
        /*0076*/ 	.short	(.L_4577 - .L_4576)
.L_4576:
        /*0078*/ 	.word	0x00000000
.L_4577:


//--------------------- .nv.info._ZN2at6native29vectorized_elementwise_kernelILi8EZZZNS0_15neg_kernel_cudaERNS_18TensorIteratorBaseEENKUlvE0_clEvENKUlvE5_clEvEUlfE_St5arrayIPcLm2EEEEviT0_T1_ --------------------------
	.section	.nv.info._ZN2at6native29vectorized_elementwise_kernelILi8EZZZNS0_15neg_kernel_cudaERNS_18TensorIteratorBaseEENKUlvE0_clEvENKUlvE5_clEvEUlfE_St5arrayIPcLm2EEEEviT0_T1_,"",@"SHT_CUDA_INFO"
	.sectionflags	@""
	.align	4


	//----- nvinfo : EIATTR_CUDA_API_VERSION
	.align		4
        /*0000*/ 	.byte	0x04, 0x37
        /*0002*/ 	.short	(.L_4579 - .L_4578)
.L_4578:
        /*0004*/ 	.word	0x00000082


	//----- nvinfo : EIATTR_SW2861232_WAR
	.align		4
.L_4579:
        /*0008*/ 	.byte	0x01, 0x35
	.zero		2


	//----- nvinfo : EIATTR_PARAM_CBANK
	.align		4
        /*000c*/ 	.byte	0x04, 0x0a
        /*000e*/ 	.short	(.L_4581 - .L_4580)
	.align		4
.L_4580:
        /*0010*/ 	.word	index@(.nv.constant0._ZN2at6native29vectorized_elementwise_kernelILi8EZZZNS0_15neg_kernel_cudaERNS_18TensorIteratorBaseEENKUlvE0_clEvENKUlvE5_clEvEUlfE_St5arrayIPcLm2EEEEviT0_T1_)
        /*0014*/ 	.short	0x0160
        /*0016*/ 	.short	0x0018


	//----- nvinfo : EIATTR_CBANK_PARAM_SIZE
	.align		4
.L_4581:
        /*0018*/ 	.byte	0x03, 0x19
        /*001a*/ 	.short	0x0018


	//----- nvinfo : EIATTR_KPARAM_INFO
	.align		4
        /*001c*/ 	.byte	0x04, 0x17
        /*001e*/ 	.short	(.L_4583 - .L_4582)
.L_4582:
        /*0020*/ 	.word	0x00000000
        /*0024*/ 	.short	0x0002
        /*0026*/ 	.short	0x0008
        /*0028*/ 	.byte	0x00, 0xf0, 0x41, 0x00


	//----- nvinfo : EIATTR_KPARAM_INFO
	.align		4
.L_4583:
        /*002c*/ 	.byte	0x04, 0x17
        /*002e*/ 	.short	(.L_4585 - .L_4584)
.L_4584:
        /*0030*/ 	.word	0x00000000
        /*0034*/ 	.short	0x0001
        /*0036*/ 	.short	0x0004
        /*0038*/ 	.byte	0x00, 0xf0, 0x05, 0x00


	//----- nvinfo : EIATTR_KPARAM_INFO
	.align		4
.L_4585:
        /*003c*/ 	.byte	0x04, 0x17
        /*003e*/ 	.short	(.L_4587 - .L_4586)
.L_4586:
        /*0040*/ 	.word	0x00000000
        /*0044*/ 	.short	0x0000
        /*0046*/ 	.short	0x0000
        /*0048*/ 	.byte	0x00, 0xf0, 0x11, 0x00


	//----- nvinfo : EIATTR_MAXREG_COUNT
	.align		4
.L_4587:
        /*004c*/ 	.byte	0x03, 0x1b
        /*004e*/ 	.short	0x00ff


	//----- nvinfo : EIATTR_MERCURY_ISA_VERSION
	.align		4
        /*0050*/ 	.byte	0x03, 0x5f
        /*0052*/ 	.short	0x0000


	//----- nvinfo : EIATTR_EXIT_INSTR_OFFSETS
	.align		4
        /*0054*/ 	.byte	0x04, 0x1c
        /*0056*/ 	.short	(.L_4589 - .L_4588)


	//   ....[0]....
.L_4588:
        /*0058*/ 	.word	0x00000010


	//----- nvinfo : EIATTR_MAX_THREADS
	.align		4
.L_4589:
        /*005c*/ 	.byte	0x04, 0x05
        /*005e*/ 	.short	(.L_4591 - .L_4590)
.L_4590:
        /*0060*/ 	.word	0x00000080
        /*0064*/ 	.word	0x00000001
        /*0068*/ 	.word	0x00000001
.L_4591:


//--------------------- .nv.info._ZN2at6native18elementwise_kernelILi128ELi4EZNS0_15gpu_kernel_implIZZZNS0_15neg_kernel_cudaERNS_18TensorIteratorBaseEENKUlvE0_clEvENKUlvE4_clEvEUldE_EEvS4_RKT_EUliE_EEviT1_ --------------------------
	.section	.nv.info._ZN2at6native18elementwise_kernelILi128ELi4EZNS0_15gpu_kernel_implIZZZNS0_15neg_kernel_cudaERNS_18TensorIteratorBaseEENKUlvE0_clEvENKUlvE4_clEvEUldE_EEvS4_RKT_EUliE_EEviT1_,"",@"SHT_CUDA_INFO"
	.sectionflags	@""
	.align	4


	//----- nvinfo : EIATTR_CUDA_API_VERSION
	.align		4
        /*0000*/ 	.byte	0x04, 0x37
        /*0002*/ 	.short	(.L_4593 - .L_4592)
.L_4592:
        /*0004*/ 	.word	0x00000082


	//----- nvinfo : EIATTR_SW2861232_WAR
	.align		4
.L_4593:
        /*0008*/ 	.byte	0x01, 0x35
	.zero		2


	//----- nvinfo : EIATTR_PARAM_CBANK
	.align		4
        /*000c*/ 	.byte	0x04, 0x0a
        /*000e*/ 	.short	(.L_4595 - .L_4594)
	.align		4
.L_4594:
        /*0010*/ 	.word	index@(.nv.constant0._ZN2at6native18elementwise_kernelILi128ELi4EZNS0_15gpu_kernel_implIZZZNS0_15neg_kernel_cudaERNS_18TensorIteratorBaseEENKUlvE0_clEvENKUlvE4_clEvEUldE_EEvS4_RKT_EUliE_EEviT1_)
        /*0014*/ 	.short	0x0160
        /*0016*/ 	.short	0x0220


	//----- nvinfo : EIATTR_CBANK_PARAM_SIZE
	.align		4
.L_4595:
        /*0018*/ 	.byte	0x03, 0x19
        /*001a*/ 	.short	0x0220


	//----- nvinfo : EIATTR_KPARAM_INFO
	.align		4
        /*001c*/ 	.byte	0x04, 0x17
        /*001e*/ 	.short	(.L_4597 - .L_4596)
.L_4596:
        /*0020*/ 	.word	0x00000000
        /*0024*/ 	.short	0x0001
        /*0026*/ 	.short	0x0008
        /*0028*/ 	.byte	0x00, 0xf0, 0x61, 0x08


	//----- nvinfo : EIATTR_KPARAM_INFO
	.align		4
.L_4597:
        /*002c*/ 	.byte	0x04, 0x17
        /*002e*/ 	.short	(.L_4599 - .L_4598)
.L_4598:
        /*0030*/ 	.word	0x00000000
        /*0034*/ 	.short	0x0000
        /*0036*/ 	.short	0x0000
        /*0038*/ 	.byte	0x00, 0xf0, 0x11, 0x00


	//----- nvinfo : EIATTR_MAXREG_COUNT
	.align		4
.L_4599:
        /*003c*/ 	.byte	0x03, 0x1b
        /*003e*/ 	.short	0x0080


	//----- nvinfo : EIATTR_EXTERNS
	.align		4
        /*0040*/ 	.byte	0x04, 0x0f
        /*0042*/ 	.short	(.L_4601 - .L_4600)


	//   ....[0]....
	.align		4
.L_4600:
        /*0044*/ 	.word	index@(__assertfail)


	//----- nvinfo : EIATTR_MERCURY_ISA_VERSION
	.align		4
.L_4601:
        /*0048*/ 	.byte	0x03, 0x5f
        /*004a*/ 	.short	0x0000


	//----- nvinfo : EIATTR_SYSCALL_OFFSETS
	.align		4
        /*004c*/ 	.byte	0x04, 0x46
        /*004e*/ 	.short	(.L_4603 - .L_4602)


	//   ....[0]....
.L_4602:
        /*0050*/ 	.word	0x00001d90


	//   ....[1]....
        /*0054*/ 	.word	0x00002dc0


	//   ....[2]....
        /*0058*/ 	.word	0x00004ba0


	//   ....[3]....
        /*005c*/ 	.word	0x00005bd0


	//   ....[4]....
        /*0060*/ 	.word	0x00007980


	//   ....[5]....
        /*0064*/ 	.word	0x000089b0


	//   ....[6]....
        /*0068*/ 	.word	0x0000a770


	//   ....[7]....
        /*006c*/ 	.word	0x0000b7a0


	//----- nvinfo : EIATTR_EXIT_INSTR_OFFSETS
	.align		4
.L_4603:
        /*0070*/ 	.byte	0x04, 0x1c
        /*0072*/ 	.short	(.L_4605 - .L_4604)


	//   ....[0]....
.L_4604:
        /*0074*/ 	.word	0x00008a50


	//   ....[1]....
        /*0078*/ 	.word	0x0000a8d0


	//   ....[2]....
        /*007c*/ 	.word	0x0000a910


	//   ....[3]....
        /*0080*/ 	.word	0x0000a9a0


	//   ....[4]....
        /*0084*/ 	.word	0x0000a9d0


	//   ....[5]....
        /*0088*/ 	.word	0x0000aa00


	//   ....[6]....
        /*008c*/ 	.word	0x0000aab0


	//   ....[7]....
        /*0090*/ 	.word	0x0000ab10


	//   ....[8]....
        /*0094*/ 	.word	0x0000abd0


	//   ....[9]....
        /*0098*/ 	.word	0x0000ac40


	//   ....[10]....
        /*009c*/ 	.word	0x0000ac70


	//   ....[11]....
        /*00a0*/ 	.word	0x0000ad30


	//   ....[12]....
        /*00a4*/ 	.word	0x0000ad70


	//   ....[13]....
        /*00a8*/ 	.word	0x0000af20


	//   ....[14]....
        /*00ac*/ 	.word	0x0000b0a0


	//   ....[15]....
        /*00b0*/ 	.word	0x0000b100


	//   ....[16]....
        /*00b4*/ 	.word	0x0000b1b0


	//   ....[17]....
        /*00b8*/ 	.word	0x0000b350


	//   ....[18]....
        /*00bc*/ 	.word	0x0000b4f0


	//   ....[19]....
        /*00c0*/ 	.word	0x0000b670


	//   ....[20]....
        /*00c4*/ 	.word	0x0000b7b0


	//   ....[21]....
        /*00c8*/ 	.word	0x0000b7e0


	//   ....[22]....
        /*00cc*/ 	.word	0x0000b810


	//----- nvinfo : EIATTR_MAX_THREADS
	.align		4
.L_4605:
        /*00d0*/ 	.byte	0x04, 0x05
        /*00d2*/ 	.short	(.L_4607 - .L_4606)
.L_4606:
        /*00d4*/ 	.word	0x00000080
        /*00d8*/ 	.word	0x00000001
        /*00dc*/ 	.word	0x00000001


	//----- nvinfo : EIATTR_CRS_STACK_SIZE
	.align		4
.L_4607:
        /*00e0*/ 	.byte	0x04, 0x1e
        /*00e2*/ 	.short	(.L_4609 - .L_4608)
.L_4608:
        /*00e4*/ 	.word	0x00000000
.L_4609:


//--------------------- .nv.info._ZN2at6native27unrolled_elementwise_kernelIZZZNS0_15neg_kernel_cudaERNS_18TensorIteratorBaseEENKUlvE0_clEvENKUlvE4_clEvEUldE_St5arrayIPcLm2EELi4E23TrivialOffsetCalculatorILi1EjESB_NS0_6memory12LoadWithCastILi1EEENSC_13StoreWithCastILi1EEEEEviT_T0_T2_T3_T4_T5_ --------------------------
	.section	.nv.info._ZN2at6native27unrolled_elementwise_kernelIZZZNS0_15neg_kernel_cudaERNS_18TensorIteratorBaseEENKUlvE0_clEvENKUlvE4_clEvEUldE_St5arrayIPcLm2EELi4E23TrivialOffsetCalculatorILi1EjESB_NS0_6memory12LoadWithCastILi1EEENSC_13StoreWithCastILi1EEEEEviT_T0_T2_T3_T4_T5_,"",@"SHT_CUDA_INFO"
	.sectionflags	@""
	.align	4


	//----- nvinfo : EIATTR_CUDA_API_VERSION
	.align		4
        /*0000*/ 	.byte	0x04, 0x37
        /*0002*/ 	.short	(.L_4611 - .L_4610)
.L_4610:
        /*0004*/ 	.word	0x00000082


	//----- nvinfo : EIATTR_SW2861232_WAR
	.align		4
.L_4611:
        /*0008*/ 	.byte	0x01, 0x35
	.zero		2


	//----- nvinfo : EIATTR_PARAM_CBANK
	.align		4
        /*000c*/ 	.byte	0x04, 0x0a
        /*000e*/ 	.short	(.L_4613 - .L_4612)
	.align		4
.L_4612:
        /*0010*/ 	.word	index@(.nv.constant0._ZN2at6native27unrolled_elementwise_kernelIZZZNS0_15neg_kernel_cudaERNS_18TensorIteratorBaseEENKUlvE0_clEvENKUlvE4_clEvEUldE_St5arrayIPcLm2EELi4E23TrivialOffsetCalculatorILi1EjESB_NS0_6memory12LoadWithCastILi1EEENSC_13StoreWithCastILi1EEEEEviT_T0_T2_T3_T4_T5_)
        /*0014*/ 	.short	0x0160
        /*0016*/ 	.short	0x002c


	//----- nvinfo : EIATTR_CBANK_PARAM_SIZE
	.align		4
.L_4613:
        /*0018*/ 	.byte	0x03, 0x19
        /*001a*/ 	.short	0x002c


	//----- nvinfo : EIATTR_KPARAM_INFO
	.align		4
        /*001c*/ 	.byte	0x04, 0x17
        /*001e*/ 	.short	(.L_4615 - .L_4614)
.L_4614:
        /*0020*/ 	.word	0x00000000
        /*0024*/ 	.short	0x0006
        /*0026*/ 	.short	0x0024
        /*0028*/ 	.byte	0x00, 0xf0, 0x21, 0x00


	//----- nvinfo : EIATTR_KPARAM_INFO
	.align		4
.L_4615:
        /*002c*/ 	.byte	0x04, 0x17
        /*002e*/ 	.short	(.L_4617 - .L_4616)
.L_4616:
        /*0030*/ 	.word	0x00000000
        /*0034*/ 	.short	0x0005
        /*0036*/ 	.short	0x001c
        /*0038*/ 	.byte	0x00, 0xf0, 0x21, 0x00


	//----- nvinfo : EIATTR_KPARAM_INFO
	.align		4
.L_4617:
        /*003c*/ 	.byte	0x04, 0x17
        /*003e*/ 	.short	(.L_4619 - .L_4618)
.L_4618:
        /*0040*/ 	.word	0x00000000
        /*0044*/ 	.short	0x0004
        /*0046*/ 	.short	0x0019
        /*0048*/ 	.byte	0x00, 0xf0, 0x05, 0x00


	//----- nvinfo : EIATTR_KPARAM_INFO
	.align		4
.L_4619:
        /*004c*/ 	.byte	0x04, 0x17
        /*004e*/ 	.short	(.L_4621 - .L_4620)
.L_4620:
        /*0050*/ 	.word	0x00000000
        /*0054*/ 	.short	0x0003
        /*0056*/ 	.short	0x0018
        /*0058*/ 	.byte	0x00, 0xf0, 0x05, 0x00


	//----- nvinfo : EIATTR_KPARAM_INFO
	.align		4
.L_4621:
        /*005c*/ 	.byte	0x04, 0x17
        /*005e*/ 	.short	(.L_4623 - .L_4622)
.L_4622:
        /*0060*/ 	.word	0x00000000
        /*0064*/ 	.short	0x0002
        /*0066*/ 	.short	0x0008
        /*0068*/ 	.byte	0x00, 0xf0, 0x41, 0x00


	//----- nvinfo : EIATTR_KPARAM_INFO
	.align		4
.L_4623:
        /*006c*/ 	.byte	0x04, 0x17
        /*006e*/ 	.short	(.L_4625 - .L_4624)
.L_4624:
        /*0070*/ 	.word	0x00000000
        /*0074*/ 	.short	0x0001
        /*0076*/ 	.short	0x0004
        /*0078*/ 	.byte	0x00, 0xf0, 0x05, 0x00


	//----- nvinfo : EIATTR_KPARAM_INFO
	.align		4
.L_4625:
        /*007c*/ 	.byte	0x04, 0x17
        /*007e*/ 	.short	(.L_4627 - .L_4626)
.L_4626:
        /*0080*/ 	.word	0x00000000
        /*0084*/ 	.short	0x0000
        /*0086*/ 	.short	0x0000
        /*0088*/ 	.byte	0x00, 0xf0, 0x11, 0x00


	//----- nvinfo : EIATTR_MAXREG_COUNT
	.align		4
.L_4627:
        /*008c*/ 	.byte	0x03, 0x1b
        /*008e*/ 	.short	0x00ff


	//----- nvinfo : EIATTR_EXTERNS
	.align		4
        /*0090*/ 	.byte	0x04, 0x0f
        /*0092*/ 	.short	(.L_4629 - .L_4628)


	//   ....[0]....
	.align		4
.L_4628:
        /*0094*/ 	.word	index@(__assertfail)


	//----- nvinfo : EIATTR_MERCURY_ISA_VERSION
	.align		4
.L_4629:
        /*0098*/ 	.byte	0x03, 0x5f
        /*009a*/ 	.short	0x0000


	//----- nvinfo : EIATTR_SYSCALL_OFFSETS
	.align		4
        /*009c*/ 	.byte	0x04, 0x46
        /*009e*/ 	.short	(.L_4631 - .L_4630)


	//   ....[0]....
.L_4630:
        /*00a0*/ 	.word	0x00000f90


	//   ....[1]....
        /*00a4*/ 	.word	0x00001f40


	//   ....[2]....
        /*00a8*/ 	.word	0x00002f00


	//   ....[3]....
        /*00ac*/ 	.word	0x00003e90


	//   ....[4]....
        /*00b0*/ 	.word	0x00004f60


	//   ....[5]....
        /*00b4*/ 	.word	0x00006000


	//   ....[6]....
        /*00b8*/ 	.word	0x00007090


	//   ....[7]....
        /*00bc*/ 	.word	0x00008120


	//----- nvinfo : EIATTR_EXIT_INSTR_OFFSETS
	.align		4
.L_4631:
        /*00c0*/ 	.byte	0x04, 0x1c
        /*00c2*/ 	.short	(.L_4633 - .L_4632)


	//   ....[0]....
.L_4632:
        /*00c4*/ 	.word	0x00007130


	//   ....[1]....
        /*00c8*/ 	.word	0x00007250


	//   ....[2]....
        /*00cc*/ 	.word	0x00007290


	//   ....[3]....
        /*00d0*/ 	.word	0x00007320


	//   ....[4]....
        /*00d4*/ 	.word	0x00007350


	//   ....[5]....
        /*00d8*/ 	.word	0x00007380


	//   ....[6]....
        /*00dc*/ 	.word	0x00007430


	//   ....[7]....
        /*00e0*/ 	.word	0x00007490


	//   ....[8]....
        /*00e4*/ 	.word	0x00007550


	//   ....[9]....
        /*00e8*/ 	.word	0x000075c0


	//   ....[10]....
        /*00ec*/ 	.word	0x000075f0


	//   ....[11]....
        /*00f0*/ 	.word	0x000076b0


	//   ....[12]....
        /*00f4*/ 	.word	0x000076f0


	//   ....[13]....
        /*00f8*/ 	.word	0x000078a0


	//   ....[14]....
        /*00fc*/ 	.word	0x00007a20


	//   ....[15]....
        /*0100*/ 	.word	0x00007a80


	//   ....[16]....
        /*0104*/ 	.word	0x00007b30


	//   ....[17]....
        /*0108*/ 	.word	0x00007cd0


	//   ....[18]....
        /*010c*/ 	.word	0x00007e70


	//   ....[19]....
        /*0110*/ 	.word	0x00007ff0


	//   ....[20]....
        /*0114*/ 	.word	0x00008130


	//   ....[21]....
        /*0118*/ 	.word	0x00008160


	//   ....[22]....
        /*011c*/ 	.word	0x00008190


	//----- nvinfo : EIATTR_MAX_THREADS
	.align		4
.L_4633:
        /*0120*/ 	.byte	0x04, 0x05
        /*0122*/ 	.short	(.L_4635 - .L_4634)
.L_4634:
        /*0124*/ 	.word	0x00000080
        /*0128*/ 	.word	0x00000001
        /*012c*/ 	.word	0x00000001


	//----- nvinfo : EIATTR_CRS_STACK_SIZE
	.align		4
.L_4635:
        /*0130*/ 	.byte	0x04, 0x1e
        /*0132*/ 	.short	(.L_4637 - .L_4636)
.L_4636:
        /*0134*/ 	.word	0x00000000
.L_4637:


//--------------------- .nv.info._ZN2at6native18elementwise_kernelILi128ELi2EZNS0_22gpu_kernel_impl_nocastIZZZNS0_15neg_kernel_cudaERNS_18TensorIteratorBaseEENKUlvE0_clEvENKUlvE4_clEvEUldE_EEvS4_RKT_EUliE_EEviT1_ --------------------------
	.section	.nv.info._ZN2at6native18elementwise_kernelILi128ELi2EZNS0_22gpu_kernel_impl_nocastIZZZNS0_15neg_kernel_cudaERNS_18TensorIteratorBaseEENKUlvE0_clEvENKUlvE4_clEvEUldE_EEvS4_RKT_EUliE_EEviT1_,"",@"SHT_CUDA_INFO"
	.sectionflags	@""
	.align	4


	//----- nvinfo : EIATTR_CUDA_API_VERSION
	.align		4
        /*0000*/ 	.byte	0x04, 0x37
        /*0002*/ 	.short	(.L_4639 - .L_4638)
.L_4638:
        /*0004*/ 	.word	0x00000082


	//----- nvinfo : EIATTR_SW2861232_WAR
	.align		4
.L_4639:
        /*0008*/ 	.byte	0x01, 0x35
	.zero		2


	//----- nvinfo : EIATTR_PARAM_CBANK
	.align		4
        /*000c*/ 	.byte	0x04, 0x0a
        /*000e*/ 	.short	(.L_4641 - .L_4640)
	.align		4
.L_4640:
        /*0010*/ 	.word	index@(.nv.constant0._ZN2at6native18elementwise_kernelILi128ELi2EZNS0_22gpu_kernel_impl_nocastIZZZNS0_15neg_kernel_cudaERNS_18TensorIteratorBaseEENKUlvE0_clEvENKUlvE4_clEvEUldE_EEvS4_RKT_EUliE_EEviT1_)
        /*0014*/ 	.short	0x0160
        /*0016*/ 	.short	0x0220


	//----- nvinfo : EIATTR_CBANK_PARAM_SIZE
	.align		4
.L_4641:
        /*0018*/ 	.byte	0x03, 0x19
        /*001a*/ 	.short	0x0220


	//----- nvinfo : EIATTR_KPARAM_INFO
	.align		4
        /*001c*/ 	.byte	0x04, 0x17
        /*001e*/ 	.short	(.L_4643 - .L_4642)
.L_4642:
        /*0020*/ 	.word	0x00000000
        /*0024*/ 	.short	0x0001
        /*0026*/ 	.short	0x0008
        /*0028*/ 	.byte	0x00, 0xf0, 0x61, 0x08


	//----- nvinfo : EIATTR_KPARAM_INFO
	.align		4
.L_4643:
        /*002c*/ 	.byte	0x04, 0x17
        /*002e*/ 	.short	(.L_4645 - .L_4644)
.L_4644:
        /*0030*/ 	.word	0x00000000
        /*0034*/ 	.short	0x0000
        /*0036*/ 	.short	0x0000
        /*0038*/ 	.byte	0x00, 0xf0, 0x11, 0x00


	//----- nvinfo : EIATTR_MAXREG_COUNT
	.align		4
.L_4645:
        /*003c*/ 	.byte	0x03, 0x1b
        /*003e*/ 	.short	0x0080


	//----- nvinfo : EIATTR_MERCURY_ISA_VERSION
	.align		4
        /*0040*/ 	.byte	0x03, 0x5f
        /*0042*/ 	.short	0x0000


	//----- nvinfo : EIATTR_EXIT_INSTR_OFFSETS
	.align		4
        /*0044*/ 	.byte	0x04, 0x1c
        /*0046*/ 	.short	(.L_4647 - .L_4646)


	//   ....[0]....
.L_4646:
        /*0048*/ 	.word	0x00000f60


	//   ....[1]....
        /*004c*/ 	.word	0x00001e20


	//----- nvinfo : EIATTR_MAX_THREADS
	.align		4
.L_4647:
        /*0050*/ 	.byte	0x04, 0x05
        /*0052*/ 	.short	(.L_4649 - .L_4648)
.L_4648:
        /*0054*/ 	.word	0x00000080
        /*0058*/ 	.word	0x00000001
        /*005c*/ 	.word	0x00000001


	//----- nvinfo : EIATTR_CRS_STACK_SIZE
	.align		4
.L_4649:
        /*0060*/ 	.byte	0x04, 0x1e
        /*0062*/ 	.short	(.L_4651 - .L_4650)
.L_4650:
        /*0064*/ 	.word	0x00000000
.L_4651:


//--------------------- .nv.info._ZN2at6native27unrolled_elementwise_kernelIZZZNS0_15neg_kernel_cudaERNS_18TensorIteratorBaseEENKUlvE0_clEvENKUlvE4_clEvEUldE_St5arrayIPcLm2EELi4E23TrivialOffsetCalculatorILi1EjESB_NS0_6memory15LoadWithoutCastENSC_16StoreWithoutCastEEEviT_T0_T2_T3_T4_T5_ --------------------------
	.section	.nv.info._ZN2at6native27unrolled_elementwise_kernelIZZZNS0_15neg_kernel_cudaERNS_18TensorIteratorBaseEENKUlvE0_clEvENKUlvE4_clEvEUldE_St5arrayIPcLm2EELi4E23TrivialOffsetCalculatorILi1EjESB_NS0_6memory15LoadWithoutCastENSC_16StoreWithoutCastEEEviT_T0_T2_T3_T4_T5_,"",@"SHT_CUDA_INFO"
	.sectionflags	@""
	.align	4


	//----- nvinfo : EIATTR_CUDA_API_VERSION
	.align		4
        /*0000*/ 	.byte	0x04, 0x37
        /*0002*/ 	.short	(.L_4653 - .L_4652)
.L_4652:
        /*0004*/ 	.word	0x00000082


	//----- nvinfo : EIATTR_SW2861232_WAR
	.align		4
.L_4653:
        /*0008*/ 	.byte	0x01, 0x35
	.zero		2


	//----- nvinfo : EIATTR_PARAM_CBANK
	.align		4
        /*000c*/ 	.byte	0x04, 0x0a
        /*000e*/ 	.short	(.L_4655 - .L_4654)
	.align		4
.L_4654:
        /*0010*/ 	.word	index@(.nv.constant0._ZN2at6native27unrolled_elementwise_kernelIZZZNS0_15neg_kernel_cudaERNS_18TensorIteratorBaseEENKUlvE0_clEvENKUlvE4_clEvEUldE_St5arrayIPcLm2EELi4E23TrivialOffsetCalculatorILi1EjESB_NS0_6memory15LoadWithoutCastENSC_16StoreWithoutCastEEEviT_T0_T2_T3_T4_T5_)
        /*0014*/ 	.short	0x0160
        /*0016*/ 	.short	0x001c


	//----- nvinfo : EIATTR_CBANK_PARAM_SIZE
	.align		4
.L_4655:
        /*0018*/ 	.byte	0x03, 0x19
        /*001a*/ 	.short	0x001c


	//----- nvinfo : EIATTR_KPARAM_INFO
	.align		4
        /*001c*/ 	.byte	0x04, 0x17
        /*001e*/ 	.short	(.L_4657 - .L_4656)
.L_4656:
        /*0020*/ 	.word	0x00000000
        /*0024*/ 	.short	0x0006
        /*0026*/ 	.short	0x001b
        /*0028*/ 	.byte	0x00, 0xf0, 0x05, 0x00


	//----- nvinfo : EIATTR_KPARAM_INFO
	.align		4
.L_4657:
        /*002c*/ 	.byte	0x04, 0x17
        /*002e*/ 	.short	(.L_4659 - .L_4658)
.L_4658:
        /*0030*/ 	.word	0x00000000
        /*0034*/ 	.short	0x0005
        /*0036*/ 	.short	0x001a
        /*0038*/ 	.byte	0x00, 0xf0, 0x05, 0x00


	//----- nvinfo : EIATTR_KPARAM_INFO
	.align		4
.L_4659:
        /*003c*/ 	.byte	0x04, 0x17
        /*003e*/ 	.short	(.L_4661 - .L_4660)
.L_4660:
        /*0040*/ 	.word	0x00000000
        /*0044*/ 	.short	0x0004
        /*0046*/ 	.short	0x0019
        /*0048*/ 	.byte	0x00, 0xf0, 0x05, 0x00


	//----- nvinfo : EIATTR_KPARAM_INFO
	.align		4
.L_4661:
        /*004c*/ 	.byte	0x04, 0x17
        /*004e*/ 	.short	(.L_4663 - .L_4662)
.L_4662:
        /*0050*/ 	.word	0x00000000
        /*0054*/ 	.short	0x0003
        /*0056*/ 	.short	0x0018
        /*0058*/ 	.byte	0x00, 0xf0, 0x05, 0x00


	//----- nvinfo : EIATTR_KPARAM_INFO
	.align		4
.L_4663:
        /*005c*/ 	.byte	0x04, 0x17
        /*005e*/ 	.short	(.L_4665 - .L_4664)
.L_4664:
        /*0060*/ 	.word	0x00000000
        /*0064*/ 	.short	0x0002
        /*0066*/ 	.short	0x0008
        /*0068*/ 	.byte	0x00, 0xf0, 0x41, 0x00


	//----- nvinfo : EIATTR_KPARAM_INFO
	.align		4
.L_4665:
        /*006c*/ 	.byte	0x04, 0x17
        /*006e*/ 	.short	(.L_4667 - .L_4666)
.L_4666:
        /*0070*/ 	.word	0x00000000
        /*0074*/ 	.short	0x0001
        /*0076*/ 	.short	0x0004
        /*0078*/ 	.byte	0x00, 0xf0, 0x05, 0x00


	//----- nvinfo : EIATTR_KPARAM_INFO
	.align		4
.L_4667:
        /*007c*/ 	.byte	0x04, 0x17
        /*007e*/ 	.short	(.L_4669 - .L_4668)
.L_4668:
        /*0080*/ 	.word	0x00000000
        /*0084*/ 	.short	0x0000
        /*0086*/ 	.short	0x0000
        /*0088*/ 	.byte	0x00, 0xf0, 0x11, 0x00


	//----- nvinfo : EIATTR_MAXREG_COUNT
	.align		4
.L_4669:
        /*008c*/ 	.byte	0x03, 0x1b
        /*008e*/ 	.short	0x00ff


	//----- nvinfo : EIATTR_MERCURY_ISA_VERSION
	.align		4
        /*0090*/ 	.byte	0x03, 0x5f
        /*0092*/ 	.short	0x0000


	//----- nvinfo : EIATTR_EXIT_INSTR_OFFSETS
	.align		4
        /*0094*/ 	.byte	0x04, 0x1c
        /*0096*/ 	.short	(.L_4671 - .L_4670)


	//   ....[0]....
.L_4670:
        /*0098*/ 	.word	0x00000390


	//   ....[1]....
        /*009c*/ 	.word	0x000003f0


	//----- nvinfo : EIATTR_MAX_THREADS
	.align		4
.L_4671:
        /*00a0*/ 	.byte	0x04, 0x05
        /*00a2*/ 	.short	(.L_4673 - .L_4672)
.L_4672:
        /*00a4*/ 	.word	0x00000080
        /*00a8*/ 	.word	0x00000001
        /*00ac*/ 	.word	0x00000001


	//----- nvinfo : EIATTR_CRS_STACK_SIZE
	.align		4
.L_4673:
        /*00b0*/ 	.byte	0x04, 0x1e
        /*00b2*/ 	.short	(.L_4675 - .L_4674)
.L_4674:
        /*00b4*/ 	.word	0x00000000
.L_4675:


//--------------------- .nv.info._ZN2at6native29vectorized_elementwise_kernelILi2EZZZNS0_15neg_kernel_cudaERNS_18TensorIteratorBaseEENKUlvE0_clEvENKUlvE4_clEvEUldE_St5arrayIPcLm2EEEEviT0_T1_ --------------------------
	.section	.nv.info._ZN2at6native29vectorized_elementwise_kernelILi2EZZZNS0_15neg_kernel_cudaERNS_18TensorIteratorBaseEENKUlvE0_clEvENKUlvE4_clEvEUldE_St5arrayIPcLm2EEEEviT0_T1_,"",@"SHT_CUDA_INFO"
	.sectionflags	@""
	.align	4


	//----- nvinfo : EIATTR_CUDA_API_VERSION
	.align		4
        /*0000*/ 	.byte	0x04, 0x37
        /*0002*/ 	.short	(.L_4677 - .L_4676)
.L_4676:
        /*0004*/ 	.word	0x00000082


	//----- nvinfo : EIATTR_SW2861232_WAR
	.align		4
.L_4677:
        /*0008*/ 	.byte	0x01, 0x35
	.zero		2


	//----- nvinfo : EIATTR_PARAM_CBANK
	.align		4
        /*000c*/ 	.byte	0x04, 0x0a
        /*000e*/ 	.short	(.L_4679 - .L_4678)
	.align		4
.L_4678:
        /*0010*/ 	.word	index@(.nv.constant0._ZN2at6native29vectorized_elementwise_kernelILi2EZZZNS0_15neg_kernel_cudaERNS_18TensorIteratorBaseEENKUlvE0_clEvENKUlvE4_clEvEUldE_St5arrayIPcLm2EEEEviT0_T1_)
        /*0014*/ 	.short	0x0160
        /*0016*/ 	.short	0x0018


	//----- nvinfo : EIATTR_CBANK_PARAM_SIZE
	.align		4
.L_4679:
        /*0018*/ 	.byte	0x03, 0x19
        /*001a*/ 	.short	0x0018


	//----- nvinfo : EIATTR_KPARAM_INFO
	.align		4
        /*001c*/ 	.byte	0x04, 0x17
        /*001e*/ 	.short	(.L_4681 - .L_4680)
.L_4680:
        /*0020*/ 	.word	0x00000000
        /*0024*/ 	.short	0x0002
        /*0026*/ 	.short	0x0008
        /*0028*/ 	.byte	0x00, 0xf0, 0x41, 0x00


	//----- nvinfo : EIATTR_KPARAM_INFO
	.align		4
.L_4681:
        /*002c*/ 	.byte	0x04, 0x17
        /*002e*/ 	.short	(.L_4683 - .L_4682)
.L_4682:
        /*0030*/ 	.word	0x00000000
        /*0034*/ 	.short	0x0001
        /*0036*/ 	.short	0x0004
        /*0038*/ 	.byte	0x00, 0xf0, 0x05, 0x00


	//----- nvinfo : EIATTR_KPARAM_INFO
	.align		4
.L_4683:
        /*003c*/ 	.byte	0x04, 0x17
        /*003e*/ 	.short	(.L_4685 - .L_4684)
.L_4684:
        /*0040*/ 	.word	0x00000000
        /*0044*/ 	.short	0x0000
        /*0046*/ 	.short	0x0000
        /*0048*/ 	.byte	0x00, 0xf0, 0x11, 0x00


	//----- nvinfo : EIATTR_MAXREG_COUNT
	.align		4
.L_4685:
        /*004c*/ 	.byte	0x03, 0x1b
        /*004e*/ 	.short	0x00ff


	//----- nvinfo : EIATTR_MERCURY_ISA_VERSION
	.align		4
        /*0050*/ 	.byte	0x03, 0x5f
        /*0052*/ 	.short	0x0000


	//----- nvinfo : EIATTR_EXIT_INSTR_OFFSETS
	.align		4
        /*0054*/ 	.byte	0x04, 0x1c
        /*0056*/ 	.short	(.L_4687 - .L_4686)


	//   ....[0]....
.L_4686:
        /*0058*/ 	.word	0x000001d0


	//   ....[1]....
        /*005c*/ 	.word	0x00000930


	//   ....[2]....
        /*0060*/ 	.word	0x00000990


	//----- nvinfo : EIATTR_MAX_THREADS
	.align		4
.L_4687:
        /*0064*/ 	.byte	0x04, 0x05
        /*0066*/ 	.short	(.L_4689 - .L_4688)
.L_4688:
        /*0068*/ 	.word	0x00000080
        /*006c*/ 	.word	0x00000001
        /*0070*/ 	.word	0x00000001


	//----- nvinfo : EIATTR_CRS_STACK_SIZE
	.align		4
.L_4689:
        /*0074*/ 	.byte	0x04, 0x1e
        /*0076*/ 	.short	(.L_4691 - .L_4690)
.L_4690:
        /*0078*/ 	.word	0x00000000
.L_4691:


//--------------------- .nv.info._ZN2at6native29vectorized_elementwise_kernelILi4EZZZNS0_15neg_kernel_cudaERNS_18TensorIteratorBaseEENKUlvE0_clEvENKUlvE4_clEvEUldE_St5arrayIPcLm2EEEEviT0_T1_ --------------------------
	.section	.nv.info._ZN2at6native29vectorized_elementwise_kernelILi4EZZZNS0_15neg_kernel_cudaERNS_18TensorIteratorBaseEENKUlvE0_clEvENKUlvE4_clEvEUldE_St5arrayIPcLm2EEEEviT0_T1_,"",@"SHT_CUDA_INFO"
	.sectionflags	@""
	.align	4


	//----- nvinfo : EIATTR_CUDA_API_VERSION
	.align		4
        /*0000*/ 	.byte	0x04, 0x37
        /*0002*/ 	.short	(.L_4693 - .L_4692)
.L_4692:
        /*0004*/ 	.word	0x00000082


	//----- nvinfo : EIATTR_SW2861232_WAR
	.align		4
.L_4693:
        /*0008*/ 	.byte	0x01, 0x35
	.zero		2


	//----- nvinfo : EIATTR_PARAM_CBANK
	.align		4
        /*000c*/ 	.byte	0x04, 0x0a
        /*000e*/ 	.short	(.L_4695 - .L_4694)
	.align		4
.L_4694:
        /*0010*/ 	.word	index@(.nv.constant0._ZN2at6native29vectorized_elementwise_kernelILi4EZZZNS0_15neg_kernel_cudaERNS_18TensorIteratorBaseEENKUlvE0_clEvENKUlvE4_clEvEUldE_St5arrayIPcLm2EEEEviT0_T1_)
        /*0014*/ 	.short	0x0160
        /*0016*/ 	.short	0x0018


	//----- nvinfo : EIATTR_CBANK_PARAM_SIZE
	.align		4
.L_4695:
        /*0018*/ 	.byte	0x03, 0x19
        /*001a*/ 	.short	0x0018


	//----- nvinfo : EIATTR_KPARAM_INFO
	.align		4
        /*001c*/ 	.byte	0x04, 0x17
        /*001e*/ 	.short	(.L_4697 - .L_4696)
.L_4696:
        /*0020*/ 	.word	0x00000000
        /*0024*/ 	.short	0x0002
        /*0026*/ 	.short	0x0008
        /*0028*/ 	.byte	0x00, 0xf0, 0x41, 0x00


	//----- nvinfo : EIATTR_KPARAM_INFO
	.align		4
.L_4697:
        /*002c*/ 	.byte	0x04, 0x17
        /*002e*/ 	.short	(.L_4699 - .L_4698)
.L_4698:
        /*0030*/ 	.word	0x00000000
        /*0034*/ 	.short	0x0001
        /*0036*/ 	.short	0x0004
        /*0038*/ 	.byte	0x00, 0xf0, 0x05, 0x00


	//----- nvinfo : EIATTR_KPARAM_INFO
	.align		4
.L_4699:
        /*003c*/ 	.byte	0x04, 0x17
        /*003e*/ 	.short	(.L_4701 - .L_4700)
.L_4700:
        /*0040*/ 	.word	0x00000000
        /*0044*/ 	.short	0x0000
        /*0046*/ 	.short	0x0000
        /*0048*/ 	.byte	0x00, 0xf0, 0x11, 0x00


	//----- nvinfo : EIATTR_MAXREG_COUNT
	.align		4
.L_4701:
        /*004c*/ 	.byte	0x03, 0x1b
        /*004e*/ 	.short	0x00ff


	//----- nvinfo : EIATTR_MERCURY_ISA_VERSION
	.align		4
        /*0050*/ 	.byte	0x03, 0x5f
        /*0052*/ 	.short	0x0000


	//----- nvinfo : EIATTR_EXIT_INSTR_OFFSETS
	.align		4
        /*0054*/ 	.byte	0x04, 0x1c
        /*0056*/ 	.short	(.L_4703 - .L_4702)


	//   ....[0]....
.L_4702:
        /*0058*/ 	.word	0x000001d0


	//   ....[1]....
        /*005c*/ 	.word	0x00000930


	//   ....[2]....
        /*0060*/ 	.word	0x00000990


	//----- nvinfo : EIATTR_MAX_THREADS
	.align		4
.L_4703:
        /*0064*/ 	.byte	0x04, 0x05
        /*0066*/ 	.short	(.L_4705 - .L_4704)
.L_4704:
        /*0068*/ 	.word	0x00000080
        /*006c*/ 	.word	0x00000001
        /*0070*/ 	.word	0x00000001


	//----- nvinfo : EIATTR_CRS_STACK_SIZE
	.align		4
.L_4705:
        /*0074*/ 	.byte	0x04, 0x1e
        /*0076*/ 	.short	(.L_4707 - .L_4706)
.L_4706:
        /*0078*/ 	.word	0x00000000
.L_4707:


//--------------------- .nv.info._ZN2at6native29vectorized_elementwise_kernelILi8EZZZNS0_15neg_kernel_cudaERNS_18TensorIteratorBaseEENKUlvE0_clEvENKUlvE4_clEvEUldE_St5arrayIPcLm2EEEEviT0_T1_ --------------------------
	.section	.nv.info._ZN2at6native29vectorized_elementwise_kernelILi8EZZZNS0_15neg_kernel_cudaERNS_18TensorIteratorBaseEENKUlvE0_clEvENKUlvE4_clEvEUldE_St5arrayIPcLm2EEEEviT0_T1_,"",@"SHT_CUDA_INFO"
	.sectionflags	@""
	.align	4


	//----- nvinfo : EIATTR_CUDA_API_VERSION
	.align		4
        /*0000*/ 	.byte	0x04, 0x37
        /*0002*/ 	.short	(.L_4709 - .L_4708)
.L_4708:
        /*0004*/ 	.word	0x00000082


	//----- nvinfo : EIATTR_SW2861232_WAR
	.align		4
.L_4709:
        /*0008*/ 	.byte	0x01, 0x35
	.zero		2


	//----- nvinfo : EIATTR_PARAM_CBANK
	.align		4
        /*000c*/ 	.byte	0x04, 0x0a
        /*000e*/ 	.short	(.L_4711 - .L_4710)
	.align		4
.L_4710:
        /*0010*/ 	.word	index@(.nv.constant0._ZN2at6native29vectorized_elementwise_kernelILi8EZZZNS0_15neg_kernel_cudaERNS_18TensorIteratorBaseEENKUlvE0_clEvENKUlvE4_clEvEUldE_St5arrayIPcLm2EEEEviT0_T1_)
        /*0014*/ 	.short	0x0160
        /*0016*/ 	.short	0x0018


	//----- nvinfo : EIATTR_CBANK_PARAM_SIZE
	.align		4
.L_4711:
        /*0018*/ 	.byte	0x03, 0x19
        /*001a*/ 	.short	0x0018


	//----- nvinfo : EIATTR_KPARAM_INFO
	.align		4
        /*001c*/ 	.byte	0x04, 0x17
        /*001e*/ 	.short	(.L_4713 - .L_4712)
.L_4712:
        /*0020*/ 	.word	0x00000000
        /*0024*/ 	.short	0x0002
        /*0026*/ 	.short	0x0008
        /*0028*/ 	.byte	0x00, 0xf0, 0x41, 0x00


	//----- nvinfo : EIATTR_KPARAM_INFO
	.align		4
.L_4713:
        /*002c*/ 	.byte	0x04, 0x17
        /*002e*/ 	.short	(.L_4715 - .L_4714)
.L_4714:
        /*0030*/ 	.word	0x00000000
        /*0034*/ 	.short	0x0001
        /*0036*/ 	.short	0x0004
        /*0038*/ 	.byte	0x00, 0xf0, 0x05, 0x00


	//----- nvinfo : EIATTR_KPARAM_INFO
	.align		4
.L_4715:
        /*003c*/ 	.byte	0x04, 0x17
        /*003e*/ 	.short	(.L_4717 - .L_4716)
.L_4716:
        /*0040*/ 	.word	0x00000000
        /*0044*/ 	.short	0x0000
        /*0046*/ 	.short	0x0000
        /*0048*/ 	.byte	0x00, 0xf0, 0x11, 0x00


	//----- nvinfo : EIATTR_MAXREG_COUNT
	.align		4
.L_4717:
        /*004c*/ 	.byte	0x03, 0x1b
        /*004e*/ 	.short	0x00ff


	//----- nvinfo : EIATTR_MERCURY_ISA_VERSION
	.align		4
        /*0050*/ 	.byte	0x03, 0x5f
        /*0052*/ 	.short	0x0000


	//----- nvinfo : EIATTR_EXIT_INSTR_OFFSETS
	.align		4
        /*0054*/ 	.byte	0x04, 0x1c
        /*0056*/ 	.short	(.L_4719 - .L_4718)


	//   ....[0]....
.L_4718:
        /*0058*/ 	.word	0x00000010


	//----- nvinfo : EIATTR_MAX_THREADS
	.align		4
.L_4719:
        /*005c*/ 	.byte	0x04, 0x05
        /*005e*/ 	.short	(.L_4721 - .L_4720)
.L_4720:
        /*0060*/ 	.word	0x00000080
        /*0064*/ 	.word	0x00000001
        /*0068*/ 	.word	0x00000001
.L_4721:


//--------------------- .nv.info._ZN2at6native18elementwise_kernelILi128ELi4EZNS0_15gpu_kernel_implIZZZNS0_15neg_kernel_cudaERNS_18TensorIteratorBaseEENKUlvE0_clEvENKUlvE3_clEvEUlsE_EEvS4_RKT_EUliE_EEviT1_ --------------------------
	.section	.nv.info._ZN2at6native18elementwise_kernelILi128ELi4EZNS0_15gpu_kernel_implIZZZNS0_15neg_kernel_cudaERNS_18TensorIteratorBaseEENKUlvE0_clEvENKUlvE3_clEvEUlsE_EEvS4_RKT_EUliE_EEviT1_,"",@"SHT_CUDA_INFO"
	.sectionflags	@""
	.align	4


	//----- nvinfo : EIATTR_CUDA_API_VERSION
	.align		4
        /*0000*/ 	.byte	0x04, 0x37
        /*0002*/ 	.short	(.L_4723 - .L_4722)
.L_4722:
        /*0004*/ 	.word	0x00000082


	//----- nvinfo : EIATTR_SW2861232_WAR
	.align		4
.L_4723:
        /*0008*/ 	.byte	0x01, 0x35
	.zero		2


	//----- nvinfo : EIATTR_PARAM_CBANK
	.align		4
        /*000c*/ 	.byte	0x04, 0x0a
        /*000e*/ 	.short	(.L_4725 - .L_4724)
	.align		4
.L_4724:
        /*0010*/ 	.word	index@(.nv.constant0._ZN2at6native18elementwise_kernelILi128ELi4EZNS0_15gpu_kernel_implIZZZNS0_15neg_kernel_cudaERNS_18TensorIteratorBaseEENKUlvE0_clEvENKUlvE3_clEvEUlsE_EEvS4_RKT_EUliE_EEviT1_)
        /*0014*/ 	.short	0x0160
        /*0016*/ 	.short	0x0220


	//----- nvinfo : EIATTR_CBANK_PARAM_SIZE
	.align		4
.L_4725:
        /*0018*/ 	.byte	0x03, 0x19
        /*001a*/ 	.short	0x0220


	//----- nvinfo : EIATTR_KPARAM_INFO
	.align		4
        /*001c*/ 	.byte	0x04, 0x17
        /*001e*/ 	.short	(.L_4727 - .L_4726)
.L_4726:
        /*0020*/ 	.word	0x00000000
        /*0024*/ 	.short	0x0001
        /*0026*/ 	.short	0x0008
        /*0028*/ 	.byte	0x00, 0xf0, 0x61, 0x08


	//----- nvinfo : EIATTR_KPARAM_INFO
	.align		4
.L_4727:
        /*002c*/ 	.byte	0x04, 0x17
        /*002e*/ 	.short	(.L_4729 - .L_4728)
.L_4728:
        /*0030*/ 	.word	0x00000000
        /*0034*/ 	.short	0x0000
        /*0036*/ 	.short	0x0000
        /*0038*/ 	.byte	0x00, 0xf0, 0x11, 0x00


	//----- nvinfo : EIATTR_MAXREG_COUNT
	.align		4
.L_4729:
        /*003c*/ 	.byte	0x03, 0x1b
        /*003e*/ 	.short	0x0080


	//----- nvinfo : EIATTR_EXTERNS
	.align		4
        /*0040*/ 	.byte	0x04, 0x0f
        /*0042*/ 	.short	(.L_4731 - .L_4730)


	//   ....[0]....
	.align		4
.L_4730:
        /*0044*/ 	.word	index@(__assertfail)


	//----- nvinfo : EIATTR_MERCURY_ISA_VERSION
	.align		4
.L_4731:
        /*0048*/ 	.byte	0x03, 0x5f
        /*004a*/ 	.short	0x0000


	//----- nvinfo : EIATTR_SYSCALL_OFFSETS
	.align		4
        /*004c*/ 	.byte	0x04, 0x46
        /*004e*/ 	.short	(.L_4733 - .L_4732)


	//   ....[0]....
.L_4732:
        /*0050*/ 	.word	0x00001d10


	//   ....[1]....
        /*0054*/ 	.word	0x00002c00


	//   ....[2]....
        /*0058*/ 	.word	0x000049a0


	//   ....[3]....
        /*005c*/ 	.word	0x00005890


	//   ....[4]....
        /*0060*/ 	.word	0x00007600


	//   ....[5]....
        /*0064*/ 	.word	0x000084f0


	//   ....[6]....
        /*0068*/ 	.word	0x0000a270


	//   ....[7]....
        /*006c*/ 	.word	0x0000b160


	//----- nvinfo : EIATTR_EXIT_INSTR_OFFSETS
	.align		4
.L_4733:
        /*0070*/ 	.byte	0x04, 0x1c
        /*0072*/ 	.short	(.L_4735 - .L_4734)


	//   ....[0]....
.L_4734:
        /*0074*/ 	.word	0x000085d0


	//   ....[1]....
        /*0078*/ 	.word	0x0000a3c0


	//   ....[2]....
        /*007c*/ 	.word	0x0000a3e0


	//   ....[3]....
        /*0080*/ 	.word	0x0000a4a0


	//   ....[4]....
        /*0084*/ 	.word	0x0000a4e0


	//   ....[5]....
        /*0088*/ 	.word	0x0000a500


	//   ....[6]....
        /*008c*/ 	.word	0x0000a590


	//   ....[7]....
        /*0090*/ 	.word	0x0000a5d0


	//   ....[8]....
        /*0094*/ 	.word	0x0000a670


	//   ....[9]....
        /*0098*/ 	.word	0x0000a6c0


	//   ....[10]....
        /*009c*/ 	.word	0x0000a6f0


	//   ....[11]....
        /*00a0*/ 	.word	0x0000a7c0


	//   ....[12]....
        /*00a4*/ 	.word	0x0000a800


	//   ....[13]....
        /*00a8*/ 	.word	0x0000a990


	//   ....[14]....
        /*00ac*/ 	.word	0x0000aaf0


	//   ....[15]....
        /*00b0*/ 	.word	0x0000ab30


	//   ....[16]....
        /*00b4*/ 	.word	0x0000abd0


	//   ....[17]....
        /*00b8*/ 	.word	0x0000ad50


	//   ....[18]....
        /*00bc*/ 	.word	0x0000aed0


	//   ....[19]....
        /*00c0*/ 	.word	0x0000b030


	//   ....[20]....
        /*00c4*/ 	.word	0x0000b170


	//   ....[21]....
        /*00c8*/ 	.word	0x0000b1d0


	//   ....[22]....
        /*00cc*/ 	.word	0x0000b210


	//----- nvinfo : EIATTR_MAX_THREADS
	.align		4
.L_4735:
        /*00d0*/ 	.byte	0x04, 0x05
        /*00d2*/ 	.short	(.L_4737 - .L_4736)
.L_4736:
        /*00d4*/ 	.word	0x00000080
        /*00d8*/ 	.word	0x00000001
        /*00dc*/ 	.word	0x00000001


	//----- nvinfo : EIATTR_CRS_STACK_SIZE
	.align		4
.L_4737:
        /*00e0*/ 	.byte	0x04, 0x1e
        /*00e2*/ 	.short	(.L_4739 - .L_4738)
.L_4738:
        /*00e4*/ 	.word	0x00000000
.L_4739:


//--------------------- .nv.info._ZN2at6native27unrolled_elementwise_kernelIZZZNS0_15neg_kernel_cudaERNS_18TensorIteratorBaseEENKUlvE0_clEvENKUlvE3_clEvEUlsE_St5arrayIPcLm2EELi4E23TrivialOffsetCalculatorILi1EjESB_NS0_6memory12LoadWithCastILi1EEENSC_13StoreWithCastILi1EEEEEviT_T0_T2_T3_T4_T5_ --------------------------
	.section	.nv.info._ZN2at6native27unrolled_elementwise_kernelIZZZNS0_15neg_kernel_cudaERNS_18TensorIteratorBaseEENKUlvE0_clEvENKUlvE3_clEvEUlsE_St5arrayIPcLm2EELi4E23TrivialOffsetCalculatorILi1EjESB_NS0_6memory12LoadWithCastILi1EEENSC_13StoreWithCastILi1EEEEEviT_T0_T2_T3_T4_T5_,"",@"SHT_CUDA_INFO"
	.sectionflags	@""
	.align	4


	//----- nvinfo : EIATTR_CUDA_API_VERSION
	.align		4
        /*0000*/ 	.byte	0x04, 0x37
        /*0002*/ 	.short	(.L_4741 - .L_4740)
.L_4740:
        /*0004*/ 	.word	0x00000082


	//----- nvinfo : EIATTR_SW2861232_WAR
	.align		4
.L_4741:
        /*0008*/ 	.byte	0x01, 0x35
	.zero		2


	//----- nvinfo : EIATTR_PARAM_CBANK
	.align		4
        /*000c*/ 	.byte	0x04, 0x0a
        /*000e*/ 	.short	(.L_4743 - .L_4742)
	.align		4
.L_4742:
        /*0010*/ 	.word	index@(.nv.constant0._ZN2at6native27unrolled_elementwise_kernelIZZZNS0_15neg_kernel_cudaERNS_18TensorIteratorBaseEENKUlvE0_clEvENKUlvE3_clEvEUlsE_St5arrayIPcLm2EELi4E23TrivialOffsetCalculatorILi1EjESB_NS0_6memory12LoadWithCastILi1EEENSC_13StoreWithCastILi1EEEEEviT_T0_T2_T3_T4_T5_)
        /*0014*/ 	.short	0x0160
        /*0016*/ 	.short	0x002c


	//----- nvinfo : EIATTR_CBANK_PARAM_SIZE
	.align		4
.L_4743:
        /*0018*/ 	.byte	0x03, 0x19
        /*001a*/ 	.short	0x002c


	//----- nvinfo : EIATTR_KPARAM_INFO
	.align		4
        /*001c*/ 	.byte	0x04, 0x17
        /*001e*/ 	.short	(.L_4745 - .L_4744)
.L_4744:
        /*0020*/ 	.word	0x00000000
        /*0024*/ 	.short	0x0006
        /*0026*/ 	.short	0x0024
        /*0028*/ 	.byte	0x00, 0xf0, 0x21, 0x00


	//----- nvinfo : EIATTR_KPARAM_INFO
	.align		4
.L_4745:
        /*002c*/ 	.byte	0x04, 0x17
        /*002e*/ 	.short	(.L_4747 - .L_4746)
.L_4746:
        /*0030*/ 	.word	0x00000000
        /*0034*/ 	.short	0x0005
        /*0036*/ 	.short	0x001c
        /*0038*/ 	.byte	0x00, 0xf0, 0x21, 0x00


	//----- nvinfo : EIATTR_KPARAM_INFO
	.align		4
.L_4747:
        /*003c*/ 	.byte	0x04, 0x17
        /*003e*/ 	.short	(.L_4749 - .L_4748)
.L_4748:
        /*0040*/ 	.word	0x00000000
        /*0044*/ 	.short	0x0004
        /*0046*/ 	.short	0x0019
        /*0048*/ 	.byte	0x00, 0xf0, 0x05, 0x00


	//----- nvinfo : EIATTR_KPARAM_INFO
	.align		4
.L_4749:
        /*004c*/ 	.byte	0x04, 0x17
        /*004e*/ 	.short	(.L_4751 - .L_4750)
.L_4750:
        /*0050*/ 	.word	0x00000000
        /*0054*/ 	.short	0x0003
        /*0056*/ 	.short	0x0018
        /*0058*/ 	.byte	0x00, 0xf0, 0x05, 0x00


	//----- nvinfo : EIATTR_KPARAM_INFO
	.align		4
.L_4751:
        /*005c*/ 	.byte	0x04, 0x17
        /*005e*/ 	.short	(.L_4753 - .L_4752)
.L_4752:
        /*0060*/ 	.word	0x00000000
        /*0064*/ 	.short	0x0002
        /*0066*/ 	.short	0x0008
        /*0068*/ 	.byte	0x00, 0xf0, 0x41, 0x00


	//----- nvinfo : EIATTR_KPARAM_INFO
	.align		4
.L_4753:
        /*006c*/ 	.byte	0x04, 0x17
        /*006e*/ 	.short	(.L_4755 - .L_4754)
.L_4754:
        /*0070*/ 	.word	0x00000000
        /*0074*/ 	.short	0x0001
        /*0076*/ 	.short	0x0004
        /*0078*/ 	.byte	0x00, 0xf0, 0x05, 0x00


	//----- nvinfo : EIATTR_KPARAM_INFO
	.align		4
.L_4755:
        /*007c*/ 	.byte	0x04, 0x17
        /*007e*/ 	.short	(.L_4757 - .L_4756)
.L_4756:
        /*0080*/ 	.word	0x00000000
        /*0084*/ 	.short	0x0000
        /*0086*/ 	.short	0x0000
        /*0088*/ 	.byte	0x00, 0xf0, 0x11, 0x00


	//----- nvinfo : EIATTR_MAXREG_COUNT
	.align		4
.L_4757:
        /*008c*/ 	.byte	0x03, 0x1b
        /*008e*/ 	.short	0x00ff


	//----- nvinfo : EIATTR_EXTERNS
	.align		4
        /*0090*/ 	.byte	0x04, 0x0f
        /*0092*/ 	.short	(.L_4759 - .L_4758)


	//   ....[0]....
	.align		4
.L_4758:
        /*0094*/ 	.word	index@(__assertfail)


	//----- nvinfo : EIATTR_MERCURY_ISA_VERSION
	.align		4
.L_4759:
        /*0098*/ 	.byte	0x03, 0x5f
        /*009a*/ 	.short	0x0000


	//----- nvinfo : EIATTR_SYSCALL_OFFSETS
	.align		4
        /*009c*/ 	.byte	0x04, 0x46
        /*009e*/ 	.short	(.L_4761 - .L_4760)


	//   ....[0]....
.L_4760:
        /*00a0*/ 	.word	0x00000f20


	//   ....[1]....
        /*00a4*/ 	.word	0x00001e40


	//   ....[2]....
        /*00a8*/ 	.word	0x00002d70


	//   ....[3]....
        /*00ac*/ 	.word	0x00003c70


	//   ....[4]....
        /*00b0*/ 	.word	0x00004c80


	//   ....[5]....
        /*00b4*/ 	.word	0x00005db0


	//   ....[6]....
        /*00b8*/ 	.word	0x00006ed0


	//   ....[7]....
        /*00bc*/ 	.word	0x00007ff0


	//----- nvinfo : EIATTR_EXIT_INSTR_OFFSETS
	.align		4
.L_4761:
        /*00c0*/ 	.byte	0x04, 0x1c
        /*00c2*/ 	.short	(.L_4763 - .L_4762)


	//   ....[0]....
.L_4762:
        /*00c4*/ 	.word	0x00006fb0


	//   ....[1]....
        /*00c8*/ 	.word	0x000070c0


	//   ....[2]....
        /*00cc*/ 	.word	0x000070e0


	//   ....[3]....
        /*00d0*/ 	.word	0x000071a0


	//   ....[4]....
        /*00d4*/ 	.word	0x000071e0


	//   ....[5]....
        /*00d8*/ 	.word	0x00007200


	//   ....[6]....
        /*00dc*/ 	.word	0x000072b0


	//   ....[7]....
        /*00e0*/ 	.word	0x00007310


	//   ....[8]....
        /*00e4*/ 	.word	0x000073d0


	//   ....[9]....
        /*00e8*/ 	.word	0x00007440


	//   ....[10]....
        /*00ec*/ 	.word	0x00007490


	//   ....[11]....
        /*00f0*/ 	.word	0x00007570


	//   ....[12]....
        /*00f4*/ 	.word	0x000075d0


	//   ....[13]....
        /*00f8*/ 	.word	0x00007780


	//   ....[14]....
        /*00fc*/ 	.word	0x00007900


	//   ....[15]....
        /*0100*/ 	.word	0x00007960


	//   ....[16]....
        /*0104*/ 	.word	0x00007a00


	//   ....[17]....
        /*0108*/ 	.word	0x00007ba0


	//   ....[18]....
        /*010c*/ 	.word	0x00007d40


	//   ....[19]....
        /*0110*/ 	.word	0x00007ec0


	//   ....[20]....
        /*0114*/ 	.word	0x00008000


	//   ....[21]....
        /*0118*/ 	.word	0x00008060


	//   ....[22]....
        /*011c*/ 	.word	0x000080a0


	//----- nvinfo : EIATTR_MAX_THREADS
	.align		4
.L_4763:
        /*0120*/ 	.byte	0x04, 0x05
        /*0122*/ 	.short	(.L_4765 - .L_4764)
.L_4764:
        /*0124*/ 	.word	0x00000080
        /*0128*/ 	.word	0x00000001
        /*012c*/ 	.word	0x00000001


	//----- nvinfo : EIATTR_CRS_STACK_SIZE
	.align		4
.L_4765:
        /*0130*/ 	.byte	0x04, 0x1e
        /*0132*/ 	.short	(.L_4767 - .L_4766)
.L_4766:
        /*0134*/ 	.word	0x00000000
.L_4767:


//--------------------- .nv.info._ZN2at6native18elementwise_kernelILi128ELi4EZNS0_22gpu_kernel_impl_nocastIZZZNS0_15neg_kernel_cudaERNS_18TensorIteratorBaseEENKUlvE0_clEvENKUlvE3_clEvEUlsE_EEvS4_RKT_EUliE_EEviT1_ --------------------------
	.section	.nv.info._ZN2at6native18elementwise_kernelILi128ELi4EZNS0_22gpu_kernel_impl_nocastIZZZNS0_15neg_kernel_cudaERNS_18TensorIteratorBaseEENKUlvE0_clEvENKUlvE3_clEvEUlsE_EEvS4_RKT_EUliE_EEviT1_,"",@"SHT_CUDA_INFO"
	.sectionflags	@""
	.align	4


	//----- nvinfo : EIATTR_CUDA_API_VERSION
	.align		4
        /*0000*/ 	.byte	0x04, 0x37
        /*0002*/ 	.short	(.L_4769 - .L_4768)
.L_4768:
        /*0004*/ 	.word	0x00000082


	//----- nvinfo : EIATTR_SW2861232_WAR
	.align		4
.L_4769:
        /*0008*/ 	.byte	0x01, 0x35
	.zero		2


	//----- nvinfo : EIATTR_PARAM_CBANK
	.align		4
        /*000c*/ 	.byte	0x04, 0x0a
        /*000e*/ 	.short	(.L_4771 - .L_4770)
	.align		4
.L_4770:
        /*0010*/ 	.word	index@(.nv.constant0._ZN2at6native18elementwise_kernelILi128ELi4EZNS0_22gpu_kernel_impl_nocastIZZZNS0_15neg_kernel_cudaERNS_18TensorIteratorBaseEENKUlvE0_clEvENKUlvE3_clEvEUlsE_EEvS4_RKT_EUliE_EEviT1_)
        /*0014*/ 	.short	0x0160
        /*0016*/ 	.short	0x0220


	//----- nvinfo : EIATTR_CBANK_PARAM_SIZE
	.align		4
.L_4771:
        /*0018*/ 	.byte	0x03, 0x19
        /*001a*/ 	.short	0x0220


	//----- nvinfo : EIATTR_KPARAM_INFO
	.align		4
        /*001c*/ 	.byte	0x04, 0x17
        /*001e*/ 	.short	(.L_4773 - .L_4772)
.L_4772:
        /*0020*/ 	.word	0x00000000
        /*0024*/ 	.short	0x0001
        /*0026*/ 	.short	0x0008
        /*0028*/ 	.byte	0x00, 0xf0, 0x61, 0x08


	//----- nvinfo : EIATTR_KPARAM_INFO
	.align		4
.L_4773:
        /*002c*/ 	.byte	0x04, 0x17
        /*002e*/ 	.short	(.L_4775 - .L_4774)
.L_4774:
        /*0030*/ 	.word	0x00000000
        /*0034*/ 	.short	0x0000
        /*0036*/ 	.short	0x0000
        /*0038*/ 	.byte	0x00, 0xf0, 0x11, 0x00


	//----- nvinfo : EIATTR_MAXREG_COUNT
	.align		4
.L_4775:
        /*003c*/ 	.byte	0x03, 0x1b
        /*003e*/ 	.short	0x0080


	//----- nvinfo : EIATTR_MERCURY_ISA_VERSION
	.align		4
        /*0040*/ 	.byte	0x03, 0x5f
        /*0042*/ 	.short	0x0000


	//----- nvinfo : EIATTR_EXIT_INSTR_OFFSETS
	.align		4
        /*0044*/ 	.byte	0x04, 0x1c
        /*0046*/ 	.short	(.L_4777 - .L_4776)


	//   ....[0]....
.L_4776:
        /*0048*/ 	.word	0x00002d40


	//   ....[1]....
        /*004c*/ 	.word	0x00003c00


	//----- nvinfo : EIATTR_MAX_THREADS
	.align		4
.L_4777:
        /*0050*/ 	.byte	0x04, 0x05
        /*0052*/ 	.short	(.L_4779 - .L_4778)
.L_4778:
        /*0054*/ 	.word	0x00000080
        /*0058*/ 	.word	0x00000001
        /*005c*/ 	.word	0x00000001


	//----- nvinfo : EIATTR_CRS_STACK_SIZE
	.align		4
.L_4779:
        /*0060*/ 	.byte	0x04, 0x1e
        /*0062*/ 	.short	(.L_4781 - .L_4780)
.L_4780:
        /*0064*/ 	.word	0x00000000
.L_4781:


//--------------------- .nv.info._ZN2at6native27unrolled_elementwise_kernelIZZZNS0_15neg_kernel_cudaERNS_18TensorIteratorBaseEENKUlvE0_clEvENKUlvE3_clEvEUlsE_St5arrayIPcLm2EELi4E23TrivialOffsetCalculatorILi1EjESB_NS0_6memory15LoadWithoutCastENSC_16StoreWithoutCastEEEviT_T0_T2_T3_T4_T5_ --------------------------
	.section	.nv.info._ZN2at6native27unrolled_elementwise_kernelIZZZNS0_15neg_kernel_cudaERNS_18TensorIteratorBaseEENKUlvE0_clEvENKUlvE3_clEvEUlsE_St5arrayIPcLm2EELi4E23TrivialOffsetCalculatorILi1EjESB_NS0_6memory15LoadWithoutCastENSC_16StoreWithoutCastEEEviT_T0_T2_T3_T4_T5_,"",@"SHT_CUDA_INFO"
	.sectionflags	@""
	.align	4


	//----- nvinfo : EIATTR_CUDA_API_VERSION
	.align		4
        /*0000*/ 	.byte	0x04, 0x37
        /*0002*/ 	.short	(.L_4783 - .L_4782)
.L_4782:
        /*0004*/ 	.word	0x00000082


	//----- nvinfo : EIATTR_SW2861232_WAR
	.align		4
.L_4783:
        /*0008*/ 	.byte	0x01, 0x35
	.zero		2


	//----- nvinfo : EIATTR_PARAM_CBANK
	.align		4
        /*000c*/ 	.byte	0x04, 0x0a
        /*000e*/ 	.short	(.L_4785 - .L_4784)
	.align		4
.L_4784:
        /*0010*/ 	.word	index@(.nv.constant0._ZN2at6native27unrolled_elementwise_kernelIZZZNS0_15neg_kernel_cudaERNS_18TensorIteratorBaseEENKUlvE0_clEvENKUlvE3_clEvEUlsE_St5arrayIPcLm2EELi4E23TrivialOffsetCalculatorILi1EjESB_NS0_6memory15LoadWithoutCastENSC_16StoreWithoutCastEEEviT_T0_T2_T3_T4_T5_)
        /*0014*/ 	.short	0x0160
        /*0016*/ 	.short	0x001c


	//----- nvinfo : EIATTR_CBANK_PARAM_SIZE
	.align		4
.L_4785:
        /*0018*/ 	.byte	0x03, 0x19
        /*001a*/ 	.short	0x001c


	//----- nvinfo : EIATTR_KPARAM_INFO
	.align		4
        /*001c*/ 	.byte	0x04, 0x17
        /*001e*/ 	.short	(.L_4787 - .L_4786)
.L_4786:
        /*0020*/ 	.word	0x00000000
        /*0024*/ 	.short	0x0006
        /*0026*/ 	.short	0x001b
        /*0028*/ 	.byte	0x00, 0xf0, 0x05, 0x00


	//----- nvinfo : EIATTR_KPARAM_INFO
	.align		4
.L_4787:
        /*002c*/ 	.byte	0x04, 0x17
        /*002e*/ 	.short	(.L_4789 - .L_4788)
.L_4788:
        /*0030*/ 	.word	0x00000000
        /*0034*/ 	.short	0x0005
        /*0036*/ 	.short	0x001a
        /*0038*/ 	.byte	0x00, 0xf0, 0x05, 0x00


	//----- nvinfo : EIATTR_KPARAM_INFO
	.align		4
.L_4789:
        /*003c*/ 	.byte	0x04, 0x17
        /*003e*/ 	.short	(.L_4791 - .L_4790)
.L_4790:
        /*0040*/ 	.word	0x00000000
        /*0044*/ 	.short	0x0004
        /*0046*/ 	.short	0x0019
        /*0048*/ 	.byte	0x00, 0xf0, 0x05, 0x00


	//----- nvinfo : EIATTR_KPARAM_INFO
	.align		4
.L_4791:
        /*004c*/ 	.byte	0x04, 0x17
        /*004e*/ 	.short	(.L_4793 - .L_4792)
.L_4792:
        /*0050*/ 	.word	0x00000000
        /*0054*/ 	.short	0x0003
        /*0056*/ 	.short	0x0018
        /*0058*/ 	.byte	0x00, 0xf0, 0x05, 0x00


	//----- nvinfo : EIATTR_KPARAM_INFO
	.align		4
.L_4793:
        /*005c*/ 	.byte	0x04, 0x17
        /*005e*/ 	.short	(.L_4795 - .L_4794)
.L_4794:
        /*0060*/ 	.word	0x00000000
        /*0064*/ 	.short	0x0002
        /*0066*/ 	.short	0x0008
        /*0068*/ 	.byte	0x00, 0xf0, 0x41, 0x00


	//----- nvinfo : EIATTR_KPARAM_INFO
	.align		4
.L_4795:
        /*006c*/ 	.byte	0x04, 0x17
        /*006e*/ 	.short	(.L_4797 - .L_4796)
.L_4796:
        /*0070*/ 	.word	0x00000000
        /*0074*/ 	.short	0x0001
        /*0076*/ 	.short	0x0004
        /*0078*/ 	.byte	0x00, 0xf0, 0x05, 0x00


	//----- nvinfo : EIATTR_KPARAM_INFO
	.align		4
.L_4797:
        /*007c*/ 	.byte	0x04, 0x17
        /*007e*/ 	.short	(.L_4799 - .L_4798)
.L_4798:
        /*0080*/ 	.word	0x00000000
        /*0084*/ 	.short	0x0000
        /*0086*/ 	.short	0x0000
        /*0088*/ 	.byte	0x00, 0xf0, 0x11, 0x00


	//----- nvinfo : EIATTR_MAXREG_COUNT
	.align		4
.L_4799:
        /*008c*/ 	.byte	0x03, 0x1b
        /*008e*/ 	.short	0x00ff


	//----- nvinfo : EIATTR_MERCURY_ISA_VERSION
	.align		4
        /*0090*/ 	.byte	0x03, 0x5f
        /*0092*/ 	.short	0x0000


	//----- nvinfo : EIATTR_EXIT_INSTR_OFFSETS
	.align		4
        /*0094*/ 	.byte	0x04, 0x1c
        /*0096*/ 	.short	(.L_4801 - .L_4800)


	//   ....[0]....
.L_4800:
        /*0098*/ 	.word	0x00000400


	//   ....[1]....
        /*009c*/ 	.word	0x00000460


	//----- nvinfo : EIATTR_MAX_THREADS
	.align		4
.L_4801:
        /*00a0*/ 	.byte	0x04, 0x05
        /*00a2*/ 	.short	(.L_4803 - .L_4802)
.L_4802:
        /*00a4*/ 	.word	0x00000080
        /*00a8*/ 	.word	0x00000001
        /*00ac*/ 	.word	0x00000001


	//----- nvinfo : EIATTR_CRS_STACK_SIZE
	.align		4
.L_4803:
        /*00b0*/ 	.byte	0x04, 0x1e
        /*00b2*/ 	.short	(.L_4805 - .L_4804)
.L_4804:
        /*00b4*/ 	.word	0x00000000
.L_4805:


//--------------------- .nv.info._ZN2at6native29vectorized_elementwise_kernelILi2EZZZNS0_15neg_kernel_cudaERNS_18TensorIteratorBaseEENKUlvE0_clEvENKUlvE3_clEvEUlsE_St5arrayIPcLm2EEEEviT0_T1_ --------------------------
	.section	.nv.info._ZN2at6native29vectorized_elementwise_kernelILi2EZZZNS0_15neg_kernel_cudaERNS_18TensorIteratorBaseEENKUlvE0_clEvENKUlvE3_clEvEUlsE_St5arrayIPcLm2EEEEviT0_T1_,"",@"SHT_CUDA_INFO"
	.sectionflags	@""
	.align	4


	//----- nvinfo : EIATTR_CUDA_API_VERSION
	.align		4
        /*0000*/ 	.byte	0x04, 0x37
        /*0002*/ 	.short	(.L_4807 - .L_4806)
.L_4806:
        /*0004*/ 	.word	0x00000082


	//----- nvinfo : EIATTR_SW2861232_WAR
	.align		4
.L_4807:
        /*0008*/ 	.byte	0x01, 0x35
	.zero		2


	//----- nvinfo : EIATTR_PARAM_CBANK
	.align		4
        /*000c*/ 	.byte	0x04, 0x0a
        /*000e*/ 	.short	(.L_4809 - .L_4808)
	.align		4
.L_4808:
        /*0010*/ 	.word	index@(.nv.constant0._ZN2at6native29vectorized_elementwise_kernelILi2EZZZNS0_15neg_kernel_cudaERNS_18TensorIteratorBaseEENKUlvE0_clEvENKUlvE3_clEvEUlsE_St5arrayIPcLm2EEEEviT0_T1_)
        /*0014*/ 	.short	0x0160
        /*0016*/ 	.short	0x0018


	//----- nvinfo : EIATTR_CBANK_PARAM_SIZE
	.align		4
.L_4809:
        /*0018*/ 	.byte	0x03, 0x19
        /*001a*/ 	.short	0x0018


	//----- nvinfo : EIATTR_KPARAM_INFO
	.align		4
        /*001c*/ 	.byte	0x04, 0x17
        /*001e*/ 	.short	(.L_4811 - .L_4810)
.L_4810:
        /*0020*/ 	.word	0x00000000
        /*0024*/ 	.short	0x0002
        /*0026*/ 	.short	0x0008
        /*0028*/ 	.byte	0x00, 0xf0, 0x41, 0x00


	//----- nvinfo : EIATTR_KPARAM_INFO
	.align		4
.L_4811:
        /*002c*/ 	.byte	0x04, 0x17
        /*002e*/ 	.short	(.L_4813 - .L_4812)
.L_4812:
        /*0030*/ 	.word	0x00000000
        /*0034*/ 	.short	0x0001
        /*0036*/ 	.short	0x0004
        /*0038*/ 	.byte	0x00, 0xf0, 0x05, 0x00


	//----- nvinfo : EIATTR_KPARAM_INFO
	.align		4
.L_4813:
        /*003c*/ 	.byte	0x04, 0x17
        /*003e*/ 	.short	(.L_4815 - .L_4814)
.L_4814:
        /*0040*/ 	.word	0x00000000
        /*0044*/ 	.short	0x0000
        /*0046*/ 	.short	0x0000
        /*0048*/ 	.byte	0x00, 0xf0, 0x11, 0x00


	//----- nvinfo : EIATTR_MAXREG_COUNT
	.align		4
.L_4815:
        /*004c*/ 	.byte	0x03, 0x1b
        /*004e*/ 	.short	0x00ff


	//----- nvinfo : EIATTR_MERCURY_ISA_VERSION
	.align		4
        /*0050*/ 	.byte	0x03, 0x5f
        /*0052*/ 	.short	0x0000


	//----- nvinfo : EIATTR_EXIT_INSTR_OFFSETS
	.align		4
        /*0054*/ 	.byte	0x04, 0x1c
        /*0056*/ 	.short	(.L_4817 - .L_4816)


	//   ....[0]....
.L_4816:
        /*0058*/ 	.word	0x000002d0


	//   ....[1]....
        /*005c*/ 	.word	0x00000b30


	//   ....[2]....
        /*0060*/ 	.word	0x00000b80


	//----- nvinfo : EIATTR_MAX_THREADS
	.align		4
.L_4817:
        /*0064*/ 	.byte	0x04, 0x05
        /*0066*/ 	.short	(.L_4819 - .L_4818)
.L_4818:
        /*0068*/ 	.word	0x00000080
        /*006c*/ 	.word	0x00000001
        /*0070*/ 	.word	0x00000001


	//----- nvinfo : EIATTR_CRS_STACK_SIZE
	.align		4
.L_4819:
        /*0074*/ 	.byte	0x04, 0x1e
        /*0076*/ 	.short	(.L_4821 - .L_4820)
.L_4820:
        /*0078*/ 	.word	0x00000000
.L_4821:


//--------------------- .nv.info._ZN2at6native29vectorized_elementwise_kernelILi4EZZZNS0_15neg_kernel_cudaERNS_18TensorIteratorBaseEENKUlvE0_clEvENKUlvE3_clEvEUlsE_St5arrayIPcLm2EEEEviT0_T1_ --------------------------
	.section	.nv.info._ZN2at6native29vectorized_elementwise_kernelILi4EZZZNS0_15neg_kernel_cudaERNS_18TensorIteratorBaseEENKUlvE0_clEvENKUlvE3_clEvEUlsE_St5arrayIPcLm2EEEEviT0_T1_,"",@"SHT_CUDA_INFO"
	.sectionflags	@""
	.align	4


	//----- nvinfo : EIATTR_CUDA_API_VERSION
	.align		4
        /*0000*/ 	.byte	0x04, 0x37
        /*0002*/ 	.short	(.L_4823 - .L_4822)
.L_4822:
        /*0004*/ 	.word	0x00000082


	//----- nvinfo : EIATTR_SW2861232_WAR
	.align		4
.L_4823:
        /*0008*/ 	.byte	0x01, 0x35
	.zero		2


	//----- nvinfo : EIATTR_PARAM_CBANK
	.align		4
        /*000c*/ 	.byte	0x04, 0x0a
        /*000e*/ 	.short	(.L_4825 - .L_4824)
	.align		4
.L_4824:
        /*0010*/ 	.word	index@(.nv.constant0._ZN2at6native29vectorized_elementwise_kernelILi4EZZZNS0_15neg_kernel_cudaERNS_18TensorIteratorBaseEENKUlvE0_clEvENKUlvE3_clEvEUlsE_St5arrayIPcLm2EEEEviT0_T1_)
        /*0014*/ 	.short	0x0160
        /*0016*/ 	.short	0x0018


	//----- nvinfo : EIATTR_CBANK_PARAM_SIZE
	.align		4
.L_4825:
        /*0018*/ 	.byte	0x03, 0x19
        /*001a*/ 	.short	0x0018


	//----- nvinfo : EIATTR_KPARAM_INFO
	.align		4
        /*001c*/ 	.byte	0x04, 0x17
        /*001e*/ 	.short	(.L_4827 - .L_4826)
.L_4826:
        /*0020*/ 	.word	0x00000000
        /*0024*/ 	.short	0x0002
        /*0026*/ 	.short	0x0008
        /*0028*/ 	.byte	0x00, 0xf0, 0x41, 0x00


	//----- nvinfo : EIATTR_KPARAM_INFO
	.align		4
.L_4827:
        /*002c*/ 	.byte	0x04, 0x17
        /*002e*/ 	.short	(.L_4829 - .L_4828)
.L_4828:
        /*0030*/ 	.word	0x00000000
        /*0034*/ 	.short	0x0001
        /*0036*/ 	.short	0x0004
        /*0038*/ 	.byte	0x00, 0xf0, 0x05, 0x00


	//----- nvinfo : EIATTR_KPARAM_INFO
	.align		4
.L_4829:
        /*003c*/ 	.byte	0x04, 0x17
        /*003e*/ 	.short	(.L_4831 - .L_4830)
.L_4830:
        /*0040*/ 	.word	0x00000000
        /*0044*/ 	.short	0x0000
        /*0046*/ 	.short	0x0000
        /*0048*/ 	.byte	0x00, 0xf0, 0x11, 0x00


	//----- nvinfo : EIATTR_MAXREG_COUNT
	.align		4
.L_4831:
        /*004c*/ 	.byte	0x03, 0x1b
        /*004e*/ 	.short	0x00ff


	//----- nvinfo : EIATTR_MERCURY_ISA_VERSION
	.align		4
        /*0050*/ 	.byte	0x03, 0x5f
        /*0052*/ 	.short	0x0000


	//----- nvinfo : EIATTR_EXIT_INSTR_OFFSETS
	.align		4
        /*0054*/ 	.byte	0x04, 0x1c
        /*0056*/ 	.short	(.L_4833 - .L_4832)


	//   ....[0]....
.L_4832:
        /*0058*/ 	.word	0x00000290


	//   ....[1]....
        /*005c*/ 	.word	0x00000af0


	//   ....[2]....
        /*0060*/ 	.word	0x00000b40


	//----- nvinfo : EIATTR_MAX_THREADS
	.align		4
.L_4833:
        /*0064*/ 	.byte	0x04, 0x05
        /*0066*/ 	.short	(.L_4835 - .L_4834)
.L_4834:
        /*0068*/ 	.word	0x00000080
        /*006c*/ 	.word	0x00000001
        /*0070*/ 	.word	0x00000001


	//----- nvinfo : EIATTR_CRS_STACK_SIZE
	.align		4
.L_4835:
        /*0074*/ 	.byte	0x04, 0x1e
        /*0076*/ 	.short	(.L_4837 - .L_4836)
.L_4836:
        /*0078*/ 	.word	0x00000000
.L_4837:


//--------------------- .nv.info._ZN2at6native29vectorized_elementwise_kernelILi8EZZZNS0_15neg_kernel_cudaERNS_18TensorIteratorBaseEENKUlvE0_clEvENKUlvE3_clEvEUlsE_St5arrayIPcLm2EEEEviT0_T1_ --------------------------
	.section	.nv.info._ZN2at6native29vectorized_elementwise_kernelILi8EZZZNS0_15neg_kernel_cudaERNS_18TensorIteratorBaseEENKUlvE0_clEvENKUlvE3_clEvEUlsE_St5arrayIPcLm2EEEEviT0_T1_,"",@"SHT_CUDA_INFO"
	.sectionflags	@""
	.align	4


	//----- nvinfo : EIATTR_CUDA_API_VERSION
	.align		4
        /*0000*/ 	.byte	0x04, 0x37
        /*0002*/ 	.short	(.L_4839 - .L_4838)
.L_4838:
        /*0004*/ 	.word	0x00000082


	//----- nvinfo : EIATTR_SW2861232_WAR
	.align		4
.L_4839:
        /*0008*/ 	.byte	0x01, 0x35
	.zero		2


	//----- nvinfo : EIATTR_PARAM_CBANK
	.align		4
        /*000c*/ 	.byte	0x04, 0x0a
        /*000e*/ 	.short	(.L_4841 - .L_4840)
	.align		4
.L_4840:
        /*0010*/ 	.word	index@(.nv.constant0._ZN2at6native29vectorized_elementwise_kernelILi8EZZZNS0_15neg_kernel_cudaERNS_18TensorIteratorBaseEENKUlvE0_clEvENKUlvE3_clEvEUlsE_St5arrayIPcLm2EEEEviT0_T1_)
        /*0014*/ 	.short	0x0160
        /*0016*/ 	.short	0x0018


	//----- nvinfo : EIATTR_CBANK_PARAM_SIZE
	.align		4
.L_4841:
        /*0018*/ 	.byte	0x03, 0x19
        /*001a*/ 	.short	0x0018


	//----- nvinfo : EIATTR_KPARAM_INFO
	.align		4
        /*001c*/ 	.byte	0x04, 0x17
        /*001e*/ 	.short	(.L_4843 - .L_4842)
.L_4842:
        /*0020*/ 	.word	0x00000000
        /*0024*/ 	.short	0x0002
        /*0026*/ 	.short	0x0008
        /*0028*/ 	.byte	0x00, 0xf0, 0x41, 0x00


	//----- nvinfo : EIATTR_KPARAM_INFO
	.align		4
.L_4843:
        /*002c*/ 	.byte	0x04, 0x17
        /*002e*/ 	.short	(.L_4845 - .L_4844)
.L_4844:
        /*0030*/ 	.word	0x00000000
        /*0034*/ 	.short	0x0001
        /*0036*/ 	.short	0x0004
        /*0038*/ 	.byte	0x00, 0xf0, 0x05, 0x00


	//----- nvinfo : EIATTR_KPARAM_INFO
	.align		4
.L_4845:
        /*003c*/ 	.byte	0x04, 0x17
        /*003e*/ 	.short	(.L_4847 - .L_4846)
.L_4846:
        /*0040*/ 	.word	0x00000000
        /*0044*/ 	.short	0x0000
        /*0046*/ 	.short	0x0000
        /*0048*/ 	.byte	0x00, 0xf0, 0x11, 0x00


	//----- nvinfo : EIATTR_MAXREG_COUNT
	.align		4
.L_4847:
        /*004c*/ 	.byte	0x03, 0x1b
        /*004e*/ 	.short	0x00ff


	//----- nvinfo : EIATTR_MERCURY_ISA_VERSION
	.align		4
        /*0050*/ 	.byte	0x03, 0x5f
        /*0052*/ 	.short	0x0000


	//----- nvinfo : EIATTR_EXIT_INSTR_OFFSETS
	.align		4
        /*0054*/ 	.byte	0x04, 0x1c
        /*0056*/ 	.short	(.L_4849 - .L_4848)


	//   ....[0]....
.L_4848:
        /*0058*/ 	.word	0x00000010


	//----- nvinfo : EIATTR_MAX_THREADS
	.align		4
.L_4849:
        /*005c*/ 	.byte	0x04, 0x05
        /*005e*/ 	.short	(.L_4851 - .L_4850)
.L_4850:
        /*0060*/ 	.word	0x00000080
        /*0064*/ 	.word	0x00000001
        /*0068*/ 	.word	0x00000001
.L_4851:


//--------------------- .nv.info._ZN2at6native18elementwise_kernelILi128ELi4EZNS0_15gpu_kernel_implIZZZNS0_15neg_kernel_cudaERNS_18TensorIteratorBaseEENKUlvE0_clEvENKUlvE2_clEvEUllE_EEvS4_RKT_EUliE_EEviT1_ --------------------------
	.section	.nv.info._ZN2at6native18elementwise_kernelILi128ELi4EZNS0_15gpu_kernel_implIZZZNS0_15neg_kernel_cudaERNS_18TensorIteratorBaseEENKUlvE0_clEvENKUlvE2_clEvEUllE_EEvS4_RKT_EUliE_EEviT1_,"",@"SHT_CUDA_INFO"
	.sectionflags	@""
	.align	4


	//----- nvinfo : EIATTR_CUDA_API_VERSION
	.align		4
        /*0000*/ 	.byte	0x04, 0x37
        /*0002*/ 	.short	(.L_4853 - .L_4852)
.L_4852:
        /*0004*/ 	.word	0x00000082


	//----- nvinfo : EIATTR_SW2861232_WAR
	.align		4
.L_4853:
        /*0008*/ 	.byte	0x01, 0x35
	.zero		2


	//----- nvinfo : EIATTR_PARAM_CBANK
	.align		4
        /*000c*/ 	.byte	0x04, 0x0a
        /*000e*/ 	.short	(.L_4855 - .L_4854)
	.align		4
.L_4854:
        /*0010*/ 	.word	index@(.nv.constant0._ZN2at6native18elementwise_kernelILi128ELi4EZNS0_15gpu_kernel_implIZZZNS0_15neg_kernel_cudaERNS_18TensorIteratorBaseEENKUlvE0_clEvENKUlvE2_clEvEUllE_EEvS4_RKT_EUliE_EEviT1_)
        /*0014*/ 	.short	0x0160
        /*0016*/ 	.short	0x0220


	//----- nvinfo : EIATTR_CBANK_PARAM_SIZE
	.align		4
.L_4855:
        /*0018*/ 	.byte	0x03, 0x19
        /*001a*/ 	.short	0x0220


	//----- nvinfo : EIATTR_KPARAM_INFO
	.align		4
        /*001c*/ 	.byte	0x04, 0x17
        /*001e*/ 	.short	(.L_4857 - .L_4856)
.L_4856:
        /*0020*/ 	.word	0x00000000
        /*0024*/ 	.short	0x0001
        /*0026*/ 	.short	0x0008
        /*0028*/ 	.byte	0x00, 0xf0, 0x61, 0x08


	//----- nvinfo : EIATTR_KPARAM_INFO
	.align		4
.L_4857:
        /*002c*/ 	.byte	0x04, 0x17
        /*002e*/ 	.short	(.L_4859 - .L_4858)
.L_4858:
        /*0030*/ 	.word	0x00000000
        /*0034*/ 	.short	0x0000
        /*0036*/ 	.short	0x0000
        /*0038*/ 	.byte	0x00, 0xf0, 0x11, 0x00


	//----- nvinfo : EIATTR_MAXREG_COUNT
	.align		4
.L_4859:
        /*003c*/ 	.byte	0x03, 0x1b
        /*003e*/ 	.short	0x0080


	//----- nvinfo : EIATTR_EXTERNS
	.align		4
        /*0040*/ 	.byte	0x04, 0x0f
        /*0042*/ 	.short	(.L_4861 - .L_4860)


	//   ....[0]....
	.align		4
.L_4860:
        /*0044*/ 	.word	index@(__assertfail)


	//----- nvinfo : EIATTR_MERCURY_ISA_VERSION
	.align		4
.L_4861:
        /*0048*/ 	.byte	0x03, 0x5f
        /*004a*/ 	.short	0x0000


	//----- nvinfo : EIATTR_SYSCALL_OFFSETS
	.align		4
        /*004c*/ 	.byte	0x04, 0x46
        /*004e*/ 	.short	(.L_4863 - .L_4862)


	//   ....[0]....
.L_4862:
        /*0050*/ 	.word	0x00001d00


	//   ....[1]....
        /*0054*/ 	.word	0x00002d40


	//   ....[2]....
        /*0058*/ 	.word	0x00004a70


	//   ....[3]....
        /*005c*/ 	.word	0x00005ab0


	//   ....[4]....
        /*0060*/ 	.word	0x000077b0


	//   ....[5]....
        /*0064*/ 	.word	0x000087f0


	//   ....[6]....
        /*0068*/ 	.word	0x0000a500


	//   ....[7]....
        /*006c*/ 	.word	0x0000b540


	//----- nvinfo : EIATTR_EXIT_INSTR_OFFSETS
	.align		4
.L_4863:
        /*0070*/ 	.byte	0x04, 0x1c
        /*0072*/ 	.short	(.L_4865 - .L_4864)


	//   ....[0]....
.L_4864:
        /*0074*/ 	.word	0x00008870


	//   ....[1]....
        /*0078*/ 	.word	0x0000a670


	//   ....[2]....
        /*007c*/ 	.word	0x0000a690


	//   ....[3]....
        /*0080*/ 	.word	0x0000a710


	//   ....[4]....
        /*0084*/ 	.word	0x0000a730


	//   ....[5]....
        /*0088*/ 	.word	0x0000a750


	//   ....[6]....
        /*008c*/ 	.word	0x0000a800


	//   ....[7]....
        /*0090*/ 	.word	0x0000a860


	//   ....[8]....
        /*0094*/ 	.word	0x0000a920


	//   ....[9]....
        /*0098*/ 	.word	0x0000a990


	//   ....[10]....
        /*009c*/ 	.word	0x0000a9e0


	//   ....[11]....
        /*00a0*/ 	.word	0x0000aab0


	//   ....[12]....
        /*00a4*/ 	.word	0x0000ab10


	//   ....[13]....
        /*00a8*/ 	.word	0x0000acc0


	//   ....[14]....
        /*00ac*/ 	.word	0x0000ae40


	//   ....[15]....
        /*00b0*/ 	.word	0x0000aea0


	//   ....[16]....
        /*00b4*/ 	.word	0x0000af40


	//   ....[17]....
        /*00b8*/ 	.word	0x0000b0e0


	//   ....[18]....
        /*00bc*/ 	.word	0x0000b280


	//   ....[19]....
        /*00c0*/ 	.word	0x0000b410


	//   ....[20]....
        /*00c4*/ 	.word	0x0000b550


	//   ....[21]....
        /*00c8*/ 	.word	0x0000b570


	//   ....[22]....
        /*00cc*/ 	.word	0x0000b590


	//----- nvinfo : EIATTR_MAX_THREADS
	.align		4
.L_4865:
        /*00d0*/ 	.byte	0x04, 0x05
        /*00d2*/ 	.short	(.L_4867 - .L_4866)
.L_4866:
        /*00d4*/ 	.word	0x00000080
        /*00d8*/ 	.word	0x00000001
        /*00dc*/ 	.word	0x00000001


	//----- nvinfo : EIATTR_CRS_STACK_SIZE
	.align		4
.L_4867:
        /*00e0*/ 	.byte	0x04, 0x1e
        /*00e2*/ 	.short	(.L_4869 - .L_4868)
.L_4868:
        /*00e4*/ 	.word	0x00000000
.L_4869:


//--------------------- .nv.info._ZN2at6native27unrolled_elementwise_kernelIZZZNS0_15neg_kernel_cudaERNS_18TensorIteratorBaseEENKUlvE0_clEvENKUlvE2_clEvEUllE_St5arrayIPcLm2EELi4E23TrivialOffsetCalculatorILi1EjESB_NS0_6memory12LoadWithCastILi1EEENSC_13StoreWithCastILi1EEEEEviT_T0_T2_T3_T4_T5_ --------------------------
	.section	.nv.info._ZN2at6native27unrolled_elementwise_kernelIZZZNS0_15neg_kernel_cudaERNS_18TensorIteratorBaseEENKUlvE0_clEvENKUlvE2_clEvEUllE_St5arrayIPcLm2EELi4E23TrivialOffsetCalculatorILi1EjESB_NS0_6memory12LoadWithCastILi1EEENSC_13StoreWithCastILi1EEEEEviT_T0_T2_T3_T4_T5_,"",@"SHT_CUDA_INFO"
	.sectionflags	@""
	.align	4


	//----- nvinfo : EIATTR_CUDA_API_VERSION
	.align		4
        /*0000*/ 	.byte	0x04, 0x37
        /*0002*/ 	.short	(.L_4871 - .L_4870)
.L_4870:
        /*0004*/ 	.word	0x00000082


	//----- nvinfo : EIATTR_SW2861232_WAR
	.align		4
.L_4871:
        /*0008*/ 	.byte	0x01, 0x35
	.zero		2


	//----- nvinfo : EIATTR_PARAM_CBANK
	.align		4
        /*000c*/ 	.byte	0x04, 0x0a
        /*000e*/ 	.short	(.L_4873 - .L_4872)
	.align		4
.L_4872:
        /*0010*/ 	.word	index@(.nv.constant0._ZN2at6native27unrolled_elementwise_kernelIZZZNS0_15neg_kernel_cudaERNS_18TensorIteratorBaseEENKUlvE0_clEvENKUlvE2_clEvEUllE_St5arrayIPcLm2EELi4E23TrivialOffsetCalculatorILi1EjESB_NS0_6memory12LoadWithCastILi1EEENSC_13StoreWithCastILi1EEEEEviT_T0_T2_T3_T4_T5_)
        /*0014*/ 	.short	0x0160
        /*0016*/ 	.short	0x002c


	//----- nvinfo : EIATTR_CBANK_PARAM_SIZE
	.align		4
.L_4873:
        /*0018*/ 	.byte	0x03, 0x19
        /*001a*/ 	.short	0x002c


	//----- nvinfo : EIATTR_KPARAM_INFO
	.align		4
        /*001c*/ 	.byte	0x04, 0x17
        /*001e*/ 	.short	(.L_4875 - .L_4874)
.L_4874:
        /*0020*/ 	.word	0x00000000
        /*0024*/ 	.short	0x0006
        /*0026*/ 	.short	0x0024
        /*0028*/ 	.byte	0x00, 0xf0, 0x21, 0x00


	//----- nvinfo : EIATTR_KPARAM_INFO
	.align		4
.L_4875:
        /*002c*/ 	.byte	0x04, 0x17
        /*002e*/ 	.short	(.L_4877 - .L_4876)
.L_4876:
        /*0030*/ 	.word	0x00000000
        /*0034*/ 	.short	0x0005
        /*0036*/ 	.short	0x001c
        /*0038*/ 	.byte	0x00, 0xf0, 0x21, 0x00


	//----- nvinfo : EIATTR_KPARAM_INFO
	.align		4
.L_4877:
        /*003c*/ 	.byte	0x04, 0x17
        /*003e*/ 	.short	(.L_4879 - .L_4878)
.L_4878:
        /*0040*/ 	.word	0x00000000
        /*0044*/ 	.short	0x0004
        /*0046*/ 	.short	0x0019
        /*0048*/ 	.byte	0x00, 0xf0, 0x05, 0x00


	//----- nvinfo : EIATTR_KPARAM_INFO
	.align		4
.L_4879:
        /*004c*/ 	.byte	0x04, 0x17
        /*004e*/ 	.short	(.L_4881 - .L_4880)
.L_4880:
        /*0050*/ 	.word	0x00000000
        /*0054*/ 	.short	0x0003
        /*0056*/ 	.short	0x0018
        /*0058*/ 	.byte	0x00, 0xf0, 0x05, 0x00


	//----- nvinfo : EIATTR_KPARAM_INFO
	.align		4
.L_4881:
        /*005c*/ 	.byte	0x04, 0x17
        /*005e*/ 	.short	(.L_4883 - .L_4882)
.L_4882:
        /*0060*/ 	.word	0x00000000
        /*0064*/ 	.short	0x0002
        /*0066*/ 	.short	0x0008
        /*0068*/ 	.byte	0x00, 0xf0, 0x41, 0x00


	//----- nvinfo : EIATTR_KPARAM_INFO
	.align		4
.L_4883:
        /*006c*/ 	.byte	0x04, 0x17
        /*006e*/ 	.short	(.L_4885 - .L_4884)
.L_4884:
        /*0070*/ 	.word	0x00000000
        /*0074*/ 	.short	0x0001
        /*0076*/ 	.short	0x0004
        /*0078*/ 	.byte	0x00, 0xf0, 0x05, 0x00


	//----- nvinfo : EIATTR_KPARAM_INFO
	.align		4
.L_4885:
        /*007c*/ 	.byte	0x04, 0x17
        /*007e*/ 	.short	(.L_4887 - .L_4886)
.L_4886:
        /*0080*/ 	.word	0x00000000
        /*0084*/ 	.short	0x0000
        /*0086*/ 	.short	0x0000
        /*0088*/ 	.byte	0x00, 0xf0, 0x11, 0x00


	//----- nvinfo : EIATTR_MAXREG_COUNT
	.align		4
.L_4887:
        /*008c*/ 	.byte	0x03, 0x1b
        /*008e*/ 	.short	0x00ff


	//----- nvinfo : EIATTR_EXTERNS
	.align		4
        /*0090*/ 	.byte	0x04, 0x0f
        /*0092*/ 	.short	(.L_4889 - .L_4888)


	//   ....[0]....
	.align		4
.L_4888:
        /*0094*/ 	.word	index@(__assertfail)


	//----- nvinfo : EIATTR_MERCURY_ISA_VERSION
	.align		4
.L_4889:
        /*0098*/ 	.byte	0x03, 0x5f
        /*009a*/ 	.short	0x0000


	//----- nvinfo : EIATTR_SYSCALL_OFFSETS
	.align		4
        /*009c*/ 	.byte	0x04, 0x46
        /*009e*/ 	.short	(.L_4891 - .L_4890)


	//   ....[0]....
.L_4890:
        /*00a0*/ 	.word	0x00000f00


	//   ....[1]....
        /*00a4*/ 	.word	0x00001e10


	//   ....[2]....
        /*00a8*/ 	.word	0x00002d30


	//   ....[3]....
        /*00ac*/ 	.word	0x00003c20


	//   ....[4]....
        /*00b0*/ 	.word	0x00004d30


	//   ....[5]....
        /*00b4*/ 	.word	0x00005d70


	//   ....[6]....
        /*00b8*/ 	.word	0x00006da0


	//   ....[7]....
        /*00bc*/ 	.word	0x00007e00


	//----- nvinfo : EIATTR_EXIT_INSTR_OFFSETS
	.align		4
.L_4891:
        /*00c0*/ 	.byte	0x04, 0x1c
        /*00c2*/ 	.short	(.L_4893 - .L_4892)


	//   ....[0]....
.L_4892:
        /*00c4*/ 	.word	0x00006e20


	//   ....[1]....
        /*00c8*/ 	.word	0x00006f30


	//   ....[2]....
        /*00cc*/ 	.word	0x00006f50


	//   ....[3]....
        /*00d0*/ 	.word	0x00006fd0


	//   ....[4]....
        /*00d4*/ 	.word	0x00006ff0


	//   ....[5]....
        /*00d8*/ 	.word	0x00007010


	//   ....[6]....
        /*00dc*/ 	.word	0x000070c0


	//   ....[7]....
        /*00e0*/ 	.word	0x00007120


	//   ....[8]....
        /*00e4*/ 	.word	0x000071e0


	//   ....[9]....
        /*00e8*/ 	.word	0x00007250


	//   ....[10]....
        /*00ec*/ 	.word	0x000072a0


	//   ....[11]....
        /*00f0*/ 	.word	0x00007370


	//   ....[12]....
        /*00f4*/ 	.word	0x000073d0


	//   ....[13]....
        /*00f8*/ 	.word	0x00007580


	//   ....[14]....
        /*00fc*/ 	.word	0x00007700


	//   ....[15]....
        /*0100*/ 	.word	0x00007760


	//   ....[16]....
        /*0104*/ 	.word	0x00007800


	//   ....[17]....
        /*0108*/ 	.word	0x000079a0


	//   ....[18]....
        /*010c*/ 	.word	0x00007b40


	//   ....[19]....
        /*0110*/ 	.word	0x00007cd0


	//   ....[20]....
        /*0114*/ 	.word	0x00007e10


	//   ....[21]....
        /*0118*/ 	.word	0x00007e30


	//   ....[22]....
        /*011c*/ 	.word	0x00007e50


	//----- nvinfo : EIATTR_MAX_THREADS
	.align		4
.L_4893:
        /*0120*/ 	.byte	0x04, 0x05
        /*0122*/ 	.short	(.L_4895 - .L_4894)
.L_4894:
        /*0124*/ 	.word	0x00000080
        /*0128*/ 	.word	0x00000001
        /*012c*/ 	.word	0x00000001


	//----- nvinfo : EIATTR_CRS_STACK_SIZE
	.align		4
.L_4895:
        /*0130*/ 	.byte	0x04, 0x1e
        /*0132*/ 	.short	(.L_4897 - .L_4896)
.L_4896:
        /*0134*/ 	.word	0x00000000
.L_4897:


//--------------------- .nv.info._ZN2at6native18elementwise_kernelILi128ELi2EZNS0_22gpu_kernel_impl_nocastIZZZNS0_15neg_kernel_cudaERNS_18TensorIteratorBaseEENKUlvE0_clEvENKUlvE2_clEvEUllE_EEvS4_RKT_EUliE_EEviT1_ --------------------------
	.section	.nv.info._ZN2at6native18elementwise_kernelILi128ELi2EZNS0_22gpu_kernel_impl_nocastIZZZNS0_15neg_kernel_cudaERNS_18TensorIteratorBaseEENKUlvE0_clEvENKUlvE2_clEvEUllE_EEvS4_RKT_EUliE_EEviT1_,"",@"SHT_CUDA_INFO"
	.sectionflags	@""
	.align	4


	//----- nvinfo : EIATTR_CUDA_API_VERSION
	.align		4
        /*0000*/ 	.byte	0x04, 0x37
        /*0002*/ 	.short	(.L_4899 - .L_4898)
.L_4898:
        /*0004*/ 	.word	0x00000082


	//----- nvinfo : EIATTR_SW2861232_WAR
	.align		4
.L_4899:
        /*0008*/ 	.byte	0x01, 0x35
	.zero		2


	//----- nvinfo : EIATTR_PARAM_CBANK
	.align		4
        /*000c*/ 	.byte	0x04, 0x0a
        /*000e*/ 	.short	(.L_4901 - .L_4900)
	.align		4
.L_4900:
        /*0010*/ 	.word	index@(.nv.constant0._ZN2at6native18elementwise_kernelILi128ELi2EZNS0_22gpu_kernel_impl_nocastIZZZNS0_15neg_kernel_cudaERNS_18TensorIteratorBaseEENKUlvE0_clEvENKUlvE2_clEvEUllE_EEvS4_RKT_EUliE_EEviT1_)
        /*0014*/ 	.short	0x0160
        /*0016*/ 	.short	0x0220


	//----- nvinfo : EIATTR_CBANK_PARAM_SIZE
	.align		4
.L_4901:
        /*0018*/ 	.byte	0x03, 0x19
        /*001a*/ 	.short	0x0220


	//----- nvinfo : EIATTR_KPARAM_INFO
	.align		4
        /*001c*/ 	.byte	0x04, 0x17
        /*001e*/ 	.short	(.L_4903 - .L_4902)
.L_4902:
        /*0020*/ 	.word	0x00000000
        /*0024*/ 	.short	0x0001
        /*0026*/ 	.short	0x0008
        /*0028*/ 	.byte	0x00, 0xf0, 0x61, 0x08


	//----- nvinfo : EIATTR_KPARAM_INFO
	.align		4
.L_4903:
        /*002c*/ 	.byte	0x04, 0x17
        /*002e*/ 	.short	(.L_4905 - .L_4904)
.L_4904:
        /*0030*/ 	.word	0x00000000
        /*0034*/ 	.short	0x0000
        /*0036*/ 	.short	0x0000
        /*0038*/ 	.byte	0x00, 0xf0, 0x11, 0x00


	//----- nvinfo : EIATTR_MAXREG_COUNT
	.align		4
.L_4905:
        /*003c*/ 	.byte	0x03, 0x1b
        /*003e*/ 	.short	0x0080


	//----- nvinfo : EIATTR_MERCURY_ISA_VERSION
	.align		4
        /*0040*/ 	.byte	0x03, 0x5f
        /*0042*/ 	.short	0x0000


	//----- nvinfo : EIATTR_EXIT_INSTR_OFFSETS
	.align		4
        /*0044*/ 	.byte	0x04, 0x1c
        /*0046*/ 	.short	(.L_4907 - .L_4906)


	//   ....[0]....
.L_4906:
        /*0048*/ 	.word	0x00000f70


	//   ....[1]....
        /*004c*/ 	.word	0x00001e40


	//----- nvinfo : EIATTR_MAX_THREADS
	.align		4
.L_4907:
        /*0050*/ 	.byte	0x04, 0x05
        /*0052*/ 	.short	(.L_4909 - .L_4908)
.L_4908:
        /*0054*/ 	.word	0x00000080
        /*0058*/ 	.word	0x00000001
        /*005c*/ 	.word	0x00000001


	//----- nvinfo : EIATTR_CRS_STACK_SIZE
	.align		4
.L_4909:
        /*0060*/ 	.byte	0x04, 0x1e
        /*0062*/ 	.short	(.L_4911 - .L_4910)
.L_4910:
        /*0064*/ 	.word	0x00000000
.L_4911:


//--------------------- .nv.info._ZN2at6native27unrolled_elementwise_kernelIZZZNS0_15neg_kernel_cudaERNS_18TensorIteratorBaseEENKUlvE0_clEvENKUlvE2_clEvEUllE_St5arrayIPcLm2EELi4E23TrivialOffsetCalculatorILi1EjESB_NS0_6memory15LoadWithoutCastENSC_16StoreWithoutCastEEEviT_T0_T2_T3_T4_T5_ --------------------------
	.section	.nv.info._ZN2at6native27unrolled_elementwise_kernelIZZZNS0_15neg_kernel_cudaERNS_18TensorIteratorBaseEENKUlvE0_clEvENKUlvE2_clEvEUllE_St5arrayIPcLm2EELi4E23TrivialOffsetCalculatorILi1EjESB_NS0_6memory15LoadWithoutCastENSC_16StoreWithoutCastEEEviT_T0_T2_T3_T4_T5_,"",@"SHT_CUDA_INFO"
	.sectionflags	@""
	.align	4


	//----- nvinfo : EIATTR_CUDA_API_VERSION
	.align		4
        /*0000*/ 	.byte	0x04, 0x37
        /*0002*/ 	.short	(.L_4913 - .L_4912)
.L_4912:
        /*0004*/ 	.word	0x00000082


	//----- nvinfo : EIATTR_SW2861232_WAR
	.align		4
.L_4913:
        /*0008*/ 	.byte	0x01, 0x35
	.zero		2


	//----- nvinfo : EIATTR_PARAM_CBANK
	.align		4
        /*000c*/ 	.byte	0x04, 0x0a
        /*000e*/ 	.short	(.L_4915 - .L_4914)
	.align		4
.L_4914:
        /*0010*/ 	.word	index@(.nv.constant0._ZN2at6native27unrolled_elementwise_kernelIZZZNS0_15neg_kernel_cudaERNS_18TensorIteratorBaseEENKUlvE0_clEvENKUlvE2_clEvEUllE_St5arrayIPcLm2EELi4E23TrivialOffsetCalculatorILi1EjESB_NS0_6memory15LoadWithoutCastENSC_16StoreWithoutCastEEEviT_T0_T2_T3_T4_T5_)
        /*0014*/ 	.short	0x0160
        /*0016*/ 	.short	0x001c


	//----- nvinfo : EIATTR_CBANK_PARAM_SIZE
	.align		4
.L_4915:
        /*0018*/ 	.byte	0x03, 0x19
        /*001a*/ 	.short	0x001c


	//----- nvinfo : EIATTR_KPARAM_INFO
	.align		4
        /*001c*/ 	.byte	0x04, 0x17
        /*001e*/ 	.short	(.L_4917 - .L_4916)
.L_4916:
        /*0020*/ 	.word	0x00000000
        /*0024*/ 	.short	0x0006
        /*0026*/ 	.short	0x001b
        /*0028*/ 	.byte	0x00, 0xf0, 0x05, 0x00


	//----- nvinfo : EIATTR_KPARAM_INFO
	.align		4
.L_4917:
        /*002c*/ 	.byte	0x04, 0x17
        /*002e*/ 	.short	(.L_4919 - .L_4918)
.L_4918:
        /*0030*/ 	.word	0x00000000
        /*0034*/ 	.short	0x0005
        /*0036*/ 	.short	0x001a
        /*0038*/ 	.byte	0x00, 0xf0, 0x05, 0x00


	//----- nvinfo : EIATTR_KPARAM_INFO
	.align		4
.L_4919:
        /*003c*/ 	.byte	0x04, 0x17
        /*003e*/ 	.short	(.L_4921 - .L_4920)
.L_4920:
        /*0040*/ 	.word	0x00000000
        /*0044*/ 	.short	0x0004
        /*0046*/ 	.short	0x0019
        /*0048*/ 	.byte	0x00, 0xf0, 0x05, 0x00


	//----- nvinfo : EIATTR_KPARAM_INFO
	.align		4
.L_4921:
        /*004c*/ 	.byte	0x04, 0x17
        /*004e*/ 	.short	(.L_4923 - .L_4922)
.L_4922:
        /*0050*/ 	.word	0x00000000
        /*0054*/ 	.short	0x0003
        /*0056*/ 	.short	0x0018
        /*0058*/ 	.byte	0x00, 0xf0, 0x05, 0x00


	//----- nvinfo : EIATTR_KPARAM_INFO
	.align		4
.L_4923:
        /*005c*/ 	.byte	0x04, 0x17
        /*005e*/ 	.short	(.L_4925 - .L_4924)
.L_4924:
        /*0060*/ 	.word	0x00000000
        /*0064*/ 	.short	0x0002
        /*0066*/ 	.short	0x0008
        /*0068*/ 	.byte	0x00, 0xf0, 0x41, 0x00


	//----- nvinfo : EIATTR_KPARAM_INFO
	.align		4
.L_4925:
        /*006c*/ 	.byte	0x04, 0x17
        /*006e*/ 	.short	(.L_4927 - .L_4926)
.L_4926:
        /*0070*/ 	.word	0x00000000
        /*0074*/ 	.short	0x0001
        /*0076*/ 	.short	0x0004
        /*0078*/ 	.byte	0x00, 0xf0, 0x05, 0x00


	//----- nvinfo : EIATTR_KPARAM_INFO
	.align		4
.L_4927:
        /*007c*/ 	.byte	0x04, 0x17
        /*007e*/ 	.short	(.L_4929 - .L_4928)
.L_4928:
        /*0080*/ 	.word	0x00000000
        /*0084*/ 	.short	0x0000
        /*0086*/ 	.short	0x0000
        /*0088*/ 	.byte	0x00, 0xf0, 0x11, 0x00


	//----- nvinfo : EIATTR_MAXREG_COUNT
	.align		4
.L_4929:
        /*008c*/ 	.byte	0x03, 0x1b
        /*008e*/ 	.short	0x00ff


	//----- nvinfo : EIATTR_MERCURY_ISA_VERSION
	.align		4
        /*0090*/ 	.byte	0x03, 0x5f
        /*0092*/ 	.short	0x0000


	//----- nvinfo : EIATTR_EXIT_INSTR_OFFSETS
	.align		4
        /*0094*/ 	.byte	0x04, 0x1c
        /*0096*/ 	.short	(.L_4931 - .L_4930)


	//   ....[0]....
.L_4930:
        /*0098*/ 	.word	0x00000430


	//   ....[1]....
        /*009c*/ 	.word	0x000004b0


	//----- nvinfo : EIATTR_MAX_THREADS
	.align		4
.L_4931:
        /*00a0*/ 	.byte	0x04, 0x05
        /*00a2*/ 	.short	(.L_4933 - .L_4932)
.L_4932:
        /*00a4*/ 	.word	0x00000080
        /*00a8*/ 	.word	0x00000001
        /*00ac*/ 	.word	0x00000001


	//----- nvinfo : EIATTR_CRS_STACK_SIZE
	.align		4
.L_4933:
        /*00b0*/ 	.byte	0x04, 0x1e
        /*00b2*/ 	.short	(.L_4935 - .L_4934)
.L_4934:
        /*00b4*/ 	.word	0x00000000
.L_4935:


//--------------------- .nv.info._ZN2at6native29vectorized_elementwise_kernelILi2EZZZNS0_15neg_kernel_cudaERNS_18TensorIteratorBaseEENKUlvE0_clEvENKUlvE2_clEvEUllE_St5arrayIPcLm2EEEEviT0_T1_ --------------------------
	.section	.nv.info._ZN2at6native29vectorized_elementwise_kernelILi2EZZZNS0_15neg_kernel_cudaERNS_18TensorIteratorBaseEENKUlvE0_clEvENKUlvE2_clEvEUllE_St5arrayIPcLm2EEEEviT0_T1_,"",@"SHT_CUDA_INFO"
	.sectionflags	@""
	.align	4


	//----- nvinfo : EIATTR_CUDA_API_VERSION
	.align		4
        /*0000*/ 	.byte	0x04, 0x37
        /*0002*/ 	.short	(.L_4937 - .L_4936)
.L_4936:
        /*0004*/ 	.word	0x00000082


	//----- nvinfo : EIATTR_SW2861232_WAR
	.align		4
.L_4937:
        /*0008*/ 	.byte	0x01, 0x35
	.zero		2


	//----- nvinfo : EIATTR_PARAM_CBANK
	.align		4
        /*000c*/ 	.byte	0x04, 0x0a
        /*000e*/ 	.short	(.L_4939 - .L_4938)
	.align		4
.L_4938:
        /*0010*/ 	.word	index@(.nv.constant0._ZN2at6native29vectorized_elementwise_kernelILi2EZZZNS0_15neg_kernel_cudaERNS_18TensorIteratorBaseEENKUlvE0_clEvENKUlvE2_clEvEUllE_St5arrayIPcLm2EEEEviT0_T1_)
        /*0014*/ 	.short	0x0160
        /*0016*/ 	.short	0x0018


	//----- nvinfo : EIATTR_CBANK_PARAM_SIZE
	.align		4
.L_4939:
        /*0018*/ 	.byte	0x03, 0x19
        /*001a*/ 	.short	0x0018


	//----- nvinfo : EIATTR_KPARAM_INFO
	.align		4
        /*001c*/ 	.byte	0x04, 0x17
        /*001e*/ 	.short	(.L_4941 - .L_4940)
.L_4940:
        /*0020*/ 	.word	0x00000000
        /*0024*/ 	.short	0x0002
        /*0026*/ 	.short	0x0008
        /*0028*/ 	.byte	0x00, 0xf0, 0x41, 0x00


	//----- nvinfo : EIATTR_KPARAM_INFO
	.align		4
.L_4941:
        /*002c*/ 	.byte	0x04, 0x17
        /*002e*/ 	.short	(.L_4943 - .L_4942)
.L_4942:
        /*0030*/ 	.word	0x00000000
        /*0034*/ 	.short	0x0001
        /*0036*/ 	.short	0x0004
        /*0038*/ 	.byte	0x00, 0xf0, 0x05, 0x00


	//----- nvinfo : EIATTR_KPARAM_INFO
	.align		4
.L_4943:
        /*003c*/ 	.byte	0x04, 0x17
        /*003e*/ 	.short	(.L_4945 - .L_4944)
.L_4944:
        /*0040*/ 	.word	0x00000000
        /*0044*/ 	.short	0x0000
        /*0046*/ 	.short	0x0000
        /*0048*/ 	.byte	0x00, 0xf0, 0x11, 0x00


	//----- nvinfo : EIATTR_MAXREG_COUNT
	.align		4
.L_4945:
        /*004c*/ 	.byte	0x03, 0x1b
        /*004e*/ 	.short	0x00ff


	//----- nvinfo : EIATTR_MERCURY_ISA_VERSION
	.align		4
        /*0050*/ 	.byte	0x03, 0x5f
        /*0052*/ 	.short	0x0000


	//----- nvinfo : EIATTR_EXIT_INSTR_OFFSETS
	.align		4
        /*0054*/ 	.byte	0x04, 0x1c
        /*0056*/ 	.short	(.L_4947 - .L_4946)


	//   ....[0]....
.L_4946:
        /*0058*/ 	.word	0x00000280


	//   ....[1]....
        /*005c*/ 	.word	0x00000ae0


	//   ....[2]....
        /*0060*/ 	.word	0x00000b30


	//----- nvinfo : EIATTR_MAX_THREADS
	.align		4
.L_4947:
        /*0064*/ 	.byte	0x04, 0x05
        /*0066*/ 	.short	(.L_4949 - .L_4948)
.L_4948:
        /*0068*/ 	.word	0x00000080
        /*006c*/ 	.word	0x00000001
        /*0070*/ 	.word	0x00000001


	//----- nvinfo : EIATTR_CRS_STACK_SIZE
	.align		4
.L_4949:
        /*0074*/ 	.byte	0x04, 0x1e
        /*0076*/ 	.short	(.L_4951 - .L_4950)
.L_4950:
        /*0078*/ 	.word	0x00000000
.L_4951:


//--------------------- .nv.info._ZN2at6native29vectorized_elementwise_kernelILi4EZZZNS0_15neg_kernel_cudaERNS_18TensorIteratorBaseEENKUlvE0_clEvENKUlvE2_clEvEUllE_St5arrayIPcLm2EEEEviT0_T1_ --------------------------
	.section	.nv.info._ZN2at6native29vectorized_elementwise_kernelILi4EZZZNS0_15neg_kernel_cudaERNS_18TensorIteratorBaseEENKUlvE0_clEvENKUlvE2_clEvEUllE_St5arrayIPcLm2EEEEviT0_T1_,"",@"SHT_CUDA_INFO"
	.sectionflags	@""
	.align	4


	//----- nvinfo : EIATTR_CUDA_API_VERSION
	.align		4
        /*0000*/ 	.byte	0x04, 0x37
        /*0002*/ 	.short	(.L_4953 - .L_4952)
.L_4952:
        /*0004*/ 	.word	0x00000082


	//----- nvinfo : EIATTR_SW2861232_WAR
	.align		4
.L_4953:
        /*0008*/ 	.byte	0x01, 0x35
	.zero		2


	//----- nvinfo : EIATTR_PARAM_CBANK
	.align		4
        /*000c*/ 	.byte	0x04, 0x0a
        /*000e*/ 	.short	(.L_4955 - .L_4954)
	.align		4
.L_4954:
        /*0010*/ 	.word	index@(.nv.constant0._ZN2at6native29vectorized_elementwise_kernelILi4EZZZNS0_15neg_kernel_cudaERNS_18TensorIteratorBaseEENKUlvE0_clEvENKUlvE2_clEvEUllE_St5arrayIPcLm2EEEEviT0_T1_)
        /*0014*/ 	.short	0x0160
        /*0016*/ 	.short	0x0018


	//----- nvinfo : EIATTR_CBANK_PARAM_SIZE
	.align		4
.L_4955:
        /*0018*/ 	.byte	0x03, 0x19
        /*001a*/ 	.short	0x0018


	//----- nvinfo : EIATTR_KPARAM_INFO
	.align		4
        /*001c*/ 	.byte	0x04, 0x17
        /*001e*/ 	.short	(.L_4957 - .L_4956)
.L_4956:
        /*0020*/ 	.word	0x00000000
        /*0024*/ 	.short	0x0002
        /*0026*/ 	.short	0x0008
        /*0028*/ 	.byte	0x00, 0xf0, 0x41, 0x00


	//----- nvinfo : EIATTR_KPARAM_INFO
	.align		4
.L_4957:
        /*002c*/ 	.byte	0x04, 0x17
        /*002e*/ 	.short	(.L_4959 - .L_4958)
.L_4958:
        /*0030*/ 	.word	0x00000000
        /*0034*/ 	.short	0x0001
        /*0036*/ 	.short	0x0004
        /*0038*/ 	.byte	0x00, 0xf0, 0x05, 0x00


	//----- nvinfo : EIATTR_KPARAM_INFO
	.align		4
.L_4959:
        /*003c*/ 	.byte	0x04, 0x17
        /*003e*/ 	.short	(.L_4961 - .L_4960)
.L_4960:
        /*0040*/ 	.word	0x00000000
        /*0044*/ 	.short	0x0000
        /*0046*/ 	.short	0x0000
        /*0048*/ 	.byte	0x00, 0xf0, 0x11, 0x00


	//----- nvinfo : EIATTR_MAXREG_COUNT
	.align		4
.L_4961:
        /*004c*/ 	.byte	0x03, 0x1b
        /*004e*/ 	.short	0x00ff


	//----- nvinfo : EIATTR_MERCURY_ISA_VERSION
	.align		4
        /*0050*/ 	.byte	0x03, 0x5f
        /*0052*/ 	.short	0x0000


	//----- nvinfo : EIATTR_EXIT_INSTR_OFFSETS
	.align		4
        /*0054*/ 	.byte	0x04, 0x1c
        /*0056*/ 	.short	(.L_4963 - .L_4962)


	//   ....[0]....
.L_4962:
        /*0058*/ 	.word	0x00000280


	//   ....[1]....
        /*005c*/ 	.word	0x00000ae0


	//   ....[2]....
        /*0060*/ 	.word	0x00000b30


	//----- nvinfo : EIATTR_MAX_THREADS
	.align		4
.L_4963:
        /*0064*/ 	.byte	0x04, 0x05
        /*0066*/ 	.short	(.L_4965 - .L_4964)
.L_4964:
        /*0068*/ 	.word	0x00000080
        /*006c*/ 	.word	0x00000001
        /*0070*/ 	.word	0x00000001


	//----- nvinfo : EIATTR_CRS_STACK_SIZE
	.align		4
.L_4965:
        /*0074*/ 	.byte	0x04, 0x1e
        /*0076*/ 	.short	(.L_4967 - .L_4966)
.L_4966:
        /*0078*/ 	.word	0x00000000
.L_4967:


//--------------------- .nv.info._ZN2at6native29vectorized_elementwise_kernelILi8EZZZNS0_15neg_kernel_cudaERNS_18TensorIteratorBaseEENKUlvE0_clEvENKUlvE2_clEvEUllE_St5arrayIPcLm2EEEEviT0_T1_ --------------------------
	.section	.nv.info._ZN2at6native29vectorized_elementwise_kernelILi8EZZZNS0_15neg_kernel_cudaERNS_18TensorIteratorBaseEENKUlvE0_clEvENKUlvE2_clEvEUllE_St5arrayIPcLm2EEEEviT0_T1_,"",@"SHT_CUDA_INFO"
	.sectionflags	@""
	.align	4


	//----- nvinfo : EIATTR_CUDA_API_VERSION
	.align		4
        /*0000*/ 	.byte	0x04, 0x37
        /*0002*/ 	.short	(.L_4969 - .L_4968)
.L_4968:
        /*0004*/ 	.word	0x00000082


	//----- nvinfo : EIATTR_SW2861232_WAR
	.align		4
.L_4969:
        /*0008*/ 	.byte	0x01, 0x35
	.zero		2


	//----- nvinfo : EIATTR_PARAM_CBANK
	.align		4
        /*000c*/ 	.byte	0x04, 0x0a
        /*000e*/ 	.short	(.L_4971 - .L_4970)
	.align		4
.L_4970:
        /*0010*/ 	.word	index@(.nv.constant0._ZN2at6native29vectorized_elementwise_kernelILi8EZZZNS0_15neg_kernel_cudaERNS_18TensorIteratorBaseEENKUlvE0_clEvENKUlvE2_clEvEUllE_St5arrayIPcLm2EEEEviT0_T1_)
        /*0014*/ 	.short	0x0160
        /*0016*/ 	.short	0x0018


	//----- nvinfo : EIATTR_CBANK_PARAM_SIZE
	.align		4
.L_4971:
        /*0018*/ 	.byte	0x03, 0x19
        /*001a*/ 	.short	0x0018


	//----- nvinfo : EIATTR_KPARAM_INFO
	.align		4
        /*001c*/ 	.byte	0x04, 0x17
        /*001e*/ 	.short	(.L_4973 - .L_4972)
.L_4972:
        /*0020*/ 	.word	0x00000000
        /*0024*/ 	.short	0x0002
        /*0026*/ 	.short	0x0008
        /*0028*/ 	.byte	0x00, 0xf0, 0x41, 0x00


	//----- nvinfo : EIATTR_KPARAM_INFO
	.align		4
.L_4973:
        /*002c*/ 	.byte	0x04, 0x17
        /*002e*/ 	.short	(.L_4975 - .L_4974)
.L_4974:
        /*0030*/ 	.word	0x00000000
        /*0034*/ 	.short	0x0001
        /*0036*/ 	.short	0x0004
        /*0038*/ 	.byte	0x00, 0xf0, 0x05, 0x00


	//----- nvinfo : EIATTR_KPARAM_INFO
	.align		4
.L_4975:
        /*003c*/ 	.byte	0x04, 0x17
        /*003e*/ 	.short	(.L_4977 - .L_4976)
.L_4976:
        /*0040*/ 	.word	0x00000000
        /*0044*/ 	.short	0x0000
        /*0046*/ 	.short	0x0000
        /*0048*/ 	.byte	0x00, 0xf0, 0x11, 0x00


	//----- nvinfo : EIATTR_MAXREG_COUNT
	.align		4
.L_4977:
        /*004c*/ 	.byte	0x03, 0x1b
        /*004e*/ 	.short	0x00ff


	//----- nvinfo : EIATTR_MERCURY_ISA_VERSION
	.align		4
        /*0050*/ 	.byte	0x03, 0x5f
        /*0052*/ 	.short	0x0000


	//----- nvinfo : EIATTR_EXIT_INSTR_OFFSETS
	.align		4
        /*0054*/ 	.byte	0x04, 0x1c
        /*0056*/ 	.short	(.L_4979 - .L_4978)


	//   ....[0]....
.L_4978:
        /*0058*/ 	.word	0x00000010


	//----- nvinfo : EIATTR_MAX_THREADS
	.align		4
.L_4979:
        /*005c*/ 	.byte	0x04, 0x05
        /*005e*/ 	.short	(.L_4981 - .L_4980)
.L_4980:
        /*0060*/ 	.word	0x00000080
        /*0064*/ 	.word	0x00000001
        /*0068*/ 	.word	0x00000001
.L_4981:


//--------------------- .nv.info._ZN2at6native18elementwise_kernelILi128ELi4EZNS0_15gpu_kernel_implIZZZNS0_15neg_kernel_cudaERNS_18TensorIteratorBaseEENKUlvE0_clEvENKUlvE1_clEvEUliE_EEvS4_RKT_EUliE_EEviT1_ --------------------------
	.section	.nv.info._ZN2at6native18elementwise_kernelILi128ELi4EZNS0_15gpu_kernel_implIZZZNS0_15neg_kernel_cudaERNS_18TensorIteratorBaseEENKUlvE0_clEvENKUlvE1_clEvEUliE_EEvS4_RKT_EUliE_EEviT1_,"",@"SHT_CUDA_INFO"
	.sectionflags	@""
	.align	4


	//----- nvinfo : EIATTR_CUDA_API_VERSION
	.align		4
        /*0000*/ 	.byte	0x04, 0x37
        /*0002*/ 	.short	(.L_4983 - .L_4982)
.L_4982:
        /*0004*/ 	.word	0x00000082


	//----- nvinfo : EIATTR_SW2861232_WAR
	.align		4
.L_4983:
        /*0008*/ 	.byte	0x01, 0x35
	.zero		2


	//----- nvinfo : EIATTR_PARAM_CBANK
	.align		4
        /*000c*/ 	.byte	0x04, 0x0a
        /*000e*/ 	.short	(.L_4985 - .L_4984)
	.align		4
.L_4984:
        /*0010*/ 	.word	index@(.nv.constant0._ZN2at6native18elementwise_kernelILi128ELi4EZNS0_15gpu_kernel_implIZZZNS0_15neg_kernel_cudaERNS_18TensorIteratorBaseEENKUlvE0_clEvENKUlvE1_clEvEUliE_EEvS4_RKT_EUliE_EEviT1_)
        /*0014*/ 	.short	0x0160
        /*0016*/ 	.short	0x0220


	//----- nvinfo : EIATTR_CBANK_PARAM_SIZE
	.align		4
.L_4985:
        /*0018*/ 	.byte	0x03, 0x19
        /*001a*/ 	.short	0x0220


	//----- nvinfo : EIATTR_KPARAM_INFO
	.align		4
        /*001c*/ 	.byte	0x04, 0x17
        /*001e*/ 	.short	(.L_4987 - .L_4986)
.L_4986:
        /*0020*/ 	.word	0x00000000
        /*0024*/ 	.short	0x0001
        /*0026*/ 	.short	0x0008
        /*0028*/ 	.byte	0x00, 0xf0, 0x61, 0x08


	//----- nvinfo : EIATTR_KPARAM_INFO
	.align		4
.L_4987:
        /*002c*/ 	.byte	0x04, 0x17
        /*002e*/ 	.short	(.L_4989 - .L_4988)
.L_4988:
        /*0030*/ 	.word	0x00000000
        /*0034*/ 	.short	0x0000
        /*0036*/ 	.short	0x0000
        /*0038*/ 	.byte	0x00, 0xf0, 0x11, 0x00


	//----- nvinfo : EIATTR_MAXREG_COUNT
	.align		4
.L_4989:
        /*003c*/ 	.byte	0x03, 0x1b
        /*003e*/ 	.short	0x0080


	//----- nvinfo : EIATTR_EXTERNS
	.align		4
        /*0040*/ 	.byte	0x04, 0x0f
        /*0042*/ 	.short	(.L_4991 - .L_4990)


	//   ....[0]....
	.align		4
.L_4990:
        /*0044*/ 	.word	index@(__assertfail)


	//----- nvinfo : EIATTR_MERCURY_ISA_VERSION
	.align		4
.L_4991:
        /*0048*/ 	.byte	0x03, 0x5f
        /*004a*/ 	.short	0x0000


	//----- nvinfo : EIATTR_SYSCALL_OFFSETS
	.align		4
        /*004c*/ 	.byte	0x04, 0x46
        /*004e*/ 	.short	(.L_4993 - .L_4992)


	//   ....[0]....
.L_4992:
        /*0050*/ 	.word	0x00001cb0


	//   ....[1]....
        /*0054*/ 	.word	0x00002b20


	//   ....[2]....
        /*0058*/ 	.word	0x00004810


	//   ....[3]....
        /*005c*/ 	.word	0x00005680


	//   ....[4]....
        /*0060*/ 	.word	0x00007340


	//   ....[5]....
        /*0064*/ 	.word	0x000081b0


	//   ....[6]....
        /*0068*/ 	.word	0x00009e80


	//   ....[7]....
        /*006c*/ 	.word	0x0000acf0


	//----- nvinfo : EIATTR_EXIT_INSTR_OFFSETS
	.align		4
.L_4993:
        /*0070*/ 	.byte	0x04, 0x1c
        /*0072*/ 	.short	(.L_4995 - .L_4994)


	//   ....[0]....
.L_4994:
        /*0074*/ 	.word	0x00008240


	//   ....[1]....
        /*0078*/ 	.word	0x00009fb0


	//   ....[2]....
        /*007c*/ 	.word	0x00009fd0


	//   ....[3]....
        /*0080*/ 	.word	0x0000a060


	//   ....[4]....
        /*0084*/ 	.word	0x0000a080


	//   ....[5]....
        /*0088*/ 	.word	0x0000a0a0


	//   ....[6]....
        /*008c*/ 	.word	0x0000a130


	//   ....[7]....
        /*0090*/ 	.word	0x0000a170


	//   ....[8]....
        /*0094*/ 	.word	0x0000a210


	//   ....[9]....
        /*0098*/ 	.word	0x0000a260


	//   ....[10]....
        /*009c*/ 	.word	0x0000a290


	//   ....[11]....
        /*00a0*/ 	.word	0x0000a350


	//   ....[12]....
        /*00a4*/ 	.word	0x0000a390


	//   ....[13]....
        /*00a8*/ 	.word	0x0000a520


	//   ....[14]....
        /*00ac*/ 	.word	0x0000a680


	//   ....[15]....
        /*00b0*/ 	.word	0x0000a6c0


	//   ....[16]....
        /*00b4*/ 	.word	0x0000a760


	//   ....[17]....
        /*00b8*/ 	.word	0x0000a8e0


	//   ....[18]....
        /*00bc*/ 	.word	0x0000aa60


	//   ....[19]....
        /*00c0*/ 	.word	0x0000abc0


	//   ....[20]....
        /*00c4*/ 	.word	0x0000ad00


	//   ....[21]....
        /*00c8*/ 	.word	0x0000ad30


	//   ....[22]....
        /*00cc*/ 	.word	0x0000ad50


	//----- nvinfo : EIATTR_MAX_THREADS
	.align		4
.L_4995:
        /*00d0*/ 	.byte	0x04, 0x05
        /*00d2*/ 	.short	(.L_4997 - .L_4996)
.L_4996:
        /*00d4*/ 	.word	0x00000080
        /*00d8*/ 	.word	0x00000001
        /*00dc*/ 	.word	0x00000001


	//----- nvinfo : EIATTR_CRS_STACK_SIZE
	.align		4
.L_4997:
        /*00e0*/ 	.byte	0x04, 0x1e
        /*00e2*/ 	.short	(.L_4999 - .L_4998)
.L_4998:
        /*00e4*/ 	.word	0x00000000
.L_4999:


//--------------------- .nv.info._ZN2at6native27unrolled_elementwise_kernelIZZZNS0_15neg_kernel_cudaERNS_18TensorIteratorBaseEENKUlvE0_clEvENKUlvE1_clEvEUliE_St5arrayIPcLm2EELi4E23TrivialOffsetCalculatorILi1EjESB_NS0_6memory12LoadWithCastILi1EEENSC_13StoreWithCastILi1EEEEEviT_T0_T2_T3_T4_T5_ --------------------------
	.section	.nv.info._ZN2at6native27unrolled_elementwise_kernelIZZZNS0_15neg_kernel_cudaERNS_18TensorIteratorBaseEENKUlvE0_clEvENKUlvE1_clEvEUliE_St5arrayIPcLm2EELi4E23TrivialOffsetCalculatorILi1EjESB_NS0_6memory12LoadWithCastILi1EEENSC_13StoreWithCastILi1EEEEEviT_T0_T2_T3_T4_T5_,"",@"SHT_CUDA_INFO"
	.sectionflags	@""
	.align	4


	//----- nvinfo : EIATTR_CUDA_API_VERSION
	.align		4
        /*0000*/ 	.byte	0x04, 0x37
        /*0002*/ 	.short	(.L_5001 - .L_5000)
.L_5000:
        /*0004*/ 	.word	0x00000082


	//----- nvinfo : EIATTR_SW2861232_WAR
	.align		4
.L_5001:
        /*0008*/ 	.byte	0x01, 0x35
	.zero		2


	//----- nvinfo : EIATTR_PARAM_CBANK
	.align		4
        /*000c*/ 	.byte	0x04, 0x0a
        /*000e*/ 	.short	(.L_5003 - .L_5002)
	.align		4
.L_5002:
        /*0010*/ 	.word	index@(.nv.constant0._ZN2at6native27unrolled_elementwise_kernelIZZZNS0_15neg_kernel_cudaERNS_18TensorIteratorBaseEENKUlvE0_clEvENKUlvE1_clEvEUliE_St5arrayIPcLm2EELi4E23TrivialOffsetCalculatorILi1EjESB_NS0_6memory12LoadWithCastILi1EEENSC_13StoreWithCastILi1EEEEEviT_T0_T2_T3_T4_T5_)
        /*0014*/ 	.short	0x0160
        /*0016*/ 	.short	0x002c


	//----- nvinfo : EIATTR_CBANK_PARAM_SIZE
	.align		4
.L_5003:
        /*0018*/ 	.byte	0x03, 0x19
        /*001a*/ 	.short	0x002c


	//----- nvinfo : EIATTR_KPARAM_INFO
	.align		4
        /*001c*/ 	.byte	0x04, 0x17
        /*001e*/ 	.short	(.L_5005 - .L_5004)
.L_5004:
        /*0020*/ 	.word	0x00000000
        /*0024*/ 	.short	0x0006
        /*0026*/ 	.short	0x0024
        /*0028*/ 	.byte	0x00, 0xf0, 0x21, 0x00


	//----- nvinfo : EIATTR_KPARAM_INFO
	.align		4
.L_5005:
        /*002c*/ 	.byte	0x04, 0x17
        /*002e*/ 	.short	(.L_5007 - .L_5006)
.L_5006:
        /*0030*/ 	.word	0x00000000
        /*0034*/ 	.short	0x0005
        /*0036*/ 	.short	0x001c
        /*0038*/ 	.byte	0x00, 0xf0, 0x21, 0x00


	//----- nvinfo : EIATTR_KPARAM_INFO
	.align		4
.L_5007:
        /*003c*/ 	.byte	0x04, 0x17
        /*003e*/ 	.short	(.L_5009 - .L_5008)
.L_5008:
        /*0040*/ 	.word	0x00000000
        /*0044*/ 	.short	0x0004
        /*0046*/ 	.short	0x0019
        /*0048*/ 	.byte	0x00, 0xf0, 0x05, 0x00


	//----- nvinfo : EIATTR_KPARAM_INFO
	.align		4
.L_5009:
        /*004c*/ 	.byte	0x04, 0x17
        /*004e*/ 	.short	(.L_5011 - .L_5010)
.L_5010:
        /*0050*/ 	.word	0x00000000
        /*0054*/ 	.short	0x0003
        /*0056*/ 	.short	0x0018
        /*0058*/ 	.byte	0x00, 0xf0, 0x05, 0x00


	//----- nvinfo : EIATTR_KPARAM_INFO
	.align		4
.L_5011:
        /*005c*/ 	.byte	0x04, 0x17
        /*005e*/ 	.short	(.L_5013 - .L_5012)
.L_5012:
        /*0060*/ 	.word	0x00000000
        /*0064*/ 	.short	0x0002
        /*0066*/ 	.short	0x0008
        /*0068*/ 	.byte	0x00, 0xf0, 0x41, 0x00


	//----- nvinfo : EIATTR_KPARAM_INFO
	.align		4
.L_5013:
        /*006c*/ 	.byte	0x04, 0x17
        /*006e*/ 	.short	(.L_5015 - .L_5014)
.L_5014:
        /*0070*/ 	.word	0x00000000
        /*0074*/ 	.short	0x0001
        /*0076*/ 	.short	0x0004
        /*0078*/ 	.byte	0x00, 0xf0, 0x05, 0x00


	//----- nvinfo : EIATTR_KPARAM_INFO
	.align		4
.L_5015:
        /*007c*/ 	.byte	0x04, 0x17
        /*007e*/ 	.short	(.L_5017 - .L_5016)
.L_5016:
        /*0080*/ 	.word	0x00000000
        /*0084*/ 	.short	0x0000
        /*0086*/ 	.short	0x0000
        /*0088*/ 	.byte	0x00, 0xf0, 0x11, 0x00


	//----- nvinfo : EIATTR_MAXREG_COUNT
	.align		4
.L_5017:
        /*008c*/ 	.byte	0x03, 0x1b
        /*008e*/ 	.short	0x00ff


	//----- nvinfo : EIATTR_EXTERNS
	.align		4
        /*0090*/ 	.byte	0x04, 0x0f
        /*0092*/ 	.short	(.L_5019 - .L_5018)


	//   ....[0]....
	.align		4
.L_5018:
        /*0094*/ 	.word	index@(__assertfail)


	//----- nvinfo : EIATTR_MERCURY_ISA_VERSION
	.align		4
.L_5019:
        /*0098*/ 	.byte	0x03, 0x5f
        /*009a*/ 	.short	0x0000


	//----- nvinfo : EIATTR_SYSCALL_OFFSETS
	.align		4
        /*009c*/ 	.byte	0x04, 0x46
        /*009e*/ 	.short	(.L_5021 - .L_5020)


	//   ....[0]....
.L_5020:
        /*00a0*/ 	.word	0x00000ea0


	//   ....[1]....
        /*00a4*/ 	.word	0x00001d40


	//   ....[2]....
        /*00a8*/ 	.word	0x00002bf0


	//   ....[3]....
        /*00ac*/ 	.word	0x00003a60


	//   ....[4]....
        /*00b0*/ 	.word	0x000049d0


	//   ....[5]....
        /*00b4*/ 	.word	0x000059a0


	//   ....[6]....
        /*00b8*/ 	.word	0x00006960


	//   ....[7]....
        /*00bc*/ 	.word	0x00007920


	//----- nvinfo : EIATTR_EXIT_INSTR_OFFSETS
	.align		4
.L_5021:
        /*00c0*/ 	.byte	0x04, 0x1c
        /*00c2*/ 	.short	(.L_5023 - .L_5022)


	//   ....[0]....
.L_5022:
        /*00c4*/ 	.word	0x00006a00


	//   ....[1]....
        /*00c8*/ 	.word	0x00006b10


	//   ....[2]....
        /*00cc*/ 	.word	0x00006b30


	//   ....[3]....
        /*00d0*/ 	.word	0x00006bd0


	//   ....[4]....
        /*00d4*/ 	.word	0x00006bf0


	//   ....[5]....
        /*00d8*/ 	.word	0x00006c10


	//   ....[6]....
        /*00dc*/ 	.word	0x00006cb0


	//   ....[7]....
        /*00e0*/ 	.word	0x00006d00


	//   ....[8]....
        /*00e4*/ 	.word	0x00006db0


	//   ....[9]....
        /*00e8*/ 	.word	0x00006e10


	//   ....[10]....
        /*00ec*/ 	.word	0x00006e50


	//   ....[11]....
        /*00f0*/ 	.word	0x00006f10


	//   ....[12]....
        /*00f4*/ 	.word	0x00006f60


	//   ....[13]....
        /*00f8*/ 	.word	0x00007100


	//   ....[14]....
        /*00fc*/ 	.word	0x00007270


	//   ....[15]....
        /*0100*/ 	.word	0x000072c0


	//   ....[16]....
        /*0104*/ 	.word	0x00007360


	//   ....[17]....
        /*0108*/ 	.word	0x000074f0


	//   ....[18]....
        /*010c*/ 	.word	0x00007680


	//   ....[19]....
        /*0110*/ 	.word	0x000077f0


	//   ....[20]....
        /*0114*/ 	.word	0x00007930


	//   ....[21]....
        /*0118*/ 	.word	0x00007970


	//   ....[22]....
        /*011c*/ 	.word	0x00007990


	//----- nvinfo : EIATTR_MAX_THREADS
	.align		4
.L_5023:
        /*0120*/ 	.byte	0x04, 0x05
        /*0122*/ 	.short	(.L_5025 - .L_5024)
.L_5024:
        /*0124*/ 	.word	0x00000080
        /*0128*/ 	.word	0x00000001
        /*012c*/ 	.word	0x00000001


	//----- nvinfo : EIATTR_CRS_STACK_SIZE
	.align		4
.L_5025:
        /*0130*/ 	.byte	0x04, 0x1e
        /*0132*/ 	.short	(.L_5027 - .L_5026)
.L_5026:
        /*0134*/ 	.word	0x00000000
.L_5027:


//--------------------- .nv.info._ZN2at6native18elementwise_kernelILi128ELi2EZNS0_22gpu_kernel_impl_nocastIZZZNS0_15neg_kernel_cudaERNS_18TensorIteratorBaseEENKUlvE0_clEvENKUlvE1_clEvEUliE_EEvS4_RKT_EUliE_EEviT1_ --------------------------
	.section	.nv.info._ZN2at6native18elementwise_kernelILi128ELi2EZNS0_22gpu_kernel_impl_nocastIZZZNS0_15neg_kernel_cudaERNS_18TensorIteratorBaseEENKUlvE0_clEvENKUlvE1_clEvEUliE_EEvS4_RKT_EUliE_EEviT1_,"",@"SHT_CUDA_INFO"
	.sectionflags	@""
	.align	4


	//----- nvinfo : EIATTR_CUDA_API_VERSION
	.align		4
        /*0000*/ 	.byte	0x04, 0x37
        /*0002*/ 	.short	(.L_5029 - .L_5028)
.L_5028:
        /*0004*/ 	.word	0x00000082


	//----- nvinfo : EIATTR_SW2861232_WAR
	.align		4
.L_5029:
        /*0008*/ 	.byte	0x01, 0x35
	.zero		2


	//----- nvinfo : EIATTR_PARAM_CBANK
	.align		4
        /*000c*/ 	.byte	0x04, 0x0a
        /*000e*/ 	.short	(.L_5031 - .L_5030)
	.align		4
.L_5030:
        /*0010*/ 	.word	index@(.nv.constant0._ZN2at6native18elementwise_kernelILi128ELi2EZNS0_22gpu_kernel_impl_nocastIZZZNS0_15neg_kernel_cudaERNS_18TensorIteratorBaseEENKUlvE0_clEvENKUlvE1_clEvEUliE_EEvS4_RKT_EUliE_EEviT1_)
        /*0014*/ 	.short	0x0160
        /*0016*/ 	.short	0x0220


	//----- nvinfo : EIATTR_CBANK_PARAM_SIZE
	.align		4
.L_5031:
        /*0018*/ 	.byte	0x03, 0x19
        /*001a*/ 	.short	0x0220


	//----- nvinfo : EIATTR_KPARAM_INFO
	.align		4
        /*001c*/ 	.byte	0x04, 0x17
        /*001e*/ 	.short	(.L_5033 - .L_5032)
.L_5032:
        /*0020*/ 	.word	0x00000000
        /*0024*/ 	.short	0x0001
        /*0026*/ 	.short	0x0008
        /*0028*/ 	.byte	0x00, 0xf0, 0x61, 0x08


	//----- nvinfo : EIATTR_KPARAM_INFO
	.align		4
.L_5033:
        /*002c*/ 	.byte	0x04, 0x17
        /*002e*/ 	.short	(.L_5035 - .L_5034)
.L_5034:
        /*0030*/ 	.word	0x00000000
        /*0034*/ 	.short	0x0000
        /*0036*/ 	.short	0x0000
        /*0038*/ 	.byte	0x00, 0xf0, 0x11, 0x00


	//----- nvinfo : EIATTR_MAXREG_COUNT
	.align		4
.L_5035:
        /*003c*/ 	.byte	0x03, 0x1b
        /*003e*/ 	.short	0x0080


	//----- nvinfo : EIATTR_MERCURY_ISA_VERSION
	.align		4
        /*0040*/ 	.byte	0x03, 0x5f
        /*0042*/ 	.short	0x0000


	//----- nvinfo : EIATTR_EXIT_INSTR_OFFSETS
	.align		4
        /*0044*/ 	.byte	0x04, 0x1c
        /*0046*/ 	.short	(.L_5037 - .L_5036)


	//   ....[0]....
.L_5036:
        /*0048*/ 	.word	0x00000f60


	//   ....[1]....
        /*004c*/ 	.word	0x00001e20


	//----- nvinfo : EIATTR_MAX_THREADS
	.align		4
.L_5037:
        /*0050*/ 	.byte	0x04, 0x05
        /*0052*/ 	.short	(.L_5039 - .L_5038)
.L_5038:
        /*0054*/ 	.word	0x00000080
        /*0058*/ 	.word	0x00000001
        /*005c*/ 	.word	0x00000001


	//----- nvinfo : EIATTR_CRS_STACK_SIZE
	.align		4
.L_5039:
        /*0060*/ 	.byte	0x04, 0x1e
        /*0062*/ 	.short	(.L_5041 - .L_5040)
.L_5040:
        /*0064*/ 	.word	0x00000000
.L_5041:


//--------------------- .nv.info._ZN2at6native27unrolled_elementwise_kernelIZZZNS0_15neg_kernel_cudaERNS_18TensorIteratorBaseEENKUlvE0_clEvENKUlvE1_clEvEUliE_St5arrayIPcLm2EELi4E23TrivialOffsetCalculatorILi1EjESB_NS0_6memory15LoadWithoutCastENSC_16StoreWithoutCastEEEviT_T0_T2_T3_T4_T5_ --------------------------
	.section	.nv.info._ZN2at6native27unrolled_elementwise_kernelIZZZNS0_15neg_kernel_cudaERNS_18TensorIteratorBaseEENKUlvE0_clEvENKUlvE1_clEvEUliE_St5arrayIPcLm2EELi4E23TrivialOffsetCalculatorILi1EjESB_NS0_6memory15LoadWithoutCastENSC_16StoreWithoutCastEEEviT_T0_T2_T3_T4_T5_,"",@"SHT_CUDA_INFO"
	.sectionflags	@""
	.align	4


	//----- nvinfo : EIATTR_CUDA_API_VERSION
	.align		4
        /*0000*/ 	.byte	0x04, 0x37
        /*0002*/ 	.short	(.L_5043 - .L_5042)
.L_5042:
        /*0004*/ 	.word	0x00000082


	//----- nvinfo : EIATTR_SW2861232_WAR
	.align		4
.L_5043:
        /*0008*/ 	.byte	0x01, 0x35
	.zero		2


	//----- nvinfo : EIATTR_PARAM_CBANK
	.align		4
        /*000c*/ 	.byte	0x04, 0x0a
        /*000e*/ 	.short	(.L_5045 - .L_5044)
	.align		4
.L_5044:
        /*0010*/ 	.word	index@(.nv.constant0._ZN2at6native27unrolled_elementwise_kernelIZZZNS0_15neg_kernel_cudaERNS_18TensorIteratorBaseEENKUlvE0_clEvENKUlvE1_clEvEUliE_St5arrayIPcLm2EELi4E23TrivialOffsetCalculatorILi1EjESB_NS0_6memory15LoadWithoutCastENSC_16StoreWithoutCastEEEviT_T0_T2_T3_T4_T5_)
        /*0014*/ 	.short	0x0160
        /*0016*/ 	.short	0x001c


	//----- nvinfo : EIATTR_CBANK_PARAM_SIZE
	.align		4
.L_5045:
        /*0018*/ 	.byte	0x03, 0x19
        /*001a*/ 	.short	0x001c


	//----- nvinfo : EIATTR_KPARAM_INFO
	.align		4
        /*001c*/ 	.byte	0x04, 0x17
        /*001e*/ 	.short	(.L_5047 - .L_5046)
.L_5046:
        /*0020*/ 	.word	0x00000000
        /*0024*/ 	.short	0x0006
        /*0026*/ 	.short	0x001b
        /*0028*/ 	.byte	0x00, 0xf0, 0x05, 0x00


	//----- nvinfo : EIATTR_KPARAM_INFO
	.align		4
.L_5047:
        /*002c*/ 	.byte	0x04, 0x17
        /*002e*/ 	.short	(.L_5049 - .L_5048)
.L_5048:
        /*0030*/ 	.word	0x00000000
        /*0034*/ 	.short	0x0005
        /*0036*/ 	.short	0x001a
        /*0038*/ 	.byte	0x00, 0xf0, 0x05, 0x00


	//----- nvinfo : EIATTR_KPARAM_INFO
	.align		4
.L_5049:
        /*003c*/ 	.byte	0x04, 0x17
        /*003e*/ 	.short	(.L_5051 - .L_5050)
.L_5050:
        /*0040*/ 	.word	0x00000000
        /*0044*/ 	.short	0x0004
        /*0046*/ 	.short	0x0019
        /*0048*/ 	.byte	0x00, 0xf0, 0x05, 0x00


	//----- nvinfo : EIATTR_KPARAM_INFO
	.align		4
.L_5051:
        /*004c*/ 	.byte	0x04, 0x17
        /*004e*/ 	.short	(.L_5053 - .L_5052)
.L_5052:
        /*0050*/ 	.word	0x00000000
        /*0054*/ 	.short	0x0003
        /*0056*/ 	.short	0x0018
        /*0058*/ 	.byte	0x00, 0xf0, 0x05, 0x00


	//----- nvinfo : EIATTR_KPARAM_INFO
	.align		4
.L_5053:
        /*005c*/ 	.byte	0x04, 0x17
        /*005e*/ 	.short	(.L_5055 - .L_5054)
.L_5054:
        /*0060*/ 	.word	0x00000000
        /*0064*/ 	.short	0x0002
        /*0066*/ 	.short	0x0008
        /*0068*/ 	.byte	0x00, 0xf0, 0x41, 0x00


	//----- nvinfo : EIATTR_KPARAM_INFO
	.align		4
.L_5055:
        /*006c*/ 	.byte	0x04, 0x17
        /*006e*/ 	.short	(.L_5057 - .L_5056)
.L_5056:
        /*0070*/ 	.word	0x00000000
        /*0074*/ 	.short	0x0001
        /*0076*/ 	.short	0x0004
        /*0078*/ 	.byte	0x00, 0xf0, 0x05, 0x00


	//----- nvinfo : EIATTR_KPARAM_INFO
	.align		4
.L_5057:
        /*007c*/ 	.byte	0x04, 0x17
        /*007e*/ 	.short	(.L_5059 - .L_5058)
.L_5058:
        /*0080*/ 	.word	0x00000000
        /*0084*/ 	.short	0x0000
        /*0086*/ 	.short	0x0000
        /*0088*/ 	.byte	0x00, 0xf0, 0x11, 0x00


	//----- nvinfo : EIATTR_MAXREG_COUNT
	.align		4
.L_5059:
        /*008c*/ 	.byte	0x03, 0x1b
        /*008e*/ 	.short	0x00ff


	//----- nvinfo : EIATTR_MERCURY_ISA_VERSION
	.align		4
        /*0090*/ 	.byte	0x03, 0x5f
        /*0092*/ 	.short	0x0000


	//----- nvinfo : EIATTR_EXIT_INSTR_OFFSETS
	.align		4
        /*0094*/ 	.byte	0x04, 0x1c
        /*0096*/ 	.short	(.L_5061 - .L_5060)


	//   ....[0]....
.L_5060:
        /*0098*/ 	.word	0x00000390


	//   ....[1]....
        /*009c*/ 	.word	0x000003f0


	//----- nvinfo : EIATTR_MAX_THREADS
	.align		4
.L_5061:
        /*00a0*/ 	.byte	0x04, 0x05
        /*00a2*/ 	.short	(.L_5063 - .L_5062)
.L_5062:
        /*00a4*/ 	.word	0x00000080
        /*00a8*/ 	.word	0x00000001
        /*00ac*/ 	.word	0x00000001


	//----- nvinfo : EIATTR_CRS_STACK_SIZE
	.align		4
.L_5063:
        /*00b0*/ 	.byte	0x04, 0x1e
        /*00b2*/ 	.short	(.L_5065 - .L_5064)
.L_5064:
        /*00b4*/ 	.word	0x00000000
.L_5065:


//--------------------- .nv.info._ZN2at6native29vectorized_elementwise_kernelILi2EZZZNS0_15neg_kernel_cudaERNS_18TensorIteratorBaseEENKUlvE0_clEvENKUlvE1_clEvEUliE_St5arrayIPcLm2EEEEviT0_T1_ --------------------------
	.section	.nv.info._ZN2at6native29vectorized_elementwise_kernelILi2EZZZNS0_15neg_kernel_cudaERNS_18TensorIteratorBaseEENKUlvE0_clEvENKUlvE1_clEvEUliE_St5arrayIPcLm2EEEEviT0_T1_,"",@"SHT_CUDA_INFO"
	.sectionflags	@""
	.align	4


	//----- nvinfo : EIATTR_CUDA_API_VERSION
	.align		4
        /*0000*/ 	.byte	0x04, 0x37
        /*0002*/ 	.short	(.L_5067 - .L_5066)
.L_5066:
        /*0004*/ 	.word	0x00000082


	//----- nvinfo : EIATTR_SW2861232_WAR
	.align		4
.L_5067:
        /*0008*/ 	.byte	0x01, 0x35
	.zero		2


	//----- nvinfo : EIATTR_PARAM_CBANK
	.align		4
        /*000c*/ 	.byte	0x04, 0x0a
        /*000e*/ 	.short	(.L_5069 - .L_5068)
	.align		4
.L_5068:
        /*0010*/ 	.word	index@(.nv.constant0._ZN2at6native29vectorized_elementwise_kernelILi2EZZZNS0_15neg_kernel_cudaERNS_18TensorIteratorBaseEENKUlvE0_clEvENKUlvE1_clEvEUliE_St5arrayIPcLm2EEEEviT0_T1_)
        /*0014*/ 	.short	0x0160
        /*0016*/ 	.short	0x0018


	//----- nvinfo : EIATTR_CBANK_PARAM_SIZE
	.align		4
.L_5069:
        /*0018*/ 	.byte	0x03, 0x19
        /*001a*/ 	.short	0x0018


	//----- nvinfo : EIATTR_KPARAM_INFO
	.align		4
        /*001c*/ 	.byte	0x04, 0x17
        /*001e*/ 	.short	(.L_5071 - .L_5070)
.L_5070:
        /*0020*/ 	.word	0x00000000
        /*0024*/ 	.short	0x0002
        /*0026*/ 	.short	0x0008
        /*0028*/ 	.byte	0x00, 0xf0, 0x41, 0x00


	//----- nvinfo : EIATTR_KPARAM_INFO
	.align		4
.L_5071:
        /*002c*/ 	.byte	0x04, 0x17
        /*002e*/ 	.short	(.L_5073 - .L_5072)
.L_5072:
        /*0030*/ 	.word	0x00000000
        /*0034*/ 	.short	0x0001
        /*0036*/ 	.short	0x0004
        /*0038*/ 	.byte	0x00, 0xf0, 0x05, 0x00


	//----- nvinfo : EIATTR_KPARAM_INFO
	.align		4
.L_5073:
        /*003c*/ 	.byte	0x04, 0x17
        /*003e*/ 	.short	(.L_5075 - .L_5074)
.L_5074:
        /*0040*/ 	.word	0x00000000
        /*0044*/ 	.short	0x0000
        /*0046*/ 	.short	0x0000
        /*0048*/ 	.byte	0x00, 0xf0, 0x11, 0x00


	//----- nvinfo : EIATTR_MAXREG_COUNT
	.align		4
.L_5075:
        /*004c*/ 	.byte	0x03, 0x1b
        /*004e*/ 	.short	0x00ff


	//----- nvinfo : EIATTR_MERCURY_ISA_VERSION
	.align		4
        /*0050*/ 	.byte	0x03, 0x5f
        /*0052*/ 	.short	0x0000


	//----- nvinfo : EIATTR_EXIT_INSTR_OFFSETS
	.align		4
        /*0054*/ 	.byte	0x04, 0x1c
        /*0056*/ 	.short	(.L_5077 - .L_5076)


	//   ....[0]....
.L_5076:
        /*0058*/ 	.word	0x000001d0


	//   ....[1]....
        /*005c*/ 	.word	0x00000920


	//   ....[2]....
        /*0060*/ 	.word	0x00000970


	//----- nvinfo : EIATTR_MAX_THREADS
	.align		4
.L_5077:
        /*0064*/ 	.byte	0x04, 0x05
        /*0066*/ 	.short	(.L_5079 - .L_5078)
.L_5078:
        /*0068*/ 	.word	0x00000080
        /*006c*/ 	.word	0x00000001
        /*0070*/ 	.word	0x00000001


	//----- nvinfo : EIATTR_CRS_STACK_SIZE
	.align		4
.L_5079:
        /*0074*/ 	.byte	0x04, 0x1e
        /*0076*/ 	.short	(.L_5081 - .L_5080)
.L_5080:
        /*0078*/ 	.word	0x00000000
.L_5081:


//--------------------- .nv.info._ZN2at6native29vectorized_elementwise_kernelILi4EZZZNS0_15neg_kernel_cudaERNS_18TensorIteratorBaseEENKUlvE0_clEvENKUlvE1_clEvEUliE_St5arrayIPcLm2EEEEviT0_T1_ --------------------------
	.section	.nv.info._ZN2at6native29vectorized_elementwise_kernelILi4EZZZNS0_15neg_kernel_cudaERNS_18TensorIteratorBaseEENKUlvE0_clEvENKUlvE1_clEvEUliE_St5arrayIPcLm2EEEEviT0_T1_,"",@"SHT_CUDA_INFO"
	.sectionflags	@""
	.align	4


	//----- nvinfo : EIATTR_CUDA_API_VERSION
	.align		4
        /*0000*/ 	.byte	0x04, 0x37
        /*0002*/ 	.short	(.L_5083 - .L_5082)
.L_5082:
        /*0004*/ 	.word	0x00000082


	//----- nvinfo : EIATTR_SW2861232_WAR
	.align		4
.L_5083:
        /*0008*/ 	.byte	0x01, 0x35
	.zero		2


	//----- nvinfo : EIATTR_PARAM_CBANK
	.align		4
        /*000c*/ 	.byte	0x04, 0x0a
        /*000e*/ 	.short	(.L_5085 - .L_5084)
	.align		4
.L_5084:
        /*0010*/ 	.word	index@(.nv.constant0._ZN2at6native29vectorized_elementwise_kernelILi4EZZZNS0_15neg_kernel_cudaERNS_18TensorIteratorBaseEENKUlvE0_clEvENKUlvE1_clEvEUliE_St5arrayIPcLm2EEEEviT0_T1_)
        /*0014*/ 	.short	0x0160
        /*0016*/ 	.short	0x0018


	//----- nvinfo : EIATTR_CBANK_PARAM_SIZE
	.align		4
.L_5085:
        /*0018*/ 	.byte	0x03, 0x19
        /*001a*/ 	.short	0x0018


	//----- nvinfo : EIATTR_KPARAM_INFO
	.align		4
        /*001c*/ 	.byte	0x04, 0x17
        /*001e*/ 	.short	(.L_5087 - .L_5086)
.L_5086:
        /*0020*/ 	.word	0x00000000
        /*0024*/ 	.short	0x0002
        /*0026*/ 	.short	0x0008
        /*0028*/ 	.byte	0x00, 0xf0, 0x41, 0x00


	//----- nvinfo : EIATTR_KPARAM_INFO
	.align		4
.L_5087:
        /*002c*/ 	.byte	0x04, 0x17
        /*002e*/ 	.short	(.L_5089 - .L_5088)
.L_5088:
        /*0030*/ 	.word	0x00000000
        /*0034*/ 	.short	0x0001
        /*0036*/ 	.short	0x0004
        /*0038*/ 	.byte	0x00, 0xf0, 0x05, 0x00


	//----- nvinfo : EIATTR_KPARAM_INFO
	.align		4
.L_5089:
        /*003c*/ 	.byte	0x04, 0x17
        /*003e*/ 	.short	(.L_5091 - .L_5090)
.L_5090:
        /*0040*/ 	.word	0x00000000
        /*0044*/ 	.short	0x0000
        /*0046*/ 	.short	0x0000
        /*0048*/ 	.byte	0x00, 0xf0, 0x11, 0x00


	//----- nvinfo : EIATTR_MAXREG_COUNT
	.align		4
.L_5091:
        /*004c*/ 	.byte	0x03, 0x1b
        /*004e*/ 	.short	0x00ff


	//----- nvinfo : EIATTR_MERCURY_ISA_VERSION
	.align		4
        /*0050*/ 	.byte	0x03, 0x5f
        /*0052*/ 	.short	0x0000


	//----- nvinfo : EIATTR_EXIT_INSTR_OFFSETS
	.align		4
        /*0054*/ 	.byte	0x04, 0x1c
        /*0056*/ 	.short	(.L_5093 - .L_5092)


	//   ....[0]....
.L_5092:
        /*0058*/ 	.word	0x00000190


	//   ....[1]....
        /*005c*/ 	.word	0x000008e0


	//   ....[2]....
        /*0060*/ 	.word	0x00000930


	//----- nvinfo : EIATTR_MAX_THREADS
	.align		4
.L_5093:
        /*0064*/ 	.byte	0x04, 0x05
        /*0066*/ 	.short	(.L_5095 - .L_5094)
.L_5094:
        /*0068*/ 	.word	0x00000080
        /*006c*/ 	.word	0x00000001
        /*0070*/ 	.word	0x00000001


	//----- nvinfo : EIATTR_CRS_STACK_SIZE
	.align		4
.L_5095:
        /*0074*/ 	.byte	0x04, 0x1e
        /*0076*/ 	.short	(.L_5097 - .L_5096)
.L_5096:
        /*0078*/ 	.word	0x00000000
.L_5097:


//--------------------- .nv.info._ZN2at6native29vectorized_elementwise_kernelILi8EZZZNS0_15neg_kernel_cudaERNS_18TensorIteratorBaseEENKUlvE0_clEvENKUlvE1_clEvEUliE_St5arrayIPcLm2EEEEviT0_T1_ --------------------------
	.section	.nv.info._ZN2at6native29vectorized_elementwise_kernelILi8EZZZNS0_15neg_kernel_cudaERNS_18TensorIteratorBaseEENKUlvE0_clEvENKUlvE1_clEvEUliE_St5arrayIPcLm2EEEEviT0_T1_,"",@"SHT_CUDA_INFO"
	.sectionflags	@""
	.align	4


	//----- nvinfo : EIATTR_CUDA_API_VERSION
	.align		4
        /*0000*/ 	.byte	0x04, 0x37
        /*0002*/ 	.short	(.L_5099 - .L_5098)
.L_5098:
        /*0004*/ 	.word	0x00000082


	//----- nvinfo : EIATTR_SW2861232_WAR
	.align		4
.L_5099:
        /*0008*/ 	.byte	0x01, 0x35
	.zero		2


	//----- nvinfo : EIATTR_PARAM_CBANK
	.align		4
        /*000c*/ 	.byte	0x04, 0x0a
        /*000e*/ 	.short	(.L_5101 - .L_5100)
	.align		4
.L_5100:
        /*0010*/ 	.word	index@(.nv.constant0._ZN2at6native29vectorized_elementwise_kernelILi8EZZZNS0_15neg_kernel_cudaERNS_18TensorIteratorBaseEENKUlvE0_clEvENKUlvE1_clEvEUliE_St5arrayIPcLm2EEEEviT0_T1_)
        /*0014*/ 	.short	0x0160
        /*0016*/ 	.short	0x0018


	//----- nvinfo : EIATTR_CBANK_PARAM_SIZE
	.align		4
.L_5101:
        /*0018*/ 	.byte	0x03, 0x19
        /*001a*/ 	.short	0x0018


	//----- nvinfo : EIATTR_KPARAM_INFO
	.align		4
        /*001c*/ 	.byte	0x04, 0x17
        /*001e*/ 	.short	(.L_5103 - .L_5102)
.L_5102:
        /*0020*/ 	.word	0x00000000
        /*0024*/ 	.short	0x0002
        /*0026*/ 	.short	0x0008
        /*0028*/ 	.byte	0x00, 0xf0, 0x41, 0x00


	//----- nvinfo : EIATTR_KPARAM_INFO
	.align		4
.L_5103:
        /*002c*/ 	.byte	0x04, 0x17
        /*002e*/ 	.short	(.L_5105 - .L_5104)
.L_5104:
        /*0030*/ 	.word	0x00000000
        /*0034*/ 	.short	0x0001
        /*0036*/ 	.short	0x0004
        /*0038*/ 	.byte	0x00, 0xf0, 0x05, 0x00


	//----- nvinfo : EIATTR_KPARAM_INFO
	.align		4
.L_5105:
        /*003c*/ 	.byte	0x04, 0x17
        /*003e*/ 	.short	(.L_5107 - .L_5106)
.L_5106:
        /*0040*/ 	.word	0x00000000
        /*0044*/ 	.short	0x0000
        /*0046*/ 	.short	0x0000
        /*0048*/ 	.byte	0x00, 0xf0, 0x11, 0x00


	//----- nvinfo : EIATTR_MAXREG_COUNT
	.align		4
.L_5107:
        /*004c*/ 	.byte	0x03, 0x1b
        /*004e*/ 	.short	0x00ff


	//----- nvinfo : EIATTR_MERCURY_ISA_VERSION
	.align		4
        /*0050*/ 	.byte	0x03, 0x5f
        /*0052*/ 	.short	0x0000


	//----- nvinfo : EIATTR_EXIT_INSTR_OFFSETS
	.align		4
        /*0054*/ 	.byte	0x04, 0x1c
        /*0056*/ 	.short	(.L_5109 - .L_5108)


	//   ....[0]....
.L_5108:
        /*0058*/ 	.word	0x00000010


	//----- nvinfo : EIATTR_MAX_THREADS
	.align		4
.L_5109:
        /*005c*/ 	.byte	0x04, 0x05
        /*005e*/ 	.short	(.L_5111 - .L_5110)
.L_5110:
        /*0060*/ 	.word	0x00000080
        /*0064*/ 	.word	0x00000001
        /*0068*/ 	.word	0x00000001
.L_5111:


//--------------------- .nv.info._ZN2at6native18elementwise_kernelILi128ELi4EZNS0_15gpu_kernel_implIZZZNS0_15neg_kernel_cudaERNS_18TensorIteratorBaseEENKUlvE0_clEvENKUlvE0_clEvEUlaE_EEvS4_RKT_EUliE_EEviT1_ --------------------------
	.section	.nv.info._ZN2at6native18elementwise_kernelILi128ELi4EZNS0_15gpu_kernel_implIZZZNS0_15neg_kernel_cudaERNS_18TensorIteratorBaseEENKUlvE0_clEvENKUlvE0_clEvEUlaE_EEvS4_RKT_EUliE_EEviT1_,"",@"SHT_CUDA_INFO"
	.sectionflags	@""
	.align	4


	//----- nvinfo : EIATTR_CUDA_API_VERSION
	.align		4
        /*0000*/ 	.byte	0x04, 0x37
        /*0002*/ 	.short	(.L_5113 - .L_5112)
.L_5112:
        /*0004*/ 	.word	0x00000082


	//----- nvinfo : EIATTR_SW2861232_WAR
	.align		4
.L_5113:
        /*0008*/ 	.byte	0x01, 0x35
	.zero		2


	//----- nvinfo : EIATTR_PARAM_CBANK
	.align		4
        /*000c*/ 	.byte	0x04, 0x0a
        /*000e*/ 	.short	(.L_5115 - .L_5114)
	.align		4
.L_5114:
        /*0010*/ 	.word	index@(.nv.constant0._ZN2at6native18elementwise_kernelILi128ELi4EZNS0_15gpu_kernel_implIZZZNS0_15neg_kernel_cudaERNS_18TensorIteratorBaseEENKUlvE0_clEvENKUlvE0_clEvEUlaE_EEvS4_RKT_EUliE_EEviT1_)
        /*0014*/ 	.short	0x0160
        /*0016*/ 	.short	0x0220


	//----- nvinfo : EIATTR_CBANK_PARAM_SIZE
	.align		4
.L_5115:
        /*0018*/ 	.byte	0x03, 0x19
        /*001a*/ 	.short	0x0220


	//----- nvinfo : EIATTR_KPARAM_INFO
	.align		4
        /*001c*/ 	.byte	0x04, 0x17
        /*001e*/ 	.short	(.L_5117 - .L_5116)
.L_5116:
        /*0020*/ 	.word	0x00000000
        /*0024*/ 	.short	0x0001
        /*0026*/ 	.short	0x0008
        /*0028*/ 	.byte	0x00, 0xf0, 0x61, 0x08


	//----- nvinfo : EIATTR_KPARAM_INFO
	.align		4
.L_5117:
        /*002c*/ 	.byte	0x04, 0x17
        /*002e*/ 	.short	(.L_5119 - .L_5118)
.L_5118:
        /*0030*/ 	.word	0x00000000
        /*0034*/ 	.short	0x0000
        /*0036*/ 	.short	0x0000
        /*0038*/ 	.byte	0x00, 0xf0, 0x11, 0x00


	//----- nvinfo : EIATTR_MAXREG_COUNT
	.align		4
.L_5119:
        /*003c*/ 	.byte	0x03, 0x1b
        /*003e*/ 	.short	0x0080


	//----- nvinfo : EIATTR_EXTERNS
	.align		4
        /*0040*/ 	.byte	0x04, 0x0f
        /*0042*/ 	.short	(.L_5121 - .L_5120)


	//   ....[0]....
	.align		4
.L_5120:
        /*0044*/ 	.word	index@(__assertfail)


	//----- nvinfo : EIATTR_MERCURY_ISA_VERSION
	.align		4
.L_5121:
        /*0048*/ 	.byte	0x03, 0x5f
        /*004a*/ 	.short	0x0000


	//----- nvinfo : EIATTR_SYSCALL_OFFSETS
	.align		4
        /*004c*/ 	.byte	0x04, 0x46
        /*004e*/ 	.short	(.L_5123 - .L_5122)


	//   ....[0]....
.L_5122:
        /*0050*/ 	.word	0x00001d10


	//   ....[1]....
        /*0054*/ 	.word	0x00002c70


	//   ....[2]....
        /*0058*/ 	.word	0x00004a10


	//   ....[3]....
        /*005c*/ 	.word	0x00005970


	//   ....[4]....
        /*0060*/ 	.word	0x000076e0


	//   ....[5]....
        /*0064*/ 	.word	0x00008640


	//   ....[6]....
        /*0068*/ 	.word	0x0000a3c0


	//   ....[7]....
        /*006c*/ 	.word	0x0000b320


	//----- nvinfo : EIATTR_EXIT_INSTR_OFFSETS
	.align		4
.L_5123:
        /*0070*/ 	.byte	0x04, 0x1c
        /*0072*/ 	.short	(.L_5125 - .L_5124)


	//   ....[0]....
.L_5124:
        /*0074*/ 	.word	0x00008720


	//   ....[1]....
        /*0078*/ 	.word	0x0000a510


	//   ....[2]....
        /*007c*/ 	.word	0x0000a530


	//   ....[3]....
        /*0080*/ 	.word	0x0000a5f0


	//   ....[4]....
        /*0084*/ 	.word	0x0000a630


	//   ....[5]....
        /*0088*/ 	.word	0x0000a670


	//   ....[6]....
        /*008c*/ 	.word	0x0000a700


	//   ....[7]....
        /*0090*/ 	.word	0x0000a740


	//   ....[8]....
        /*0094*/ 	.word	0x0000a7e0


	//   ....[9]....
        /*0098*/ 	.word	0x0000a830


	//   ....[10]....
        /*009c*/ 	.word	0x0000a880


	//   ....[11]....
        /*00a0*/ 	.word	0x0000a940


	//   ....[12]....
        /*00a4*/ 	.word	0x0000a9a0


	//   ....[13]....
        /*00a8*/ 	.word	0x0000ab30


	//   ....[14]....
        /*00ac*/ 	.word	0x0000ac90


	//   ....[15]....
        /*00b0*/ 	.word	0x0000acd0


	//   ....[16]....
        /*00b4*/ 	.word	0x0000ad90


	//   ....[17]....
        /*00b8*/ 	.word	0x0000af10


	//   ....[18]....
        /*00bc*/ 	.word	0x0000b090


	//   ....[19]....
        /*00c0*/ 	.word	0x0000b1f0


	//   ....[20]....
        /*00c4*/ 	.word	0x0000b330


	//   ....[21]....
        /*00c8*/ 	.word	0x0000b390


	//   ....[22]....
        /*00cc*/ 	.word	0x0000b3d0


	//----- nvinfo : EIATTR_MAX_THREADS
	.align		4
.L_5125:
        /*00d0*/ 	.byte	0x04, 0x05
        /*00d2*/ 	.short	(.L_5127 - .L_5126)
.L_5126:
        /*00d4*/ 	.word	0x00000080
        /*00d8*/ 	.word	0x00000001
        /*00dc*/ 	.word	0x00000001


	//----- nvinfo : EIATTR_CRS_STACK_SIZE
	.align		4
.L_5127:
        /*00e0*/ 	.byte	0x04, 0x1e
        /*00e2*/ 	.short	(.L_5129 - .L_5128)
.L_5128:
        /*00e4*/ 	.word	0x00000000
.L_5129:


//--------------------- .nv.info._ZN2at6native27unrolled_elementwise_kernelIZZZNS0_15neg_kernel_cudaERNS_18TensorIteratorBaseEENKUlvE0_clEvENKUlvE0_clEvEUlaE_St5arrayIPcLm2EELi4E23TrivialOffsetCalculatorILi1EjESB_NS0_6memory12LoadWithCastILi1EEENSC_13StoreWithCastILi1EEEEEviT_T0_T2_T3_T4_T5_ --------------------------
	.section	.nv.info._ZN2at6native27unrolled_elementwise_kernelIZZZNS0_15neg_kernel_cudaERNS_18TensorIteratorBaseEENKUlvE0_clEvENKUlvE0_clEvEUlaE_St5arrayIPcLm2EELi4E23TrivialOffsetCalculatorILi1EjESB_NS0_6memory12LoadWithCastILi1EEENSC_13StoreWithCastILi1EEEEEviT_T0_T2_T3_T4_T5_,"",@"SHT_CUDA_INFO"
	.sectionflags	@""
	.align	4


	//----- nvinfo : EIATTR_CUDA_API_VERSION
	.align		4
        /*0000*/ 	.byte	0x04, 0x37
        /*0002*/ 	.short	(.L_5131 - .L_5130)
.L_5130:
        /*0004*/ 	.word	0x00000082


	//----- nvinfo : EIATTR_SW2861232_WAR
	.align		4
.L_5131:
        /*0008*/ 	.byte	0x01, 0x35
	.zero		2


	//----- nvinfo : EIATTR_PARAM_CBANK
	.align		4
        /*000c*/ 	.byte	0x04, 0x0a
        /*000e*/ 	.short	(.L_5133 - .L_5132)
	.align		4
.L_5132:
        /*0010*/ 	.word	index@(.nv.constant0._ZN2at6native27unrolled_elementwise_kernelIZZZNS0_15neg_kernel_cudaERNS_18TensorIteratorBaseEENKUlvE0_clEvENKUlvE0_clEvEUlaE_St5arrayIPcLm2EELi4E23TrivialOffsetCalculatorILi1EjESB_NS0_6memory12LoadWithCastILi1EEENSC_13StoreWithCastILi1EEEEEviT_T0_T2_T3_T4_T5_)
        /*0014*/ 	.short	0x0160
        /*0016*/ 	.short	0x002c


	//----- nvinfo : EIATTR_CBANK_PARAM_SIZE
	.align		4
.L_5133:
        /*0018*/ 	.byte	0x03, 0x19
        /*001a*/ 	.short	0x002c


	//----- nvinfo : EIATTR_KPARAM_INFO
	.align		4
        /*001c*/ 	.byte	0x04, 0x17
        /*001e*/ 	.short	(.L_5135 - .L_5134)
.L_5134:
        /*0020*/ 	.word	0x00000000
        /*0024*/ 	.short	0x0006
        /*0026*/ 	.short	0x0024
        /*0028*/ 	.byte	0x00, 0xf0, 0x21, 0x00


	//----- nvinfo : EIATTR_KPARAM_INFO
	.align		4
.L_5135:
        /*002c*/ 	.byte	0x04, 0x17
        /*002e*/ 	.short	(.L_5137 - .L_5136)
.L_5136:
        /*0030*/ 	.word	0x00000000
        /*0034*/ 	.short	0x0005
        /*0036*/ 	.short	0x001c
        /*0038*/ 	.byte	0x00, 0xf0, 0x21, 0x00


	//----- nvinfo : EIATTR_KPARAM_INFO
	.align		4
.L_5137:
        /*003c*/ 	.byte	0x04, 0x17
        /*003e*/ 	.short	(.L_5139 - .L_5138)
.L_5138:
        /*0040*/ 	.word	0x00000000
        /*0044*/ 	.short	0x0004
        /*0046*/ 	.short	0x0019
        /*0048*/ 	.byte	0x00, 0xf0, 0x05, 0x00


	//----- nvinfo : EIATTR_KPARAM_INFO
	.align		4
.L_5139:
        /*004c*/ 	.byte	0x04, 0x17
        /*004e*/ 	.short	(.L_5141 - .L_5140)
.L_5140:
        /*0050*/ 	.word	0x00000000
        /*0054*/ 	.short	0x0003
        /*0056*/ 	.short	0x0018
        /*0058*/ 	.byte	0x00, 0xf0, 0x05, 0x00


	//----- nvinfo : EIATTR_KPARAM_INFO
	.align		4
.L_5141:
        /*005c*/ 	.byte	0x04, 0x17
        /*005e*/ 	.short	(.L_5143 - .L_5142)
.L_5142:
        /*0060*/ 	.word	0x00000000
        /*0064*/ 	.short	0x0002
        /*0066*/ 	.short	0x0008
        /*0068*/ 	.byte	0x00, 0xf0, 0x41, 0x00


	//----- nvinfo : EIATTR_KPARAM_INFO
	.align		4
.L_5143:
        /*006c*/ 	.byte	0x04, 0x17
        /*006e*/ 	.short	(.L_5145 - .L_5144)
.L_5144:
        /*0070*/ 	.word	0x00000000
        /*0074*/ 	.short	0x0001
        /*0076*/ 	.short	0x0004
        /*0078*/ 	.byte	0x00, 0xf0, 0x05, 0x00


	//----- nvinfo : EIATTR_KPARAM_INFO
	.align		4
.L_5145:
        /*007c*/ 	.byte	0x04, 0x17
        /*007e*/ 	.short	(.L_5147 - .L_5146)
.L_5146:
        /*0080*/ 	.word	0x00000000
        /*0084*/ 	.short	0x0000
        /*0086*/ 	.short	0x0000
        /*0088*/ 	.byte	0x00, 0xf0, 0x11, 0x00


	//----- nvinfo : EIATTR_MAXREG_COUNT
	.align		4
.L_5147:
        /*008c*/ 	.byte	0x03, 0x1b
        /*008e*/ 	.short	0x00ff


	//----- nvinfo : EIATTR_EXTERNS
	.align		4
        /*0090*/ 	.byte	0x04, 0x0f
        /*0092*/ 	.short	(.L_5149 - .L_5148)


	//   ....[0]....
	.align		4
.L_5148:
        /*0094*/ 	.word	index@(__assertfail)


	//----- nvinfo : EIATTR_MERCURY_ISA_VERSION
	.align		4
.L_5149:
        /*0098*/ 	.byte	0x03, 0x5f
        /*009a*/ 	.short	0x0000


	//----- nvinfo : EIATTR_SYSCALL_OFFSETS
	.align		4
        /*009c*/ 	.byte	0x04, 0x46
        /*009e*/ 	.short	(.L_5151 - .L_5150)


	//   ....[0]....
.L_5150:
        /*00a0*/ 	.word	0x00000f20


	//   ....[1]....
        /*00a4*/ 	.word	0x00001e40


	//   ....[2]....
        /*00a8*/ 	.word	0x00002d70


	//   ....[3]....
        /*00ac*/ 	.word	0x00003c70


	//   ....[4]....
        /*00b0*/ 	.word	0x00004cd0


	//   ....[5]....
        /*00b4*/ 	.word	0x00005ce0


	//   ....[6]....
        /*00b8*/ 	.word	0x00006ce0


	//   ....[7]....
        /*00bc*/ 	.word	0x00007ce0


	//----- nvinfo : EIATTR_EXIT_INSTR_OFFSETS
	.align		4
.L_5151:
        /*00c0*/ 	.byte	0x04, 0x1c
        /*00c2*/ 	.short	(.L_5153 - .L_5152)


	//   ....[0]....
.L_5152:
        /*00c4*/ 	.word	0x00006dc0


	//   ....[1]....
        /*00c8*/ 	.word	0x00006ed0


	//   ....[2]....
        /*00cc*/ 	.word	0x00006ef0


	//   ....[3]....
        /*00d0*/ 	.word	0x00006fb0


	//   ....[4]....
        /*00d4*/ 	.word	0x00006ff0


	//   ....[5]....
        /*00d8*/ 	.word	0x00007030


	//   ....[6]....
        /*00dc*/ 	.word	0x000070c0


	//   ....[7]....
        /*00e0*/ 	.word	0x00007100


	//   ....[8]....
        /*00e4*/ 	.word	0x000071a0


	//   ....[9]....
        /*00e8*/ 	.word	0x000071f0


	//   ....[10]....
        /*00ec*/ 	.word	0x00007240


	//   ....[11]....
        /*00f0*/ 	.word	0x00007300


	//   ....[12]....
        /*00f4*/ 	.word	0x00007360


	//   ....[13]....
        /*00f8*/ 	.word	0x000074f0


	//   ....[14]....
        /*00fc*/ 	.word	0x00007650


	//   ....[15]....
        /*0100*/ 	.word	0x00007690


	//   ....[16]....
        /*0104*/ 	.word	0x00007750


	//   ....[17]....
        /*0108*/ 	.word	0x000078d0


	//   ....[18]....
        /*010c*/ 	.word	0x00007a50


	//   ....[19]....
        /*0110*/ 	.word	0x00007bb0


	//   ....[20]....
        /*0114*/ 	.word	0x00007cf0


	//   ....[21]....
        /*0118*/ 	.word	0x00007d50


	//   ....[22]....
        /*011c*/ 	.word	0x00007d90


	//----- nvinfo : EIATTR_MAX_THREADS
	.align		4
.L_5153:
        /*0120*/ 	.byte	0x04, 0x05
        /*0122*/ 	.short	(.L_5155 - .L_5154)
.L_5154:
        /*0124*/ 	.word	0x00000080
        /*0128*/ 	.word	0x00000001
        /*012c*/ 	.word	0x00000001


	//----- nvinfo : EIATTR_CRS_STACK_SIZE
	.align		4
.L_5155:
        /*0130*/ 	.byte	0x04, 0x1e
        /*0132*/ 	.short	(.L_5157 - .L_5156)
.L_5156:
        /*0134*/ 	.word	0x00000000
.L_5157:


//--------------------- .nv.info._ZN2at6native18elementwise_kernelILi128ELi4EZNS0_22gpu_kernel_impl_nocastIZZZNS0_15neg_kernel_cudaERNS_18TensorIteratorBaseEENKUlvE0_clEvENKUlvE0_clEvEUlaE_EEvS4_RKT_EUliE_EEviT1_ --------------------------
	.section	.nv.info._ZN2at6native18elementwise_kernelILi128ELi4EZNS0_22gpu_kernel_impl_nocastIZZZNS0_15neg_kernel_cudaERNS_18TensorIteratorBaseEENKUlvE0_clEvENKUlvE0_clEvEUlaE_EEvS4_RKT_EUliE_EEviT1_,"",@"SHT_CUDA_INFO"
	.sectionflags	@""
	.align	4


	//----- nvinfo : EIATTR_CUDA_API_VERSION
	.align		4
        /*0000*/ 	.byte	0x04, 0x37
        /*0002*/ 	.short	(.L_5159 - .L_5158)
.L_5158:
        /*0004*/ 	.word	0x00000082


	//----- nvinfo : EIATTR_SW2861232_WAR
	.align		4
.L_5159:
        /*0008*/ 	.byte	0x01, 0x35
	.zero		2


	//----- nvinfo : EIATTR_PARAM_CBANK
	.align		4
        /*000c*/ 	.byte	0x04, 0x0a
        /*000e*/ 	.short	(.L_5161 - .L_5160)
	.align		4
.L_5160:
        /*0010*/ 	.word	index@(.nv.constant0._ZN2at6native18elementwise_kernelILi128ELi4EZNS0_22gpu_kernel_impl_nocastIZZZNS0_15neg_kernel_cudaERNS_18TensorIteratorBaseEENKUlvE0_clEvENKUlvE0_clEvEUlaE_EEvS4_RKT_EUliE_EEviT1_)
        /*0014*/ 	.short	0x0160
        /*0016*/ 	.short	0x0220


	//----- nvinfo : EIATTR_CBANK_PARAM_SIZE
	.align		4
.L_5161:
        /*0018*/ 	.byte	0x03, 0x19
        /*001a*/ 	.short	0x0220


	//----- nvinfo : EIATTR_KPARAM_INFO
	.align		4
        /*001c*/ 	.byte	0x04, 0x17
        /*001e*/ 	.short	(.L_5163 - .L_5162)
.L_5162:
        /*0020*/ 	.word	0x00000000
        /*0024*/ 	.short	0x0001
        /*0026*/ 	.short	0x0008
        /*0028*/ 	.byte	0x00, 0xf0, 0x61, 0x08


	//----- nvinfo : EIATTR_KPARAM_INFO
	.align		4
.L_5163:
        /*002c*/ 	.byte	0x04, 0x17
        /*002e*/ 	.short	(.L_5165 - .L_5164)
.L_5164:
        /*0030*/ 	.word	0x00000000
        /*0034*/ 	.short	0x0000
        /*0036*/ 	.short	0x0000
        /*0038*/ 	.byte	0x00, 0xf0, 0x11, 0x00


	//----- nvinfo : EIATTR_MAXREG_COUNT
	.align		4
.L_5165:
        /*003c*/ 	.byte	0x03, 0x1b
        /*003e*/ 	.short	0x0080


	//----- nvinfo : EIATTR_MERCURY_ISA_VERSION
	.align		4
        /*0040*/ 	.byte	0x03, 0x5f
        /*0042*/ 	.short	0x0000


	//----- nvinfo : EIATTR_EXIT_INSTR_OFFSETS
	.align		4
        /*0044*/ 	.byte	0x04, 0x1c
        /*0046*/ 	.short	(.L_5167 - .L_5166)


	//   ....[0]....
.L_5166:
        /*0048*/ 	.word	0x00002d40


	//   ....[1]....
        /*004c*/ 	.word	0x00003c00


	//----- nvinfo : EIATTR_MAX_THREADS
	.align		4
.L_5167:
        /*0050*/ 	.byte	0x04, 0x05
        /*0052*/ 	.short	(.L_5169 - .L_5168)
.L_5168:
        /*0054*/ 	.word	0x00000080
        /*0058*/ 	.word	0x00000001
        /*005c*/ 	.word	0x00000001


	//----- nvinfo : EIATTR_CRS_STACK_SIZE
	.align		4
.L_5169:
        /*0060*/ 	.byte	0x04, 0x1e
        /*0062*/ 	.short	(.L_5171 - .L_5170)
.L_5170:
        /*0064*/ 	.word	0x00000000
.L_5171:


//--------------------- .nv.info._ZN2at6native27unrolled_elementwise_kernelIZZZNS0_15neg_kernel_cudaERNS_18TensorIteratorBaseEENKUlvE0_clEvENKUlvE0_clEvEUlaE_St5arrayIPcLm2EELi4E23TrivialOffsetCalculatorILi1EjESB_NS0_6memory15LoadWithoutCastENSC_16StoreWithoutCastEEEviT_T0_T2_T3_T4_T5_ --------------------------
	.section	.nv.info._ZN2at6native27unrolled_elementwise_kernelIZZZNS0_15neg_kernel_cudaERNS_18TensorIteratorBaseEENKUlvE0_clEvENKUlvE0_clEvEUlaE_St5arrayIPcLm2EELi4E23TrivialOffsetCalculatorILi1EjESB_NS0_6memory15LoadWithoutCastENSC_16StoreWithoutCastEEEviT_T0_T2_T3_T4_T5_,"",@"SHT_CUDA_INFO"
	.sectionflags	@""
	.align	4


	//----- nvinfo : EIATTR_CUDA_API_VERSION
	.align		4
        /*0000*/ 	.byte	0x04, 0x37
        /*0002*/ 	.short	(.L_5173 - .L_5172)
.L_5172:
        /*0004*/ 	.word	0x00000082


	//----- nvinfo : EIATTR_SW2861232_WAR
	.align		4
.L_5173:
        /*0008*/ 	.byte	0x01, 0x35
	.zero		2


	//----- nvinfo : EIATTR_PARAM_CBANK
	.align		4
        /*000c*/ 	.byte	0x04, 0x0a
        /*000e*/ 	.short	(.L_5175 - .L_5174)
	.align		4
.L_5174:
        /*0010*/ 	.word	index@(.nv.constant0._ZN2at6native27unrolled_elementwise_kernelIZZZNS0_15neg_kernel_cudaERNS_18TensorIteratorBaseEENKUlvE0_clEvENKUlvE0_clEvEUlaE_St5arrayIPcLm2EELi4E23TrivialOffsetCalculatorILi1EjESB_NS0_6memory15LoadWithoutCastENSC_16StoreWithoutCastEEEviT_T0_T2_T3_T4_T5_)
        /*0014*/ 	.short	0x0160
        /*0016*/ 	.short	0x001c


	//----- nvinfo : EIATTR_CBANK_PARAM_SIZE
	.align		4
.L_5175:
        /*0018*/ 	.byte	0x03, 0x19
        /*001a*/ 	.short	0x001c


	//----- nvinfo : EIATTR_KPARAM_INFO
	.align		4
        /*001c*/ 	.byte	0x04, 0x17
        /*001e*/ 	.short	(.L_5177 - .L_5176)
.L_5176:
        /*0020*/ 	.word	0x00000000
        /*0024*/ 	.short	0x0006
        /*0026*/ 	.short	0x001b
        /*0028*/ 	.byte	0x00, 0xf0, 0x05, 0x00


	//----- nvinfo : EIATTR_KPARAM_INFO
	.align		4
.L_5177:
        /*002c*/ 	.byte	0x04, 0x17
        /*002e*/ 	.short	(.L_5179 - .L_5178)
.L_5178:
        /*0030*/ 	.word	0x00000000
        /*0034*/ 	.short	0x0005
        /*0036*/ 	.short	0x001a
        /*0038*/ 	.byte	0x00, 0xf0, 0x05, 0x00


	//----- nvinfo : EIATTR_KPARAM_INFO
	.align		4
.L_5179:
        /*003c*/ 	.byte	0x04, 0x17
        /*003e*/ 	.short	(.L_5181 - .L_5180)
.L_5180:
        /*0040*/ 	.word	0x00000000
        /*0044*/ 	.short	0x0004
        /*0046*/ 	.short	0x0019
        /*0048*/ 	.byte	0x00, 0xf0, 0x05, 0x00


	//----- nvinfo : EIATTR_KPARAM_INFO
	.align		4
.L_5181:
        /*004c*/ 	.byte	0x04, 0x17
        /*004e*/ 	.short	(.L_5183 - .L_5182)
.L_5182:
        /*0050*/ 	.word	0x00000000
        /*0054*/ 	.short	0x0003
        /*0056*/ 	.short	0x0018
        /*0058*/ 	.byte	0x00, 0xf0, 0x05, 0x00


	//----- nvinfo : EIATTR_KPARAM_INFO
	.align		4
.L_5183:
        /*005c*/ 	.byte	0x04, 0x17
        /*005e*/ 	.short	(.L_5185 - .L_5184)
.L_5184:
        /*0060*/ 	.word	0x00000000
        /*0064*/ 	.short	0x0002
        /*0066*/ 	.short	0x0008
        /*0068*/ 	.byte	0x00, 0xf0, 0x41, 0x00


	//----- nvinfo : EIATTR_KPARAM_INFO
	.align		4
.L_5185:
        /*006c*/ 	.byte	0x04, 0x17
        /*006e*/ 	.short	(.L_5187 - .L_5186)
.L_5186:
        /*0070*/ 	.word	0x00000000
        /*0074*/ 	.short	0x0001
        /*0076*/ 	.short	0x0004
        /*0078*/ 	.byte	0x00, 0xf0, 0x05, 0x00


	//----- nvinfo : EIATTR_KPARAM_INFO
	.align		4
.L_5187:
        /*007c*/ 	.byte	0x04, 0x17
        /*007e*/ 	.short	(.L_5189 - .L_5188)
.L_5188:
        /*0080*/ 	.word	0x00000000
        /*0084*/ 	.short	0x0000
        /*0086*/ 	.short	0x0000
        /*0088*/ 	.byte	0x00, 0xf0, 0x11, 0x00


	//----- nvinfo : EIATTR_MAXREG_COUNT
	.align		4
.L_5189:
        /*008c*/ 	.byte	0x03, 0x1b
        /*008e*/ 	.short	0x00ff


	//----- nvinfo : EIATTR_MERCURY_ISA_VERSION
	.align		4
        /*0090*/ 	.byte	0x03, 0x5f
        /*0092*/ 	.short	0x0000


	//----- nvinfo : EIATTR_EXIT_INSTR_OFFSETS
	.align		4
        /*0094*/ 	.byte	0x04, 0x1c
        /*0096*/ 	.short	(.L_5191 - .L_5190)


	//   ....[0]....
.L_5190:
        /*0098*/ 	.word	0x000003e0


	//   ....[1]....
        /*009c*/ 	.word	0x00000470


	//----- nvinfo : EIATTR_MAX_THREADS
	.align		4
.L_5191:
        /*00a0*/ 	.byte	0x04, 0x05
        /*00a2*/ 	.short	(.L_5193 - .L_5192)
.L_5192:
        /*00a4*/ 	.word	0x00000080
        /*00a8*/ 	.word	0x00000001
        /*00ac*/ 	.word	0x00000001


	//----- nvinfo : EIATTR_CRS_STACK_SIZE
	.align		4
.L_5193:
        /*00b0*/ 	.byte	0x04, 0x1e
        /*00b2*/ 	.short	(.L_5195 - .L_5194)
.L_5194:
        /*00b4*/ 	.word	0x00000000
.L_5195:


//--------------------- .nv.info._ZN2at6native29vectorized_elementwise_kernelILi2EZZZNS0_15neg_kernel_cudaERNS_18TensorIteratorBaseEENKUlvE0_clEvENKUlvE0_clEvEUlaE_St5arrayIPcLm2EEEEviT0_T1_ --------------------------
	.section	.nv.info._ZN2at6native29vectorized_elementwise_kernelILi2EZZZNS0_15neg_kernel_cudaERNS_18TensorIteratorBaseEENKUlvE0_clEvENKUlvE0_clEvEUlaE_St5arrayIPcLm2EEEEviT0_T1_,"",@"SHT_CUDA_INFO"
	.sectionflags	@""
	.align	4


	//----- nvinfo : EIATTR_CUDA_API_VERSION
	.align		4
        /*0000*/ 	.byte	0x04, 0x37
        /*0002*/ 	.short	(.L_5197 - .L_5196)
.L_5196:
        /*0004*/ 	.word	0x00000082


	//----- nvinfo : EIATTR_SW2861232_WAR
	.align		4
.L_5197:
        /*0008*/ 	.byte	0x01, 0x35
	.zero		2


	//----- nvinfo : EIATTR_PARAM_CBANK
	.align		4
        /*000c*/ 	.byte	0x04, 0x0a
        /*000e*/ 	.short	(.L_5199 - .L_5198)
	.align		4
.L_5198:
        /*0010*/ 	.word	index@(.nv.constant0._ZN2at6native29vectorized_elementwise_kernelILi2EZZZNS0_15neg_kernel_cudaERNS_18TensorIteratorBaseEENKUlvE0_clEvENKUlvE0_clEvEUlaE_St5arrayIPcLm2EEEEviT0_T1_)
        /*0014*/ 	.short	0x0160
        /*0016*/ 	.short	0x0018


	//----- nvinfo : EIATTR_CBANK_PARAM_SIZE
	.align		4
.L_5199:
        /*0018*/ 	.byte	0x03, 0x19
        /*001a*/ 	.short	0x0018


	//----- nvinfo : EIATTR_KPARAM_INFO
	.align		4
        /*001c*/ 	.byte	0x04, 0x17
        /*001e*/ 	.short	(.L_5201 - .L_5200)
.L_5200:
        /*0020*/ 	.word	0x00000000
        /*0024*/ 	.short	0x0002
        /*0026*/ 	.short	0x0008
        /*0028*/ 	.byte	0x00, 0xf0, 0x41, 0x00


	//----- nvinfo : EIATTR_KPARAM_INFO
	.align		4
.L_5201:
        /*002c*/ 	.byte	0x04, 0x17
        /*002e*/ 	.short	(.L_5203 - .L_5202)
.L_5202:
        /*0030*/ 	.word	0x00000000
        /*0034*/ 	.short	0x0001
        /*0036*/ 	.short	0x0004
        /*0038*/ 	.byte	0x00, 0xf0, 0x05, 0x00


	//----- nvinfo : EIATTR_KPARAM_INFO
	.align		4
.L_5203:
        /*003c*/ 	.byte	0x04, 0x17
        /*003e*/ 	.short	(.L_5205 - .L_5204)
.L_5204:
        /*0040*/ 	.word	0x00000000
        /*0044*/ 	.short	0x0000
        /*0046*/ 	.short	0x0000
        /*0048*/ 	.byte	0x00, 0xf0, 0x11, 0x00


	//----- nvinfo : EIATTR_MAXREG_COUNT
	.align		4
.L_5205:
        /*004c*/ 	.byte	0x03, 0x1b
        /*004e*/ 	.short	0x00ff


	//----- nvinfo : EIATTR_MERCURY_ISA_VERSION
	.align		4
        /*0050*/ 	.byte	0x03, 0x5f
        /*0052*/ 	.short	0x0000


	//----- nvinfo : EIATTR_EXIT_INSTR_OFFSETS
	.align		4
        /*0054*/ 	.byte	0x04, 0x1c
        /*0056*/ 	.short	(.L_5207 - .L_5206)


	//   ....[0]....
.L_5206:
        /*0058*/ 	.word	0x00000320


	//   ....[1]....
        /*005c*/ 	.word	0x00000ba0


	//   ....[2]....
        /*0060*/ 	.word	0x00000bf0


	//----- nvinfo : EIATTR_MAX_THREADS
	.align		4
.L_5207:
        /*0064*/ 	.byte	0x04, 0x05
        /*0066*/ 	.short	(.L_5209 - .L_5208)
.L_5208:
        /*0068*/ 	.word	0x00000080
        /*006c*/ 	.word	0x00000001
        /*0070*/ 	.word	0x00000001


	//----- nvinfo : EIATTR_CRS_STACK_SIZE
	.align		4
.L_5209:
        /*0074*/ 	.byte	0x04, 0x1e
        /*0076*/ 	.short	(.L_5211 - .L_5210)
.L_5210:
        /*0078*/ 	.word	0x00000000
.L_5211:


//--------------------- .nv.info._ZN2at6native29vectorized_elementwise_kernelILi4EZZZNS0_15neg_kernel_cudaERNS_18TensorIteratorBaseEENKUlvE0_clEvENKUlvE0_clEvEUlaE_St5arrayIPcLm2EEEEviT0_T1_ --------------------------
	.section	.nv.info._ZN2at6native29vectorized_elementwise_kernelILi4EZZZNS0_15neg_kernel_cudaERNS_18TensorIteratorBaseEENKUlvE0_clEvENKUlvE0_clEvEUlaE_St5arrayIPcLm2EEEEviT0_T1_,"",@"SHT_CUDA_INFO"
	.sectionflags	@""
	.align	4


	//----- nvinfo : EIATTR_CUDA_API_VERSION
	.align		4
        /*0000*/ 	.byte	0x04, 0x37
        /*0002*/ 	.short	(.L_5213 - .L_5212)
.L_5212:
        /*0004*/ 	.word	0x00000082


	//----- nvinfo : EIATTR_SW2861232_WAR
	.align		4
.L_5213:
        /*0008*/ 	.byte	0x01, 0x35
	.zero		2


	//----- nvinfo : EIATTR_PARAM_CBANK
	.align		4
        /*000c*/ 	.byte	0x04, 0x0a
        /*000e*/ 	.short	(.L_5215 - .L_5214)
	.align		4
.L_5214:
        /*0010*/ 	.word	index@(.nv.constant0._ZN2at6native29vectorized_elementwise_kernelILi4EZZZNS0_15neg_kernel_cudaERNS_18TensorIteratorBaseEENKUlvE0_clEvENKUlvE0_clEvEUlaE_St5arrayIPcLm2EEEEviT0_T1_)
        /*0014*/ 	.short	0x0160
        /*0016*/ 	.short	0x0018


	//----- nvinfo : EIATTR_CBANK_PARAM_SIZE
	.align		4
.L_5215:
        /*0018*/ 	.byte	0x03, 0x19
        /*001a*/ 	.short	0x0018


	//----- nvinfo : EIATTR_KPARAM_INFO
	.align		4
        /*001c*/ 	.byte	0x04, 0x17
        /*001e*/ 	.short	(.L_5217 - .L_5216)
.L_5216:
        /*0020*/ 	.word	0x00000000
        /*0024*/ 	.short	0x0002
        /*0026*/ 	.short	0x0008
        /*0028*/ 	.byte	0x00, 0xf0, 0x41, 0x00


	//----- nvinfo : EIATTR_KPARAM_INFO
	.align		4
.L_5217:
        /*002c*/ 	.byte	0x04, 0x17
        /*002e*/ 	.short	(.L_5219 - .L_5218)
.L_5218:
        /*0030*/ 	.word	0x00000000
        /*0034*/ 	.short	0x0001
        /*0036*/ 	.short	0x0004
        /*0038*/ 	.byte	0x00, 0xf0, 0x05, 0x00


	//----- nvinfo : EIATTR_KPARAM_INFO
	.align		4
.L_5219:
        /*003c*/ 	.byte	0x04, 0x17
        /*003e*/ 	.short	(.L_5221 - .L_5220)
.L_5220:
        /*0040*/ 	.word	0x00000000
        /*0044*/ 	.short	0x0000
        /*0046*/ 	.short	0x0000
        /*0048*/ 	.byte	0x00, 0xf0, 0x11, 0x00


	//----- nvinfo : EIATTR_MAXREG_COUNT
	.align		4
.L_5221:
        /*004c*/ 	.byte	0x03, 0x1b
        /*004e*/ 	.short	0x00ff


	//----- nvinfo : EIATTR_MERCURY_ISA_VERSION
	.align		4
        /*0050*/ 	.byte	0x03, 0x5f
        /*0052*/ 	.short	0x0000


	//----- nvinfo : EIATTR_EXIT_INSTR_OFFSETS
	.align		4
        /*0054*/ 	.byte	0x04, 0x1c
        /*0056*/ 	.short	(.L_5223 - .L_5222)


	//   ....[0]....
.L_5222:
        /*0058*/ 	.word	0x00000300


	//   ....[1]....
        /*005c*/ 	.word	0x00000b80


	//   ....[2]....
        /*0060*/ 	.word	0x00000bd0


	//----- nvinfo : EIATTR_MAX_THREADS
	.align		4
.L_5223:
        /*0064*/ 	.byte	0x04, 0x05
        /*0066*/ 	.short	(.L_5225 - .L_5224)
.L_5224:
        /*0068*/ 	.word	0x00000080
        /*006c*/ 	.word	0x00000001
        /*0070*/ 	.word	0x00000001


	//----- nvinfo : EIATTR_CRS_STACK_SIZE
	.align		4
.L_5225:
        /*0074*/ 	.byte	0x04, 0x1e
        /*0076*/ 	.short	(.L_5227 - .L_5226)
.L_5226:
        /*0078*/ 	.word	0x00000000
.L_5227:


//--------------------- .nv.info._ZN2at6native29vectorized_elementwise_kernelILi8EZZZNS0_15neg_kernel_cudaERNS_18TensorIteratorBaseEENKUlvE0_clEvENKUlvE0_clEvEUlaE_St5arrayIPcLm2EEEEviT0_T1_ --------------------------
	.section	.nv.info._ZN2at6native29vectorized_elementwise_kernelILi8EZZZNS0_15neg_kernel_cudaERNS_18TensorIteratorBaseEENKUlvE0_clEvENKUlvE0_clEvEUlaE_St5arrayIPcLm2EEEEviT0_T1_,"",@"SHT_CUDA_INFO"
	.sectionflags	@""
	.align	4


	//----- nvinfo : EIATTR_CUDA_API_VERSION
	.align		4
        /*0000*/ 	.byte	0x04, 0x37
        /*0002*/ 	.short	(.L_5229 - .L_5228)
.L_5228:
        /*0004*/ 	.word	0x00000082


	//----- nvinfo : EIATTR_SW2861232_WAR
	.align		4
.L_5229:
        /*0008*/ 	.byte	0x01, 0x35
	.zero		2


	//----- nvinfo : EIATTR_PARAM_CBANK
	.align		4
        /*000c*/ 	.byte	0x04, 0x0a
        /*000e*/ 	.short	(.L_5231 - .L_5230)
	.align		4
.L_5230:
        /*0010*/ 	.word	index@(.nv.constant0._ZN2at6native29vectorized_elementwise_kernelILi8EZZZNS0_15neg_kernel_cudaERNS_18TensorIteratorBaseEENKUlvE0_clEvENKUlvE0_clEvEUlaE_St5arrayIPcLm2EEEEviT0_T1_)
        /*0014*/ 	.short	0x0160
        /*0016*/ 	.short	0x0018


	//----- nvinfo : EIATTR_CBANK_PARAM_SIZE
	.align		4
.L_5231:
        /*0018*/ 	.byte	0x03, 0x19
        /*001a*/ 	.short	0x0018


	//----- nvinfo : EIATTR_KPARAM_INFO
	.align		4
        /*001c*/ 	.byte	0x04, 0x17
        /*001e*/ 	.short	(.L_5233 - .L_5232)
.L_5232:
        /*0020*/ 	.word	0x00000000
        /*0024*/ 	.short	0x0002
        /*0026*/ 	.short	0x0008
        /*0028*/ 	.byte	0x00, 0xf0, 0x41, 0x00


	//----- nvinfo : EIATTR_KPARAM_INFO
	.align		4
.L_5233:
        /*002c*/ 	.byte	0x04, 0x17
        /*002e*/ 	.short	(.L_5235 - .L_5234)
.L_5234:
        /*0030*/ 	.word	0x00000000
        /*0034*/ 	.short	0x0001
        /*0036*/ 	.short	0x0004
        /*0038*/ 	.byte	0x00, 0xf0, 0x05, 0x00


	//----- nvinfo : EIATTR_KPARAM_INFO
	.align		4
.L_5235:
        /*003c*/ 	.byte	0x04, 0x17
        /*003e*/ 	.short	(.L_5237 - .L_5236)
.L_5236:
        /*0040*/ 	.word	0x00000000
        /*0044*/ 	.short	0x0000
        /*0046*/ 	.short	0x0000
        /*0048*/ 	.byte	0x00, 0xf0, 0x11, 0x00


	//----- nvinfo : EIATTR_MAXREG_COUNT
	.align		4
.L_5237:
        /*004c*/ 	.byte	0x03, 0x1b
        /*004e*/ 	.short	0x00ff


	//----- nvinfo : EIATTR_MERCURY_ISA_VERSION
	.align		4
        /*0050*/ 	.byte	0x03, 0x5f
        /*0052*/ 	.short	0x0000


	//----- nvinfo : EIATTR_EXIT_INSTR_OFFSETS
	.align		4
        /*0054*/ 	.byte	0x04, 0x1c
        /*0056*/ 	.short	(.L_5239 - .L_5238)


	//   ....[0]....
.L_5238:
        /*0058*/ 	.word	0x00000010


	//----- nvinfo : EIATTR_MAX_THREADS
	.align		4
.L_5239:
        /*005c*/ 	.byte	0x04, 0x05
        /*005e*/ 	.short	(.L_5241 - .L_5240)
.L_5240:
        /*0060*/ 	.word	0x00000080
        /*0064*/ 	.word	0x00000001
        /*0068*/ 	.word	0x00000001
.L_5241:


//--------------------- .nv.info._ZN2at6native18elementwise_kernelILi128ELi4EZNS0_15gpu_kernel_implIZZZNS0_15neg_kernel_cudaERNS_18TensorIteratorBaseEENKUlvE0_clEvENKUlvE_clEvEUlhE_EEvS4_RKT_EUliE_EEviT1_ --------------------------
	.section	.nv.info._ZN2at6native18elementwise_kernelILi128ELi4EZNS0_15gpu_kernel_implIZZZNS0_15neg_kernel_cudaERNS_18TensorIteratorBaseEENKUlvE0_clEvENKUlvE_clEvEUlhE_EEvS4_RKT_EUliE_EEviT1_,"",@"SHT_CUDA_INFO"
	.sectionflags	@""
	.align	4


	//----- nvinfo : EIATTR_CUDA_API_VERSION
	.align		4
        /*0000*/ 	.byte	0x04, 0x37
        /*0002*/ 	.short	(.L_5243 - .L_5242)
.L_5242:
        /*0004*/ 	.word	0x00000082


	//----- nvinfo : EIATTR_SW2861232_WAR
	.align		4
.L_5243:
        /*0008*/ 	.byte	0x01, 0x35
	.zero		2


	//----- nvinfo : EIATTR_PARAM_CBANK
	.align		4
        /*000c*/ 	.byte	0x04, 0x0a
        /*000e*/ 	.short	(.L_5245 - .L_5244)
	.align		4
.L_5244:
        /*0010*/ 	.word	index@(.nv.constant0._ZN2at6native18elementwise_kernelILi128ELi4EZNS0_15gpu_kernel_implIZZZNS0_15neg_kernel_cudaERNS_18TensorIteratorBaseEENKUlvE0_clEvENKUlvE_clEvEUlhE_EEvS4_RKT_EUliE_EEviT1_)
        /*0014*/ 	.short	0x0160
        /*0016*/ 	.short	0x0220


	//----- nvinfo : EIATTR_CBANK_PARAM_SIZE
	.align		4
.L_5245:
        /*0018*/ 	.byte	0x03, 0x19
        /*001a*/ 	.short	0x0220


	//----- nvinfo : EIATTR_KPARAM_INFO
	.align		4
        /*001c*/ 	.byte	0x04, 0x17
        /*001e*/ 	.short	(.L_5247 - .L_5246)
.L_5246:
        /*0020*/ 	.word	0x00000000
        /*0024*/ 	.short	0x0001
        /*0026*/ 	.short	0x0008
        /*0028*/ 	.byte	0x00, 0xf0, 0x61, 0x08


	//----- nvinfo : EIATTR_KPARAM_INFO
	.align		4
.L_5247:
        /*002c*/ 	.byte	0x04, 0x17
        /*002e*/ 	.short	(.L_5249 - .L_5248)
.L_5248:
        /*0030*/ 	.word	0x00000000
        /*0034*/ 	.short	0x0000
        /*0036*/ 	.short	0x0000
        /*0038*/ 	.byte	0x00, 0xf0, 0x11, 0x00


	//----- nvinfo : EIATTR_MAXREG_COUNT
	.align		4
.L_5249:
        /*003c*/ 	.byte	0x03, 0x1b
        /*003e*/ 	.short	0x0080


	//----- nvinfo : EIATTR_EXTERNS
	.align		4
        /*0040*/ 	.byte	0x04, 0x0f
        /*0042*/ 	.short	(.L_5251 - .L_5250)


	//   ....[0]....
	.align		4
.L_5250:
        /*0044*/ 	.word	index@(__assertfail)


	//----- nvinfo : EIATTR_MERCURY_ISA_VERSION
	.align		4
.L_5251:
        /*0048*/ 	.byte	0x03, 0x5f
        /*004a*/ 	.short	0x0000


	//----- nvinfo : EIATTR_SYSCALL_OFFSETS
	.align		4
        /*004c*/ 	.byte	0x04, 0x46
        /*004e*/ 	.short	(.L_5253 - .L_5252)


	//   ....[0]....
.L_5252:
        /*0050*/ 	.word	0x00001d60


	//   ....[1]....
        /*0054*/ 	.word	0x00002cf0


	//   ....[2]....
        /*0058*/ 	.word	0x00004ab0


	//   ....[3]....
        /*005c*/ 	.word	0x00005a40


	//   ....[4]....
        /*0060*/ 	.word	0x000077d0


	//   ....[5]....
        /*0064*/ 	.word	0x00008760


	//   ....[6]....
        /*0068*/ 	.word	0x0000a500


	//   ....[7]....
        /*006c*/ 	.word	0x0000b490


	//----- nvinfo : EIATTR_EXIT_INSTR_OFFSETS
	.align		4
.L_5253:
        /*0070*/ 	.byte	0x04, 0x1c
        /*0072*/ 	.short	(.L_5255 - .L_5254)


	//   ....[0]....
.L_5254:
        /*0074*/ 	.word	0x00008810


	//   ....[1]....
        /*0078*/ 	.word	0x0000a650


	//   ....[2]....
        /*007c*/ 	.word	0x0000a670


	//   ....[3]....
        /*0080*/ 	.word	0x0000a710


	//   ....[4]....
        /*0084*/ 	.word	0x0000a740


	//   ....[5]....
        /*0088*/ 	.word	0x0000a770


	//   ....[6]....
        /*008c*/ 	.word	0x0000a810


	//   ....[7]....
        /*0090*/ 	.word	0x0000a860


	//   ....[8]....
        /*0094*/ 	.word	0x0000a910


	//   ....[9]....
        /*0098*/ 	.word	0x0000a970


	//   ....[10]....
        /*009c*/ 	.word	0x0000a9b0


	//   ....[11]....
        /*00a0*/ 	.word	0x0000aa70


	//   ....[12]....
        /*00a4*/ 	.word	0x0000aac0


	//   ....[13]....
        /*00a8*/ 	.word	0x0000ac60


	//   ....[14]....
        /*00ac*/ 	.word	0x0000add0


	//   ....[15]....
        /*00b0*/ 	.word	0x0000ae20


	//   ....[16]....
        /*00b4*/ 	.word	0x0000aed0


	//   ....[17]....
        /*00b8*/ 	.word	0x0000b060


	//   ....[18]....
        /*00bc*/ 	.word	0x0000b1f0


	//   ....[19]....
        /*00c0*/ 	.word	0x0000b360


	//   ....[20]....
        /*00c4*/ 	.word	0x0000b4a0


	//   ....[21]....
        /*00c8*/ 	.word	0x0000b4e0


	//   ....[22]....
        /*00cc*/ 	.word	0x0000b510


	//----- nvinfo : EIATTR_MAX_THREADS
	.align		4
.L_5255:
        /*00d0*/ 	.byte	0x04, 0x05
        /*00d2*/ 	.short	(.L_5257 - .L_5256)
.L_5256:
        /*00d4*/ 	.word	0x00000080
        /*00d8*/ 	.word	0x00000001
        /*00dc*/ 	.word	0x00000001


	//----- nvinfo : EIATTR_CRS_STACK_SIZE
	.align		4
.L_5257:
        /*00e0*/ 	.byte	0x04, 0x1e
        /*00e2*/ 	.short	(.L_5259 - .L_5258)
.L_5258:
        /*00e4*/ 	.word	0x00000000
.L_5259:


//--------------------- .nv.info._ZN2at6native27unrolled_elementwise_kernelIZZZNS0_15neg_kernel_cudaERNS_18TensorIteratorBaseEENKUlvE0_clEvENKUlvE_clEvEUlhE_St5arrayIPcLm2EELi4E23TrivialOffsetCalculatorILi1EjESB_NS0_6memory12LoadWithCastILi1EEENSC_13StoreWithCastILi1EEEEEviT_T0_T2_T3_T4_T5_ --------------------------
	.section	.nv.info._ZN2at6native27unrolled_elementwise_kernelIZZZNS0_15neg_kernel_cudaERNS_18TensorIteratorBaseEENKUlvE0_clEvENKUlvE_clEvEUlhE_St5arrayIPcLm2EELi4E23TrivialOffsetCalculatorILi1EjESB_NS0_6memory12LoadWithCastILi1EEENSC_13StoreWithCastILi1EEEEEviT_T0_T2_T3_T4_T5_,"",@"SHT_CUDA_INFO"
	.sectionflags	@""
	.align	4


	//----- nvinfo : EIATTR_CUDA_API_VERSION
	.align		4
        /*0000*/ 	.byte	0x04, 0x37
        /*0002*/ 	.short	(.L_5261 - .L_5260)
.L_5260:
        /*0004*/ 	.word	0x00000082


	//----- nvinfo : EIATTR_SW2861232_WAR
	.align		4
.L_5261:
        /*0008*/ 	.byte	0x01, 0x35
	.zero		2


	//----- nvinfo : EIATTR_PARAM_CBANK
	.align		4
        /*000c*/ 	.byte	0x04, 0x0a
        /*000e*/ 	.short	(.L_5263 - .L_5262)
	.align		4
.L_5262:
        /*0010*/ 	.word	index@(.nv.constant0._ZN2at6native27unrolled_elementwise_kernelIZZZNS0_15neg_kernel_cudaERNS_18TensorIteratorBaseEENKUlvE0_clEvENKUlvE_clEvEUlhE_St5arrayIPcLm2EELi4E23TrivialOffsetCalculatorILi1EjESB_NS0_6memory12LoadWithCastILi1EEENSC_13StoreWithCastILi1EEEEEviT_T0_T2_T3_T4_T5_)
        /*0014*/ 	.short	0x0160
        /*0016*/ 	.short	0x002c


	//----- nvinfo : EIATTR_CBANK_PARAM_SIZE
	.align		4
.L_5263:
        /*0018*/ 	.byte	0x03, 0x19
        /*001a*/ 	.short	0x002c


	//----- nvinfo : EIATTR_KPARAM_INFO
	.align		4
        /*001c*/ 	.byte	0x04, 0x17
        /*001e*/ 	.short	(.L_5265 - .L_5264)
.L_5264:
        /*0020*/ 	.word	0x00000000
        /*0024*/ 	.short	0x0006
        /*0026*/ 	.short	0x0024
        /*0028*/ 	.byte	0x00, 0xf0, 0x21, 0x00


	//----- nvinfo : EIATTR_KPARAM_INFO
	.align		4
.L_5265:
        /*002c*/ 	.byte	0x04, 0x17
        /*002e*/ 	.short	(.L_5267 - .L_5266)
.L_5266:
        /*0030*/ 	.word	0x00000000
        /*0034*/ 	.short	0x0005
        /*0036*/ 	.short	0x001c
        /*0038*/ 	.byte	0x00, 0xf0, 0x21, 0x00


	//----- nvinfo : EIATTR_KPARAM_INFO
	.align		4
.L_5267:
        /*003c*/ 	.byte	0x04, 0x17
        /*003e*/ 	.short	(.L_5269 - .L_5268)
.L_5268:
        /*0040*/ 	.word	0x00000000
        /*0044*/ 	.short	0x0004
        /*0046*/ 	.short	0x0019
        /*0048*/ 	.byte	0x00, 0xf0, 0x05, 0x00


	//----- nvinfo : EIATTR_KPARAM_INFO
	.align		4
.L_5269:
        /*004c*/ 	.byte	0x04, 0x17
        /*004e*/ 	.short	(.L_5271 - .L_5270)
.L_5270:
        /*0050*/ 	.word	0x00000000
        /*0054*/ 	.short	0x0003
        /*0056*/ 	.short	0x0018
        /*0058*/ 	.byte	0x00, 0xf0, 0x05, 0x00


	//----- nvinfo : EIATTR_KPARAM_INFO
	.align		4
.L_5271:
        /*005c*/ 	.byte	0x04, 0x17
        /*005e*/ 	.short	(.L_5273 - .L_5272)
.L_5272:
        /*0060*/ 	.word	0x00000000
        /*0064*/ 	.short	0x0002
        /*0066*/ 	.short	0x0008
        /*0068*/ 	.byte	0x00, 0xf0, 0x41, 0x00


	//----- nvinfo : EIATTR_KPARAM_INFO
	.align		4
.L_5273:
        /*006c*/ 	.byte	0x04, 0x17
        /*006e*/ 	.short	(.L_5275 - .L_5274)
.L_5274:
        /*0070*/ 	.word	0x00000000
        /*0074*/ 	.short	0x0001
        /*0076*/ 	.short	0x0004
        /*0078*/ 	.byte	0x00, 0xf0, 0x05, 0x00


	//----- nvinfo : EIATTR_KPARAM_INFO
	.align		4
.L_5275:
        /*007c*/ 	.byte	0x04, 0x17
        /*007e*/ 	.short	(.L_5277 - .L_5276)
.L_5276:
        /*0080*/ 	.word	0x00000000
        /*0084*/ 	.short	0x0000
        /*0086*/ 	.short	0x0000
        /*0088*/ 	.byte	0x00, 0xf0, 0x11, 0x00


	//----- nvinfo : EIATTR_MAXREG_COUNT
	.align		4
.L_5277:
        /*008c*/ 	.byte	0x03, 0x1b
        /*008e*/ 	.short	0x00ff


	//----- nvinfo : EIATTR_EXTERNS
	.align		4
        /*0090*/ 	.byte	0x04, 0x0f
        /*0092*/ 	.short	(.L_5279 - .L_5278)


	//   ....[0]....
	.align		4
.L_5278:
        /*0094*/ 	.word	index@(__assertfail)


	//----- nvinfo : EIATTR_MERCURY_ISA_VERSION
	.align		4
.L_5279:
        /*0098*/ 	.byte	0x03, 0x5f
        /*009a*/ 	.short	0x0000


	//----- nvinfo : EIATTR_SYSCALL_OFFSETS
	.align		4
        /*009c*/ 	.byte	0x04, 0x46
        /*009e*/ 	.short	(.L_5281 - .L_5280)


	//   ....[0]....
.L_5280:
        /*00a0*/ 	.word	0x00000f60


	//   ....[1]....
        /*00a4*/ 	.word	0x00001ec0


	//   ....[2]....
        /*00a8*/ 	.word	0x00002e30


	//   ....[3]....
        /*00ac*/ 	.word	0x00003d70


	//   ....[4]....
        /*00b0*/ 	.word	0x00004e00


	//   ....[5]....
        /*00b4*/ 	.word	0x00005e10


	//   ....[6]....
        /*00b8*/ 	.word	0x00006e10


	//   ....[7]....
        /*00bc*/ 	.word	0x00007e10


	//----- nvinfo : EIATTR_EXIT_INSTR_OFFSETS
	.align		4
.L_5281:
        /*00c0*/ 	.byte	0x04, 0x1c
        /*00c2*/ 	.short	(.L_5283 - .L_5282)


	//   ....[0]....
.L_5282:
        /*00c4*/ 	.word	0x00006ec0


	//   ....[1]....
        /*00c8*/ 	.word	0x00006fd0


	//   ....[2]....
        /*00cc*/ 	.word	0x00006ff0


	//   ....[3]....
        /*00d0*/ 	.word	0x00007090


	//   ....[4]....
        /*00d4*/ 	.word	0x000070c0


	//   ....[5]....
        /*00d8*/ 	.word	0x000070f0


	//   ....[6]....
        /*00dc*/ 	.word	0x00007190


	//   ....[7]....
        /*00e0*/ 	.word	0x000071e0


	//   ....[8]....
        /*00e4*/ 	.word	0x00007290


	//   ....[9]....
        /*00e8*/ 	.word	0x000072f0


	//   ....[10]....
        /*00ec*/ 	.word	0x00007330


	//   ....[11]....
        /*00f0*/ 	.word	0x000073f0


	//   ....[12]....
        /*00f4*/ 	.word	0x00007440


	//   ....[13]....
        /*00f8*/ 	.word	0x000075e0


	//   ....[14]....
        /*00fc*/ 	.word	0x00007750


	//   ....[15]....
        /*0100*/ 	.word	0x000077a0


	//   ....[16]....
        /*0104*/ 	.word	0x00007850


	//   ....[17]....
        /*0108*/ 	.word	0x000079e0


	//   ....[18]....
        /*010c*/ 	.word	0x00007b70


	//   ....[19]....
        /*0110*/ 	.word	0x00007ce0


	//   ....[20]....
        /*0114*/ 	.word	0x00007e20


	//   ....[21]....
        /*0118*/ 	.word	0x00007e60


	//   ....[22]....
        /*011c*/ 	.word	0x00007e90


	//----- nvinfo : EIATTR_MAX_THREADS
	.align		4
.L_5283:
        /*0120*/ 	.byte	0x04, 0x05
        /*0122*/ 	.short	(.L_5285 - .L_5284)
.L_5284:
        /*0124*/ 	.word	0x00000080
        /*0128*/ 	.word	0x00000001
        /*012c*/ 	.word	0x00000001


	//----- nvinfo : EIATTR_CRS_STACK_SIZE
	.align		4
.L_5285:
        /*0130*/ 	.byte	0x04, 0x1e
        /*0132*/ 	.short	(.L_5287 - .L_5286)
.L_5286:
        /*0134*/ 	.word	0x00000000
.L_5287:


//--------------------- .nv.info._ZN2at6native18elementwise_kernelILi128ELi4EZNS0_22gpu_kernel_impl_nocastIZZZNS0_15neg_kernel_cudaERNS_18TensorIteratorBaseEENKUlvE0_clEvENKUlvE_clEvEUlhE_EEvS4_RKT_EUliE_EEviT1_ --------------------------
	.section	.nv.info._ZN2at6native18elementwise_kernelILi128ELi4EZNS0_22gpu_kernel_impl_nocastIZZZNS0_15neg_kernel_cudaERNS_18TensorIteratorBaseEENKUlvE0_clEvENKUlvE_clEvEUlhE_EEvS4_RKT_EUliE_EEviT1_,"",@"SHT_CUDA_INFO"
	.sectionflags	@""
	.align	4


	//----- nvinfo : EIATTR_CUDA_API_VERSION
	.align		4
        /*0000*/ 	.byte	0x04, 0x37
        /*0002*/ 	.short	(.L_5289 - .L_5288)
.L_5288:
        /*0004*/ 	.word	0x00000082


	//----- nvinfo : EIATTR_SW2861232_WAR
	.align		4
.L_5289:
        /*0008*/ 	.byte	0x01, 0x35
	.zero		2


	//----- nvinfo : EIATTR_PARAM_CBANK
	.align		4
        /*000c*/ 	.byte	0x04, 0x0a
        /*000e*/ 	.short	(.L_5291 - .L_5290)
	.align		4
.L_5290:
        /*0010*/ 	.word	index@(.nv.constant0._ZN2at6native18elementwise_kernelILi128ELi4EZNS0_22gpu_kernel_impl_nocastIZZZNS0_15neg_kernel_cudaERNS_18TensorIteratorBaseEENKUlvE0_clEvENKUlvE_clEvEUlhE_EEvS4_RKT_EUliE_EEviT1_)
        /*0014*/ 	.short	0x0160
        /*0016*/ 	.short	0x0220


	//----- nvinfo : EIATTR_CBANK_PARAM_SIZE
	.align		4
.L_5291:
        /*0018*/ 	.byte	0x03, 0x19
        /*001a*/ 	.short	0x0220


	//----- nvinfo : EIATTR_KPARAM_INFO
	.align		4
        /*001c*/ 	.byte	0x04, 0x17
        /*001e*/ 	.short	(.L_5293 - .L_5292)
.L_5292:
        /*0020*/ 	.word	0x00000000
        /*0024*/ 	.short	0x0001
        /*0026*/ 	.short	0x0008
        /*0028*/ 	.byte	0x00, 0xf0, 0x61, 0x08


	//----- nvinfo : EIATTR_KPARAM_INFO
	.align		4
.L_5293:
        /*002c*/ 	.byte	0x04, 0x17
        /*002e*/ 	.short	(.L_5295 - .L_5294)
.L_5294:
        /*0030*/ 	.word	0x00000000
        /*0034*/ 	.short	0x0000
        /*0036*/ 	.short	0x0000
        /*0038*/ 	.byte	0x00, 0xf0, 0x11, 0x00


	//----- nvinfo : EIATTR_MAXREG_COUNT
	.align		4
.L_5295:
        /*003c*/ 	.byte	0x03, 0x1b
        /*003e*/ 	.short	0x0080


	//----- nvinfo : EIATTR_MERCURY_ISA_VERSION
	.align		4
        /*0040*/ 	.byte	0x03, 0x5f
        /*0042*/ 	.short	0x0000


	//----- nvinfo : EIATTR_EXIT_INSTR_OFFSETS
	.align		4
        /*0044*/ 	.byte	0x04, 0x1c
        /*0046*/ 	.short	(.L_5297 - .L_5296)


	//   ....[0]....
.L_5296:
        /*0048*/ 	.word	0x00002d40


	//   ....[1]....
        /*004c*/ 	.word	0x00003c00


	//----- nvinfo : EIATTR_MAX_THREADS
	.align		4
.L_5297:
        /*0050*/ 	.byte	0x04, 0x05
        /*0052*/ 	.short	(.L_5299 - .L_5298)
.L_5298:
        /*0054*/ 	.word	0x00000080
        /*0058*/ 	.word	0x00000001
        /*005c*/ 	.word	0x00000001


	//----- nvinfo : EIATTR_CRS_STACK_SIZE
	.align		4
.L_5299:
        /*0060*/ 	.byte	0x04, 0x1e
        /*0062*/ 	.short	(.L_5301 - .L_5300)
.L_5300:
        /*0064*/ 	.word	0x00000000
.L_5301:


//--------------------- .nv.info._ZN2at6native27unrolled_elementwise_kernelIZZZNS0_15neg_kernel_cudaERNS_18TensorIteratorBaseEENKUlvE0_clEvENKUlvE_clEvEUlhE_St5arrayIPcLm2EELi4E23TrivialOffsetCalculatorILi1EjESB_NS0_6memory15LoadWithoutCastENSC_16StoreWithoutCastEEEviT_T0_T2_T3_T4_T5_ --------------------------
	.section	.nv.info._ZN2at6native27unrolled_elementwise_kernelIZZZNS0_15neg_kernel_cudaERNS_18TensorIteratorBaseEENKUlvE0_clEvENKUlvE_clEvEUlhE_St5arrayIPcLm2EELi4E23TrivialOffsetCalculatorILi1EjESB_NS0_6memory15LoadWithoutCastENSC_16StoreWithoutCastEEEviT_T0_T2_T3_T4_T5_,"",@"SHT_CUDA_INFO"
	.sectionflags	@""
	.align	4


	//----- nvinfo : EIATTR_CUDA_API_VERSION
	.align		4
        /*0000*/ 	.byte	0x04, 0x37
        /*0002*/ 	.short	(.L_5303 - .L_5302)
.L_5302:
        /*0004*/ 	.word	0x00000082


	//----- nvinfo : EIATTR_SW2861232_WAR
	.align		4
.L_5303:
        /*0008*/ 	.byte	0x01, 0x35
	.zero		2


	//----- nvinfo : EIATTR_PARAM_CBANK
	.align		4
        /*000c*/ 	.byte	0x04, 0x0a
        /*000e*/ 	.short	(.L_5305 - .L_5304)
	.align		4
.L_5304:
        /*0010*/ 	.word	index@(.nv.constant0._ZN2at6native27unrolled_elementwise_kernelIZZZNS0_15neg_kernel_cudaERNS_18TensorIteratorBaseEENKUlvE0_clEvENKUlvE_clEvEUlhE_St5arrayIPcLm2EELi4E23TrivialOffsetCalculatorILi1EjESB_NS0_6memory15LoadWithoutCastENSC_16StoreWithoutCastEEEviT_T0_T2_T3_T4_T5_)
        /*0014*/ 	.short	0x0160
        /*0016*/ 	.short	0x001c


	//----- nvinfo : EIATTR_CBANK_PARAM_SIZE
	.align		4
.L_5305:
        /*0018*/ 	.byte	0x03, 0x19
        /*001a*/ 	.short	0x001c


	//----- nvinfo : EIATTR_KPARAM_INFO
	.align		4
        /*001c*/ 	.byte	0x04, 0x17
        /*001e*/ 	.short	(.L_5307 - .L_5306)
.L_5306:
        /*0020*/ 	.word	0x00000000
        /*0024*/ 	.short	0x0006
        /*0026*/ 	.short	0x001b
        /*0028*/ 	.byte	0x00, 0xf0, 0x05, 0x00


	//----- nvinfo : EIATTR_KPARAM_INFO
	.align		4
.L_5307:
        /*002c*/ 	.byte	0x04, 0x17
        /*002e*/ 	.short	(.L_5309 - .L_5308)
.L_5308:
        /*0030*/ 	.word	0x00000000
        /*0034*/ 	.short	0x0005
        /*0036*/ 	.short	0x001a
        /*0038*/ 	.byte	0x00, 0xf0, 0x05, 0x00


	//----- nvinfo : EIATTR_KPARAM_INFO
	.align		4
.L_5309:
        /*003c*/ 	.byte	0x04, 0x17
        /*003e*/ 	.short	(.L_5311 - .L_5310)
.L_5310:
        /*0040*/ 	.word	0x00000000
        /*0044*/ 	.short	0x0004
        /*0046*/ 	.short	0x0019
        /*0048*/ 	.byte	0x00, 0xf0, 0x05, 0x00


	//----- nvinfo : EIATTR_KPARAM_INFO
	.align		4
.L_5311:
        /*004c*/ 	.byte	0x04, 0x17
        /*004e*/ 	.short	(.L_5313 - .L_5312)
.L_5312:
        /*0050*/ 	.word	0x00000000
        /*0054*/ 	.short	0x0003
        /*0056*/ 	.short	0x0018
        /*0058*/ 	.byte	0x00, 0xf0, 0x05, 0x00


	//----- nvinfo : EIATTR_KPARAM_INFO
	.align		4
.L_5313:
        /*005c*/ 	.byte	0x04, 0x17
        /*005e*/ 	.short	(.L_5315 - .L_5314)
.L_5314:
        /*0060*/ 	.word	0x00000000
        /*0064*/ 	.short	0x0002
        /*0066*/ 	.short	0x0008
        /*0068*/ 	.byte	0x00, 0xf0, 0x41, 0x00


	//----- nvinfo : EIATTR_KPARAM_INFO
	.align		4
.L_5315:
        /*006c*/ 	.byte	0x04, 0x17
        /*006e*/ 	.short	(.L_5317 - .L_5316)
.L_5316:
        /*0070*/ 	.word	0x00000000
        /*0074*/ 	.short	0x0001
        /*0076*/ 	.short	0x0004
        /*0078*/ 	.byte	0x00, 0xf0, 0x05, 0x00


	//----- nvinfo : EIATTR_KPARAM_INFO
	.align		4
.L_5317:
        /*007c*/ 	.byte	0x04, 0x17
        /*007e*/ 	.short	(.L_5319 - .L_5318)
.L_5318:
        /*0080*/ 	.word	0x00000000
        /*0084*/ 	.short	0x0000
        /*0086*/ 	.short	0x0000
        /*0088*/ 	.byte	0x00, 0xf0, 0x11, 0x00


	//----- nvinfo : EIATTR_MAXREG_COUNT
	.align		4
.L_5319:
        /*008c*/ 	.byte	0x03, 0x1b
        /*008e*/ 	.short	0x00ff


	//----- nvinfo : EIATTR_MERCURY_ISA_VERSION
	.align		4
        /*0090*/ 	.byte	0x03, 0x5f
        /*0092*/ 	.short	0x0000


	//----- nvinfo : EIATTR_EXIT_INSTR_OFFSETS
	.align		4
        /*0094*/ 	.byte	0x04, 0x1c
        /*0096*/ 	.short	(.L_5321 - .L_5320)


	//   ....[0]....
.L_5320:
        /*0098*/ 	.word	0x000003e0


	//   ....[1]....
        /*009c*/ 	.word	0x00000470


	//----- nvinfo : EIATTR_MAX_THREADS
	.align		4
.L_5321:
        /*00a0*/ 	.byte	0x04, 0x05
        /*00a2*/ 	.short	(.L_5323 - .L_5322)
.L_5322:
        /*00a4*/ 	.word	0x00000080
        /*00a8*/ 	.word	0x00000001
        /*00ac*/ 	.word	0x00000001


	//----- nvinfo : EIATTR_CRS_STACK_SIZE
	.align		4
.L_5323:
        /*00b0*/ 	.byte	0x04, 0x1e
        /*00b2*/ 	.short	(.L_5325 - .L_5324)
.L_5324:
        /*00b4*/ 	.word	0x00000000
.L_5325:


//--------------------- .nv.info._ZN2at6native29vectorized_elementwise_kernelILi2EZZZNS0_15neg_kernel_cudaERNS_18TensorIteratorBaseEENKUlvE0_clEvENKUlvE_clEvEUlhE_St5arrayIPcLm2EEEEviT0_T1_ --------------------------
	.section	.nv.info._ZN2at6native29vectorized_elementwise_kernelILi2EZZZNS0_15neg_kernel_cudaERNS_18TensorIteratorBaseEENKUlvE0_clEvENKUlvE_clEvEUlhE_St5arrayIPcLm2EEEEviT0_T1_,"",@"SHT_CUDA_INFO"
	.sectionflags	@""
	.align	4


	//----- nvinfo : EIATTR_CUDA_API_VERSION
	.align		4
        /*0000*/ 	.byte	0x04, 0x37
        /*0002*/ 	.short	(.L_5327 - .L_5326)
.L_5326:
        /*0004*/ 	.word	0x00000082


	//----- nvinfo : EIATTR_SW2861232_WAR
	.align		4
.L_5327:
        /*0008*/ 	.byte	0x01, 0x35
	.zero		2


	//----- nvinfo : EIATTR_PARAM_CBANK
	.align		4
        /*000c*/ 	.byte	0x04, 0x0a
        /*000e*/ 	.short	(.L_5329 - .L_5328)
	.align		4
.L_5328:
        /*0010*/ 	.word	index@(.nv.constant0._ZN2at6native29vectorized_elementwise_kernelILi2EZZZNS0_15neg_kernel_cudaERNS_18TensorIteratorBaseEENKUlvE0_clEvENKUlvE_clEvEUlhE_St5arrayIPcLm2EEEEviT0_T1_)
        /*0014*/ 	.short	0x0160
        /*0016*/ 	.short	0x0018


	//----- nvinfo : EIATTR_CBANK_PARAM_SIZE
	.align		4
.L_5329:
        /*0018*/ 	.byte	0x03, 0x19
        /*001a*/ 	.short	0x0018


	//----- nvinfo : EIATTR_KPARAM_INFO
	.align		4
        /*001c*/ 	.byte	0x04, 0x17
        /*001e*/ 	.short	(.L_5331 - .L_5330)
.L_5330:
        /*0020*/ 	.word	0x00000000
        /*0024*/ 	.short	0x0002
        /*0026*/ 	.short	0x0008
        /*0028*/ 	.byte	0x00, 0xf0, 0x41, 0x00


	//----- nvinfo : EIATTR_KPARAM_INFO
	.align		4
.L_5331:
        /*002c*/ 	.byte	0x04, 0x17
        /*002e*/ 	.short	(.L_5333 - .L_5332)
.L_5332:
        /*0030*/ 	.word	0x00000000
        /*0034*/ 	.short	0x0001
        /*0036*/ 	.short	0x0004
        /*0038*/ 	.byte	0x00, 0xf0, 0x05, 0x00


	//----- nvinfo : EIATTR_KPARAM_INFO
	.align		4
.L_5333:
        /*003c*/ 	.byte	0x04, 0x17
        /*003e*/ 	.short	(.L_5335 - .L_5334)
.L_5334:
        /*0040*/ 	.word	0x00000000
        /*0044*/ 	.short	0x0000
        /*0046*/ 	.short	0x0000
        /*0048*/ 	.byte	0x00, 0xf0, 0x11, 0x00


	//----- nvinfo : EIATTR_MAXREG_COUNT
	.align		4
.L_5335:
        /*004c*/ 	.byte	0x03, 0x1b
        /*004e*/ 	.short	0x00ff


	//----- nvinfo : EIATTR_MERCURY_ISA_VERSION
	.align		4
        /*0050*/ 	.byte	0x03, 0x5f
        /*0052*/ 	.short	0x0000


	//----- nvinfo : EIATTR_EXIT_INSTR_OFFSETS
	.align		4
        /*0054*/ 	.byte	0x04, 0x1c
        /*0056*/ 	.short	(.L_5337 - .L_5336)


	//   ....[0]....
.L_5336:
        /*0058*/ 	.word	0x00000320


	//   ....[1]....
        /*005c*/ 	.word	0x00000ba0


	//   ....[2]....
        /*0060*/ 	.word	0x00000bf0


	//----- nvinfo : EIATTR_MAX_THREADS
	.align		4
.L_5337:
        /*0064*/ 	.byte	0x04, 0x05
        /*0066*/ 	.short	(.L_5339 - .L_5338)
.L_5338:
        /*0068*/ 	.word	0x00000080
        /*006c*/ 	.word	0x00000001
        /*0070*/ 	.word	0x00000001


	//----- nvinfo : EIATTR_CRS_STACK_SIZE
	.align		4
.L_5339:
        /*0074*/ 	.byte	0x04, 0x1e
        /*0076*/ 	.short	(.L_5341 - .L_5340)
.L_5340:
        /*0078*/ 	.word	0x00000000
.L_5341:


//--------------------- .nv.info._ZN2at6native29vectorized_elementwise_kernelILi4EZZZNS0_15neg_kernel_cudaERNS_18TensorIteratorBaseEENKUlvE0_clEvENKUlvE_clEvEUlhE_St5arrayIPcLm2EEEEviT0_T1_ --------------------------
	.section	.nv.info._ZN2at6native29vectorized_elementwise_kernelILi4EZZZNS0_15neg_kernel_cudaERNS_18TensorIteratorBaseEENKUlvE0_clEvENKUlvE_clEvEUlhE_St5arrayIPcLm2EEEEviT0_T1_,"",@"SHT_CUDA_INFO"
	.sectionflags	@""
	.align	4


	//----- nvinfo : EIATTR_CUDA_API_VERSION
	.align		4
        /*0000*/ 	.byte	0x04, 0x37
        /*0002*/ 	.short	(.L_5343 - .L_5342)
.L_5342:
        /*0004*/ 	.word	0x00000082


	//----- nvinfo : EIATTR_SW2861232_WAR
	.align		4
.L_5343:
        /*0008*/ 	.byte	0x01, 0x35
	.zero		2


	//----- nvinfo : EIATTR_PARAM_CBANK
	.align		4
        /*000c*/ 	.byte	0x04, 0x0a
        /*000e*/ 	.short	(.L_5345 - .L_5344)
	.align		4
.L_5344:
        /*0010*/ 	.word	index@(.nv.constant0._ZN2at6native29vectorized_elementwise_kernelILi4EZZZNS0_15neg_kernel_cudaERNS_18TensorIteratorBaseEENKUlvE0_clEvENKUlvE_clEvEUlhE_St5arrayIPcLm2EEEEviT0_T1_)
        /*0014*/ 	.short	0x0160
        /*0016*/ 	.short	0x0018


	//----- nvinfo : EIATTR_CBANK_PARAM_SIZE
	.align		4
.L_5345:
        /*0018*/ 	.byte	0x03, 0x19
        /*001a*/ 	.short	0x0018


	//----- nvinfo : EIATTR_KPARAM_INFO
	.align		4
        /*001c*/ 	.byte	0x04, 0x17
        /*001e*/ 	.short	(.L_5347 - .L_5346)
.L_5346:
        /*0020*/ 	.word	0x00000000
        /*0024*/ 	.short	0x0002
        /*0026*/ 	.short	0x0008
        /*0028*/ 	.byte	0x00, 0xf0, 0x41, 0x00


	//----- nvinfo : EIATTR_KPARAM_INFO
	.align		4
.L_5347:
        /*002c*/ 	.byte	0x04, 0x17
        /*002e*/ 	.short	(.L_5349 - .L_5348)
.L_5348:
        /*0030*/ 	.word	0x00000000
        /*0034*/ 	.short	0x0001
        /*0036*/ 	.short	0x0004
        /*0038*/ 	.byte	0x00, 0xf0, 0x05, 0x00


	//----- nvinfo : EIATTR_KPARAM_INFO
	.align		4
.L_5349:
        /*003c*/ 	.byte	0x04, 0x17
        /*003e*/ 	.short	(.L_5351 - .L_5350)
.L_5350:
        /*0040*/ 	.word	0x00000000
        /*0044*/ 	.short	0x0000
        /*0046*/ 	.short	0x0000
        /*0048*/ 	.byte	0x00, 0xf0, 0x11, 0x00


	//----- nvinfo : EIATTR_MAXREG_COUNT
	.align		4
.L_5351:
        /*004c*/ 	.byte	0x03, 0x1b
        /*004e*/ 	.short	0x00ff


	//----- nvinfo : EIATTR_MERCURY_ISA_VERSION
	.align		4
        /*0050*/ 	.byte	0x03, 0x5f
        /*0052*/ 	.short	0x0000


	//----- nvinfo : EIATTR_EXIT_INSTR_OFFSETS
	.align		4
        /*0054*/ 	.byte	0x04, 0x1c
        /*0056*/ 	.short	(.L_5353 - .L_5352)


	//   ....[0]....
.L_5352:
        /*0058*/ 	.word	0x00000300


	//   ....[1]....
        /*005c*/ 	.word	0x00000b80


	//   ....[2]....
        /*0060*/ 	.word	0x00000bd0


	//----- nvinfo : EIATTR_MAX_THREADS
	.align		4
.L_5353:
        /*0064*/ 	.byte	0x04, 0x05
        /*0066*/ 	.short	(.L_5355 - .L_5354)
.L_5354:
        /*0068*/ 	.word	0x00000080
        /*006c*/ 	.word	0x00000001
        /*0070*/ 	.word	0x00000001


	//----- nvinfo : EIATTR_CRS_STACK_SIZE
	.align		4
.L_5355:
        /*0074*/ 	.byte	0x04, 0x1e
        /*0076*/ 	.short	(.L_5357 - .L_5356)
.L_5356:
        /*0078*/ 	.word	0x00000000
.L_5357:


//--------------------- .nv.info._ZN2at6native29vectorized_elementwise_kernelILi8EZZZNS0_15neg_kernel_cudaERNS_18TensorIteratorBaseEENKUlvE0_clEvENKUlvE_clEvEUlhE_St5arrayIPcLm2EEEEviT0_T1_ --------------------------
	.section	.nv.info._ZN2at6native29vectorized_elementwise_kernelILi8EZZZNS0_15neg_kernel_cudaERNS_18TensorIteratorBaseEENKUlvE0_clEvENKUlvE_clEvEUlhE_St5arrayIPcLm2EEEEviT0_T1_,"",@"SHT_CUDA_INFO"
	.sectionflags	@""
	.align	4


	//----- nvinfo : EIATTR_CUDA_API_VERSION
	.align		4
        /*0000*/ 	.byte	0x04, 0x37
        /*0002*/ 	.short	(.L_5359 - .L_5358)
.L_5358:
        /*0004*/ 	.word	0x00000082


	//----- nvinfo : EIATTR_SW2861232_WAR
	.align		4
.L_5359:
        /*0008*/ 	.byte	0x01, 0x35
	.zero		2


	//----- nvinfo : EIATTR_PARAM_CBANK
	.align		4
        /*000c*/ 	.byte	0x04, 0x0a
        /*000e*/ 	.short	(.L_5361 - .L_5360)
	.align		4
.L_5360:
        /*0010*/ 	.word	index@(.nv.constant0._ZN2at6native29vectorized_elementwise_kernelILi8EZZZNS0_15neg_kernel_cudaERNS_18TensorIteratorBaseEENKUlvE0_clEvENKUlvE_clEvEUlhE_St5arrayIPcLm2EEEEviT0_T1_)
        /*0014*/ 	.short	0x0160
        /*0016*/ 	.short	0x0018


	//----- nvinfo : EIATTR_CBANK_PARAM_SIZE
	.align		4
.L_5361:
        /*0018*/ 	.byte	0x03, 0x19
        /*001a*/ 	.short	0x0018


	//----- nvinfo : EIATTR_KPARAM_INFO
	.align		4
        /*001c*/ 	.byte	0x04, 0x17
        /*001e*/ 	.short	(.L_5363 - .L_5362)
.L_5362:
        /*0020*/ 	.word	0x00000000
        /*0024*/ 	.short	0x0002
        /*0026*/ 	.short	0x0008
        /*0028*/ 	.byte	0x00, 0xf0, 0x41, 0x00


	//----- nvinfo : EIATTR_KPARAM_INFO
	.align		4
.L_5363:
        /*002c*/ 	.byte	0x04, 0x17
        /*002e*/ 	.short	(.L_5365 - .L_5364)
.L_5364:
        /*0030*/ 	.word	0x00000000
        /*0034*/ 	.short	0x0001
        /*0036*/ 	.short	0x0004
        /*0038*/ 	.byte	0x00, 0xf0, 0x05, 0x00


	//----- nvinfo : EIATTR_KPARAM_INFO
	.align		4
.L_5365:
        /*003c*/ 	.byte	0x04, 0x17
        /*003e*/ 	.short	(.L_5367 - .L_5366)
.L_5366:
        /*0040*/ 	.word	0x00000000
        /*0044*/ 	.short	0x0000
        /*0046*/ 	.short	0x0000
        /*0048*/ 	.byte	0x00, 0xf0, 0x11, 0x00


	//----- nvinfo : EIATTR_MAXREG_COUNT
	.align		4
.L_5367:
        /*004c*/ 	.byte	0x03, 0x1b
        /*004e*/ 	.short	0x00ff


	//----- nvinfo : EIATTR_MERCURY_ISA_VERSION
	.align		4
        /*0050*/ 	.byte	0x03, 0x5f
        /*0052*/ 	.short	0x0000


	//----- nvinfo : EIATTR_EXIT_INSTR_OFFSETS
	.align		4
        /*0054*/ 	.byte	0x04, 0x1c
        /*0056*/ 	.short	(.L_5369 - .L_5368)


	//   ....[0]....
.L_5368:
        /*0058*/ 	.word	0x00000010


	//----- nvinfo : EIATTR_MAX_THREADS
	.align		4
.L_5369:
        /*005c*/ 	.byte	0x04, 0x05
        /*005e*/ 	.short	(.L_5371 - .L_5370)
.L_5370:
        /*0060*/ 	.word	0x00000080
        /*0064*/ 	.word	0x00000001
        /*0068*/ 	.word	0x00000001
.L_5371:


//--------------------- .nv.info._ZN2at6native18elementwise_kernelILi128ELi4EZNS0_15gpu_kernel_implIZZZNS0_23logical_not_kernel_cudaERNS_18TensorIteratorBaseEENKUlvE0_clEvENKUlvE10_clEvEUlN3c108BFloat16EE_EEvS4_RKT_EUliE_EEviT1_ --------------------------
	.section	.nv.info._ZN2at6native18elementwise_kernelILi128ELi4EZNS0_15gpu_kernel_implIZZZNS0_23logical_not_kernel_cudaERNS_18TensorIteratorBaseEENKUlvE0_clEvENKUlvE10_clEvEUlN3c108BFloat16EE_EEvS4_RKT_EUliE_EEviT1_,"",@"SHT_CUDA_INFO"
	.sectionflags	@""
	.align	4


	//----- nvinfo : EIATTR_CUDA_API_VERSION
	.align		4
        /*0000*/ 	.byte	0x04, 0x37
        /*0002*/ 	.short	(.L_5373 - .L_5372)
.L_5372:
        /*0004*/ 	.word	0x00000082


	//----- nvinfo : EIATTR_SW2861232_WAR
	.align		4
.L_5373:
        /*0008*/ 	.byte	0x01, 0x35
	.zero		2


	//----- nvinfo : EIATTR_PARAM_CBANK
	.align		4
        /*000c*/ 	.byte	0x04, 0x0a
        /*000e*/ 	.short	(.L_5375 - .L_5374)
	.align		4
.L_5374:
        /*0010*/ 	.word	index@(.nv.constant0._ZN2at6native18elementwise_kernelILi128ELi4EZNS0_15gpu_kernel_implIZZZNS0_23logical_not_kernel_cudaERNS_18TensorIteratorBaseEENKUlvE0_clEvENKUlvE10_clEvEUlN3c108BFloat16EE_EEvS4_RKT_EUliE_EEviT1_)
        /*0014*/ 	.short	0x0160
        /*0016*/ 	.short	0x0220


	//----- nvinfo : EIATTR_CBANK_PARAM_SIZE
	.align		4
.L_5375:
        /*0018*/ 	.byte	0x03, 0x19
        /*001a*/ 	.short	0x0220


	//----- nvinfo : EIATTR_KPARAM_INFO
	.align		4
        /*001c*/ 	.byte	0x04, 0x17
        /*001e*/ 	.short	(.L_5377 - .L_5376)
.L_5376:
        /*0020*/ 	.word	0x00000000
        /*0024*/ 	.short	0x0001
        /*0026*/ 	.short	0x0008
        /*0028*/ 	.byte	0x00, 0xf0, 0x61, 0x08


	//----- nvinfo : EIATTR_KPARAM_INFO
	.align		4
.L_5377:
        /*002c*/ 	.byte	0x04, 0x17
        /*002e*/ 	.short	(.L_5379 - .L_5378)
.L_5378:
        /*0030*/ 	.word	0x00000000
        /*0034*/ 	.short	0x0000
        /*0036*/ 	.short	0x0000
        /*0038*/ 	.byte	0x00, 0xf0, 0x11, 0x00


	//----- nvinfo : EIATTR_MAXREG_COUNT
	.align		4
.L_5379:
        /*003c*/ 	.byte	0x03, 0x1b
        /*003e*/ 	.short	0x0080


	//----- nvinfo : EIATTR_EXTERNS
	.align		4
        /*0040*/ 	.byte	0x04, 0x0f
        /*0042*/ 	.short	(.L_5381 - .L_5380)


	//   ....[0]....
	.align		4
.L_5380:
        /*0044*/ 	.word	index@(__assertfail)


	//----- nvinfo : EIATTR_MERCURY_ISA_VERSION
	.align		4
.L_5381:
        /*0048*/ 	.byte	0x03, 0x5f
        /*004a*/ 	.short	0x0000


	//----- nvinfo : EIATTR_SYSCALL_OFFSETS
	.align		4
        /*004c*/ 	.byte	0x04, 0x46
        /*004e*/ 	.short	(.L_5383 - .L_5382)


	//   ....[0]....
.L_5382:
        /*0050*/ 	.word	0x00001dd0


	//   ....[1]....
        /*0054*/ 	.word	0x00002bc0


	//   ....[2]....
        /*0058*/ 	.word	0x000049f0


	//   ....[3]....
        /*005c*/ 	.word	0x000057d0


	//   ....[4]....
        /*0060*/ 	.word	0x000075c0


	//   ....[5]....
        /*0064*/ 	.word	0x000083a0


	//   ....[6]....
        /*0068*/ 	.word	0x0000a1a0


	//   ....[7]....
        /*006c*/ 	.word	0x0000af80


	//----- nvinfo : EIATTR_EXIT_INSTR_OFFSETS
	.align		4
.L_5383:
        /*0070*/ 	.byte	0x04, 0x1c
        /*0072*/ 	.short	(.L_5385 - .L_5384)


	//   ....[0]....
.L_5384:
        /*0074*/ 	.word	0x00008440


	//   ....[1]....
        /*0078*/ 	.word	0x0000a340


	//   ....[2]....
        /*007c*/ 	.word	0x0000a360


	//   ....[3]....
        /*0080*/ 	.word	0x0000a3f0


	//   ....[4]....
        /*0084*/ 	.word	0x0000a410


	//   ....[5]....
        /*0088*/ 	.word	0x0000a430


	//   ....[6]....
        /*008c*/ 	.word	0x0000a4c0


	//   ....[7]....
        /*0090*/ 	.word	0x0000a500


	//   ....[8]....
        /*0094*/ 	.word	0x0000a5a0


	//   ....[9]....
        /*0098*/ 	.word	0x0000a5f0


	//   ....[10]....
        /*009c*/ 	.word	0x0000a630


	//   ....[11]....
        /*00a0*/ 	.word	0x0000a6d0


	//   ....[12]....
        /*00a4*/ 	.word	0x0000a720


	//   ....[13]....
        /*00a8*/ 	.word	0x0000a870


	//   ....[14]....
        /*00ac*/ 	.word	0x0000a910


	//   ....[15]....
        /*00b0*/ 	.word	0x0000a950


	//   ....[16]....
        /*00b4*/ 	.word	0x0000a9a0


	//   ....[17]....
        /*00b8*/ 	.word	0x0000a9e0


	//   ....[18]....
        /*00bc*/ 	.word	0x0000aa80


	//   ....[19]....
        /*00c0*/ 	.word	0x0000abc0


	//   ....[20]....
        /*00c4*/ 	.word	0x0000ad00


	//   ....[21]....
        /*00c8*/ 	.word	0x0000ae50


	//   ....[22]....
        /*00cc*/ 	.word	0x0000af90


	//   ....[23]....
        /*00d0*/ 	.word	0x0000afc0


	//   ....[24]....
        /*00d4*/ 	.word	0x0000afe0


	//----- nvinfo : EIATTR_MAX_THREADS
	.align		4
.L_5385:
        /*00d8*/ 	.byte	0x04, 0x05
        /*00da*/ 	.short	(.L_5387 - .L_5386)
.L_5386:
        /*00dc*/ 	.word	0x00000080
        /*00e0*/ 	.word	0x00000001
        /*00e4*/ 	.word	0x00000001


	//----- nvinfo : EIATTR_CRS_STACK_SIZE
	.align		4
.L_5387:
        /*00e8*/ 	.byte	0x04, 0x1e
        /*00ea*/ 	.short	(.L_5389 - .L_5388)
.L_5388:
        /*00ec*/ 	.word	0x00000000
.L_5389:


//--------------------- .nv.info._ZN2at6native27unrolled_elementwise_kernelIZZZNS0_23logical_not_kernel_cudaERNS_18TensorIteratorBaseEENKUlvE0_clEvENKUlvE10_clEvEUlN3c108BFloat16EE_St5arrayIPcLm2EELi4E23TrivialOffsetCalculatorILi1EjESD_NS0_6memory12LoadWithCastILi1EEENSE_13StoreWithCastILi1EEEEEviT_T0_T2_T3_T4_T5_ --------------------------
	.section	.nv.info._ZN2at6native27unrolled_elementwise_kernelIZZZNS0_23logical_not_kernel_cudaERNS_18TensorIteratorBaseEENKUlvE0_clEvENKUlvE10_clEvEUlN3c108BFloat16EE_St5arrayIPcLm2EELi4E23TrivialOffsetCalculatorILi1EjESD_NS0_6memory12LoadWithCastILi1EEENSE_13StoreWithCastILi1EEEEEviT_T0_T2_T3_T4_T5_,"",@"SHT_CUDA_INFO"
	.sectionflags	@""
	.align	4


	//----- nvinfo : EIATTR_CUDA_API_VERSION
	.align		4
        /*0000*/ 	.byte	0x04, 0x37
        /*0002*/ 	.short	(.L_5391 - .L_5390)
.L_5390:
        /*0004*/ 	.word	0x00000082


	//----- nvinfo : EIATTR_SW2861232_WAR
	.align		4
.L_5391:
        /*0008*/ 	.byte	0x01, 0x35
	.zero		2


	//----- nvinfo : EIATTR_PARAM_CBANK
	.align		4
        /*000c*/ 	.byte	0x04, 0x0a
        /*000e*/ 	.short	(.L_5393 - .L_5392)
	.align		4
.L_5392:
        /*0010*/ 	.word	index@(.nv.constant0._ZN2at6native27unrolled_elementwise_kernelIZZZNS0_23logical_not_kernel_cudaERNS_18TensorIteratorBaseEENKUlvE0_clEvENKUlvE10_clEvEUlN3c108BFloat16EE_St5arrayIPcLm2EELi4E23TrivialOffsetCalculatorILi1EjESD_NS0_6memory12LoadWithCastILi1EEENSE_13StoreWithCastILi1EEEEEviT_T0_T2_T3_T4_T5_)
        /*0014*/ 	.short	0x0160
        /*0016*/ 	.short	0x002c


	//----- nvinfo : EIATTR_CBANK_PARAM_SIZE
	.align		4
.L_5393:
        /*0018*/ 	.byte	0x03, 0x19
        /*001a*/ 	.short	0x002c


	//----- nvinfo : EIATTR_KPARAM_INFO
	.align		4
        /*001c*/ 	.byte	0x04, 0x17
        /*001e*/ 	.short	(.L_5395 - .L_5394)
.L_5394:
        /*0020*/ 	.word	0x00000000
        /*0024*/ 	.short	0x0006
        /*0026*/ 	.short	0x0024
        /*0028*/ 	.byte	0x00, 0xf0, 0x21, 0x00


	//----- nvinfo : EIATTR_KPARAM_INFO
	.align		4
.L_5395:
        /*002c*/ 	.byte	0x04, 0x17
        /*002e*/ 	.short	(.L_5397 - .L_5396)
.L_5396:
        /*0030*/ 	.word	0x00000000
        /*0034*/ 	.short	0x0005
        /*0036*/ 	.short	0x001c
        /*0038*/ 	.byte	0x00, 0xf0, 0x21, 0x00


	//----- nvinfo : EIATTR_KPARAM_INFO
	.align		4
.L_5397:
        /*003c*/ 	.byte	0x04, 0x17
        /*003e*/ 	.short	(.L_5399 - .L_5398)
.L_5398:
        /*0040*/ 	.word	0x00000000
        /*0044*/ 	.short	0x0004
        /*0046*/ 	.short	0x0019
        /*0048*/ 	.byte	0x00, 0xf0, 0x05, 0x00


	//----- nvinfo : EIATTR_KPARAM_INFO
	.align		4
.L_5399:
        /*004c*/ 	.byte	0x04, 0x17
        /*004e*/ 	.short	(.L_5401 - .L_5400)
.L_5400:
        /*0050*/ 	.word	0x00000000
        /*0054*/ 	.short	0x0003
        /*0056*/ 	.short	0x0018
        /*0058*/ 	.byte	0x00, 0xf0, 0x05, 0x00


	//----- nvinfo : EIATTR_KPARAM_INFO
	.align		4
.L_5401:
        /*005c*/ 	.byte	0x04, 0x17
        /*005e*/ 	.short	(.L_5403 - .L_5402)
.L_5402:
        /*0060*/ 	.word	0x00000000
        /*0064*/ 	.short	0x0002
        /*0066*/ 	.short	0x0008
        /*0068*/ 	.byte	0x00, 0xf0, 0x41, 0x00


	//----- nvinfo : EIATTR_KPARAM_INFO
	.align		4
.L_5403:
        /*006c*/ 	.byte	0x04, 0x17
        /*006e*/ 	.short	(.L_5405 - .L_5404)
.L_5404:
        /*0070*/ 	.word	0x00000000
        /*0074*/ 	.short	0x0001
        /*0076*/ 	.short	0x0004
        /*0078*/ 	.byte	0x00, 0xf0, 0x05, 0x00


	//----- nvinfo : EIATTR_KPARAM_INFO
	.align		4
.L_5405:
        /*007c*/ 	.byte	0x04, 0x17
        /*007e*/ 	.short	(.L_5407 - .L_5406)
.L_5406:
        /*0080*/ 	.word	0x00000000
        /*0084*/ 	.short	0x0000
        /*0086*/ 	.short	0x0000
        /*0088*/ 	.byte	0x00, 0xf0, 0x11, 0x00


	//----- nvinfo : EIATTR_MAXREG_COUNT
	.align		4
.L_5407:
        /*008c*/ 	.byte	0x03, 0x1b
        /*008e*/ 	.short	0x00ff


	//----- nvinfo : EIATTR_EXTERNS
	.align		4
        /*0090*/ 	.byte	0x04, 0x0f
        /*0092*/ 	.short	(.L_5409 - .L_5408)


	//   ....[0]....
	.align		4
.L_5408:
        /*0094*/ 	.word	index@(__assertfail)


	//----- nvinfo : EIATTR_MERCURY_ISA_VERSION
	.align		4
.L_5409:
        /*0098*/ 	.byte	0x03, 0x5f
        /*009a*/ 	.short	0x0000


	//----- nvinfo : EIATTR_SYSCALL_OFFSETS
	.align		4
        /*009c*/ 	.byte	0x04, 0x46
        /*009e*/ 	.short	(.L_5411 - .L_5410)


	//   ....[0]....
.L_5410:
        /*00a0*/ 	.word	0x000010a0


	//   ....[1]....
        /*00a4*/ 	.word	0x000021a0


	//   ....[2]....
        /*00a8*/ 	.word	0x000032b0


	//   ....[3]....
        /*00ac*/ 	.word	0x00004390


	//   ....[4]....
        /*00b0*/ 	.word	0x00005590


	//   ....[5]....
        /*00b4*/ 	.word	0x000064c0


	//   ....[6]....
        /*00b8*/ 	.word	0x000073b0


	//   ....[7]....
        /*00bc*/ 	.word	0x000082a0


	//----- nvinfo : EIATTR_EXIT_INSTR_OFFSETS
	.align		4
.L_5411:
        /*00c0*/ 	.byte	0x04, 0x1c
        /*00c2*/ 	.short	(.L_5413 - .L_5412)


	//   ....[0]....
.L_5412:
        /*00c4*/ 	.word	0x00007450


	//   ....[1]....
        /*00c8*/ 	.word	0x00007560


	//   ....[2]....
        /*00cc*/ 	.word	0x00007580


	//   ....[3]....
        /*00d0*/ 	.word	0x00007610


	//   ....[4]....
        /*00d4*/ 	.word	0x00007630


	//   ....[5]....
        /*00d8*/ 	.word	0x00007650


	//   ....[6]....
        /*00dc*/ 	.word	0x000076e0


	//   ....[7]....
        /*00e0*/ 	.word	0x00007720


	//   ....[8]....
        /*00e4*/ 	.word	0x000077c0


	//   ....[9]....
        /*00e8*/ 	.word	0x00007810


	//   ....[10]....
        /*00ec*/ 	.word	0x00007840


	//   ....[11]....
        /*00f0*/ 	.word	0x00007900


	//   ....[12]....
        /*00f4*/ 	.word	0x00007940


	//   ....[13]....
        /*00f8*/ 	.word	0x00007ad0


	//   ....[14]....
        /*00fc*/ 	.word	0x00007c30


	//   ....[15]....
        /*0100*/ 	.word	0x00007c70


	//   ....[16]....
        /*0104*/ 	.word	0x00007d10


	//   ....[17]....
        /*0108*/ 	.word	0x00007e90


	//   ....[18]....
        /*010c*/ 	.word	0x00008010


	//   ....[19]....
        /*0110*/ 	.word	0x00008170


	//   ....[20]....
        /*0114*/ 	.word	0x000082b0


	//   ....[21]....
        /*0118*/ 	.word	0x000082e0


	//   ....[22]....
        /*011c*/ 	.word	0x00008300


	//----- nvinfo : EIATTR_MAX_THREADS
	.align		4
.L_5413:
        /*0120*/ 	.byte	0x04, 0x05
        /*0122*/ 	.short	(.L_5415 - .L_5414)
.L_5414:
        /*0124*/ 	.word	0x00000080
        /*0128*/ 	.word	0x00000001
        /*012c*/ 	.word	0x00000001


	//----- nvinfo : EIATTR_CRS_STACK_SIZE
	.align		4
.L_5415:
        /*0130*/ 	.byte	0x04, 0x1e
        /*0132*/ 	.short	(.L_5417 - .L_5416)
.L_5416:
        /*0134*/ 	.word	0x00000000
.L_5417:


//--------------------- .nv.info._ZN2at6native18elementwise_kernelILi128ELi4EZNS0_22gpu_kernel_impl_nocastIZZZNS0_23logical_not_kernel_cudaERNS_18TensorIteratorBaseEENKUlvE0_clEvENKUlvE10_clEvEUlN3c108BFloat16EE_EEvS4_RKT_EUliE_EEviT1_ --------------------------
	.section	.nv.info._ZN2at6native18elementwise_kernelILi128ELi4EZNS0_22gpu_kernel_impl_nocastIZZZNS0_23logical_not_kernel_cudaERNS_18TensorIteratorBaseEENKUlvE0_clEvENKUlvE10_clEvEUlN3c108BFloat16EE_EEvS4_RKT_EUliE_EEviT1_,"",@"SHT_CUDA_INFO"
	.sectionflags	@""
	.align	4


	//----- nvinfo : EIATTR_CUDA_API_VERSION
	.align		4
        /*0000*/ 	.byte	0x04, 0x37
        /*0002*/ 	.short	(.L_5419 - .L_5418)
.L_5418:
        /*0004*/ 	.word	0x00000082


	//----- nvinfo : EIATTR_SW2861232_WAR
	.align		4
.L_5419:
        /*0008*/ 	.byte	0x01, 0x35
	.zero		2


	//----- nvinfo : EIATTR_PARAM_CBANK
	.align		4
        /*000c*/ 	.byte	0x04, 0x0a
        /*000e*/ 	.short	(.L_5421 - .L_5420)
	.align		4
.L_5420:
        /*0010*/ 	.word	index@(.nv.constant0._ZN2at6native18elementwise_kernelILi128ELi4EZNS0_22gpu_kernel_impl_nocastIZZZNS0_23logical_not_kernel_cudaERNS_18TensorIteratorBaseEENKUlvE0_clEvENKUlvE10_clEvEUlN3c108BFloat16EE_EEvS4_RKT_EUliE_EEviT1_)
        /*0014*/ 	.short	0x0160
        /*0016*/ 	.short	0x0220


	//----- nvinfo : EIATTR_CBANK_PARAM_SIZE
	.align		4
.L_5421:
        /*0018*/ 	.byte	0x03, 0x19
        /*001a*/ 	.short	0x0220


	//----- nvinfo : EIATTR_KPARAM_INFO
	.align		4
        /*001c*/ 	.byte	0x04, 0x17
        /*001e*/ 	.short	(.L_5423 - .L_5422)
.L_5422:
        /*0020*/ 	.word	0x00000000
        /*0024*/ 	.short	0x0001
        /*0026*/ 	.short	0x0008
        /*0028*/ 	.byte	0x00, 0xf0, 0x61, 0x08


	//----- nvinfo : EIATTR_KPARAM_INFO
	.align		4
.L_5423:
        /*002c*/ 	.byte	0x04, 0x17
        /*002e*/ 	.short	(.L_5425 - .L_5424)
.L_5424:
        /*0030*/ 	.word	0x00000000
        /*0034*/ 	.short	0x0000
        /*0036*/ 	.short	0x0000
        /*0038*/ 	.byte	0x00, 0xf0, 0x11, 0x00


	//----- nvinfo : EIATTR_MAXREG_COUNT
	.align		4
.L_5425:
        /*003c*/ 	.byte	0x03, 0x1b
        /*003e*/ 	.short	0x0080


	//----- nvinfo : EIATTR_MERCURY_ISA_VERSION
	.align		4
        /*0040*/ 	.byte	0x03, 0x5f
        /*0042*/ 	.short	0x0000


	//----- nvinfo : EIATTR_EXIT_INSTR_OFFSETS
	.align		4
        /*0044*/ 	.byte	0x04, 0x1c
        /*0046*/ 	.short	(.L_5427 - .L_5426)


	//   ....[0]....
.L_5426:
        /*0048*/ 	.word	0x00002d70


	//   ....[1]....
        /*004c*/ 	.word	0x00003c40


	//----- nvinfo : EIATTR_MAX_THREADS
	.align		4
.L_5427:
        /*0050*/ 	.byte	0x04, 0x05
        /*0052*/ 	.short	(.L_5429 - .L_5428)
.L_5428:
        /*0054*/ 	.word	0x00000080
        /*0058*/ 	.word	0x00000001
        /*005c*/ 	.word	0x00000001


	//----- nvinfo : EIATTR_CRS_STACK_SIZE
	.align		4
.L_5429:
        /*0060*/ 	.byte	0x04, 0x1e
        /*0062*/ 	.short	(.L_5431 - .L_5430)
.L_5430:
        /*0064*/ 	.word	0x00000000
.L_5431:


//--------------------- .nv.info._ZN2at6native27unrolled_elementwise_kernelIZZZNS0_23logical_not_kernel_cudaERNS_18TensorIteratorBaseEENKUlvE0_clEvENKUlvE10_clEvEUlN3c108BFloat16EE_St5arrayIPcLm2EELi4E23TrivialOffsetCalculatorILi1EjESD_NS0_6memory15LoadWithoutCastENSE_16StoreWithoutCastEEEviT_T0_T2_T3_T4_T5_ --------------------------
	.section	.nv.info._ZN2at6native27unrolled_elementwise_kernelIZZZNS0_23logical_not_kernel_cudaERNS_18TensorIteratorBaseEENKUlvE0_clEvENKUlvE10_clEvEUlN3c108BFloat16EE_St5arrayIPcLm2EELi4E23TrivialOffsetCalculatorILi1EjESD_NS0_6memory15LoadWithoutCastENSE_16StoreWithoutCastEEEviT_T0_T2_T3_T4_T5_,"",@"SHT_CUDA_INFO"
	.sectionflags	@""
	.align	4


	//----- nvinfo : EIATTR_CUDA_API_VERSION
	.align		4
        /*0000*/ 	.byte	0x04, 0x37
        /*0002*/ 	.short	(.L_5433 - .L_5432)
.L_5432:
        /*0004*/ 	.word	0x00000082


	//----- nvinfo : EIATTR_SW2861232_WAR
	.align		4
.L_5433:
        /*0008*/ 	.byte	0x01, 0x35
	.zero		2


	//----- nvinfo : EIATTR_PARAM_CBANK
	.align		4
        /*000c*/ 	.byte	0x04, 0x0a
        /*000e*/ 	.short	(.L_5435 - .L_5434)
	.align		4
.L_5434:
        /*0010*/ 	.word	index@(.nv.constant0._ZN2at6native27unrolled_elementwise_kernelIZZZNS0_23logical_not_kernel_cudaERNS_18TensorIteratorBaseEENKUlvE0_clEvENKUlvE10_clEvEUlN3c108BFloat16EE_St5arrayIPcLm2EELi4E23TrivialOffsetCalculatorILi1EjESD_NS0_6memory15LoadWithoutCastENSE_16StoreWithoutCastEEEviT_T0_T2_T3_T4_T5_)
        /*0014*/ 	.short	0x0160
        /*0016*/ 	.short	0x001c


	//----- nvinfo : EIATTR_CBANK_PARAM_SIZE
	.align		4
.L_5435:
        /*0018*/ 	.byte	0x03, 0x19
        /*001a*/ 	.short	0x001c


	//----- nvinfo : EIATTR_KPARAM_INFO
	.align		4
        /*001c*/ 	.byte	0x04, 0x17
        /*001e*/ 	.short	(.L_5437 - .L_5436)
.L_5436:
        /*0020*/ 	.word	0x00000000
        /*0024*/ 	.short	0x0006
        /*0026*/ 	.short	0x001b
        /*0028*/ 	.byte	0x00, 0xf0, 0x05, 0x00


	//----- nvinfo : EIATTR_KPARAM_INFO
	.align		4
.L_5437:
        /*002c*/ 	.byte	0x04, 0x17
        /*002e*/ 	.short	(.L_5439 - .L_5438)
.L_5438:
        /*0030*/ 	.word	0x00000000
        /*0034*/ 	.short	0x0005
        /*0036*/ 	.short	0x001a
        /*0038*/ 	.byte	0x00, 0xf0, 0x05, 0x00


	//----- nvinfo : EIATTR_KPARAM_INFO
	.align		4
.L_5439:
        /*003c*/ 	.byte	0x04, 0x17
        /*003e*/ 	.short	(.L_5441 - .L_5440)
.L_5440:
        /*0040*/ 	.word	0x00000000
        /*0044*/ 	.short	0x0004
        /*0046*/ 	.short	0x0019
        /*0048*/ 	.byte	0x00, 0xf0, 0x05, 0x00


	//----- nvinfo : EIATTR_KPARAM_INFO
	.align		4
.L_5441:
        /*004c*/ 	.byte	0x04, 0x17
        /*004e*/ 	.short	(.L_5443 - .L_5442)
.L_5442:
        /*0050*/ 	.word	0x00000000
        /*0054*/ 	.short	0x0003
        /*0056*/ 	.short	0x0018
        /*0058*/ 	.byte	0x00, 0xf0, 0x05, 0x00


	//----- nvinfo : EIATTR_KPARAM_INFO
	.align		4
.L_5443:
        /*005c*/ 	.byte	0x04, 0x17
        /*005e*/ 	.short	(.L_5445 - .L_5444)
.L_5444:
        /*0060*/ 	.word	0x00000000
        /*0064*/ 	.short	0x0002
        /*0066*/ 	.short	0x0008
        /*0068*/ 	.byte	0x00, 0xf0, 0x41, 0x00


	//----- nvinfo : EIATTR_KPARAM_INFO
	.align		4
.L_5445:
        /*006c*/ 	.byte	0x04, 0x17
        /*006e*/ 	.short	(.L_5447 - .L_5446)
.L_5446:
        /*0070*/ 	.word	0x00000000
        /*0074*/ 	.short	0x0001
        /*0076*/ 	.short	0x0004
        /*0078*/ 	.byte	0x00, 0xf0, 0x05, 0x00


	//----- nvinfo : EIATTR_KPARAM_INFO
	.align		4
.L_5447:
        /*007c*/ 	.byte	0x04, 0x17
        /*007e*/ 	.short	(.L_5449 - .L_5448)
.L_5448:
        /*0080*/ 	.word	0x00000000
        /*0084*/ 	.short	0x0000
        /*0086*/ 	.short	0x0000
        /*0088*/ 	.byte	0x00, 0xf0, 0x11, 0x00


	//----- nvinfo : EIATTR_MAXREG_COUNT
	.align		4
.L_5449:
        /*008c*/ 	.byte	0x03, 0x1b
        /*008e*/ 	.short	0x00ff


	//----- nvinfo : EIATTR_MERCURY_ISA_VERSION
	.align		4
        /*0090*/ 	.byte	0x03, 0x5f
        /*0092*/ 	.short	0x0000


	//----- nvinfo : EIATTR_EXIT_INSTR_OFFSETS
	.align		4
        /*0094*/ 	.byte	0x04, 0x1c
        /*0096*/ 	.short	(.L_5451 - .L_5450)


	//   ....[0]....
.L_5450:
        /*0098*/ 	.word	0x00000460


	//   ....[1]....
        /*009c*/ 	.word	0x000004e0


	//----- nvinfo : EIATTR_MAX_THREADS
	.align		4
.L_5451:
        /*00a0*/ 	.byte	0x04, 0x05
        /*00a2*/ 	.short	(.L_5453 - .L_5452)
.L_5452:
        /*00a4*/ 	.word	0x00000080
        /*00a8*/ 	.word	0x00000001
        /*00ac*/ 	.word	0x00000001


	//----- nvinfo : EIATTR_CRS_STACK_SIZE
	.align		4
.L_5453:
        /*00b0*/ 	.byte	0x04, 0x1e
        /*00b2*/ 	.short	(.L_5455 - .L_5454)
.L_5454:
        /*00b4*/ 	.word	0x00000000
.L_5455:


//--------------------- .nv.info._ZN2at6native29vectorized_elementwise_kernelILi2EZZZNS0_23logical_not_kernel_cudaERNS_18TensorIteratorBaseEENKUlvE0_clEvENKUlvE10_clEvEUlN3c108BFloat16EE_St5arrayIPcLm2EEEEviT0_T1_ --------------------------
	.section	.nv.info._ZN2at6native29vectorized_elementwise_kernelILi2EZZZNS0_23logical_not_kernel_cudaERNS_18TensorIteratorBaseEENKUlvE0_clEvENKUlvE10_clEvEUlN3c108BFloat16EE_St5arrayIPcLm2EEEEviT0_T1_,"",@"SHT_CUDA_INFO"
	.sectionflags	@""
	.align	4


	//----- nvinfo : EIATTR_CUDA_API_VERSION
	.align		4
        /*0000*/ 	.byte	0x04, 0x37
        /*0002*/ 	.short	(.L_5457 - .L_5456)
.L_5456:
        /*0004*/ 	.word	0x00000082


	//----- nvinfo : EIATTR_SW2861232_WAR
	.align		4
.L_5457:
        /*0008*/ 	.byte	0x01, 0x35
	.zero		2


	//----- nvinfo : EIATTR_PARAM_CBANK
	.align		4
        /*000c*/ 	.byte	0x04, 0x0a
        /*000e*/ 	.short	(.L_5459 - .L_5458)
	.align		4
.L_5458:
        /*0010*/ 	.word	index@(.nv.constant0._ZN2at6native29vectorized_elementwise_kernelILi2EZZZNS0_23logical_not_kernel_cudaERNS_18TensorIteratorBaseEENKUlvE0_clEvENKUlvE10_clEvEUlN3c108BFloat16EE_St5arrayIPcLm2EEEEviT0_T1_)
        /*0014*/ 	.short	0x0160
        /*0016*/ 	.short	0x0018


	//----- nvinfo : EIATTR_CBANK_PARAM_SIZE
	.align		4
.L_5459:
        /*0018*/ 	.byte	0x03, 0x19
        /*001a*/ 	.short	0x0018


	//----- nvinfo : EIATTR_KPARAM_INFO
	.align		4
        /*001c*/ 	.byte	0x04, 0x17
        /*001e*/ 	.short	(.L_5461 - .L_5460)
.L_5460:
        /*0020*/ 	.word	0x00000000
        /*0024*/ 	.short	0x0002
        /*0026*/ 	.short	0x0008
        /*0028*/ 	.byte	0x00, 0xf0, 0x41, 0x00


	//----- nvinfo : EIATTR_KPARAM_INFO
	.align		4
.L_5461:
        /*002c*/ 	.byte	0x04, 0x17
        /*002e*/ 	.short	(.L_5463 - .L_5462)
.L_5462:
        /*0030*/ 	.word	0x00000000
        /*0034*/ 	.short	0x0001
        /*0036*/ 	.short	0x0004
        /*0038*/ 	.byte	0x00, 0xf0, 0x05, 0x00


	//----- nvinfo : EIATTR_KPARAM_INFO
	.align		4
.L_5463:
        /*003c*/ 	.byte	0x04, 0x17
        /*003e*/ 	.short	(.L_5465 - .L_5464)
.L_5464:
        /*0040*/ 	.word	0x00000000
        /*0044*/ 	.short	0x0000
        /*0046*/ 	.short	0x0000
        /*0048*/ 	.byte	0x00, 0xf0, 0x11, 0x00


	//----- nvinfo : EIATTR_MAXREG_COUNT
	.align		4
.L_5465:
        /*004c*/ 	.byte	0x03, 0x1b
        /*004e*/ 	.short	0x00ff


	//----- nvinfo : EIATTR_MERCURY_ISA_VERSION
	.align		4
        /*0050*/ 	.byte	0x03, 0x5f
        /*0052*/ 	.short	0x0000


	//----- nvinfo : EIATTR_EXIT_INSTR_OFFSETS
	.align		4
        /*0054*/ 	.byte	0x04, 0x1c
        /*0056*/ 	.short	(.L_5467 - .L_5466)


	//   ....[0]....
.L_5466:
        /*0058*/ 	.word	0x00000320


	//   ....[1]....
        /*005c*/ 	.word	0x00000c70


	//   ....[2]....
        /*0060*/ 	.word	0x00000cc0


	//----- nvinfo : EIATTR_MAX_THREADS
	.align		4
.L_5467:
        /*0064*/ 	.byte	0x04, 0x05
        /*0066*/ 	.short	(.L_5469 - .L_5468)
.L_5468:
        /*0068*/ 	.word	0x00000080
        /*006c*/ 	.word	0x00000001
        /*0070*/ 	.word	0x00000001


	//----- nvinfo : EIATTR_CRS_STACK_SIZE
	.align		4
.L_5469:
        /*0074*/ 	.byte	0x04, 0x1e
        /*0076*/ 	.short	(.L_5471 - .L_5470)
.L_5470:
        /*0078*/ 	.word	0x00000000
.L_5471:


//--------------------- .nv.info._ZN2at6native29vectorized_elementwise_kernelILi4EZZZNS0_23logical_not_kernel_cudaERNS_18TensorIteratorBaseEENKUlvE0_clEvENKUlvE10_clEvEUlN3c108BFloat16EE_St5arrayIPcLm2EEEEviT0_T1_ --------------------------
	.section	.nv.info._ZN2at6native29vectorized_elementwise_kernelILi4EZZZNS0_23logical_not_kernel_cudaERNS_18TensorIteratorBaseEENKUlvE0_clEvENKUlvE10_clEvEUlN3c108BFloat16EE_St5arrayIPcLm2EEEEviT0_T1_,"",@"SHT_CUDA_INFO"
	.sectionflags	@""
	.align	4


	//----- nvinfo : EIATTR_CUDA_API_VERSION
	.align		4
        /*0000*/ 	.byte	0x04, 0x37
        /*0002*/ 	.short	(.L_5473 - .L_5472)
.L_5472:
        /*0004*/ 	.word	0x00000082


	//----- nvinfo : EIATTR_SW2861232_WAR
	.align		4
.L_5473:
        /*0008*/ 	.byte	0x01, 0x35
	.zero		2


	//----- nvinfo : EIATTR_PARAM_CBANK
	.align		4
        /*000c*/ 	.byte	0x04, 0x0a
        /*000e*/ 	.short	(.L_5475 - .L_5474)
	.align		4
.L_5474:
        /*0010*/ 	.word	index@(.nv.constant0._ZN2at6native29vectorized_elementwise_kernelILi4EZZZNS0_23logical_not_kernel_cudaERNS_18TensorIteratorBaseEENKUlvE0_clEvENKUlvE10_clEvEUlN3c108BFloat16EE_St5arrayIPcLm2EEEEviT0_T1_)
        /*0014*/ 	.short	0x0160
        /*0016*/ 	.short	0x0018


	//----- nvinfo : EIATTR_CBANK_PARAM_SIZE
	.align		4
.L_5475:
        /*0018*/ 	.byte	0x03, 0x19
        /*001a*/ 	.short	0x0018


	//----- nvinfo : EIATTR_KPARAM_INFO
	.align		4
        /*001c*/ 	.byte	0x04, 0x17
        /*001e*/ 	.short	(.L_5477 - .L_5476)
.L_5476:
        /*0020*/ 	.word	0x00000000
        /*0024*/ 	.short	0x0002
        /*0026*/ 	.short	0x0008
        /*0028*/ 	.byte	0x00, 0xf0, 0x41, 0x00


	//----- nvinfo : EIATTR_KPARAM_INFO
	.align		4
.L_5477:
        /*002c*/ 	.byte	0x04, 0x17
        /*002e*/ 	.short	(.L_5479 - .L_5478)
.L_5478:
        /*0030*/ 	.word	0x00000000
        /*0034*/ 	.short	0x0001
        /*0036*/ 	.short	0x0004
        /*0038*/ 	.byte	0x00, 0xf0, 0x05, 0x00


	//----- nvinfo : EIATTR_KPARAM_INFO
	.align		4
.L_5479:
        /*003c*/ 	.byte	0x04, 0x17
        /*003e*/ 	.short	(.L_5481 - .L_5480)
.L_5480:
        /*0040*/ 	.word	0x00000000
        /*0044*/ 	.short	0x0000
        /*0046*/ 	.short	0x0000
        /*0048*/ 	.byte	0x00, 0xf0, 0x11, 0x00


	//----- nvinfo : EIATTR_MAXREG_COUNT
	.align		4
.L_5481:
        /*004c*/ 	.byte	0x03, 0x1b
        /*004e*/ 	.short	0x00ff


	//----- nvinfo : EIATTR_MERCURY_ISA_VERSION
	.align		4
        /*0050*/ 	.byte	0x03, 0x5f
        /*0052*/ 	.short	0x0000


	//----- nvinfo : EIATTR_EXIT_INSTR_OFFSETS
	.align		4
        /*0054*/ 	.byte	0x04, 0x1c
        /*0056*/ 	.short	(.L_5483 - .L_5482)


	//   ....[0]....
.L_5482:
        /*0058*/ 	.word	0x00000300


	//   ....[1]....
        /*005c*/ 	.word	0x00000c50


	//   ....[2]....
        /*0060*/ 	.word	0x00000ca0


	//----- nvinfo : EIATTR_MAX_THREADS
	.align		4
.L_5483:
        /*0064*/ 	.byte	0x04, 0x05
        /*0066*/ 	.short	(.L_5485 - .L_5484)
.L_5484:
        /*0068*/ 	.word	0x00000080
        /*006c*/ 	.word	0x00000001
        /*0070*/ 	.word	0x00000001


	//----- nvinfo : EIATTR_CRS_STACK_SIZE
	.align		4
.L_5485:
        /*0074*/ 	.byte	0x04, 0x1e
        /*0076*/ 	.short	(.L_5487 - .L_5486)
.L_5486:
        /*0078*/ 	.word	0x00000000
.L_5487:


//--------------------- .nv.info._ZN2at6native29vectorized_elementwise_kernelILi8EZZZNS0_23logical_not_kernel_cudaERNS_18TensorIteratorBaseEENKUlvE0_clEvENKUlvE10_clEvEUlN3c108BFloat16EE_St5arrayIPcLm2EEEEviT0_T1_ --------------------------
	.section	.nv.info._ZN2at6native29vectorized_elementwise_kernelILi8EZZZNS0_23logical_not_kernel_cudaERNS_18TensorIteratorBaseEENKUlvE0_clEvENKUlvE10_clEvEUlN3c108BFloat16EE_St5arrayIPcLm2EEEEviT0_T1_,"",@"SHT_CUDA_INFO"
	.sectionflags	@""
	.align	4


	//----- nvinfo : EIATTR_CUDA_API_VERSION
	.align		4
        /*0000*/ 	.byte	0x04, 0x37
        /*0002*/ 	.short	(.L_5489 - .L_5488)
.L_5488:
        /*0004*/ 	.word	0x00000082


	//----- nvinfo : EIATTR_SW2861232_WAR
	.align		4
.L_5489:
        /*0008*/ 	.byte	0x01, 0x35
	.zero		2


	//----- nvinfo : EIATTR_PARAM_CBANK
	.align		4
        /*000c*/ 	.byte	0x04, 0x0a
        /*000e*/ 	.short	(.L_5491 - .L_5490)
	.align		4
.L_5490:
        /*0010*/ 	.word	index@(.nv.constant0._ZN2at6native29vectorized_elementwise_kernelILi8EZZZNS0_23logical_not_kernel_cudaERNS_18TensorIteratorBaseEENKUlvE0_clEvENKUlvE10_clEvEUlN3c108BFloat16EE_St5arrayIPcLm2EEEEviT0_T1_)
        /*0014*/ 	.short	0x0160
        /*0016*/ 	.short	0x0018


	//----- nvinfo : EIATTR_CBANK_PARAM_SIZE
	.align		4
.L_5491:
        /*0018*/ 	.byte	0x03, 0x19
        /*001a*/ 	.short	0x0018


	//----- nvinfo : EIATTR_KPARAM_INFO
	.align		4
        /*001c*/ 	.byte	0x04, 0x17
        /*001e*/ 	.short	(.L_5493 - .L_5492)
.L_5492:
        /*0020*/ 	.word	0x00000000
        /*0024*/ 	.short	0x0002
        /*0026*/ 	.short	0x0008
        /*0028*/ 	.byte	0x00, 0xf0, 0x41, 0x00


	//----- nvinfo : EIATTR_KPARAM_INFO
	.align		4
.L_5493:
        /*002c*/ 	.byte	0x04, 0x17
        /*002e*/ 	.short	(.L_5495 - .L_5494)
.L_5494:
        /*0030*/ 	.word	0x00000000
        /*0034*/ 	.short	0x0001
        /*0036*/ 	.short	0x0004
        /*0038*/ 	.byte	0x00, 0xf0, 0x05, 0x00


	//----- nvinfo : EIATTR_KPARAM_INFO
	.align		4
.L_5495:
        /*003c*/ 	.byte	0x04, 0x17
        /*003e*/ 	.short	(.L_5497 - .L_5496)
.L_5496:
        /*0040*/ 	.word	0x00000000
        /*0044*/ 	.short	0x0000
        /*0046*/ 	.short	0x0000
        /*0048*/ 	.byte	0x00, 0xf0, 0x11, 0x00


	//----- nvinfo : EIATTR_MAXREG_COUNT
	.align		4
.L_5497:
        /*004c*/ 	.byte	0x03, 0x1b
        /*004e*/ 	.short	0x00ff


	//----- nvinfo : EIATTR_MERCURY_ISA_VERSION
	.align		4
        /*0050*/ 	.byte	0x03, 0x5f
        /*0052*/ 	.short	0x0000


	//----- nvinfo : EIATTR_EXIT_INSTR_OFFSETS
	.align		4
        /*0054*/ 	.byte	0x04, 0x1c
        /*0056*/ 	.short	(.L_5499 - .L_5498)


	//   ....[0]....
.L_5498:
        /*0058*/ 	.word	0x00000010


	//----- nvinfo : EIATTR_MAX_THREADS
	.align		4
.L_5499:
        /*005c*/ 	.byte	0x04, 0x05
        /*005e*/ 	.short	(.L_5501 - .L_5500)
.L_5500:
        /*0060*/ 	.word	0x00000080
        /*0064*/ 	.word	0x00000001
        /*0068*/ 	.word	0x00000001
.L_5501:


//--------------------- .nv.info._ZN2at6native18elementwise_kernelILi128ELi4EZNS0_15gpu_kernel_implIZZZNS0_23logical_not_kernel_cudaERNS_18TensorIteratorBaseEENKUlvE0_clEvENKUlvE9_clEvEUlN3c104HalfEE_EEvS4_RKT_EUliE_EEviT1_ --------------------------
	.section	.nv.info._ZN2at6native18elementwise_kernelILi128ELi4EZNS0_15gpu_kernel_implIZZZNS0_23logical_not_kernel_cudaERNS_18TensorIteratorBaseEENKUlvE0_clEvENKUlvE9_clEvEUlN3c104HalfEE_EEvS4_RKT_EUliE_EEviT1_,"",@"SHT_CUDA_INFO"
	.sectionflags	@""
	.align	4


	//----- nvinfo : EIATTR_CUDA_API_VERSION
	.align		4
        /*0000*/ 	.byte	0x04, 0x37
        /*0002*/ 	.short	(.L_5503 - .L_5502)
.L_5502:
        /*0004*/ 	.word	0x00000082


	//----- nvinfo : EIATTR_SW2861232_WAR
	.align		4
.L_5503:
        /*0008*/ 	.byte	0x01, 0x35
	.zero		2


	//----- nvinfo : EIATTR_PARAM_CBANK
	.align		4
        /*000c*/ 	.byte	0x04, 0x0a
        /*000e*/ 	.short	(.L_5505 - .L_5504)
	.align		4
.L_5504:
        /*0010*/ 	.word	index@(.nv.constant0._ZN2at6native18elementwise_kernelILi128ELi4EZNS0_15gpu_kernel_implIZZZNS0_23logical_not_kernel_cudaERNS_18TensorIteratorBaseEENKUlvE0_clEvENKUlvE9_clEvEUlN3c104HalfEE_EEvS4_RKT_EUliE_EEviT1_)
        /*0014*/ 	.short	0x0160
        /*0016*/ 	.short	0x0220


	//----- nvinfo : EIATTR_CBANK_PARAM_SIZE
	.align		4
.L_5505:
        /*0018*/ 	.byte	0x03, 0x19
        /*001a*/ 	.short	0x0220


	//----- nvinfo : EIATTR_KPARAM_INFO
	.align		4
        /*001c*/ 	.byte	0x04, 0x17
        /*001e*/ 	.short	(.L_5507 - .L_5506)
.L_5506:
        /*0020*/ 	.word	0x00000000
        /*0024*/ 	.short	0x0001
        /*0026*/ 	.short	0x0008
        /*0028*/ 	.byte	0x00, 0xf0, 0x61, 0x08


	//----- nvinfo : EIATTR_KPARAM_INFO
	.align		4
.L_5507:
        /*002c*/ 	.byte	0x04, 0x17
        /*002e*/ 	.short	(.L_5509 - .L_5508)
.L_5508:
        /*0030*/ 	.word	0x00000000
        /*0034*/ 	.short	0x0000
        /*0036*/ 	.short	0x0000
        /*0038*/ 	.byte	0x00, 0xf0, 0x11, 0x00


	//----- nvinfo : EIATTR_MAXREG_COUNT
	.align		4
.L_5509:
        /*003c*/ 	.byte	0x03, 0x1b
        /*003e*/ 	.short	0x0080


	//----- nvinfo : EIATTR_EXTERNS
	.align		4
        /*0040*/ 	.byte	0x04, 0x0f
        /*0042*/ 	.short	(.L_5511 - .L_5510)


	//   ....[0]....
	.align		4
.L_5510:
        /*0044*/ 	.word	index@(__assertfail)


	//----- nvinfo : EIATTR_MERCURY_ISA_VERSION
	.align		4
.L_5511:
        /*0048*/ 	.byte	0x03, 0x5f
        /*004a*/ 	.short	0x0000


	//----- nvinfo : EIATTR_SYSCALL_OFFSETS
	.align		4
        /*004c*/ 	.byte	0x04, 0x46
        /*004e*/ 	.short	(.L_5513 - .L_5512)


	//   ....[0]....
.L_5512:
        /*0050*/ 	.word	0x00001db0


	//   ....[1]....
        /*0054*/ 	.word	0x00002ba0


	//   ....[2]....
        /*0058*/ 	.word	0x000049a0


	//   ....[3]....
        /*005c*/ 	.word	0x00005780


	//   ....[4]....
        /*0060*/ 	.word	0x00007550


	//   ....[5]....
        /*0064*/ 	.word	0x00008330


	//   ....[6]....
        /*0068*/ 	.word	0x0000a110


	//   ....[7]....
        /*006c*/ 	.word	0x0000aef0


	//----- nvinfo : EIATTR_EXIT_INSTR_OFFSETS
	.align		4
.L_5513:
        /*0070*/ 	.byte	0x04, 0x1c
        /*0072*/ 	.short	(.L_5515 - .L_5514)


	//   ....[0]....
.L_5514:
        /*0074*/ 	.word	0x000083d0


	//   ....[1]....
        /*0078*/ 	.word	0x0000a2b0


	//   ....[2]....
        /*007c*/ 	.word	0x0000a2d0


	//   ....[3]....
        /*0080*/ 	.word	0x0000a360


	//   ....[4]....
        /*0084*/ 	.word	0x0000a380


	//   ....[5]....
        /*0088*/ 	.word	0x0000a3a0


	//   ....[6]....
        /*008c*/ 	.word	0x0000a430


	//   ....[7]....
        /*0090*/ 	.word	0x0000a470


	//   ....[8]....
        /*0094*/ 	.word	0x0000a510


	//   ....[9]....
        /*0098*/ 	.word	0x0000a560


	//   ....[10]....
        /*009c*/ 	.word	0x0000a5a0


	//   ....[11]....
        /*00a0*/ 	.word	0x0000a640


	//   ....[12]....
        /*00a4*/ 	.word	0x0000a690


	//   ....[13]....
        /*00a8*/ 	.word	0x0000a7e0


	//   ....[14]....
        /*00ac*/ 	.word	0x0000a880


	//   ....[15]....
        /*00b0*/ 	.word	0x0000a8c0


	//   ....[16]....
        /*00b4*/ 	.word	0x0000a910


	//   ....[17]....
        /*00b8*/ 	.word	0x0000a950


	//   ....[18]....
        /*00bc*/ 	.word	0x0000a9f0


	//   ....[19]....
        /*00c0*/ 	.word	0x0000ab30


	//   ....[20]....
        /*00c4*/ 	.word	0x0000ac70


	//   ....[21]....
        /*00c8*/ 	.word	0x0000adc0


	//   ....[22]....
        /*00cc*/ 	.word	0x0000af00


	//   ....[23]....
        /*00d0*/ 	.word	0x0000af30


	//   ....[24]....
        /*00d4*/ 	.word	0x0000af50


	//----- nvinfo : EIATTR_MAX_THREADS
	.align		4
.L_5515:
        /*00d8*/ 	.byte	0x04, 0x05
        /*00da*/ 	.short	(.L_5517 - .L_5516)
.L_5516:
        /*00dc*/ 	.word	0x00000080
        /*00e0*/ 	.word	0x00000001
        /*00e4*/ 	.word	0x00000001


	//----- nvinfo : EIATTR_CRS_STACK_SIZE
	.align		4
.L_5517:
        /*00e8*/ 	.byte	0x04, 0x1e
        /*00ea*/ 	.short	(.L_5519 - .L_5518)
.L_5518:
        /*00ec*/ 	.word	0x00000000
.L_5519:


//--------------------- .nv.info._ZN2at6native27unrolled_elementwise_kernelIZZZNS0_23logical_not_kernel_cudaERNS_18TensorIteratorBaseEENKUlvE0_clEvENKUlvE9_clEvEUlN3c104HalfEE_St5arrayIPcLm2EELi4E23TrivialOffsetCalculatorILi1EjESD_NS0_6memory12LoadWithCastILi1EEENSE_13StoreWithCastILi1EEEEEviT_T0_T2_T3_T4_T5_ --------------------------
	.section	.nv.info._ZN2at6native27unrolled_elementwise_kernelIZZZNS0_23logical_not_kernel_cudaERNS_18TensorIteratorBaseEENKUlvE0_clEvENKUlvE9_clEvEUlN3c104HalfEE_St5arrayIPcLm2EELi4E23TrivialOffsetCalculatorILi1EjESD_NS0_6memory12LoadWithCastILi1EEENSE_13StoreWithCastILi1EEEEEviT_T0_T2_T3_T4_T5_,"",@"SHT_CUDA_INFO"
	.sectionflags	@""
	.align	4


	//----- nvinfo : EIATTR_CUDA_API_VERSION
	.align		4
        /*0000*/ 	.byte	0x04, 0x37
        /*0002*/ 	.short	(.L_5521 - .L_5520)
.L_5520:
        /*0004*/ 	.word	0x00000082


	//----- nvinfo : EIATTR_SW2861232_WAR
	.align		4
.L_5521:
        /*0008*/ 	.byte	0x01, 0x35
	.zero		2


	//----- nvinfo : EIATTR_PARAM_CBANK
	.align		4
        /*000c*/ 	.byte	0x04, 0x0a
        /*000e*/ 	.short	(.L_5523 - .L_5522)
	.align		4
.L_5522:
        /*0010*/ 	.word	index@(.nv.constant0._ZN2at6native27unrolled_elementwise_kernelIZZZNS0_23logical_not_kernel_cudaERNS_18TensorIteratorBaseEENKUlvE0_clEvENKUlvE9_clEvEUlN3c104HalfEE_St5arrayIPcLm2EELi4E23TrivialOffsetCalculatorILi1EjESD_NS0_6memory12LoadWithCastILi1EEENSE_13StoreWithCastILi1EEEEEviT_T0_T2_T3_T4_T5_)
        /*0014*/ 	.short	0x0160
        /*0016*/ 	.short	0x002c


	//----- nvinfo : EIATTR_CBANK_PARAM_SIZE
	.align		4
.L_5523:
        /*0018*/ 	.byte	0x03, 0x19
        /*001a*/ 	.short	0x002c


	//----- nvinfo : EIATTR_KPARAM_INFO
	.align		4
        /*001c*/ 	.byte	0x04, 0x17
        /*001e*/ 	.short	(.L_5525 - .L_5524)
.L_5524:
        /*0020*/ 	.word	0x00000000
        /*0024*/ 	.short	0x0006
        /*0026*/ 	.short	0x0024
        /*0028*/ 	.byte	0x00, 0xf0, 0x21, 0x00


	//----- nvinfo : EIATTR_KPARAM_INFO
	.align		4
.L_5525:
        /*002c*/ 	.byte	0x04, 0x17
        /*002e*/ 	.short	(.L_5527 - .L_5526)
.L_5526:
        /*0030*/ 	.word	0x00000000
        /*0034*/ 	.short	0x0005
        /*0036*/ 	.short	0x001c
        /*0038*/ 	.byte	0x00, 0xf0, 0x21, 0x00


	//----- nvinfo : EIATTR_KPARAM_INFO
	.align		4
.L_5527:
        /*003c*/ 	.byte	0x04, 0x17
        /*003e*/ 	.short	(.L_5529 - .L_5528)
.L_5528:
        /*0040*/ 	.word	0x00000000
        /*0044*/ 	.short	0x0004
        /*0046*/ 	.short	0x0019
        /*0048*/ 	.byte	0x00, 0xf0, 0x05, 0x00


	//----- nvinfo : EIATTR_KPARAM_INFO
	.align		4
.L_5529:
        /*004c*/ 	.byte	0x04, 0x17
        /*004e*/ 	.short	(.L_5531 - .L_5530)
.L_5530:
        /*0050*/ 	.word	0x00000000
        /*0054*/ 	.short	0x0003
        /*0056*/ 	.short	0x0018
        /*0058*/ 	.byte	0x00, 0xf0, 0x05, 0x00


	//----- nvinfo : EIATTR_KPARAM_INFO
	.align		4
.L_5531:
        /*005c*/ 	.byte	0x04, 0x17
        /*005e*/ 	.short	(.L_5533 - .L_5532)
.L_5532:
        /*0060*/ 	.word	0x00000000
        /*0064*/ 	.short	0x0002
        /*0066*/ 	.short	0x0008
        /*0068*/ 	.byte	0x00, 0xf0, 0x41, 0x00


	//----- nvinfo : EIATTR_KPARAM_INFO
	.align		4
.L_5533:
        /*006c*/ 	.byte	0x04, 0x17
        /*006e*/ 	.short	(.L_5535 - .L_5534)
.L_5534:
        /*0070*/ 	.word	0x00000000
        /*0074*/ 	.short	0x0001
        /*0076*/ 	.short	0x0004
        /*0078*/ 	.byte	0x00, 0xf0, 0x05, 0x00


	//----- nvinfo : EIATTR_KPARAM_INFO
	.align		4
.L_5535:
        /*007c*/ 	.byte	0x04, 0x17
        /*007e*/ 	.short	(.L_5537 - .L_5536)
.L_5536:
        /*0080*/ 	.word	0x00000000
        /*0084*/ 	.short	0x0000
        /*0086*/ 	.short	0x0000
        /*0088*/ 	.byte	0x00, 0xf0, 0x11, 0x00


	//----- nvinfo : EIATTR_MAXREG_COUNT
	.align		4
.L_5537:
        /*008c*/ 	.byte	0x03, 0x1b
        /*008e*/ 	.short	0x00ff


	//----- nvinfo : EIATTR_EXTERNS
	.align		4
        /*0090*/ 	.byte	0x04, 0x0f
        /*0092*/ 	.short	(.L_5539 - .L_5538)


	//   ....[0]....
	.align		4
.L_5538:
        /*0094*/ 	.word	index@(__assertfail)


	//----- nvinfo : EIATTR_MERCURY_ISA_VERSION
	.align		4
.L_5539:
        /*0098*/ 	.byte	0x03, 0x5f
        /*009a*/ 	.short	0x0000


	//----- nvinfo : EIATTR_SYSCALL_OFFSETS
	.align		4
        /*009c*/ 	.byte	0x04, 0x46
        /*009e*/ 	.short	(.L_5541 - .L_5540)


	//   ....[0]....
.L_5540:
        /*00a0*/ 	.word	0x00001070


	//   ....[1]....
        /*00a4*/ 	.word	0x00002140


	//   ....[2]....
        /*00a8*/ 	.word	0x00003220


	//   ....[3]....
        /*00ac*/ 	.word	0x000042d0


	//   ....[4]....
        /*00b0*/ 	.word	0x000054d0


	//   ....[5]....
        /*00b4*/ 	.word	0x00006400


	//   ....[6]....
        /*00b8*/ 	.word	0x000072f0


	//   ....[7]....
        /*00bc*/ 	.word	0x000081e0


	//----- nvinfo : EIATTR_EXIT_INSTR_OFFSETS
	.align		4
.L_5541:
        /*00c0*/ 	.byte	0x04, 0x1c
        /*00c2*/ 	.short	(.L_5543 - .L_5542)


	//   ....[0]....
.L_5542:
        /*00c4*/ 	.word	0x00007390


	//   ....[1]....
        /*00c8*/ 	.word	0x000074a0


	//   ....[2]....
        /*00cc*/ 	.word	0x000074c0


	//   ....[3]....
        /*00d0*/ 	.word	0x00007550


	//   ....[4]....
        /*00d4*/ 	.word	0x00007570


	//   ....[5]....
        /*00d8*/ 	.word	0x00007590


	//   ....[6]....
        /*00dc*/ 	.word	0x00007620


	//   ....[7]....
        /*00e0*/ 	.word	0x00007660


	//   ....[8]....
        /*00e4*/ 	.word	0x00007700


	//   ....[9]....
        /*00e8*/ 	.word	0x00007750


	//   ....[10]....
        /*00ec*/ 	.word	0x00007780


	//   ....[11]....
        /*00f0*/ 	.word	0x00007840


	//   ....[12]....
        /*00f4*/ 	.word	0x00007880


	//   ....[13]....
        /*00f8*/ 	.word	0x00007a10


	//   ....[14]....
        /*00fc*/ 	.word	0x00007b70


	//   ....[15]....
        /*0100*/ 	.word	0x00007bb0


	//   ....[16]....
        /*0104*/ 	.word	0x00007c50


	//   ....[17]....
        /*0108*/ 	.word	0x00007dd0


	//   ....[18]....
        /*010c*/ 	.word	0x00007f50


	//   ....[19]....
        /*0110*/ 	.word	0x000080b0


	//   ....[20]....
        /*0114*/ 	.word	0x000081f0


	//   ....[21]....
        /*0118*/ 	.word	0x00008220


	//   ....[22]....
        /*011c*/ 	.word	0x00008240


	//----- nvinfo : EIATTR_MAX_THREADS
	.align		4
.L_5543:
        /*0120*/ 	.byte	0x04, 0x05
        /*0122*/ 	.short	(.L_5545 - .L_5544)
.L_5544:
        /*0124*/ 	.word	0x00000080
        /*0128*/ 	.word	0x00000001
        /*012c*/ 	.word	0x00000001


	//----- nvinfo : EIATTR_CRS_STACK_SIZE
	.align		4
.L_5545:
        /*0130*/ 	.byte	0x04, 0x1e
        /*0132*/ 	.short	(.L_5547 - .L_5546)
.L_5546:
        /*0134*/ 	.word	0x00000000
.L_5547:


//--------------------- .nv.info._ZN2at6native18elementwise_kernelILi128ELi4EZNS0_22gpu_kernel_impl_nocastIZZZNS0_23logical_not_kernel_cudaERNS_18TensorIteratorBaseEENKUlvE0_clEvENKUlvE9_clEvEUlN3c104HalfEE_EEvS4_RKT_EUliE_EEviT1_ --------------------------
	.section	.nv.info._ZN2at6native18elementwise_kernelILi128ELi4EZNS0_22gpu_kernel_impl_nocastIZZZNS0_23logical_not_kernel_cudaERNS_18TensorIteratorBaseEENKUlvE0_clEvENKUlvE9_clEvEUlN3c104HalfEE_EEvS4_RKT_EUliE_EEviT1_,"",@"SHT_CUDA_INFO"
	.sectionflags	@""
	.align	4


	//----- nvinfo : EIATTR_CUDA_API_VERSION
	.align		4
        /*0000*/ 	.byte	0x04, 0x37
        /*0002*/ 	.short	(.L_5549 - .L_5548)
.L_5548:
        /*0004*/ 	.word	0x00000082


	//----- nvinfo : EIATTR_SW2861232_WAR
	.align		4
.L_5549:
        /*0008*/ 	.byte	0x01, 0x35
	.zero		2


	//----- nvinfo : EIATTR_PARAM_CBANK
	.align		4
        /*000c*/ 	.byte	0x04, 0x0a
        /*000e*/ 	.short	(.L_5551 - .L_5550)
	.align		4
.L_5550:
        /*0010*/ 	.word	index@(.nv.constant0._ZN2at6native18elementwise_kernelILi128ELi4EZNS0_22gpu_kernel_impl_nocastIZZZNS0_23logical_not_kernel_cudaERNS_18TensorIteratorBaseEENKUlvE0_clEvENKUlvE9_clEvEUlN3c104HalfEE_EEvS4_RKT_EUliE_EEviT1_)
        /*0014*/ 	.short	0x0160
        /*0016*/ 	.short	0x0220


	//----- nvinfo : EIATTR_CBANK_PARAM_SIZE
	.align		4
.L_5551:
        /*0018*/ 	.byte	0x03, 0x19
        /*001a*/ 	.short	0x0220


	//----- nvinfo : EIATTR_KPARAM_INFO
	.align		4
        /*001c*/ 	.byte	0x04, 0x17
        /*001e*/ 	.short	(.L_5553 - .L_5552)
.L_5552:
        /*0020*/ 	.word	0x00000000
        /*0024*/ 	.short	0x0001
        /*0026*/ 	.short	0x0008
        /*0028*/ 	.byte	0x00, 0xf0, 0x61, 0x08


	//----- nvinfo : EIATTR_KPARAM_INFO
	.align		4
.L_5553:
        /*002c*/ 	.byte	0x04, 0x17
        /*002e*/ 	.short	(.L_5555 - .L_5554)
.L_5554:
        /*0030*/ 	.word	0x00000000
        /*0034*/ 	.short	0x0000
        /*0036*/ 	.short	0x0000
        /*0038*/ 	.byte	0x00, 0xf0, 0x11, 0x00


	//----- nvinfo : EIATTR_MAXREG_COUNT
	.align		4
.L_5555:
        /*003c*/ 	.byte	0x03, 0x1b
        /*003e*/ 	.short	0x0080


	//----- nvinfo : EIATTR_MERCURY_ISA_VERSION
	.align		4
        /*0040*/ 	.byte	0x03, 0x5f
        /*0042*/ 	.short	0x0000


	//----- nvinfo : EIATTR_EXIT_INSTR_OFFSETS
	.align		4
        /*0044*/ 	.byte	0x04, 0x1c
        /*0046*/ 	.short	(.L_5557 - .L_5556)


	//   ....[0]....
.L_5556:
        /*0048*/ 	.word	0x00002d70


	//   ....[1]....
        /*004c*/ 	.word	0x00003c40


	//----- nvinfo : EIATTR_MAX_THREADS
	.align		4
.L_5557:
        /*0050*/ 	.byte	0x04, 0x05
        /*0052*/ 	.short	(.L_5559 - .L_5558)
.L_5558:
        /*0054*/ 	.word	0x00000080
        /*0058*/ 	.word	0x00000001
        /*005c*/ 	.word	0x00000001


	//----- nvinfo : EIATTR_CRS_STACK_SIZE
	.align		4
.L_5559:
        /*0060*/ 	.byte	0x04, 0x1e
        /*0062*/ 	.short	(.L_5561 - .L_5560)
.L_5560:
        /*0064*/ 	.word	0x00000000
.L_5561:


//--------------------- .nv.info._ZN2at6native27unrolled_elementwise_kernelIZZZNS0_23logical_not_kernel_cudaERNS_18TensorIteratorBaseEENKUlvE0_clEvENKUlvE9_clEvEUlN3c104HalfEE_St5arrayIPcLm2EELi4E23TrivialOffsetCalculatorILi1EjESD_NS0_6memory15LoadWithoutCastENSE_16StoreWithoutCastEEEviT_T0_T2_T3_T4_T5_ --------------------------
	.section	.nv.info._ZN2at6native27unrolled_elementwise_kernelIZZZNS0_23logical_not_kernel_cudaERNS_18TensorIteratorBaseEENKUlvE0_clEvENKUlvE9_clEvEUlN3c104HalfEE_St5arrayIPcLm2EELi4E23TrivialOffsetCalculatorILi1EjESD_NS0_6memory15LoadWithoutCastENSE_16StoreWithoutCastEEEviT_T0_T2_T3_T4_T5_,"",@"SHT_CUDA_INFO"
	.sectionflags	@""
	.align	4


	//----- nvinfo : EIATTR_CUDA_API_VERSION
	.align		4
        /*0000*/ 	.byte	0x04, 0x37
        /*0002*/ 	.short	(.L_5563 - .L_5562)
.L_5562:
        /*0004*/ 	.word	0x00000082


	//----- nvinfo : EIATTR_SW2861232_WAR
	.align		4
.L_5563:
        /*0008*/ 	.byte	0x01, 0x35
	.zero		2


	//----- nvinfo : EIATTR_PARAM_CBANK
	.align		4
        /*000c*/ 	.byte	0x04, 0x0a
        /*000e*/ 	.short	(.L_5565 - .L_5564)
	.align		4
.L_5564:
        /*0010*/ 	.word	index@(.nv.constant0._ZN2at6native27unrolled_elementwise_kernelIZZZNS0_23logical_not_kernel_cudaERNS_18TensorIteratorBaseEENKUlvE0_clEvENKUlvE9_clEvEUlN3c104HalfEE_St5arrayIPcLm2EELi4E23TrivialOffsetCalculatorILi1EjESD_NS0_6memory15LoadWithoutCastENSE_16StoreWithoutCastEEEviT_T0_T2_T3_T4_T5_)
        /*0014*/ 	.short	0x0160
        /*0016*/ 	.short	0x001c


	//----- nvinfo : EIATTR_CBANK_PARAM_SIZE
	.align		4
.L_5565:
        /*0018*/ 	.byte	0x03, 0x19
        /*001a*/ 	.short	0x001c


	//----- nvinfo : EIATTR_KPARAM_INFO
	.align		4
        /*001c*/ 	.byte	0x04, 0x17
        /*001e*/ 	.short	(.L_5567 - .L_5566)
.L_5566:
        /*0020*/ 	.word	0x00000000
        /*0024*/ 	.short	0x0006
        /*0026*/ 	.short	0x001b
        /*0028*/ 	.byte	0x00, 0xf0, 0x05, 0x00


	//----- nvinfo : EIATTR_KPARAM_INFO
	.align		4
.L_5567:
        /*002c*/ 	.byte	0x04, 0x17
        /*002e*/ 	.short	(.L_5569 - .L_5568)
.L_5568:
        /*0030*/ 	.word	0x00000000
        /*0034*/ 	.short	0x0005
        /*0036*/ 	.short	0x001a
        /*0038*/ 	.byte	0x00, 0xf0, 0x05, 0x00


	//----- nvinfo : EIATTR_KPARAM_INFO
	.align		4
.L_5569:
        /*003c*/ 	.byte	0x04, 0x17
        /*003e*/ 	.short	(.L_5571 - .L_5570)
.L_5570:
        /*0040*/ 	.word	0x00000000
        /*0044*/ 	.short	0x0004
        /*0046*/ 	.short	0x0019
        /*0048*/ 	.byte	0x00, 0xf0, 0x05, 0x00


	//----- nvinfo : EIATTR_KPARAM_INFO
	.align		4
.L_5571:
        /*004c*/ 	.byte	0x04, 0x17
        /*004e*/ 	.short	(.L_5573 - .L_5572)
.L_5572:
        /*0050*/ 	.word	0x00000000
        /*0054*/ 	.short	0x0003
        /*0056*/ 	.short	0x0018
        /*0058*/ 	.byte	0x00, 0xf0, 0x05, 0x00


	//----- nvinfo : EIATTR_KPARAM_INFO
	.align		4
.L_5573:
        /*005c*/ 	.byte	0x04, 0x17
        /*005e*/ 	.short	(.L_5575 - .L_5574)
.L_5574:
        /*0060*/ 	.word	0x00000000
        /*0064*/ 	.short	0x0002
        /*0066*/ 	.short	0x0008
        /*0068*/ 	.byte	0x00, 0xf0, 0x41, 0x00


	//----- nvinfo : EIATTR_KPARAM_INFO
	.align		4
.L_5575:
        /*006c*/ 	.byte	0x04, 0x17
        /*006e*/ 	.short	(.L_5577 - .L_5576)
.L_5576:
        /*0070*/ 	.word	0x00000000
        /*0074*/ 	.short	0x0001
        /*0076*/ 	.short	0x0004
        /*0078*/ 	.byte	0x00, 0xf0, 0x05, 0x00


	//----- nvinfo : EIATTR_KPARAM_INFO
	.align		4
.L_5577:
        /*007c*/ 	.byte	0x04, 0x17
        /*007e*/ 	.short	(.L_5579 - .L_5578)
.L_5578:
        /*0080*/ 	.word	0x00000000
        /*0084*/ 	.short	0x0000
        /*0086*/ 	.short	0x0000
        /*0088*/ 	.byte	0x00, 0xf0, 0x11, 0x00


	//----- nvinfo : EIATTR_MAXREG_COUNT
	.align		4
.L_5579:
        /*008c*/ 	.byte	0x03, 0x1b
        /*008e*/ 	.short	0x00ff


	//----- nvinfo : EIATTR_MERCURY_ISA_VERSION
	.align		4
        /*0090*/ 	.byte	0x03, 0x5f
        /*0092*/ 	.short	0x0000


	//----- nvinfo : EIATTR_EXIT_INSTR_OFFSETS
	.align		4
        /*0094*/ 	.byte	0x04, 0x1c
        /*0096*/ 	.short	(.L_5581 - .L_5580)


	//   ....[0]....
.L_5580:
        /*0098*/ 	.word	0x00000480


	//   ....[1]....
        /*009c*/ 	.word	0x000004f0


	//----- nvinfo : EIATTR_MAX_THREADS
	.align		4
.L_5581:
        /*00a0*/ 	.byte	0x04, 0x05
        /*00a2*/ 	.short	(.L_5583 - .L_5582)
.L_5582:
        /*00a4*/ 	.word	0x00000080
        /*00a8*/ 	.word	0x00000001
        /*00ac*/ 	.word	0x00000001


	//----- nvinfo : EIATTR_CRS_STACK_SIZE
	.align		4
.L_5583:
        /*00b0*/ 	.byte	0x04, 0x1e
        /*00b2*/ 	.short	(.L_5585 - .L_5584)
.L_5584:
        /*00b4*/ 	.word	0x00000000
.L_5585:


//--------------------- .nv.info._ZN2at6native29vectorized_elementwise_kernelILi2EZZZNS0_23logical_not_kernel_cudaERNS_18TensorIteratorBaseEENKUlvE0_clEvENKUlvE9_clEvEUlN3c104HalfEE_St5arrayIPcLm2EEEEviT0_T1_ --------------------------
	.section	.nv.info._ZN2at6native29vectorized_elementwise_kernelILi2EZZZNS0_23logical_not_kernel_cudaERNS_18TensorIteratorBaseEENKUlvE0_clEvENKUlvE9_clEvEUlN3c104HalfEE_St5arrayIPcLm2EEEEviT0_T1_,"",@"SHT_CUDA_INFO"
	.sectionflags	@""
	.align	4


	//----- nvinfo : EIATTR_CUDA_API_VERSION
	.align		4
        /*0000*/ 	.byte	0x04, 0x37
        /*0002*/ 	.short	(.L_5587 - .L_5586)
.L_5586:
        /*0004*/ 	.word	0x00000082


	//----- nvinfo : EIATTR_SW2861232_WAR
	.align		4
.L_5587:
        /*0008*/ 	.byte	0x01, 0x35
	.zero		2


	//----- nvinfo : EIATTR_PARAM_CBANK
	.align		4
        /*000c*/ 	.byte	0x04, 0x0a
        /*000e*/ 	.short	(.L_5589 - .L_5588)
	.align		4
.L_5588:
        /*0010*/ 	.word	index@(.nv.constant0._ZN2at6native29vectorized_elementwise_kernelILi2EZZZNS0_23logical_not_kernel_cudaERNS_18TensorIteratorBaseEENKUlvE0_clEvENKUlvE9_clEvEUlN3c104HalfEE_St5arrayIPcLm2EEEEviT0_T1_)
        /*0014*/ 	.short	0x0160
        /*0016*/ 	.short	0x0018


	//----- nvinfo : EIATTR_CBANK_PARAM_SIZE
	.align		4
.L_5589:
        /*0018*/ 	.byte	0x03, 0x19
        /*001a*/ 	.short	0x0018


	//----- nvinfo : EIATTR_KPARAM_INFO
	.align		4
        /*001c*/ 	.byte	0x04, 0x17
        /*001e*/ 	.short	(.L_5591 - .L_5590)
.L_5590:
        /*0020*/ 	.word	0x00000000
        /*0024*/ 	.short	0x0002
        /*0026*/ 	.short	0x0008
        /*0028*/ 	.byte	0x00, 0xf0, 0x41, 0x00


	//----- nvinfo : EIATTR_KPARAM_INFO
	.align		4
.L_5591:
        /*002c*/ 	.byte	0x04, 0x17
        /*002e*/ 	.short	(.L_5593 - .L_5592)
.L_5592:
        /*0030*/ 	.word	0x00000000
        /*0034*/ 	.short	0x0001
        /*0036*/ 	.short	0x0004
        /*0038*/ 	.byte	0x00, 0xf0, 0x05, 0x00


	//----- nvinfo : EIATTR_KPARAM_INFO
	.align		4
.L_5593:
        /*003c*/ 	.byte	0x04, 0x17
        /*003e*/ 	.short	(.L_5595 - .L_5594)
.L_5594:
        /*0040*/ 	.word	0x00000000
        /*0044*/ 	.short	0x0000
        /*0046*/ 	.short	0x0000
        /*0048*/ 	.byte	0x00, 0xf0, 0x11, 0x00


	//----- nvinfo : EIATTR_MAXREG_COUNT
	.align		4
.L_5595:
        /*004c*/ 	.byte	0x03, 0x1b
        /*004e*/ 	.short	0x00ff


	//----- nvinfo : EIATTR_MERCURY_ISA_VERSION
	.align		4
        /*0050*/ 	.byte	0x03, 0x5f
        /*0052*/ 	.short	0x0000


	//----- nvinfo : EIATTR_EXIT_INSTR_OFFSETS
	.align		4
        /*0054*/ 	.byte	0x04, 0x1c
        /*0056*/ 	.short	(.L_5597 - .L_5596)


	//   ....[0]....
.L_5596:
        /*0058*/ 	.word	0x00000320


	//   ....[1]....
        /*005c*/ 	.word	0x00000c70


	//   ....[2]....
        /*0060*/ 	.word	0x00000cc0


	//----- nvinfo : EIATTR_MAX_THREADS
	.align		4
.L_5597:
        /*0064*/ 	.byte	0x04, 0x05
        /*0066*/ 	.short	(.L_5599 - .L_5598)
.L_5598:
        /*0068*/ 	.word	0x00000080
        /*006c*/ 	.word	0x00000001
        /*0070*/ 	.word	0x00000001


	//----- nvinfo : EIATTR_CRS_STACK_SIZE
	.align		4
.L_5599:
        /*0074*/ 	.byte	0x04, 0x1e
        /*0076*/ 	.short	(.L_5601 - .L_5600)
.L_5600:
        /*0078*/ 	.word	0x00000000
.L_5601:


//--------------------- .nv.info._ZN2at6native29vectorized_elementwise_kernelILi4EZZZNS0_23logical_not_kernel_cudaERNS_18TensorIteratorBaseEENKUlvE0_clEvENKUlvE9_clEvEUlN3c104HalfEE_St5arrayIPcLm2EEEEviT0_T1_ --------------------------
	.section	.nv.info._ZN2at6native29vectorized_elementwise_kernelILi4EZZZNS0_23logical_not_kernel_cudaERNS_18TensorIteratorBaseEENKUlvE0_clEvENKUlvE9_clEvEUlN3c104HalfEE_St5arrayIPcLm2EEEEviT0_T1_,"",@"SHT_CUDA_INFO"
	.sectionflags	@""
	.align	4


	//----- nvinfo : EIATTR_CUDA_API_VERSION
	.align		4
        /*0000*/ 	.byte	0x04, 0x37
        /*0002*/ 	.short	(.L_5603 - .L_5602)
.L_5602:
        /*0004*/ 	.word	0x00000082


	//----- nvinfo : EIATTR_SW2861232_WAR
	.align		4
.L_5603:
        /*0008*/ 	.byte	0x01, 0x35
	.zero		2


	//----- nvinfo : EIATTR_PARAM_CBANK
	.align		4
        /*000c*/ 	.byte	0x04, 0x0a
        /*000e*/ 	.short	(.L_5605 - .L_5604)
	.align		4
.L_5604:
        /*0010*/ 	.word	index@(.nv.constant0._ZN2at6native29vectorized_elementwise_kernelILi4EZZZNS0_23logical_not_kernel_cudaERNS_18TensorIteratorBaseEENKUlvE0_clEvENKUlvE9_clEvEUlN3c104HalfEE_St5arrayIPcLm2EEEEviT0_T1_)
        /*0014*/ 	.short	0x0160
        /*0016*/ 	.short	0x0018


	//----- nvinfo : EIATTR_CBANK_PARAM_SIZE
	.align		4
.L_5605:
        /*0018*/ 	.byte	0x03, 0x19
        /*001a*/ 	.short	0x0018


	//----- nvinfo : EIATTR_KPARAM_INFO
	.align		4
        /*001c*/ 	.byte	0x04, 0x17
        /*001e*/ 	.short	(.L_5607 - .L_5606)
.L_5606:
        /*0020*/ 	.word	0x00000000
        /*0024*/ 	.short	0x0002
        /*0026*/ 	.short	0x0008
        /*0028*/ 	.byte	0x00, 0xf0, 0x41, 0x00


	//----- nvinfo : EIATTR_KPARAM_INFO
	.align		4
.L_5607:
        /*002c*/ 	.byte	0x04, 0x17
        /*002e*/ 	.short	(.L_5609 - .L_5608)
.L_5608:
        /*0030*/ 	.word	0x00000000
        /*0034*/ 	.short	0x0001
        /*0036*/ 	.short	0x0004
        /*0038*/ 	.byte	0x00, 0xf0, 0x05, 0x00


	//----- nvinfo : EIATTR_KPARAM_INFO
	.align		4
.L_5609:
        /*003c*/ 	.byte	0x04, 0x17
        /*003e*/ 	.short	(.L_5611 - .L_5610)
.L_5610:
        /*0040*/ 	.word	0x00000000
        /*0044*/ 	.short	0x0000
        /*0046*/ 	.short	0x0000
        /*0048*/ 	.byte	0x00, 0xf0, 0x11, 0x00


	//----- nvinfo : EIATTR_MAXREG_COUNT
	.align		4
.L_5611:
        /*004c*/ 	.byte	0x03, 0x1b
        /*004e*/ 	.short	0x00ff


	//----- nvinfo : EIATTR_MERCURY_ISA_VERSION
	.align		4
        /*0050*/ 	.byte	0x03, 0x5f
        /*0052*/ 	.short	0x0000


	//----- nvinfo : EIATTR_EXIT_INSTR_OFFSETS
	.align		4
        /*0054*/ 	.byte	0x04, 0x1c
        /*0056*/ 	.short	(.L_5613 - .L_5612)


	//   ....[0]....
.L_5612:
        /*0058*/ 	.word	0x00000300


	//   ....[1]....
        /*005c*/ 	.word	0x00000c50


	//   ....[2]....
        /*0060*/ 	.word	0x00000ca0


	//----- nvinfo : EIATTR_MAX_THREADS
	.align		4
.L_5613:
        /*0064*/ 	.byte	0x04, 0x05
        /*0066*/ 	.short	(.L_5615 - .L_5614)
.L_5614:
        /*0068*/ 	.word	0x00000080
        /*006c*/ 	.word	0x00000001
        /*0070*/ 	.word	0x00000001


	//----- nvinfo : EIATTR_CRS_STACK_SIZE
	.align		4
.L_5615:
        /*0074*/ 	.byte	0x04, 0x1e
        /*0076*/ 	.short	(.L_5617 - .L_5616)
.L_5616:
        /*0078*/ 	.word	0x00000000
.L_5617:


//--------------------- .nv.info._ZN2at6native29vectorized_elementwise_kernelILi8EZZZNS0_23logical_not_kernel_cudaERNS_18TensorIteratorBaseEENKUlvE0_clEvENKUlvE9_clEvEUlN3c104HalfEE_St5arrayIPcLm2EEEEviT0_T1_ --------------------------
	.section	.nv.info._ZN2at6native29vectorized_elementwise_kernelILi8EZZZNS0_23logical_not_kernel_cudaERNS_18TensorIteratorBaseEENKUlvE0_clEvENKUlvE9_clEvEUlN3c104HalfEE_St5arrayIPcLm2EEEEviT0_T1_,"",@"SHT_CUDA_INFO"
	.sectionflags	@""
	.align	4


	//----- nvinfo : EIATTR_CUDA_API_VERSION
	.align		4
        /*0000*/ 	.byte	0x04, 0x37
        /*0002*/ 	.short	(.L_5619 - .L_5618)
.L_5618:
        /*0004*/ 	.word	0x00000082


	//----- nvinfo : EIATTR_SW2861232_WAR
	.align		4
.L_5619:
        /*0008*/ 	.byte	0x01, 0x35
	.zero		2


	//----- nvinfo : EIATTR_PARAM_CBANK
	.align		4
        /*000c*/ 	.byte	0x04, 0x0a
        /*000e*/ 	.short	(.L_5621 - .L_5620)
	.align		4
.L_5620:
        /*0010*/ 	.word	index@(.nv.constant0._ZN2at6native29vectorized_elementwise_kernelILi8EZZZNS0_23logical_not_kernel_cudaERNS_18TensorIteratorBaseEENKUlvE0_clEvENKUlvE9_clEvEUlN3c104HalfEE_St5arrayIPcLm2EEEEviT0_T1_)
        /*0014*/ 	.short	0x0160
        /*0016*/ 	.short	0x0018


	//----- nvinfo : EIATTR_CBANK_PARAM_SIZE
	.align		4
.L_5621:
        /*0018*/ 	.byte	0x03, 0x19
        /*001a*/ 	.short	0x0018


	//----- nvinfo : EIATTR_KPARAM_INFO
	.align		4
        /*001c*/ 	.byte	0x04, 0x17
        /*001e*/ 	.short	(.L_5623 - .L_5622)
.L_5622:
        /*0020*/ 	.word	0x00000000
        /*0024*/ 	.short	0x0002
        /*0026*/ 	.short	0x0008
        /*0028*/ 	.byte	0x00, 0xf0, 0x41, 0x00


	//----- nvinfo : EIATTR_KPARAM_INFO
	.align		4
.L_5623:
        /*002c*/ 	.byte	0x04, 0x17
        /*002e*/ 	.short	(.L_5625 - .L_5624)
.L_5624:
        /*0030*/ 	.word	0x00000000
        /*0034*/ 	.short	0x0001
        /*0036*/ 	.short	0x0004
        /*0038*/ 	.byte	0x00, 0xf0, 0x05, 0x00


	//----- nvinfo : EIATTR_KPARAM_INFO
	.align		4
.L_5625:
        /*003c*/ 	.byte	0x04, 0x17
        /*003e*/ 	.short	(.L_5627 - .L_5626)
.L_5626:
        /*0040*/ 	.word	0x00000000
        /*0044*/ 	.short	0x0000
        /*0046*/ 	.short	0x0000
        /*0048*/ 	.byte	0x00, 0xf0, 0x11, 0x00


	//----- nvinfo : EIATTR_MAXREG_COUNT
	.align		4
.L_5627:
        /*004c*/ 	.byte	0x03, 0x1b
        /*004e*/ 	.short	0x00ff


	//----- nvinfo : EIATTR_MERCURY_ISA_VERSION
	.align		4
        /*0050*/ 	.byte	0x03, 0x5f
        /*0052*/ 	.short	0x0000


	//----- nvinfo : EIATTR_EXIT_INSTR_OFFSETS
	.align		4
        /*0054*/ 	.byte	0x04, 0x1c
        /*0056*/ 	.short	(.L_5629 - .L_5628)


	//   ....[0]....
.L_5628:
        /*0058*/ 	.word	0x00000010


	//----- nvinfo : EIATTR_MAX_THREADS
	.align		4
.L_5629:
        /*005c*/ 	.byte	0x04, 0x05
        /*005e*/ 	.short	(.L_5631 - .L_5630)
.L_5630:
        /*0060*/ 	.word	0x00000080
        /*0064*/ 	.word	0x00000001
        /*0068*/ 	.word	0x00000001
.L_5631:


//--------------------- .nv.info._ZN2at6native18elementwise_kernelILi128ELi4EZNS0_15gpu_kernel_implIZZZNS0_23logical_not_kernel_cudaERNS_18TensorIteratorBaseEENKUlvE0_clEvENKUlvE8_clEvEUlbE_EEvS4_RKT_EUliE_EEviT1_ --------------------------
	.section	.nv.info._ZN2at6native18elementwise_kernelILi128ELi4EZNS0_15gpu_kernel_implIZZZNS0_23logical_not_kernel_cudaERNS_18TensorIteratorBaseEENKUlvE0_clEvENKUlvE8_clEvEUlbE_EEvS4_RKT_EUliE_EEviT1_,"",@"SHT_CUDA_INFO"
	.sectionflags	@""
	.align	4


	//----- nvinfo : EIATTR_CUDA_API_VERSION
	.align		4
        /*0000*/ 	.byte	0x04, 0x37
        /*0002*/ 	.short	(.L_5633 - .L_5632)
.L_5632:
        /*0004*/ 	.word	0x00000082


	//----- nvinfo : EIATTR_SW2861232_WAR
	.align		4
.L_5633:
        /*0008*/ 	.byte	0x01, 0x35
	.zero		2


	//----- nvinfo : EIATTR_PARAM_CBANK
	.align		4
        /*000c*/ 	.byte	0x04, 0x0a
        /*000e*/ 	.short	(.L_5635 - .L_5634)
	.align		4
.L_5634:
        /*0010*/ 	.word	index@(.nv.constant0._ZN2at6native18elementwise_kernelILi128ELi4EZNS0_15gpu_kernel_implIZZZNS0_23logical_not_kernel_cudaERNS_18TensorIteratorBaseEENKUlvE0_clEvENKUlvE8_clEvEUlbE_EEvS4_RKT_EUliE_EEviT1_)
        /*0014*/ 	.short	0x0160
        /*0016*/ 	.short	0x0220


	//----- nvinfo : EIATTR_CBANK_PARAM_SIZE
	.align		4
.L_5635:
        /*0018*/ 	.byte	0x03, 0x19
        /*001a*/ 	.short	0x0220


	//----- nvinfo : EIATTR_KPARAM_INFO
	.align		4
        /*001c*/ 	.byte	0x04, 0x17
        /*001e*/ 	.short	(.L_5637 - .L_5636)
.L_5636:
        /*0020*/ 	.word	0x00000000
        /*0024*/ 	.short	0x0001
        /*0026*/ 	.short	0x0008
        /*0028*/ 	.byte	0x00, 0xf0, 0x61, 0x08


	//----- nvinfo : EIATTR_KPARAM_INFO
	.align		4
.L_5637:
        /*002c*/ 	.byte	0x04, 0x17
        /*002e*/ 	.short	(.L_5639 - .L_5638)
.L_5638:
        /*0030*/ 	.word	0x00000000
        /*0034*/ 	.short	0x0000
        /*0036*/ 	.short	0x0000
        /*0038*/ 	.byte	0x00, 0xf0, 0x11, 0x00


	//----- nvinfo : EIATTR_MAXREG_COUNT
	.align		4
.L_5639:
        /*003c*/ 	.byte	0x03, 0x1b
        /*003e*/ 	.short	0x0080


	//----- nvinfo : EIATTR_EXTERNS
	.align		4
        /*0040*/ 	.byte	0x04, 0x0f
        /*0042*/ 	.short	(.L_5641 - .L_5640)


	//   ....[0]....
	.align		4
.L_5640:
        /*0044*/ 	.word	index@(__assertfail)


	//----- nvinfo : EIATTR_MERCURY_ISA_VERSION
	.align		4
.L_5641:
        /*0048*/ 	.byte	0x03, 0x5f
        /*004a*/ 	.short	0x0000


	//----- nvinfo : EIATTR_SYSCALL_OFFSETS
	.align		4
        /*004c*/ 	.byte	0x04, 0x46
        /*004e*/ 	.short	(.L_5643 - .L_5642)


	//   ....[0]....
.L_5642:
        /*0050*/ 	.word	0x00001d90


	//   ....[1]....
        /*0054*/ 	.word	0x00002c20


	//   ....[2]....
        /*0058*/ 	.word	0x000049f0


	//   ....[3]....
        /*005c*/ 	.word	0x00005880


	//   ....[4]....
        /*0060*/ 	.word	0x00007620


	//   ....[5]....
        /*0064*/ 	.word	0x000084b0


	//   ....[6]....
        /*0068*/ 	.word	0x0000a260


	//   ....[7]....
        /*006c*/ 	.word	0x0000b0f0


	//----- nvinfo : EIATTR_EXIT_INSTR_OFFSETS
	.align		4
.L_5643:
        /*0070*/ 	.byte	0x04, 0x1c
        /*0072*/ 	.short	(.L_5645 - .L_5644)


	//   ....[0]....
.L_5644:
        /*0074*/ 	.word	0x00008540


	//   ....[1]....
        /*0078*/ 	.word	0x0000a3d0


	//   ....[2]....
        /*007c*/ 	.word	0x0000a3f0


	//   ....[3]....
        /*0080*/ 	.word	0x0000a480


	//   ....[4]....
        /*0084*/ 	.word	0x0000a4a0


	//   ....[5]....
        /*0088*/ 	.word	0x0000a4c0


	//   ....[6]....
        /*008c*/ 	.word	0x0000a550


	//   ....[7]....
        /*0090*/ 	.word	0x0000a590


	//   ....[8]....
        /*0094*/ 	.word	0x0000a630


	//   ....[9]....
        /*0098*/ 	.word	0x0000a680


	//   ....[10]....
        /*009c*/ 	.word	0x0000a6b0


	//   ....[11]....
        /*00a0*/ 	.word	0x0000a750


	//   ....[12]....
        /*00a4*/ 	.word	0x0000a790


	//   ....[13]....
        /*00a8*/ 	.word	0x0000a920


	//   ....[14]....
        /*00ac*/ 	.word	0x0000aa80


	//   ....[15]....
        /*00b0*/ 	.word	0x0000aac0


	//   ....[16]....
        /*00b4*/ 	.word	0x0000ab60


	//   ....[17]....
        /*00b8*/ 	.word	0x0000ace0


	//   ....[18]....
        /*00bc*/ 	.word	0x0000ae60


	//   ....[19]....
        /*00c0*/ 	.word	0x0000afc0


	//   ....[20]....
        /*00c4*/ 	.word	0x0000b100


	//   ....[21]....
        /*00c8*/ 	.word	0x0000b130


	//   ....[22]....
        /*00cc*/ 	.word	0x0000b150


	//----- nvinfo : EIATTR_MAX_THREADS
	.align		4
.L_5645:
        /*00d0*/ 	.byte	0x04, 0x05
        /*00d2*/ 	.short	(.L_5647 - .L_5646)
.L_5646:
        /*00d4*/ 	.word	0x00000080
        /*00d8*/ 	.word	0x00000001
        /*00dc*/ 	.word	0x00000001


	//----- nvinfo : EIATTR_CRS_STACK_SIZE
	.align		4
.L_5647:
        /*00e0*/ 	.byte	0x04, 0x1e
        /*00e2*/ 	.short	(.L_5649 - .L_5648)
.L_5648:
        /*00e4*/ 	.word	0x00000000
.L_5649:


//--------------------- .nv.info._ZN2at6native27unrolled_elementwise_kernelIZZZNS0_23logical_not_kernel_cudaERNS_18TensorIteratorBaseEENKUlvE0_clEvENKUlvE8_clEvEUlbE_St5arrayIPcLm2EELi4E23TrivialOffsetCalculatorILi1EjESB_NS0_6memory12LoadWithCastILi1EEENSC_13StoreWithCastILi1EEEEEviT_T0_T2_T3_T4_T5_ --------------------------
	.section	.nv.info._ZN2at6native27unrolled_elementwise_kernelIZZZNS0_23logical_not_kernel_cudaERNS_18TensorIteratorBaseEENKUlvE0_clEvENKUlvE8_clEvEUlbE_St5arrayIPcLm2EELi4E23TrivialOffsetCalculatorILi1EjESB_NS0_6memory12LoadWithCastILi1EEENSC_13StoreWithCastILi1EEEEEviT_T0_T2_T3_T4_T5_,"",@"SHT_CUDA_INFO"
	.sectionflags	@""
	.align	4


	//----- nvinfo : EIATTR_CUDA_API_VERSION
	.align		4
        /*0000*/ 	.byte	0x04, 0x37
        /*0002*/ 	.short	(.L_5651 - .L_5650)
.L_5650:
        /*0004*/ 	.word	0x00000082


	//----- nvinfo : EIATTR_SW2861232_WAR
	.align		4
.L_5651:
        /*0008*/ 	.byte	0x01, 0x35
	.zero		2


	//----- nvinfo : EIATTR_PARAM_CBANK
	.align		4
        /*000c*/ 	.byte	0x04, 0x0a
        /*000e*/ 	.short	(.L_5653 - .L_5652)
	.align		4
.L_5652:
        /*0010*/ 	.word	index@(.nv.constant0._ZN2at6native27unrolled_elementwise_kernelIZZZNS0_23logical_not_kernel_cudaERNS_18TensorIteratorBaseEENKUlvE0_clEvENKUlvE8_clEvEUlbE_St5arrayIPcLm2EELi4E23TrivialOffsetCalculatorILi1EjESB_NS0_6memory12LoadWithCastILi1EEENSC_13StoreWithCastILi1EEEEEviT_T0_T2_T3_T4_T5_)
        /*0014*/ 	.short	0x0160
        /*0016*/ 	.short	0x002c


	//----- nvinfo : EIATTR_CBANK_PARAM_SIZE
	.align		4
.L_5653:
        /*0018*/ 	.byte	0x03, 0x19
        /*001a*/ 	.short	0x002c


	//----- nvinfo : EIATTR_KPARAM_INFO
	.align		4
        /*001c*/ 	.byte	0x04, 0x17
        /*001e*/ 	.short	(.L_5655 - .L_5654)
.L_5654:
        /*0020*/ 	.word	0x00000000
        /*0024*/ 	.short	0x0006
        /*0026*/ 	.short	0x0024
        /*0028*/ 	.byte	0x00, 0xf0, 0x21, 0x00


	//----- nvinfo : EIATTR_KPARAM_INFO
	.align		4
.L_5655:
        /*002c*/ 	.byte	0x04, 0x17
        /*002e*/ 	.short	(.L_5657 - .L_5656)
.L_5656:
        /*0030*/ 	.word	0x00000000
        /*0034*/ 	.short	0x0005
        /*0036*/ 	.short	0x001c
        /*0038*/ 	.byte	0x00, 0xf0, 0x21, 0x00


	//----- nvinfo : EIATTR_KPARAM_INFO
	.align		4
.L_5657:
        /*003c*/ 	.byte	0x04, 0x17
        /*003e*/ 	.short	(.L_5659 - .L_5658)
.L_5658:
        /*0040*/ 	.word	0x00000000
        /*0044*/ 	.short	0x0004
        /*0046*/ 	.short	0x0019
        /*0048*/ 	.byte	0x00, 0xf0, 0x05, 0x00


	//----- nvinfo : EIATTR_KPARAM_INFO
	.align		4
.L_5659:
        /*004c*/ 	.byte	0x04, 0x17
        /*004e*/ 	.short	(.L_5661 - .L_5660)
.L_5660:
        /*0050*/ 	.word	0x00000000
        /*0054*/ 	.short	0x0003
        /*0056*/ 	.short	0x0018
        /*0058*/ 	.byte	0x00, 0xf0, 0x05, 0x00


	//----- nvinfo : EIATTR_KPARAM_INFO
	.align		4
.L_5661:
        /*005c*/ 	.byte	0x04, 0x17
        /*005e*/ 	.short	(.L_5663 - .L_5662)
.L_5662:
        /*0060*/ 	.word	0x00000000
        /*0064*/ 	.short	0x0002
        /*0066*/ 	.short	0x0008
        /*0068*/ 	.byte	0x00, 0xf0, 0x41, 0x00


	//----- nvinfo : EIATTR_KPARAM_INFO
	.align		4
.L_5663:
        /*006c*/ 	.byte	0x04, 0x17
        /*006e*/ 	.short	(.L_5665 - .L_5664)
.L_5664:
        /*0070*/ 	.word	0x00000000
        /*0074*/ 	.short	0x0001
        /*0076*/ 	.short	0x0004
        /*0078*/ 	.byte	0x00, 0xf0, 0x05, 0x00


	//----- nvinfo : EIATTR_KPARAM_INFO
	.align		4
.L_5665:
        /*007c*/ 	.byte	0x04, 0x17
        /*007e*/ 	.short	(.L_5667 - .L_5666)
.L_5666:
        /*0080*/ 	.word	0x00000000
        /*0084*/ 	.short	0x0000
        /*0086*/ 	.short	0x0000
        /*0088*/ 	.byte	0x00, 0xf0, 0x11, 0x00


	//----- nvinfo : EIATTR_MAXREG_COUNT
	.align		4
.L_5667:
        /*008c*/ 	.byte	0x03, 0x1b
        /*008e*/ 	.short	0x00ff


	//----- nvinfo : EIATTR_EXTERNS
	.align		4
        /*0090*/ 	.byte	0x04, 0x0f
        /*0092*/ 	.short	(.L_5669 - .L_5668)


	//   ....[0]....
	.align		4
.L_5668:
        /*0094*/ 	.word	index@(__assertfail)


	//----- nvinfo : EIATTR_MERCURY_ISA_VERSION
	.align		4
.L_5669:
        /*0098*/ 	.byte	0x03, 0x5f
        /*009a*/ 	.short	0x0000


	//----- nvinfo : EIATTR_SYSCALL_OFFSETS
	.align		4
        /*009c*/ 	.byte	0x04, 0x46
        /*009e*/ 	.short	(.L_5671 - .L_5670)


	//   ....[0]....
.L_5670:
        /*00a0*/ 	.word	0x00000f90


	//   ....[1]....
        /*00a4*/ 	.word	0x00001f60


	//   ....[2]....
        /*00a8*/ 	.word	0x00002f40


	//   ....[3]....
        /*00ac*/ 	.word	0x00003ef0


	//   ....[4]....
        /*00b0*/ 	.word	0x00004f20


	//   ....[5]....
        /*00b4*/ 	.word	0x00005e00


	//   ....[6]....
        /*00b8*/ 	.word	0x00006cc0


	//   ....[7]....
        /*00bc*/ 	.word	0x00007b80


	//----- nvinfo : EIATTR_EXIT_INSTR_OFFSETS
	.align		4
.L_5671:
        /*00c0*/ 	.byte	0x04, 0x1c
        /*00c2*/ 	.short	(.L_5673 - .L_5672)


	//   ....[0]....
.L_5672:
        /*00c4*/ 	.word	0x00006d50


	//   ....[1]....
        /*00c8*/ 	.word	0x00006e60


	//   ....[2]....
        /*00cc*/ 	.word	0x00006e80


	//   ....[3]....
        /*00d0*/ 	.word	0x00006f10


	//   ....[4]....
        /*00d4*/ 	.word	0x00006f30


	//   ....[5]....
        /*00d8*/ 	.word	0x00006f50


	//   ....[6]....
        /*00dc*/ 	.word	0x00006fe0


	//   ....[7]....
        /*00e0*/ 	.word	0x00007020


	//   ....[8]....
        /*00e4*/ 	.word	0x000070c0


	//   ....[9]....
        /*00e8*/ 	.word	0x00007110


	//   ....[10]....
        /*00ec*/ 	.word	0x00007140


	//   ....[11]....
        /*00f0*/ 	.word	0x000071e0


	//   ....[12]....
        /*00f4*/ 	.word	0x00007220


	//   ....[13]....
        /*00f8*/ 	.word	0x000073b0


	//   ....[14]....
        /*00fc*/ 	.word	0x00007510


	//   ....[15]....
        /*0100*/ 	.word	0x00007550


	//   ....[16]....
        /*0104*/ 	.word	0x000075f0


	//   ....[17]....
        /*0108*/ 	.word	0x00007770


	//   ....[18]....
        /*010c*/ 	.word	0x000078f0


	//   ....[19]....
        /*0110*/ 	.word	0x00007a50


	//   ....[20]....
        /*0114*/ 	.word	0x00007b90


	//   ....[21]....
        /*0118*/ 	.word	0x00007bc0


	//   ....[22]....
        /*011c*/ 	.word	0x00007be0


	//----- nvinfo : EIATTR_MAX_THREADS
	.align		4
.L_5673:
        /*0120*/ 	.byte	0x04, 0x05
        /*0122*/ 	.short	(.L_5675 - .L_5674)
.L_5674:
        /*0124*/ 	.word	0x00000080
        /*0128*/ 	.word	0x00000001
        /*012c*/ 	.word	0x00000001


	//----- nvinfo : EIATTR_CRS_STACK_SIZE
	.align		4
.L_5675:
        /*0130*/ 	.byte	0x04, 0x1e
        /*0132*/ 	.short	(.L_5677 - .L_5676)
.L_5676:
        /*0134*/ 	.word	0x00000000
.L_5677:


//--------------------- .nv.info._ZN2at6native18elementwise_kernelILi128ELi4EZNS0_22gpu_kernel_impl_nocastIZZZNS0_23logical_not_kernel_cudaERNS_18TensorIteratorBaseEENKUlvE0_clEvENKUlvE8_clEvEUlbE_EEvS4_RKT_EUliE_EEviT1_ --------------------------
	.section	.nv.info._ZN2at6native18elementwise_kernelILi128ELi4EZNS0_22gpu_kernel_impl_nocastIZZZNS0_23logical_not_kernel_cudaERNS_18TensorIteratorBaseEENKUlvE0_clEvENKUlvE8_clEvEUlbE_EEvS4_RKT_EUliE_EEviT1_,"",@"SHT_CUDA_INFO"
	.sectionflags	@""
	.align	4


	//----- nvinfo : EIATTR_CUDA_API_VERSION
	.align		4
        /*0000*/ 	.byte	0x04, 0x37
        /*0002*/ 	.short	(.L_5679 - .L_5678)
.L_5678:
        /*0004*/ 	.word	0x00000082


	//----- nvinfo : EIATTR_SW2861232_WAR
	.align		4
.L_5679:
        /*0008*/ 	.byte	0x01, 0x35
	.zero		2


	//----- nvinfo : EIATTR_PARAM_CBANK
	.align		4
        /*000c*/ 	.byte	0x04, 0x0a
        /*000e*/ 	.short	(.L_5681 - .L_5680)
	.align		4
.L_5680:
        /*0010*/ 	.word	index@(.nv.constant0._ZN2at6native18elementwise_kernelILi128ELi4EZNS0_22gpu_kernel_impl_nocastIZZZNS0_23logical_not_kernel_cudaERNS_18TensorIteratorBaseEENKUlvE0_clEvENKUlvE8_clEvEUlbE_EEvS4_RKT_EUliE_EEviT1_)
        /*0014*/ 	.short	0x0160
        /*0016*/ 	.short	0x0220


	//----- nvinfo : EIATTR_CBANK_PARAM_SIZE
	.align		4
.L_5681:
        /*0018*/ 	.byte	0x03, 0x19
        /*001a*/ 	.short	0x0220


	//----- nvinfo : EIATTR_KPARAM_INFO
	.align		4
        /*001c*/ 	.byte	0x04, 0x17
        /*001e*/ 	.short	(.L_5683 - .L_5682)
.L_5682:
        /*0020*/ 	.word	0x00000000
        /*0024*/ 	.short	0x0001
        /*0026*/ 	.short	0x0008
        /*0028*/ 	.byte	0x00, 0xf0, 0x61, 0x08


	//----- nvinfo : EIATTR_KPARAM_INFO
	.align		4
.L_5683:
        /*002c*/ 	.byte	0x04, 0x17
        /*002e*/ 	.short	(.L_5685 - .L_5684)
.L_5684:
        /*0030*/ 	.word	0x00000000
        /*0034*/ 	.short	0x0000
        /*0036*/ 	.short	0x0000
        /*0038*/ 	.byte	0x00, 0xf0, 0x11, 0x00


	//----- nvinfo : EIATTR_MAXREG_COUNT
	.align		4
.L_5685:
        /*003c*/ 	.byte	0x03, 0x1b
        /*003e*/ 	.short	0x0080


	//----- nvinfo : EIATTR_MERCURY_ISA_VERSION
	.align		4
        /*0040*/ 	.byte	0x03, 0x5f
        /*0042*/ 	.short	0x0000


	//----- nvinfo : EIATTR_EXIT_INSTR_OFFSETS
	.align		4
        /*0044*/ 	.byte	0x04, 0x1c
        /*0046*/ 	.short	(.L_5687 - .L_5686)


	//   ....[0]....
.L_5686:
        /*0048*/ 	.word	0x00002d40


	//   ....[1]....
        /*004c*/ 	.word	0x00003c00


	//----- nvinfo : EIATTR_MAX_THREADS
	.align		4
.L_5687:
        /*0050*/ 	.byte	0x04, 0x05
        /*0052*/ 	.short	(.L_5689 - .L_5688)
.L_5688:
        /*0054*/ 	.word	0x00000080
        /*0058*/ 	.word	0x00000001
        /*005c*/ 	.word	0x00000001


	//----- nvinfo : EIATTR_CRS_STACK_SIZE
	.align		4
.L_5689:
        /*0060*/ 	.byte	0x04, 0x1e
        /*0062*/ 	.short	(.L_5691 - .L_5690)
.L_5690:
        /*0064*/ 	.word	0x00000000
.L_5691:


//--------------------- .nv.info._ZN2at6native27unrolled_elementwise_kernelIZZZNS0_23logical_not_kernel_cudaERNS_18TensorIteratorBaseEENKUlvE0_clEvENKUlvE8_clEvEUlbE_St5arrayIPcLm2EELi4E23TrivialOffsetCalculatorILi1EjESB_NS0_6memory15LoadWithoutCastENSC_16StoreWithoutCastEEEviT_T0_T2_T3_T4_T5_ --------------------------
	.section	.nv.info._ZN2at6native27unrolled_elementwise_kernelIZZZNS0_23logical_not_kernel_cudaERNS_18TensorIteratorBaseEENKUlvE0_clEvENKUlvE8_clEvEUlbE_St5arrayIPcLm2EELi4E23TrivialOffsetCalculatorILi1EjESB_NS0_6memory15LoadWithoutCastENSC_16StoreWithoutCastEEEviT_T0_T2_T3_T4_T5_,"",@"SHT_CUDA_INFO"
	.sectionflags	@""
	.align	4


	//----- nvinfo : EIATTR_CUDA_API_VERSION
	.align		4
        /*0000*/ 	.byte	0x04, 0x37
        /*0002*/ 	.short	(.L_5693 - .L_5692)
.L_5692:
        /*0004*/ 	.word	0x00000082


	//----- nvinfo : EIATTR_SW2861232_WAR
	.align		4
.L_5693:
        /*0008*/ 	.byte	0x01, 0x35
	.zero		2


	//----- nvinfo : EIATTR_PARAM_CBANK
	.align		4
        /*000c*/ 	.byte	0x04, 0x0a
        /*000e*/ 	.short	(.L_5695 - .L_5694)
	.align		4
.L_5694:
        /*0010*/ 	.word	index@(.nv.constant0._ZN2at6native27unrolled_elementwise_kernelIZZZNS0_23logical_not_kernel_cudaERNS_18TensorIteratorBaseEENKUlvE0_clEvENKUlvE8_clEvEUlbE_St5arrayIPcLm2EELi4E23TrivialOffsetCalculatorILi1EjESB_NS0_6memory15LoadWithoutCastENSC_16StoreWithoutCastEEEviT_T0_T2_T3_T4_T5_)
        /*0014*/ 	.short	0x0160
        /*0016*/ 	.short	0x001c


	//----- nvinfo : EIATTR_CBANK_PARAM_SIZE
	.align		4
.L_5695:
        /*0018*/ 	.byte	0x03, 0x19
        /*001a*/ 	.short	0x001c


	//----- nvinfo : EIATTR_KPARAM_INFO
	.align		4
        /*001c*/ 	.byte	0x04, 0x17
        /*001e*/ 	.short	(.L_5697 - .L_5696)
.L_5696:
        /*0020*/ 	.word	0x00000000
        /*0024*/ 	.short	0x0006
        /*0026*/ 	.short	0x001b
        /*0028*/ 	.byte	0x00, 0xf0, 0x05, 0x00


	//----- nvinfo : EIATTR_KPARAM_INFO
	.align		4
.L_5697:
        /*002c*/ 	.byte	0x04, 0x17
        /*002e*/ 	.short	(.L_5699 - .L_5698)
.L_5698:
        /*0030*/ 	.word	0x00000000
        /*0034*/ 	.short	0x0005
        /*0036*/ 	.short	0x001a
        /*0038*/ 	.byte	0x00, 0xf0, 0x05, 0x00


	//----- nvinfo : EIATTR_KPARAM_INFO
	.align		4
.L_5699:
        /*003c*/ 	.byte	0x04, 0x17
        /*003e*/ 	.short	(.L_5701 - .L_5700)
.L_5700:
        /*0040*/ 	.word	0x00000000
        /*0044*/ 	.short	0x0004
        /*0046*/ 	.short	0x0019
        /*0048*/ 	.byte	0x00, 0xf0, 0x05, 0x00


	//----- nvinfo : EIATTR_KPARAM_INFO
	.align		4
.L_5701:
        /*004c*/ 	.byte	0x04, 0x17
        /*004e*/ 	.short	(.L_5703 - .L_5702)
.L_5702:
        /*0050*/ 	.word	0x00000000
        /*0054*/ 	.short	0x0003
        /*0056*/ 	.short	0x0018
        /*0058*/ 	.byte	0x00, 0xf0, 0x05, 0x00


	//----- nvinfo : EIATTR_KPARAM_INFO
	.align		4
.L_5703:
        /*005c*/ 	.byte	0x04, 0x17
        /*005e*/ 	.short	(.L_5705 - .L_5704)
.L_5704:
        /*0060*/ 	.word	0x00000000
        /*0064*/ 	.short	0x0002
        /*0066*/ 	.short	0x0008
        /*0068*/ 	.byte	0x00, 0xf0, 0x41, 0x00


	//----- nvinfo : EIATTR_KPARAM_INFO
	.align		4
.L_5705:
        /*006c*/ 	.byte	0x04, 0x17
        /*006e*/ 	.short	(.L_5707 - .L_5706)
.L_5706:
        /*0070*/ 	.word	0x00000000
        /*0074*/ 	.short	0x0001
        /*0076*/ 	.short	0x0004
        /*0078*/ 	.byte	0x00, 0xf0, 0x05, 0x00


	//----- nvinfo : EIATTR_KPARAM_INFO
	.align		4
.L_5707:
        /*007c*/ 	.byte	0x04, 0x17
        /*007e*/ 	.short	(.L_5709 - .L_5708)
.L_5708:
        /*0080*/ 	.word	0x00000000
        /*0084*/ 	.short	0x0000
        /*0086*/ 	.short	0x0000
        /*0088*/ 	.byte	0x00, 0xf0, 0x11, 0x00


	//----- nvinfo : EIATTR_MAXREG_COUNT
	.align		4
.L_5709:
        /*008c*/ 	.byte	0x03, 0x1b
        /*008e*/ 	.short	0x00ff


	//----- nvinfo : EIATTR_MERCURY_ISA_VERSION
	.align		4
        /*0090*/ 	.byte	0x03, 0x5f
        /*0092*/ 	.short	0x0000


	//----- nvinfo : EIATTR_EXIT_INSTR_OFFSETS
	.align		4
        /*0094*/ 	.byte	0x04, 0x1c
        /*0096*/ 	.short	(.L_5711 - .L_5710)


	//   ....[0]....
.L_5710:
        /*0098*/ 	.word	0x000004d0


	//   ....[1]....
        /*009c*/ 	.word	0x00000560


	//----- nvinfo : EIATTR_MAX_THREADS
	.align		4
.L_5711:
        /*00a0*/ 	.byte	0x04, 0x05
        /*00a2*/ 	.short	(.L_5713 - .L_5712)
.L_5712:
        /*00a4*/ 	.word	0x00000080
        /*00a8*/ 	.word	0x00000001
        /*00ac*/ 	.word	0x00000001


	//----- nvinfo : EIATTR_CRS_STACK_SIZE
	.align		4
.L_5713:
        /*00b0*/ 	.byte	0x04, 0x1e
        /*00b2*/ 	.short	(.L_5715 - .L_5714)
.L_5714:
        /*00b4*/ 	.word	0x00000000
.L_5715:


//--------------------- .nv.info._ZN2at6native29vectorized_elementwise_kernelILi2EZZZNS0_23logical_not_kernel_cudaERNS_18TensorIteratorBaseEENKUlvE0_clEvENKUlvE8_clEvEUlbE_St5arrayIPcLm2EEEEviT0_T1_ --------------------------
	.section	.nv.info._ZN2at6native29vectorized_elementwise_kernelILi2EZZZNS0_23logical_not_kernel_cudaERNS_18TensorIteratorBaseEENKUlvE0_clEvENKUlvE8_clEvEUlbE_St5arrayIPcLm2EEEEviT0_T1_,"",@"SHT_CUDA_INFO"
	.sectionflags	@""
	.align	4


	//----- nvinfo : EIATTR_CUDA_API_VERSION
	.align		4
        /*0000*/ 	.byte	0x04, 0x37
        /*0002*/ 	.short	(.L_5717 - .L_5716)
.L_5716:
        /*0004*/ 	.word	0x00000082


	//----- nvinfo : EIATTR_SW2861232_WAR
	.align		4
.L_5717:
        /*0008*/ 	.byte	0x01, 0x35
	.zero		2


	//----- nvinfo : EIATTR_PARAM_CBANK
	.align		4
        /*000c*/ 	.byte	0x04, 0x0a
        /*000e*/ 	.short	(.L_5719 - .L_5718)
	.align		4
.L_5718:
        /*0010*/ 	.word	index@(.nv.constant0._ZN2at6native29vectorized_elementwise_kernelILi2EZZZNS0_23logical_not_kernel_cudaERNS_18TensorIteratorBaseEENKUlvE0_clEvENKUlvE8_clEvEUlbE_St5arrayIPcLm2EEEEviT0_T1_)
        /*0014*/ 	.short	0x0160
        /*0016*/ 	.short	0x0018


	//----- nvinfo : EIATTR_CBANK_PARAM_SIZE
	.align		4
.L_5719:
        /*0018*/ 	.byte	0x03, 0x19
        /*001a*/ 	.short	0x0018


	//----- nvinfo : EIATTR_KPARAM_INFO
	.align		4
        /*001c*/ 	.byte	0x04, 0x17
        /*001e*/ 	.short	(.L_5721 - .L_5720)
.L_5720:
        /*0020*/ 	.word	0x00000000
        /*0024*/ 	.short	0x0002
        /*0026*/ 	.short	0x0008
        /*0028*/ 	.byte	0x00, 0xf0, 0x41, 0x00


	//----- nvinfo : EIATTR_KPARAM_INFO
	.align		4
.L_5721:
        /*002c*/ 	.byte	0x04, 0x17
        /*002e*/ 	.short	(.L_5723 - .L_5722)
.L_5722:
        /*0030*/ 	.word	0x00000000
        /*0034*/ 	.short	0x0001
        /*0036*/ 	.short	0x0004
        /*0038*/ 	.byte	0x00, 0xf0, 0x05, 0x00


	//----- nvinfo : EIATTR_KPARAM_INFO
	.align		4
.L_5723:
        /*003c*/ 	.byte	0x04, 0x17
        /*003e*/ 	.short	(.L_5725 - .L_5724)
.L_5724:
        /*0040*/ 	.word	0x00000000
        /*0044*/ 	.short	0x0000
        /*0046*/ 	.short	0x0000
        /*0048*/ 	.byte	0x00, 0xf0, 0x11, 0x00


	//----- nvinfo : EIATTR_MAXREG_COUNT
	.align		4
.L_5725:
        /*004c*/ 	.byte	0x03, 0x1b
        /*004e*/ 	.short	0x00ff


	//----- nvinfo : EIATTR_MERCURY_ISA_VERSION
	.align		4
        /*0050*/ 	.byte	0x03, 0x5f
        /*0052*/ 	.short	0x0000


	//----- nvinfo : EIATTR_EXIT_INSTR_OFFSETS
	.align		4
        /*0054*/ 	.byte	0x04, 0x1c
        /*0056*/ 	.short	(.L_5727 - .L_5726)


	//   ....[0]....
.L_5726:
        /*0058*/ 	.word	0x00000320


	//   ....[1]....
        /*005c*/ 	.word	0x00000da0


	//   ....[2]....
        /*0060*/ 	.word	0x00000df0


	//----- nvinfo : EIATTR_MAX_THREADS
	.align		4
.L_5727:
        /*0064*/ 	.byte	0x04, 0x05
        /*0066*/ 	.short	(.L_5729 - .L_5728)
.L_5728:
        /*0068*/ 	.word	0x00000080
        /*006c*/ 	.word	0x00000001
        /*0070*/ 	.word	0x00000001


	//----- nvinfo : EIATTR_CRS_STACK_SIZE
	.align		4
.L_5729:
        /*0074*/ 	.byte	0x04, 0x1e
        /*0076*/ 	.short	(.L_5731 - .L_5730)
.L_5730:
        /*0078*/ 	.word	0x00000000
.L_5731:


//--------------------- .nv.info._ZN2at6native29vectorized_elementwise_kernelILi4EZZZNS0_23logical_not_kernel_cudaERNS_18TensorIteratorBaseEENKUlvE0_clEvENKUlvE8_clEvEUlbE_St5arrayIPcLm2EEEEviT0_T1_ --------------------------
	.section	.nv.info._ZN2at6native29vectorized_elementwise_kernelILi4EZZZNS0_23logical_not_kernel_cudaERNS_18TensorIteratorBaseEENKUlvE0_clEvENKUlvE8_clEvEUlbE_St5arrayIPcLm2EEEEviT0_T1_,"",@"SHT_CUDA_INFO"
	.sectionflags	@""
	.align	4


	//----- nvinfo : EIATTR_CUDA_API_VERSION
	.align		4
        /*0000*/ 	.byte	0x04, 0x37
        /*0002*/ 	.short	(.L_5733 - .L_5732)
.L_5732:
        /*0004*/ 	.word	0x00000082


	//----- nvinfo : EIATTR_SW2861232_WAR
	.align		4
.L_5733:
        /*0008*/ 	.byte	0x01, 0x35
	.zero		2


	//----- nvinfo : EIATTR_PARAM_CBANK
	.align		4
        /*000c*/ 	.byte	0x04, 0x0a
        /*000e*/ 	.short	(.L_5735 - .L_5734)
	.align		4
.L_5734:
        /*0010*/ 	.word	index@(.nv.constant0._ZN2at6native29vectorized_elementwise_kernelILi4EZZZNS0_23logical_not_kernel_cudaERNS_18TensorIteratorBaseEENKUlvE0_clEvENKUlvE8_clEvEUlbE_St5arrayIPcLm2EEEEviT0_T1_)
        /*0014*/ 	.short	0x0160
        /*0016*/ 	.short	0x0018


	//----- nvinfo : EIATTR_CBANK_PARAM_SIZE
	.align		4
.L_5735:
        /*0018*/ 	.byte	0x03, 0x19
        /*001a*/ 	.short	0x0018


	//----- nvinfo : EIATTR_KPARAM_INFO
	.align		4
        /*001c*/ 	.byte	0x04, 0x17
        /*001e*/ 	.short	(.L_5737 - .L_5736)
.L_5736:
        /*0020*/ 	.word	0x00000000
        /*0024*/ 	.short	0x0002
        /*0026*/ 	.short	0x0008
        /*0028*/ 	.byte	0x00, 0xf0, 0x41, 0x00


	//----- nvinfo : EIATTR_KPARAM_INFO
	.align		4
.L_5737:
        /*002c*/ 	.byte	0x04, 0x17
        /*002e*/ 	.short	(.L_5739 - .L_5738)
.L_5738:
        /*0030*/ 	.word	0x00000000
        /*0034*/ 	.short	0x0001
        /*0036*/ 	.short	0x0004
        /*0038*/ 	.byte	0x00, 0xf0, 0x05, 0x00


	//----- nvinfo : EIATTR_KPARAM_INFO
	.align		4
.L_5739:
        /*003c*/ 	.byte	0x04, 0x17
        /*003e*/ 	.short	(.L_5741 - .L_5740)
.L_5740:
        /*0040*/ 	.word	0x00000000
        /*0044*/ 	.short	0x0000
        /*0046*/ 	.short	0x0000
        /*0048*/ 	.byte	0x00, 0xf0, 0x11, 0x00


	//----- nvinfo : EIATTR_MAXREG_COUNT
	.align		4
.L_5741:
        /*004c*/ 	.byte	0x03, 0x1b
        /*004e*/ 	.short	0x00ff


	//----- nvinfo : EIATTR_MERCURY_ISA_VERSION
	.align		4
        /*0050*/ 	.byte	0x03, 0x5f
        /*0052*/ 	.short	0x0000


	//----- nvinfo : EIATTR_EXIT_INSTR_OFFSETS
	.align		4
        /*0054*/ 	.byte	0x04, 0x1c
        /*0056*/ 	.short	(.L_5743 - .L_5742)


	//   ....[0]....
.L_5742:
        /*0058*/ 	.word	0x00000300


	//   ....[1]....
        /*005c*/ 	.word	0x00000d80


	//   ....[2]....
        /*0060*/ 	.word	0x00000dd0


	//----- nvinfo : EIATTR_MAX_THREADS
	.align		4
.L_5743:
        /*0064*/ 	.byte	0x04, 0x05
        /*0066*/ 	.short	(.L_5745 - .L_5744)
.L_5744:
        /*0068*/ 	.word	0x00000080
        /*006c*/ 	.word	0x00000001
        /*0070*/ 	.word	0x00000001


	//----- nvinfo : EIATTR_CRS_STACK_SIZE
	.align		4
.L_5745:
        /*0074*/ 	.byte	0x04, 0x1e
        /*0076*/ 	.short	(.L_5747 - .L_5746)
.L_5746:
        /*0078*/ 	.word	0x00000000
.L_5747:


//--------------------- .nv.info._ZN2at6native29vectorized_elementwise_kernelILi8EZZZNS0_23logical_not_kernel_cudaERNS_18TensorIteratorBaseEENKUlvE0_clEvENKUlvE8_clEvEUlbE_St5arrayIPcLm2EEEEviT0_T1_ --------------------------
	.section	.nv.info._ZN2at6native29vectorized_elementwise_kernelILi8EZZZNS0_23logical_not_kernel_cudaERNS_18TensorIteratorBaseEENKUlvE0_clEvENKUlvE8_clEvEUlbE_St5arrayIPcLm2EEEEviT0_T1_,"",@"SHT_CUDA_INFO"
	.sectionflags	@""
	.align	4


	//----- nvinfo : EIATTR_CUDA_API_VERSION
	.align		4
        /*0000*/ 	.byte	0x04, 0x37
        /*0002*/ 	.short	(.L_5749 - .L_5748)
.L_5748:
        /*0004*/ 	.word	0x00000082


	//----- nvinfo : EIATTR_SW2861232_WAR
	.align		4
.L_5749:
        /*0008*/ 	.byte	0x01, 0x35
	.zero		2


	//----- nvinfo : EIATTR_PARAM_CBANK
	.align		4
        /*000c*/ 	.byte	0x04, 0x0a
        /*000e*/ 	.short	(.L_5751 - .L_5750)
	.align		4
.L_5750:
        /*0010*/ 	.word	index@(.nv.constant0._ZN2at6native29vectorized_elementwise_kernelILi8EZZZNS0_23logical_not_kernel_cudaERNS_18TensorIteratorBaseEENKUlvE0_clEvENKUlvE8_clEvEUlbE_St5arrayIPcLm2EEEEviT0_T1_)
        /*0014*/ 	.short	0x0160
        /*0016*/ 	.short	0x0018


	//----- nvinfo : EIATTR_CBANK_PARAM_SIZE
	.align		4
.L_5751:
        /*0018*/ 	.byte	0x03, 0x19
        /*001a*/ 	.short	0x0018


	//----- nvinfo : EIATTR_KPARAM_INFO
	.align		4
        /*001c*/ 	.byte	0x04, 0x17
        /*001e*/ 	.short	(.L_5753 - .L_5752)
.L_5752:
        /*0020*/ 	.word	0x00000000
        /*0024*/ 	.short	0x0002
        /*0026*/ 	.short	0x0008
        /*0028*/ 	.byte	0x00, 0xf0, 0x41, 0x00


	//----- nvinfo : EIATTR_KPARAM_INFO
	.align		4
.L_5753:
        /*002c*/ 	.byte	0x04, 0x17
        /*002e*/ 	.short	(.L_5755 - .L_5754)
.L_5754:
        /*0030*/ 	.word	0x00000000
        /*0034*/ 	.short	0x0001
        /*0036*/ 	.short	0x0004
        /*0038*/ 	.byte	0x00, 0xf0, 0x05, 0x00


	//----- nvinfo : EIATTR_KPARAM_INFO
	.align		4
.L_5755:
        /*003c*/ 	.byte	0x04, 0x17
        /*003e*/ 	.short	(.L_5757 - .L_5756)
.L_5756:
        /*0040*/ 	.word	0x00000000
        /*0044*/ 	.short	0x0000
        /*0046*/ 	.short	0x0000
        /*0048*/ 	.byte	0x00, 0xf0, 0x11, 0x00


	//----- nvinfo : EIATTR_MAXREG_COUNT
	.align		4
.L_5757:
        /*004c*/ 	.byte	0x03, 0x1b
        /*004e*/ 	.short	0x00ff


	//----- nvinfo : EIATTR_MERCURY_ISA_VERSION
	.align		4
        /*0050*/ 	.byte	0x03, 0x5f
        /*0052*/ 	.short	0x0000


	//----- nvinfo : EIATTR_EXIT_INSTR_OFFSETS
	.align		4
        /*0054*/ 	.byte	0x04, 0x1c
        /*0056*/ 	.short	(.L_5759 - .L_5758)


	//   ....[0]....
.L_5758:
        /*0058*/ 	.word	0x00000010


	//----- nvinfo : EIATTR_MAX_THREADS
	.align		4
.L_5759:
        /*005c*/ 	.byte	0x04, 0x05
        /*005e*/ 	.short	(.L_5761 - .L_5760)
.L_5760:
        /*0060*/ 	.word	0x00000080
        /*0064*/ 	.word	0x00000001
        /*0068*/ 	.word	0x00000001
.L_5761:


//--------------------- .nv.info._ZN2at6native18elementwise_kernelILi128ELi4EZNS0_15gpu_kernel_implIZZZNS0_23logical_not_kernel_cudaERNS_18TensorIteratorBaseEENKUlvE0_clEvENKUlvE7_clEvEUlN3c107complexIfEEE_EEvS4_RKT_EUliE_EEviT1_ --------------------------
	.section	.nv.info._ZN2at6native18elementwise_kernelILi128ELi4EZNS0_15gpu_kernel_implIZZZNS0_23logical_not_kernel_cudaERNS_18TensorIteratorBaseEENKUlvE0_clEvENKUlvE7_clEvEUlN3c107complexIfEEE_EEvS4_RKT_EUliE_EEviT1_,"",@"SHT_CUDA_INFO"
	.sectionflags	@""
	.align	4


	//----- nvinfo : EIATTR_CUDA_API_VERSION
	.align		4
        /*0000*/ 	.byte	0x04, 0x37
        /*0002*/ 	.short	(.L_5763 - .L_5762)
.L_5762:
        /*0004*/ 	.word	0x00000082


	//----- nvinfo : EIATTR_SW2861232_WAR
	.align		4
.L_5763:
        /*0008*/ 	.byte	0x01, 0x35
	.zero		2


	//----- nvinfo : EIATTR_PARAM_CBANK
	.align		4
        /*000c*/ 	.byte	0x04, 0x0a
        /*000e*/ 	.short	(.L_5765 - .L_5764)
	.align		4
.L_5764:
        /*0010*/ 	.word	index@(.nv.constant0._ZN2at6native18elementwise_kernelILi128ELi4EZNS0_15gpu_kernel_implIZZZNS0_23logical_not_kernel_cudaERNS_18TensorIteratorBaseEENKUlvE0_clEvENKUlvE7_clEvEUlN3c107complexIfEEE_EEvS4_RKT_EUliE_EEviT1_)
        /*0014*/ 	.short	0x0160
        /*0016*/ 	.short	0x0220


	//----- nvinfo : EIATTR_CBANK_PARAM_SIZE
	.align		4
.L_5765:
        /*0018*/ 	.byte	0x03, 0x19
        /*001a*/ 	.short	0x0220


	//----- nvinfo : EIATTR_KPARAM_INFO
	.align		4
        /*001c*/ 	.byte	0x04, 0x17
        /*001e*/ 	.short	(.L_5767 - .L_5766)
.L_5766:
        /*0020*/ 	.word	0x00000000
        /*0024*/ 	.short	0x0001
        /*0026*/ 	.short	0x0008
        /*0028*/ 	.byte	0x00, 0xf0, 0x61, 0x08


	//----- nvinfo : EIATTR_KPARAM_INFO
	.align		4
.L_5767:
        /*002c*/ 	.byte	0x04, 0x17
        /*002e*/ 	.short	(.L_5769 - .L_5768)
.L_5768:
        /*0030*/ 	.word	0x00000000
        /*0034*/ 	.short	0x0000
        /*0036*/ 	.short	0x0000
        /*0038*/ 	.byte	0x00, 0xf0, 0x11, 0x00


	//----- nvinfo : EIATTR_MAXREG_COUNT
	.align		4
.L_5769:
        /*003c*/ 	.byte	0x03, 0x1b
        /*003e*/ 	.short	0x0080


	//----- nvinfo : EIATTR_EXTERNS
	.align		4
        /*0040*/ 	.byte	0x04, 0x0f
        /*0042*/ 	.short	(.L_5771 - .L_5770)


	//   ....[0]....
	.align		4
.L_5770:
        /*0044*/ 	.word	index@(__assertfail)


	//----- nvinfo : EIATTR_MERCURY_ISA_VERSION
	.align		4
.L_5771:
        /*0048*/ 	.byte	0x03, 0x5f
        /*004a*/ 	.short	0x0000


	//----- nvinfo : EIATTR_SYSCALL_OFFSETS
	.align		4
        /*004c*/ 	.byte	0x04, 0x46
        /*004e*/ 	.short	(.L_5773 - .L_5772)


	//   ....[0]....
.L_5772:
        /*0050*/ 	.word	0x00001d90


	//   ....[1]....
        /*0054*/ 	.word	0x00002c70


	//   ....[2]....
        /*0058*/ 	.word	0x00004a40


	//   ....[3]....
        /*005c*/ 	.word	0x00005920


	//   ....[4]....
        /*0060*/ 	.word	0x000076c0


	//   ....[5]....
        /*0064*/ 	.word	0x000085a0


	//   ....[6]....
        /*0068*/ 	.word	0x0000a350


	//   ....[7]....
        /*006c*/ 	.word	0x0000b230


	//----- nvinfo : EIATTR_EXIT_INSTR_OFFSETS
	.align		4
.L_5773:
        /*0070*/ 	.byte	0x04, 0x1c
        /*0072*/ 	.short	(.L_5775 - .L_5774)


	//   ....[0]....
.L_5774:
        /*0074*/ 	.word	0x00008630


	//   ....[1]....
        /*0078*/ 	.word	0x0000a510


	//   ....[2]....
        /*007c*/ 	.word	0x0000a530


	//   ....[3]....
        /*0080*/ 	.word	0x0000a5c0


	//   ....[4]....
        /*0084*/ 	.word	0x0000a5e0


	//   ....[5]....
        /*0088*/ 	.word	0x0000a600


	//   ....[6]....
        /*008c*/ 	.word	0x0000a690


	//   ....[7]....
        /*0090*/ 	.word	0x0000a6d0


	//   ....[8]....
        /*0094*/ 	.word	0x0000a770


	//   ....[9]....
        /*0098*/ 	.word	0x0000a7c0


	//   ....[10]....
        /*009c*/ 	.word	0x0000a7f0


	//   ....[11]....
        /*00a0*/ 	.word	0x0000a890


	//   ....[12]....
        /*00a4*/ 	.word	0x0000a8d0


	//   ....[13]....
        /*00a8*/ 	.word	0x0000aa60


	//   ....[14]....
        /*00ac*/ 	.word	0x0000abc0


	//   ....[15]....
        /*00b0*/ 	.word	0x0000ac00


	//   ....[16]....
        /*00b4*/ 	.word	0x0000aca0


	//   ....[17]....
        /*00b8*/ 	.word	0x0000ae20


	//   ....[18]....
        /*00bc*/ 	.word	0x0000afa0


	//   ....[19]....
        /*00c0*/ 	.word	0x0000b100


	//   ....[20]....
        /*00c4*/ 	.word	0x0000b240


	//   ....[21]....
        /*00c8*/ 	.word	0x0000b270


	//   ....[22]....
        /*00cc*/ 	.word	0x0000b290


	//----- nvinfo : EIATTR_MAX_THREADS
	.align		4
.L_5775:
        /*00d0*/ 	.byte	0x04, 0x05
        /*00d2*/ 	.short	(.L_5777 - .L_5776)
.L_5776:
        /*00d4*/ 	.word	0x00000080
        /*00d8*/ 	.word	0x00000001
        /*00dc*/ 	.word	0x00000001


	//----- nvinfo : EIATTR_CRS_STACK_SIZE
	.align		4
.L_5777:
        /*00e0*/ 	.byte	0x04, 0x1e
        /*00e2*/ 	.short	(.L_5779 - .L_5778)
.L_5778:
        /*00e4*/ 	.word	0x00000000
.L_5779:


//--------------------- .nv.info._ZN2at6native27unrolled_elementwise_kernelIZZZNS0_23logical_not_kernel_cudaERNS_18TensorIteratorBaseEENKUlvE0_clEvENKUlvE7_clEvEUlN3c107complexIfEEE_St5arrayIPcLm2EELi4E23TrivialOffsetCalculatorILi1EjESE_NS0_6memory12LoadWithCastILi1EEENSF_13StoreWithCastILi1EEEEEviT_T0_T2_T3_T4_T5_ --------------------------
	.section	.nv.info._ZN2at6native27unrolled_elementwise_kernelIZZZNS0_23logical_not_kernel_cudaERNS_18TensorIteratorBaseEENKUlvE0_clEvENKUlvE7_clEvEUlN3c107complexIfEEE_St5arrayIPcLm2EELi4E23TrivialOffsetCalculatorILi1EjESE_NS0_6memory12LoadWithCastILi1EEENSF_13StoreWithCastILi1EEEEEviT_T0_T2_T3_T4_T5_,"",@"SHT_CUDA_INFO"
	.sectionflags	@""
	.align	4


	//----- nvinfo : EIATTR_CUDA_API_VERSION
	.align		4
        /*0000*/ 	.byte	0x04, 0x37
        /*0002*/ 	.short	(.L_5781 - .L_5780)
.L_5780:
        /*0004*/ 	.word	0x00000082


	//----- nvinfo : EIATTR_SW2861232_WAR
	.align		4
.L_5781:
        /*0008*/ 	.byte	0x01, 0x35
	.zero		2


	//----- nvinfo : EIATTR_PARAM_CBANK
	.align		4
        /*000c*/ 	.byte	0x04, 0x0a
        /*000e*/ 	.short	(.L_5783 - .L_5782)
	.align		4
.L_5782:
        /*0010*/ 	.word	index@(.nv.constant0._ZN2at6native27unrolled_elementwise_kernelIZZZNS0_23logical_not_kernel_cudaERNS_18TensorIteratorBaseEENKUlvE0_clEvENKUlvE7_clEvEUlN3c107complexIfEEE_St5arrayIPcLm2EELi4E23TrivialOffsetCalculatorILi1EjESE_NS0_6memory12LoadWithCastILi1EEENSF_13StoreWithCastILi1EEEEEviT_T0_T2_T3_T4_T5_)
        /*0014*/ 	.short	0x0160
        /*0016*/ 	.short	0x002c


	//----- nvinfo : EIATTR_CBANK_PARAM_SIZE
	.align		4
.L_5783:
        /*0018*/ 	.byte	0x03, 0x19
        /*001a*/ 	.short	0x002c


	//----- nvinfo : EIATTR_KPARAM_INFO
	.align		4
        /*001c*/ 	.byte	0x04, 0x17
        /*001e*/ 	.short	(.L_5785 - .L_5784)
.L_5784:
        /*0020*/ 	.word	0x00000000
        /*0024*/ 	.short	0x0006
        /*0026*/ 	.short	0x0024
        /*0028*/ 	.byte	0x00, 0xf0, 0x21, 0x00


	//----- nvinfo : EIATTR_KPARAM_INFO
	.align		4
.L_5785:
        /*002c*/ 	.byte	0x04, 0x17
        /*002e*/ 	.short	(.L_5787 - .L_5786)
.L_5786:
        /*0030*/ 	.word	0x00000000
        /*0034*/ 	.short	0x0005
        /*0036*/ 	.short	0x001c
        /*0038*/ 	.byte	0x00, 0xf0, 0x21, 0x00


	//----- nvinfo : EIATTR_KPARAM_INFO
	.align		4
.L_5787:
        /*003c*/ 	.byte	0x04, 0x17
        /*003e*/ 	.short	(.L_5789 - .L_5788)
.L_5788:
        /*0040*/ 	.word	0x00000000
        /*0044*/ 	.short	0x0004
        /*0046*/ 	.short	0x0019
        /*0048*/ 	.byte	0x00, 0xf0, 0x05, 0x00


	//----- nvinfo : EIATTR_KPARAM_INFO
	.align		4
.L_5789:
        /*004c*/ 	.byte	0x04, 0x17
        /*004e*/ 	.short	(.L_5791 - .L_5790)
.L_5790:
        /*0050*/ 	.word	0x00000000
        /*0054*/ 	.short	0x0003
        /*0056*/ 	.short	0x0018
        /*0058*/ 	.byte	0x00, 0xf0, 0x05, 0x00


	//----- nvinfo : EIATTR_KPARAM_INFO
	.align		4
.L_5791:
        /*005c*/ 	.byte	0x04, 0x17
        /*005e*/ 	.short	(.L_5793 - .L_5792)
.L_5792:
        /*0060*/ 	.word	0x00000000
        /*0064*/ 	.short	0x0002
        /*0066*/ 	.short	0x0008
        /*0068*/ 	.byte	0x00, 0xf0, 0x41, 0x00


	//----- nvinfo : EIATTR_KPARAM_INFO
	.align		4
.L_5793:
        /*006c*/ 	.byte	0x04, 0x17
        /*006e*/ 	.short	(.L_5795 - .L_5794)
.L_5794:
        /*0070*/ 	.word	0x00000000
        /*0074*/ 	.short	0x0001
        /*0076*/ 	.short	0x0004
        /*0078*/ 	.byte	0x00, 0xf0, 0x05, 0x00


	//----- nvinfo : EIATTR_KPARAM_INFO
	.align		4
.L_5795:
        /*007c*/ 	.byte	0x04, 0x17
        /*007e*/ 	.short	(.L_5797 - .L_5796)
.L_5796:
        /*0080*/ 	.word	0x00000000
        /*0084*/ 	.short	0x0000
        /*0086*/ 	.short	0x0000
        /*0088*/ 	.byte	0x00, 0xf0, 0x11, 0x00


	//----- nvinfo : EIATTR_MAXREG_COUNT
	.align		4
.L_5797:
        /*008c*/ 	.byte	0x03, 0x1b
        /*008e*/ 	.short	0x00ff


	//----- nvinfo : EIATTR_EXTERNS
	.align		4
        /*0090*/ 	.byte	0x04, 0x0f
        /*0092*/ 	.short	(.L_5799 - .L_5798)


	//   ....[0]....
	.align		4
.L_5798:
        /*0094*/ 	.word	index@(__assertfail)


	//----- nvinfo : EIATTR_MERCURY_ISA_VERSION
	.align		4
.L_5799:
        /*0098*/ 	.byte	0x03, 0x5f
        /*009a*/ 	.short	0x0000


	//----- nvinfo : EIATTR_SYSCALL_OFFSETS
	.align		4
        /*009c*/ 	.byte	0x04, 0x46
        /*009e*/ 	.short	(.L_5801 - .L_5800)


	//   ....[0]....
.L_5800:
        /*00a0*/ 	.word	0x00000f90


	//   ....[1]....
        /*00a4*/ 	.word	0x00001f80


	//   ....[2]....
        /*00a8*/ 	.word	0x00002f70


	//   ....[3]....
        /*00ac*/ 	.word	0x00003f30


	//   ....[4]....
        /*00b0*/ 	.word	0x00004fa0


	//   ....[5]....
        /*00b4*/ 	.word	0x00005e80


	//   ....[6]....
        /*00b8*/ 	.word	0x00006d50


	//   ....[7]....
        /*00bc*/ 	.word	0x00007c20


	//----- nvinfo : EIATTR_EXIT_INSTR_OFFSETS
	.align		4
.L_5801:
        /*00c0*/ 	.byte	0x04, 0x1c
        /*00c2*/ 	.short	(.L_5803 - .L_5802)


	//   ....[0]....
.L_5802:
        /*00c4*/ 	.word	0x00006df0


	//   ....[1]....
        /*00c8*/ 	.word	0x00006f00


	//   ....[2]....
        /*00cc*/ 	.word	0x00006f20


	//   ....[3]....
        /*00d0*/ 	.word	0x00006fb0


	//   ....[4]....
        /*00d4*/ 	.word	0x00006fd0


	//   ....[5]....
        /*00d8*/ 	.word	0x00006ff0


	//   ....[6]....
        /*00dc*/ 	.word	0x00007080


	//   ....[7]....
        /*00e0*/ 	.word	0x000070c0


	//   ....[8]....
        /*00e4*/ 	.word	0x00007160


	//   ....[9]....
        /*00e8*/ 	.word	0x000071b0


	//   ....[10]....
        /*00ec*/ 	.word	0x000071e0


	//   ....[11]....
        /*00f0*/ 	.word	0x00007280


	//   ....[12]....
        /*00f4*/ 	.word	0x000072c0


	//   ....[13]....
        /*00f8*/ 	.word	0x00007450


	//   ....[14]....
        /*00fc*/ 	.word	0x000075b0


	//   ....[15]....
        /*0100*/ 	.word	0x000075f0


	//   ....[16]....
        /*0104*/ 	.word	0x00007690


	//   ....[17]....
        /*0108*/ 	.word	0x00007810


	//   ....[18]....
        /*010c*/ 	.word	0x00007990


	//   ....[19]....
        /*0110*/ 	.word	0x00007af0


	//   ....[20]....
        /*0114*/ 	.word	0x00007c30


	//   ....[21]....
        /*0118*/ 	.word	0x00007c60


	//   ....[22]....
        /*011c*/ 	.word	0x00007c80


	//----- nvinfo : EIATTR_MAX_THREADS
	.align		4
.L_5803:
        /*0120*/ 	.byte	0x04, 0x05
        /*0122*/ 	.short	(.L_5805 - .L_5804)
.L_5804:
        /*0124*/ 	.word	0x00000080
        /*0128*/ 	.word	0x00000001
        /*012c*/ 	.word	0x00000001


	//----- nvinfo : EIATTR_CRS_STACK_SIZE
	.align		4
.L_5805:
        /*0130*/ 	.byte	0x04, 0x1e
        /*0132*/ 	.short	(.L_5807 - .L_5806)
.L_5806:
        /*0134*/ 	.word	0x00000000
.L_5807:


//--------------------- .nv.info._ZN2at6native18elementwise_kernelILi128ELi4EZNS0_22gpu_kernel_impl_nocastIZZZNS0_23logical_not_kernel_cudaERNS_18TensorIteratorBaseEENKUlvE0_clEvENKUlvE7_clEvEUlN3c107complexIfEEE_EEvS4_RKT_EUliE_EEviT1_ --------------------------
	.section	.nv.info._ZN2at6native18elementwise_kernelILi128ELi4EZNS0_22gpu_kernel_impl_nocastIZZZNS0_23logical_not_kernel_cudaERNS_18TensorIteratorBaseEENKUlvE0_clEvENKUlvE7_clEvEUlN3c107complexIfEEE_EEvS4_RKT_EUliE_EEviT1_,"",@"SHT_CUDA_INFO"
	.sectionflags	@""
	.align	4


	//----- nvinfo : EIATTR_CUDA_API_VERSION
	.align		4
        /*0000*/ 	.byte	0x04, 0x37
        /*0002*/ 	.short	(.L_5809 - .L_5808)
.L_5808:
        /*0004*/ 	.word	0x00000082


	//----- nvinfo : EIATTR_SW2861232_WAR
	.align		4
.L_5809:
        /*0008*/ 	.byte	0x01, 0x35
	.zero		2


	//----- nvinfo : EIATTR_PARAM_CBANK
	.align		4
        /*000c*/ 	.byte	0x04, 0x0a
        /*000e*/ 	.short	(.L_5811 - .L_5810)
	.align		4
.L_5810:
        /*0010*/ 	.word	index@(.nv.constant0._ZN2at6native18elementwise_kernelILi128ELi4EZNS0_22gpu_kernel_impl_nocastIZZZNS0_23logical_not_kernel_cudaERNS_18TensorIteratorBaseEENKUlvE0_clEvENKUlvE7_clEvEUlN3c107complexIfEEE_EEvS4_RKT_EUliE_EEviT1_)
        /*0014*/ 	.short	0x0160
        /*0016*/ 	.short	0x0220


	//----- nvinfo : EIATTR_CBANK_PARAM_SIZE
	.align		4
.L_5811:
        /*0018*/ 	.byte	0x03, 0x19
        /*001a*/ 	.short	0x0220


	//----- nvinfo : EIATTR_KPARAM_INFO
	.align		4
        /*001c*/ 	.byte	0x04, 0x17
        /*001e*/ 	.short	(.L_5813 - .L_5812)
.L_5812:
        /*0020*/ 	.word	0x00000000
        /*0024*/ 	.short	0x0001
        /*0026*/ 	.short	0x0008
        /*0028*/ 	.byte	0x00, 0xf0, 0x61, 0x08


	//----- nvinfo : EIATTR_KPARAM_INFO
	.align		4
.L_5813:
        /*002c*/ 	.byte	0x04, 0x17
        /*002e*/ 	.short	(.L_5815 - .L_5814)
.L_5814:
        /*0030*/ 	.word	0x00000000
        /*0034*/ 	.short	0x0000
        /*0036*/ 	.short	0x0000
        /*0038*/ 	.byte	0x00, 0xf0, 0x11, 0x00


	//----- nvinfo : EIATTR_MAXREG_COUNT
	.align		4
.L_5815:
        /*003c*/ 	.byte	0x03, 0x1b
        /*003e*/ 	.short	0x0080


	//----- nvinfo : EIATTR_MERCURY_ISA_VERSION
	.align		4
        /*0040*/ 	.byte	0x03, 0x5f
        /*0042*/ 	.short	0x0000


	//----- nvinfo : EIATTR_EXIT_INSTR_OFFSETS
	.align		4
        /*0044*/ 	.byte	0x04, 0x1c
        /*0046*/ 	.short	(.L_5817 - .L_5816)


	//   ....[0]....
.L_5816:
        /*0048*/ 	.word	0x00002da0


	//   ....[1]....
        /*004c*/ 	.word	0x00003c80


	//----- nvinfo : EIATTR_MAX_THREADS
	.align		4
.L_5817:
        /*0050*/ 	.byte	0x04, 0x05
        /*0052*/ 	.short	(.L_5819 - .L_5818)
.L_5818:
        /*0054*/ 	.word	0x00000080
        /*0058*/ 	.word	0x00000001
        /*005c*/ 	.word	0x00000001


	//----- nvinfo : EIATTR_CRS_STACK_SIZE
	.align		4
.L_5819:
        /*0060*/ 	.byte	0x04, 0x1e
        /*0062*/ 	.short	(.L_5821 - .L_5820)
.L_5820:
        /*0064*/ 	.word	0x00000000
.L_5821:


//--------------------- .nv.info._ZN2at6native27unrolled_elementwise_kernelIZZZNS0_23logical_not_kernel_cudaERNS_18TensorIteratorBaseEENKUlvE0_clEvENKUlvE7_clEvEUlN3c107complexIfEEE_St5arrayIPcLm2EELi4E23TrivialOffsetCalculatorILi1EjESE_NS0_6memory15LoadWithoutCastENSF_16StoreWithoutCastEEEviT_T0_T2_T3_T4_T5_ --------------------------
	.section	.nv.info._ZN2at6native27unrolled_elementwise_kernelIZZZNS0_23logical_not_kernel_cudaERNS_18TensorIteratorBaseEENKUlvE0_clEvENKUlvE7_clEvEUlN3c107complexIfEEE_St5arrayIPcLm2EELi4E23TrivialOffsetCalculatorILi1EjESE_NS0_6memory15LoadWithoutCastENSF_16StoreWithoutCastEEEviT_T0_T2_T3_T4_T5_,"",@"SHT_CUDA_INFO"
	.sectionflags	@""
	.align	4


	//----- nvinfo : EIATTR_CUDA_API_VERSION
	.align		4
        /*0000*/ 	.byte	0x04, 0x37
        /*0002*/ 	.short	(.L_5823 - .L_5822)
.L_5822:
        /*0004*/ 	.word	0x00000082


	//----- nvinfo : EIATTR_SW2861232_WAR
	.align		4
.L_5823:
        /*0008*/ 	.byte	0x01, 0x35
	.zero		2


	//----- nvinfo : EIATTR_PARAM_CBANK
	.align		4
        /*000c*/ 	.byte	0x04, 0x0a
        /*000e*/ 	.short	(.L_5825 - .L_5824)
	.align		4
.L_5824:
        /*0010*/ 	.word	index@(.nv.constant0._ZN2at6native27unrolled_elementwise_kernelIZZZNS0_23logical_not_kernel_cudaERNS_18TensorIteratorBaseEENKUlvE0_clEvENKUlvE7_clEvEUlN3c107complexIfEEE_St5arrayIPcLm2EELi4E23TrivialOffsetCalculatorILi1EjESE_NS0_6memory15LoadWithoutCastENSF_16StoreWithoutCastEEEviT_T0_T2_T3_T4_T5_)
        /*0014*/ 	.short	0x0160
        /*0016*/ 	.short	0x001c


	//----- nvinfo : EIATTR_CBANK_PARAM_SIZE
	.align		4
.L_5825:
        /*0018*/ 	.byte	0x03, 0x19
        /*001a*/ 	.short	0x001c


	//----- nvinfo : EIATTR_KPARAM_INFO
	.align		4
        /*001c*/ 	.byte	0x04, 0x17
        /*001e*/ 	.short	(.L_5827 - .L_5826)
.L_5826:
        /*0020*/ 	.word	0x00000000
        /*0024*/ 	.short	0x0006
        /*0026*/ 	.short	0x001b
        /*0028*/ 	.byte	0x00, 0xf0, 0x05, 0x00


	//----- nvinfo : EIATTR_KPARAM_INFO
	.align		4
.L_5827:
        /*002c*/ 	.byte	0x04, 0x17
        /*002e*/ 	.short	(.L_5829 - .L_5828)
.L_5828:
        /*0030*/ 	.word	0x00000000
        /*0034*/ 	.short	0x0005
        /*0036*/ 	.short	0x001a
        /*0038*/ 	.byte	0x00, 0xf0, 0x05, 0x00


	//----- nvinfo : EIATTR_KPARAM_INFO
	.align		4
.L_5829:
        /*003c*/ 	.byte	0x04, 0x17
        /*003e*/ 	.short	(.L_5831 - .L_5830)
.L_5830:
        /*0040*/ 	.word	0x00000000
        /*0044*/ 	.short	0x0004
        /*0046*/ 	.short	0x0019
        /*0048*/ 	.byte	0x00, 0xf0, 0x05, 0x00


	//----- nvinfo : EIATTR_KPARAM_INFO
	.align		4
.L_5831:
        /*004c*/ 	.byte	0x04, 0x17
        /*004e*/ 	.short	(.L_5833 - .L_5832)
.L_5832:
        /*0050*/ 	.word	0x00000000
        /*0054*/ 	.short	0x0003
        /*0056*/ 	.short	0x0018
        /*0058*/ 	.byte	0x00, 0xf0, 0x05, 0x00


	//----- nvinfo : EIATTR_KPARAM_INFO
	.align		4
.L_5833:
        /*005c*/ 	.byte	0x04, 0x17
        /*005e*/ 	.short	(.L_5835 - .L_5834)
.L_5834:
        /*0060*/ 	.word	0x00000000
        /*0064*/ 	.short	0x0002
        /*0066*/ 	.short	0x0008
        /*0068*/ 	.byte	0x00, 0xf0, 0x41, 0x00


	//----- nvinfo : EIATTR_KPARAM_INFO
	.align		4
.L_5835:
        /*006c*/ 	.byte	0x04, 0x17
        /*006e*/ 	.short	(.L_5837 - .L_5836)
.L_5836:
        /*0070*/ 	.word	0x00000000
        /*0074*/ 	.short	0x0001
        /*0076*/ 	.short	0x0004
        /*0078*/ 	.byte	0x00, 0xf0, 0x05, 0x00


	//----- nvinfo : EIATTR_KPARAM_INFO
	.align		4
.L_5837:
        /*007c*/ 	.byte	0x04, 0x17
        /*007e*/ 	.short	(.L_5839 - .L_5838)
.L_5838:
        /*0080*/ 	.word	0x00000000
        /*0084*/ 	.short	0x0000
        /*0086*/ 	.short	0x0000
        /*0088*/ 	.byte	0x00, 0xf0, 0x11, 0x00


	//----- nvinfo : EIATTR_MAXREG_COUNT
	.align		4
.L_5839:
        /*008c*/ 	.byte	0x03, 0x1b
        /*008e*/ 	.short	0x00ff


	//----- nvinfo : EIATTR_MERCURY_ISA_VERSION
	.align		4
        /*0090*/ 	.byte	0x03, 0x5f
        /*0092*/ 	.short	0x0000


	//----- nvinfo : EIATTR_EXIT_INSTR_OFFSETS
	.align		4
        /*0094*/ 	.byte	0x04, 0x1c
        /*0096*/ 	.short	(.L_5841 - .L_5840)


	//   ....[0]....
.L_5840:
        /*0098*/ 	.word	0x00000450


	//   ....[1]....
        /*009c*/ 	.word	0x000004d0


	//----- nvinfo : EIATTR_MAX_THREADS
	.align		4
.L_5841:
        /*00a0*/ 	.byte	0x04, 0x05
        /*00a2*/ 	.short	(.L_5843 - .L_5842)
.L_5842:
        /*00a4*/ 	.word	0x00000080
        /*00a8*/ 	.word	0x00000001
        /*00ac*/ 	.word	0x00000001


	//----- nvinfo : EIATTR_CRS_STACK_SIZE
	.align		4
.L_5843:
        /*00b0*/ 	.byte	0x04, 0x1e
        /*00b2*/ 	.short	(.L_5845 - .L_5844)
.L_5844:
        /*00b4*/ 	.word	0x00000000
.L_5845:


//--------------------- .nv.info._ZN2at6native29vectorized_elementwise_kernelILi2EZZZNS0_23logical_not_kernel_cudaERNS_18TensorIteratorBaseEENKUlvE0_clEvENKUlvE7_clEvEUlN3c107complexIfEEE_St5arrayIPcLm2EEEEviT0_T1_ --------------------------
	.section	.nv.info._ZN2at6native29vectorized_elementwise_kernelILi2EZZZNS0_23logical_not_kernel_cudaERNS_18TensorIteratorBaseEENKUlvE0_clEvENKUlvE7_clEvEUlN3c107complexIfEEE_St5arrayIPcLm2EEEEviT0_T1_,"",@"SHT_CUDA_INFO"
	.sectionflags	@""
	.align	4


	//----- nvinfo : EIATTR_CUDA_API_VERSION
	.align		4
        /*0000*/ 	.byte	0x04, 0x37
        /*0002*/ 	.short	(.L_5847 - .L_5846)
.L_5846:
        /*0004*/ 	.word	0x00000082


	//----- nvinfo : EIATTR_SW2861232_WAR
	.align		4
.L_5847:
        /*0008*/ 	.byte	0x01, 0x35
	.zero		2


	//----- nvinfo : EIATTR_PARAM_CBANK
	.align		4
        /*000c*/ 	.byte	0x04, 0x0a
        /*000e*/ 	.short	(.L_5849 - .L_5848)
	.align		4
.L_5848:
        /*0010*/ 	.word	index@(.nv.constant0._ZN2at6native29vectorized_elementwise_kernelILi2EZZZNS0_23logical_not_kernel_cudaERNS_18TensorIteratorBaseEENKUlvE0_clEvENKUlvE7_clEvEUlN3c107complexIfEEE_St5arrayIPcLm2EEEEviT0_T1_)
        /*0014*/ 	.short	0x0160
        /*0016*/ 	.short	0x0018


	//----- nvinfo : EIATTR_CBANK_PARAM_SIZE
	.align		4
.L_5849:
        /*0018*/ 	.byte	0x03, 0x19
        /*001a*/ 	.short	0x0018


	//----- nvinfo : EIATTR_KPARAM_INFO
	.align		4
        /*001c*/ 	.byte	0x04, 0x17
        /*001e*/ 	.short	(.L_5851 - .L_5850)
.L_5850:
        /*0020*/ 	.word	0x00000000
        /*0024*/ 	.short	0x0002
        /*0026*/ 	.short	0x0008
        /*0028*/ 	.byte	0x00, 0xf0, 0x41, 0x00


	//----- nvinfo : EIATTR_KPARAM_INFO
	.align		4
.L_5851:
        /*002c*/ 	.byte	0x04, 0x17
        /*002e*/ 	.short	(.L_5853 - .L_5852)
.L_5852:
        /*0030*/ 	.word	0x00000000
        /*0034*/ 	.short	0x0001
        /*0036*/ 	.short	0x0004
        /*0038*/ 	.byte	0x00, 0xf0, 0x05, 0x00


	//----- nvinfo : EIATTR_KPARAM_INFO
	.align		4
.L_5853:
        /*003c*/ 	.byte	0x04, 0x17
        /*003e*/ 	.short	(.L_5855 - .L_5854)
.L_5854:
        /*0040*/ 	.word	0x00000000
        /*0044*/ 	.short	0x0000
        /*0046*/ 	.short	0x0000
        /*0048*/ 	.byte	0x00, 0xf0, 0x11, 0x00


	//----- nvinfo : EIATTR_MAXREG_COUNT
	.align		4
.L_5855:
        /*004c*/ 	.byte	0x03, 0x1b
        /*004e*/ 	.short	0x00ff


	//----- nvinfo : EIATTR_MERCURY_ISA_VERSION
	.align		4
        /*0050*/ 	.byte	0x03, 0x5f
        /*0052*/ 	.short	0x0000


	//----- nvinfo : EIATTR_EXIT_INSTR_OFFSETS
	.align		4
        /*0054*/ 	.byte	0x04, 0x1c
        /*0056*/ 	.short	(.L_5857 - .L_5856)


	//   ....[0]....
.L_5856:
        /*0058*/ 	.word	0x000003a0


	//   ....[1]....
        /*005c*/ 	.word	0x00000c80


	//   ....[2]....
        /*0060*/ 	.word	0x00000ce0


	//----- nvinfo : EIATTR_MAX_THREADS
	.align		4
.L_5857:
        /*0064*/ 	.byte	0x04, 0x05
        /*0066*/ 	.short	(.L_5859 - .L_5858)
.L_5858:
        /*0068*/ 	.word	0x00000080
        /*006c*/ 	.word	0x00000001
        /*0070*/ 	.word	0x00000001


	//----- nvinfo : EIATTR_CRS_STACK_SIZE
	.align		4
.L_5859:
        /*0074*/ 	.byte	0x04, 0x1e
        /*0076*/ 	.short	(.L_5861 - .L_5860)
.L_5860:
        /*0078*/ 	.word	0x00000000
.L_5861:


//--------------------- .nv.info._ZN2at6native29vectorized_elementwise_kernelILi4EZZZNS0_23logical_not_kernel_cudaERNS_18TensorIteratorBaseEENKUlvE0_clEvENKUlvE7_clEvEUlN3c107complexIfEEE_St5arrayIPcLm2EEEEviT0_T1_ --------------------------
	.section	.nv.info._ZN2at6native29vectorized_elementwise_kernelILi4EZZZNS0_23logical_not_kernel_cudaERNS_18TensorIteratorBaseEENKUlvE0_clEvENKUlvE7_clEvEUlN3c107complexIfEEE_St5arrayIPcLm2EEEEviT0_T1_,"",@"SHT_CUDA_INFO"
	.sectionflags	@""
	.align	4


	//----- nvinfo : EIATTR_CUDA_API_VERSION
	.align		4
        /*0000*/ 	.byte	0x04, 0x37
        /*0002*/ 	.short	(.L_5863 - .L_5862)
.L_5862:
        /*0004*/ 	.word	0x00000082


	//----- nvinfo : EIATTR_SW2861232_WAR
	.align		4
.L_5863:
        /*0008*/ 	.byte	0x01, 0x35
	.zero		2


	//----- nvinfo : EIATTR_PARAM_CBANK
	.align		4
        /*000c*/ 	.byte	0x04, 0x0a
        /*000e*/ 	.short	(.L_5865 - .L_5864)
	.align		4
.L_5864:
        /*0010*/ 	.word	index@(.nv.constant0._ZN2at6native29vectorized_elementwise_kernelILi4EZZZNS0_23logical_not_kernel_cudaERNS_18TensorIteratorBaseEENKUlvE0_clEvENKUlvE7_clEvEUlN3c107complexIfEEE_St5arrayIPcLm2EEEEviT0_T1_)
        /*0014*/ 	.short	0x0160
        /*0016*/ 	.short	0x0018


	//----- nvinfo : EIATTR_CBANK_PARAM_SIZE
	.align		4
.L_5865:
        /*0018*/ 	.byte	0x03, 0x19
        /*001a*/ 	.short	0x0018


	//----- nvinfo : EIATTR_KPARAM_INFO
	.align		4
        /*001c*/ 	.byte	0x04, 0x17
        /*001e*/ 	.short	(.L_5867 - .L_5866)
.L_5866:
        /*0020*/ 	.word	0x00000000
        /*0024*/ 	.short	0x0002
        /*0026*/ 	.short	0x0008
        /*0028*/ 	.byte	0x00, 0xf0, 0x41, 0x00


	//----- nvinfo : EIATTR_KPARAM_INFO
	.align		4
.L_5867:
        /*002c*/ 	.byte	0x04, 0x17
        /*002e*/ 	.short	(.L_5869 - .L_5868)
.L_5868:
        /*0030*/ 	.word	0x00000000
        /*0034*/ 	.short	0x0001
        /*0036*/ 	.short	0x0004
        /*0038*/ 	.byte	0x00, 0xf0, 0x05, 0x00


	//----- nvinfo : EIATTR_KPARAM_INFO
	.align		4
.L_5869:
        /*003c*/ 	.byte	0x04, 0x17
        /*003e*/ 	.short	(.L_5871 - .L_5870)
.L_5870:
        /*0040*/ 	.word	0x00000000
        /*0044*/ 	.short	0x0000
        /*0046*/ 	.short	0x0000
        /*0048*/ 	.byte	0x00, 0xf0, 0x11, 0x00


	//----- nvinfo : EIATTR_MAXREG_COUNT
	.align		4
.L_5871:
        /*004c*/ 	.byte	0x03, 0x1b
        /*004e*/ 	.short	0x00ff


	//----- nvinfo : EIATTR_MERCURY_ISA_VERSION
	.align		4
        /*0050*/ 	.byte	0x03, 0x5f
        /*0052*/ 	.short	0x0000


	//----- nvinfo : EIATTR_EXIT_INSTR_OFFSETS
	.align		4
        /*0054*/ 	.byte	0x04, 0x1c
        /*0056*/ 	.short	(.L_5873 - .L_5872)


	//   ....[0]....
.L_5872:
        /*0058*/ 	.word	0x000003a0


	//   ....[1]....
        /*005c*/ 	.word	0x00000c80


	//   ....[2]....
        /*0060*/ 	.word	0x00000ce0


	//----- nvinfo : EIATTR_MAX_THREADS
	.align		4
.L_5873:
        /*0064*/ 	.byte	0x04, 0x05
        /*0066*/ 	.short	(.L_5875 - .L_5874)
.L_5874:
        /*0068*/ 	.word	0x00000080
        /*006c*/ 	.word	0x00000001
        /*0070*/ 	.word	0x00000001


	//----- nvinfo : EIATTR_CRS_STACK_SIZE
	.align		4
.L_5875:
        /*0074*/ 	.byte	0x04, 0x1e
        /*0076*/ 	.short	(.L_5877 - .L_5876)
.L_5876:
        /*0078*/ 	.word	0x00000000
.L_5877:


//--------------------- .nv.info._ZN2at6native29vectorized_elementwise_kernelILi8EZZZNS0_23logical_not_kernel_cudaERNS_18TensorIteratorBaseEENKUlvE0_clEvENKUlvE7_clEvEUlN3c107complexIfEEE_St5arrayIPcLm2EEEEviT0_T1_ --------------------------
	.section	.nv.info._ZN2at6native29vectorized_elementwise_kernelILi8EZZZNS0_23logical_not_kernel_cudaERNS_18TensorIteratorBaseEENKUlvE0_clEvENKUlvE7_clEvEUlN3c107complexIfEEE_St5arrayIPcLm2EEEEviT0_T1_,"",@"SHT_CUDA_INFO"
	.sectionflags	@""
	.align	4


	//----- nvinfo : EIATTR_CUDA_API_VERSION
	.align		4
        /*0000*/ 	.byte	0x04, 0x37
        /*0002*/ 	.short	(.L_5879 - .L_5878)
.L_5878:
        /*0004*/ 	.word	0x00000082


	//----- nvinfo : EIATTR_SW2861232_WAR
	.align		4
.L_5879:
        /*0008*/ 	.byte	0x01, 0x35
	.zero		2


	//----- nvinfo : EIATTR_PARAM_CBANK
	.align		4
        /*000c*/ 	.byte	0x04, 0x0a
        /*000e*/ 	.short	(.L_5881 - .L_5880)
	.align		4
.L_5880:
        /*0010*/ 	.word	index@(.nv.constant0._ZN2at6native29vectorized_elementwise_kernelILi8EZZZNS0_23logical_not_kernel_cudaERNS_18TensorIteratorBaseEENKUlvE0_clEvENKUlvE7_clEvEUlN3c107complexIfEEE_St5arrayIPcLm2EEEEviT0_T1_)
        /*0014*/ 	.short	0x0160
        /*0016*/ 	.short	0x0018


	//----- nvinfo : EIATTR_CBANK_PARAM_SIZE
	.align		4
.L_5881:
        /*0018*/ 	.byte	0x03, 0x19
        /*001a*/ 	.short	0x0018


	//----- nvinfo : EIATTR_KPARAM_INFO
	.align		4
        /*001c*/ 	.byte	0x04, 0x17
        /*001e*/ 	.short	(.L_5883 - .L_5882)
.L_5882:
        /*0020*/ 	.word	0x00000000
        /*0024*/ 	.short	0x0002
        /*0026*/ 	.short	0x0008
        /*0028*/ 	.byte	0x00, 0xf0, 0x41, 0x00


	//----- nvinfo : EIATTR_KPARAM_INFO
	.align		4
.L_5883:
        /*002c*/ 	.byte	0x04, 0x17
        /*002e*/ 	.short	(.L_5885 - .L_5884)
.L_5884:
        /*0030*/ 	.word	0x00000000
        /*0034*/ 	.short	0x0001
        /*0036*/ 	.short	0x0004
        /*0038*/ 	.byte	0x00, 0xf0, 0x05, 0x00


	//----- nvinfo : EIATTR_KPARAM_INFO
	.align		4
.L_5885:
        /*003c*/ 	.byte	0x04, 0x17
        /*003e*/ 	.short	(.L_5887 - .L_5886)
.L_5886:
        /*0040*/ 	.word	0x00000000
        /*0044*/ 	.short	0x0000
        /*0046*/ 	.short	0x0000
        /*0048*/ 	.byte	0x00, 0xf0, 0x11, 0x00


	//----- nvinfo : EIATTR_MAXREG_COUNT
	.align		4
.L_5887:
        /*004c*/ 	.byte	0x03, 0x1b
        /*004e*/ 	.short	0x00ff


	//----- nvinfo : EIATTR_MERCURY_ISA_VERSION
	.align		4
        /*0050*/ 	.byte	0x03, 0x5f
        /*0052*/ 	.short	0x0000


	//----- nvinfo : EIATTR_EXIT_INSTR_OFFSETS
	.align		4
        /*0054*/ 	.byte	0x04, 0x1c
        /*0056*/ 	.short	(.L_5889 - .L_5888)


	//   ....[0]....
.L_5888:
        /*0058*/ 	.word	0x00000010


	//----- nvinfo : EIATTR_MAX_THREADS
	.align		4
.L_5889:
        /*005c*/ 	.byte	0x04, 0x05
        /*005e*/ 	.short	(.L_5891 - .L_5890)
.L_5890:
        /*0060*/ 	.word	0x00000080
        /*0064*/ 	.word	0x00000001
        /*0068*/ 	.word	0x00000001
.L_5891:


//--------------------- .nv.info._ZN2at6native18elementwise_kernelILi128ELi4EZNS0_15gpu_kernel_implIZZZNS0_23logical_not_kernel_cudaERNS_18TensorIteratorBaseEENKUlvE0_clEvENKUlvE6_clEvEUlN3c107complexIdEEE_EEvS4_RKT_EUliE_EEviT1_ --------------------------
	.section	.nv.info._ZN2at6native18elementwise_kernelILi128ELi4EZNS0_15gpu_kernel_implIZZZNS0_23logical_not_kernel_cudaERNS_18TensorIteratorBaseEENKUlvE0_clEvENKUlvE6_clEvEUlN3c107complexIdEEE_EEvS4_RKT_EUliE_EEviT1_,"",@"SHT_CUDA_INFO"
	.sectionflags	@""
	.align	4


	//----- nvinfo : EIATTR_CUDA_API_VERSION
	.align		4
        /*0000*/ 	.byte	0x04, 0x37
        /*0002*/ 	.short	(.L_5893 - .L_5892)
.L_5892:
        /*0004*/ 	.word	0x00000082


	//----- nvinfo : EIATTR_SW2861232_WAR
	.align		4
.L_5893:
        /*0008*/ 	.byte	0x01, 0x35
	.zero		2


	//----- nvinfo : EIATTR_PARAM_CBANK
	.align		4
        /*000c*/ 	.byte	0x04, 0x0a
        /*000e*/ 	.short	(.L_5895 - .L_5894)
	.align		4
.L_5894:
        /*0010*/ 	.word	index@(.nv.constant0._ZN2at6native18elementwise_kernelILi128ELi4EZNS0_15gpu_kernel_implIZZZNS0_23logical_not_kernel_cudaERNS_18TensorIteratorBaseEENKUlvE0_clEvENKUlvE6_clEvEUlN3c107complexIdEEE_EEvS4_RKT_EUliE_EEviT1_)
        /*0014*/ 	.short	0x0160
        /*0016*/ 	.short	0x0220


	//----- nvinfo : EIATTR_CBANK_PARAM_SIZE
	.align		4
.L_5895:
        /*0018*/ 	.byte	0x03, 0x19
        /*001a*/ 	.short	0x0220


	//----- nvinfo : EIATTR_KPARAM_INFO
	.align		4
        /*001c*/ 	.byte	0x04, 0x17
        /*001e*/ 	.short	(.L_5897 - .L_5896)
.L_5896:
        /*0020*/ 	.word	0x00000000
        /*0024*/ 	.short	0x0001
        /*0026*/ 	.short	0x0008
        /*0028*/ 	.byte	0x00, 0xf0, 0x61, 0x08


	//----- nvinfo : EIATTR_KPARAM_INFO
	.align		4
.L_5897:
        /*002c*/ 	.byte	0x04, 0x17
        /*002e*/ 	.short	(.L_5899 - .L_5898)
.L_5898:
        /*0030*/ 	.word	0x00000000
        /*0034*/ 	.short	0x0000
        /*0036*/ 	.short	0x0000
        /*0038*/ 	.byte	0x00, 0xf0, 0x11, 0x00


	//----- nvinfo : EIATTR_MAXREG_COUNT
	.align		4
.L_5899:
        /*003c*/ 	.byte	0x03, 0x1b
        /*003e*/ 	.short	0x0080


	//----- nvinfo : EIATTR_EXTERNS
	.align		4
        /*0040*/ 	.byte	0x04, 0x0f
        /*0042*/ 	.short	(.L_5901 - .L_5900)


	//   ....[0]....
	.align		4
.L_5900:
        /*0044*/ 	.word	index@(__assertfail)


	//----- nvinfo : EIATTR_MERCURY_ISA_VERSION
	.align		4
.L_5901:
        /*0048*/ 	.byte	0x03, 0x5f
        /*004a*/ 	.short	0x0000


	//----- nvinfo : EIATTR_SYSCALL_OFFSETS
	.align		4
        /*004c*/ 	.byte	0x04, 0x46
        /*004e*/ 	.short	(.L_5903 - .L_5902)


	//   ....[0]....
.L_5902:
        /*0050*/ 	.word	0x00001ee0


	//   ....[1]....
        /*0054*/ 	.word	0x00002db0


	//   ....[2]....
        /*0058*/ 	.word	0x00004cd0


	//   ....[3]....
        /*005c*/ 	.word	0x00005ba0


	//   ....[4]....
        /*0060*/ 	.word	0x00007a90


	//   ....[5]....
        /*0064*/ 	.word	0x00008960


	//   ....[6]....
        /*0068*/ 	.word	0x0000a860


	//   ....[7]....
        /*006c*/ 	.word	0x0000b730


	//----- nvinfo : EIATTR_EXIT_INSTR_OFFSETS
	.align		4
.L_5903:
        /*0070*/ 	.byte	0x04, 0x1c
        /*0072*/ 	.short	(.L_5905 - .L_5904)


	//   ....[0]....
.L_5904:
        /*0074*/ 	.word	0x000089f0


	//   ....[1]....
        /*0078*/ 	.word	0x0000aa10


	//   ....[2]....
        /*007c*/ 	.word	0x0000aa30


	//   ....[3]....
        /*0080*/ 	.word	0x0000aac0


	//   ....[4]....
        /*0084*/ 	.word	0x0000aae0


	//   ....[5]....
        /*0088*/ 	.word	0x0000ab00


	//   ....[6]....
        /*008c*/ 	.word	0x0000ab90


	//   ....[7]....
        /*0090*/ 	.word	0x0000abd0


	//   ....[8]....
        /*0094*/ 	.word	0x0000ac70


	//   ....[9]....
        /*0098*/ 	.word	0x0000acc0


	//   ....[10]....
        /*009c*/ 	.word	0x0000acf0


	//   ....[11]....
        /*00a0*/ 	.word	0x0000ad90


	//   ....[12]....
        /*00a4*/ 	.word	0x0000add0


	//   ....[13]....
        /*00a8*/ 	.word	0x0000af60


	//   ....[14]....
        /*00ac*/ 	.word	0x0000b0c0


	//   ....[15]....
        /*00b0*/ 	.word	0x0000b100


	//   ....[16]....
        /*00b4*/ 	.word	0x0000b1a0


	//   ....[17]....
        /*00b8*/ 	.word	0x0000b320


	//   ....[18]....
        /*00bc*/ 	.word	0x0000b4a0


	//   ....[19]....
        /*00c0*/ 	.word	0x0000b600


	//   ....[20]....
        /*00c4*/ 	.word	0x0000b740


	//   ....[21]....
        /*00c8*/ 	.word	0x0000b770


	//   ....[22]....
        /*00cc*/ 	.word	0x0000b790


	//----- nvinfo : EIATTR_MAX_THREADS
	.align		4
.L_5905:
        /*00d0*/ 	.byte	0x04, 0x05
        /*00d2*/ 	.short	(.L_5907 - .L_5906)
.L_5906:
        /*00d4*/ 	.word	0x00000080
        /*00d8*/ 	.word	0x00000001
        /*00dc*/ 	.word	0x00000001


	//----- nvinfo : EIATTR_CRS_STACK_SIZE
	.align		4
.L_5907:
        /*00e0*/ 	.byte	0x04, 0x1e
        /*00e2*/ 	.short	(.L_5909 - .L_5908)
.L_5908:
        /*00e4*/ 	.word	0x00000000
.L_5909:


//--------------------- .nv.info._ZN2at6native27unrolled_elementwise_kernelIZZZNS0_23logical_not_kernel_cudaERNS_18TensorIteratorBaseEENKUlvE0_clEvENKUlvE6_clEvEUlN3c107complexIdEEE_St5arrayIPcLm2EELi4E23TrivialOffsetCalculatorILi1EjESE_NS0_6memory12LoadWithCastILi1EEENSF_13StoreWithCastILi1EEEEEviT_T0_T2_T3_T4_T5_ --------------------------
	.section	.nv.info._ZN2at6native27unrolled_elementwise_kernelIZZZNS0_23logical_not_kernel_cudaERNS_18TensorIteratorBaseEENKUlvE0_clEvENKUlvE6_clEvEUlN3c107complexIdEEE_St5arrayIPcLm2EELi4E23TrivialOffsetCalculatorILi1EjESE_NS0_6memory12LoadWithCastILi1EEENSF_13StoreWithCastILi1EEEEEviT_T0_T2_T3_T4_T5_,"",@"SHT_CUDA_INFO"
	.sectionflags	@""
	.align	4


	//----- nvinfo : EIATTR_CUDA_API_VERSION
	.align		4
        /*0000*/ 	.byte	0x04, 0x37
        /*0002*/ 	.short	(.L_5911 - .L_5910)
.L_5910:
        /*0004*/ 	.word	0x00000082


	//----- nvinfo : EIATTR_SW2861232_WAR
	.align		4
.L_5911:
        /*0008*/ 	.byte	0x01, 0x35
	.zero		2


	//----- nvinfo : EIATTR_PARAM_CBANK
	.align		4
        /*000c*/ 	.byte	0x04, 0x0a
        /*000e*/ 	.short	(.L_5913 - .L_5912)
	.align		4
.L_5912:
        /*0010*/ 	.word	index@(.nv.constant0._ZN2at6native27unrolled_elementwise_kernelIZZZNS0_23logical_not_kernel_cudaERNS_18TensorIteratorBaseEENKUlvE0_clEvENKUlvE6_clEvEUlN3c107complexIdEEE_St5arrayIPcLm2EELi4E23TrivialOffsetCalculatorILi1EjESE_NS0_6memory12LoadWithCastILi1EEENSF_13StoreWithCastILi1EEEEEviT_T0_T2_T3_T4_T5_)
        /*0014*/ 	.short	0x0160
        /*0016*/ 	.short	0x002c


	//----- nvinfo : EIATTR_CBANK_PARAM_SIZE
	.align		4
.L_5913:
        /*0018*/ 	.byte	0x03, 0x19
        /*001a*/ 	.short	0x002c


	//----- nvinfo : EIATTR_KPARAM_INFO
	.align		4
        /*001c*/ 	.byte	0x04, 0x17
        /*001e*/ 	.short	(.L_5915 - .L_5914)
.L_5914:
        /*0020*/ 	.word	0x00000000
        /*0024*/ 	.short	0x0006
        /*0026*/ 	.short	0x0024
        /*0028*/ 	.byte	0x00, 0xf0, 0x21, 0x00


	//----- nvinfo : EIATTR_KPARAM_INFO
	.align		4
.L_5915:
        /*002c*/ 	.byte	0x04, 0x17
        /*002e*/ 	.short	(.L_5917 - .L_5916)
.L_5916:
        /*0030*/ 	.word	0x00000000
        /*0034*/ 	.short	0x0005
        /*0036*/ 	.short	0x001c
        /*0038*/ 	.byte	0x00, 0xf0, 0x21, 0x00


	//----- nvinfo : EIATTR_KPARAM_INFO
	.align		4
.L_5917:
        /*003c*/ 	.byte	0x04, 0x17
        /*003e*/ 	.short	(.L_5919 - .L_5918)
.L_5918:
        /*0040*/ 	.word	0x00000000
        /*0044*/ 	.short	0x0004
        /*0046*/ 	.short	0x0019
        /*0048*/ 	.byte	0x00, 0xf0, 0x05, 0x00


	//----- nvinfo : EIATTR_KPARAM_INFO
	.align		4
.L_5919:
        /*004c*/ 	.byte	0x04, 0x17
        /*004e*/ 	.short	(.L_5921 - .L_5920)
.L_5920:
        /*0050*/ 	.word	0x00000000
        /*0054*/ 	.short	0x0003
        /*0056*/ 	.short	0x0018
        /*0058*/ 	.byte	0x00, 0xf0, 0x05, 0x00


	//----- nvinfo : EIATTR_KPARAM_INFO
	.align		4
.L_5921:
        /*005c*/ 	.byte	0x04, 0x17
        /*005e*/ 	.short	(.L_5923 - .L_5922)
.L_5922:
        /*0060*/ 	.word	0x00000000
        /*0064*/ 	.short	0x0002
        /*0066*/ 	.short	0x0008
        /*0068*/ 	.byte	0x00, 0xf0, 0x41, 0x00


	//----- nvinfo : EIATTR_KPARAM_INFO
	.align		4
.L_5923:
        /*006c*/ 	.byte	0x04, 0x17
        /*006e*/ 	.short	(.L_5925 - .L_5924)
.L_5924:
        /*0070*/ 	.word	0x00000000
        /*0074*/ 	.short	0x0001
        /*0076*/ 	.short	0x0004
        /*0078*/ 	.byte	0x00, 0xf0, 0x05, 0x00


	//----- nvinfo : EIATTR_KPARAM_INFO
	.align		4
.L_5925:
        /*007c*/ 	.byte	0x04, 0x17
        /*007e*/ 	.short	(.L_5927 - .L_5926)
.L_5926:
        /*0080*/ 	.word	0x00000000
        /*0084*/ 	.short	0x0000
        /*0086*/ 	.short	0x0000
        /*0088*/ 	.byte	0x00, 0xf0, 0x11, 0x00


	//----- nvinfo : EIATTR_MAXREG_COUNT
	.align		4
.L_5927:
        /*008c*/ 	.byte	0x03, 0x1b
        /*008e*/ 	.short	0x00ff


	//----- nvinfo : EIATTR_EXTERNS
	.align		4
        /*0090*/ 	.byte	0x04, 0x0f
        /*0092*/ 	.short	(.L_5929 - .L_5928)


	//   ....[0]....
	.align		4
.L_5928:
        /*0094*/ 	.word	index@(__assertfail)


	//----- nvinfo : EIATTR_MERCURY_ISA_VERSION
	.align		4
.L_5929:
        /*0098*/ 	.byte	0x03, 0x5f
        /*009a*/ 	.short	0x0000


	//----- nvinfo : EIATTR_SYSCALL_OFFSETS
	.align		4
        /*009c*/ 	.byte	0x04, 0x46
        /*009e*/ 	.short	(.L_5931 - .L_5930)


	//   ....[0]....
.L_5930:
        /*00a0*/ 	.word	0x000010f0


	//   ....[1]....
        /*00a4*/ 	.word	0x00002230


	//   ....[2]....
        /*00a8*/ 	.word	0x00003380


	//   ....[3]....
        /*00ac*/ 	.word	0x000044a0


	//   ....[4]....
        /*00b0*/ 	.word	0x000054e0


	//   ....[5]....
        /*00b4*/ 	.word	0x000063a0


	//   ....[6]....
        /*00b8*/ 	.word	0x00007240


	//   ....[7]....
        /*00bc*/ 	.word	0x00008100


	//----- nvinfo : EIATTR_EXIT_INSTR_OFFSETS
	.align		4
.L_5931:
        /*00c0*/ 	.byte	0x04, 0x1c
        /*00c2*/ 	.short	(.L_5933 - .L_5932)


	//   ....[0]....
.L_5932:
        /*00c4*/ 	.word	0x000072d0


	//   ....[1]....
        /*00c8*/ 	.word	0x000073e0


	//   ....[2]....
        /*00cc*/ 	.word	0x00007400


	//   ....[3]....
        /*00d0*/ 	.word	0x00007490


	//   ....[4]....
        /*00d4*/ 	.word	0x000074b0


	//   ....[5]....
        /*00d8*/ 	.word	0x000074d0


	//   ....[6]....
        /*00dc*/ 	.word	0x00007560


	//   ....[7]....
        /*00e0*/ 	.word	0x000075a0


	//   ....[8]....
        /*00e4*/ 	.word	0x00007640


	//   ....[9]....
        /*00e8*/ 	.word	0x00007690


	//   ....[10]....
        /*00ec*/ 	.word	0x000076c0


	//   ....[11]....
        /*00f0*/ 	.word	0x00007760


	//   ....[12]....
        /*00f4*/ 	.word	0x000077a0


	//   ....[13]....
        /*00f8*/ 	.word	0x00007930


	//   ....[14]....
        /*00fc*/ 	.word	0x00007a90


	//   ....[15]....
        /*0100*/ 	.word	0x00007ad0


	//   ....[16]....
        /*0104*/ 	.word	0x00007b70


	//   ....[17]....
        /*0108*/ 	.word	0x00007cf0


	//   ....[18]....
        /*010c*/ 	.word	0x00007e70


	//   ....[19]....
        /*0110*/ 	.word	0x00007fd0


	//   ....[20]....
        /*0114*/ 	.word	0x00008110


	//   ....[21]....
        /*0118*/ 	.word	0x00008140


	//   ....[22]....
        /*011c*/ 	.word	0x00008160


	//----- nvinfo : EIATTR_MAX_THREADS
	.align		4
.L_5933:
        /*0120*/ 	.byte	0x04, 0x05
        /*0122*/ 	.short	(.L_5935 - .L_5934)
.L_5934:
        /*0124*/ 	.word	0x00000080
        /*0128*/ 	.word	0x00000001
        /*012c*/ 	.word	0x00000001


	//----- nvinfo : EIATTR_CRS_STACK_SIZE
	.align		4
.L_5935:
        /*0130*/ 	.byte	0x04, 0x1e
        /*0132*/ 	.short	(.L_5937 - .L_5936)
.L_5936:
        /*0134*/ 	.word	0x00000000
.L_5937:


//--------------------- .nv.info._ZN2at6native18elementwise_kernelILi128ELi4EZNS0_22gpu_kernel_impl_nocastIZZZNS0_23logical_not_kernel_cudaERNS_18TensorIteratorBaseEENKUlvE0_clEvENKUlvE6_clEvEUlN3c107complexIdEEE_EEvS4_RKT_EUliE_EEviT1_ --------------------------
	.section	.nv.info._ZN2at6native18elementwise_kernelILi128ELi4EZNS0_22gpu_kernel_impl_nocastIZZZNS0_23logical_not_kernel_cudaERNS_18TensorIteratorBaseEENKUlvE0_clEvENKUlvE6_clEvEUlN3c107complexIdEEE_EEvS4_RKT_EUliE_EEviT1_,"",@"SHT_CUDA_INFO"
	.sectionflags	@""
	.align	4


	//----- nvinfo : EIATTR_CUDA_API_VERSION
	.align		4
        /*0000*/ 	.byte	0x04, 0x37
        /*0002*/ 	.short	(.L_5939 - .L_5938)
.L_5938:
        /*0004*/ 	.word	0x00000082


	//----- nvinfo : EIATTR_SW2861232_WAR
	.align		4
.L_5939:
        /*0008*/ 	.byte	0x01, 0x35
	.zero		2


	//----- nvinfo : EIATTR_PARAM_CBANK
	.align		4
        /*000c*/ 	.byte	0x04, 0x0a
        /*000e*/ 	.short	(.L_5941 - .L_5940)
	.align		4
.L_5940:
        /*0010*/ 	.word	index@(.nv.constant0._ZN2at6native18elementwise_kernelILi128ELi4EZNS0_22gpu_kernel_impl_nocastIZZZNS0_23logical_not_kernel_cudaERNS_18TensorIteratorBaseEENKUlvE0_clEvENKUlvE6_clEvEUlN3c107complexIdEEE_EEvS4_RKT_EUliE_EEviT1_)
        /*0014*/ 	.short	0x0160
        /*0016*/ 	.short	0x0220


	//----- nvinfo : EIATTR_CBANK_PARAM_SIZE
	.align		4
.L_5941:
        /*0018*/ 	.byte	0x03, 0x19
        /*001a*/ 	.short	0x0220


	//----- nvinfo : EIATTR_KPARAM_INFO
	.align		4
        /*001c*/ 	.byte	0x04, 0x17
        /*001e*/ 	.short	(.L_5943 - .L_5942)
.L_5942:
        /*0020*/ 	.word	0x00000000
        /*0024*/ 	.short	0x0001
        /*0026*/ 	.short	0x0008
        /*0028*/ 	.byte	0x00, 0xf0, 0x61, 0x08


	//----- nvinfo : EIATTR_KPARAM_INFO
	.align		4
.L_5943:
        /*002c*/ 	.byte	0x04, 0x17
        /*002e*/ 	.short	(.L_5945 - .L_5944)
.L_5944:
        /*0030*/ 	.word	0x00000000
        /*0034*/ 	.short	0x0000
        /*0036*/ 	.short	0x0000
        /*0038*/ 	.byte	0x00, 0xf0, 0x11, 0x00


	//----- nvinfo : EIATTR_MAXREG_COUNT
	.align		4
.L_5945:
        /*003c*/ 	.byte	0x03, 0x1b
        /*003e*/ 	.short	0x0080


	//----- nvinfo : EIATTR_MERCURY_ISA_VERSION
	.align		4
        /*0040*/ 	.byte	0x03, 0x5f
        /*0042*/ 	.short	0x0000


	//----- nvinfo : EIATTR_EXIT_INSTR_OFFSETS
	.align		4
        /*0044*/ 	.byte	0x04, 0x1c
        /*0046*/ 	.short	(.L_5947 - .L_5946)


	//   ....[0]....
.L_5946:
        /*0048*/ 	.word	0x00002d70


	//   ....[1]....
        /*004c*/ 	.word	0x00003c40


	//----- nvinfo : EIATTR_MAX_THREADS
	.align		4
.L_5947:
        /*0050*/ 	.byte	0x04, 0x05
        /*0052*/ 	.short	(.L_5949 - .L_5948)
.L_5948:
        /*0054*/ 	.word	0x00000080
        /*0058*/ 	.word	0x00000001
        /*005c*/ 	.word	0x00000001


	//----- nvinfo : EIATTR_CRS_STACK_SIZE
	.align		4
.L_5949:
        /*0060*/ 	.byte	0x04, 0x1e
        /*0062*/ 	.short	(.L_5951 - .L_5950)
.L_5950:
        /*0064*/ 	.word	0x00000000
.L_5951:


//--------------------- .nv.info._ZN2at6native27unrolled_elementwise_kernelIZZZNS0_23logical_not_kernel_cudaERNS_18TensorIteratorBaseEENKUlvE0_clEvENKUlvE6_clEvEUlN3c107complexIdEEE_St5arrayIPcLm2EELi4E23TrivialOffsetCalculatorILi1EjESE_NS0_6memory15LoadWithoutCastENSF_16StoreWithoutCastEEEviT_T0_T2_T3_T4_T5_ --------------------------
	.section	.nv.info._ZN2at6native27unrolled_elementwise_kernelIZZZNS0_23logical_not_kernel_cudaERNS_18TensorIteratorBaseEENKUlvE0_clEvENKUlvE6_clEvEUlN3c107complexIdEEE_St5arrayIPcLm2EELi4E23TrivialOffsetCalculatorILi1EjESE_NS0_6memory15LoadWithoutCastENSF_16StoreWithoutCastEEEviT_T0_T2_T3_T4_T5_,"",@"SHT_CUDA_INFO"
	.sectionflags	@""
	.align	4


	//----- nvinfo : EIATTR_CUDA_API_VERSION
	.align		4
        /*0000*/ 	.byte	0x04, 0x37
        /*0002*/ 	.short	(.L_5953 - .L_5952)
.L_5952:
        /*0004*/ 	.word	0x00000082


	//----- nvinfo : EIATTR_SW2861232_WAR
	.align		4
.L_5953:
        /*0008*/ 	.byte	0x01, 0x35
	.zero		2


	//----- nvinfo : EIATTR_PARAM_CBANK
	.align		4
        /*000c*/ 	.byte	0x04, 0x0a
        /*000e*/ 	.short	(.L_5955 - .L_5954)
	.align		4
.L_5954:
        /*0010*/ 	.word	index@(.nv.constant0._ZN2at6native27unrolled_elementwise_kernelIZZZNS0_23logical_not_kernel_cudaERNS_18TensorIteratorBaseEENKUlvE0_clEvENKUlvE6_clEvEUlN3c107complexIdEEE_St5arrayIPcLm2EELi4E23TrivialOffsetCalculatorILi1EjESE_NS0_6memory15LoadWithoutCastENSF_16StoreWithoutCastEEEviT_T0_T2_T3_T4_T5_)
        /*0014*/ 	.short	0x0160
        /*0016*/ 	.short	0x001c


	//----- nvinfo : EIATTR_CBANK_PARAM_SIZE
	.align		4
.L_5955:
        /*0018*/ 	.byte	0x03, 0x19
        /*001a*/ 	.short	0x001c


	//----- nvinfo : EIATTR_KPARAM_INFO
	.align		4
        /*001c*/ 	.byte	0x04, 0x17
        /*001e*/ 	.short	(.L_5957 - .L_5956)
.L_5956:
        /*0020*/ 	.word	0x00000000
        /*0024*/ 	.short	0x0006
        /*0026*/ 	.short	0x001b
        /*0028*/ 	.byte	0x00, 0xf0, 0x05, 0x00


	//----- nvinfo : EIATTR_KPARAM_INFO
	.align		4
.L_5957:
        /*002c*/ 	.byte	0x04, 0x17
        /*002e*/ 	.short	(.L_5959 - .L_5958)
.L_5958:
        /*0030*/ 	.word	0x00000000
        /*0034*/ 	.short	0x0005
        /*0036*/ 	.short	0x001a
        /*0038*/ 	.byte	0x00, 0xf0, 0x05, 0x00


	//----- nvinfo : EIATTR_KPARAM_INFO
	.align		4
.L_5959:
        /*003c*/ 	.byte	0x04, 0x17
        /*003e*/ 	.short	(.L_5961 - .L_5960)
.L_5960:
        /*0040*/ 	.word	0x00000000
        /*0044*/ 	.short	0x0004
        /*0046*/ 	.short	0x0019
        /*0048*/ 	.byte	0x00, 0xf0, 0x05, 0x00


	//----- nvinfo : EIATTR_KPARAM_INFO
	.align		4
.L_5961:
        /*004c*/ 	.byte	0x04, 0x17
        /*004e*/ 	.short	(.L_5963 - .L_5962)
.L_5962:
        /*0050*/ 	.word	0x00000000
        /*0054*/ 	.short	0x0003
        /*0056*/ 	.short	0x0018
        /*0058*/ 	.byte	0x00, 0xf0, 0x05, 0x00


	//----- nvinfo : EIATTR_KPARAM_INFO
	.align		4
.L_5963:
        /*005c*/ 	.byte	0x04, 0x17
        /*005e*/ 	.short	(.L_5965 - .L_5964)
.L_5964:
        /*0060*/ 	.word	0x00000000
        /*0064*/ 	.short	0x0002
        /*0066*/ 	.short	0x0008
        /*0068*/ 	.byte	0x00, 0xf0, 0x41, 0x00


	//----- nvinfo : EIATTR_KPARAM_INFO
	.align		4
.L_5965:
        /*006c*/ 	.byte	0x04, 0x17
        /*006e*/ 	.short	(.L_5967 - .L_5966)
.L_5966:
        /*0070*/ 	.word	0x00000000
        /*0074*/ 	.short	0x0001
        /*0076*/ 	.short	0x0004
        /*0078*/ 	.byte	0x00, 0xf0, 0x05, 0x00


	//----- nvinfo : EIATTR_KPARAM_INFO
	.align		4
.L_5967:
        /*007c*/ 	.byte	0x04, 0x17
        /*007e*/ 	.short	(.L_5969 - .L_5968)
.L_5968:
        /*0080*/ 	.word	0x00000000
        /*0084*/ 	.short	0x0000
        /*0086*/ 	.short	0x0000
        /*0088*/ 	.byte	0x00, 0xf0, 0x11, 0x00


	//----- nvinfo : EIATTR_MAXREG_COUNT
	.align		4
.L_5969:
        /*008c*/ 	.byte	0x03, 0x1b
        /*008e*/ 	.short	0x00ff


	//----- nvinfo : EIATTR_MERCURY_ISA_VERSION
	.align		4
        /*0090*/ 	.byte	0x03, 0x5f
        /*0092*/ 	.short	0x0000


	//----- nvinfo : EIATTR_EXIT_INSTR_OFFSETS
	.align		4
        /*0094*/ 	.byte	0x04, 0x1c
        /*0096*/ 	.short	(.L_5971 - .L_5970)


	//   ....[0]....
.L_5970:
        /*0098*/ 	.word	0x000004a0


	//   ....[1]....
        /*009c*/ 	.word	0x00000510


	//----- nvinfo : EIATTR_MAX_THREADS
	.align		4
.L_5971:
        /*00a0*/ 	.byte	0x04, 0x05
        /*00a2*/ 	.short	(.L_5973 - .L_5972)
.L_5972:
        /*00a4*/ 	.word	0x00000080
        /*00a8*/ 	.word	0x00000001
        /*00ac*/ 	.word	0x00000001


	//----- nvinfo : EIATTR_CRS_STACK_SIZE
	.align		4
.L_5973:
        /*00b0*/ 	.byte	0x04, 0x1e
        /*00b2*/ 	.short	(.L_5975 - .L_5974)
.L_5974:
        /*00b4*/ 	.word	0x00000000
.L_5975:


//--------------------- .nv.info._ZN2at6native29vectorized_elementwise_kernelILi2EZZZNS0_23logical_not_kernel_cudaERNS_18TensorIteratorBaseEENKUlvE0_clEvENKUlvE6_clEvEUlN3c107complexIdEEE_St5arrayIPcLm2EEEEviT0_T1_ --------------------------
	.section	.nv.info._ZN2at6native29vectorized_elementwise_kernelILi2EZZZNS0_23logical_not_kernel_cudaERNS_18TensorIteratorBaseEENKUlvE0_clEvENKUlvE6_clEvEUlN3c107complexIdEEE_St5arrayIPcLm2EEEEviT0_T1_,"",@"SHT_CUDA_INFO"
	.sectionflags	@""
	.align	4


	//----- nvinfo : EIATTR_CUDA_API_VERSION
	.align		4
        /*0000*/ 	.byte	0x04, 0x37
        /*0002*/ 	.short	(.L_5977 - .L_5976)
.L_5976:
        /*0004*/ 	.word	0x00000082


	//----- nvinfo : EIATTR_SW2861232_WAR
	.align		4
.L_5977:
        /*0008*/ 	.byte	0x01, 0x35
	.zero		2


	//----- nvinfo : EIATTR_PARAM_CBANK
	.align		4
        /*000c*/ 	.byte	0x04, 0x0a
        /*000e*/ 	.short	(.L_5979 - .L_5978)
	.align		4
.L_5978:
        /*0010*/ 	.word	index@(.nv.constant0._ZN2at6native29vectorized_elementwise_kernelILi2EZZZNS0_23logical_not_kernel_cudaERNS_18TensorIteratorBaseEENKUlvE0_clEvENKUlvE6_clEvEUlN3c107complexIdEEE_St5arrayIPcLm2EEEEviT0_T1_)
        /*0014*/ 	.short	0x0160
        /*0016*/ 	.short	0x0018


	//----- nvinfo : EIATTR_CBANK_PARAM_SIZE
	.align		4
.L_5979:
        /*0018*/ 	.byte	0x03, 0x19
        /*001a*/ 	.short	0x0018


	//----- nvinfo : EIATTR_KPARAM_INFO
	.align		4
        /*001c*/ 	.byte	0x04, 0x17
        /*001e*/ 	.short	(.L_5981 - .L_5980)
.L_5980:
        /*0020*/ 	.word	0x00000000
        /*0024*/ 	.short	0x0002
        /*0026*/ 	.short	0x0008
        /*0028*/ 	.byte	0x00, 0xf0, 0x41, 0x00


	//----- nvinfo : EIATTR_KPARAM_INFO
	.align		4
.L_5981:
        /*002c*/ 	.byte	0x04, 0x17
        /*002e*/ 	.short	(.L_5983 - .L_5982)
.L_5982:
        /*0030*/ 	.word	0x00000000
        /*0034*/ 	.short	0x0001
        /*0036*/ 	.short	0x0004
        /*0038*/ 	.byte	0x00, 0xf0, 0x05, 0x00


	//----- nvinfo : EIATTR_KPARAM_INFO
	.align		4
.L_5983:
        /*003c*/ 	.byte	0x04, 0x17
        /*003e*/ 	.short	(.L_5985 - .L_5984)
.L_5984:
        /*0040*/ 	.word	0x00000000
        /*0044*/ 	.short	0x0000
        /*0046*/ 	.short	0x0000
        /*0048*/ 	.byte	0x00, 0xf0, 0x11, 0x00


	//----- nvinfo : EIATTR_MAXREG_COUNT
	.align		4
.L_5985:
        /*004c*/ 	.byte	0x03, 0x1b
        /*004e*/ 	.short	0x00ff


	//----- nvinfo : EIATTR_MERCURY_ISA_VERSION
	.align		4
        /*0050*/ 	.byte	0x03, 0x5f
        /*0052*/ 	.short	0x0000


	//----- nvinfo : EIATTR_EXIT_INSTR_OFFSETS
	.align		4
        /*0054*/ 	.byte	0x04, 0x1c
        /*0056*/ 	.short	(.L_5987 - .L_5986)


	//   ....[0]....
.L_5986:
        /*0058*/ 	.word	0x00000360


	//   ....[1]....
        /*005c*/ 	.word	0x00000d90


	//   ....[2]....
        /*0060*/ 	.word	0x00000df0


	//----- nvinfo : EIATTR_MAX_THREADS
	.align		4
.L_5987:
        /*0064*/ 	.byte	0x04, 0x05
        /*0066*/ 	.short	(.L_5989 - .L_5988)
.L_5988:
        /*0068*/ 	.word	0x00000080
        /*006c*/ 	.word	0x00000001
        /*0070*/ 	.word	0x00000001


	//----- nvinfo : EIATTR_CRS_STACK_SIZE
	.align		4
.L_5989:
        /*0074*/ 	.byte	0x04, 0x1e
        /*0076*/ 	.short	(.L_5991 - .L_5990)
.L_5990:
        /*0078*/ 	.word	0x00000000
.L_5991:


//--------------------- .nv.info._ZN2at6native29vectorized_elementwise_kernelILi4EZZZNS0_23logical_not_kernel_cudaERNS_18TensorIteratorBaseEENKUlvE0_clEvENKUlvE6_clEvEUlN3c107complexIdEEE_St5arrayIPcLm2EEEEviT0_T1_ --------------------------
	.section	.nv.info._ZN2at6native29vectorized_elementwise_kernelILi4EZZZNS0_23logical_not_kernel_cudaERNS_18TensorIteratorBaseEENKUlvE0_clEvENKUlvE6_clEvEUlN3c107complexIdEEE_St5arrayIPcLm2EEEEviT0_T1_,"",@"SHT_CUDA_INFO"
	.sectionflags	@""
	.align	4


	//----- nvinfo : EIATTR_CUDA_API_VERSION
	.align		4
        /*0000*/ 	.byte	0x04, 0x37
        /*0002*/ 	.short	(.L_5993 - .L_5992)
.L_5992:
        /*0004*/ 	.word	0x00000082


	//----- nvinfo : EIATTR_SW2861232_WAR
	.align		4
.L_5993:
        /*0008*/ 	.byte	0x01, 0x35
	.zero		2


	//----- nvinfo : EIATTR_PARAM_CBANK
	.align		4
        /*000c*/ 	.byte	0x04, 0x0a
        /*000e*/ 	.short	(.L_5995 - .L_5994)
	.align		4
.L_5994:
        /*0010*/ 	.word	index@(.nv.constant0._ZN2at6native29vectorized_elementwise_kernelILi4EZZZNS0_23logical_not_kernel_cudaERNS_18TensorIteratorBaseEENKUlvE0_clEvENKUlvE6_clEvEUlN3c107complexIdEEE_St5arrayIPcLm2EEEEviT0_T1_)
        /*0014*/ 	.short	0x0160
        /*0016*/ 	.short	0x0018


	//----- nvinfo : EIATTR_CBANK_PARAM_SIZE
	.align		4
.L_5995:
        /*0018*/ 	.byte	0x03, 0x19
        /*001a*/ 	.short	0x0018


	//----- nvinfo : EIATTR_KPARAM_INFO
	.align		4
        /*001c*/ 	.byte	0x04, 0x17
        /*001e*/ 	.short	(.L_5997 - .L_5996)
.L_5996:
        /*0020*/ 	.word	0x00000000
        /*0024*/ 	.short	0x0002
        /*0026*/ 	.short	0x0008
        /*0028*/ 	.byte	0x00, 0xf0, 0x41, 0x00


	//----- nvinfo : EIATTR_KPARAM_INFO
	.align		4
.L_5997:
        /*002c*/ 	.byte	0x04, 0x17
        /*002e*/ 	.short	(.L_5999 - .L_5998)
.L_5998:
        /*0030*/ 	.word	0x00000000
        /*0034*/ 	.short	0x0001
        /*0036*/ 	.short	0x0004
        /*0038*/ 	.byte	0x00, 0xf0, 0x05, 0x00


	//----- nvinfo : EIATTR_KPARAM_INFO
	.align		4
.L_5999:
        /*003c*/ 	.byte	0x04, 0x17
        /*003e*/ 	.short	(.L_6001 - .L_6000)
.L_6000:
        /*0040*/ 	.word	0x00000000
        /*0044*/ 	.short	0x0000
        /*0046*/ 	.short	0x0000
        /*0048*/ 	.byte	0x00, 0xf0, 0x11, 0x00


	//----- nvinfo : EIATTR_MAXREG_COUNT
	.align		4
.L_6001:
        /*004c*/ 	.byte	0x03, 0x1b
        /*004e*/ 	.short	0x00ff


	//----- nvinfo : EIATTR_MERCURY_ISA_VERSION
	.align		4
        /*0050*/ 	.byte	0x03, 0x5f
        /*0052*/ 	.short	0x0000


	//----- nvinfo : EIATTR_EXIT_INSTR_OFFSETS
	.align		4
        /*0054*/ 	.byte	0x04, 0x1c
        /*0056*/ 	.short	(.L_6003 - .L_6002)


	//   ....[0]....
.L_6002:
        /*0058*/ 	.word	0x00000360


	//   ....[1]....
        /*005c*/ 	.word	0x00000d90


	//   ....[2]....
        /*0060*/ 	.word	0x00000df0


	//----- nvinfo : EIATTR_MAX_THREADS
	.align		4
.L_6003:
        /*0064*/ 	.byte	0x04, 0x05
        /*0066*/ 	.short	(.L_6005 - .L_6004)
.L_6004:
        /*0068*/ 	.word	0x00000080
        /*006c*/ 	.word	0x00000001
        /*0070*/ 	.word	0x00000001


	//----- nvinfo : EIATTR_CRS_STACK_SIZE
	.align		4
.L_6005:
        /*0074*/ 	.byte	0x04, 0x1e
        /*0076*/ 	.short	(.L_6007 - .L_6006)
.L_6006:
        /*0078*/ 	.word	0x00000000
.L_6007:


//--------------------- .nv.info._ZN2at6native29vectorized_elementwise_kernelILi8EZZZNS0_23logical_not_kernel_cudaERNS_18TensorIteratorBaseEENKUlvE0_clEvENKUlvE6_clEvEUlN3c107complexIdEEE_St5arrayIPcLm2EEEEviT0_T1_ --------------------------
	.section	.nv.info._ZN2at6native29vectorized_elementwise_kernelILi8EZZZNS0_23logical_not_kernel_cudaERNS_18TensorIteratorBaseEENKUlvE0_clEvENKUlvE6_clEvEUlN3c107complexIdEEE_St5arrayIPcLm2EEEEviT0_T1_,"",@"SHT_CUDA_INFO"
	.sectionflags	@""
	.align	4


	//----- nvinfo : EIATTR_CUDA_API_VERSION
	.align		4
        /*0000*/ 	.byte	0x04, 0x37
        /*0002*/ 	.short	(.L_6009 - .L_6008)
.L_6008:
        /*0004*/ 	.word	0x00000082


	//----- nvinfo : EIATTR_SW2861232_WAR
	.align		4
.L_6009:
        /*0008*/ 	.byte	0x01, 0x35
	.zero		2


	//----- nvinfo : EIATTR_PARAM_CBANK
	.align		4
        /*000c*/ 	.byte	0x04, 0x0a
        /*000e*/ 	.short	(.L_6011 - .L_6010)
	.align		4
.L_6010:
        /*0010*/ 	.word	index@(.nv.constant0._ZN2at6native29vectorized_elementwise_kernelILi8EZZZNS0_23logical_not_kernel_cudaERNS_18TensorIteratorBaseEENKUlvE0_clEvENKUlvE6_clEvEUlN3c107complexIdEEE_St5arrayIPcLm2EEEEviT0_T1_)
        /*0014*/ 	.short	0x0160
        /*0016*/ 	.short	0x0018


	//----- nvinfo : EIATTR_CBANK_PARAM_SIZE
	.align		4
.L_6011:
        /*0018*/ 	.byte	0x03, 0x19
        /*001a*/ 	.short	0x0018


	//----- nvinfo : EIATTR_KPARAM_INFO
	.align		4
        /*001c*/ 	.byte	0x04, 0x17
        /*001e*/ 	.short	(.L_6013 - .L_6012)
.L_6012:
        /*0020*/ 	.word	0x00000000
        /*0024*/ 	.short	0x0002
        /*0026*/ 	.short	0x0008
        /*0028*/ 	.byte	0x00, 0xf0, 0x41, 0x00


	//----- nvinfo : EIATTR_KPARAM_INFO
	.align		4
.L_6013:
        /*002c*/ 	.byte	0x04, 0x17
        /*002e*/ 	.short	(.L_6015 - .L_6014)
.L_6014:
        /*0030*/ 	.word	0x00000000
        /*0034*/ 	.short	0x0001
        /*0036*/ 	.short	0x0004
        /*0038*/ 	.byte	0x00, 0xf0, 0x05, 0x00


	//----- nvinfo : EIATTR_KPARAM_INFO
	.align		4
.L_6015:
        /*003c*/ 	.byte	0x04, 0x17
        /*003e*/ 	.short	(.L_6017 - .L_6016)
.L_6016:
        /*0040*/ 	.word	0x00000000
        /*0044*/ 	.short	0x0000
        /*0046*/ 	.short	0x0000
        /*0048*/ 	.byte	0x00, 0xf0, 0x11, 0x00


	//----- nvinfo : EIATTR_MAXREG_COUNT
	.align		4
.L_6017:
        /*004c*/ 	.byte	0x03, 0x1b
        /*004e*/ 	.short	0x00ff


	//----- nvinfo : EIATTR_MERCURY_ISA_VERSION
	.align		4
        /*0050*/ 	.byte	0x03, 0x5f
        /*0052*/ 	.short	0x0000


	//----- nvinfo : EIATTR_EXIT_INSTR_OFFSETS
	.align		4
        /*0054*/ 	.byte	0x04, 0x1c
        /*0056*/ 	.short	(.L_6019 - .L_6018)


	//   ....[0]....
.L_6018:
        /*0058*/ 	.word	0x00000010


	//----- nvinfo : EIATTR_MAX_THREADS
	.align		4
.L_6019:
        /*005c*/ 	.byte	0x04, 0x05
        /*005e*/ 	.short	(.L_6021 - .L_6020)
.L_6020:
        /*0060*/ 	.word	0x00000080
        /*0064*/ 	.word	0x00000001
        /*0068*/ 	.word	0x00000001
.L_6021:


//--------------------- .nv.info._ZN2at6native18elementwise_kernelILi128ELi4EZNS0_15gpu_kernel_implIZZZNS0_23logical_not_kernel_cudaERNS_18TensorIteratorBaseEENKUlvE0_clEvENKUlvE5_clEvEUlfE_EEvS4_RKT_EUliE_EEviT1_ --------------------------
	.section	.nv.info._ZN2at6native18elementwise_kernelILi128ELi4EZNS0_15gpu_kernel_implIZZZNS0_23logical_not_kernel_cudaERNS_18TensorIteratorBaseEENKUlvE0_clEvENKUlvE5_clEvEUlfE_EEvS4_RKT_EUliE_EEviT1_,"",@"SHT_CUDA_INFO"
	.sectionflags	@""
	.align	4


	//----- nvinfo : EIATTR_CUDA_API_VERSION
	.align		4
        /*0000*/ 	.byte	0x04, 0x37
        /*0002*/ 	.short	(.L_6023 - .L_6022)
.L_6022:
        /*0004*/ 	.word	0x00000082


	//----- nvinfo : EIATTR_SW2861232_WAR
	.align		4
.L_6023:
        /*0008*/ 	.byte	0x01, 0x35
	.zero		2


	//----- nvinfo : EIATTR_PARAM_CBANK
	.align		4
        /*000c*/ 	.byte	0x04, 0x0a
        /*000e*/ 	.short	(.L_6025 - .L_6024)
	.align		4
.L_6024:
        /*0010*/ 	.word	index@(.nv.constant0._ZN2at6native18elementwise_kernelILi128ELi4EZNS0_15gpu_kernel_implIZZZNS0_23logical_not_kernel_cudaERNS_18TensorIteratorBaseEENKUlvE0_clEvENKUlvE5_clEvEUlfE_EEvS4_RKT_EUliE_EEviT1_)
        /*0014*/ 	.short	0x0160
        /*0016*/ 	.short	0x0220


	//----- nvinfo : EIATTR_CBANK_PARAM_SIZE
	.align		4
.L_6025:
        /*0018*/ 	.byte	0x03, 0x19
        /*001a*/ 	.short	0x0220


	//----- nvinfo : EIATTR_KPARAM_INFO
	.align		4
        /*001c*/ 	.byte	0x04, 0x17
        /*001e*/ 	.short	(.L_6027 - .L_6026)
.L_6026:
        /*0020*/ 	.word	0x00000000
        /*0024*/ 	.short	0x0001
        /*0026*/ 	.short	0x0008
        /*0028*/ 	.byte	0x00, 0xf0, 0x61, 0x08


	//----- nvinfo : EIATTR_KPARAM_INFO
	.align		4
.L_6027:
        /*002c*/ 	.byte	0x04, 0x17
        /*002e*/ 	.short	(.L_6029 - .L_6028)
.L_6028:
        /*0030*/ 	.word	0x00000000
        /*0034*/ 	.short	0x0000
        /*0036*/ 	.short	0x0000
        /*0038*/ 	.byte	0x00, 0xf0, 0x11, 0x00


	//----- nvinfo : EIATTR_MAXREG_COUNT
	.align		4
.L_6029:
        /*003c*/ 	.byte	0x03, 0x1b
        /*003e*/ 	.short	0x0080


	//----- nvinfo : EIATTR_EXTERNS
	.align		4
        /*0040*/ 	.byte	0x04, 0x0f
        /*0042*/ 	.short	(.L_6031 - .L_6030)


	//   ....[0]....
	.align		4
.L_6030:
        /*0044*/ 	.word	index@(__assertfail)


	//----- nvinfo : EIATTR_MERCURY_ISA_VERSION
	.align		4
.L_6031:
        /*0048*/ 	.byte	0x03, 0x5f
        /*004a*/ 	.short	0x0000


	//----- nvinfo : EIATTR_SYSCALL_OFFSETS
	.align		4
        /*004c*/ 	.byte	0x04, 0x46
        /*004e*/ 	.short	(.L_6033 - .L_6032)


	//   ....[0]....
.L_6032:
        /*0050*/ 	.word	0x00001c50


	//   ....[1]....
        /*0054*/ 	.word	0x00002a20


	//   ....[2]....
        /*0058*/ 	.word	0x000046d0


	//   ....[3]....
        /*005c*/ 	.word	0x00005490


	//   ....[4]....
        /*0060*/ 	.word	0x00007100


	//   ....[5]....
        /*0064*/ 	.word	0x00007ec0


	//   ....[6]....
        /*0068*/ 	.word	0x00009b40


	//   ....[7]....
        /*006c*/ 	.word	0x0000a900


	//----- nvinfo : EIATTR_EXIT_INSTR_OFFSETS
	.align		4
.L_6033:
        /*0070*/ 	.byte	0x04, 0x1c
        /*0072*/ 	.short	(.L_6035 - .L_6034)


	//   ....[0]....
.L_6034:
        /*0074*/ 	.word	0x00007f60


	//   ....[1]....
        /*0078*/ 	.word	0x00009cc0


	//   ....[2]....
        /*007c*/ 	.word	0x00009ce0


	//   ....[3]....
        /*0080*/ 	.word	0x00009d70


	//   ....[4]....
        /*0084*/ 	.word	0x00009d90


	//   ....[5]....
        /*0088*/ 	.word	0x00009db0


	//   ....[6]....
        /*008c*/ 	.word	0x00009e40


	//   ....[7]....
        /*0090*/ 	.word	0x00009e80


	//   ....[8]....
        /*0094*/ 	.word	0x00009f20


	//   ....[9]....
        /*0098*/ 	.word	0x00009f70


	//   ....[10]....
        /*009c*/ 	.word	0x00009fb0


	//   ....[11]....
        /*00a0*/ 	.word	0x0000a050


	//   ....[12]....
        /*00a4*/ 	.word	0x0000a0a0


	//   ....[13]....
        /*00a8*/ 	.word	0x0000a1f0


	//   ....[14]....
        /*00ac*/ 	.word	0x0000a290


	//   ....[15]....
        /*00b0*/ 	.word	0x0000a2d0


	//   ....[16]....
        /*00b4*/ 	.word	0x0000a320


	//   ....[17]....
        /*00b8*/ 	.word	0x0000a360


	//   ....[18]....
        /*00bc*/ 	.word	0x0000a400


	//   ....[19]....
        /*00c0*/ 	.word	0x0000a540


	//   ....[20]....
        /*00c4*/ 	.word	0x0000a680


	//   ....[21]....
        /*00c8*/ 	.word	0x0000a7d0


	//   ....[22]....
        /*00cc*/ 	.word	0x0000a910


	//   ....[23]....
        /*00d0*/ 	.word	0x0000a940


	//   ....[24]....
        /*00d4*/ 	.word	0x0000a960


	//----- nvinfo : EIATTR_MAX_THREADS
	.align		4
.L_6035:
        /*00d8*/ 	.byte	0x04, 0x05
        /*00da*/ 	.short	(.L_6037 - .L_6036)
.L_6036:
        /*00dc*/ 	.word	0x00000080
        /*00e0*/ 	.word	0x00000001
        /*00e4*/ 	.word	0x00000001


	//----- nvinfo : EIATTR_CRS_STACK_SIZE
	.align		4
.L_6037:
        /*00e8*/ 	.byte	0x04, 0x1e
        /*00ea*/ 	.short	(.L_6039 - .L_6038)
.L_6038:
        /*00ec*/ 	.word	0x00000000
.L_6039:


//--------------------- .nv.info._ZN2at6native27unrolled_elementwise_kernelIZZZNS0_23logical_not_kernel_cudaERNS_18TensorIteratorBaseEENKUlvE0_clEvENKUlvE5_clEvEUlfE_St5arrayIPcLm2EELi4E23TrivialOffsetCalculatorILi1EjESB_NS0_6memory12LoadWithCastILi1EEENSC_13StoreWithCastILi1EEEEEviT_T0_T2_T3_T4_T5_ --------------------------
	.section	.nv.info._ZN2at6native27unrolled_elementwise_kernelIZZZNS0_23logical_not_kernel_cudaERNS_18TensorIteratorBaseEENKUlvE0_clEvENKUlvE5_clEvEUlfE_St5arrayIPcLm2EELi4E23TrivialOffsetCalculatorILi1EjESB_NS0_6memory12LoadWithCastILi1EEENSC_13StoreWithCastILi1EEEEEviT_T0_T2_T3_T4_T5_,"",@"SHT_CUDA_INFO"
	.sectionflags	@""
	.align	4


	//----- nvinfo : EIATTR_CUDA_API_VERSION
	.align		4
        /*0000*/ 	.byte	0x04, 0x37
        /*0002*/ 	.short	(.L_6041 - .L_6040)
.L_6040:
        /*0004*/ 	.word	0x00000082


	//----- nvinfo : EIATTR_SW2861232_WAR
	.align		4
.L_6041:
        /*0008*/ 	.byte	0x01, 0x35
	.zero		2


	//----- nvinfo : EIATTR_PARAM_CBANK
	.align		4
        /*000c*/ 	.byte	0x04, 0x0a
        /*000e*/ 	.short	(.L_6043 - .L_6042)
	.align		4
.L_6042:
        /*0010*/ 	.word	index@(.nv.constant0._ZN2at6native27unrolled_elementwise_kernelIZZZNS0_23logical_not_kernel_cudaERNS_18TensorIteratorBaseEENKUlvE0_clEvENKUlvE5_clEvEUlfE_St5arrayIPcLm2EELi4E23TrivialOffsetCalculatorILi1EjESB_NS0_6memory12LoadWithCastILi1EEENSC_13StoreWithCastILi1EEEEEviT_T0_T2_T3_T4_T5_)
        /*0014*/ 	.short	0x0160
        /*0016*/ 	.short	0x002c


	//----- nvinfo : EIATTR_CBANK_PARAM_SIZE
	.align		4
.L_6043:
        /*0018*/ 	.byte	0x03, 0x19
        /*001a*/ 	.short	0x002c


	//----- nvinfo : EIATTR_KPARAM_INFO
	.align		4
        /*001c*/ 	.byte	0x04, 0x17
        /*001e*/ 	.short	(.L_6045 - .L_6044)
.L_6044:
        /*0020*/ 	.word	0x00000000
        /*0024*/ 	.short	0x0006
        /*0026*/ 	.short	0x0024
        /*0028*/ 	.byte	0x00, 0xf0, 0x21, 0x00


	//----- nvinfo : EIATTR_KPARAM_INFO
	.align		4
.L_6045:
        /*002c*/ 	.byte	0x04, 0x17
        /*002e*/ 	.short	(.L_6047 - .L_6046)
.L_6046:
        /*0030*/ 	.word	0x00000000
        /*0034*/ 	.short	0x0005
        /*0036*/ 	.short	0x001c
        /*0038*/ 	.byte	0x00, 0xf0, 0x21, 0x00


	//----- nvinfo : EIATTR_KPARAM_INFO
	.align		4
.L_6047:
        /*003c*/ 	.byte	0x04, 0x17
        /*003e*/ 	.short	(.L_6049 - .L_6048)
.L_6048:
        /*0040*/ 	.word	0x00000000
        /*0044*/ 	.short	0x0004
        /*0046*/ 	.short	0x0019
        /*0048*/ 	.byte	0x00, 0xf0, 0x05, 0x00


	//----- nvinfo : EIATTR_KPARAM_INFO
	.align		4
.L_6049:
        /*004c*/ 	.byte	0x04, 0x17
        /*004e*/ 	.short	(.L_6051 - .L_6050)
.L_6050:
        /*0050*/ 	.word	0x00000000
        /*0054*/ 	.short	0x0003
        /*0056*/ 	.short	0x0018
        /*0058*/ 	.byte	0x00, 0xf0, 0x05, 0x00


	//----- nvinfo : EIATTR_KPARAM_INFO
	.align		4
.L_6051:
        /*005c*/ 	.byte	0x04, 0x17
        /*005e*/ 	.short	(.L_6053 - .L_6052)
.L_6052:
        /*0060*/ 	.word	0x00000000
        /*0064*/ 	.short	0x0002
        /*0066*/ 	.short	0x0008
        /*0068*/ 	.byte	0x00, 0xf0, 0x41, 0x00


	//----- nvinfo : EIATTR_KPARAM_INFO
	.align		4
.L_6053:
        /*006c*/ 	.byte	0x04, 0x17
        /*006e*/ 	.short	(.L_6055 - .L_6054)
.L_6054:
        /*0070*/ 	.word	0x00000000
        /*0074*/ 	.short	0x0001
        /*0076*/ 	.short	0x0004
        /*0078*/ 	.byte	0x00, 0xf0, 0x05, 0x00


	//----- nvinfo : EIATTR_KPARAM_INFO
	.align		4
.L_6055:
        /*007c*/ 	.byte	0x04, 0x17
        /*007e*/ 	.short	(.L_6057 - .L_6056)
.L_6056:
        /*0080*/ 	.word	0x00000000
        /*0084*/ 	.short	0x0000
        /*0086*/ 	.short	0x0000
        /*0088*/ 	.byte	0x00, 0xf0, 0x11, 0x00


	//----- nvinfo : EIATTR_MAXREG_COUNT
	.align		4
.L_6057:
        /*008c*/ 	.byte	0x03, 0x1b
        /*008e*/ 	.short	0x00ff


	//----- nvinfo : EIATTR_EXTERNS
	.align		4
        /*0090*/ 	.byte	0x04, 0x0f
        /*0092*/ 	.short	(.L_6059 - .L_6058)


	//   ....[0]....
	.align		4
.L_6058:
        /*0094*/ 	.word	index@(__assertfail)


	//----- nvinfo : EIATTR_MERCURY_ISA_VERSION
	.align		4
.L_6059:
        /*0098*/ 	.byte	0x03, 0x5f
        /*009a*/ 	.short	0x0000


	//----- nvinfo : EIATTR_SYSCALL_OFFSETS
	.align		4
        /*009c*/ 	.byte	0x04, 0x46
        /*009e*/ 	.short	(.L_6061 - .L_6060)


	//   ....[0]....
.L_6060:
        /*00a0*/ 	.word	0x00000e40


	//   ....[1]....
        /*00a4*/ 	.word	0x00001cc0


	//   ....[2]....
        /*00a8*/ 	.word	0x00002b40


	//   ....[3]....
        /*00ac*/ 	.word	0x00003970


	//   ....[4]....
        /*00b0*/ 	.word	0x00004900


	//   ....[5]....
        /*00b4*/ 	.word	0x000057d0


	//   ....[6]....
        /*00b8*/ 	.word	0x00006690


	//   ....[7]....
        /*00bc*/ 	.word	0x00007550


	//----- nvinfo : EIATTR_EXIT_INSTR_OFFSETS
	.align		4
.L_6061:
        /*00c0*/ 	.byte	0x04, 0x1c
        /*00c2*/ 	.short	(.L_6063 - .L_6062)


	//   ....[0]....
.L_6062:
        /*00c4*/ 	.word	0x00006720


	//   ....[1]....
        /*00c8*/ 	.word	0x00006830


	//   ....[2]....
        /*00cc*/ 	.word	0x00006850


	//   ....[3]....
        /*00d0*/ 	.word	0x000068e0


	//   ....[4]....
        /*00d4*/ 	.word	0x00006900


	//   ....[5]....
        /*00d8*/ 	.word	0x00006920


	//   ....[6]....
        /*00dc*/ 	.word	0x000069b0


	//   ....[7]....
        /*00e0*/ 	.word	0x000069f0


	//   ....[8]....
        /*00e4*/ 	.word	0x00006a90


	//   ....[9]....
        /*00e8*/ 	.word	0x00006ae0


	//   ....[10]....
        /*00ec*/ 	.word	0x00006b10


	//   ....[11]....
        /*00f0*/ 	.word	0x00006bb0


	//   ....[12]....
        /*00f4*/ 	.word	0x00006bf0


	//   ....[13]....
        /*00f8*/ 	.word	0x00006d80


	//   ....[14]....
        /*00fc*/ 	.word	0x00006ee0


	//   ....[15]....
        /*0100*/ 	.word	0x00006f20


	//   ....[16]....
        /*0104*/ 	.word	0x00006fc0


	//   ....[17]....
        /*0108*/ 	.word	0x00007140


	//   ....[18]....
        /*010c*/ 	.word	0x000072c0


	//   ....[19]....
        /*0110*/ 	.word	0x00007420


	//   ....[20]....
        /*0114*/ 	.word	0x00007560


	//   ....[21]....
        /*0118*/ 	.word	0x00007590


	//   ....[22]....
        /*011c*/ 	.word	0x000075b0


	//----- nvinfo : EIATTR_MAX_THREADS
	.align		4
.L_6063:
        /*0120*/ 	.byte	0x04, 0x05
        /*0122*/ 	.short	(.L_6065 - .L_6064)
.L_6064:
        /*0124*/ 	.word	0x00000080
        /*0128*/ 	.word	0x00000001
        /*012c*/ 	.word	0x00000001


	//----- nvinfo : EIATTR_CRS_STACK_SIZE
	.align		4
.L_6065:
        /*0130*/ 	.byte	0x04, 0x1e
        /*0132*/ 	.short	(.L_6067 - .L_6066)
.L_6066:
        /*0134*/ 	.word	0x00000000
.L_6067:


//--------------------- .nv.info._ZN2at6native18elementwise_kernelILi128ELi4EZNS0_22gpu_kernel_impl_nocastIZZZNS0_23logical_not_kernel_cudaERNS_18TensorIteratorBaseEENKUlvE0_clEvENKUlvE5_clEvEUlfE_EEvS4_RKT_EUliE_EEviT1_ --------------------------
	.section	.nv.info._ZN2at6native18elementwise_kernelILi128ELi4EZNS0_22gpu_kernel_impl_nocastIZZZNS0_23logical_not_kernel_cudaERNS_18TensorIteratorBaseEENKUlvE0_clEvENKUlvE5_clEvEUlfE_EEvS4_RKT_EUliE_EEviT1_,"",@"SHT_CUDA_INFO"
	.sectionflags	@""
	.align	4


	//----- nvinfo : EIATTR_CUDA_API_VERSION
	.align		4
        /*0000*/ 	.byte	0x04, 0x37
        /*0002*/ 	.short	(.L_6069 - .L_6068)
.L_6068:
        /*0004*/ 	.word	0x00000082


	//----- nvinfo : EIATTR_SW2861232_WAR
	.align		4
.L_6069:
        /*0008*/ 	.byte	0x01, 0x35
	.zero		2


	//----- nvinfo : EIATTR_PARAM_CBANK
	.align		4
        /*000c*/ 	.byte	0x04, 0x0a
        /*000e*/ 	.short	(.L_6071 - .L_6070)
	.align		4
.L_6070:
        /*0010*/ 	.word	index@(.nv.constant0._ZN2at6native18elementwise_kernelILi128ELi4EZNS0_22gpu_kernel_impl_nocastIZZZNS0_23logical_not_kernel_cudaERNS_18TensorIteratorBaseEENKUlvE0_clEvENKUlvE5_clEvEUlfE_EEvS4_RKT_EUliE_EEviT1_)
        /*0014*/ 	.short	0x0160
        /*0016*/ 	.short	0x0220


	//----- nvinfo : EIATTR_CBANK_PARAM_SIZE
	.align		4
.L_6071:
        /*0018*/ 	.byte	0x03, 0x19
        /*001a*/ 	.short	0x0220


	//----- nvinfo : EIATTR_KPARAM_INFO
	.align		4
        /*001c*/ 	.byte	0x04, 0x17
        /*001e*/ 	.short	(.L_6073 - .L_6072)
.L_6072:
        /*0020*/ 	.word	0x00000000
        /*0024*/ 	.short	0x0001
        /*0026*/ 	.short	0x0008
        /*0028*/ 	.byte	0x00, 0xf0, 0x61, 0x08


	//----- nvinfo : EIATTR_KPARAM_INFO
	.align		4
.L_6073:
        /*002c*/ 	.byte	0x04, 0x17
        /*002e*/ 	.short	(.L_6075 - .L_6074)
.L_6074:
        /*0030*/ 	.word	0x00000000
        /*0034*/ 	.short	0x0000
        /*0036*/ 	.short	0x0000
        /*0038*/ 	.byte	0x00, 0xf0, 0x11, 0x00


	//----- nvinfo : EIATTR_MAXREG_COUNT
	.align		4
.L_6075:
        /*003c*/ 	.byte	0x03, 0x1b
        /*003e*/ 	.short	0x0080


	//----- nvinfo : EIATTR_MERCURY_ISA_VERSION
	.align		4
        /*0040*/ 	.byte	0x03, 0x5f
        /*0042*/ 	.short	0x0000


	//----- nvinfo : EIATTR_EXIT_INSTR_OFFSETS
	.align		4
        /*0044*/ 	.byte	0x04, 0x1c
        /*0046*/ 	.short	(.L_6077 - .L_6076)


	//   ....[0]....
.L_6076:
        /*0048*/ 	.word	0x00002d40


	//   ....[1]....
        /*004c*/ 	.word	0x00003c00


	//----- nvinfo : EIATTR_MAX_THREADS
	.align		4
.L_6077:
        /*0050*/ 	.byte	0x04, 0x05
        /*0052*/ 	.short	(.L_6079 - .L_6078)
.L_6078:
        /*0054*/ 	.word	0x00000080
        /*0058*/ 	.word	0x00000001
        /*005c*/ 	.word	0x00000001


	//----- nvinfo : EIATTR_CRS_STACK_SIZE
	.align		4
.L_6079:
        /*0060*/ 	.byte	0x04, 0x1e
        /*0062*/ 	.short	(.L_6081 - .L_6080)
.L_6080:
        /*0064*/ 	.word	0x00000000
.L_6081:


//--------------------- .nv.info._ZN2at6native27unrolled_elementwise_kernelIZZZNS0_23logical_not_kernel_cudaERNS_18TensorIteratorBaseEENKUlvE0_clEvENKUlvE5_clEvEUlfE_St5arrayIPcLm2EELi4E23TrivialOffsetCalculatorILi1EjESB_NS0_6memory15LoadWithoutCastENSC_16StoreWithoutCastEEEviT_T0_T2_T3_T4_T5_ --------------------------
	.section	.nv.info._ZN2at6native27unrolled_elementwise_kernelIZZZNS0_23logical_not_kernel_cudaERNS_18TensorIteratorBaseEENKUlvE0_clEvENKUlvE5_clEvEUlfE_St5arrayIPcLm2EELi4E23TrivialOffsetCalculatorILi1EjESB_NS0_6memory15LoadWithoutCastENSC_16StoreWithoutCastEEEviT_T0_T2_T3_T4_T5_,"",@"SHT_CUDA_INFO"
	.sectionflags	@""
	.align	4


	//----- nvinfo : EIATTR_CUDA_API_VERSION
	.align		4
        /*0000*/ 	.byte	0x04, 0x37
        /*0002*/ 	.short	(.L_6083 - .L_6082)
.L_6082:
        /*0004*/ 	.word	0x00000082


	//----- nvinfo : EIATTR_SW2861232_WAR
	.align		4
.L_6083:
        /*0008*/ 	.byte	0x01, 0x35
	.zero		2


	//----- nvinfo : EIATTR_PARAM_CBANK
	.align		4
        /*000c*/ 	.byte	0x04, 0x0a
        /*000e*/ 	.short	(.L_6085 - .L_6084)
	.align		4
.L_6084:
        /*0010*/ 	.word	index@(.nv.constant0._ZN2at6native27unrolled_elementwise_kernelIZZZNS0_23logical_not_kernel_cudaERNS_18TensorIteratorBaseEENKUlvE0_clEvENKUlvE5_clEvEUlfE_St5arrayIPcLm2EELi4E23TrivialOffsetCalculatorILi1EjESB_NS0_6memory15LoadWithoutCastENSC_16StoreWithoutCastEEEviT_T0_T2_T3_T4_T5_)
        /*0014*/ 	.short	0x0160
        /*0016*/ 	.short	0x001c


	//----- nvinfo : EIATTR_CBANK_PARAM_SIZE
	.align		4
.L_6085:
        /*0018*/ 	.byte	0x03, 0x19
        /*001a*/ 	.short	0x001c


	//----- nvinfo : EIATTR_KPARAM_INFO
	.align		4
        /*001c*/ 	.byte	0x04, 0x17
        /*001e*/ 	.short	(.L_6087 - .L_6086)
.L_6086:
        /*0020*/ 	.word	0x00000000
        /*0024*/ 	.short	0x0006
        /*0026*/ 	.short	0x001b
        /*0028*/ 	.byte	0x00, 0xf0, 0x05, 0x00


	//----- nvinfo : EIATTR_KPARAM_INFO
	.align		4
.L_6087:
        /*002c*/ 	.byte	0x04, 0x17
        /*002e*/ 	.short	(.L_6089 - .L_6088)
.L_6088:
        /*0030*/ 	.word	0x00000000
        /*0034*/ 	.short	0x0005
        /*0036*/ 	.short	0x001a
        /*0038*/ 	.byte	0x00, 0xf0, 0x05, 0x00


	//----- nvinfo : EIATTR_KPARAM_INFO
	.align		4
.L_6089:
        /*003c*/ 	.byte	0x04, 0x17
        /*003e*/ 	.short	(.L_6091 - .L_6090)
.L_6090:
        /*0040*/ 	.word	0x00000000
        /*0044*/ 	.short	0x0004
        /*0046*/ 	.short	0x0019
        /*0048*/ 	.byte	0x00, 0xf0, 0x05, 0x00


	//----- nvinfo : EIATTR_KPARAM_INFO
	.align		4
.L_6091:
        /*004c*/ 	.byte	0x04, 0x17
        /*004e*/ 	.short	(.L_6093 - .L_6092)
.L_6092:
        /*0050*/ 	.word	0x00000000
        /*0054*/ 	.short	0x0003
        /*0056*/ 	.short	0x0018
        /*0058*/ 	.byte	0x00, 0xf0, 0x05, 0x00


	//----- nvinfo : EIATTR_KPARAM_INFO
	.align		4
.L_6093:
        /*005c*/ 	.byte	0x04, 0x17
        /*005e*/ 	.short	(.L_6095 - .L_6094)
.L_6094:
        /*0060*/ 	.word	0x00000000
        /*0064*/ 	.short	0x0002
        /*0066*/ 	.short	0x0008
        /*0068*/ 	.byte	0x00, 0xf0, 0x41, 0x00


	//----- nvinfo : EIATTR_KPARAM_INFO
	.align		4
.L_6095:
        /*006c*/ 	.byte	0x04, 0x17
        /*006e*/ 	.short	(.L_6097 - .L_6096)
.L_6096:
        /*0070*/ 	.word	0x00000000
        /*0074*/ 	.short	0x0001
        /*0076*/ 	.short	0x0004
        /*0078*/ 	.byte	0x00, 0xf0, 0x05, 0x00


	//----- nvinfo : EIATTR_KPARAM_INFO
	.align		4
.L_6097:
        /*007c*/ 	.byte	0x04, 0x17
        /*007e*/ 	.short	(.L_6099 - .L_6098)
.L_6098:
        /*0080*/ 	.word	0x00000000
        /*0084*/ 	.short	0x0000
        /*0086*/ 	.short	0x0000
        /*0088*/ 	.byte	0x00, 0xf0, 0x11, 0x00


	//----- nvinfo : EIATTR_MAXREG_COUNT
	.align		4
.L_6099:
        /*008c*/ 	.byte	0x03, 0x1b
        /*008e*/ 	.short	0x00ff


	//----- nvinfo : EIATTR_MERCURY_ISA_VERSION
	.align		4
        /*0090*/ 	.byte	0x03, 0x5f
        /*0092*/ 	.short	0x0000


	//----- nvinfo : EIATTR_EXIT_INSTR_OFFSETS
	.align		4
        /*0094*/ 	.byte	0x04, 0x1c
        /*0096*/ 	.short	(.L_6101 - .L_6100)


	//   ....[0]....
.L_6100:
        /*0098*/ 	.word	0x000003c0


	//   ....[1]....
        /*009c*/ 	.word	0x00000450


	//----- nvinfo : EIATTR_MAX_THREADS
	.align		4
.L_6101:
        /*00a0*/ 	.byte	0x04, 0x05
        /*00a2*/ 	.short	(.L_6103 - .L_6102)
.L_6102:
        /*00a4*/ 	.word	0x00000080
        /*00a8*/ 	.word	0x00000001
        /*00ac*/ 	.word	0x00000001


	//----- nvinfo : EIATTR_CRS_STACK_SIZE
	.align		4
.L_6103:
        /*00b0*/ 	.byte	0x04, 0x1e
        /*00b2*/ 	.short	(.L_6105 - .L_6104)
.L_6104:
        /*00b4*/ 	.word	0x00000000
.L_6105:


//--------------------- .nv.info._ZN2at6native29vectorized_elementwise_kernelILi2EZZZNS0_23logical_not_kernel_cudaERNS_18TensorIteratorBaseEENKUlvE0_clEvENKUlvE5_clEvEUlfE_St5arrayIPcLm2EEEEviT0_T1_ --------------------------
	.section	.nv.info._ZN2at6native29vectorized_elementwise_kernelILi2EZZZNS0_23logical_not_kernel_cudaERNS_18TensorIteratorBaseEENKUlvE0_clEvENKUlvE5_clEvEUlfE_St5arrayIPcLm2EEEEviT0_T1_,"",@"SHT_CUDA_INFO"
	.sectionflags	@""
	.align	4


	//----- nvinfo : EIATTR_CUDA_API_VERSION
	.align		4
        /*0000*/ 	.byte	0x04, 0x37
        /*0002*/ 	.short	(.L_6107 - .L_6106)
.L_6106:
        /*0004*/ 	.word	0x00000082


	//----- nvinfo : EIATTR_SW2861232_WAR
	.align		4
.L_6107:
        /*0008*/ 	.byte	0x01, 0x35
	.zero		2


	//----- nvinfo : EIATTR_PARAM_CBANK
	.align		4
        /*000c*/ 	.byte	0x04, 0x0a
        /*000e*/ 	.short	(.L_6109 - .L_6108)
	.align		4
.L_6108:
        /*0010*/ 	.word	index@(.nv.constant0._ZN2at6native29vectorized_elementwise_kernelILi2EZZZNS0_23logical_not_kernel_cudaERNS_18TensorIteratorBaseEENKUlvE0_clEvENKUlvE5_clEvEUlfE_St5arrayIPcLm2EEEEviT0_T1_)
        /*0014*/ 	.short	0x0160
        /*0016*/ 	.short	0x0018


	//----- nvinfo : EIATTR_CBANK_PARAM_SIZE
	.align		4
.L_6109:
        /*0018*/ 	.byte	0x03, 0x19
        /*001a*/ 	.short	0x0018


	//----- nvinfo : EIATTR_KPARAM_INFO
	.align		4
        /*001c*/ 	.byte	0x04, 0x17
        /*001e*/ 	.short	(.L_6111 - .L_6110)
.L_6110:
        /*0020*/ 	.word	0x00000000
        /*0024*/ 	.short	0x0002
        /*0026*/ 	.short	0x0008
        /*0028*/ 	.byte	0x00, 0xf0, 0x41, 0x00


	//----- nvinfo : EIATTR_KPARAM_INFO
	.align		4
.L_6111:
        /*002c*/ 	.byte	0x04, 0x17
        /*002e*/ 	.short	(.L_6113 - .L_6112)
.L_6112:
        /*0030*/ 	.word	0x00000000
        /*0034*/ 	.short	0x0001
        /*0036*/ 	.short	0x0004
        /*0038*/ 	.byte	0x00, 0xf0, 0x05, 0x00


	//----- nvinfo : EIATTR_KPARAM_INFO
	.align		4
.L_6113:
        /*003c*/ 	.byte	0x04, 0x17
        /*003e*/ 	.short	(.L_6115 - .L_6114)
.L_6114:
        /*0040*/ 	.word	0x00000000
        /*0044*/ 	.short	0x0000
        /*0046*/ 	.short	0x0000
        /*0048*/ 	.byte	0x00, 0xf0, 0x11, 0x00


	//----- nvinfo : EIATTR_MAXREG_COUNT
	.align		4
.L_6115:
        /*004c*/ 	.byte	0x03, 0x1b
        /*004e*/ 	.short	0x00ff


	//----- nvinfo : EIATTR_MERCURY_ISA_VERSION
	.align		4
        /*0050*/ 	.byte	0x03, 0x5f
        /*0052*/ 	.short	0x0000


	//----- nvinfo : EIATTR_EXIT_INSTR_OFFSETS
	.align		4
        /*0054*/ 	.byte	0x04, 0x1c
        /*0056*/ 	.short	(.L_6117 - .L_6116)


	//   ....[0]....
.L_6116:
        /*0058*/ 	.word	0x000002a0


	//   ....[1]....
        /*005c*/ 	.word	0x00000a70


	//   ....[2]....
        /*0060*/ 	.word	0x00000ac0


	//----- nvinfo : EIATTR_MAX_THREADS
	.align		4
.L_6117:
        /*0064*/ 	.byte	0x04, 0x05
        /*0066*/ 	.short	(.L_6119 - .L_6118)
.L_6118:
        /*0068*/ 	.word	0x00000080
        /*006c*/ 	.word	0x00000001
        /*0070*/ 	.word	0x00000001


	//----- nvinfo : EIATTR_CRS_STACK_SIZE
	.align		4
.L_6119:
        /*0074*/ 	.byte	0x04, 0x1e
        /*0076*/ 	.short	(.L_6121 - .L_6120)
.L_6120:
        /*0078*/ 	.word	0x00000000
.L_6121:


//--------------------- .nv.info._ZN2at6native29vectorized_elementwise_kernelILi4EZZZNS0_23logical_not_kernel_cudaERNS_18TensorIteratorBaseEENKUlvE0_clEvENKUlvE5_clEvEUlfE_St5arrayIPcLm2EEEEviT0_T1_ --------------------------
	.section	.nv.info._ZN2at6native29vectorized_elementwise_kernelILi4EZZZNS0_23logical_not_kernel_cudaERNS_18TensorIteratorBaseEENKUlvE0_clEvENKUlvE5_clEvEUlfE_St5arrayIPcLm2EEEEviT0_T1_,"",@"SHT_CUDA_INFO"
	.sectionflags	@""
	.align	4


	//----- nvinfo : EIATTR_CUDA_API_VERSION
	.align		4
        /*0000*/ 	.byte	0x04, 0x37
        /*0002*/ 	.short	(.L_6123 - .L_6122)
.L_6122:
        /*0004*/ 	.word	0x00000082


	//----- nvinfo : EIATTR_SW2861232_WAR
	.align		4
.L_6123:
        /*0008*/ 	.byte	0x01, 0x35
	.zero		2


	//----- nvinfo : EIATTR_PARAM_CBANK
	.align		4
        /*000c*/ 	.byte	0x04, 0x0a
        /*000e*/ 	.short	(.L_6125 - .L_6124)
	.align		4
.L_6124:
        /*0010*/ 	.word	index@(.nv.constant0._ZN2at6native29vectorized_elementwise_kernelILi4EZZZNS0_23logical_not_kernel_cudaERNS_18TensorIteratorBaseEENKUlvE0_clEvENKUlvE5_clEvEUlfE_St5arrayIPcLm2EEEEviT0_T1_)
        /*0014*/ 	.short	0x0160
        /*0016*/ 	.short	0x0018


	//----- nvinfo : EIATTR_CBANK_PARAM_SIZE
	.align		4
.L_6125:
        /*0018*/ 	.byte	0x03, 0x19
        /*001a*/ 	.short	0x0018


	//----- nvinfo : EIATTR_KPARAM_INFO
	.align		4
        /*001c*/ 	.byte	0x04, 0x17
        /*001e*/ 	.short	(.L_6127 - .L_6126)
.L_6126:
        /*0020*/ 	.word	0x00000000
        /*0024*/ 	.short	0x0002
        /*0026*/ 	.short	0x0008
        /*0028*/ 	.byte	0x00, 0xf0, 0x41, 0x00


	//----- nvinfo : EIATTR_KPARAM_INFO
	.align		4
.L_6127:
        /*002c*/ 	.byte	0x04, 0x17
        /*002e*/ 	.short	(.L_6129 - .L_6128)
.L_6128:
        /*0030*/ 	.word	0x00000000
        /*0034*/ 	.short	0x0001
        /*0036*/ 	.short	0x0004
        /*0038*/ 	.byte	0x00, 0xf0, 0x05, 0x00


	//----- nvinfo : EIATTR_KPARAM_INFO
	.align		4
.L_6129:
        /*003c*/ 	.byte	0x04, 0x17
        /*003e*/ 	.short	(.L_6131 - .L_6130)
.L_6130:
        /*0040*/ 	.word	0x00000000
        /*0044*/ 	.short	0x0000
        /*0046*/ 	.short	0x0000
        /*0048*/ 	.byte	0x00, 0xf0, 0x11, 0x00


	//----- nvinfo : EIATTR_MAXREG_COUNT
	.align		4
.L_6131:
        /*004c*/ 	.byte	0x03, 0x1b
        /*004e*/ 	.short	0x00ff


	//----- nvinfo : EIATTR_MERCURY_ISA_VERSION
	.align		4
        /*0050*/ 	.byte	0x03, 0x5f
        /*0052*/ 	.short	0x0000


	//----- nvinfo : EIATTR_EXIT_INSTR_OFFSETS
	.align		4
        /*0054*/ 	.byte	0x04, 0x1c
        /*0056*/ 	.short	(.L_6133 - .L_6132)


	//   ....[0]....
.L_6132:
        /*0058*/ 	.word	0x00000280


	//   ....[1]....
        /*005c*/ 	.word	0x00000a50


	//   ....[2]....
        /*0060*/ 	.word	0x00000aa0


	//----- nvinfo : EIATTR_MAX_THREADS
	.align		4
.L_6133:
        /*0064*/ 	.byte	0x04, 0x05
        /*0066*/ 	.short	(.L_6135 - .L_6134)
.L_6134:
        /*0068*/ 	.word	0x00000080
        /*006c*/ 	.word	0x00000001
        /*0070*/ 	.word	0x00000001


	//----- nvinfo : EIATTR_CRS_STACK_SIZE
	.align		4
.L_6135:
        /*0074*/ 	.byte	0x04, 0x1e
        /*0076*/ 	.short	(.L_6137 - .L_6136)
.L_6136:
        /*0078*/ 	.word	0x00000000
.L_6137:


//--------------------- .nv.info._ZN2at6native29vectorized_elementwise_kernelILi8EZZZNS0_23logical_not_kernel_cudaERNS_18TensorIteratorBaseEENKUlvE0_clEvENKUlvE5_clEvEUlfE_St5arrayIPcLm2EEEEviT0_T1_ --------------------------
	.section	.nv.info._ZN2at6native29vectorized_elementwise_kernelILi8EZZZNS0_23logical_not_kernel_cudaERNS_18TensorIteratorBaseEENKUlvE0_clEvENKUlvE5_clEvEUlfE_St5arrayIPcLm2EEEEviT0_T1_,"",@"SHT_CUDA_INFO"
	.sectionflags	@""
	.align	4


	//----- nvinfo : EIATTR_CUDA_API_VERSION
	.align		4
        /*0000*/ 	.byte	0x04, 0x37
        /*0002*/ 	.short	(.L_6139 - .L_6138)
.L_6138:
        /*0004*/ 	.word	0x00000082


	//----- nvinfo : EIATTR_SW2861232_WAR
	.align		4
.L_6139:
        /*0008*/ 	.byte	0x01, 0x35
	.zero		2


	//----- nvinfo : EIATTR_PARAM_CBANK
	.align		4
        /*000c*/ 	.byte	0x04, 0x0a
        /*000e*/ 	.short	(.L_6141 - .L_6140)
	.align		4
.L_6140:
        /*0010*/ 	.word	index@(.nv.constant0._ZN2at6native29vectorized_elementwise_kernelILi8EZZZNS0_23logical_not_kernel_cudaERNS_18TensorIteratorBaseEENKUlvE0_clEvENKUlvE5_clEvEUlfE_St5arrayIPcLm2EEEEviT0_T1_)
        /*0014*/ 	.short	0x0160
        /*0016*/ 	.short	0x0018


	//----- nvinfo : EIATTR_CBANK_PARAM_SIZE
	.align		4
.L_6141:
        /*0018*/ 	.byte	0x03, 0x19
        /*001a*/ 	.short	0x0018


	//----- nvinfo : EIATTR_KPARAM_INFO
	.align		4
        /*001c*/ 	.byte	0x04, 0x17
        /*001e*/ 	.short	(.L_6143 - .L_6142)
.L_6142:
        /*0020*/ 	.word	0x00000000
        /*0024*/ 	.short	0x0002
        /*0026*/ 	.short	0x0008
        /*0028*/ 	.byte	0x00, 0xf0, 0x41, 0x00


	//----- nvinfo : EIATTR_KPARAM_INFO
	.align		4
.L_6143:
        /*002c*/ 	.byte	0x04, 0x17
        /*002e*/ 	.short	(.L_6145 - .L_6144)
.L_6144:
        /*0030*/ 	.word	0x00000000
        /*0034*/ 	.short	0x0001
        /*0036*/ 	.short	0x0004
        /*0038*/ 	.byte	0x00, 0xf0, 0x05, 0x00


	//----- nvinfo : EIATTR_KPARAM_INFO
	.align		4
.L_6145:
        /*003c*/ 	.byte	0x04, 0x17
        /*003e*/ 	.short	(.L_6147 - .L_6146)
.L_6146:
        /*0040*/ 	.word	0x00000000
        /*0044*/ 	.short	0x0000
        /*0046*/ 	.short	0x0000
        /*0048*/ 	.byte	0x00, 0xf0, 0x11, 0x00


	//----- nvinfo : EIATTR_MAXREG_COUNT
	.align		4
.L_6147:
        /*004c*/ 	.byte	0x03, 0x1b
        /*004e*/ 	.short	0x00ff


	//----- nvinfo : EIATTR_MERCURY_ISA_VERSION
	.align		4
        /*0050*/ 	.byte	0x03, 0x5f
        /*0052*/ 	.short	0x0000


	//----- nvinfo : EIATTR_EXIT_INSTR_OFFSETS
	.align		4
        /*0054*/ 	.byte	0x04, 0x1c
        /*0056*/ 	.short	(.L_6149 - .L_6148)


	//   ....[0]....
.L_6148:
        /*0058*/ 	.word	0x00000010


	//----- nvinfo : EIATTR_MAX_THREADS
	.align		4
.L_6149:
        /*005c*/ 	.byte	0x04, 0x05
        /*005e*/ 	.short	(.L_6151 - .L_6150)
.L_6150:
        /*0060*/ 	.word	0x00000080
        /*0064*/ 	.word	0x00000001
        /*0068*/ 	.word	0x00000001
.L_6151:


//--------------------- .nv.info._ZN2at6native18elementwise_kernelILi128ELi4EZNS0_15gpu_kernel_implIZZZNS0_23logical_not_kernel_cudaERNS_18TensorIteratorBaseEENKUlvE0_clEvENKUlvE4_clEvEUldE_EEvS4_RKT_EUliE_EEviT1_ --------------------------
	.section	.nv.info._ZN2at6native18elementwise_kernelILi128ELi4EZNS0_15gpu_kernel_implIZZZNS0_23logical_not_kernel_cudaERNS_18TensorIteratorBaseEENKUlvE0_clEvENKUlvE4_clEvEUldE_EEvS4_RKT_EUliE_EEviT1_,"",@"SHT_CUDA_INFO"
	.sectionflags	@""
	.align	4


	//----- nvinfo : EIATTR_CUDA_API_VERSION
	.align		4
        /*0000*/ 	.byte	0x04, 0x37
        /*0002*/ 	.short	(.L_6153 - .L_6152)
.L_6152:
        /*0004*/ 	.word	0x00000082


	//----- nvinfo : EIATTR_SW2861232_WAR
	.align		4
.L_6153:
        /*0008*/ 	.byte	0x01, 0x35
	.zero		2


	//----- nvinfo : EIATTR_PARAM_CBANK
	.align		4
        /*000c*/ 	.byte	0x04, 0x0a
        /*000e*/ 	.short	(.L_6155 - .L_6154)
	.align		4
.L_6154:
        /*0010*/ 	.word	index@(.nv.constant0._ZN2at6native18elementwise_kernelILi128ELi4EZNS0_15gpu_kernel_implIZZZNS0_23logical_not_kernel_cudaERNS_18TensorIteratorBaseEENKUlvE0_clEvENKUlvE4_clEvEUldE_EEvS4_RKT_EUliE_EEviT1_)
        /*0014*/ 	.short	0x0160
        /*0016*/ 	.short	0x0220


	//----- nvinfo : EIATTR_CBANK_PARAM_SIZE
	.align		4
.L_6155:
        /*0018*/ 	.byte	0x03, 0x19
        /*001a*/ 	.short	0x0220


	//----- nvinfo : EIATTR_KPARAM_INFO
	.align		4
        /*001c*/ 	.byte	0x04, 0x17
        /*001e*/ 	.short	(.L_6157 - .L_6156)
.L_6156:
        /*0020*/ 	.word	0x00000000
        /*0024*/ 	.short	0x0001
        /*0026*/ 	.short	0x0008
        /*0028*/ 	.byte	0x00, 0xf0, 0x61, 0x08


	//----- nvinfo : EIATTR_KPARAM_INFO
	.align		4
.L_6157:
        /*002c*/ 	.byte	0x04, 0x17
        /*002e*/ 	.short	(.L_6159 - .L_6158)
.L_6158:
        /*0030*/ 	.word	0x00000000
        /*0034*/ 	.short	0x0000
        /*0036*/ 	.short	0x0000
        /*0038*/ 	.byte	0x00, 0xf0, 0x11, 0x00


	//----- nvinfo : EIATTR_MAXREG_COUNT
	.align		4
.L_6159:
        /*003c*/ 	.byte	0x03, 0x1b
        /*003e*/ 	.short	0x0080


	//----- nvinfo : EIATTR_EXTERNS
	.align		4
        /*0040*/ 	.byte	0x04, 0x0f
        /*0042*/ 	.short	(.L_6161 - .L_6160)


	//   ....[0]....
	.align		4
.L_6160:
        /*0044*/ 	.word	index@(__assertfail)


	//----- nvinfo : EIATTR_MERCURY_ISA_VERSION
	.align		4
.L_6161:
        /*0048*/ 	.byte	0x03, 0x5f
        /*004a*/ 	.short	0x0000


	//----- nvinfo : EIATTR_SYSCALL_OFFSETS
	.align		4
        /*004c*/ 	.byte	0x04, 0x46
        /*004e*/ 	.short	(.L_6163 - .L_6162)


	//   ....[0]....
.L_6162:
        /*0050*/ 	.word	0x00001d90


	//   ....[1]....
        /*0054*/ 	.word	0x00002b40


	//   ....[2]....
        /*0058*/ 	.word	0x00004920


	//   ....[3]....
        /*005c*/ 	.word	0x000056d0


	//   ....[4]....
        /*0060*/ 	.word	0x00007480


	//   ....[5]....
        /*0064*/ 	.word	0x00008230


	//   ....[6]....
        /*0068*/ 	.word	0x00009ff0


	//   ....[7]....
        /*006c*/ 	.word	0x0000ada0


	//----- nvinfo : EIATTR_EXIT_INSTR_OFFSETS
	.align		4
.L_6163:
        /*0070*/ 	.byte	0x04, 0x1c
        /*0072*/ 	.short	(.L_6165 - .L_6164)


	//   ....[0]....
.L_6164:
        /*0074*/ 	.word	0x000082d0


	//   ....[1]....
        /*0078*/ 	.word	0x0000a160


	//   ....[2]....
        /*007c*/ 	.word	0x0000a180


	//   ....[3]....
        /*0080*/ 	.word	0x0000a210


	//   ....[4]....
        /*0084*/ 	.word	0x0000a230


	//   ....[5]....
        /*0088*/ 	.word	0x0000a250


	//   ....[6]....
        /*008c*/ 	.word	0x0000a2e0


	//   ....[7]....
        /*0090*/ 	.word	0x0000a320


	//   ....[8]....
        /*0094*/ 	.word	0x0000a3c0


	//   ....[9]....
        /*0098*/ 	.word	0x0000a410


	//   ....[10]....
        /*009c*/ 	.word	0x0000a450


	//   ....[11]....
        /*00a0*/ 	.word	0x0000a4f0


	//   ....[12]....
        /*00a4*/ 	.word	0x0000a540


	//   ....[13]....
        /*00a8*/ 	.word	0x0000a690


	//   ....[14]....
        /*00ac*/ 	.word	0x0000a730


	//   ....[15]....
        /*00b0*/ 	.word	0x0000a770


	//   ....[16]....
        /*00b4*/ 	.word	0x0000a7c0


	//   ....[17]....
        /*00b8*/ 	.word	0x0000a800


	//   ....[18]....
        /*00bc*/ 	.word	0x0000a8a0


	//   ....[19]....
        /*00c0*/ 	.word	0x0000a9e0


	//   ....[20]....
        /*00c4*/ 	.word	0x0000ab20


	//   ....[21]....
        /*00c8*/ 	.word	0x0000ac70


	//   ....[22]....
        /*00cc*/ 	.word	0x0000adb0


	//   ....[23]....
        /*00d0*/ 	.word	0x0000ade0


	//   ....[24]....
        /*00d4*/ 	.word	0x0000ae00


	//----- nvinfo : EIATTR_MAX_THREADS
	.align		4
.L_6165:
        /*00d8*/ 	.byte	0x04, 0x05
        /*00da*/ 	.short	(.L_6167 - .L_6166)
.L_6166:
        /*00dc*/ 	.word	0x00000080
        /*00e0*/ 	.word	0x00000001
        /*00e4*/ 	.word	0x00000001


	//----- nvinfo : EIATTR_CRS_STACK_SIZE
	.align		4
.L_6167:
        /*00e8*/ 	.byte	0x04, 0x1e
        /*00ea*/ 	.short	(.L_6169 - .L_6168)
.L_6168:
        /*00ec*/ 	.word	0x00000000
.L_6169:


//--------------------- .nv.info._ZN2at6native27unrolled_elementwise_kernelIZZZNS0_23logical_not_kernel_cudaERNS_18TensorIteratorBaseEENKUlvE0_clEvENKUlvE4_clEvEUldE_St5arrayIPcLm2EELi4E23TrivialOffsetCalculatorILi1EjESB_NS0_6memory12LoadWithCastILi1EEENSC_13StoreWithCastILi1EEEEEviT_T0_T2_T3_T4_T5_ --------------------------
	.section	.nv.info._ZN2at6native27unrolled_elementwise_kernelIZZZNS0_23logical_not_kernel_cudaERNS_18TensorIteratorBaseEENKUlvE0_clEvENKUlvE4_clEvEUldE_St5arrayIPcLm2EELi4E23TrivialOffsetCalculatorILi1EjESB_NS0_6memory12LoadWithCastILi1EEENSC_13StoreWithCastILi1EEEEEviT_T0_T2_T3_T4_T5_,"",@"SHT_CUDA_INFO"
	.sectionflags	@""
	.align	4


	//----- nvinfo : EIATTR_CUDA_API_VERSION
	.align		4
        /*0000*/ 	.byte	0x04, 0x37
        /*0002*/ 	.short	(.L_6171 - .L_6170)
.L_6170:
        /*0004*/ 	.word	0x00000082


	//----- nvinfo : EIATTR_SW2861232_WAR
	.align		4
.L_6171:
        /*0008*/ 	.byte	0x01, 0x35
	.zero		2


	//----- nvinfo : EIATTR_PARAM_CBANK
	.align		4
        /*000c*/ 	.byte	0x04, 0x0a
        /*000e*/ 	.short	(.L_6173 - .L_6172)
	.align		4
.L_6172:
        /*0010*/ 	.word	index@(.nv.constant0._ZN2at6native27unrolled_elementwise_kernelIZZZNS0_23logical_not_kernel_cudaERNS_18TensorIteratorBaseEENKUlvE0_clEvENKUlvE4_clEvEUldE_St5arrayIPcLm2EELi4E23TrivialOffsetCalculatorILi1EjESB_NS0_6memory12LoadWithCastILi1EEENSC_13StoreWithCastILi1EEEEEviT_T0_T2_T3_T4_T5_)
        /*0014*/ 	.short	0x0160
        /*0016*/ 	.short	0x002c


	//----- nvinfo : EIATTR_CBANK_PARAM_SIZE
	.align		4
.L_6173:
        /*0018*/ 	.byte	0x03, 0x19
        /*001a*/ 	.short	0x002c


	//----- nvinfo : EIATTR_KPARAM_INFO
	.align		4
        /*001c*/ 	.byte	0x04, 0x17
        /*001e*/ 	.short	(.L_6175 - .L_6174)
.L_6174:
        /*0020*/ 	.word	0x00000000
        /*0024*/ 	.short	0x0006
        /*0026*/ 	.short	0x0024
        /*0028*/ 	.byte	0x00, 0xf0, 0x21, 0x00


	//----- nvinfo : EIATTR_KPARAM_INFO
	.align		4
.L_6175:
        /*002c*/ 	.byte	0x04, 0x17
        /*002e*/ 	.short	(.L_6177 - .L_6176)
.L_6176:
        /*0030*/ 	.word	0x00000000
        /*0034*/ 	.short	0x0005
        /*0036*/ 	.short	0x001c
        /*0038*/ 	.byte	0x00, 0xf0, 0x21, 0x00


	//----- nvinfo : EIATTR_KPARAM_INFO
	.align		4
.L_6177:
        /*003c*/ 	.byte	0x04, 0x17
        /*003e*/ 	.short	(.L_6179 - .L_6178)
.L_6178:
        /*0040*/ 	.word	0x00000000
        /*0044*/ 	.short	0x0004
        /*0046*/ 	.short	0x0019
        /*0048*/ 	.byte	0x00, 0xf0, 0x05, 0x00


	//----- nvinfo : EIATTR_KPARAM_INFO
	.align		4
.L_6179:
        /*004c*/ 	.byte	0x04, 0x17
        /*004e*/ 	.short	(.L_6181 - .L_6180)
.L_6180:
        /*0050*/ 	.word	0x00000000
        /*0054*/ 	.short	0x0003
        /*0056*/ 	.short	0x0018
        /*0058*/ 	.byte	0x00, 0xf0, 0x05, 0x00


	//----- nvinfo : EIATTR_KPARAM_INFO
	.align		4
.L_6181:
        /*005c*/ 	.byte	0x04, 0x17
        /*005e*/ 	.short	(.L_6183 - .L_6182)
.L_6182:
        /*0060*/ 	.word	0x00000000
        /*0064*/ 	.short	0x0002
        /*0066*/ 	.short	0x0008
        /*0068*/ 	.byte	0x00, 0xf0, 0x41, 0x00


	//----- nvinfo : EIATTR_KPARAM_INFO
	.align		4
.L_6183:
        /*006c*/ 	.byte	0x04, 0x17
        /*006e*/ 	.short	(.L_6185 - .L_6184)
.L_6184:
        /*0070*/ 	.word	0x00000000
        /*0074*/ 	.short	0x0001
        /*0076*/ 	.short	0x0004
        /*0078*/ 	.byte	0x00, 0xf0, 0x05, 0x00


	//----- nvinfo : EIATTR_KPARAM_INFO
	.align		4
.L_6185:
        /*007c*/ 	.byte	0x04, 0x17
        /*007e*/ 	.short	(.L_6187 - .L_6186)
.L_6186:
        /*0080*/ 	.word	0x00000000
        /*0084*/ 	.short	0x0000
        /*0086*/ 	.short	0x0000
        /*0088*/ 	.byte	0x00, 0xf0, 0x11, 0x00


	//----- nvinfo : EIATTR_MAXREG_COUNT
	.align		4
.L_6187:
        /*008c*/ 	.byte	0x03, 0x1b
        /*008e*/ 	.short	0x00ff


	//----- nvinfo : EIATTR_EXTERNS
	.align		4
        /*0090*/ 	.byte	0x04, 0x0f
        /*0092*/ 	.short	(.L_6189 - .L_6188)


	//   ....[0]....
	.align		4
.L_6188:
        /*0094*/ 	.word	index@(__assertfail)


	//----- nvinfo : EIATTR_MERCURY_ISA_VERSION
	.align		4
.L_6189:
        /*0098*/ 	.byte	0x03, 0x5f
        /*009a*/ 	.short	0x0000


	//----- nvinfo : EIATTR_SYSCALL_OFFSETS
	.align		4
        /*009c*/ 	.byte	0x04, 0x46
        /*009e*/ 	.short	(.L_6191 - .L_6190)


	//   ....[0]....
.L_6190:
        /*00a0*/ 	.word	0x00000f90


	//   ....[1]....
        /*00a4*/ 	.word	0x00001f40


	//   ....[2]....
        /*00a8*/ 	.word	0x00002f00


	//   ....[3]....
        /*00ac*/ 	.word	0x00003e90


	//   ....[4]....
        /*00b0*/ 	.word	0x00004f60


	//   ....[5]....
        /*00b4*/ 	.word	0x00005e70


	//   ....[6]....
        /*00b8*/ 	.word	0x00006d30


	//   ....[7]....
        /*00bc*/ 	.word	0x00007bf0


	//----- nvinfo : EIATTR_EXIT_INSTR_OFFSETS
	.align		4
.L_6191:
        /*00c0*/ 	.byte	0x04, 0x1c
        /*00c2*/ 	.short	(.L_6193 - .L_6192)


	//   ....[0]....
.L_6192:
        /*00c4*/ 	.word	0x00006dc0


	//   ....[1]....
        /*00c8*/ 	.word	0x00006ed0


	//   ....[2]....
        /*00cc*/ 	.word	0x00006ef0


	//   ....[3]....
        /*00d0*/ 	.word	0x00006f80


	//   ....[4]....
        /*00d4*/ 	.word	0x00006fa0


	//   ....[5]....
        /*00d8*/ 	.word	0x00006fc0


	//   ....[6]....
        /*00dc*/ 	.word	0x00007050


	//   ....[7]....
        /*00e0*/ 	.word	0x00007090


	//   ....[8]....
        /*00e4*/ 	.word	0x00007130


	//   ....[9]....
        /*00e8*/ 	.word	0x00007180


	//   ....[10]....
        /*00ec*/ 	.word	0x000071b0


	//   ....[11]....
        /*00f0*/ 	.word	0x00007250


	//   ....[12]....
        /*00f4*/ 	.word	0x00007290


	//   ....[13]....
        /*00f8*/ 	.word	0x00007420


	//   ....[14]....
        /*00fc*/ 	.word	0x00007580


	//   ....[15]....
        /*0100*/ 	.word	0x000075c0


	//   ....[16]....
        /*0104*/ 	.word	0x00007660


	//   ....[17]....
        /*0108*/ 	.word	0x000077e0


	//   ....[18]....
        /*010c*/ 	.word	0x00007960


	//   ....[19]....
        /*0110*/ 	.word	0x00007ac0


	//   ....[20]....
        /*0114*/ 	.word	0x00007c00


	//   ....[21]....
        /*0118*/ 	.word	0x00007c30


	//   ....[22]....
        /*011c*/ 	.word	0x00007c50


	//----- nvinfo : EIATTR_MAX_THREADS
	.align		4
.L_6193:
        /*0120*/ 	.byte	0x04, 0x05
        /*0122*/ 	.short	(.L_6195 - .L_6194)
.L_6194:
        /*0124*/ 	.word	0x00000080
        /*0128*/ 	.word	0x00000001
        /*012c*/ 	.word	0x00000001


	//----- nvinfo : EIATTR_CRS_STACK_SIZE
	.align		4
.L_6195:
        /*0130*/ 	.byte	0x04, 0x1e
        /*0132*/ 	.short	(.L_6197 - .L_6196)
.L_6196:
        /*0134*/ 	.word	0x00000000
.L_6197:


//--------------------- .nv.info._ZN2at6native18elementwise_kernelILi128ELi4EZNS0_22gpu_kernel_impl_nocastIZZZNS0_23logical_not_kernel_cudaERNS_18TensorIteratorBaseEENKUlvE0_clEvENKUlvE4_clEvEUldE_EEvS4_RKT_EUliE_EEviT1_ --------------------------
	.section	.nv.info._ZN2at6native18elementwise_kernelILi128ELi4EZNS0_22gpu_kernel_impl_nocastIZZZNS0_23logical_not_kernel_cudaERNS_18TensorIteratorBaseEENKUlvE0_clEvENKUlvE4_clEvEUldE_EEvS4_RKT_EUliE_EEviT1_,"",@"SHT_CUDA_INFO"
	.sectionflags	@""
	.align	4


	//----- nvinfo : EIATTR_CUDA_API_VERSION
	.align		4
        /*0000*/ 	.byte	0x04, 0x37
        /*0002*/ 	.short	(.L_6199 - .L_6198)
.L_6198:
        /*0004*/ 	.word	0x00000082


	//----- nvinfo : EIATTR_SW2861232_WAR
	.align		4
.L_6199:
        /*0008*/ 	.byte	0x01, 0x35
	.zero		2


	//----- nvinfo : EIATTR_PARAM_CBANK
	.align		4
        /*000c*/ 	.byte	0x04, 0x0a
        /*000e*/ 	.short	(.L_6201 - .L_6200)
	.align		4
.L_6200:
        /*0010*/ 	.word	index@(.nv.constant0._ZN2at6native18elementwise_kernelILi128ELi4EZNS0_22gpu_kernel_impl_nocastIZZZNS0_23logical_not_kernel_cudaERNS_18TensorIteratorBaseEENKUlvE0_clEvENKUlvE4_clEvEUldE_EEvS4_RKT_EUliE_EEviT1_)
        /*0014*/ 	.short	0x0160
        /*0016*/ 	.short	0x0220


	//----- nvinfo : EIATTR_CBANK_PARAM_SIZE
	.align		4
.L_6201:
        /*0018*/ 	.byte	0x03, 0x19
        /*001a*/ 	.short	0x0220


	//----- nvinfo : EIATTR_KPARAM_INFO
	.align		4
        /*001c*/ 	.byte	0x04, 0x17
        /*001e*/ 	.short	(.L_6203 - .L_6202)
.L_6202:
        /*0020*/ 	.word	0x00000000
        /*0024*/ 	.short	0x0001
        /*0026*/ 	.short	0x0008
        /*0028*/ 	.byte	0x00, 0xf0, 0x61, 0x08


	//----- nvinfo : EIATTR_KPARAM_INFO
	.align		4
.L_6203:
        /*002c*/ 	.byte	0x04, 0x17
        /*002e*/ 	.short	(.L_6205 - .L_6204)
.L_6204:
        /*0030*/ 	.word	0x00000000
        /*0034*/ 	.short	0x0000
        /*0036*/ 	.short	0x0000
        /*0038*/ 	.byte	0x00, 0xf0, 0x11, 0x00


	//----- nvinfo : EIATTR_MAXREG_COUNT
	.align		4
.L_6205:
        /*003c*/ 	.byte	0x03, 0x1b
        /*003e*/ 	.short	0x0080


	//----- nvinfo : EIATTR_MERCURY_ISA_VERSION
	.align		4
        /*0040*/ 	.byte	0x03, 0x5f
        /*0042*/ 	.short	0x0000


	//----- nvinfo : EIATTR_EXIT_INSTR_OFFSETS
	.align		4
        /*0044*/ 	.byte	0x04, 0x1c
        /*0046*/ 	.short	(.L_6207 - .L_6206)


	//   ....[0]....
.L_6206:
        /*0048*/ 	.word	0x00002d40


	//   ....[1]....
        /*004c*/ 	.word	0x00003c00


	//----- nvinfo : EIATTR_MAX_THREADS
	.align		4
.L_6207:
        /*0050*/ 	.byte	0x04, 0x05
        /*0052*/ 	.short	(.L_6209 - .L_6208)
.L_6208:
        /*0054*/ 	.word	0x00000080
        /*0058*/ 	.word	0x00000001
        /*005c*/ 	.word	0x00000001


	//----- nvinfo : EIATTR_CRS_STACK_SIZE
	.align		4
.L_6209:
        /*0060*/ 	.byte	0x04, 0x1e
        /*0062*/ 	.short	(.L_6211 - .L_6210)
.L_6210:
        /*0064*/ 	.word	0x00000000
.L_6211:


//--------------------- .nv.info._ZN2at6native27unrolled_elementwise_kernelIZZZNS0_23logical_not_kernel_cudaERNS_18TensorIteratorBaseEENKUlvE0_clEvENKUlvE4_clEvEUldE_St5arrayIPcLm2EELi4E23TrivialOffsetCalculatorILi1EjESB_NS0_6memory15LoadWithoutCastENSC_16StoreWithoutCastEEEviT_T0_T2_T3_T4_T5_ --------------------------
	.section	.nv.info._ZN2at6native27unrolled_elementwise_kernelIZZZNS0_23logical_not_kernel_cudaERNS_18TensorIteratorBaseEENKUlvE0_clEvENKUlvE4_clEvEUldE_St5arrayIPcLm2EELi4E23TrivialOffsetCalculatorILi1EjESB_NS0_6memory15LoadWithoutCastENSC_16StoreWithoutCastEEEviT_T0_T2_T3_T4_T5_,"",@"SHT_CUDA_INFO"
	.sectionflags	@""
	.align	4


	//----- nvinfo : EIATTR_CUDA_API_VERSION
	.align		4
        /*0000*/ 	.byte	0x04, 0x37
        /*0002*/ 	.short	(.L_6213 - .L_6212)
.L_6212:
        /*0004*/ 	.word	0x00000082


	//----- nvinfo : EIATTR_SW2861232_WAR
	.align		4
.L_6213:
        /*0008*/ 	.byte	0x01, 0x35
	.zero		2


	//----- nvinfo : EIATTR_PARAM_CBANK
	.align		4
        /*000c*/ 	.byte	0x04, 0x0a
        /*000e*/ 	.short	(.L_6215 - .L_6214)
	.align		4
.L_6214:
        /*0010*/ 	.word	index@(.nv.constant0._ZN2at6native27unrolled_elementwise_kernelIZZZNS0_23logical_not_kernel_cudaERNS_18TensorIteratorBaseEENKUlvE0_clEvENKUlvE4_clEvEUldE_St5arrayIPcLm2EELi4E23TrivialOffsetCalculatorILi1EjESB_NS0_6memory15LoadWithoutCastENSC_16StoreWithoutCastEEEviT_T0_T2_T3_T4_T5_)
        /*0014*/ 	.short	0x0160
        /*0016*/ 	.short	0x001c


	//----- nvinfo : EIATTR_CBANK_PARAM_SIZE
	.align		4
.L_6215:
        /*0018*/ 	.byte	0x03, 0x19
        /*001a*/ 	.short	0x001c


	//----- nvinfo : EIATTR_KPARAM_INFO
	.align		4
        /*001c*/ 	.byte	0x04, 0x17
        /*001e*/ 	.short	(.L_6217 - .L_6216)
.L_6216:
        /*0020*/ 	.word	0x00000000
        /*0024*/ 	.short	0x0006
        /*0026*/ 	.short	0x001b
        /*0028*/ 	.byte	0x00, 0xf0, 0x05, 0x00


	//----- nvinfo : EIATTR_KPARAM_INFO
	.align		4
.L_6217:
        /*002c*/ 	.byte	0x04, 0x17
        /*002e*/ 	.short	(.L_6219 - .L_6218)
.L_6218:
        /*0030*/ 	.word	0x00000000
        /*0034*/ 	.short	0x0005
        /*0036*/ 	.short	0x001a
        /*0038*/ 	.byte	0x00, 0xf0, 0x05, 0x00


	//----- nvinfo : EIATTR_KPARAM_INFO
	.align		4
.L_6219:
        /*003c*/ 	.byte	0x04, 0x17
        /*003e*/ 	.short	(.L_6221 - .L_6220)
.L_6220:
        /*0040*/ 	.word	0x00000000
        /*0044*/ 	.short	0x0004
        /*0046*/ 	.short	0x0019
        /*0048*/ 	.byte	0x00, 0xf0, 0x05, 0x00


	//----- nvinfo : EIATTR_KPARAM_INFO
	.align		4
.L_6221:
        /*004c*/ 	.byte	0x04, 0x17
        /*004e*/ 	.short	(.L_6223 - .L_6222)
.L_6222:
        /*0050*/ 	.word	0x00000000
        /*0054*/ 	.short	0x0003
        /*0056*/ 	.short	0x0018
        /*0058*/ 	.byte	0x00, 0xf0, 0x05, 0x00


	//----- nvinfo : EIATTR_KPARAM_INFO
	.align		4
.L_6223:
        /*005c*/ 	.byte	0x04, 0x17
        /*005e*/ 	.short	(.L_6225 - .L_6224)
.L_6224:
        /*0060*/ 	.word	0x00000000
        /*0064*/ 	.short	0x0002
        /*0066*/ 	.short	0x0008
        /*0068*/ 	.byte	0x00, 0xf0, 0x41, 0x00


	//----- nvinfo : EIATTR_KPARAM_INFO
	.align		4
.L_6225:
        /*006c*/ 	.byte	0x04, 0x17
        /*006e*/ 	.short	(.L_6227 - .L_6226)
.L_6226:
        /*0070*/ 	.word	0x00000000
        /*0074*/ 	.short	0x0001
        /*0076*/ 	.short	0x0004
        /*0078*/ 	.byte	0x00, 0xf0, 0x05, 0x00


	//----- nvinfo : EIATTR_KPARAM_INFO
	.align		4
.L_6227:
        /*007c*/ 	.byte	0x04, 0x17
        /*007e*/ 	.short	(.L_6229 - .L_6228)
.L_6228:
        /*0080*/ 	.word	0x00000000
        /*0084*/ 	.short	0x0000
        /*0086*/ 	.short	0x0000
        /*0088*/ 	.byte	0x00, 0xf0, 0x11, 0x00


	//----- nvinfo : EIATTR_MAXREG_COUNT
	.align		4
.L_6229:
        /*008c*/ 	.byte	0x03, 0x1b
        /*008e*/ 	.short	0x00ff


	//----- nvinfo : EIATTR_MERCURY_ISA_VERSION
	.align		4
        /*0090*/ 	.byte	0x03, 0x5f
        /*0092*/ 	.short	0x0000


	//----- nvinfo : EIATTR_EXIT_INSTR_OFFSETS
	.align		4
        /*0094*/ 	.byte	0x04, 0x1c
        /*0096*/ 	.short	(.L_6231 - .L_6230)


	//   ....[0]....
.L_6230:
        /*0098*/ 	.word	0x000003e0


	//   ....[1]....
        /*009c*/ 	.word	0x00000460


	//----- nvinfo : EIATTR_MAX_THREADS
	.align		4
.L_6231:
        /*00a0*/ 	.byte	0x04, 0x05
        /*00a2*/ 	.short	(.L_6233 - .L_6232)
.L_6232:
        /*00a4*/ 	.word	0x00000080
        /*00a8*/ 	.word	0x00000001
        /*00ac*/ 	.word	0x00000001


	//----- nvinfo : EIATTR_CRS_STACK_SIZE
	.align		4
.L_6233:
        /*00b0*/ 	.byte	0x04, 0x1e
        /*00b2*/ 	.short	(.L_6235 - .L_6234)
.L_6234:
        /*00b4*/ 	.word	0x00000000
.L_6235:


//--------------------- .nv.info._ZN2at6native29vectorized_elementwise_kernelILi2EZZZNS0_23logical_not_kernel_cudaERNS_18TensorIteratorBaseEENKUlvE0_clEvENKUlvE4_clEvEUldE_St5arrayIPcLm2EEEEviT0_T1_ --------------------------
	.section	.nv.info._ZN2at6native29vectorized_elementwise_kernelILi2EZZZNS0_23logical_not_kernel_cudaERNS_18TensorIteratorBaseEENKUlvE0_clEvENKUlvE4_clEvEUldE_St5arrayIPcLm2EEEEviT0_T1_,"",@"SHT_CUDA_INFO"
	.sectionflags	@""
	.align	4


	//----- nvinfo : EIATTR_CUDA_API_VERSION
	.align		4
        /*0000*/ 	.byte	0x04, 0x37
        /*0002*/ 	.short	(.L_6237 - .L_6236)
.L_6236:
        /*0004*/ 	.word	0x00000082


	//----- nvinfo : EIATTR_SW2861232_WAR
	.align		4
.L_6237:
        /*0008*/ 	.byte	0x01, 0x35
	.zero		2


	//----- nvinfo : EIATTR_PARAM_CBANK
	.align		4
        /*000c*/ 	.byte	0x04, 0x0a
        /*000e*/ 	.short	(.L_6239 - .L_6238)
	.align		4
.L_6238:
        /*0010*/ 	.word	index@(.nv.constant0._ZN2at6native29vectorized_elementwise_kernelILi2EZZZNS0_23logical_not_kernel_cudaERNS_18TensorIteratorBaseEENKUlvE0_clEvENKUlvE4_clEvEUldE_St5arrayIPcLm2EEEEviT0_T1_)
        /*0014*/ 	.short	0x0160
        /*0016*/ 	.short	0x0018


	//----- nvinfo : EIATTR_CBANK_PARAM_SIZE
	.align		4
.L_6239:
        /*0018*/ 	.byte	0x03, 0x19
        /*001a*/ 	.short	0x0018


	//----- nvinfo : EIATTR_KPARAM_INFO
	.align		4
        /*001c*/ 	.byte	0x04, 0x17
        /*001e*/ 	.short	(.L_6241 - .L_6240)
.L_6240:
        /*0020*/ 	.word	0x00000000
        /*0024*/ 	.short	0x0002
        /*0026*/ 	.short	0x0008
        /*0028*/ 	.byte	0x00, 0xf0, 0x41, 0x00


	//----- nvinfo : EIATTR_KPARAM_INFO
	.align		4
.L_6241:
        /*002c*/ 	.byte	0x04, 0x17
        /*002e*/ 	.short	(.L_6243 - .L_6242)
.L_6242:
        /*0030*/ 	.word	0x00000000
        /*0034*/ 	.short	0x0001
        /*0036*/ 	.short	0x0004
        /*0038*/ 	.byte	0x00, 0xf0, 0x05, 0x00


	//----- nvinfo : EIATTR_KPARAM_INFO
	.align		4
.L_6243:
        /*003c*/ 	.byte	0x04, 0x17
        /*003e*/ 	.short	(.L_6245 - .L_6244)
.L_6244:
        /*0040*/ 	.word	0x00000000
        /*0044*/ 	.short	0x0000
        /*0046*/ 	.short	0x0000
        /*0048*/ 	.byte	0x00, 0xf0, 0x11, 0x00


	//----- nvinfo : EIATTR_MAXREG_COUNT
	.align		4
.L_6245:
        /*004c*/ 	.byte	0x03, 0x1b
        /*004e*/ 	.short	0x00ff


	//----- nvinfo : EIATTR_MERCURY_ISA_VERSION
	.align		4
        /*0050*/ 	.byte	0x03, 0x5f
        /*0052*/ 	.short	0x0000


	//----- nvinfo : EIATTR_EXIT_INSTR_OFFSETS
	.align		4
        /*0054*/ 	.byte	0x04, 0x1c
        /*0056*/ 	.short	(.L_6247 - .L_6246)


	//   ....[0]....
.L_6246:
        /*0058*/ 	.word	0x000002a0


	//   ....[1]....
        /*005c*/ 	.word	0x00000aa0


	//   ....[2]....
        /*0060*/ 	.word	0x00000af0


	//----- nvinfo : EIATTR_MAX_THREADS
	.align		4
.L_6247:
        /*0064*/ 	.byte	0x04, 0x05
        /*0066*/ 	.short	(.L_6249 - .L_6248)
.L_6248:
        /*0068*/ 	.word	0x00000080
        /*006c*/ 	.word	0x00000001
        /*0070*/ 	.word	0x00000001


	//----- nvinfo : EIATTR_CRS_STACK_SIZE
	.align		4
.L_6249:
        /*0074*/ 	.byte	0x04, 0x1e
        /*0076*/ 	.short	(.L_6251 - .L_6250)
.L_6250:
        /*0078*/ 	.word	0x00000000
.L_6251:


//--------------------- .nv.info._ZN2at6native29vectorized_elementwise_kernelILi4EZZZNS0_23logical_not_kernel_cudaERNS_18TensorIteratorBaseEENKUlvE0_clEvENKUlvE4_clEvEUldE_St5arrayIPcLm2EEEEviT0_T1_ --------------------------
	.section	.nv.info._ZN2at6native29vectorized_elementwise_kernelILi4EZZZNS0_23logical_not_kernel_cudaERNS_18TensorIteratorBaseEENKUlvE0_clEvENKUlvE4_clEvEUldE_St5arrayIPcLm2EEEEviT0_T1_,"",@"SHT_CUDA_INFO"
	.sectionflags	@""
	.align	4


	//----- nvinfo : EIATTR_CUDA_API_VERSION
	.align		4
        /*0000*/ 	.byte	0x04, 0x37
        /*0002*/ 	.short	(.L_6253 - .L_6252)
.L_6252:
        /*0004*/ 	.word	0x00000082


	//----- nvinfo : EIATTR_SW2861232_WAR
	.align		4
.L_6253:
        /*0008*/ 	.byte	0x01, 0x35
	.zero		2


	//----- nvinfo : EIATTR_PARAM_CBANK
	.align		4
        /*000c*/ 	.byte	0x04, 0x0a
        /*000e*/ 	.short	(.L_6255 - .L_6254)
	.align		4
.L_6254:
        /*0010*/ 	.word	index@(.nv.constant0._ZN2at6native29vectorized_elementwise_kernelILi4EZZZNS0_23logical_not_kernel_cudaERNS_18TensorIteratorBaseEENKUlvE0_clEvENKUlvE4_clEvEUldE_St5arrayIPcLm2EEEEviT0_T1_)
        /*0014*/ 	.short	0x0160
        /*0016*/ 	.short	0x0018


	//----- nvinfo : EIATTR_CBANK_PARAM_SIZE
	.align		4
.L_6255:
        /*0018*/ 	.byte	0x03, 0x19
        /*001a*/ 	.short	0x0018


	//----- nvinfo : EIATTR_KPARAM_INFO
	.align		4
        /*001c*/ 	.byte	0x04, 0x17
        /*001e*/ 	.short	(.L_6257 - .L_6256)
.L_6256:
        /*0020*/ 	.word	0x00000000
        /*0024*/ 	.short	0x0002
        /*0026*/ 	.short	0x0008
        /*0028*/ 	.byte	0x00, 0xf0, 0x41, 0x00


	//----- nvinfo : EIATTR_KPARAM_INFO
	.align		4
.L_6257:
        /*002c*/ 	.byte	0x04, 0x17
        /*002e*/ 	.short	(.L_6259 - .L_6258)
.L_6258:
        /*0030*/ 	.word	0x00000000
        /*0034*/ 	.short	0x0001
        /*0036*/ 	.short	0x0004
        /*0038*/ 	.byte	0x00, 0xf0, 0x05, 0x00


	//----- nvinfo : EIATTR_KPARAM_INFO
	.align		4
.L_6259:
        /*003c*/ 	.byte	0x04, 0x17
        /*003e*/ 	.short	(.L_6261 - .L_6260)
.L_6260:
        /*0040*/ 	.word	0x00000000
        /*0044*/ 	.short	0x0000
        /*0046*/ 	.short	0x0000
        /*0048*/ 	.byte	0x00, 0xf0, 0x11, 0x00


	//----- nvinfo : EIATTR_MAXREG_COUNT
	.align		4
.L_6261:
        /*004c*/ 	.byte	0x03, 0x1b
        /*004e*/ 	.short	0x00ff


	//----- nvinfo : EIATTR_MERCURY_ISA_VERSION
	.align		4
        /*0050*/ 	.byte	0x03, 0x5f
        /*0052*/ 	.short	0x0000


	//----- nvinfo : EIATTR_EXIT_INSTR_OFFSETS
	.align		4
        /*0054*/ 	.byte	0x04, 0x1c
        /*0056*/ 	.short	(.L_6263 - .L_6262)


	//   ....[0]....
.L_6262:
        /*0058*/ 	.word	0x000002a0


	//   ....[1]....
        /*005c*/ 	.word	0x00000aa0


	//   ....[2]....
        /*0060*/ 	.word	0x00000af0


	//----- nvinfo : EIATTR_MAX_THREADS
	.align		4
.L_6263:
        /*0064*/ 	.byte	0x04, 0x05
        /*0066*/ 	.short	(.L_6265 - .L_6264)
.L_6264:
        /*0068*/ 	.word	0x00000080
        /*006c*/ 	.word	0x00000001
        /*0070*/ 	.word	0x00000001


	//----- nvinfo : EIATTR_CRS_STACK_SIZE
	.align		4
.L_6265:
        /*0074*/ 	.byte	0x04, 0x1e
        /*0076*/ 	.short	(.L_6267 - .L_6266)
.L_6266:
        /*0078*/ 	.word	0x00000000
.L_6267:


//--------------------- .nv.info._ZN2at6native29vectorized_elementwise_kernelILi8EZZZNS0_23logical_not_kernel_cudaERNS_18TensorIteratorBaseEENKUlvE0_clEvENKUlvE4_clEvEUldE_St5arrayIPcLm2EEEEviT0_T1_ --------------------------
	.section	.nv.info._ZN2at6native29vectorized_elementwise_kernelILi8EZZZNS0_23logical_not_kernel_cudaERNS_18TensorIteratorBaseEENKUlvE0_clEvENKUlvE4_clEvEUldE_St5arrayIPcLm2EEEEviT0_T1_,"",@"SHT_CUDA_INFO"
	.sectionflags	@""
	.align	4


	//----- nvinfo : EIATTR_CUDA_API_VERSION
	.align		4
        /*0000*/ 	.byte	0x04, 0x37
        /*0002*/ 	.short	(.L_6269 - .L_6268)
.L_6268:
        /*0004*/ 	.word	0x00000082


	//----- nvinfo : EIATTR_SW2861232_WAR
	.align		4
.L_6269:
        /*0008*/ 	.byte	0x01, 0x35
	.zero		2


	//----- nvinfo : EIATTR_PARAM_CBANK
	.align		4
        /*000c*/ 	.byte	0x04, 0x0a
        /*000e*/ 	.short	(.L_6271 - .L_6270)
	.align		4
.L_6270:
        /*0010*/ 	.word	index@(.nv.constant0._ZN2at6native29vectorized_elementwise_kernelILi8EZZZNS0_23logical_not_kernel_cudaERNS_18TensorIteratorBaseEENKUlvE0_clEvENKUlvE4_clEvEUldE_St5arrayIPcLm2EEEEviT0_T1_)
        /*0014*/ 	.short	0x0160
        /*0016*/ 	.short	0x0018


	//----- nvinfo : EIATTR_CBANK_PARAM_SIZE
	.align		4
.L_6271:
        /*0018*/ 	.byte	0x03, 0x19
        /*001a*/ 	.short	0x0018


	//----- nvinfo : EIATTR_KPARAM_INFO
	.align		4
        /*001c*/ 	.byte	0x04, 0x17
        /*001e*/ 	.short	(.L_6273 - .L_6272)
.L_6272:
        /*0020*/ 	.word	0x00000000
        /*0024*/ 	.short	0x0002
        /*0026*/ 	.short	0x0008
        /*0028*/ 	.byte	0x00, 0xf0, 0x41, 0x00


	//----- nvinfo : EIATTR_KPARAM_INFO
	.align		4
.L_6273:
        /*002c*/ 	.byte	0x04, 0x17
        /*002e*/ 	.short	(.L_6275 - .L_6274)
.L_6274:
        /*0030*/ 	.word	0x00000000
        /*0034*/ 	.short	0x0001
        /*0036*/ 	.short	0x0004
        /*0038*/ 	.byte	0x00, 0xf0, 0x05, 0x00


	//----- nvinfo : EIATTR_KPARAM_INFO
	.align		4
.L_6275:
        /*003c*/ 	.byte	0x04, 0x17
        /*003e*/ 	.short	(.L_6277 - .L_6276)
.L_6276:
        /*0040*/ 	.word	0x00000000
        /*0044*/ 	.short	0x0000
        /*0046*/ 	.short	0x0000
        /*0048*/ 	.byte	0x00, 0xf0, 0x11, 0x00


	//----- nvinfo : EIATTR_MAXREG_COUNT
	.align		4
.L_6277:
        /*004c*/ 	.byte	0x03, 0x1b
        /*004e*/ 	.short	0x00ff


	//----- nvinfo : EIATTR_MERCURY_ISA_VERSION
	.align		4
        /*0050*/ 	.byte	0x03, 0x5f
        /*0052*/ 	.short	0x0000


	//----- nvinfo : EIATTR_EXIT_INSTR_OFFSETS
	.align		4
        /*0054*/ 	.byte	0x04, 0x1c
        /*0056*/ 	.short	(.L_6279 - .L_6278)


	//   ....[0]....
.L_6278:
        /*0058*/ 	.word	0x00000010


	//----- nvinfo : EIATTR_MAX_THREADS
	.align		4
.L_6279:
        /*005c*/ 	.byte	0x04, 0x05
        /*005e*/ 	.short	(.L_6281 - .L_6280)
.L_6280:
        /*0060*/ 	.word	0x00000080
        /*0064*/ 	.word	0x00000001
        /*0068*/ 	.word	0x00000001
.L_6281:


//--------------------- .nv.info._ZN2at6native18elementwise_kernelILi128ELi4EZNS0_15gpu_kernel_implIZZZNS0_23logical_not_kernel_cudaERNS_18TensorIteratorBaseEENKUlvE0_clEvENKUlvE3_clEvEUlsE_EEvS4_RKT_EUliE_EEviT1_ --------------------------
	.section	.nv.info._ZN2at6native18elementwise_kernelILi128ELi4EZNS0_15gpu_kernel_implIZZZNS0_23logical_not_kernel_cudaERNS_18TensorIteratorBaseEENKUlvE0_clEvENKUlvE3_clEvEUlsE_EEvS4_RKT_EUliE_EEviT1_,"",@"SHT_CUDA_INFO"
	.sectionflags	@""
	.align	4


	//----- nvinfo : EIATTR_CUDA_API_VERSION
	.align		4
        /*0000*/ 	.byte	0x04, 0x37
        /*0002*/ 	.short	(.L_6283 - .L_6282)
.L_6282:
        /*0004*/ 	.word	0x00000082


	//----- nvinfo : EIATTR_SW2861232_WAR
	.align		4
.L_6283:
        /*0008*/ 	.byte	0x01, 0x35
	.zero		2


	//----- nvinfo : EIATTR_PARAM_CBANK
	.align		4
        /*000c*/ 	.byte	0x04, 0x0a
        /*000e*/ 	.short	(.L_6285 - .L_6284)
	.align		4
.L_6284:
        /*0010*/ 	.word	index@(.nv.constant0._ZN2at6native18elementwise_kernelILi128ELi4EZNS0_15gpu_kernel_implIZZZNS0_23logical_not_kernel_cudaERNS_18TensorIteratorBaseEENKUlvE0_clEvENKUlvE3_clEvEUlsE_EEvS4_RKT_EUliE_EEviT1_)
        /*0014*/ 	.short	0x0160
        /*0016*/ 	.short	0x0220


	//----- nvinfo : EIATTR_CBANK_PARAM_SIZE
	.align		4
.L_6285:
        /*0018*/ 	.byte	0x03, 0x19
        /*001a*/ 	.short	0x0220


	//----- nvinfo : EIATTR_KPARAM_INFO
	.align		4
        /*001c*/ 	.byte	0x04, 0x17
        /*001e*/ 	.short	(.L_6287 - .L_6286)
.L_6286:
        /*0020*/ 	.word	0x00000000
        /*0024*/ 	.short	0x0001
        /*0026*/ 	.short	0x0008
        /*0028*/ 	.byte	0x00, 0xf0, 0x61, 0x08


	//----- nvinfo : EIATTR_KPARAM_INFO
	.align		4
.L_6287:
        /*002c*/ 	.byte	0x04, 0x17
        /*002e*/ 	.short	(.L_6289 - .L_6288)
.L_6288:
        /*0030*/ 	.word	0x00000000
        /*0034*/ 	.short	0x0000
        /*0036*/ 	.short	0x0000
        /*0038*/ 	.byte	0x00, 0xf0, 0x11, 0x00


	//----- nvinfo : EIATTR_MAXREG_COUNT
	.align		4
.L_6289:
        /*003c*/ 	.byte	0x03, 0x1b
        /*003e*/ 	.short	0x0080


	//----- nvinfo : EIATTR_EXTERNS
	.align		4
        /*0040*/ 	.byte	0x04, 0x0f
        /*0042*/ 	.short	(.L_6291 - .L_6290)


	//   ....[0]....
	.align		4
.L_6290:
        /*0044*/ 	.word	index@(__assertfail)


	//----- nvinfo : EIATTR_MERCURY_ISA_VERSION
	.align		4
.L_6291:
        /*0048*/ 	.byte	0x03, 0x5f
        /*004a*/ 	.short	0x0000


	//----- nvinfo : EIATTR_SYSCALL_OFFSETS
	.align		4
        /*004c*/ 	.byte	0x04, 0x46
        /*004e*/ 	.short	(.L_6293 - .L_6292)


	//   ....[0]....
.L_6292:
        /*0050*/ 	.word	0x00001d10


	//   ....[1]....
        /*0054*/ 	.word	0x00002ac0


	//   ....[2]....
        /*0058*/ 	.word	0x00004830


	//   ....[3]....
        /*005c*/ 	.word	0x000055d0


	//   ....[4]....
        /*0060*/ 	.word	0x00007300


	//   ....[5]....
        /*0064*/ 	.word	0x000080a0


	//   ....[6]....
        /*0068*/ 	.word	0x00009de0


	//   ....[7]....
        /*006c*/ 	.word	0x0000ab80


	//----- nvinfo : EIATTR_EXIT_INSTR_OFFSETS
	.align		4
.L_6293:
        /*0070*/ 	.byte	0x04, 0x1c
        /*0072*/ 	.short	(.L_6295 - .L_6294)


	//   ....[0]....
.L_6294:
        /*0074*/ 	.word	0x00008140


	//   ....[1]....
        /*0078*/ 	.word	0x00009f40


	//   ....[2]....
        /*007c*/ 	.word	0x00009f60


	//   ....[3]....
        /*0080*/ 	.word	0x00009ff0


	//   ....[4]....
        /*0084*/ 	.word	0x0000a010


	//   ....[5]....
        /*0088*/ 	.word	0x0000a030


	//   ....[6]....
        /*008c*/ 	.word	0x0000a0c0


	//   ....[7]....
        /*0090*/ 	.word	0x0000a100


	//   ....[8]....
        /*0094*/ 	.word	0x0000a1a0


	//   ....[9]....
        /*0098*/ 	.word	0x0000a1f0


	//   ....[10]....
        /*009c*/ 	.word	0x0000a230


	//   ....[11]....
        /*00a0*/ 	.word	0x0000a2d0


	//   ....[12]....
        /*00a4*/ 	.word	0x0000a320


	//   ....[13]....
        /*00a8*/ 	.word	0x0000a470


	//   ....[14]....
        /*00ac*/ 	.word	0x0000a510


	//   ....[15]....
        /*00b0*/ 	.word	0x0000a550


	//   ....[16]....
        /*00b4*/ 	.word	0x0000a5a0


	//   ....[17]....
        /*00b8*/ 	.word	0x0000a5e0


	//   ....[18]....
        /*00bc*/ 	.word	0x0000a680


	//   ....[19]....
        /*00c0*/ 	.word	0x0000a7c0


	//   ....[20]....
        /*00c4*/ 	.word	0x0000a900


	//   ....[21]....
        /*00c8*/ 	.word	0x0000aa50


	//   ....[22]....
        /*00cc*/ 	.word	0x0000ab90


	//   ....[23]....
        /*00d0*/ 	.word	0x0000abc0


	//   ....[24]....
        /*00d4*/ 	.word	0x0000abe0


	//----- nvinfo : EIATTR_MAX_THREADS
	.align		4
.L_6295:
        /*00d8*/ 	.byte	0x04, 0x05
        /*00da*/ 	.short	(.L_6297 - .L_6296)
.L_6296:
        /*00dc*/ 	.word	0x00000080
        /*00e0*/ 	.word	0x00000001
        /*00e4*/ 	.word	0x00000001


	//----- nvinfo : EIATTR_CRS_STACK_SIZE
	.align		4
.L_6297:
        /*00e8*/ 	.byte	0x04, 0x1e
        /*00ea*/ 	.short	(.L_6299 - .L_6298)
.L_6298:
        /*00ec*/ 	.word	0x00000000
.L_6299:


//--------------------- .nv.info._ZN2at6native27unrolled_elementwise_kernelIZZZNS0_23logical_not_kernel_cudaERNS_18TensorIteratorBaseEENKUlvE0_clEvENKUlvE3_clEvEUlsE_St5arrayIPcLm2EELi4E23TrivialOffsetCalculatorILi1EjESB_NS0_6memory12LoadWithCastILi1EEENSC_13StoreWithCastILi1EEEEEviT_T0_T2_T3_T4_T5_ --------------------------
	.section	.nv.info._ZN2at6native27unrolled_elementwise_kernelIZZZNS0_23logical_not_kernel_cudaERNS_18TensorIteratorBaseEENKUlvE0_clEvENKUlvE3_clEvEUlsE_St5arrayIPcLm2EELi4E23TrivialOffsetCalculatorILi1EjESB_NS0_6memory12LoadWithCastILi1EEENSC_13StoreWithCastILi1EEEEEviT_T0_T2_T3_T4_T5_,"",@"SHT_CUDA_INFO"
	.sectionflags	@""
	.align	4


	//----- nvinfo : EIATTR_CUDA_API_VERSION
	.align		4
        /*0000*/ 	.byte	0x04, 0x37
        /*0002*/ 	.short	(.L_6301 - .L_6300)
.L_6300:
        /*0004*/ 	.word	0x00000082


	//----- nvinfo : EIATTR_SW2861232_WAR
	.align		4
.L_6301:
        /*0008*/ 	.byte	0x01, 0x35
	.zero		2


	//----- nvinfo : EIATTR_PARAM_CBANK
	.align		4
        /*000c*/ 	.byte	0x04, 0x0a
        /*000e*/ 	.short	(.L_6303 - .L_6302)
	.align		4
.L_6302:
        /*0010*/ 	.word	index@(.nv.constant0._ZN2at6native27unrolled_elementwise_kernelIZZZNS0_23logical_not_kernel_cudaERNS_18TensorIteratorBaseEENKUlvE0_clEvENKUlvE3_clEvEUlsE_St5arrayIPcLm2EELi4E23TrivialOffsetCalculatorILi1EjESB_NS0_6memory12LoadWithCastILi1EEENSC_13StoreWithCastILi1EEEEEviT_T0_T2_T3_T4_T5_)
        /*0014*/ 	.short	0x0160
        /*0016*/ 	.short	0x002c


	//----- nvinfo : EIATTR_CBANK_PARAM_SIZE
	.align		4
.L_6303:
        /*0018*/ 	.byte	0x03, 0x19
        /*001a*/ 	.short	0x002c


	//----- nvinfo : EIATTR_KPARAM_INFO
	.align		4
        /*001c*/ 	.byte	0x04, 0x17
        /*001e*/ 	.short	(.L_6305 - .L_6304)
.L_6304:
        /*0020*/ 	.word	0x00000000
        /*0024*/ 	.short	0x0006
        /*0026*/ 	.short	0x0024
        /*0028*/ 	.byte	0x00, 0xf0, 0x21, 0x00


	//----- nvinfo : EIATTR_KPARAM_INFO
	.align		4
.L_6305:
        /*002c*/ 	.byte	0x04, 0x17
        /*002e*/ 	.short	(.L_6307 - .L_6306)
.L_6306:
        /*0030*/ 	.word	0x00000000
        /*0034*/ 	.short	0x0005
        /*0036*/ 	.short	0x001c
        /*0038*/ 	.byte	0x00, 0xf0, 0x21, 0x00


	//----- nvinfo : EIATTR_KPARAM_INFO
	.align		4
.L_6307:
        /*003c*/ 	.byte	0x04, 0x17
        /*003e*/ 	.short	(.L_6309 - .L_6308)
.L_6308:
        /*0040*/ 	.word	0x00000000
        /*0044*/ 	.short	0x0004
        /*0046*/ 	.short	0x0019
        /*0048*/ 	.byte	0x00, 0xf0, 0x05, 0x00


	//----- nvinfo : EIATTR_KPARAM_INFO
	.align		4
.L_6309:
        /*004c*/ 	.byte	0x04, 0x17
        /*004e*/ 	.short	(.L_6311 - .L_6310)
.L_6310:
        /*0050*/ 	.word	0x00000000
        /*0054*/ 	.short	0x0003
        /*0056*/ 	.short	0x0018
        /*0058*/ 	.byte	0x00, 0xf0, 0x05, 0x00


	//----- nvinfo : EIATTR_KPARAM_INFO
	.align		4
.L_6311:
        /*005c*/ 	.byte	0x04, 0x17
        /*005e*/ 	.short	(.L_6313 - .L_6312)
.L_6312:
        /*0060*/ 	.word	0x00000000
        /*0064*/ 	.short	0x0002
        /*0066*/ 	.short	0x0008
        /*0068*/ 	.byte	0x00, 0xf0, 0x41, 0x00


	//----- nvinfo : EIATTR_KPARAM_INFO
	.align		4
.L_6313:
        /*006c*/ 	.byte	0x04, 0x17
        /*006e*/ 	.short	(.L_6315 - .L_6314)
.L_6314:
        /*0070*/ 	.word	0x00000000
        /*0074*/ 	.short	0x0001
        /*0076*/ 	.short	0x0004
        /*0078*/ 	.byte	0x00, 0xf0, 0x05, 0x00


	//----- nvinfo : EIATTR_KPARAM_INFO
	.align		4
.L_6315:
        /*007c*/ 	.byte	0x04, 0x17
        /*007e*/ 	.short	(.L_6317 - .L_6316)
.L_6316:
        /*0080*/ 	.word	0x00000000
        /*0084*/ 	.short	0x0000
        /*0086*/ 	.short	0x0000
        /*0088*/ 	.byte	0x00, 0xf0, 0x11, 0x00


	//----- nvinfo : EIATTR_MAXREG_COUNT
	.align		4
.L_6317:
        /*008c*/ 	.byte	0x03, 0x1b
        /*008e*/ 	.short	0x00ff


	//----- nvinfo : EIATTR_EXTERNS
	.align		4
        /*0090*/ 	.byte	0x04, 0x0f
        /*0092*/ 	.short	(.L_6319 - .L_6318)


	//   ....[0]....
	.align		4
.L_6318:
        /*0094*/ 	.word	index@(__assertfail)


	//----- nvinfo : EIATTR_MERCURY_ISA_VERSION
	.align		4
.L_6319:
        /*0098*/ 	.byte	0x03, 0x5f
        /*009a*/ 	.short	0x0000


	//----- nvinfo : EIATTR_SYSCALL_OFFSETS
	.align		4
        /*009c*/ 	.byte	0x04, 0x46
        /*009e*/ 	.short	(.L_6321 - .L_6320)


	//   ....[0]....
.L_6320:
        /*00a0*/ 	.word	0x00000f20


	//   ....[1]....
        /*00a4*/ 	.word	0x00001e40


	//   ....[2]....
        /*00a8*/ 	.word	0x00002d70


	//   ....[3]....
        /*00ac*/ 	.word	0x00003c70


	//   ....[4]....
        /*00b0*/ 	.word	0x00004c20


	//   ....[5]....
        /*00b4*/ 	.word	0x00005af0


	//   ....[6]....
        /*00b8*/ 	.word	0x000069b0


	//   ....[7]....
        /*00bc*/ 	.word	0x00007870


	//----- nvinfo : EIATTR_EXIT_INSTR_OFFSETS
	.align		4
.L_6321:
        /*00c0*/ 	.byte	0x04, 0x1c
        /*00c2*/ 	.short	(.L_6323 - .L_6322)


	//   ....[0]....
.L_6322:
        /*00c4*/ 	.word	0x00006a40


	//   ....[1]....
        /*00c8*/ 	.word	0x00006b50


	//   ....[2]....
        /*00cc*/ 	.word	0x00006b70


	//   ....[3]....
        /*00d0*/ 	.word	0x00006c00


	//   ....[4]....
        /*00d4*/ 	.word	0x00006c20


	//   ....[5]....
        /*00d8*/ 	.word	0x00006c40


	//   ....[6]....
        /*00dc*/ 	.word	0x00006cd0


	//   ....[7]....
        /*00e0*/ 	.word	0x00006d10


	//   ....[8]....
        /*00e4*/ 	.word	0x00006db0


	//   ....[9]....
        /*00e8*/ 	.word	0x00006e00


	//   ....[10]....
        /*00ec*/ 	.word	0x00006e30


	//   ....[11]....
        /*00f0*/ 	.word	0x00006ed0


	//   ....[12]....
        /*00f4*/ 	.word	0x00006f10


	//   ....[13]....
        /*00f8*/ 	.word	0x000070a0


	//   ....[14]....
        /*00fc*/ 	.word	0x00007200


	//   ....[15]....
        /*0100*/ 	.word	0x00007240


	//   ....[16]....
        /*0104*/ 	.word	0x000072e0


	//   ....[17]....
        /*0108*/ 	.word	0x00007460


	//   ....[18]....
        /*010c*/ 	.word	0x000075e0


	//   ....[19]....
        /*0110*/ 	.word	0x00007740


	//   ....[20]....
        /*0114*/ 	.word	0x00007880


	//   ....[21]....
        /*0118*/ 	.word	0x000078b0


	//   ....[22]....
        /*011c*/ 	.word	0x000078d0


	//----- nvinfo : EIATTR_MAX_THREADS
	.align		4
.L_6323:
        /*0120*/ 	.byte	0x04, 0x05
        /*0122*/ 	.short	(.L_6325 - .L_6324)
.L_6324:
        /*0124*/ 	.word	0x00000080
        /*0128*/ 	.word	0x00000001
        /*012c*/ 	.word	0x00000001


	//----- nvinfo : EIATTR_CRS_STACK_SIZE
	.align		4
.L_6325:
        /*0130*/ 	.byte	0x04, 0x1e
        /*0132*/ 	.short	(.L_6327 - .L_6326)
.L_6326:
        /*0134*/ 	.word	0x00000000
.L_6327:


//--------------------- .nv.info._ZN2at6native18elementwise_kernelILi128ELi4EZNS0_22gpu_kernel_impl_nocastIZZZNS0_23logical_not_kernel_cudaERNS_18TensorIteratorBaseEENKUlvE0_clEvENKUlvE3_clEvEUlsE_EEvS4_RKT_EUliE_EEviT1_ --------------------------
	.section	.nv.info._ZN2at6native18elementwise_kernelILi128ELi4EZNS0_22gpu_kernel_impl_nocastIZZZNS0_23logical_not_kernel_cudaERNS_18TensorIteratorBaseEENKUlvE0_clEvENKUlvE3_clEvEUlsE_EEvS4_RKT_EUliE_EEviT1_,"",@"SHT_CUDA_INFO"
	.sectionflags	@""
	.align	4


	//----- nvinfo : EIATTR_CUDA_API_VERSION
	.align		4
        /*0000*/ 	.byte	0x04, 0x37
        /*0002*/ 	.short	(.L_6329 - .L_6328)
.L_6328:
        /*0004*/ 	.word	0x00000082


	//----- nvinfo : EIATTR_SW2861232_WAR
	.align		4
.L_6329:
        /*0008*/ 	.byte	0x01, 0x35
	.zero		2


	//----- nvinfo : EIATTR_PARAM_CBANK
	.align		4
        /*000c*/ 	.byte	0x04, 0x0a
        /*000e*/ 	.short	(.L_6331 - .L_6330)
	.align		4
.L_6330:
        /*0010*/ 	.word	index@(.nv.constant0._ZN2at6native18elementwise_kernelILi128ELi4EZNS0_22gpu_kernel_impl_nocastIZZZNS0_23logical_not_kernel_cudaERNS_18TensorIteratorBaseEENKUlvE0_clEvENKUlvE3_clEvEUlsE_EEvS4_RKT_EUliE_EEviT1_)
        /*0014*/ 	.short	0x0160
        /*0016*/ 	.short	0x0220


	//----- nvinfo : EIATTR_CBANK_PARAM_SIZE
	.align		4
.L_6331:
        /*0018*/ 	.byte	0x03, 0x19
        /*001a*/ 	.short	0x0220


	//----- nvinfo : EIATTR_KPARAM_INFO
	.align		4
        /*001c*/ 	.byte	0x04, 0x17
        /*001e*/ 	.short	(.L_6333 - .L_6332)
.L_6332:
        /*0020*/ 	.word	0x00000000
        /*0024*/ 	.short	0x0001
        /*0026*/ 	.short	0x0008
        /*0028*/ 	.byte	0x00, 0xf0, 0x61, 0x08


	//----- nvinfo : EIATTR_KPARAM_INFO
	.align		4
.L_6333:
        /*002c*/ 	.byte	0x04, 0x17
        /*002e*/ 	.short	(.L_6335 - .L_6334)
.L_6334:
        /*0030*/ 	.word	0x00000000
        /*0034*/ 	.short	0x0000
        /*0036*/ 	.short	0x0000
        /*0038*/ 	.byte	0x00, 0xf0, 0x11, 0x00


	//----- nvinfo : EIATTR_MAXREG_COUNT
	.align		4
.L_6335:
        /*003c*/ 	.byte	0x03, 0x1b
        /*003e*/ 	.short	0x0080


	//----- nvinfo : EIATTR_MERCURY_ISA_VERSION
	.align		4
        /*0040*/ 	.byte	0x03, 0x5f
        /*0042*/ 	.short	0x0000


	//----- nvinfo : EIATTR_EXIT_INSTR_OFFSETS
	.align		4
        /*0044*/ 	.byte	0x04, 0x1c
        /*0046*/ 	.short	(.L_6337 - .L_6336)


	//   ....[0]....
.L_6336:
        /*0048*/ 	.word	0x00002d40


	//   ....[1]....
        /*004c*/ 	.word	0x00003c00


	//----- nvinfo : EIATTR_MAX_THREADS
	.align		4
.L_6337:
        /*0050*/ 	.byte	0x04, 0x05
        /*0052*/ 	.short	(.L_6339 - .L_6338)
.L_6338:
        /*0054*/ 	.word	0x00000080
        /*0058*/ 	.word	0x00000001
        /*005c*/ 	.word	0x00000001


	//----- nvinfo : EIATTR_CRS_STACK_SIZE
	.align		4
.L_6339:
        /*0060*/ 	.byte	0x04, 0x1e
        /*0062*/ 	.short	(.L_6341 - .L_6340)
.L_6340:
        /*0064*/ 	.word	0x00000000
.L_6341:


//--------------------- .nv.info._ZN2at6native27unrolled_elementwise_kernelIZZZNS0_23logical_not_kernel_cudaERNS_18TensorIteratorBaseEENKUlvE0_clEvENKUlvE3_clEvEUlsE_St5arrayIPcLm2EELi4E23TrivialOffsetCalculatorILi1EjESB_NS0_6memory15LoadWithoutCastENSC_16StoreWithoutCastEEEviT_T0_T2_T3_T4_T5_ --------------------------
	.section	.nv.info._ZN2at6native27unrolled_elementwise_kernelIZZZNS0_23logical_not_kernel_cudaERNS_18TensorIteratorBaseEENKUlvE0_clEvENKUlvE3_clEvEUlsE_St5arrayIPcLm2EELi4E23TrivialOffsetCalculatorILi1EjESB_NS0_6memory15LoadWithoutCastENSC_16StoreWithoutCastEEEviT_T0_T2_T3_T4_T5_,"",@"SHT_CUDA_INFO"
	.sectionflags	@""
	.align	4


	//----- nvinfo : EIATTR_CUDA_API_VERSION
	.align		4
        /*0000*/ 	.byte	0x04, 0x37
        /*0002*/ 	.short	(.L_6343 - .L_6342)
.L_6342:
        /*0004*/ 	.word	0x00000082


	//----- nvinfo : EIATTR_SW2861232_WAR
	.align		4
.L_6343:
        /*0008*/ 	.byte	0x01, 0x35
	.zero		2


	//----- nvinfo : EIATTR_PARAM_CBANK
	.align		4
        /*000c*/ 	.byte	0x04, 0x0a
        /*000e*/ 	.short	(.L_6345 - .L_6344)
	.align		4
.L_6344:
        /*0010*/ 	.word	index@(.nv.constant0._ZN2at6native27unrolled_elementwise_kernelIZZZNS0_23logical_not_kernel_cudaERNS_18TensorIteratorBaseEENKUlvE0_clEvENKUlvE3_clEvEUlsE_St5arrayIPcLm2EELi4E23TrivialOffsetCalculatorILi1EjESB_NS0_6memory15LoadWithoutCastENSC_16StoreWithoutCastEEEviT_T0_T2_T3_T4_T5_)
        /*0014*/ 	.short	0x0160
        /*0016*/ 	.short	0x001c


	//----- nvinfo : EIATTR_CBANK_PARAM_SIZE
	.align		4
.L_6345:
        /*0018*/ 	.byte	0x03, 0x19
        /*001a*/ 	.short	0x001c


	//----- nvinfo : EIATTR_KPARAM_INFO
	.align		4
        /*001c*/ 	.byte	0x04, 0x17
        /*001e*/ 	.short	(.L_6347 - .L_6346)
.L_6346:
        /*0020*/ 	.word	0x00000000
        /*0024*/ 	.short	0x0006
        /*0026*/ 	.short	0x001b
        /*0028*/ 	.byte	0x00, 0xf0, 0x05, 0x00


	//----- nvinfo : EIATTR_KPARAM_INFO
	.align		4
.L_6347:
        /*002c*/ 	.byte	0x04, 0x17
        /*002e*/ 	.short	(.L_6349 - .L_6348)
.L_6348:
        /*0030*/ 	.word	0x00000000
        /*0034*/ 	.short	0x0005
        /*0036*/ 	.short	0x001a
        /*0038*/ 	.byte	0x00, 0xf0, 0x05, 0x00


	//----- nvinfo : EIATTR_KPARAM_INFO
	.align		4
.L_6349:
        /*003c*/ 	.byte	0x04, 0x17
        /*003e*/ 	.short	(.L_6351 - .L_6350)
.L_6350:
        /*0040*/ 	.word	0x00000000
        /*0044*/ 	.short	0x0004
        /*0046*/ 	.short	0x0019
        /*0048*/ 	.byte	0x00, 0xf0, 0x05, 0x00


	//----- nvinfo : EIATTR_KPARAM_INFO
	.align		4
.L_6351:
        /*004c*/ 	.byte	0x04, 0x17
        /*004e*/ 	.short	(.L_6353 - .L_6352)
.L_6352:
        /*0050*/ 	.word	0x00000000
        /*0054*/ 	.short	0x0003
        /*0056*/ 	.short	0x0018
        /*0058*/ 	.byte	0x00, 0xf0, 0x05, 0x00


	//----- nvinfo : EIATTR_KPARAM_INFO
	.align		4
.L_6353:
        /*005c*/ 	.byte	0x04, 0x17
        /*005e*/ 	.short	(.L_6355 - .L_6354)
.L_6354:
        /*0060*/ 	.word	0x00000000
        /*0064*/ 	.short	0x0002
        /*0066*/ 	.short	0x0008
        /*0068*/ 	.byte	0x00, 0xf0, 0x41, 0x00


	//----- nvinfo : EIATTR_KPARAM_INFO
	.align		4
.L_6355:
        /*006c*/ 	.byte	0x04, 0x17
        /*006e*/ 	.short	(.L_6357 - .L_6356)
.L_6356:
        /*0070*/ 	.word	0x00000000
        /*0074*/ 	.short	0x0001
        /*0076*/ 	.short	0x0004
        /*0078*/ 	.byte	0x00, 0xf0, 0x05, 0x00


	//----- nvinfo : EIATTR_KPARAM_INFO
	.align		4
.L_6357:
        /*007c*/ 	.byte	0x04, 0x17
        /*007e*/ 	.short	(.L_6359 - .L_6358)
.L_6358:
        /*0080*/ 	.word	0x00000000
        /*0084*/ 	.short	0x0000
        /*0086*/ 	.short	0x0000
        /*0088*/ 	.byte	0x00, 0xf0, 0x11, 0x00


	//----- nvinfo : EIATTR_MAXREG_COUNT
	.align		4
.L_6359:
        /*008c*/ 	.byte	0x03, 0x1b
        /*008e*/ 	.short	0x00ff


	//----- nvinfo : EIATTR_MERCURY_ISA_VERSION
	.align		4
        /*0090*/ 	.byte	0x03, 0x5f
        /*0092*/ 	.short	0x0000


	//----- nvinfo : EIATTR_EXIT_INSTR_OFFSETS
	.align		4
        /*0094*/ 	.byte	0x04, 0x1c
        /*0096*/ 	.short	(.L_6361 - .L_6360)


	//   ....[0]....
.L_6360:
        /*0098*/ 	.word	0x00000440


	//   ....[1]....
        /*009c*/ 	.word	0x000004d0


	//----- nvinfo : EIATTR_MAX_THREADS
	.align		4
.L_6361:
        /*00a0*/ 	.byte	0x04, 0x05
        /*00a2*/ 	.short	(.L_6363 - .L_6362)
.L_6362:
        /*00a4*/ 	.word	0x00000080
        /*00a8*/ 	.word	0x00000001
        /*00ac*/ 	.word	0x00000001


	//----- nvinfo : EIATTR_CRS_STACK_SIZE
	.align		4
.L_6363:
        /*00b0*/ 	.byte	0x04, 0x1e
        /*00b2*/ 	.short	(.L_6365 - .L_6364)
.L_6364:
        /*00b4*/ 	.word	0x00000000
.L_6365:


//--------------------- .nv.info._ZN2at6native29vectorized_elementwise_kernelILi2EZZZNS0_23logical_not_kernel_cudaERNS_18TensorIteratorBaseEENKUlvE0_clEvENKUlvE3_clEvEUlsE_St5arrayIPcLm2EEEEviT0_T1_ --------------------------
	.section	.nv.info._ZN2at6native29vectorized_elementwise_kernelILi2EZZZNS0_23logical_not_kernel_cudaERNS_18TensorIteratorBaseEENKUlvE0_clEvENKUlvE3_clEvEUlsE_St5arrayIPcLm2EEEEviT0_T1_,"",@"SHT_CUDA_INFO"
	.sectionflags	@""
	.align	4


	//----- nvinfo : EIATTR_CUDA_API_VERSION
	.align		4
        /*0000*/ 	.byte	0x04, 0x37
        /*0002*/ 	.short	(.L_6367 - .L_6366)
.L_6366:
        /*0004*/ 	.word	0x00000082


	//----- nvinfo : EIATTR_SW2861232_WAR
	.align		4
.L_6367:
        /*0008*/ 	.byte	0x01, 0x35
	.zero		2


	//----- nvinfo : EIATTR_PARAM_CBANK
	.align		4
        /*000c*/ 	.byte	0x04, 0x0a
        /*000e*/ 	.short	(.L_6369 - .L_6368)
	.align		4
.L_6368:
        /*0010*/ 	.word	index@(.nv.constant0._ZN2at6native29vectorized_elementwise_kernelILi2EZZZNS0_23logical_not_kernel_cudaERNS_18TensorIteratorBaseEENKUlvE0_clEvENKUlvE3_clEvEUlsE_St5arrayIPcLm2EEEEviT0_T1_)
        /*0014*/ 	.short	0x0160
        /*0016*/ 	.short	0x0018


	//----- nvinfo : EIATTR_CBANK_PARAM_SIZE
	.align		4
.L_6369:
        /*0018*/ 	.byte	0x03, 0x19
        /*001a*/ 	.short	0x0018


	//----- nvinfo : EIATTR_KPARAM_INFO
	.align		4
        /*001c*/ 	.byte	0x04, 0x17
        /*001e*/ 	.short	(.L_6371 - .L_6370)
.L_6370:
        /*0020*/ 	.word	0x00000000
        /*0024*/ 	.short	0x0002
        /*0026*/ 	.short	0x0008
        /*0028*/ 	.byte	0x00, 0xf0, 0x41, 0x00


	//----- nvinfo : EIATTR_KPARAM_INFO
	.align		4
.L_6371:
        /*002c*/ 	.byte	0x04, 0x17
        /*002e*/ 	.short	(.L_6373 - .L_6372)
.L_6372:
        /*0030*/ 	.word	0x00000000
        /*0034*/ 	.short	0x0001
        /*0036*/ 	.short	0x0004
        /*0038*/ 	.byte	0x00, 0xf0, 0x05, 0x00


	//----- nvinfo : EIATTR_KPARAM_INFO
	.align		4
.L_6373:
        /*003c*/ 	.byte	0x04, 0x17
        /*003e*/ 	.short	(.L_6375 - .L_6374)
.L_6374:
        /*0040*/ 	.word	0x00000000
        /*0044*/ 	.short	0x0000
        /*0046*/ 	.short	0x0000
        /*0048*/ 	.byte	0x00, 0xf0, 0x11, 0x00


	//----- nvinfo : EIATTR_MAXREG_COUNT
	.align		4
.L_6375:
        /*004c*/ 	.byte	0x03, 0x1b
        /*004e*/ 	.short	0x00ff


	//----- nvinfo : EIATTR_MERCURY_ISA_VERSION
	.align		4
        /*0050*/ 	.byte	0x03, 0x5f
        /*0052*/ 	.short	0x0000


	//----- nvinfo : EIATTR_EXIT_INSTR_OFFSETS
	.align		4
        /*0054*/ 	.byte	0x04, 0x1c
        /*0056*/ 	.short	(.L_6377 - .L_6376)


	//   ....[0]....
.L_6376:
        /*0058*/ 	.word	0x00000360


	//   ....[1]....
        /*005c*/ 	.word	0x00000c30


	//   ....[2]....
        /*0060*/ 	.word	0x00000c80


	//----- nvinfo : EIATTR_MAX_THREADS
	.align		4
.L_6377:
        /*0064*/ 	.byte	0x04, 0x05
        /*0066*/ 	.short	(.L_6379 - .L_6378)
.L_6378:
        /*0068*/ 	.word	0x00000080
        /*006c*/ 	.word	0x00000001
        /*0070*/ 	.word	0x00000001


	//----- nvinfo : EIATTR_CRS_STACK_SIZE
	.align		4
.L_6379:
        /*0074*/ 	.byte	0x04, 0x1e
        /*0076*/ 	.short	(.L_6381 - .L_6380)
.L_6380:
        /*0078*/ 	.word	0x00000000
.L_6381:


//--------------------- .nv.info._ZN2at6native29vectorized_elementwise_kernelILi4EZZZNS0_23logical_not_kernel_cudaERNS_18TensorIteratorBaseEENKUlvE0_clEvENKUlvE3_clEvEUlsE_St5arrayIPcLm2EEEEviT0_T1_ --------------------------
	.section	.nv.info._ZN2at6native29vectorized_elementwise_kernelILi4EZZZNS0_23logical_not_kernel_cudaERNS_18TensorIteratorBaseEENKUlvE0_clEvENKUlvE3_clEvEUlsE_St5arrayIPcLm2EEEEviT0_T1_,"",@"SHT_CUDA_INFO"
	.sectionflags	@""
	.align	4


	//----- nvinfo : EIATTR_CUDA_API_VERSION
	.align		4
        /*0000*/ 	.byte	0x04, 0x37
        /*0002*/ 	.short	(.L_6383 - .L_6382)
.L_6382:
        /*0004*/ 	.word	0x00000082


	//----- nvinfo : EIATTR_SW2861232_WAR
	.align		4
.L_6383:
        /*0008*/ 	.byte	0x01, 0x35
	.zero		2


	//----- nvinfo : EIATTR_PARAM_CBANK
	.align		4
        /*000c*/ 	.byte	0x04, 0x0a
        /*000e*/ 	.short	(.L_6385 - .L_6384)
	.align		4
.L_6384:
        /*0010*/ 	.word	index@(.nv.constant0._ZN2at6native29vectorized_elementwise_kernelILi4EZZZNS0_23logical_not_kernel_cudaERNS_18TensorIteratorBaseEENKUlvE0_clEvENKUlvE3_clEvEUlsE_St5arrayIPcLm2EEEEviT0_T1_)
        /*0014*/ 	.short	0x0160
        /*0016*/ 	.short	0x0018


	//----- nvinfo : EIATTR_CBANK_PARAM_SIZE
	.align		4
.L_6385:
        /*0018*/ 	.byte	0x03, 0x19
        /*001a*/ 	.short	0x0018


	//----- nvinfo : EIATTR_KPARAM_INFO
	.align		4
        /*001c*/ 	.byte	0x04, 0x17
        /*001e*/ 	.short	(.L_6387 - .L_6386)
.L_6386:
        /*0020*/ 	.word	0x00000000
        /*0024*/ 	.short	0x0002
        /*0026*/ 	.short	0x0008
        /*0028*/ 	.byte	0x00, 0xf0, 0x41, 0x00


	//----- nvinfo : EIATTR_KPARAM_INFO
	.align		4
.L_6387:
        /*002c*/ 	.byte	0x04, 0x17
        /*002e*/ 	.short	(.L_6389 - .L_6388)
.L_6388:
        /*0030*/ 	.word	0x00000000
        /*0034*/ 	.short	0x0001
        /*0036*/ 	.short	0x0004
        /*0038*/ 	.byte	0x00, 0xf0, 0x05, 0x00


	//----- nvinfo : EIATTR_KPARAM_INFO
	.align		4
.L_6389:
        /*003c*/ 	.byte	0x04, 0x17
        /*003e*/ 	.short	(.L_6391 - .L_6390)
.L_6390:
        /*0040*/ 	.word	0x00000000
        /*0044*/ 	.short	0x0000
        /*0046*/ 	.short	0x0000
        /*0048*/ 	.byte	0x00, 0xf0, 0x11, 0x00


	//----- nvinfo : EIATTR_MAXREG_COUNT
	.align		4
.L_6391:
        /*004c*/ 	.byte	0x03, 0x1b
        /*004e*/ 	.short	0x00ff


	//----- nvinfo : EIATTR_MERCURY_ISA_VERSION
	.align		4
        /*0050*/ 	.byte	0x03, 0x5f
        /*0052*/ 	.short	0x0000


	//----- nvinfo : EIATTR_EXIT_INSTR_OFFSETS
	.align		4
        /*0054*/ 	.byte	0x04, 0x1c
        /*0056*/ 	.short	(.L_6393 - .L_6392)


	//   ....[0]....
.L_6392:
        /*0058*/ 	.word	0x00000330


	//   ....[1]....
        /*005c*/ 	.word	0x00000c00


	//   ....[2]....
        /*0060*/ 	.word	0x00000c50


	//----- nvinfo : EIATTR_MAX_THREADS
	.align		4
.L_6393:
        /*0064*/ 	.byte	0x04, 0x05
        /*0066*/ 	.short	(.L_6395 - .L_6394)
.L_6394:
        /*0068*/ 	.word	0x00000080
        /*006c*/ 	.word	0x00000001
        /*0070*/ 	.word	0x00000001


	//----- nvinfo : EIATTR_CRS_STACK_SIZE
	.align		4
.L_6395:
        /*0074*/ 	.byte	0x04, 0x1e
        /*0076*/ 	.short	(.L_6397 - .L_6396)
.L_6396:
        /*0078*/ 	.word	0x00000000
.L_6397:


//--------------------- .nv.info._ZN2at6native29vectorized_elementwise_kernelILi8EZZZNS0_23logical_not_kernel_cudaERNS_18TensorIteratorBaseEENKUlvE0_clEvENKUlvE3_clEvEUlsE_St5arrayIPcLm2EEEEviT0_T1_ --------------------------
	.section	.nv.info._ZN2at6native29vectorized_elementwise_kernelILi8EZZZNS0_23logical_not_kernel_cudaERNS_18TensorIteratorBaseEENKUlvE0_clEvENKUlvE3_clEvEUlsE_St5arrayIPcLm2EEEEviT0_T1_,"",@"SHT_CUDA_INFO"
	.sectionflags	@""
	.align	4


	//----- nvinfo : EIATTR_CUDA_API_VERSION
	.align		4
        /*0000*/ 	.byte	0x04, 0x37
        /*0002*/ 	.short	(.L_6399 - .L_6398)
.L_6398:
        /*0004*/ 	.word	0x00000082


	//----- nvinfo : EIATTR_SW2861232_WAR
	.align		4
.L_6399:
        /*0008*/ 	.byte	0x01, 0x35
	.zero		2


	//----- nvinfo : EIATTR_PARAM_CBANK
	.align		4
        /*000c*/ 	.byte	0x04, 0x0a
        /*000e*/ 	.short	(.L_6401 - .L_6400)
	.align		4
.L_6400:
        /*0010*/ 	.word	index@(.nv.constant0._ZN2at6native29vectorized_elementwise_kernelILi8EZZZNS0_23logical_not_kernel_cudaERNS_18TensorIteratorBaseEENKUlvE0_clEvENKUlvE3_clEvEUlsE_St5arrayIPcLm2EEEEviT0_T1_)
        /*0014*/ 	.short	0x0160
        /*0016*/ 	.short	0x0018


	//----- nvinfo : EIATTR_CBANK_PARAM_SIZE
	.align		4
.L_6401:
        /*0018*/ 	.byte	0x03, 0x19
        /*001a*/ 	.short	0x0018


	//----- nvinfo : EIATTR_KPARAM_INFO
	.align		4
        /*001c*/ 	.byte	0x04, 0x17
        /*001e*/ 	.short	(.L_6403 - .L_6402)
.L_6402:
        /*0020*/ 	.word	0x00000000
        /*0024*/ 	.short	0x0002
        /*0026*/ 	.short	0x0008
        /*0028*/ 	.byte	0x00, 0xf0, 0x41, 0x00


	//----- nvinfo : EIATTR_KPARAM_INFO
	.align		4
.L_6403:
        /*002c*/ 	.byte	0x04, 0x17
        /*002e*/ 	.short	(.L_6405 - .L_6404)
.L_6404:
        /*0030*/ 	.word	0x00000000
        /*0034*/ 	.short	0x0001
        /*0036*/ 	.short	0x0004
        /*0038*/ 	.byte	0x00, 0xf0, 0x05, 0x00


	//----- nvinfo : EIATTR_KPARAM_INFO
	.align		4
.L_6405:
        /*003c*/ 	.byte	0x04, 0x17
        /*003e*/ 	.short	(.L_6407 - .L_6406)
.L_6406:
        /*0040*/ 	.word	0x00000000
        /*0044*/ 	.short	0x0000
        /*0046*/ 	.short	0x0000
        /*0048*/ 	.byte	0x00, 0xf0, 0x11, 0x00


	//----- nvinfo : EIATTR_MAXREG_COUNT
	.align		4
.L_6407:
        /*004c*/ 	.byte	0x03, 0x1b
        /*004e*/ 	.short	0x00ff


	//----- nvinfo : EIATTR_MERCURY_ISA_VERSION
	.align		4
        /*0050*/ 	.byte	0x03, 0x5f
        /*0052*/ 	.short	0x0000


	//----- nvinfo : EIATTR_EXIT_INSTR_OFFSETS
	.align		4
        /*0054*/ 	.byte	0x04, 0x1c
        /*0056*/ 	.short	(.L_6409 - .L_6408)


	//   ....[0]....
.L_6408:
        /*0058*/ 	.word	0x00000010


	//----- nvinfo : EIATTR_MAX_THREADS
	.align		4
.L_6409:
        /*005c*/ 	.byte	0x04, 0x05
        /*005e*/ 	.short	(.L_6411 - .L_6410)
.L_6410:
        /*0060*/ 	.word	0x00000080
        /*0064*/ 	.word	0x00000001
        /*0068*/ 	.word	0x00000001
.L_6411:


//--------------------- .nv.info._ZN2at6native18elementwise_kernelILi128ELi4EZNS0_15gpu_kernel_implIZZZNS0_23logical_not_kernel_cudaERNS_18TensorIteratorBaseEENKUlvE0_clEvENKUlvE2_clEvEUllE_EEvS4_RKT_EUliE_EEviT1_ --------------------------
	.section	.nv.info._ZN2at6native18elementwise_kernelILi128ELi4EZNS0_15gpu_kernel_implIZZZNS0_23logical_not_kernel_cudaERNS_18TensorIteratorBaseEENKUlvE0_clEvENKUlvE2_clEvEUllE_EEvS4_RKT_EUliE_EEviT1_,"",@"SHT_CUDA_INFO"
	.sectionflags	@""
	.align	4


	//----- nvinfo : EIATTR_CUDA_API_VERSION
	.align		4
        /*0000*/ 	.byte	0x04, 0x37
        /*0002*/ 	.short	(.L_6413 - .L_6412)
.L_6412:
        /*0004*/ 	.word	0x00000082


	//----- nvinfo : EIATTR_SW2861232_WAR
	.align		4
.L_6413:
        /*0008*/ 	.byte	0x01, 0x35
	.zero		2


	//----- nvinfo : EIATTR_PARAM_CBANK
	.align		4
        /*000c*/ 	.byte	0x04, 0x0a
        /*000e*/ 	.short	(.L_6415 - .L_6414)
	.align		4
.L_6414:
        /*0010*/ 	.word	index@(.nv.constant0._ZN2at6native18elementwise_kernelILi128ELi4EZNS0_15gpu_kernel_implIZZZNS0_23logical_not_kernel_cudaERNS_18TensorIteratorBaseEENKUlvE0_clEvENKUlvE2_clEvEUllE_EEvS4_RKT_EUliE_EEviT1_)
        /*0014*/ 	.short	0x0160
        /*0016*/ 	.short	0x0220


	//----- nvinfo : EIATTR_CBANK_PARAM_SIZE
	.align		4
.L_6415:
        /*0018*/ 	.byte	0x03, 0x19
        /*001a*/ 	.short	0x0220


	//----- nvinfo : EIATTR_KPARAM_INFO
	.align		4
        /*001c*/ 	.byte	0x04, 0x17
        /*001e*/ 	.short	(.L_6417 - .L_6416)
.L_6416:
        /*0020*/ 	.word	0x00000000
        /*0024*/ 	.short	0x0001
        /*0026*/ 	.short	0x0008
        /*0028*/ 	.byte	0x00, 0xf0, 0x61, 0x08


	//----- nvinfo : EIATTR_KPARAM_INFO
	.align		4
.L_6417:
        /*002c*/ 	.byte	0x04, 0x17
        /*002e*/ 	.short	(.L_6419 - .L_6418)
.L_6418:
        /*0030*/ 	.word	0x00000000
        /*0034*/ 	.short	0x0000
        /*0036*/ 	.short	0x0000
        /*0038*/ 	.byte	0x00, 0xf0, 0x11, 0x00


	//----- nvinfo : EIATTR_MAXREG_COUNT
	.align		4
.L_6419:
        /*003c*/ 	.byte	0x03, 0x1b
        /*003e*/ 	.short	0x0080


	//----- nvinfo : EIATTR_EXTERNS
	.align		4
        /*0040*/ 	.byte	0x04, 0x0f
        /*0042*/ 	.short	(.L_6421 - .L_6420)


	//   ....[0]....
	.align		4
.L_6420:
        /*0044*/ 	.word	index@(__assertfail)


	//----- nvinfo : EIATTR_MERCURY_ISA_VERSION
	.align		4
.L_6421:
        /*0048*/ 	.byte	0x03, 0x5f
        /*004a*/ 	.short	0x0000


	//----- nvinfo : EIATTR_SYSCALL_OFFSETS
	.align		4
        /*004c*/ 	.byte	0x04, 0x46
        /*004e*/ 	.short	(.L_6423 - .L_6422)


	//   ....[0]....
.L_6422:
        /*0050*/ 	.word	0x00001d00


	//   ....[1]....
        /*0054*/ 	.word	0x00002ab0


	//   ....[2]....
        /*0058*/ 	.word	0x00004800


	//   ....[3]....
        /*005c*/ 	.word	0x000055b0


	//   ....[4]....
        /*0060*/ 	.word	0x000072d0


	//   ....[5]....
        /*0064*/ 	.word	0x00008080


	//   ....[6]....
        /*0068*/ 	.word	0x00009db0


	//   ....[7]....
        /*006c*/ 	.word	0x0000ab60


	//----- nvinfo : EIATTR_EXIT_INSTR_OFFSETS
	.align		4
.L_6423:
        /*0070*/ 	.byte	0x04, 0x1c
        /*0072*/ 	.short	(.L_6425 - .L_6424)


	//   ....[0]....
.L_6424:
        /*0074*/ 	.word	0x00008120


	//   ....[1]....
        /*0078*/ 	.word	0x00009f20


	//   ....[2]....
        /*007c*/ 	.word	0x00009f40


	//   ....[3]....
        /*0080*/ 	.word	0x00009fd0


	//   ....[4]....
        /*0084*/ 	.word	0x00009ff0


	//   ....[5]....
        /*0088*/ 	.word	0x0000a010


	//   ....[6]....
        /*008c*/ 	.word	0x0000a0a0


	//   ....[7]....
        /*0090*/ 	.word	0x0000a0e0


	//   ....[8]....
        /*0094*/ 	.word	0x0000a180


	//   ....[9]....
        /*0098*/ 	.word	0x0000a1d0


	//   ....[10]....
        /*009c*/ 	.word	0x0000a210


	//   ....[11]....
        /*00a0*/ 	.word	0x0000a2b0


	//   ....[12]....
        /*00a4*/ 	.word	0x0000a300


	//   ....[13]....
        /*00a8*/ 	.word	0x0000a450


	//   ....[14]....
        /*00ac*/ 	.word	0x0000a4f0


	//   ....[15]....
        /*00b0*/ 	.word	0x0000a530


	//   ....[16]....
        /*00b4*/ 	.word	0x0000a580


	//   ....[17]....
        /*00b8*/ 	.word	0x0000a5c0


	//   ....[18]....
        /*00bc*/ 	.word	0x0000a660


	//   ....[19]....
        /*00c0*/ 	.word	0x0000a7a0


	//   ....[20]....
        /*00c4*/ 	.word	0x0000a8e0


	//   ....[21]....
        /*00c8*/ 	.word	0x0000aa30


	//   ....[22]....
        /*00cc*/ 	.word	0x0000ab70


	//   ....[23]....
        /*00d0*/ 	.word	0x0000aba0


	//   ....[24]....
        /*00d4*/ 	.word	0x0000abc0


	//----- nvinfo : EIATTR_MAX_THREADS
	.align		4
.L_6425:
        /*00d8*/ 	.byte	0x04, 0x05
        /*00da*/ 	.short	(.L_6427 - .L_6426)
.L_6426:
        /*00dc*/ 	.word	0x00000080
        /*00e0*/ 	.word	0x00000001
        /*00e4*/ 	.word	0x00000001


	//----- nvinfo : EIATTR_CRS_STACK_SIZE
	.align		4
.L_6427:
        /*00e8*/ 	.byte	0x04, 0x1e
        /*00ea*/ 	.short	(.L_6429 - .L_6428)
.L_6428:
        /*00ec*/ 	.word	0x00000000
.L_6429:


//--------------------- .nv.info._ZN2at6native27unrolled_elementwise_kernelIZZZNS0_23logical_not_kernel_cudaERNS_18TensorIteratorBaseEENKUlvE0_clEvENKUlvE2_clEvEUllE_St5arrayIPcLm2EELi4E23TrivialOffsetCalculatorILi1EjESB_NS0_6memory12LoadWithCastILi1EEENSC_13StoreWithCastILi1EEEEEviT_T0_T2_T3_T4_T5_ --------------------------
	.section	.nv.info._ZN2at6native27unrolled_elementwise_kernelIZZZNS0_23logical_not_kernel_cudaERNS_18TensorIteratorBaseEENKUlvE0_clEvENKUlvE2_clEvEUllE_St5arrayIPcLm2EELi4E23TrivialOffsetCalculatorILi1EjESB_NS0_6memory12LoadWithCastILi1EEENSC_13StoreWithCastILi1EEEEEviT_T0_T2_T3_T4_T5_,"",@"SHT_CUDA_INFO"
	.sectionflags	@""
	.align	4


	//----- nvinfo : EIATTR_CUDA_API_VERSION
	.align		4
        /*0000*/ 	.byte	0x04, 0x37
        /*0002*/ 	.short	(.L_6431 - .L_6430)
.L_6430:
        /*0004*/ 	.word	0x00000082


	//----- nvinfo : EIATTR_SW2861232_WAR
	.align		4
.L_6431:
        /*0008*/ 	.byte	0x01, 0x35
	.zero		2


	//----- nvinfo : EIATTR_PARAM_CBANK
	.align		4
        /*000c*/ 	.byte	0x04, 0x0a
        /*000e*/ 	.short	(.L_6433 - .L_6432)
	.align		4
.L_6432:
        /*0010*/ 	.word	index@(.nv.constant0._ZN2at6native27unrolled_elementwise_kernelIZZZNS0_23logical_not_kernel_cudaERNS_18TensorIteratorBaseEENKUlvE0_clEvENKUlvE2_clEvEUllE_St5arrayIPcLm2EELi4E23TrivialOffsetCalculatorILi1EjESB_NS0_6memory12LoadWithCastILi1EEENSC_13StoreWithCastILi1EEEEEviT_T0_T2_T3_T4_T5_)
        /*0014*/ 	.short	0x0160
        /*0016*/ 	.short	0x002c


	//----- nvinfo : EIATTR_CBANK_PARAM_SIZE
	.align		4
.L_6433:
        /*0018*/ 	.byte	0x03, 0x19
        /*001a*/ 	.short	0x002c


	//----- nvinfo : EIATTR_KPARAM_INFO
	.align		4
        /*001c*/ 	.byte	0x04, 0x17
        /*001e*/ 	.short	(.L_6435 - .L_6434)
.L_6434:
        /*0020*/ 	.word	0x00000000
        /*0024*/ 	.short	0x0006
        /*0026*/ 	.short	0x0024
        /*0028*/ 	.byte	0x00, 0xf0, 0x21, 0x00


	//----- nvinfo : EIATTR_KPARAM_INFO
	.align		4
.L_6435:
        /*002c*/ 	.byte	0x04, 0x17
        /*002e*/ 	.short	(.L_6437 - .L_6436)
.L_6436:
        /*0030*/ 	.word	0x00000000
        /*0034*/ 	.short	0x0005
        /*0036*/ 	.short	0x001c
        /*0038*/ 	.byte	0x00, 0xf0, 0x21, 0x00


	//----- nvinfo : EIATTR_KPARAM_INFO
	.align		4
.L_6437:
        /*003c*/ 	.byte	0x04, 0x17
        /*003e*/ 	.short	(.L_6439 - .L_6438)
.L_6438:
        /*0040*/ 	.word	0x00000000
        /*0044*/ 	.short	0x0004
        /*0046*/ 	.short	0x0019
        /*0048*/ 	.byte	0x00, 0xf0, 0x05, 0x00


	//----- nvinfo : EIATTR_KPARAM_INFO
	.align		4
.L_6439:
        /*004c*/ 	.byte	0x04, 0x17
        /*004e*/ 	.short	(.L_6441 - .L_6440)
.L_6440:
        /*0050*/ 	.word	0x00000000
        /*0054*/ 	.short	0x0003
        /*0056*/ 	.short	0x0018
        /*0058*/ 	.byte	0x00, 0xf0, 0x05, 0x00


	//----- nvinfo : EIATTR_KPARAM_INFO
	.align		4
.L_6441:
        /*005c*/ 	.byte	0x04, 0x17
        /*005e*/ 	.short	(.L_6443 - .L_6442)
.L_6442:
        /*0060*/ 	.word	0x00000000
        /*0064*/ 	.short	0x0002
        /*0066*/ 	.short	0x0008
        /*0068*/ 	.byte	0x00, 0xf0, 0x41, 0x00


	//----- nvinfo : EIATTR_KPARAM_INFO
	.align		4
.L_6443:
        /*006c*/ 	.byte	0x04, 0x17
        /*006e*/ 	.short	(.L_6445 - .L_6444)
.L_6444:
        /*0070*/ 	.word	0x00000000
        /*0074*/ 	.short	0x0001
        /*0076*/ 	.short	0x0004
        /*0078*/ 	.byte	0x00, 0xf0, 0x05, 0x00


	//----- nvinfo : EIATTR_KPARAM_INFO
	.align		4
.L_6445:
        /*007c*/ 	.byte	0x04, 0x17
        /*007e*/ 	.short	(.L_6447 - .L_6446)
.L_6446:
        /*0080*/ 	.word	0x00000000
        /*0084*/ 	.short	0x0000
        /*0086*/ 	.short	0x0000
        /*0088*/ 	.byte	0x00, 0xf0, 0x11, 0x00


	//----- nvinfo : EIATTR_MAXREG_COUNT
	.align		4
.L_6447:
        /*008c*/ 	.byte	0x03, 0x1b
        /*008e*/ 	.short	0x00ff


	//----- nvinfo : EIATTR_EXTERNS
	.align		4
        /*0090*/ 	.byte	0x04, 0x0f
        /*0092*/ 	.short	(.L_6449 - .L_6448)


	//   ....[0]....
	.align		4
.L_6448:
        /*0094*/ 	.word	index@(__assertfail)


	//----- nvinfo : EIATTR_MERCURY_ISA_VERSION
	.align		4
.L_6449:
        /*0098*/ 	.byte	0x03, 0x5f
        /*009a*/ 	.short	0x0000


	//----- nvinfo : EIATTR_SYSCALL_OFFSETS
	.align		4
        /*009c*/ 	.byte	0x04, 0x46
        /*009e*/ 	.short	(.L_6451 - .L_6450)


	//   ....[0]....
.L_6450:
        /*00a0*/ 	.word	0x00000f00


	//   ....[1]....
        /*00a4*/ 	.word	0x00001e10


	//   ....[2]....
        /*00a8*/ 	.word	0x00002d30


	//   ....[3]....
        /*00ac*/ 	.word	0x00003c20


	//   ....[4]....
        /*00b0*/ 	.word	0x00004d20


	//   ....[5]....
        /*00b4*/ 	.word	0x00005c30


	//   ....[6]....
        /*00b8*/ 	.word	0x00006af0


	//   ....[7]....
        /*00bc*/ 	.word	0x000079b0


	//----- nvinfo : EIATTR_EXIT_INSTR_OFFSETS
	.align		4
.L_6451:
        /*00c0*/ 	.byte	0x04, 0x1c
        /*00c2*/ 	.short	(.L_6453 - .L_6452)


	//   ....[0]....
.L_6452:
        /*00c4*/ 	.word	0x00006b80


	//   ....[1]....
        /*00c8*/ 	.word	0x00006c90


	//   ....[2]....
        /*00cc*/ 	.word	0x00006cb0


	//   ....[3]....
        /*00d0*/ 	.word	0x00006d40


	//   ....[4]....
        /*00d4*/ 	.word	0x00006d60


	//   ....[5]....
        /*00d8*/ 	.word	0x00006d80


	//   ....[6]....
        /*00dc*/ 	.word	0x00006e10


	//   ....[7]....
        /*00e0*/ 	.word	0x00006e50


	//   ....[8]....
        /*00e4*/ 	.word	0x00006ef0


	//   ....[9]....
        /*00e8*/ 	.word	0x00006f40


	//   ....[10]....
        /*00ec*/ 	.word	0x00006f70


	//   ....[11]....
        /*00f0*/ 	.word	0x00007010


	//   ....[12]....
        /*00f4*/ 	.word	0x00007050


	//   ....[13]....
        /*00f8*/ 	.word	0x000071e0


	//   ....[14]....
        /*00fc*/ 	.word	0x00007340


	//   ....[15]....
        /*0100*/ 	.word	0x00007380


	//   ....[16]....
        /*0104*/ 	.word	0x00007420


	//   ....[17]....
        /*0108*/ 	.word	0x000075a0


	//   ....[18]....
        /*010c*/ 	.word	0x00007720


	//   ....[19]....
        /*0110*/ 	.word	0x00007880


	//   ....[20]....
        /*0114*/ 	.word	0x000079c0


	//   ....[21]....
        /*0118*/ 	.word	0x000079f0


	//   ....[22]....
        /*011c*/ 	.word	0x00007a10


	//----- nvinfo : EIATTR_MAX_THREADS
	.align		4
.L_6453:
        /*0120*/ 	.byte	0x04, 0x05
        /*0122*/ 	.short	(.L_6455 - .L_6454)
.L_6454:
        /*0124*/ 	.word	0x00000080
        /*0128*/ 	.word	0x00000001
        /*012c*/ 	.word	0x00000001


	//----- nvinfo : EIATTR_CRS_STACK_SIZE
	.align		4
.L_6455:
        /*0130*/ 	.byte	0x04, 0x1e
        /*0132*/ 	.short	(.L_6457 - .L_6456)
.L_6456:
        /*0134*/ 	.word	0x00000000
.L_6457:


//--------------------- .nv.info._ZN2at6native18elementwise_kernelILi128ELi4EZNS0_22gpu_kernel_impl_nocastIZZZNS0_23logical_not_kernel_cudaERNS_18TensorIteratorBaseEENKUlvE0_clEvENKUlvE2_clEvEUllE_EEvS4_RKT_EUliE_EEviT1_ --------------------------
	.section	.nv.info._ZN2at6native18elementwise_kernelILi128ELi4EZNS0_22gpu_kernel_impl_nocastIZZZNS0_23logical_not_kernel_cudaERNS_18TensorIteratorBaseEENKUlvE0_clEvENKUlvE2_clEvEUllE_EEvS4_RKT_EUliE_EEviT1_,"",@"SHT_CUDA_INFO"
	.sectionflags	@""
	.align	4


	//----- nvinfo : EIATTR_CUDA_API_VERSION
	.align		4
        /*0000*/ 	.byte	0x04, 0x37
        /*0002*/ 	.short	(.L_6459 - .L_6458)
.L_6458:
        /*0004*/ 	.word	0x00000082


	//----- nvinfo : EIATTR_SW2861232_WAR
	.align		4
.L_6459:
        /*0008*/ 	.byte	0x01, 0x35
	.zero		2


	//----- nvinfo : EIATTR_PARAM_CBANK
	.align		4
        /*000c*/ 	.byte	0x04, 0x0a
        /*000e*/ 	.short	(.L_6461 - .L_6460)
	.align		4
.L_6460:
        /*0010*/ 	.word	index@(.nv.constant0._ZN2at6native18elementwise_kernelILi128ELi4EZNS0_22gpu_kernel_impl_nocastIZZZNS0_23logical_not_kernel_cudaERNS_18TensorIteratorBaseEENKUlvE0_clEvENKUlvE2_clEvEUllE_EEvS4_RKT_EUliE_EEviT1_)
        /*0014*/ 	.short	0x0160
        /*0016*/ 	.short	0x0220


	//----- nvinfo : EIATTR_CBANK_PARAM_SIZE
	.align		4
.L_6461:
        /*0018*/ 	.byte	0x03, 0x19
        /*001a*/ 	.short	0x0220


	//----- nvinfo : EIATTR_KPARAM_INFO
	.align		4
        /*001c*/ 	.byte	0x04, 0x17
        /*001e*/ 	.short	(.L_6463 - .L_6462)
.L_6462:
        /*0020*/ 	.word	0x00000000
        /*0024*/ 	.short	0x0001
        /*0026*/ 	.short	0x0008
        /*0028*/ 	.byte	0x00, 0xf0, 0x61, 0x08


	//----- nvinfo : EIATTR_KPARAM_INFO
	.align		4
.L_6463:
        /*002c*/ 	.byte	0x04, 0x17
        /*002e*/ 	.short	(.L_6465 - .L_6464)
.L_6464:
        /*0030*/ 	.word	0x00000000
        /*0034*/ 	.short	0x0000
        /*0036*/ 	.short	0x0000
        /*0038*/ 	.byte	0x00, 0xf0, 0x11, 0x00


	//----- nvinfo : EIATTR_MAXREG_COUNT
	.align		4
.L_6465:
        /*003c*/ 	.byte	0x03, 0x1b
        /*003e*/ 	.short	0x0080


	//----- nvinfo : EIATTR_MERCURY_ISA_VERSION
	.align		4
        /*0040*/ 	.byte	0x03, 0x5f
        /*0042*/ 	.short	0x0000


	//----- nvinfo : EIATTR_EXIT_INSTR_OFFSETS
	.align		4
        /*0044*/ 	.byte	0x04, 0x1c
        /*0046*/ 	.short	(.L_6467 - .L_6466)


	//   ....[0]....
.L_6466:
        /*0048*/ 	.word	0x00002d70


	//   ....[1]....
        /*004c*/ 	.word	0x00003c40


	//----- nvinfo : EIATTR_MAX_THREADS
	.align		4
.L_6467:
        /*0050*/ 	.byte	0x04, 0x05
        /*0052*/ 	.short	(.L_6469 - .L_6468)
.L_6468:
        /*0054*/ 	.word	0x00000080
        /*0058*/ 	.word	0x00000001
        /*005c*/ 	.word	0x00000001


	//----- nvinfo : EIATTR_CRS_STACK_SIZE
	.align		4
.L_6469:
        /*0060*/ 	.byte	0x04, 0x1e
        /*0062*/ 	.short	(.L_6471 - .L_6470)
.L_6470:
        /*0064*/ 	.word	0x00000000
.L_6471:


//--------------------- .nv.info._ZN2at6native27unrolled_elementwise_kernelIZZZNS0_23logical_not_kernel_cudaERNS_18TensorIteratorBaseEENKUlvE0_clEvENKUlvE2_clEvEUllE_St5arrayIPcLm2EELi4E23TrivialOffsetCalculatorILi1EjESB_NS0_6memory15LoadWithoutCastENSC_16StoreWithoutCastEEEviT_T0_T2_T3_T4_T5_ --------------------------
	.section	.nv.info._ZN2at6native27unrolled_elementwise_kernelIZZZNS0_23logical_not_kernel_cudaERNS_18TensorIteratorBaseEENKUlvE0_clEvENKUlvE2_clEvEUllE_St5arrayIPcLm2EELi4E23TrivialOffsetCalculatorILi1EjESB_NS0_6memory15LoadWithoutCastENSC_16StoreWithoutCastEEEviT_T0_T2_T3_T4_T5_,"",@"SHT_CUDA_INFO"
	.sectionflags	@""
	.align	4


	//----- nvinfo : EIATTR_CUDA_API_VERSION
	.align		4
        /*0000*/ 	.byte	0x04, 0x37
        /*0002*/ 	.short	(.L_6473 - .L_6472)
.L_6472:
        /*0004*/ 	.word	0x00000082


	//----- nvinfo : EIATTR_SW2861232_WAR
	.align		4
.L_6473:
        /*0008*/ 	.byte	0x01, 0x35
	.zero		2


	//----- nvinfo : EIATTR_PARAM_CBANK
	.align		4
        /*000c*/ 	.byte	0x04, 0x0a
        /*000e*/ 	.short	(.L_6475 - .L_6474)
	.align		4
.L_6474:
        /*0010*/ 	.word	index@(.nv.constant0._ZN2at6native27unrolled_elementwise_kernelIZZZNS0_23logical_not_kernel_cudaERNS_18TensorIteratorBaseEENKUlvE0_clEvENKUlvE2_clEvEUllE_St5arrayIPcLm2EELi4E23TrivialOffsetCalculatorILi1EjESB_NS0_6memory15LoadWithoutCastENSC_16StoreWithoutCastEEEviT_T0_T2_T3_T4_T5_)
        /*0014*/ 	.short	0x0160
        /*0016*/ 	.short	0x001c


	//----- nvinfo : EIATTR_CBANK_PARAM_SIZE
	.align		4
.L_6475:
        /*0018*/ 	.byte	0x03, 0x19
        /*001a*/ 	.short	0x001c


	//----- nvinfo : EIATTR_KPARAM_INFO
	.align		4
        /*001c*/ 	.byte	0x04, 0x17
        /*001e*/ 	.short	(.L_6477 - .L_6476)
.L_6476:
        /*0020*/ 	.word	0x00000000
        /*0024*/ 	.short	0x0006
        /*0026*/ 	.short	0x001b
        /*0028*/ 	.byte	0x00, 0xf0, 0x05, 0x00


	//----- nvinfo : EIATTR_KPARAM_INFO
	.align		4
.L_6477:
        /*002c*/ 	.byte	0x04, 0x17
        /*002e*/ 	.short	(.L_6479 - .L_6478)
.L_6478:
        /*0030*/ 	.word	0x00000000
        /*0034*/ 	.short	0x0005
        /*0036*/ 	.short	0x001a
        /*0038*/ 	.byte	0x00, 0xf0, 0x05, 0x00


	//----- nvinfo : EIATTR_KPARAM_INFO
	.align		4
.L_6479:
        /*003c*/ 	.byte	0x04, 0x17
        /*003e*/ 	.short	(.L_6481 - .L_6480)
.L_6480:
        /*0040*/ 	.word	0x00000000
        /*0044*/ 	.short	0x0004
        /*0046*/ 	.short	0x0019
        /*0048*/ 	.byte	0x00, 0xf0, 0x05, 0x00


	//----- nvinfo : EIATTR_KPARAM_INFO
	.align		4
.L_6481:
        /*004c*/ 	.byte	0x04, 0x17
        /*004e*/ 	.short	(.L_6483 - .L_6482)
.L_6482:
        /*0050*/ 	.word	0x00000000
        /*0054*/ 	.short	0x0003
        /*0056*/ 	.short	0x0018
        /*0058*/ 	.byte	0x00, 0xf0, 0x05, 0x00


	//----- nvinfo : EIATTR_KPARAM_INFO
	.align		4
.L_6483:
        /*005c*/ 	.byte	0x04, 0x17
        /*005e*/ 	.short	(.L_6485 - .L_6484)
.L_6484:
        /*0060*/ 	.word	0x00000000
        /*0064*/ 	.short	0x0002
        /*0066*/ 	.short	0x0008
        /*0068*/ 	.byte	0x00, 0xf0, 0x41, 0x00


	//----- nvinfo : EIATTR_KPARAM_INFO
	.align		4
.L_6485:
        /*006c*/ 	.byte	0x04, 0x17
        /*006e*/ 	.short	(.L_6487 - .L_6486)
.L_6486:
        /*0070*/ 	.word	0x00000000
        /*0074*/ 	.short	0x0001
        /*0076*/ 	.short	0x0004
        /*0078*/ 	.byte	0x00, 0xf0, 0x05, 0x00


	//----- nvinfo : EIATTR_KPARAM_INFO
	.align		4
.L_6487:
        /*007c*/ 	.byte	0x04, 0x17
        /*007e*/ 	.short	(.L_6489 - .L_6488)
.L_6488:
        /*0080*/ 	.word	0x00000000
        /*0084*/ 	.short	0x0000
        /*0086*/ 	.short	0x0000
        /*0088*/ 	.byte	0x00, 0xf0, 0x11, 0x00


	//----- nvinfo : EIATTR_MAXREG_COUNT
	.align		4
.L_6489:
        /*008c*/ 	.byte	0x03, 0x1b
        /*008e*/ 	.short	0x00ff


	//----- nvinfo : EIATTR_MERCURY_ISA_VERSION
	.align		4
        /*0090*/ 	.byte	0x03, 0x5f
        /*0092*/ 	.short	0x0000


	//----- nvinfo : EIATTR_EXIT_INSTR_OFFSETS
	.align		4
        /*0094*/ 	.byte	0x04, 0x1c
        /*0096*/ 	.short	(.L_6491 - .L_6490)


	//   ....[0]....
.L_6490:
        /*0098*/ 	.word	0x00000410


	//   ....[1]....
        /*009c*/ 	.word	0x000004a0


	//----- nvinfo : EIATTR_MAX_THREADS
	.align		4
.L_6491:
        /*00a0*/ 	.byte	0x04, 0x05
        /*00a2*/ 	.short	(.L_6493 - .L_6492)
.L_6492:
        /*00a4*/ 	.word	0x00000080
        /*00a8*/ 	.word	0x00000001
        /*00ac*/ 	.word	0x00000001


	//----- nvinfo : EIATTR_CRS_STACK_SIZE
	.align		4
.L_6493:
        /*00b0*/ 	.byte	0x04, 0x1e
        /*00b2*/ 	.short	(.L_6495 - .L_6494)
.L_6494:
        /*00b4*/ 	.word	0x00000000
.L_6495:


//--------------------- .nv.info._ZN2at6native29vectorized_elementwise_kernelILi2EZZZNS0_23logical_not_kernel_cudaERNS_18TensorIteratorBaseEENKUlvE0_clEvENKUlvE2_clEvEUllE_St5arrayIPcLm2EEEEviT0_T1_ --------------------------
	.section	.nv.info._ZN2at6native29vectorized_elementwise_kernelILi2EZZZNS0_23logical_not_kernel_cudaERNS_18TensorIteratorBaseEENKUlvE0_clEvENKUlvE2_clEvEUllE_St5arrayIPcLm2EEEEviT0_T1_,"",@"SHT_CUDA_INFO"
	.sectionflags	@""
	.align	4


	//----- nvinfo : EIATTR_CUDA_API_VERSION
	.align		4
        /*0000*/ 	.byte	0x04, 0x37
        /*0002*/ 	.short	(.L_6497 - .L_6496)
.L_6496:
        /*0004*/ 	.word	0x00000082


	//----- nvinfo : EIATTR_SW2861232_WAR
	.align		4
.L_6497:
        /*0008*/ 	.byte	0x01, 0x35
	.zero		2


	//----- nvinfo : EIATTR_PARAM_CBANK
	.align		4
        /*000c*/ 	.byte	0x04, 0x0a
        /*000e*/ 	.short	(.L_6499 - .L_6498)
	.align		4
.L_6498:
        /*0010*/ 	.word	index@(.nv.constant0._ZN2at6native29vectorized_elementwise_kernelILi2EZZZNS0_23logical_not_kernel_cudaERNS_18TensorIteratorBaseEENKUlvE0_clEvENKUlvE2_clEvEUllE_St5arrayIPcLm2EEEEviT0_T1_)
        /*0014*/ 	.short	0x0160
        /*0016*/ 	.short	0x0018


	//----- nvinfo : EIATTR_CBANK_PARAM_SIZE
	.align		4
.L_6499:
        /*0018*/ 	.byte	0x03, 0x19
        /*001a*/ 	.short	0x0018


	//----- nvinfo : EIATTR_KPARAM_INFO
	.align		4
        /*001c*/ 	.byte	0x04, 0x17
        /*001e*/ 	.short	(.L_6501 - .L_6500)
.L_6500:
        /*0020*/ 	.word	0x00000000
        /*0024*/ 	.short	0x0002
        /*0026*/ 	.short	0x0008
        /*0028*/ 	.byte	0x00, 0xf0, 0x41, 0x00


	//----- nvinfo : EIATTR_KPARAM_INFO
	.align		4
.L_6501:
        /*002c*/ 	.byte	0x04, 0x17
        /*002e*/ 	.short	(.L_6503 - .L_6502)
.L_6502:
        /*0030*/ 	.word	0x00000000
        /*0034*/ 	.short	0x0001
        /*0036*/ 	.short	0x0004
        /*0038*/ 	.byte	0x00, 0xf0, 0x05, 0x00


	//----- nvinfo : EIATTR_KPARAM_INFO
	.align		4
.L_6503:
        /*003c*/ 	.byte	0x04, 0x17
        /*003e*/ 	.short	(.L_6505 - .L_6504)
.L_6504:
        /*0040*/ 	.word	0x00000000
        /*0044*/ 	.short	0x0000
        /*0046*/ 	.short	0x0000
        /*0048*/ 	.byte	0x00, 0xf0, 0x11, 0x00


	//----- nvinfo : EIATTR_MAXREG_COUNT
	.align		4
.L_6505:
        /*004c*/ 	.byte	0x03, 0x1b
        /*004e*/ 	.short	0x00ff


	//----- nvinfo : EIATTR_MERCURY_ISA_VERSION
	.align		4
        /*0050*/ 	.byte	0x03, 0x5f
        /*0052*/ 	.short	0x0000


	//----- nvinfo : EIATTR_EXIT_INSTR_OFFSETS
	.align		4
        /*0054*/ 	.byte	0x04, 0x1c
        /*0056*/ 	.short	(.L_6507 - .L_6506)


	//   ....[0]....
.L_6506:
        /*0058*/ 	.word	0x00000320


	//   ....[1]....
        /*005c*/ 	.word	0x00000c00


	//   ....[2]....
        /*0060*/ 	.word	0x00000c50


	//----- nvinfo : EIATTR_MAX_THREADS
	.align		4
.L_6507:
        /*0064*/ 	.byte	0x04, 0x05
        /*0066*/ 	.short	(.L_6509 - .L_6508)
.L_6508:
        /*0068*/ 	.word	0x00000080
        /*006c*/ 	.word	0x00000001
        /*0070*/ 	.word	0x00000001


	//----- nvinfo : EIATTR_CRS_STACK_SIZE
	.align		4
.L_6509:
        /*0074*/ 	.byte	0x04, 0x1e
        /*0076*/ 	.short	(.L_6511 - .L_6510)
.L_6510:
        /*0078*/ 	.word	0x00000000
.L_6511:


//--------------------- .nv.info._ZN2at6native29vectorized_elementwise_kernelILi4EZZZNS0_23logical_not_kernel_cudaERNS_18TensorIteratorBaseEENKUlvE0_clEvENKUlvE2_clEvEUllE_St5arrayIPcLm2EEEEviT0_T1_ --------------------------
	.section	.nv.info._ZN2at6native29vectorized_elementwise_kernelILi4EZZZNS0_23logical_not_kernel_cudaERNS_18TensorIteratorBaseEENKUlvE0_clEvENKUlvE2_clEvEUllE_St5arrayIPcLm2EEEEviT0_T1_,"",@"SHT_CUDA_INFO"
	.sectionflags	@""
	.align	4


	//----- nvinfo : EIATTR_CUDA_API_VERSION
	.align		4
        /*0000*/ 	.byte	0x04, 0x37
        /*0002*/ 	.short	(.L_6513 - .L_6512)
.L_6512:
        /*0004*/ 	.word	0x00000082


	//----- nvinfo : EIATTR_SW2861232_WAR
	.align		4
.L_6513:
        /*0008*/ 	.byte	0x01, 0x35
	.zero		2


	//----- nvinfo : EIATTR_PARAM_CBANK
	.align		4
        /*000c*/ 	.byte	0x04, 0x0a
        /*000e*/ 	.short	(.L_6515 - .L_6514)
	.align		4
.L_6514:
        /*0010*/ 	.word	index@(.nv.constant0._ZN2at6native29vectorized_elementwise_kernelILi4EZZZNS0_23logical_not_kernel_cudaERNS_18TensorIteratorBaseEENKUlvE0_clEvENKUlvE2_clEvEUllE_St5arrayIPcLm2EEEEviT0_T1_)
        /*0014*/ 	.short	0x0160
        /*0016*/ 	.short	0x0018


	//----- nvinfo : EIATTR_CBANK_PARAM_SIZE
	.align		4
.L_6515:
        /*0018*/ 	.byte	0x03, 0x19
        /*001a*/ 	.short	0x0018


	//----- nvinfo : EIATTR_KPARAM_INFO
	.align		4
        /*001c*/ 	.byte	0x04, 0x17
        /*001e*/ 	.short	(.L_6517 - .L_6516)
.L_6516:
        /*0020*/ 	.word	0x00000000
        /*0024*/ 	.short	0x0002
        /*0026*/ 	.short	0x0008
        /*0028*/ 	.byte	0x00, 0xf0, 0x41, 0x00


	//----- nvinfo : EIATTR_KPARAM_INFO
	.align		4
.L_6517:
        /*002c*/ 	.byte	0x04, 0x17
        /*002e*/ 	.short	(.L_6519 - .L_6518)
.L_6518:
        /*0030*/ 	.word	0x00000000
        /*0034*/ 	.short	0x0001
        /*0036*/ 	.short	0x0004
        /*0038*/ 	.byte	0x00, 0xf0, 0x05, 0x00


	//----- nvinfo : EIATTR_KPARAM_INFO
	.align		4
.L_6519:
        /*003c*/ 	.byte	0x04, 0x17
        /*003e*/ 	.short	(.L_6521 - .L_6520)
.L_6520:
        /*0040*/ 	.word	0x00000000
        /*0044*/ 	.short	0x0000
        /*0046*/ 	.short	0x0000
        /*0048*/ 	.byte	0x00, 0xf0, 0x11, 0x00


	//----- nvinfo : EIATTR_MAXREG_COUNT
	.align		4
.L_6521:
        /*004c*/ 	.byte	0x03, 0x1b
        /*004e*/ 	.short	0x00ff


	//----- nvinfo : EIATTR_MERCURY_ISA_VERSION
	.align		4
        /*0050*/ 	.byte	0x03, 0x5f
        /*0052*/ 	.short	0x0000


	//----- nvinfo : EIATTR_EXIT_INSTR_OFFSETS
	.align		4
        /*0054*/ 	.byte	0x04, 0x1c
        /*0056*/ 	.short	(.L_6523 - .L_6522)


	//   ....[0]....
.L_6522:
        /*0058*/ 	.word	0x00000320


	//   ....[1]....
        /*005c*/ 	.word	0x00000c00


	//   ....[2]....
        /*0060*/ 	.word	0x00000c50


	//----- nvinfo : EIATTR_MAX_THREADS
	.align		4
.L_6523:
        /*0064*/ 	.byte	0x04, 0x05
        /*0066*/ 	.short	(.L_6525 - .L_6524)
.L_6524:
        /*0068*/ 	.word	0x00000080
        /*006c*/ 	.word	0x00000001
        /*0070*/ 	.word	0x00000001


	//----- nvinfo : EIATTR_CRS_STACK_SIZE
	.align		4
.L_6525:
        /*0074*/ 	.byte	0x04, 0x1e
        /*0076*/ 	.short	(.L_6527 - .L_6526)
.L_6526:
        /*0078*/ 	.word	0x00000000
.L_6527:


//--------------------- .nv.info._ZN2at6native29vectorized_elementwise_kernelILi8EZZZNS0_23logical_not_kernel_cudaERNS_18TensorIteratorBaseEENKUlvE0_clEvENKUlvE2_clEvEUllE_St5arrayIPcLm2EEEEviT0_T1_ --------------------------
	.section	.nv.info._ZN2at6native29vectorized_elementwise_kernelILi8EZZZNS0_23logical_not_kernel_cudaERNS_18TensorIteratorBaseEENKUlvE0_clEvENKUlvE2_clEvEUllE_St5arrayIPcLm2EEEEviT0_T1_,"",@"SHT_CUDA_INFO"
	.sectionflags	@""
	.align	4


	//----- nvinfo : EIATTR_CUDA_API_VERSION
	.align		4
        /*0000*/ 	.byte	0x04, 0x37
        /*0002*/ 	.short	(.L_6529 - .L_6528)
.L_6528:
        /*0004*/ 	.word	0x00000082


	//----- nvinfo : EIATTR_SW2861232_WAR
	.align		4
.L_6529:
        /*0008*/ 	.byte	0x01, 0x35
	.zero		2


	//----- nvinfo : EIATTR_PARAM_CBANK
	.align		4
        /*000c*/ 	.byte	0x04, 0x0a
        /*000e*/ 	.short	(.L_6531 - .L_6530)
	.align		4
.L_6530:
        /*0010*/ 	.word	index@(.nv.constant0._ZN2at6native29vectorized_elementwise_kernelILi8EZZZNS0_23logical_not_kernel_cudaERNS_18TensorIteratorBaseEENKUlvE0_clEvENKUlvE2_clEvEUllE_St5arrayIPcLm2EEEEviT0_T1_)
        /*0014*/ 	.short	0x0160
        /*0016*/ 	.short	0x0018


	//----- nvinfo : EIATTR_CBANK_PARAM_SIZE
	.align		4
.L_6531:
        /*0018*/ 	.byte	0x03, 0x19
        /*001a*/ 	.short	0x0018


	//----- nvinfo : EIATTR_KPARAM_INFO
	.align		4
        /*001c*/ 	.byte	0x04, 0x17
        /*001e*/ 	.short	(.L_6533 - .L_6532)
.L_6532:
        /*0020*/ 	.word	0x00000000
        /*0024*/ 	.short	0x0002
        /*0026*/ 	.short	0x0008
        /*0028*/ 	.byte	0x00, 0xf0, 0x41, 0x00


	//----- nvinfo : EIATTR_KPARAM_INFO
	.align		4
.L_6533:
        /*002c*/ 	.byte	0x04, 0x17
        /*002e*/ 	.short	(.L_6535 - .L_6534)
.L_6534:
        /*0030*/ 	.word	0x00000000
        /*0034*/ 	.short	0x0001
        /*0036*/ 	.short	0x0004
        /*0038*/ 	.byte	0x00, 0xf0, 0x05, 0x00


	//----- nvinfo : EIATTR_KPARAM_INFO
	.align		4
.L_6535:
        /*003c*/ 	.byte	0x04, 0x17
        /*003e*/ 	.short	(.L_6537 - .L_6536)
.L_6536:
        /*0040*/ 	.word	0x00000000
        /*0044*/ 	.short	0x0000
        /*0046*/ 	.short	0x0000
        /*0048*/ 	.byte	0x00, 0xf0, 0x11, 0x00


	//----- nvinfo : EIATTR_MAXREG_COUNT
	.align		4
.L_6537:
        /*004c*/ 	.byte	0x03, 0x1b
        /*004e*/ 	.short	0x00ff


	//----- nvinfo : EIATTR_MERCURY_ISA_VERSION
	.align		4
        /*0050*/ 	.byte	0x03, 0x5f
        /*0052*/ 	.short	0x0000


	//----- nvinfo : EIATTR_EXIT_INSTR_OFFSETS
	.align		4
        /*0054*/ 	.byte	0x04, 0x1c
        /*0056*/ 	.short	(.L_6539 - .L_6538)


	//   ....[0]....
.L_6538:
        /*0058*/ 	.word	0x00000010


	//----- nvinfo : EIATTR_MAX_THREADS
	.align		4
.L_6539:
        /*005c*/ 	.byte	0x04, 0x05
        /*005e*/ 	.short	(.L_6541 - .L_6540)
.L_6540:
        /*0060*/ 	.word	0x00000080
        /*0064*/ 	.word	0x00000001
        /*0068*/ 	.word	0x00000001
.L_6541:


//--------------------- .nv.info._ZN2at6native18elementwise_kernelILi128ELi4EZNS0_15gpu_kernel_implIZZZNS0_23logical_not_kernel_cudaERNS_18TensorIteratorBaseEENKUlvE0_clEvENKUlvE1_clEvEUliE_EEvS4_RKT_EUliE_EEviT1_ --------------------------
	.section	.nv.info._ZN2at6native18elementwise_kernelILi128ELi4EZNS0_15gpu_kernel_implIZZZNS0_23logical_not_kernel_cudaERNS_18TensorIteratorBaseEENKUlvE0_clEvENKUlvE1_clEvEUliE_EEvS4_RKT_EUliE_EEviT1_,"",@"SHT_CUDA_INFO"
	.sectionflags	@""
	.align	4


	//----- nvinfo : EIATTR_CUDA_API_VERSION
	.align		4
        /*0000*/ 	.byte	0x04, 0x37
        /*0002*/ 	.short	(.L_6543 - .L_6542)
.L_6542:
        /*0004*/ 	.word	0x00000082


	//----- nvinfo : EIATTR_SW2861232_WAR
	.align		4
.L_6543:
        /*0008*/ 	.byte	0x01, 0x35
	.zero		2


	//----- nvinfo : EIATTR_PARAM_CBANK
	.align		4
        /*000c*/ 	.byte	0x04, 0x0a
        /*000e*/ 	.short	(.L_6545 - .L_6544)
	.align		4
.L_6544:
        /*0010*/ 	.word	index@(.nv.constant0._ZN2at6native18elementwise_kernelILi128ELi4EZNS0_15gpu_kernel_implIZZZNS0_23logical_not_kernel_cudaERNS_18TensorIteratorBaseEENKUlvE0_clEvENKUlvE1_clEvEUliE_EEvS4_RKT_EUliE_EEviT1_)
        /*0014*/ 	.short	0x0160
        /*0016*/ 	.short	0x0220


	//----- nvinfo : EIATTR_CBANK_PARAM_SIZE
	.align		4
.L_6545:
        /*0018*/ 	.byte	0x03, 0x19
        /*001a*/ 	.short	0x0220


	//----- nvinfo : EIATTR_KPARAM_INFO
	.align		4
        /*001c*/ 	.byte	0x04, 0x17
        /*001e*/ 	.short	(.L_6547 - .L_6546)
.L_6546:
        /*0020*/ 	.word	0x00000000
        /*0024*/ 	.short	0x0001
        /*0026*/ 	.short	0x0008
        /*0028*/ 	.byte	0x00, 0xf0, 0x61, 0x08


	//----- nvinfo : EIATTR_KPARAM_INFO
	.align		4
.L_6547:
        /*002c*/ 	.byte	0x04, 0x17
        /*002e*/ 	.short	(.L_6549 - .L_6548)
.L_6548:
        /*0030*/ 	.word	0x00000000
        /*0034*/ 	.short	0x0000
        /*0036*/ 	.short	0x0000
        /*0038*/ 	.byte	0x00, 0xf0, 0x11, 0x00


	//----- nvinfo : EIATTR_MAXREG_COUNT
	.align		4
.L_6549:
        /*003c*/ 	.byte	0x03, 0x1b
        /*003e*/ 	.short	0x0080


	//----- nvinfo : EIATTR_EXTERNS
	.align		4
        /*0040*/ 	.byte	0x04, 0x0f
        /*0042*/ 	.short	(.L_6551 - .L_6550)


	//   ....[0]....
	.align		4
.L_6550:
        /*0044*/ 	.word	index@(__assertfail)


	//----- nvinfo : EIATTR_MERCURY_ISA_VERSION
	.align		4
.L_6551:
        /*0048*/ 	.byte	0x03, 0x5f
        /*004a*/ 	.short	0x0000


	//----- nvinfo : EIATTR_SYSCALL_OFFSETS
	.align		4
        /*004c*/ 	.byte	0x04, 0x46
        /*004e*/ 	.short	(.L_6553 - .L_6552)


	//   ....[0]....
.L_6552:
        /*0050*/ 	.word	0x00001cb0


	//   ....[1]....
        /*0054*/ 	.word	0x00002a30


	//   ....[2]....
        /*0058*/ 	.word	0x00004730


	//   ....[3]....
        /*005c*/ 	.word	0x000054b0


	//   ....[4]....
        /*0060*/ 	.word	0x00007180


	//   ....[5]....
        /*0064*/ 	.word	0x00007f00


	//   ....[6]....
        /*0068*/ 	.word	0x00009be0


	//   ....[7]....
        /*006c*/ 	.word	0x0000a960


	//----- nvinfo : EIATTR_EXIT_INSTR_OFFSETS
	.align		4
.L_6553:
        /*0070*/ 	.byte	0x04, 0x1c
        /*0072*/ 	.short	(.L_6555 - .L_6554)


	//   ....[0]....
.L_6554:
        /*0074*/ 	.word	0x00007fa0


	//   ....[1]....
        /*0078*/ 	.word	0x00009d20


	//   ....[2]....
        /*007c*/ 	.word	0x00009d40


	//   ....[3]....
        /*0080*/ 	.word	0x00009dd0


	//   ....[4]....
        /*0084*/ 	.word	0x00009df0


	//   ....[5]....
        /*0088*/ 	.word	0x00009e10


	//   ....[6]....
        /*008c*/ 	.word	0x00009ea0


	//   ....[7]....
        /*0090*/ 	.word	0x00009ee0


	//   ....[8]....
        /*0094*/ 	.word	0x00009f80


	//   ....[9]....
        /*0098*/ 	.word	0x00009fd0


	//   ....[10]....
        /*009c*/ 	.word	0x0000a010


	//   ....[11]....
        /*00a0*/ 	.word	0x0000a0b0


	//   ....[12]....
        /*00a4*/ 	.word	0x0000a100


	//   ....[13]....
        /*00a8*/ 	.word	0x0000a250


	//   ....[14]....
        /*00ac*/ 	.word	0x0000a2f0


	//   ....[15]....
        /*00b0*/ 	.word	0x0000a330


	//   ....[16]....
        /*00b4*/ 	.word	0x0000a380


	//   ....[17]....
        /*00b8*/ 	.word	0x0000a3c0


	//   ....[18]....
        /*00bc*/ 	.word	0x0000a460


	//   ....[19]....
        /*00c0*/ 	.word	0x0000a5a0


	//   ....[20]....
        /*00c4*/ 	.word	0x0000a6e0


	//   ....[21]....
        /*00c8*/ 	.word	0x0000a830


	//   ....[22]....
        /*00cc*/ 	.word	0x0000a970


	//   ....[23]....
        /*00d0*/ 	.word	0x0000a9a0


	//   ....[24]....
        /*00d4*/ 	.word	0x0000a9c0


	//----- nvinfo : EIATTR_MAX_THREADS
	.align		4
.L_6555:
        /*00d8*/ 	.byte	0x04, 0x05
        /*00da*/ 	.short	(.L_6557 - .L_6556)
.L_6556:
        /*00dc*/ 	.word	0x00000080
        /*00e0*/ 	.word	0x00000001
        /*00e4*/ 	.word	0x00000001


	//----- nvinfo : EIATTR_CRS_STACK_SIZE
	.align		4
.L_6557:
        /*00e8*/ 	.byte	0x04, 0x1e
        /*00ea*/ 	.short	(.L_6559 - .L_6558)
.L_6558:
        /*00ec*/ 	.word	0x00000000
.L_6559:


//--------------------- .nv.info._ZN2at6native27unrolled_elementwise_kernelIZZZNS0_23logical_not_kernel_cudaERNS_18TensorIteratorBaseEENKUlvE0_clEvENKUlvE1_clEvEUliE_St5arrayIPcLm2EELi4E23TrivialOffsetCalculatorILi1EjESB_NS0_6memory12LoadWithCastILi1EEENSC_13StoreWithCastILi1EEEEEviT_T0_T2_T3_T4_T5_ --------------------------
	.section	.nv.info._ZN2at6native27unrolled_elementwise_kernelIZZZNS0_23logical_not_kernel_cudaERNS_18TensorIteratorBaseEENKUlvE0_clEvENKUlvE1_clEvEUliE_St5arrayIPcLm2EELi4E23TrivialOffsetCalculatorILi1EjESB_NS0_6memory12LoadWithCastILi1EEENSC_13StoreWithCastILi1EEEEEviT_T0_T2_T3_T4_T5_,"",@"SHT_CUDA_INFO"
	.sectionflags	@""
	.align	4


	//----- nvinfo : EIATTR_CUDA_API_VERSION
	.align		4
        /*0000*/ 	.byte	0x04, 0x37
        /*0002*/ 	.short	(.L_6561 - .L_6560)
.L_6560:
        /*0004*/ 	.word	0x00000082


	//----- nvinfo : EIATTR_SW2861232_WAR
	.align		4
.L_6561:
        /*0008*/ 	.byte	0x01, 0x35
	.zero		2


	//----- nvinfo : EIATTR_PARAM_CBANK
	.align		4
        /*000c*/ 	.byte	0x04, 0x0a
        /*000e*/ 	.short	(.L_6563 - .L_6562)
	.align		4
.L_6562:
        /*0010*/ 	.word	index@(.nv.constant0._ZN2at6native27unrolled_elementwise_kernelIZZZNS0_23logical_not_kernel_cudaERNS_18TensorIteratorBaseEENKUlvE0_clEvENKUlvE1_clEvEUliE_St5arrayIPcLm2EELi4E23TrivialOffsetCalculatorILi1EjESB_NS0_6memory12LoadWithCastILi1EEENSC_13StoreWithCastILi1EEEEEviT_T0_T2_T3_T4_T5_)
        /*0014*/ 	.short	0x0160
        /*0016*/ 	.short	0x002c


	//----- nvinfo : EIATTR_CBANK_PARAM_SIZE
	.align		4
.L_6563:
        /*0018*/ 	.byte	0x03, 0x19
        /*001a*/ 	.short	0x002c


	//----- nvinfo : EIATTR_KPARAM_INFO
	.align		4
        /*001c*/ 	.byte	0x04, 0x17
        /*001e*/ 	.short	(.L_6565 - .L_6564)
.L_6564:
        /*0020*/ 	.word	0x00000000
        /*0024*/ 	.short	0x0006
        /*0026*/ 	.short	0x0024
        /*0028*/ 	.byte	0x00, 0xf0, 0x21, 0x00


	//----- nvinfo : EIATTR_KPARAM_INFO
	.align		4
.L_6565:
        /*002c*/ 	.byte	0x04, 0x17
        /*002e*/ 	.short	(.L_6567 - .L_6566)
.L_6566:
        /*0030*/ 	.word	0x00000000
        /*0034*/ 	.short	0x0005
        /*0036*/ 	.short	0x001c
        /*0038*/ 	.byte	0x00, 0xf0, 0x21, 0x00


	//----- nvinfo : EIATTR_KPARAM_INFO
	.align		4
.L_6567:
        /*003c*/ 	.byte	0x04, 0x17
        /*003e*/ 	.short	(.L_6569 - .L_6568)
.L_6568:
        /*0040*/ 	.word	0x00000000
        /*0044*/ 	.short	0x0004
        /*0046*/ 	.short	0x0019
        /*0048*/ 	.byte	0x00, 0xf0, 0x05, 0x00


	//----- nvinfo : EIATTR_KPARAM_INFO
	.align		4
.L_6569:
        /*004c*/ 	.byte	0x04, 0x17
        /*004e*/ 	.short	(.L_6571 - .L_6570)
.L_6570:
        /*0050*/ 	.word	0x00000000
        /*0054*/ 	.short	0x0003
        /*0056*/ 	.short	0x0018
        /*0058*/ 	.byte	0x00, 0xf0, 0x05, 0x00


	//----- nvinfo : EIATTR_KPARAM_INFO
	.align		4
.L_6571:
        /*005c*/ 	.byte	0x04, 0x17
        /*005e*/ 	.short	(.L_6573 - .L_6572)
.L_6572:
        /*0060*/ 	.word	0x00000000
        /*0064*/ 	.short	0x0002
        /*0066*/ 	.short	0x0008
        /*0068*/ 	.byte	0x00, 0xf0, 0x41, 0x00


	//----- nvinfo : EIATTR_KPARAM_INFO
	.align		4
.L_6573:
        /*006c*/ 	.byte	0x04, 0x17
        /*006e*/ 	.short	(.L_6575 - .L_6574)
.L_6574:
        /*0070*/ 	.word	0x00000000
        /*0074*/ 	.short	0x0001
        /*0076*/ 	.short	0x0004
        /*0078*/ 	.byte	0x00, 0xf0, 0x05, 0x00


	//----- nvinfo : EIATTR_KPARAM_INFO
	.align		4
.L_6575:
        /*007c*/ 	.byte	0x04, 0x17
        /*007e*/ 	.short	(.L_6577 - .L_6576)
.L_6576:
        /*0080*/ 	.word	0x00000000
        /*0084*/ 	.short	0x0000
        /*0086*/ 	.short	0x0000
        /*0088*/ 	.byte	0x00, 0xf0, 0x11, 0x00


	//----- nvinfo : EIATTR_MAXREG_COUNT
	.align		4
.L_6577:
        /*008c*/ 	.byte	0x03, 0x1b
        /*008e*/ 	.short	0x00ff


	//----- nvinfo : EIATTR_EXTERNS
	.align		4
        /*0090*/ 	.byte	0x04, 0x0f
        /*0092*/ 	.short	(.L_6579 - .L_6578)


	//   ....[0]....
	.align		4
.L_6578:
        /*0094*/ 	.word	index@(__assertfail)


	//----- nvinfo : EIATTR_MERCURY_ISA_VERSION
	.align		4
.L_6579:
        /*0098*/ 	.byte	0x03, 0x5f
        /*009a*/ 	.short	0x0000


	//----- nvinfo : EIATTR_SYSCALL_OFFSETS
	.align		4
        /*009c*/ 	.byte	0x04, 0x46
        /*009e*/ 	.short	(.L_6581 - .L_6580)


	//   ....[0]....
.L_6580:
        /*00a0*/ 	.word	0x00000eb0


	//   ....[1]....
        /*00a4*/ 	.word	0x00001d50


	//   ....[2]....
        /*00a8*/ 	.word	0x00002bf0


	//   ....[3]....
        /*00ac*/ 	.word	0x00003a60


	//   ....[4]....
        /*00b0*/ 	.word	0x000049d0


	//   ....[5]....
        /*00b4*/ 	.word	0x000058b0


	//   ....[6]....
        /*00b8*/ 	.word	0x00006780


	//   ....[7]....
        /*00bc*/ 	.word	0x00007640


	//----- nvinfo : EIATTR_EXIT_INSTR_OFFSETS
	.align		4
.L_6581:
        /*00c0*/ 	.byte	0x04, 0x1c
        /*00c2*/ 	.short	(.L_6583 - .L_6582)


	//   ....[0]....
.L_6582:
        /*00c4*/ 	.word	0x00006810


	//   ....[1]....
        /*00c8*/ 	.word	0x00006920


	//   ....[2]....
        /*00cc*/ 	.word	0x00006940


	//   ....[3]....
        /*00d0*/ 	.word	0x000069d0


	//   ....[4]....
        /*00d4*/ 	.word	0x000069f0


	//   ....[5]....
        /*00d8*/ 	.word	0x00006a10


	//   ....[6]....
        /*00dc*/ 	.word	0x00006aa0


	//   ....[7]....
        /*00e0*/ 	.word	0x00006ae0


	//   ....[8]....
        /*00e4*/ 	.word	0x00006b80


	//   ....[9]....
        /*00e8*/ 	.word	0x00006bd0


	//   ....[10]....
        /*00ec*/ 	.word	0x00006c00


	//   ....[11]....
        /*00f0*/ 	.word	0x00006ca0


	//   ....[12]....
        /*00f4*/ 	.word	0x00006ce0


	//   ....[13]....
        /*00f8*/ 	.word	0x00006e70


	//   ....[14]....
        /*00fc*/ 	.word	0x00006fd0


	//   ....[15]....
        /*0100*/ 	.word	0x00007010


	//   ....[16]....
        /*0104*/ 	.word	0x000070b0


	//   ....[17]....
        /*0108*/ 	.word	0x00007230


	//   ....[18]....
        /*010c*/ 	.word	0x000073b0


	//   ....[19]....
        /*0110*/ 	.word	0x00007510


	//   ....[20]....
        /*0114*/ 	.word	0x00007650


	//   ....[21]....
        /*0118*/ 	.word	0x00007680


	//   ....[22]....
        /*011c*/ 	.word	0x000076a0


	//----- nvinfo : EIATTR_MAX_THREADS
	.align		4
.L_6583:
        /*0120*/ 	.byte	0x04, 0x05
        /*0122*/ 	.short	(.L_6585 - .L_6584)
.L_6584:
        /*0124*/ 	.word	0x00000080
        /*0128*/ 	.word	0x00000001
        /*012c*/ 	.word	0x00000001


	//----- nvinfo : EIATTR_CRS_STACK_SIZE
	.align		4
.L_6585:
        /*0130*/ 	.byte	0x04, 0x1e
        /*0132*/ 	.short	(.L_6587 - .L_6586)
.L_6586:
        /*0134*/ 	.word	0x00000000
.L_6587:


//--------------------- .nv.info._ZN2at6native18elementwise_kernelILi128ELi4EZNS0_22gpu_kernel_impl_nocastIZZZNS0_23logical_not_kernel_cudaERNS_18TensorIteratorBaseEENKUlvE0_clEvENKUlvE1_clEvEUliE_EEvS4_RKT_EUliE_EEviT1_ --------------------------
	.section	.nv.info._ZN2at6native18elementwise_kernelILi128ELi4EZNS0_22gpu_kernel_impl_nocastIZZZNS0_23logical_not_kernel_cudaERNS_18TensorIteratorBaseEENKUlvE0_clEvENKUlvE1_clEvEUliE_EEvS4_RKT_EUliE_EEviT1_,"",@"SHT_CUDA_INFO"
	.sectionflags	@""
	.align	4


	//----- nvinfo : EIATTR_CUDA_API_VERSION
	.align		4
        /*0000*/ 	.byte	0x04, 0x37
        /*0002*/ 	.short	(.L_6589 - .L_6588)
.L_6588:
        /*0004*/ 	.word	0x00000082


	//----- nvinfo : EIATTR_SW2861232_WAR
	.align		4
.L_6589:
        /*0008*/ 	.byte	0x01, 0x35
	.zero		2


	//----- nvinfo : EIATTR_PARAM_CBANK
	.align		4
        /*000c*/ 	.byte	0x04, 0x0a
        /*000e*/ 	.short	(.L_6591 - .L_6590)
	.align		4
.L_6590:
        /*0010*/ 	.word	index@(.nv.constant0._ZN2at6native18elementwise_kernelILi128ELi4EZNS0_22gpu_kernel_impl_nocastIZZZNS0_23logical_not_kernel_cudaERNS_18TensorIteratorBaseEENKUlvE0_clEvENKUlvE1_clEvEUliE_EEvS4_RKT_EUliE_EEviT1_)
        /*0014*/ 	.short	0x0160
        /*0016*/ 	.short	0x0220


	//----- nvinfo : EIATTR_CBANK_PARAM_SIZE
	.align		4
.L_6591:
        /*0018*/ 	.byte	0x03, 0x19
        /*001a*/ 	.short	0x0220


	//----- nvinfo : EIATTR_KPARAM_INFO
	.align		4
        /*001c*/ 	.byte	0x04, 0x17
        /*001e*/ 	.short	(.L_6593 - .L_6592)
.L_6592:
        /*0020*/ 	.word	0x00000000
        /*0024*/ 	.short	0x0001
        /*0026*/ 	.short	0x0008
        /*0028*/ 	.byte	0x00, 0xf0, 0x61, 0x08


	//----- nvinfo : EIATTR_KPARAM_INFO
	.align		4
.L_6593:
        /*002c*/ 	.byte	0x04, 0x17
        /*002e*/ 	.short	(.L_6595 - .L_6594)
.L_6594:
        /*0030*/ 	.word	0x00000000
        /*0034*/ 	.short	0x0000
        /*0036*/ 	.short	0x0000
        /*0038*/ 	.byte	0x00, 0xf0, 0x11, 0x00


	//----- nvinfo : EIATTR_MAXREG_COUNT
	.align		4
.L_6595:
        /*003c*/ 	.byte	0x03, 0x1b
        /*003e*/ 	.short	0x0080


	//----- nvinfo : EIATTR_MERCURY_ISA_VERSION
	.align		4
        /*0040*/ 	.byte	0x03, 0x5f
        /*0042*/ 	.short	0x0000


	//----- nvinfo : EIATTR_EXIT_INSTR_OFFSETS
	.align		4
        /*0044*/ 	.byte	0x04, 0x1c
        /*0046*/ 	.short	(.L_6597 - .L_6596)


	//   ....[0]....
.L_6596:
        /*0048*/ 	.word	0x00002d40


	//   ....[1]....
        /*004c*/ 	.word	0x00003c00


	//----- nvinfo : EIATTR_MAX_THREADS
	.align		4
.L_6597:
        /*0050*/ 	.byte	0x04, 0x05
        /*0052*/ 	.short	(.L_6599 - .L_6598)
.L_6598:
        /*0054*/ 	.word	0x00000080
        /*0058*/ 	.word	0x00000001
        /*005c*/ 	.word	0x00000001


	//----- nvinfo : EIATTR_CRS_STACK_SIZE
	.align		4
.L_6599:
        /*0060*/ 	.byte	0x04, 0x1e
        /*0062*/ 	.short	(.L_6601 - .L_6600)
.L_6600:
        /*0064*/ 	.word	0x00000000
.L_6601:


//--------------------- .nv.info._ZN2at6native27unrolled_elementwise_kernelIZZZNS0_23logical_not_kernel_cudaERNS_18TensorIteratorBaseEENKUlvE0_clEvENKUlvE1_clEvEUliE_St5arrayIPcLm2EELi4E23TrivialOffsetCalculatorILi1EjESB_NS0_6memory15LoadWithoutCastENSC_16StoreWithoutCastEEEviT_T0_T2_T3_T4_T5_ --------------------------
	.section	.nv.info._ZN2at6native27unrolled_elementwise_kernelIZZZNS0_23logical_not_kernel_cudaERNS_18TensorIteratorBaseEENKUlvE0_clEvENKUlvE1_clEvEUliE_St5arrayIPcLm2EELi4E23TrivialOffsetCalculatorILi1EjESB_NS0_6memory15LoadWithoutCastENSC_16StoreWithoutCastEEEviT_T0_T2_T3_T4_T5_,"",@"SHT_CUDA_INFO"
	.sectionflags	@""
	.align	4


	//----- nvinfo : EIATTR_CUDA_API_VERSION
	.align		4
        /*0000*/ 	.byte	0x04, 0x37
        /*0002*/ 	.short	(.L_6603 - .L_6602)
.L_6602:
        /*0004*/ 	.word	0x00000082


	//----- nvinfo : EIATTR_SW2861232_WAR
	.align		4
.L_6603:
        /*0008*/ 	.byte	0x01, 0x35
	.zero		2


	//----- nvinfo : EIATTR_PARAM_CBANK
	.align		4
        /*000c*/ 	.byte	0x04, 0x0a
        /*000e*/ 	.short	(.L_6605 - .L_6604)
	.align		4
.L_6604:
        /*0010*/ 	.word	index@(.nv.constant0._ZN2at6native27unrolled_elementwise_kernelIZZZNS0_23logical_not_kernel_cudaERNS_18TensorIteratorBaseEENKUlvE0_clEvENKUlvE1_clEvEUliE_St5arrayIPcLm2EELi4E23TrivialOffsetCalculatorILi1EjESB_NS0_6memory15LoadWithoutCastENSC_16StoreWithoutCastEEEviT_T0_T2_T3_T4_T5_)
        /*0014*/ 	.short	0x0160
        /*0016*/ 	.short	0x001c


	//----- nvinfo : EIATTR_CBANK_PARAM_SIZE
	.align		4
.L_6605:
        /*0018*/ 	.byte	0x03, 0x19
        /*001a*/ 	.short	0x001c


	//----- nvinfo : EIATTR_KPARAM_INFO
	.align		4
        /*001c*/ 	.byte	0x04, 0x17
        /*001e*/ 	.short	(.L_6607 - .L_6606)
.L_6606:
        /*0020*/ 	.word	0x00000000
        /*0024*/ 	.short	0x0006
        /*0026*/ 	.short	0x001b
        /*0028*/ 	.byte	0x00, 0xf0, 0x05, 0x00


	//----- nvinfo : EIATTR_KPARAM_INFO
	.align		4
.L_6607:
        /*002c*/ 	.byte	0x04, 0x17
        /*002e*/ 	.short	(.L_6609 - .L_6608)
.L_6608:
        /*0030*/ 	.word	0x00000000
        /*0034*/ 	.short	0x0005
        /*0036*/ 	.short	0x001a
        /*0038*/ 	.byte	0x00, 0xf0, 0x05, 0x00


	//----- nvinfo : EIATTR_KPARAM_INFO
	.align		4
.L_6609:
        /*003c*/ 	.byte	0x04, 0x17
        /*003e*/ 	.short	(.L_6611 - .L_6610)
.L_6610:
        /*0040*/ 	.word	0x00000000
        /*0044*/ 	.short	0x0004
        /*0046*/ 	.short	0x0019
        /*0048*/ 	.byte	0x00, 0xf0, 0x05, 0x00


	//----- nvinfo : EIATTR_KPARAM_INFO
	.align		4
.L_6611:
        /*004c*/ 	.byte	0x04, 0x17
        /*004e*/ 	.short	(.L_6613 - .L_6612)
.L_6612:
        /*0050*/ 	.word	0x00000000
        /*0054*/ 	.short	0x0003
        /*0056*/ 	.short	0x0018
        /*0058*/ 	.byte	0x00, 0xf0, 0x05, 0x00


	//----- nvinfo : EIATTR_KPARAM_INFO
	.align		4
.L_6613:
        /*005c*/ 	.byte	0x04, 0x17
        /*005e*/ 	.short	(.L_6615 - .L_6614)
.L_6614:
        /*0060*/ 	.word	0x00000000
        /*0064*/ 	.short	0x0002
        /*0066*/ 	.short	0x0008
        /*0068*/ 	.byte	0x00, 0xf0, 0x41, 0x00


	//----- nvinfo : EIATTR_KPARAM_INFO
	.align		4
.L_6615:
        /*006c*/ 	.byte	0x04, 0x17
        /*006e*/ 	.short	(.L_6617 - .L_6616)
.L_6616:
        /*0070*/ 	.word	0x00000000
        /*0074*/ 	.short	0x0001
        /*0076*/ 	.short	0x0004
        /*0078*/ 	.byte	0x00, 0xf0, 0x05, 0x00


	//----- nvinfo : EIATTR_KPARAM_INFO
	.align		4
.L_6617:
        /*007c*/ 	.byte	0x04, 0x17
        /*007e*/ 	.short	(.L_6619 - .L_6618)
.L_6618:
        /*0080*/ 	.word	0x00000000
        /*0084*/ 	.short	0x0000
        /*0086*/ 	.short	0x0000
        /*0088*/ 	.byte	0x00, 0xf0, 0x11, 0x00


	//----- nvinfo : EIATTR_MAXREG_COUNT
	.align		4
.L_6619:
        /*008c*/ 	.byte	0x03, 0x1b
        /*008e*/ 	.short	0x00ff


	//----- nvinfo : EIATTR_MERCURY_ISA_VERSION
	.align		4
        /*0090*/ 	.byte	0x03, 0x5f
        /*0092*/ 	.short	0x0000


	//----- nvinfo : EIATTR_EXIT_INSTR_OFFSETS
	.align		4
        /*0094*/ 	.byte	0x04, 0x1c
        /*0096*/ 	.short	(.L_6621 - .L_6620)


	//   ....[0]....
.L_6620:
        /*0098*/ 	.word	0x000003a0


	//   ....[1]....
        /*009c*/ 	.word	0x00000430


	//----- nvinfo : EIATTR_MAX_THREADS
	.align		4
.L_6621:
        /*00a0*/ 	.byte	0x04, 0x05
        /*00a2*/ 	.short	(.L_6623 - .L_6622)
.L_6622:
        /*00a4*/ 	.word	0x00000080
        /*00a8*/ 	.word	0x00000001
        /*00ac*/ 	.word	0x00000001


	//----- nvinfo : EIATTR_CRS_STACK_SIZE
	.align		4
.L_6623:
        /*00b0*/ 	.byte	0x04, 0x1e
        /*00b2*/ 	.short	(.L_6625 - .L_6624)
.L_6624:
        /*00b4*/ 	.word	0x00000000
.L_6625:


//--------------------- .nv.info._ZN2at6native29vectorized_elementwise_kernelILi2EZZZNS0_23logical_not_kernel_cudaERNS_18TensorIteratorBaseEENKUlvE0_clEvENKUlvE1_clEvEUliE_St5arrayIPcLm2EEEEviT0_T1_ --------------------------
	.section	.nv.info._ZN2at6native29vectorized_elementwise_kernelILi2EZZZNS0_23logical_not_kernel_cudaERNS_18TensorIteratorBaseEENKUlvE0_clEvENKUlvE1_clEvEUliE_St5arrayIPcLm2EEEEviT0_T1_,"",@"SHT_CUDA_INFO"
	.sectionflags	@""
	.align	4


	//----- nvinfo : EIATTR_CUDA_API_VERSION
	.align		4
        /*0000*/ 	.byte	0x04, 0x37
        /*0002*/ 	.short	(.L_6627 - .L_6626)
.L_6626:
        /*0004*/ 	.word	0x00000082


	//----- nvinfo : EIATTR_SW2861232_WAR
	.align		4
.L_6627:
        /*0008*/ 	.byte	0x01, 0x35
	.zero		2


	//----- nvinfo : EIATTR_PARAM_CBANK
	.align		4
        /*000c*/ 	.byte	0x04, 0x0a
        /*000e*/ 	.short	(.L_6629 - .L_6628)
	.align		4
.L_6628:
        /*0010*/ 	.word	index@(.nv.constant0._ZN2at6native29vectorized_elementwise_kernelILi2EZZZNS0_23logical_not_kernel_cudaERNS_18TensorIteratorBaseEENKUlvE0_clEvENKUlvE1_clEvEUliE_St5arrayIPcLm2EEEEviT0_T1_)
        /*0014*/ 	.short	0x0160
        /*0016*/ 	.short	0x0018


	//----- nvinfo : EIATTR_CBANK_PARAM_SIZE
	.align		4
.L_6629:
        /*0018*/ 	.byte	0x03, 0x19
        /*001a*/ 	.short	0x0018


	//----- nvinfo : EIATTR_KPARAM_INFO
	.align		4
        /*001c*/ 	.byte	0x04, 0x17
        /*001e*/ 	.short	(.L_6631 - .L_6630)
.L_6630:
        /*0020*/ 	.word	0x00000000
        /*0024*/ 	.short	0x0002
        /*0026*/ 	.short	0x0008
        /*0028*/ 	.byte	0x00, 0xf0, 0x41, 0x00


	//----- nvinfo : EIATTR_KPARAM_INFO
	.align		4
.L_6631:
        /*002c*/ 	.byte	0x04, 0x17
        /*002e*/ 	.short	(.L_6633 - .L_6632)
.L_6632:
        /*0030*/ 	.word	0x00000000
        /*0034*/ 	.short	0x0001
        /*0036*/ 	.short	0x0004
        /*0038*/ 	.byte	0x00, 0xf0, 0x05, 0x00


	//----- nvinfo : EIATTR_KPARAM_INFO
	.align		4
.L_6633:
        /*003c*/ 	.byte	0x04, 0x17
        /*003e*/ 	.short	(.L_6635 - .L_6634)
.L_6634:
        /*0040*/ 	.word	0x00000000
        /*0044*/ 	.short	0x0000
        /*0046*/ 	.short	0x0000
        /*0048*/ 	.byte	0x00, 0xf0, 0x11, 0x00


	//----- nvinfo : EIATTR_MAXREG_COUNT
	.align		4
.L_6635:
        /*004c*/ 	.byte	0x03, 0x1b
        /*004e*/ 	.short	0x00ff


	//----- nvinfo : EIATTR_MERCURY_ISA_VERSION
	.align		4
        /*0050*/ 	.byte	0x03, 0x5f
        /*0052*/ 	.short	0x0000


	//----- nvinfo : EIATTR_EXIT_INSTR_OFFSETS
	.align		4
        /*0054*/ 	.byte	0x04, 0x1c
        /*0056*/ 	.short	(.L_6637 - .L_6636)


	//   ....[0]....
.L_6636:
        /*0058*/ 	.word	0x000002a0


	//   ....[1]....
        /*005c*/ 	.word	0x00000a70


	//   ....[2]....
        /*0060*/ 	.word	0x00000ac0


	//----- nvinfo : EIATTR_MAX_THREADS
	.align		4
.L_6637:
        /*0064*/ 	.byte	0x04, 0x05
        /*0066*/ 	.short	(.L_6639 - .L_6638)
.L_6638:
        /*0068*/ 	.word	0x00000080
        /*006c*/ 	.word	0x00000001
        /*0070*/ 	.word	0x00000001


	//----- nvinfo : EIATTR_CRS_STACK_SIZE
	.align		4
.L_6639:
        /*0074*/ 	.byte	0x04, 0x1e
        /*0076*/ 	.short	(.L_6641 - .L_6640)
.L_6640:
        /*0078*/ 	.word	0x00000000
.L_6641:


//--------------------- .nv.info._ZN2at6native29vectorized_elementwise_kernelILi4EZZZNS0_23logical_not_kernel_cudaERNS_18TensorIteratorBaseEENKUlvE0_clEvENKUlvE1_clEvEUliE_St5arrayIPcLm2EEEEviT0_T1_ --------------------------
	.section	.nv.info._ZN2at6native29vectorized_elementwise_kernelILi4EZZZNS0_23logical_not_kernel_cudaERNS_18TensorIteratorBaseEENKUlvE0_clEvENKUlvE1_clEvEUliE_St5arrayIPcLm2EEEEviT0_T1_,"",@"SHT_CUDA_INFO"
	.sectionflags	@""
	.align	4


	//----- nvinfo : EIATTR_CUDA_API_VERSION
	.align		4
        /*0000*/ 	.byte	0x04, 0x37
        /*0002*/ 	.short	(.L_6643 - .L_6642)
.L_6642:
        /*0004*/ 	.word	0x00000082


	//----- nvinfo : EIATTR_SW2861232_WAR
	.align		4
.L_6643:
        /*0008*/ 	.byte	0x01, 0x35
	.zero		2


	//----- nvinfo : EIATTR_PARAM_CBANK
	.align		4
        /*000c*/ 	.byte	0x04, 0x0a
        /*000e*/ 	.short	(.L_6645 - .L_6644)
	.align		4
.L_6644:
        /*0010*/ 	.word	index@(.nv.constant0._ZN2at6native29vectorized_elementwise_kernelILi4EZZZNS0_23logical_not_kernel_cudaERNS_18TensorIteratorBaseEENKUlvE0_clEvENKUlvE1_clEvEUliE_St5arrayIPcLm2EEEEviT0_T1_)
        /*0014*/ 	.short	0x0160
        /*0016*/ 	.short	0x0018


	//----- nvinfo : EIATTR_CBANK_PARAM_SIZE
	.align		4
.L_6645:
        /*0018*/ 	.byte	0x03, 0x19
        /*001a*/ 	.short	0x0018


	//----- nvinfo : EIATTR_KPARAM_INFO
	.align		4
        /*001c*/ 	.byte	0x04, 0x17
        /*001e*/ 	.short	(.L_6647 - .L_6646)
.L_6646:
        /*0020*/ 	.word	0x00000000
        /*0024*/ 	.short	0x0002
        /*0026*/ 	.short	0x0008
        /*0028*/ 	.byte	0x00, 0xf0, 0x41, 0x00


	//----- nvinfo : EIATTR_KPARAM_INFO
	.align		4
.L_6647:
        /*002c*/ 	.byte	0x04, 0x17
        /*002e*/ 	.short	(.L_6649 - .L_6648)
.L_6648:
        /*0030*/ 	.word	0x00000000
        /*0034*/ 	.short	0x0001
        /*0036*/ 	.short	0x0004
        /*0038*/ 	.byte	0x00, 0xf0, 0x05, 0x00


	//----- nvinfo : EIATTR_KPARAM_INFO
	.align		4
.L_6649:
        /*003c*/ 	.byte	0x04, 0x17
        /*003e*/ 	.short	(.L_6651 - .L_6650)
.L_6650:
        /*0040*/ 	.word	0x00000000
        /*0044*/ 	.short	0x0000
        /*0046*/ 	.short	0x0000
        /*0048*/ 	.byte	0x00, 0xf0, 0x11, 0x00


	//----- nvinfo : EIATTR_MAXREG_COUNT
	.align		4
.L_6651:
        /*004c*/ 	.byte	0x03, 0x1b
        /*004e*/ 	.short	0x00ff


	//----- nvinfo : EIATTR_MERCURY_ISA_VERSION
	.align		4
        /*0050*/ 	.byte	0x03, 0x5f
        /*0052*/ 	.short	0x0000


	//----- nvinfo : EIATTR_EXIT_INSTR_OFFSETS
	.align		4
        /*0054*/ 	.byte	0x04, 0x1c
        /*0056*/ 	.short	(.L_6653 - .L_6652)


	//   ....[0]....
.L_6652:
        /*0058*/ 	.word	0x00000280


	//   ....[1]....
        /*005c*/ 	.word	0x00000a50


	//   ....[2]....
        /*0060*/ 	.word	0x00000aa0


	//----- nvinfo : EIATTR_MAX_THREADS
	.align		4
.L_6653:
        /*0064*/ 	.byte	0x04, 0x05
        /*0066*/ 	.short	(.L_6655 - .L_6654)
.L_6654:
        /*0068*/ 	.word	0x00000080
        /*006c*/ 	.word	0x00000001
        /*0070*/ 	.word	0x00000001


	//----- nvinfo : EIATTR_CRS_STACK_SIZE
	.align		4
.L_6655:
        /*0074*/ 	.byte	0x04, 0x1e
        /*0076*/ 	.short	(.L_6657 - .L_6656)
.L_6656:
        /*0078*/ 	.word	0x00000000
.L_6657:


//--------------------- .nv.info._ZN2at6native29vectorized_elementwise_kernelILi8EZZZNS0_23logical_not_kernel_cudaERNS_18TensorIteratorBaseEENKUlvE0_clEvENKUlvE1_clEvEUliE_St5arrayIPcLm2EEEEviT0_T1_ --------------------------
	.section	.nv.info._ZN2at6native29vectorized_elementwise_kernelILi8EZZZNS0_23logical_not_kernel_cudaERNS_18TensorIteratorBaseEENKUlvE0_clEvENKUlvE1_clEvEUliE_St5arrayIPcLm2EEEEviT0_T1_,"",@"SHT_CUDA_INFO"
	.sectionflags	@""
	.align	4


	//----- nvinfo : EIATTR_CUDA_API_VERSION
	.align		4
        /*0000*/ 	.byte	0x04, 0x37
        /*0002*/ 	.short	(.L_6659 - .L_6658)
.L_6658:
        /*0004*/ 	.word	0x00000082


	//----- nvinfo : EIATTR_SW2861232_WAR
	.align		4
.L_6659:
        /*0008*/ 	.byte	0x01, 0x35
	.zero		2


	//----- nvinfo : EIATTR_PARAM_CBANK
	.align		4
        /*000c*/ 	.byte	0x04, 0x0a
        /*000e*/ 	.short	(.L_6661 - .L_6660)
	.align		4
.L_6660:
        /*0010*/ 	.word	index@(.nv.constant0._ZN2at6native29vectorized_elementwise_kernelILi8EZZZNS0_23logical_not_kernel_cudaERNS_18TensorIteratorBaseEENKUlvE0_clEvENKUlvE1_clEvEUliE_St5arrayIPcLm2EEEEviT0_T1_)
        /*0014*/ 	.short	0x0160
        /*0016*/ 	.short	0x0018


	//----- nvinfo : EIATTR_CBANK_PARAM_SIZE
	.align		4
.L_6661:
        /*0018*/ 	.byte	0x03, 0x19
        /*001a*/ 	.short	0x0018


	//----- nvinfo : EIATTR_KPARAM_INFO
	.align		4
        /*001c*/ 	.byte	0x04, 0x17
        /*001e*/ 	.short	(.L_6663 - .L_6662)
.L_6662:
        /*0020*/ 	.word	0x00000000
        /*0024*/ 	.short	0x0002
        /*0026*/ 	.short	0x0008
        /*0028*/ 	.byte	0x00, 0xf0, 0x41, 0x00


	//----- nvinfo : EIATTR_KPARAM_INFO
	.align		4
.L_6663:
        /*002c*/ 	.byte	0x04, 0x17
        /*002e*/ 	.short	(.L_6665 - .L_6664)
.L_6664:
        /*0030*/ 	.word	0x00000000
        /*0034*/ 	.short	0x0001
        /*0036*/ 	.short	0x0004
        /*0038*/ 	.byte	0x00, 0xf0, 0x05, 0x00


	//----- nvinfo : EIATTR_KPARAM_INFO
	.align		4
.L_6665:
        /*003c*/ 	.byte	0x04, 0x17
        /*003e*/ 	.short	(.L_6667 - .L_6666)
.L_6666:
        /*0040*/ 	.word	0x00000000
        /*0044*/ 	.short	0x0000
        /*0046*/ 	.short	0x0000
        /*0048*/ 	.byte	0x00, 0xf0, 0x11, 0x00


	//----- nvinfo : EIATTR_MAXREG_COUNT
	.align		4
.L_6667:
        /*004c*/ 	.byte	0x03, 0x1b
        /*004e*/ 	.short	0x00ff


	//----- nvinfo : EIATTR_MERCURY_ISA_VERSION
	.align		4
        /*0050*/ 	.byte	0x03, 0x5f
        /*0052*/ 	.short	0x0000


	//----- nvinfo : EIATTR_EXIT_INSTR_OFFSETS
	.align		4
        /*0054*/ 	.byte	0x04, 0x1c
        /*0056*/ 	.short	(.L_6669 - .L_6668)


	//   ....[0]....
.L_6668:
        /*0058*/ 	.word	0x00000010


	//----- nvinfo : EIATTR_MAX_THREADS
	.align		4
.L_6669:
        /*005c*/ 	.byte	0x04, 0x05
        /*005e*/ 	.short	(.L_6671 - .L_6670)
.L_6670:
        /*0060*/ 	.word	0x00000080
        /*0064*/ 	.word	0x00000001
        /*0068*/ 	.word	0x00000001
.L_6671:


//--------------------- .nv.info._ZN2at6native18elementwise_kernelILi128ELi4EZNS0_15gpu_kernel_implIZZZNS0_23logical_not_kernel_cudaERNS_18TensorIteratorBaseEENKUlvE0_clEvENKUlvE0_clEvEUlaE_EEvS4_RKT_EUliE_EEviT1_ --------------------------
	.section	.nv.info._ZN2at6native18elementwise_kernelILi128ELi4EZNS0_15gpu_kernel_implIZZZNS0_23logical_not_kernel_cudaERNS_18TensorIteratorBaseEENKUlvE0_clEvENKUlvE0_clEvEUlaE_EEvS4_RKT_EUliE_EEviT1_,"",@"SHT_CUDA_INFO"
	.sectionflags	@""
	.align	4


	//----- nvinfo : EIATTR_CUDA_API_VERSION
	.align		4
        /*0000*/ 	.byte	0x04, 0x37
        /*0002*/ 	.short	(.L_6673 - .L_6672)
.L_6672:
        /*0004*/ 	.word	0x00000082


	//----- nvinfo : EIATTR_SW2861232_WAR
	.align		4
.L_6673:
        /*0008*/ 	.byte	0x01, 0x35
	.zero		2


	//----- nvinfo : EIATTR_PARAM_CBANK
	.align		4
        /*000c*/ 	.byte	0x04, 0x0a
        /*000e*/ 	.short	(.L_6675 - .L_6674)
	.align		4
.L_6674:
        /*0010*/ 	.word	index@(.nv.constant0._ZN2at6native18elementwise_kernelILi128ELi4EZNS0_15gpu_kernel_implIZZZNS0_23logical_not_kernel_cudaERNS_18TensorIteratorBaseEENKUlvE0_clEvENKUlvE0_clEvEUlaE_EEvS4_RKT_EUliE_EEviT1_)
        /*0014*/ 	.short	0x0160
        /*0016*/ 	.short	0x0220


	//----- nvinfo : EIATTR_CBANK_PARAM_SIZE
	.align		4
.L_6675:
        /*0018*/ 	.byte	0x03, 0x19
        /*001a*/ 	.short	0x0220


	//----- nvinfo : EIATTR_KPARAM_INFO
	.align		4
        /*001c*/ 	.byte	0x04, 0x17
        /*001e*/ 	.short	(.L_6677 - .L_6676)
.L_6676:
        /*0020*/ 	.word	0x00000000
        /*0024*/ 	.short	0x0001
        /*0026*/ 	.short	0x0008
        /*0028*/ 	.byte	0x00, 0xf0, 0x61, 0x08


	//----- nvinfo : EIATTR_KPARAM_INFO
	.align		4
.L_6677:
        /*002c*/ 	.byte	0x04, 0x17
        /*002e*/ 	.short	(.L_6679 - .L_6678)
.L_6678:
        /*0030*/ 	.word	0x00000000
        /*0034*/ 	.short	0x0000
        /*0036*/ 	.short	0x0000
        /*0038*/ 	.byte	0x00, 0xf0, 0x11, 0x00


	//----- nvinfo : EIATTR_MAXREG_COUNT
	.align		4
.L_6679:
        /*003c*/ 	.byte	0x03, 0x1b
        /*003e*/ 	.short	0x0080


	//----- nvinfo : EIATTR_EXTERNS
	.align		4
        /*0040*/ 	.byte	0x04, 0x0f
        /*0042*/ 	.short	(.L_6681 - .L_6680)


	//   ....[0]....
	.align		4
.L_6680:
        /*0044*/ 	.word	index@(__assertfail)


	//----- nvinfo : EIATTR_MERCURY_ISA_VERSION
	.align		4
.L_6681:
        /*0048*/ 	.byte	0x03, 0x5f
        /*004a*/ 	.short	0x0000


	//----- nvinfo : EIATTR_SYSCALL_OFFSETS
	.align		4
        /*004c*/ 	.byte	0x04, 0x46
        /*004e*/ 	.short	(.L_6683 - .L_6682)


	//   ....[0]....
.L_6682:
        /*0050*/ 	.word	0x00001d10


	//   ....[1]....
        /*0054*/ 	.word	0x00002ab0


	//   ....[2]....
        /*0058*/ 	.word	0x00004820


	//   ....[3]....
        /*005c*/ 	.word	0x000055b0


	//   ....[4]....
        /*0060*/ 	.word	0x000072e0


	//   ....[5]....
        /*0064*/ 	.word	0x00008070


	//   ....[6]....
        /*0068*/ 	.word	0x00009db0


	//   ....[7]....
        /*006c*/ 	.word	0x0000ab40


	//----- nvinfo : EIATTR_EXIT_INSTR_OFFSETS
	.align		4
.L_6683:
        /*0070*/ 	.byte	0x04, 0x1c
        /*0072*/ 	.short	(.L_6685 - .L_6684)


	//   ....[0]....
.L_6684:
        /*0074*/ 	.word	0x00008110


	//   ....[1]....
        /*0078*/ 	.word	0x00009f00


	//   ....[2]....
        /*007c*/ 	.word	0x00009f20


	//   ....[3]....
        /*0080*/ 	.word	0x00009fb0


	//   ....[4]....
        /*0084*/ 	.word	0x00009fd0


	//   ....[5]....
        /*0088*/ 	.word	0x00009ff0


	//   ....[6]....
        /*008c*/ 	.word	0x0000a080


	//   ....[7]....
        /*0090*/ 	.word	0x0000a0c0


	//   ....[8]....
        /*0094*/ 	.word	0x0000a160


	//   ....[9]....
        /*0098*/ 	.word	0x0000a1b0


	//   ....[10]....
        /*009c*/ 	.word	0x0000a1f0


	//   ....[11]....
        /*00a0*/ 	.word	0x0000a290


	//   ....[12]....
        /*00a4*/ 	.word	0x0000a2e0


	//   ....[13]....
        /*00a8*/ 	.word	0x0000a430


	//   ....[14]....
        /*00ac*/ 	.word	0x0000a4d0


	//   ....[15]....
        /*00b0*/ 	.word	0x0000a510


	//   ....[16]....
        /*00b4*/ 	.word	0x0000a560


	//   ....[17]....
        /*00b8*/ 	.word	0x0000a5a0


	//   ....[18]....
        /*00bc*/ 	.word	0x0000a640


	//   ....[19]....
        /*00c0*/ 	.word	0x0000a780


	//   ....[20]....
        /*00c4*/ 	.word	0x0000a8c0


	//   ....[21]....
        /*00c8*/ 	.word	0x0000aa10


	//   ....[22]....
        /*00cc*/ 	.word	0x0000ab50


	//   ....[23]....
        /*00d0*/ 	.word	0x0000ab80


	//   ....[24]....
        /*00d4*/ 	.word	0x0000aba0


	//----- nvinfo : EIATTR_MAX_THREADS
	.align		4
.L_6685:
        /*00d8*/ 	.byte	0x04, 0x05
        /*00da*/ 	.short	(.L_6687 - .L_6686)
.L_6686:
        /*00dc*/ 	.word	0x00000080
        /*00e0*/ 	.word	0x00000001
        /*00e4*/ 	.word	0x00000001


	//----- nvinfo : EIATTR_CRS_STACK_SIZE
	.align		4
.L_6687:
        /*00e8*/ 	.byte	0x04, 0x1e
        /*00ea*/ 	.short	(.L_6689 - .L_6688)
.L_6688:
        /*00ec*/ 	.word	0x00000000
.L_6689:


//--------------------- .nv.info._ZN2at6native27unrolled_elementwise_kernelIZZZNS0_23logical_not_kernel_cudaERNS_18TensorIteratorBaseEENKUlvE0_clEvENKUlvE0_clEvEUlaE_St5arrayIPcLm2EELi4E23TrivialOffsetCalculatorILi1EjESB_NS0_6memory12LoadWithCastILi1EEENSC_13StoreWithCastILi1EEEEEviT_T0_T2_T3_T4_T5_ --------------------------
	.section	.nv.info._ZN2at6native27unrolled_elementwise_kernelIZZZNS0_23logical_not_kernel_cudaERNS_18TensorIteratorBaseEENKUlvE0_clEvENKUlvE0_clEvEUlaE_St5arrayIPcLm2EELi4E23TrivialOffsetCalculatorILi1EjESB_NS0_6memory12LoadWithCastILi1EEENSC_13StoreWithCastILi1EEEEEviT_T0_T2_T3_T4_T5_,"",@"SHT_CUDA_INFO"
	.sectionflags	@""
	.align	4


	//----- nvinfo : EIATTR_CUDA_API_VERSION
	.align		4
        /*0000*/ 	.byte	0x04, 0x37
        /*0002*/ 	.short	(.L_6691 - .L_6690)
.L_6690:
        /*0004*/ 	.word	0x00000082


	//----- nvinfo : EIATTR_SW2861232_WAR
	.align		4
.L_6691:
        /*0008*/ 	.byte	0x01, 0x35
	.zero		2


	//----- nvinfo : EIATTR_PARAM_CBANK
	.align		4
        /*000c*/ 	.byte	0x04, 0x0a
        /*000e*/ 	.short	(.L_6693 - .L_6692)
	.align		4
.L_6692:
        /*0010*/ 	.word	index@(.nv.constant0._ZN2at6native27unrolled_elementwise_kernelIZZZNS0_23logical_not_kernel_cudaERNS_18TensorIteratorBaseEENKUlvE0_clEvENKUlvE0_clEvEUlaE_St5arrayIPcLm2EELi4E23TrivialOffsetCalculatorILi1EjESB_NS0_6memory12LoadWithCastILi1EEENSC_13StoreWithCastILi1EEEEEviT_T0_T2_T3_T4_T5_)
        /*0014*/ 	.short	0x0160
        /*0016*/ 	.short	0x002c


	//----- nvinfo : EIATTR_CBANK_PARAM_SIZE
	.align		4
.L_6693:
        /*0018*/ 	.byte	0x03, 0x19
        /*001a*/ 	.short	0x002c


	//----- nvinfo : EIATTR_KPARAM_INFO
	.align		4
        /*001c*/ 	.byte	0x04, 0x17
        /*001e*/ 	.short	(.L_6695 - .L_6694)
.L_6694:
        /*0020*/ 	.word	0x00000000
        /*0024*/ 	.short	0x0006
        /*0026*/ 	.short	0x0024
        /*0028*/ 	.byte	0x00, 0xf0, 0x21, 0x00


	//----- nvinfo : EIATTR_KPARAM_INFO
	.align		4
.L_6695:
        /*002c*/ 	.byte	0x04, 0x17
        /*002e*/ 	.short	(.L_6697 - .L_6696)
.L_6696:
        /*0030*/ 	.word	0x00000000
        /*0034*/ 	.short	0x0005
        /*0036*/ 	.short	0x001c
        /*0038*/ 	.byte	0x00, 0xf0, 0x21, 0x00


	//----- nvinfo : EIATTR_KPARAM_INFO
	.align		4
.L_6697:
        /*003c*/ 	.byte	0x04, 0x17
        /*003e*/ 	.short	(.L_6699 - .L_6698)
.L_6698:
        /*0040*/ 	.word	0x00000000
        /*0044*/ 	.short	0x0004
        /*0046*/ 	.short	0x0019
        /*0048*/ 	.byte	0x00, 0xf0, 0x05, 0x00


	//----- nvinfo : EIATTR_KPARAM_INFO
	.align		4
.L_6699:
        /*004c*/ 	.byte	0x04, 0x17
        /*004e*/ 	.short	(.L_6701 - .L_6700)
.L_6700:
        /*0050*/ 	.word	0x00000000
        /*0054*/ 	.short	0x0003
        /*0056*/ 	.short	0x0018
        /*0058*/ 	.byte	0x00, 0xf0, 0x05, 0x00


	//----- nvinfo : EIATTR_KPARAM_INFO
	.align		4
.L_6701:
        /*005c*/ 	.byte	0x04, 0x17
        /*005e*/ 	.short	(.L_6703 - .L_6702)
.L_6702:
        /*0060*/ 	.word	0x00000000
        /*0064*/ 	.short	0x0002
        /*0066*/ 	.short	0x0008
        /*0068*/ 	.byte	0x00, 0xf0, 0x41, 0x00


	//----- nvinfo : EIATTR_KPARAM_INFO
	.align		4
.L_6703:
        /*006c*/ 	.byte	0x04, 0x17
        /*006e*/ 	.short	(.L_6705 - .L_6704)
.L_6704:
        /*0070*/ 	.word	0x00000000
        /*0074*/ 	.short	0x0001
        /*0076*/ 	.short	0x0004
        /*0078*/ 	.byte	0x00, 0xf0, 0x05, 0x00


	//----- nvinfo : EIATTR_KPARAM_INFO
	.align		4
.L_6705:
        /*007c*/ 	.byte	0x04, 0x17
        /*007e*/ 	.short	(.L_6707 - .L_6706)
.L_6706:
        /*0080*/ 	.word	0x00000000
        /*0084*/ 	.short	0x0000
        /*0086*/ 	.short	0x0000
        /*0088*/ 	.byte	0x00, 0xf0, 0x11, 0x00


	//----- nvinfo : EIATTR_MAXREG_COUNT
	.align		4
.L_6707:
        /*008c*/ 	.byte	0x03, 0x1b
        /*008e*/ 	.short	0x00ff


	//----- nvinfo : EIATTR_EXTERNS
	.align		4
        /*0090*/ 	.byte	0x04, 0x0f
        /*0092*/ 	.short	(.L_6709 - .L_6708)


	//   ....[0]....
	.align		4
.L_6708:
        /*0094*/ 	.word	index@(__assertfail)


	//----- nvinfo : EIATTR_MERCURY_ISA_VERSION
	.align		4
.L_6709:
        /*0098*/ 	.byte	0x03, 0x5f
        /*009a*/ 	.short	0x0000


	//----- nvinfo : EIATTR_SYSCALL_OFFSETS
	.align		4
        /*009c*/ 	.byte	0x04, 0x46
        /*009e*/ 	.short	(.L_6711 - .L_6710)


	//   ....[0]....
.L_6710:
        /*00a0*/ 	.word	0x00000f20


	//   ....[1]....
        /*00a4*/ 	.word	0x00001e40


	//   ....[2]....
        /*00a8*/ 	.word	0x00002d70


	//   ....[3]....
        /*00ac*/ 	.word	0x00003c70


	//   ....[4]....
        /*00b0*/ 	.word	0x00004be0


	//   ....[5]....
        /*00b4*/ 	.word	0x00005ab0


	//   ....[6]....
        /*00b8*/ 	.word	0x00006970


	//   ....[7]....
        /*00bc*/ 	.word	0x00007830


	//----- nvinfo : EIATTR_EXIT_INSTR_OFFSETS
	.align		4
.L_6711:
        /*00c0*/ 	.byte	0x04, 0x1c
        /*00c2*/ 	.short	(.L_6713 - .L_6712)


	//   ....[0]....
.L_6712:
        /*00c4*/ 	.word	0x00006a00


	//   ....[1]....
        /*00c8*/ 	.word	0x00006b10


	//   ....[2]....
        /*00cc*/ 	.word	0x00006b30


	//   ....[3]....
        /*00d0*/ 	.word	0x00006bc0


	//   ....[4]....
        /*00d4*/ 	.word	0x00006be0


	//   ....[5]....
        /*00d8*/ 	.word	0x00006c00


	//   ....[6]....
        /*00dc*/ 	.word	0x00006c90


	//   ....[7]....
        /*00e0*/ 	.word	0x00006cd0


	//   ....[8]....
        /*00e4*/ 	.word	0x00006d70


	//   ....[9]....
        /*00e8*/ 	.word	0x00006dc0


	//   ....[10]....
        /*00ec*/ 	.word	0x00006df0


	//   ....[11]....
        /*00f0*/ 	.word	0x00006e90


	//   ....[12]....
        /*00f4*/ 	.word	0x00006ed0


	//   ....[13]....
        /*00f8*/ 	.word	0x00007060


	//   ....[14]....
        /*00fc*/ 	.word	0x000071c0


	//   ....[15]....
        /*0100*/ 	.word	0x00007200


	//   ....[16]....
        /*0104*/ 	.word	0x000072a0


	//   ....[17]....
        /*0108*/ 	.word	0x00007420


	//   ....[18]....
        /*010c*/ 	.word	0x000075a0


	//   ....[19]....
        /*0110*/ 	.word	0x00007700


	//   ....[20]....
        /*0114*/ 	.word	0x00007840


	//   ....[21]....
        /*0118*/ 	.word	0x00007870


	//   ....[22]....
        /*011c*/ 	.word	0x00007890


	//----- nvinfo : EIATTR_MAX_THREADS
	.align		4
.L_6713:
        /*0120*/ 	.byte	0x04, 0x05
        /*0122*/ 	.short	(.L_6715 - .L_6714)
.L_6714:
        /*0124*/ 	.word	0x00000080
        /*0128*/ 	.word	0x00000001
        /*012c*/ 	.word	0x00000001


	//----- nvinfo : EIATTR_CRS_STACK_SIZE
	.align		4
.L_6715:
        /*0130*/ 	.byte	0x04, 0x1e
        /*0132*/ 	.short	(.L_6717 - .L_6716)
.L_6716:
        /*0134*/ 	.word	0x00000000
.L_6717:


//--------------------- .nv.info._ZN2at6native18elementwise_kernelILi128ELi4EZNS0_22gpu_kernel_impl_nocastIZZZNS0_23logical_not_kernel_cudaERNS_18TensorIteratorBaseEENKUlvE0_clEvENKUlvE0_clEvEUlaE_EEvS4_RKT_EUliE_EEviT1_ --------------------------
	.section	.nv.info._ZN2at6native18elementwise_kernelILi128ELi4EZNS0_22gpu_kernel_impl_nocastIZZZNS0_23logical_not_kernel_cudaERNS_18TensorIteratorBaseEENKUlvE0_clEvENKUlvE0_clEvEUlaE_EEvS4_RKT_EUliE_EEviT1_,"",@"SHT_CUDA_INFO"
	.sectionflags	@""
	.align	4


	//----- nvinfo : EIATTR_CUDA_API_VERSION
	.align		4
        /*0000*/ 	.byte	0x04, 0x37
        /*0002*/ 	.short	(.L_6719 - .L_6718)
.L_6718:
        /*0004*/ 	.word	0x00000082


	//----- nvinfo : EIATTR_SW2861232_WAR
	.align		4
.L_6719:
        /*0008*/ 	.byte	0x01, 0x35
	.zero		2


	//----- nvinfo : EIATTR_PARAM_CBANK
	.align		4
        /*000c*/ 	.byte	0x04, 0x0a
        /*000e*/ 	.short	(.L_6721 - .L_6720)
	.align		4
.L_6720:
        /*0010*/ 	.word	index@(.nv.constant0._ZN2at6native18elementwise_kernelILi128ELi4EZNS0_22gpu_kernel_impl_nocastIZZZNS0_23logical_not_kernel_cudaERNS_18TensorIteratorBaseEENKUlvE0_clEvENKUlvE0_clEvEUlaE_EEvS4_RKT_EUliE_EEviT1_)
        /*0014*/ 	.short	0x0160
        /*0016*/ 	.short	0x0220


	//----- nvinfo : EIATTR_CBANK_PARAM_SIZE
	.align		4
.L_6721:
        /*0018*/ 	.byte	0x03, 0x19
        /*001a*/ 	.short	0x0220


	//----- nvinfo : EIATTR_KPARAM_INFO
	.align		4
        /*001c*/ 	.byte	0x04, 0x17
        /*001e*/ 	.short	(.L_6723 - .L_6722)
.L_6722:
        /*0020*/ 	.word	0x00000000
        /*0024*/ 	.short	0x0001
        /*0026*/ 	.short	0x0008
        /*0028*/ 	.byte	0x00, 0xf0, 0x61, 0x08


	//----- nvinfo : EIATTR_KPARAM_INFO
	.align		4
.L_6723:
        /*002c*/ 	.byte	0x04, 0x17
        /*002e*/ 	.short	(.L_6725 - .L_6724)
.L_6724:
        /*0030*/ 	.word	0x00000000
        /*0034*/ 	.short	0x0000
        /*0036*/ 	.short	0x0000
        /*0038*/ 	.byte	0x00, 0xf0, 0x11, 0x00


	//----- nvinfo : EIATTR_MAXREG_COUNT
	.align		4
.L_6725:
        /*003c*/ 	.byte	0x03, 0x1b
        /*003e*/ 	.short	0x0080


	//----- nvinfo : EIATTR_MERCURY_ISA_VERSION
	.align		4
        /*0040*/ 	.byte	0x03, 0x5f
        /*0042*/ 	.short	0x0000


	//----- nvinfo : EIATTR_EXIT_INSTR_OFFSETS
	.align		4
        /*0044*/ 	.byte	0x04, 0x1c
        /*0046*/ 	.short	(.L_6727 - .L_6726)


	//   ....[0]....
.L_6726:
        /*0048*/ 	.word	0x00002d40


	//   ....[1]....
        /*004c*/ 	.word	0x00003c00


	//----- nvinfo : EIATTR_MAX_THREADS
	.align		4
.L_6727:
        /*0050*/ 	.byte	0x04, 0x05
        /*0052*/ 	.short	(.L_6729 - .L_6728)
.L_6728:
        /*0054*/ 	.word	0x00000080
        /*0058*/ 	.word	0x00000001
        /*005c*/ 	.word	0x00000001


	//----- nvinfo : EIATTR_CRS_STACK_SIZE
	.align		4
.L_6729:
        /*0060*/ 	.byte	0x04, 0x1e
        /*0062*/ 	.short	(.L_6731 - .L_6730)
.L_6730:
        /*0064*/ 	.word	0x00000000
.L_6731:


//--------------------- .nv.info._ZN2at6native27unrolled_elementwise_kernelIZZZNS0_23logical_not_kernel_cudaERNS_18TensorIteratorBaseEENKUlvE0_clEvENKUlvE0_clEvEUlaE_St5arrayIPcLm2EELi4E23TrivialOffsetCalculatorILi1EjESB_NS0_6memory15LoadWithoutCastENSC_16StoreWithoutCastEEEviT_T0_T2_T3_T4_T5_ --------------------------
	.section	.nv.info._ZN2at6native27unrolled_elementwise_kernelIZZZNS0_23logical_not_kernel_cudaERNS_18TensorIteratorBaseEENKUlvE0_clEvENKUlvE0_clEvEUlaE_St5arrayIPcLm2EELi4E23TrivialOffsetCalculatorILi1EjESB_NS0_6memory15LoadWithoutCastENSC_16StoreWithoutCastEEEviT_T0_T2_T3_T4_T5_,"",@"SHT_CUDA_INFO"
	.sectionflags	@""
	.align	4


	//----- nvinfo : EIATTR_CUDA_API_VERSION
	.align		4
        /*0000*/ 	.byte	0x04, 0x37
        /*0002*/ 	.short	(.L_6733 - .L_6732)
.L_6732:
        /*0004*/ 	.word	0x00000082


	//----- nvinfo : EIATTR_SW2861232_WAR
	.align		4
.L_6733:
        /*0008*/ 	.byte	0x01, 0x35
	.zero		2


	//----- nvinfo : EIATTR_PARAM_CBANK
	.align		4
        /*000c*/ 	.byte	0x04, 0x0a
        /*000e*/ 	.short	(.L_6735 - .L_6734)
	.align		4
.L_6734:
        /*0010*/ 	.word	index@(.nv.constant0._ZN2at6native27unrolled_elementwise_kernelIZZZNS0_23logical_not_kernel_cudaERNS_18TensorIteratorBaseEENKUlvE0_clEvENKUlvE0_clEvEUlaE_St5arrayIPcLm2EELi4E23TrivialOffsetCalculatorILi1EjESB_NS0_6memory15LoadWithoutCastENSC_16StoreWithoutCastEEEviT_T0_T2_T3_T4_T5_)
        /*0014*/ 	.short	0x0160
        /*0016*/ 	.short	0x001c


	//----- nvinfo : EIATTR_CBANK_PARAM_SIZE
	.align		4
.L_6735:
        /*0018*/ 	.byte	0x03, 0x19
        /*001a*/ 	.short	0x001c


	//----- nvinfo : EIATTR_KPARAM_INFO
	.align		4
        /*001c*/ 	.byte	0x04, 0x17
        /*001e*/ 	.short	(.L_6737 - .L_6736)
.L_6736:
        /*0020*/ 	.word	0x00000000
        /*0024*/ 	.short	0x0006
        /*0026*/ 	.short	0x001b
        /*0028*/ 	.byte	0x00, 0xf0, 0x05, 0x00


	//----- nvinfo : EIATTR_KPARAM_INFO
	.align		4
.L_6737:
        /*002c*/ 	.byte	0x04, 0x17
        /*002e*/ 	.short	(.L_6739 - .L_6738)
.L_6738:
        /*0030*/ 	.word	0x00000000
        /*0034*/ 	.short	0x0005
        /*0036*/ 	.short	0x001a
        /*0038*/ 	.byte	0x00, 0xf0, 0x05, 0x00


	//----- nvinfo : EIATTR_KPARAM_INFO
	.align		4
.L_6739:
        /*003c*/ 	.byte	0x04, 0x17
        /*003e*/ 	.short	(.L_6741 - .L_6740)
.L_6740:
        /*0040*/ 	.word	0x00000000
        /*0044*/ 	.short	0x0004
        /*0046*/ 	.short	0x0019
        /*0048*/ 	.byte	0x00, 0xf0, 0x05, 0x00


	//----- nvinfo : EIATTR_KPARAM_INFO
	.align		4
.L_6741:
        /*004c*/ 	.byte	0x04, 0x17
        /*004e*/ 	.short	(.L_6743 - .L_6742)
.L_6742:
        /*0050*/ 	.word	0x00000000
        /*0054*/ 	.short	0x0003
        /*0056*/ 	.short	0x0018
        /*0058*/ 	.byte	0x00, 0xf0, 0x05, 0x00


	//----- nvinfo : EIATTR_KPARAM_INFO
	.align		4
.L_6743:
        /*005c*/ 	.byte	0x04, 0x17
        /*005e*/ 	.short	(.L_6745 - .L_6744)
.L_6744:
        /*0060*/ 	.word	0x00000000
        /*0064*/ 	.short	0x0002
        /*0066*/ 	.short	0x0008
        /*0068*/ 	.byte	0x00, 0xf0, 0x41, 0x00


	//----- nvinfo : EIATTR_KPARAM_INFO
	.align		4
.L_6745:
        /*006c*/ 	.byte	0x04, 0x17
        /*006e*/ 	.short	(.L_6747 - .L_6746)
.L_6746:
        /*0070*/ 	.word	0x00000000
        /*0074*/ 	.short	0x0001
        /*0076*/ 	.short	0x0004
        /*0078*/ 	.byte	0x00, 0xf0, 0x05, 0x00


	//----- nvinfo : EIATTR_KPARAM_INFO
	.align		4
.L_6747:
        /*007c*/ 	.byte	0x04, 0x17
        /*007e*/ 	.short	(.L_6749 - .L_6748)
.L_6748:
        /*0080*/ 	.word	0x00000000
        /*0084*/ 	.short	0x0000
        /*0086*/ 	.short	0x0000
        /*0088*/ 	.byte	0x00, 0xf0, 0x11, 0x00


	//----- nvinfo : EIATTR_MAXREG_COUNT
	.align		4
.L_6749:
        /*008c*/ 	.byte	0x03, 0x1b
        /*008e*/ 	.short	0x00ff


	//----- nvinfo : EIATTR_MERCURY_ISA_VERSION
	.align		4
        /*0090*/ 	.byte	0x03, 0x5f
        /*0092*/ 	.short	0x0000


	//----- nvinfo : EIATTR_EXIT_INSTR_OFFSETS
	.align		4
        /*0094*/ 	.byte	0x04, 0x1c
        /*0096*/ 	.short	(.L_6751 - .L_6750)


	//   ....[0]....
.L_6750:
        /*0098*/ 	.word	0x000003d0


	//   ....[1]....
        /*009c*/ 	.word	0x00000460


	//----- nvinfo : EIATTR_MAX_THREADS
	.align		4
.L_6751:
        /*00a0*/ 	.byte	0x04, 0x05
        /*00a2*/ 	.short	(.L_6753 - .L_6752)
.L_6752:
        /*00a4*/ 	.word	0x00000080
        /*00a8*/ 	.word	0x00000001
        /*00ac*/ 	.word	0x00000001


	//----- nvinfo : EIATTR_CRS_STACK_SIZE
	.align		4
.L_6753:
        /*00b0*/ 	.byte	0x04, 0x1e
        /*00b2*/ 	.short	(.L_6755 - .L_6754)
.L_6754:
        /*00b4*/ 	.word	0x00000000
.L_6755:


//--------------------- .nv.info._ZN2at6native29vectorized_elementwise_kernelILi2EZZZNS0_23logical_not_kernel_cudaERNS_18TensorIteratorBaseEENKUlvE0_clEvENKUlvE0_clEvEUlaE_St5arrayIPcLm2EEEEviT0_T1_ --------------------------
	.section	.nv.info._ZN2at6native29vectorized_elementwise_kernelILi2EZZZNS0_23logical_not_kernel_cudaERNS_18TensorIteratorBaseEENKUlvE0_clEvENKUlvE0_clEvEUlaE_St5arrayIPcLm2EEEEviT0_T1_,"",@"SHT_CUDA_INFO"
	.sectionflags	@""
	.align	4


	//----- nvinfo : EIATTR_CUDA_API_VERSION
	.align		4
        /*0000*/ 	.byte	0x04, 0x37
        /*0002*/ 	.short	(.L_6757 - .L_6756)
.L_6756:
        /*0004*/ 	.word	0x00000082


	//----- nvinfo : EIATTR_SW2861232_WAR
	.align		4
.L_6757:
        /*0008*/ 	.byte	0x01, 0x35
	.zero		2


	//----- nvinfo : EIATTR_PARAM_CBANK
	.align		4
        /*000c*/ 	.byte	0x04, 0x0a
        /*000e*/ 	.short	(.L_6759 - .L_6758)
	.align		4
.L_6758:
        /*0010*/ 	.word	index@(.nv.constant0._ZN2at6native29vectorized_elementwise_kernelILi2EZZZNS0_23logical_not_kernel_cudaERNS_18TensorIteratorBaseEENKUlvE0_clEvENKUlvE0_clEvEUlaE_St5arrayIPcLm2EEEEviT0_T1_)
        /*0014*/ 	.short	0x0160
        /*0016*/ 	.short	0x0018


	//----- nvinfo : EIATTR_CBANK_PARAM_SIZE
	.align		4
.L_6759:
        /*0018*/ 	.byte	0x03, 0x19
        /*001a*/ 	.short	0x0018


	//----- nvinfo : EIATTR_KPARAM_INFO
	.align		4
        /*001c*/ 	.byte	0x04, 0x17
        /*001e*/ 	.short	(.L_6761 - .L_6760)
.L_6760:
        /*0020*/ 	.word	0x00000000
        /*0024*/ 	.short	0x0002
        /*0026*/ 	.short	0x0008
        /*0028*/ 	.byte	0x00, 0xf0, 0x41, 0x00


	//----- nvinfo : EIATTR_KPARAM_INFO
	.align		4
.L_6761:
        /*002c*/ 	.byte	0x04, 0x17
        /*002e*/ 	.short	(.L_6763 - .L_6762)
.L_6762:
        /*0030*/ 	.word	0x00000000
        /*0034*/ 	.short	0x0001
        /*0036*/ 	.short	0x0004
        /*0038*/ 	.byte	0x00, 0xf0, 0x05, 0x00


	//----- nvinfo : EIATTR_KPARAM_INFO
	.align		4
.L_6763:
        /*003c*/ 	.byte	0x04, 0x17
        /*003e*/ 	.short	(.L_6765 - .L_6764)
.L_6764:
        /*0040*/ 	.word	0x00000000
        /*0044*/ 	.short	0x0000
        /*0046*/ 	.short	0x0000
        /*0048*/ 	.byte	0x00, 0xf0, 0x11, 0x00


	//----- nvinfo : EIATTR_MAXREG_COUNT
	.align		4
.L_6765:
        /*004c*/ 	.byte	0x03, 0x1b
        /*004e*/ 	.short	0x00ff


	//----- nvinfo : EIATTR_MERCURY_ISA_VERSION
	.align		4
        /*0050*/ 	.byte	0x03, 0x5f
        /*0052*/ 	.short	0x0000


	//----- nvinfo : EIATTR_EXIT_INSTR_OFFSETS
	.align		4
        /*0054*/ 	.byte	0x04, 0x1c
        /*0056*/ 	.short	(.L_6767 - .L_6766)


	//   ....[0]....
.L_6766:
        /*0058*/ 	.word	0x00000320


	//   ....[1]....
        /*005c*/ 	.word	0x00000b30


	//   ....[2]....
        /*0060*/ 	.word	0x00000b80


	//----- nvinfo : EIATTR_MAX_THREADS
	.align		4
.L_6767:
        /*0064*/ 	.byte	0x04, 0x05
        /*0066*/ 	.short	(.L_6769 - .L_6768)
.L_6768:
        /*0068*/ 	.word	0x00000080
        /*006c*/ 	.word	0x00000001
        /*0070*/ 	.word	0x00000001


	//----- nvinfo : EIATTR_CRS_STACK_SIZE
	.align		4
.L_6769:
        /*0074*/ 	.byte	0x04, 0x1e
        /*0076*/ 	.short	(.L_6771 - .L_6770)
.L_6770:
        /*0078*/ 	.word	0x00000000
.L_6771:


//--------------------- .nv.info._ZN2at6native29vectorized_elementwise_kernelILi4EZZZNS0_23logical_not_kernel_cudaERNS_18TensorIteratorBaseEENKUlvE0_clEvENKUlvE0_clEvEUlaE_St5arrayIPcLm2EEEEviT0_T1_ --------------------------
	.section	.nv.info._ZN2at6native29vectorized_elementwise_kernelILi4EZZZNS0_23logical_not_kernel_cudaERNS_18TensorIteratorBaseEENKUlvE0_clEvENKUlvE0_clEvEUlaE_St5arrayIPcLm2EEEEviT0_T1_,"",@"SHT_CUDA_INFO"
	.sectionflags	@""
	.align	4


	//----- nvinfo : EIATTR_CUDA_API_VERSION
	.align		4
        /*0000*/ 	.byte	0x04, 0x37
        /*0002*/ 	.short	(.L_6773 - .L_6772)
.L_6772:
        /*0004*/ 	.word	0x00000082


	//----- nvinfo : EIATTR_SW2861232_WAR
	.align		4
.L_6773:
        /*0008*/ 	.byte	0x01, 0x35
	.zero		2


	//----- nvinfo : EIATTR_PARAM_CBANK
	.align		4
        /*000c*/ 	.byte	0x04, 0x0a
        /*000e*/ 	.short	(.L_6775 - .L_6774)
	.align		4
.L_6774:
        /*0010*/ 	.word	index@(.nv.constant0._ZN2at6native29vectorized_elementwise_kernelILi4EZZZNS0_23logical_not_kernel_cudaERNS_18TensorIteratorBaseEENKUlvE0_clEvENKUlvE0_clEvEUlaE_St5arrayIPcLm2EEEEviT0_T1_)
        /*0014*/ 	.short	0x0160
        /*0016*/ 	.short	0x0018


	//----- nvinfo : EIATTR_CBANK_PARAM_SIZE
	.align		4
.L_6775:
        /*0018*/ 	.byte	0x03, 0x19
        /*001a*/ 	.short	0x0018


	//----- nvinfo : EIATTR_KPARAM_INFO
	.align		4
        /*001c*/ 	.byte	0x04, 0x17
        /*001e*/ 	.short	(.L_6777 - .L_6776)
.L_6776:
        /*0020*/ 	.word	0x00000000
        /*0024*/ 	.short	0x0002
        /*0026*/ 	.short	0x0008
        /*0028*/ 	.byte	0x00, 0xf0, 0x41, 0x00


	//----- nvinfo : EIATTR_KPARAM_INFO
	.align		4
.L_6777:
        /*002c*/ 	.byte	0x04, 0x17
        /*002e*/ 	.short	(.L_6779 - .L_6778)
.L_6778:
        /*0030*/ 	.word	0x00000000
        /*0034*/ 	.short	0x0001
        /*0036*/ 	.short	0x0004
        /*0038*/ 	.byte	0x00, 0xf0, 0x05, 0x00


	//----- nvinfo : EIATTR_KPARAM_INFO
	.align		4
.L_6779:
        /*003c*/ 	.byte	0x04, 0x17
        /*003e*/ 	.short	(.L_6781 - .L_6780)
.L_6780:
        /*0040*/ 	.word	0x00000000
        /*0044*/ 	.short	0x0000
        /*0046*/ 	.short	0x0000
        /*0048*/ 	.byte	0x00, 0xf0, 0x11, 0x00


	//----- nvinfo : EIATTR_MAXREG_COUNT
	.align		4
.L_6781:
        /*004c*/ 	.byte	0x03, 0x1b
        /*004e*/ 	.short	0x00ff


	//----- nvinfo : EIATTR_MERCURY_ISA_VERSION
	.align		4
        /*0050*/ 	.byte	0x03, 0x5f
        /*0052*/ 	.short	0x0000


	//----- nvinfo : EIATTR_EXIT_INSTR_OFFSETS
	.align		4
        /*0054*/ 	.byte	0x04, 0x1c
        /*0056*/ 	.short	(.L_6783 - .L_6782)


	//   ....[0]....
.L_6782:
        /*0058*/ 	.word	0x00000300


	//   ....[1]....
        /*005c*/ 	.word	0x00000b10


	//   ....[2]....
        /*0060*/ 	.word	0x00000b60


	//----- nvinfo : EIATTR_MAX_THREADS
	.align		4
.L_6783:
        /*0064*/ 	.byte	0x04, 0x05
        /*0066*/ 	.short	(.L_6785 - .L_6784)
.L_6784:
        /*0068*/ 	.word	0x00000080
        /*006c*/ 	.word	0x00000001
        /*0070*/ 	.word	0x00000001


	//----- nvinfo : EIATTR_CRS_STACK_SIZE
	.align		4
.L_6785:
        /*0074*/ 	.byte	0x04, 0x1e
        /*0076*/ 	.short	(.L_6787 - .L_6786)
.L_6786:
        /*0078*/ 	.word	0x00000000
.L_6787:


//--------------------- .nv.info._ZN2at6native29vectorized_elementwise_kernelILi8EZZZNS0_23logical_not_kernel_cudaERNS_18TensorIteratorBaseEENKUlvE0_clEvENKUlvE0_clEvEUlaE_St5arrayIPcLm2EEEEviT0_T1_ --------------------------
	.section	.nv.info._ZN2at6native29vectorized_elementwise_kernelILi8EZZZNS0_23logical_not_kernel_cudaERNS_18TensorIteratorBaseEENKUlvE0_clEvENKUlvE0_clEvEUlaE_St5arrayIPcLm2EEEEviT0_T1_,"",@"SHT_CUDA_INFO"
	.sectionflags	@""
	.align	4


	//----- nvinfo : EIATTR_CUDA_API_VERSION
	.align		4
        /*0000*/ 	.byte	0x04, 0x37
        /*0002*/ 	.short	(.L_6789 - .L_6788)
.L_6788:
        /*0004*/ 	.word	0x00000082


	//----- nvinfo : EIATTR_SW2861232_WAR
	.align		4
.L_6789:
        /*0008*/ 	.byte	0x01, 0x35
	.zero		2


	//----- nvinfo : EIATTR_PARAM_CBANK
	.align		4
        /*000c*/ 	.byte	0x04, 0x0a
        /*000e*/ 	.short	(.L_6791 - .L_6790)
	.align		4
.L_6790:
        /*0010*/ 	.word	index@(.nv.constant0._ZN2at6native29vectorized_elementwise_kernelILi8EZZZNS0_23logical_not_kernel_cudaERNS_18TensorIteratorBaseEENKUlvE0_clEvENKUlvE0_clEvEUlaE_St5arrayIPcLm2EEEEviT0_T1_)
        /*0014*/ 	.short	0x0160
        /*0016*/ 	.short	0x0018


	//----- nvinfo : EIATTR_CBANK_PARAM_SIZE
	.align		4
.L_6791:
        /*0018*/ 	.byte	0x03, 0x19
        /*001a*/ 	.short	0x0018


	//----- nvinfo : EIATTR_KPARAM_INFO
	.align		4
        /*001c*/ 	.byte	0x04, 0x17
        /*001e*/ 	.short	(.L_6793 - .L_6792)
.L_6792:
        /*0020*/ 	.word	0x00000000
        /*0024*/ 	.short	0x0002
        /*0026*/ 	.short	0x0008
        /*0028*/ 	.byte	0x00, 0xf0, 0x41, 0x00


	//----- nvinfo : EIATTR_KPARAM_INFO
	.align		4
.L_6793:
        /*002c*/ 	.byte	0x04, 0x17
        /*002e*/ 	.short	(.L_6795 - .L_6794)
.L_6794:
        /*0030*/ 	.word	0x00000000
        /*0034*/ 	.short	0x0001
        /*0036*/ 	.short	0x0004
        /*0038*/ 	.byte	0x00, 0xf0, 0x05, 0x00


	//----- nvinfo : EIATTR_KPARAM_INFO
	.align		4
.L_6795:
        /*003c*/ 	.byte	0x04, 0x17
        /*003e*/ 	.short	(.L_6797 - .L_6796)
.L_6796:
        /*0040*/ 	.word	0x00000000
        /*0044*/ 	.short	0x0000
        /*0046*/ 	.short	0x0000
        /*0048*/ 	.byte	0x00, 0xf0, 0x11, 0x00


	//----- nvinfo : EIATTR_MAXREG_COUNT
	.align		4
.L_6797:
        /*004c*/ 	.byte	0x03, 0x1b
        /*004e*/ 	.short	0x00ff


	//----- nvinfo : EIATTR_MERCURY_ISA_VERSION
	.align		4
        /*0050*/ 	.byte	0x03, 0x5f
        /*0052*/ 	.short	0x0000


	//----- nvinfo : EIATTR_EXIT_INSTR_OFFSETS
	.align		4
        /*0054*/ 	.byte	0x04, 0x1c
        /*0056*/ 	.short	(.L_6799 - .L_6798)


	//   ....[0]....
.L_6798:
        /*0058*/ 	.word	0x00000010


	//----- nvinfo : EIATTR_MAX_THREADS
	.align		4
.L_6799:
        /*005c*/ 	.byte	0x04, 0x05
        /*005e*/ 	.short	(.L_6801 - .L_6800)
.L_6800:
        /*0060*/ 	.word	0x00000080
        /*0064*/ 	.word	0x00000001
        /*0068*/ 	.word	0x00000001
.L_6801:


//--------------------- .nv.info._ZN2at6native18elementwise_kernelILi128ELi4EZNS0_15gpu_kernel_implIZZZNS0_23logical_not_kernel_cudaERNS_18TensorIteratorBaseEENKUlvE0_clEvENKUlvE_clEvEUlhE_EEvS4_RKT_EUliE_EEviT1_ --------------------------
	.section	.nv.info._ZN2at6native18elementwise_kernelILi128ELi4EZNS0_15gpu_kernel_implIZZZNS0_23logical_not_kernel_cudaERNS_18TensorIteratorBaseEENKUlvE0_clEvENKUlvE_clEvEUlhE_EEvS4_RKT_EUliE_EEviT1_,"",@"SHT_CUDA_INFO"
	.sectionflags	@""
	.align	4


	//----- nvinfo : EIATTR_CUDA_API_VERSION
	.align		4
        /*0000*/ 	.byte	0x04, 0x37
        /*0002*/ 	.short	(.L_6803 - .L_6802)
.L_6802:
        /*0004*/ 	.word	0x00000082


	//----- nvinfo : EIATTR_SW2861232_WAR
	.align		4
.L_6803:
        /*0008*/ 	.byte	0x01, 0x35
	.zero		2


	//----- nvinfo : EIATTR_PARAM_CBANK
	.align		4
        /*000c*/ 	.byte	0x04, 0x0a
        /*000e*/ 	.short	(.L_6805 - .L_6804)
	.align		4
.L_6804:
        /*0010*/ 	.word	index@(.nv.constant0._ZN2at6native18elementwise_kernelILi128ELi4EZNS0_15gpu_kernel_implIZZZNS0_23logical_not_kernel_cudaERNS_18TensorIteratorBaseEENKUlvE0_clEvENKUlvE_clEvEUlhE_EEvS4_RKT_EUliE_EEviT1_)
        /*0014*/ 	.short	0x0160
        /*0016*/ 	.short	0x0220


	//----- nvinfo : EIATTR_CBANK_PARAM_SIZE
	.align		4
.L_6805:
        /*0018*/ 	.byte	0x03, 0x19
        /*001a*/ 	.short	0x0220


	//----- nvinfo : EIATTR_KPARAM_INFO
	.align		4
        /*001c*/ 	.byte	0x04, 0x17
        /*001e*/ 	.short	(.L_6807 - .L_6806)
.L_6806:
        /*0020*/ 	.word	0x00000000
        /*0024*/ 	.short	0x0001
        /*0026*/ 	.short	0x0008
        /*0028*/ 	.byte	0x00, 0xf0, 0x61, 0x08


	//----- nvinfo : EIATTR_KPARAM_INFO
	.align		4
.L_6807:
        /*002c*/ 	.byte	0x04, 0x17
        /*002e*/ 	.short	(.L_6809 - .L_6808)
.L_6808:
        /*0030*/ 	.word	0x00000000
        /*0034*/ 	.short	0x0000
        /*0036*/ 	.short	0x0000
        /*0038*/ 	.byte	0x00, 0xf0, 0x11, 0x00


	//----- nvinfo : EIATTR_MAXREG_COUNT
	.align		4
.L_6809:
        /*003c*/ 	.byte	0x03, 0x1b
        /*003e*/ 	.short	0x0080


	//----- nvinfo : EIATTR_EXTERNS
	.align		4
        /*0040*/ 	.byte	0x04, 0x0f
        /*0042*/ 	.short	(.L_6811 - .L_6810)


	//   ....[0]....
	.align		4
.L_6810:
        /*0044*/ 	.word	index@(__assertfail)


	//----- nvinfo : EIATTR_MERCURY_ISA_VERSION
	.align		4
.L_6811:
        /*0048*/ 	.byte	0x03, 0x5f
        /*004a*/ 	.short	0x0000


	//----- nvinfo : EIATTR_SYSCALL_OFFSETS
	.align		4
        /*004c*/ 	.byte	0x04, 0x46
        /*004e*/ 	.short	(.L_6813 - .L_6812)


	//   ....[0]....
.L_6812:
        /*0050*/ 	.word	0x00001d60


	//   ....[1]....
        /*0054*/ 	.word	0x00002b00


	//   ....[2]....
        /*0058*/ 	.word	0x000048c0


	//   ....[3]....
        /*005c*/ 	.word	0x00005650


	//   ....[4]....
        /*0060*/ 	.word	0x000073d0


	//   ....[5]....
        /*0064*/ 	.word	0x00008160


	//   ....[6]....
        /*0068*/ 	.word	0x00009ef0


	//   ....[7]....
        /*006c*/ 	.word	0x0000ac80


	//----- nvinfo : EIATTR_EXIT_INSTR_OFFSETS
	.align		4
.L_6813:
        /*0070*/ 	.byte	0x04, 0x1c
        /*0072*/ 	.short	(.L_6815 - .L_6814)


	//   ....[0]....
.L_6814:
        /*0074*/ 	.word	0x00008200


	//   ....[1]....
        /*0078*/ 	.word	0x0000a040


	//   ....[2]....
        /*007c*/ 	.word	0x0000a060


	//   ....[3]....
        /*0080*/ 	.word	0x0000a0f0


	//   ....[4]....
        /*0084*/ 	.word	0x0000a110


	//   ....[5]....
        /*0088*/ 	.word	0x0000a130


	//   ....[6]....
        /*008c*/ 	.word	0x0000a1c0


	//   ....[7]....
        /*0090*/ 	.word	0x0000a200


	//   ....[8]....
        /*0094*/ 	.word	0x0000a2a0


	//   ....[9]....
        /*0098*/ 	.word	0x0000a2f0


	//   ....[10]....
        /*009c*/ 	.word	0x0000a330


	//   ....[11]....
        /*00a0*/ 	.word	0x0000a3d0


	//   ....[12]....
        /*00a4*/ 	.word	0x0000a420


	//   ....[13]....
        /*00a8*/ 	.word	0x0000a570


	//   ....[14]....
        /*00ac*/ 	.word	0x0000a610


	//   ....[15]....
        /*00b0*/ 	.word	0x0000a650


	//   ....[16]....
        /*00b4*/ 	.word	0x0000a6a0


	//   ....[17]....
        /*00b8*/ 	.word	0x0000a6e0


	//   ....[18]....
        /*00bc*/ 	.word	0x0000a780


	//   ....[19]....
        /*00c0*/ 	.word	0x0000a8c0


	//   ....[20]....
        /*00c4*/ 	.word	0x0000aa00


	//   ....[21]....
        /*00c8*/ 	.word	0x0000ab50


	//   ....[22]....
        /*00cc*/ 	.word	0x0000ac90


	//   ....[23]....
        /*00d0*/ 	.word	0x0000acc0


	//   ....[24]....
        /*00d4*/ 	.word	0x0000ace0


	//----- nvinfo : EIATTR_MAX_THREADS
	.align		4
.L_6815:
        /*00d8*/ 	.byte	0x04, 0x05
        /*00da*/ 	.short	(.L_6817 - .L_6816)
.L_6816:
        /*00dc*/ 	.word	0x00000080
        /*00e0*/ 	.word	0x00000001
        /*00e4*/ 	.word	0x00000001


	//----- nvinfo : EIATTR_CRS_STACK_SIZE
	.align		4
.L_6817:
        /*00e8*/ 	.byte	0x04, 0x1e
        /*00ea*/ 	.short	(.L_6819 - .L_6818)
.L_6818:
        /*00ec*/ 	.word	0x00000000
.L_6819:


//--------------------- .nv.info._ZN2at6native27unrolled_elementwise_kernelIZZZNS0_23logical_not_kernel_cudaERNS_18TensorIteratorBaseEENKUlvE0_clEvENKUlvE_clEvEUlhE_St5arrayIPcLm2EELi4E23TrivialOffsetCalculatorILi1EjESB_NS0_6memory12LoadWithCastILi1EEENSC_13StoreWithCastILi1EEEEEviT_T0_T2_T3_T4_T5_ --------------------------
	.section	.nv.info._ZN2at6native27unrolled_elementwise_kernelIZZZNS0_23logical_not_kernel_cudaERNS_18TensorIteratorBaseEENKUlvE0_clEvENKUlvE_clEvEUlhE_St5arrayIPcLm2EELi4E23TrivialOffsetCalculatorILi1EjESB_NS0_6memory12LoadWithCastILi1EEENSC_13StoreWithCastILi1EEEEEviT_T0_T2_T3_T4_T5_,"",@"SHT_CUDA_INFO"
	.sectionflags	@""
	.align	4


	//----- nvinfo : EIATTR_CUDA_API_VERSION
	.align		4
        /*0000*/ 	.byte	0x04, 0x37
        /*0002*/ 	.short	(.L_6821 - .L_6820)
.L_6820:
        /*0004*/ 	.word	0x00000082


	//----- nvinfo : EIATTR_SW2861232_WAR
	.align		4
.L_6821:
        /*0008*/ 	.byte	0x01, 0x35
	.zero		2


	//----- nvinfo : EIATTR_PARAM_CBANK
	.align		4
        /*000c*/ 	.byte	0x04, 0x0a
        /*000e*/ 	.short	(.L_6823 - .L_6822)
	.align		4
.L_6822:
        /*0010*/ 	.word	index@(.nv.constant0._ZN2at6native27unrolled_elementwise_kernelIZZZNS0_23logical_not_kernel_cudaERNS_18TensorIteratorBaseEENKUlvE0_clEvENKUlvE_clEvEUlhE_St5arrayIPcLm2EELi4E23TrivialOffsetCalculatorILi1EjESB_NS0_6memory12LoadWithCastILi1EEENSC_13StoreWithCastILi1EEEEEviT_T0_T2_T3_T4_T5_)
        /*0014*/ 	.short	0x0160
        /*0016*/ 	.short	0x002c


	//----- nvinfo : EIATTR_CBANK_PARAM_SIZE
	.align		4
.L_6823:
        /*0018*/ 	.byte	0x03, 0x19
        /*001a*/ 	.short	0x002c


	//----- nvinfo : EIATTR_KPARAM_INFO
	.align		4
        /*001c*/ 	.byte	0x04, 0x17
        /*001e*/ 	.short	(.L_6825 - .L_6824)
.L_6824:
        /*0020*/ 	.word	0x00000000
        /*0024*/ 	.short	0x0006
        /*0026*/ 	.short	0x0024
        /*0028*/ 	.byte	0x00, 0xf0, 0x21, 0x00


	//----- nvinfo : EIATTR_KPARAM_INFO
	.align		4
.L_6825:
        /*002c*/ 	.byte	0x04, 0x17
        /*002e*/ 	.short	(.L_6827 - .L_6826)
.L_6826:
        /*0030*/ 	.word	0x00000000
        /*0034*/ 	.short	0x0005
        /*0036*/ 	.short	0x001c
        /*0038*/ 	.byte	0x00, 0xf0, 0x21, 0x00


	//----- nvinfo : EIATTR_KPARAM_INFO
	.align		4
.L_6827:
        /*003c*/ 	.byte	0x04, 0x17
        /*003e*/ 	.short	(.L_6829 - .L_6828)
.L_6828:
        /*0040*/ 	.word	0x00000000
        /*0044*/ 	.short	0x0004
        /*0046*/ 	.short	0x0019
        /*0048*/ 	.byte	0x00, 0xf0, 0x05, 0x00


	//----- nvinfo : EIATTR_KPARAM_INFO
	.align		4
.L_6829:
        /*004c*/ 	.byte	0x04, 0x17
        /*004e*/ 	.short	(.L_6831 - .L_6830)
.L_6830:
        /*0050*/ 	.word	0x00000000
        /*0054*/ 	.short	0x0003
        /*0056*/ 	.short	0x0018
        /*0058*/ 	.byte	0x00, 0xf0, 0x05, 0x00


	//----- nvinfo : EIATTR_KPARAM_INFO
	.align		4
.L_6831:
        /*005c*/ 	.byte	0x04, 0x17
        /*005e*/ 	.short	(.L_6833 - .L_6832)
.L_6832:
        /*0060*/ 	.word	0x00000000
        /*0064*/ 	.short	0x0002
        /*0066*/ 	.short	0x0008
        /*0068*/ 	.byte	0x00, 0xf0, 0x41, 0x00


	//----- nvinfo : EIATTR_KPARAM_INFO
	.align		4
.L_6833:
        /*006c*/ 	.byte	0x04, 0x17
        /*006e*/ 	.short	(.L_6835 - .L_6834)
.L_6834:
        /*0070*/ 	.word	0x00000000
        /*0074*/ 	.short	0x0001
        /*0076*/ 	.short	0x0004
        /*0078*/ 	.byte	0x00, 0xf0, 0x05, 0x00


	//----- nvinfo : EIATTR_KPARAM_INFO
	.align		4
.L_6835:
        /*007c*/ 	.byte	0x04, 0x17
        /*007e*/ 	.short	(.L_6837 - .L_6836)
.L_6836:
        /*0080*/ 	.word	0x00000000
        /*0084*/ 	.short	0x0000
        /*0086*/ 	.short	0x0000
        /*0088*/ 	.byte	0x00, 0xf0, 0x11, 0x00


	//----- nvinfo : EIATTR_MAXREG_COUNT
	.align		4
.L_6837:
        /*008c*/ 	.byte	0x03, 0x1b
        /*008e*/ 	.short	0x00ff


	//----- nvinfo : EIATTR_EXTERNS
	.align		4
        /*0090*/ 	.byte	0x04, 0x0f
        /*0092*/ 	.short	(.L_6839 - .L_6838)


	//   ....[0]....
	.align		4
.L_6838:
        /*0094*/ 	.word	index@(__assertfail)


	//----- nvinfo : EIATTR_MERCURY_ISA_VERSION
	.align		4
.L_6839:
        /*0098*/ 	.byte	0x03, 0x5f
        /*009a*/ 	.short	0x0000


	//----- nvinfo : EIATTR_SYSCALL_OFFSETS
	.align		4
        /*009c*/ 	.byte	0x04, 0x46
        /*009e*/ 	.short	(.L_6841 - .L_6840)


	//   ....[0]....
.L_6840:
        /*00a0*/ 	.word	0x00000f60


	//   ....[1]....
        /*00a4*/ 	.word	0x00001ec0


	//   ....[2]....
        /*00a8*/ 	.word	0x00002e30


	//   ....[3]....
        /*00ac*/ 	.word	0x00003d70


	//   ....[4]....
        /*00b0*/ 	.word	0x00004ce0


	//   ....[5]....
        /*00b4*/ 	.word	0x00005bb0


	//   ....[6]....
        /*00b8*/ 	.word	0x00006a70


	//   ....[7]....
        /*00bc*/ 	.word	0x00007930


	//----- nvinfo : EIATTR_EXIT_INSTR_OFFSETS
	.align		4
.L_6841:
        /*00c0*/ 	.byte	0x04, 0x1c
        /*00c2*/ 	.short	(.L_6843 - .L_6842)


	//   ....[0]....
.L_6842:
        /*00c4*/ 	.word	0x00006b00


	//   ....[1]....
        /*00c8*/ 	.word	0x00006c10


	//   ....[2]....
        /*00cc*/ 	.word	0x00006c30


	//   ....[3]....
        /*00d0*/ 	.word	0x00006cc0


	//   ....[4]....
        /*00d4*/ 	.word	0x00006ce0


	//   ....[5]....
        /*00d8*/ 	.word	0x00006d00


	//   ....[6]....
        /*00dc*/ 	.word	0x00006d90


	//   ....[7]....
        /*00e0*/ 	.word	0x00006dd0


	//   ....[8]....
        /*00e4*/ 	.word	0x00006e70


	//   ....[9]....
        /*00e8*/ 	.word	0x00006ec0


	//   ....[10]....
        /*00ec*/ 	.word	0x00006ef0


	//   ....[11]....
        /*00f0*/ 	.word	0x00006f90


	//   ....[12]....
        /*00f4*/ 	.word	0x00006fd0


	//   ....[13]....
        /*00f8*/ 	.word	0x00007160


	//   ....[14]....
        /*00fc*/ 	.word	0x000072c0


	//   ....[15]....
        /*0100*/ 	.word	0x00007300


	//   ....[16]....
        /*0104*/ 	.word	0x000073a0


	//   ....[17]....
        /*0108*/ 	.word	0x00007520


	//   ....[18]....
        /*010c*/ 	.word	0x000076a0


	//   ....[19]....
        /*0110*/ 	.word	0x00007800


	//   ....[20]....
        /*0114*/ 	.word	0x00007940


	//   ....[21]....
        /*0118*/ 	.word	0x00007970


	//   ....[22]....
        /*011c*/ 	.word	0x00007990


	//----- nvinfo : EIATTR_MAX_THREADS
	.align		4
.L_6843:
        /*0120*/ 	.byte	0x04, 0x05
        /*0122*/ 	.short	(.L_6845 - .L_6844)
.L_6844:
        /*0124*/ 	.word	0x00000080
        /*0128*/ 	.word	0x00000001
        /*012c*/ 	.word	0x00000001


	//----- nvinfo : EIATTR_CRS_STACK_SIZE
	.align		4
.L_6845:
        /*0130*/ 	.byte	0x04, 0x1e
        /*0132*/ 	.short	(.L_6847 - .L_6846)
.L_6846:
        /*0134*/ 	.word	0x00000000
.L_6847:


//--------------------- .nv.info._ZN2at6native18elementwise_kernelILi128ELi4EZNS0_22gpu_kernel_impl_nocastIZZZNS0_23logical_not_kernel_cudaERNS_18TensorIteratorBaseEENKUlvE0_clEvENKUlvE_clEvEUlhE_EEvS4_RKT_EUliE_EEviT1_ --------------------------
	.section	.nv.info._ZN2at6native18elementwise_kernelILi128ELi4EZNS0_22gpu_kernel_impl_nocastIZZZNS0_23logical_not_kernel_cudaERNS_18TensorIteratorBaseEENKUlvE0_clEvENKUlvE_clEvEUlhE_EEvS4_RKT_EUliE_EEviT1_,"",@"SHT_CUDA_INFO"
	.sectionflags	@""
	.align	4


	//----- nvinfo : EIATTR_CUDA_API_VERSION
	.align		4
        /*0000*/ 	.byte	0x04, 0x37
        /*0002*/ 	.short	(.L_6849 - .L_6848)
.L_6848:
        /*0004*/ 	.word	0x00000082


	//----- nvinfo : EIATTR_SW2861232_WAR
	.align		4
.L_6849:
        /*0008*/ 	.byte	0x01, 0x35
	.zero		2


	//----- nvinfo : EIATTR_PARAM_CBANK
	.align		4
        /*000c*/ 	.byte	0x04, 0x0a
        /*000e*/ 	.short	(.L_6851 - .L_6850)
	.align		4
.L_6850:
        /*0010*/ 	.word	index@(.nv.constant0._ZN2at6native18elementwise_kernelILi128ELi4EZNS0_22gpu_kernel_impl_nocastIZZZNS0_23logical_not_kernel_cudaERNS_18TensorIteratorBaseEENKUlvE0_clEvENKUlvE_clEvEUlhE_EEvS4_RKT_EUliE_EEviT1_)
        /*0014*/ 	.short	0x0160
        /*0016*/ 	.short	0x0220


	//----- nvinfo : EIATTR_CBANK_PARAM_SIZE
	.align		4
.L_6851:
        /*0018*/ 	.byte	0x03, 0x19
        /*001a*/ 	.short	0x0220


	//----- nvinfo : EIATTR_KPARAM_INFO
	.align		4
        /*001c*/ 	.byte	0x04, 0x17
        /*001e*/ 	.short	(.L_6853 - .L_6852)
.L_6852:
        /*0020*/ 	.word	0x00000000
        /*0024*/ 	.short	0x0001
        /*0026*/ 	.short	0x0008
        /*0028*/ 	.byte	0x00, 0xf0, 0x61, 0x08


	//----- nvinfo : EIATTR_KPARAM_INFO
	.align		4
.L_6853:
        /*002c*/ 	.byte	0x04, 0x17
        /*002e*/ 	.short	(.L_6855 - .L_6854)
.L_6854:
        /*0030*/ 	.word	0x00000000
        /*0034*/ 	.short	0x0000
        /*0036*/ 	.short	0x0000
        /*0038*/ 	.byte	0x00, 0xf0, 0x11, 0x00


	//----- nvinfo : EIATTR_MAXREG_COUNT
	.align		4
.L_6855:
        /*003c*/ 	.byte	0x03, 0x1b
        /*003e*/ 	.short	0x0080


	//----- nvinfo : EIATTR_MERCURY_ISA_VERSION
	.align		4
        /*0040*/ 	.byte	0x03, 0x5f
        /*0042*/ 	.short	0x0000


	//----- nvinfo : EIATTR_EXIT_INSTR_OFFSETS
	.align		4
        /*0044*/ 	.byte	0x04, 0x1c
        /*0046*/ 	.short	(.L_6857 - .L_6856)


	//   ....[0]....
.L_6856:
        /*0048*/ 	.word	0x00002d40


	//   ....[1]....
        /*004c*/ 	.word	0x00003c00


	//----- nvinfo : EIATTR_MAX_THREADS
	.align		4
.L_6857:
        /*0050*/ 	.byte	0x04, 0x05
        /*0052*/ 	.short	(.L_6859 - .L_6858)
.L_6858:
        /*0054*/ 	.word	0x00000080
        /*0058*/ 	.word	0x00000001
        /*005c*/ 	.word	0x00000001


	//----- nvinfo : EIATTR_CRS_STACK_SIZE
	.align		4
.L_6859:
        /*0060*/ 	.byte	0x04, 0x1e
        /*0062*/ 	.short	(.L_6861 - .L_6860)
.L_6860:
        /*0064*/ 	.word	0x00000000
.L_6861:


//--------------------- .nv.info._ZN2at6native27unrolled_elementwise_kernelIZZZNS0_23logical_not_kernel_cudaERNS_18TensorIteratorBaseEENKUlvE0_clEvENKUlvE_clEvEUlhE_St5arrayIPcLm2EELi4E23TrivialOffsetCalculatorILi1EjESB_NS0_6memory15LoadWithoutCastENSC_16StoreWithoutCastEEEviT_T0_T2_T3_T4_T5_ --------------------------
	.section	.nv.info._ZN2at6native27unrolled_elementwise_kernelIZZZNS0_23logical_not_kernel_cudaERNS_18TensorIteratorBaseEENKUlvE0_clEvENKUlvE_clEvEUlhE_St5arrayIPcLm2EELi4E23TrivialOffsetCalculatorILi1EjESB_NS0_6memory15LoadWithoutCastENSC_16StoreWithoutCastEEEviT_T0_T2_T3_T4_T5_,"",@"SHT_CUDA_INFO"
	.sectionflags	@""
	.align	4


	//----- nvinfo : EIATTR_CUDA_API_VERSION
	.align		4
        /*0000*/ 	.byte	0x04, 0x37
        /*0002*/ 	.short	(.L_6863 - .L_6862)
.L_6862:
        /*0004*/ 	.word	0x00000082


	//----- nvinfo : EIATTR_SW2861232_WAR
	.align		4
.L_6863:
        /*0008*/ 	.byte	0x01, 0x35
	.zero		2


	//----- nvinfo : EIATTR_PARAM_CBANK
	.align		4
        /*000c*/ 	.byte	0x04, 0x0a
        /*000e*/ 	.short	(.L_6865 - .L_6864)
	.align		4
.L_6864:
        /*0010*/ 	.word	index@(.nv.constant0._ZN2at6native27unrolled_elementwise_kernelIZZZNS0_23logical_not_kernel_cudaERNS_18TensorIteratorBaseEENKUlvE0_clEvENKUlvE_clEvEUlhE_St5arrayIPcLm2EELi4E23TrivialOffsetCalculatorILi1EjESB_NS0_6memory15LoadWithoutCastENSC_16StoreWithoutCastEEEviT_T0_T2_T3_T4_T5_)
        /*0014*/ 	.short	0x0160
        /*0016*/ 	.short	0x001c


	//----- nvinfo : EIATTR_CBANK_PARAM_SIZE
	.align		4
.L_6865:
        /*0018*/ 	.byte	0x03, 0x19
        /*001a*/ 	.short	0x001c


	//----- nvinfo : EIATTR_KPARAM_INFO
	.align		4
        /*001c*/ 	.byte	0x04, 0x17
        /*001e*/ 	.short	(.L_6867 - .L_6866)
.L_6866:
        /*0020*/ 	.word	0x00000000
        /*0024*/ 	.short	0x0006
        /*0026*/ 	.short	0x001b
        /*0028*/ 	.byte	0x00, 0xf0, 0x05, 0x00


	//----- nvinfo : EIATTR_KPARAM_INFO
	.align		4
.L_6867:
        /*002c*/ 	.byte	0x04, 0x17
        /*002e*/ 	.short	(.L_6869 - .L_6868)
.L_6868:
        /*0030*/ 	.word	0x00000000
        /*0034*/ 	.short	0x0005
        /*0036*/ 	.short	0x001a
        /*0038*/ 	.byte	0x00, 0xf0, 0x05, 0x00


	//----- nvinfo : EIATTR_KPARAM_INFO
	.align		4
.L_6869:
        /*003c*/ 	.byte	0x04, 0x17
        /*003e*/ 	.short	(.L_6871 - .L_6870)
.L_6870:
        /*0040*/ 	.word	0x00000000
        /*0044*/ 	.short	0x0004
        /*0046*/ 	.short	0x0019
        /*0048*/ 	.byte	0x00, 0xf0, 0x05, 0x00


	//----- nvinfo : EIATTR_KPARAM_INFO
	.align		4
.L_6871:
        /*004c*/ 	.byte	0x04, 0x17
        /*004e*/ 	.short	(.L_6873 - .L_6872)
.L_6872:
        /*0050*/ 	.word	0x00000000
        /*0054*/ 	.short	0x0003
        /*0056*/ 	.short	0x0018
        /*0058*/ 	.byte	0x00, 0xf0, 0x05, 0x00


	//----- nvinfo : EIATTR_KPARAM_INFO
	.align		4
.L_6873:
        /*005c*/ 	.byte	0x04, 0x17
        /*005e*/ 	.short	(.L_6875 - .L_6874)
.L_6874:
        /*0060*/ 	.word	0x00000000
        /*0064*/ 	.short	0x0002
        /*0066*/ 	.short	0x0008
        /*0068*/ 	.byte	0x00, 0xf0, 0x41, 0x00


	//----- nvinfo : EIATTR_KPARAM_INFO
	.align		4
.L_6875:
        /*006c*/ 	.byte	0x04, 0x17
        /*006e*/ 	.short	(.L_6877 - .L_6876)
.L_6876:
        /*0070*/ 	.word	0x00000000
        /*0074*/ 	.short	0x0001
        /*0076*/ 	.short	0x0004
        /*0078*/ 	.byte	0x00, 0xf0, 0x05, 0x00


	//----- nvinfo : EIATTR_KPARAM_INFO
	.align		4
.L_6877:
        /*007c*/ 	.byte	0x04, 0x17
        /*007e*/ 	.short	(.L_6879 - .L_6878)
.L_6878:
        /*0080*/ 	.word	0x00000000
        /*0084*/ 	.short	0x0000
        /*0086*/ 	.short	0x0000
        /*0088*/ 	.byte	0x00, 0xf0, 0x11, 0x00


	//----- nvinfo : EIATTR_MAXREG_COUNT
	.align		4
.L_6879:
        /*008c*/ 	.byte	0x03, 0x1b
        /*008e*/ 	.short	0x00ff


	//----- nvinfo : EIATTR_MERCURY_ISA_VERSION
	.align		4
        /*0090*/ 	.byte	0x03, 0x5f
        /*0092*/ 	.short	0x0000


	//----- nvinfo : EIATTR_EXIT_INSTR_OFFSETS
	.align		4
        /*0094*/ 	.byte	0x04, 0x1c
        /*0096*/ 	.short	(.L_6881 - .L_6880)


	//   ....[0]....
.L_6880:
        /*0098*/ 	.word	0x000003d0


	//   ....[1]....
        /*009c*/ 	.word	0x00000460


	//----- nvinfo : EIATTR_MAX_THREADS
	.align		4
.L_6881:
        /*00a0*/ 	.byte	0x04, 0x05
        /*00a2*/ 	.short	(.L_6883 - .L_6882)
.L_6882:
        /*00a4*/ 	.word	0x00000080
        /*00a8*/ 	.word	0x00000001
        /*00ac*/ 	.word	0x00000001


	//----- nvinfo : EIATTR_CRS_STACK_SIZE
	.align		4
.L_6883:
        /*00b0*/ 	.byte	0x04, 0x1e
        /*00b2*/ 	.short	(.L_6885 - .L_6884)
.L_6884:
        /*00b4*/ 	.word	0x00000000
.L_6885:


//--------------------- .nv.info._ZN2at6native29vectorized_elementwise_kernelILi2EZZZNS0_23logical_not_kernel_cudaERNS_18TensorIteratorBaseEENKUlvE0_clEvENKUlvE_clEvEUlhE_St5arrayIPcLm2EEEEviT0_T1_ --------------------------
	.section	.nv.info._ZN2at6native29vectorized_elementwise_kernelILi2EZZZNS0_23logical_not_kernel_cudaERNS_18TensorIteratorBaseEENKUlvE0_clEvENKUlvE_clEvEUlhE_St5arrayIPcLm2EEEEviT0_T1_,"",@"SHT_CUDA_INFO"
	.sectionflags	@""
	.align	4


	//----- nvinfo : EIATTR_CUDA_API_VERSION
	.align		4
        /*0000*/ 	.byte	0x04, 0x37
        /*0002*/ 	.short	(.L_6887 - .L_6886)
.L_6886:
        /*0004*/ 	.word	0x00000082


	//----- nvinfo : EIATTR_SW2861232_WAR
	.align		4
.L_6887:
        /*0008*/ 	.byte	0x01, 0x35
	.zero		2


	//----- nvinfo : EIATTR_PARAM_CBANK
	.align		4
        /*000c*/ 	.byte	0x04, 0x0a
        /*000e*/ 	.short	(.L_6889 - .L_6888)
	.align		4
.L_6888:
        /*0010*/ 	.word	index@(.nv.constant0._ZN2at6native29vectorized_elementwise_kernelILi2EZZZNS0_23logical_not_kernel_cudaERNS_18TensorIteratorBaseEENKUlvE0_clEvENKUlvE_clEvEUlhE_St5arrayIPcLm2EEEEviT0_T1_)
        /*0014*/ 	.short	0x0160
        /*0016*/ 	.short	0x0018


	//----- nvinfo : EIATTR_CBANK_PARAM_SIZE
	.align		4
.L_6889:
        /*0018*/ 	.byte	0x03, 0x19
        /*001a*/ 	.short	0x0018


	//----- nvinfo : EIATTR_KPARAM_INFO
	.align		4
        /*001c*/ 	.byte	0x04, 0x17
        /*001e*/ 	.short	(.L_6891 - .L_6890)
.L_6890:
        /*0020*/ 	.word	0x00000000
        /*0024*/ 	.short	0x0002
        /*0026*/ 	.short	0x0008
        /*0028*/ 	.byte	0x00, 0xf0, 0x41, 0x00


	//----- nvinfo : EIATTR_KPARAM_INFO
	.align		4
.L_6891:
        /*002c*/ 	.byte	0x04, 0x17
        /*002e*/ 	.short	(.L_6893 - .L_6892)
.L_6892:
        /*0030*/ 	.word	0x00000000
        /*0034*/ 	.short	0x0001
        /*0036*/ 	.short	0x0004
        /*0038*/ 	.byte	0x00, 0xf0, 0x05, 0x00


	//----- nvinfo : EIATTR_KPARAM_INFO
	.align		4
.L_6893:
        /*003c*/ 	.byte	0x04, 0x17
        /*003e*/ 	.short	(.L_6895 - .L_6894)
.L_6894:
        /*0040*/ 	.word	0x00000000
        /*0044*/ 	.short	0x0000
        /*0046*/ 	.short	0x0000
        /*0048*/ 	.byte	0x00, 0xf0, 0x11, 0x00


	//----- nvinfo : EIATTR_MAXREG_COUNT
	.align		4
.L_6895:
        /*004c*/ 	.byte	0x03, 0x1b
        /*004e*/ 	.short	0x00ff


	//----- nvinfo : EIATTR_MERCURY_ISA_VERSION
	.align		4
        /*0050*/ 	.byte	0x03, 0x5f
        /*0052*/ 	.short	0x0000


	//----- nvinfo : EIATTR_EXIT_INSTR_OFFSETS
	.align		4
        /*0054*/ 	.byte	0x04, 0x1c
        /*0056*/ 	.short	(.L_6897 - .L_6896)


	//   ....[0]....
.L_6896:
        /*0058*/ 	.word	0x00000320


	//   ....[1]....
        /*005c*/ 	.word	0x00000b30


	//   ....[2]....
        /*0060*/ 	.word	0x00000b80


	//----- nvinfo : EIATTR_MAX_THREADS
	.align		4
.L_6897:
        /*0064*/ 	.byte	0x04, 0x05
        /*0066*/ 	.short	(.L_6899 - .L_6898)
.L_6898:
        /*0068*/ 	.word	0x00000080
        /*006c*/ 	.word	0x00000001
        /*0070*/ 	.word	0x00000001


	//----- nvinfo : EIATTR_CRS_STACK_SIZE
	.align		4
.L_6899:
        /*0074*/ 	.byte	0x04, 0x1e
        /*0076*/ 	.short	(.L_6901 - .L_6900)
.L_6900:
        /*0078*/ 	.word	0x00000000
.L_6901:


//--------------------- .nv.info._ZN2at6native29vectorized_elementwise_kernelILi4EZZZNS0_23logical_not_kernel_cudaERNS_18TensorIteratorBaseEENKUlvE0_clEvENKUlvE_clEvEUlhE_St5arrayIPcLm2EEEEviT0_T1_ --------------------------
	.section	.nv.info._ZN2at6native29vectorized_elementwise_kernelILi4EZZZNS0_23logical_not_kernel_cudaERNS_18TensorIteratorBaseEENKUlvE0_clEvENKUlvE_clEvEUlhE_St5arrayIPcLm2EEEEviT0_T1_,"",@"SHT_CUDA_INFO"
	.sectionflags	@""
	.align	4


	//----- nvinfo : EIATTR_CUDA_API_VERSION
	.align		4
        /*0000*/ 	.byte	0x04, 0x37
        /*0002*/ 	.short	(.L_6903 - .L_6902)
.L_6902:
        /*0004*/ 	.word	0x00000082


	//----- nvinfo : EIATTR_SW2861232_WAR
	.align		4
.L_6903:
        /*0008*/ 	.byte	0x01, 0x35
	.zero		2


	//----- nvinfo : EIATTR_PARAM_CBANK
	.align		4
        /*000c*/ 	.byte	0x04, 0x0a
        /*000e*/ 	.short	(.L_6905 - .L_6904)
	.align		4
.L_6904:
        /*0010*/ 	.word	index@(.nv.constant0._ZN2at6native29vectorized_elementwise_kernelILi4EZZZNS0_23logical_not_kernel_cudaERNS_18TensorIteratorBaseEENKUlvE0_clEvENKUlvE_clEvEUlhE_St5arrayIPcLm2EEEEviT0_T1_)
        /*0014*/ 	.short	0x0160
        /*0016*/ 	.short	0x0018


	//----- nvinfo : EIATTR_CBANK_PARAM_SIZE
	.align		4
.L_6905:
        /*0018*/ 	.byte	0x03, 0x19
        /*001a*/ 	.short	0x0018


	//----- nvinfo : EIATTR_KPARAM_INFO
	.align		4
        /*001c*/ 	.byte	0x04, 0x17
        /*001e*/ 	.short	(.L_6907 - .L_6906)
.L_6906:
        /*0020*/ 	.word	0x00000000
        /*0024*/ 	.short	0x0002
        /*0026*/ 	.short	0x0008
        /*0028*/ 	.byte	0x00, 0xf0, 0x41, 0x00


	//----- nvinfo : EIATTR_KPARAM_INFO
	.align		4
.L_6907:
        /*002c*/ 	.byte	0x04, 0x17
        /*002e*/ 	.short	(.L_6909 - .L_6908)
.L_6908:
        /*0030*/ 	.word	0x00000000
        /*0034*/ 	.short	0x0001
        /*0036*/ 	.short	0x0004
        /*0038*/ 	.byte	0x00, 0xf0, 0x05, 0x00


	//----- nvinfo : EIATTR_KPARAM_INFO
	.align		4
.L_6909:
        /*003c*/ 	.byte	0x04, 0x17
        /*003e*/ 	.short	(.L_6911 - .L_6910)
.L_6910:
        /*0040*/ 	.word	0x00000000
        /*0044*/ 	.short	0x0000
        /*0046*/ 	.short	0x0000
        /*0048*/ 	.byte	0x00, 0xf0, 0x11, 0x00


	//----- nvinfo : EIATTR_MAXREG_COUNT
	.align		4
.L_6911:
        /*004c*/ 	.byte	0x03, 0x1b
        /*004e*/ 	.short	0x00ff


	//----- nvinfo : EIATTR_MERCURY_ISA_VERSION
	.align		4
        /*0050*/ 	.byte	0x03, 0x5f
        /*0052*/ 	.short	0x0000


	//----- nvinfo : EIATTR_EXIT_INSTR_OFFSETS
	.align		4
        /*0054*/ 	.byte	0x04, 0x1c
        /*0056*/ 	.short	(.L_6913 - .L_6912)


	//   ....[0]....
.L_6912:
        /*0058*/ 	.word	0x00000300


	//   ....[1]....
        /*005c*/ 	.word	0x00000b10


	//   ....[2]....
        /*0060*/ 	.word	0x00000b60


	//----- nvinfo : EIATTR_MAX_THREADS
	.align		4
.L_6913:
        /*0064*/ 	.byte	0x04, 0x05
        /*0066*/ 	.short	(.L_6915 - .L_6914)
.L_6914:
        /*0068*/ 	.word	0x00000080
        /*006c*/ 	.word	0x00000001
        /*0070*/ 	.word	0x00000001


	//----- nvinfo : EIATTR_CRS_STACK_SIZE
	.align		4
.L_6915:
        /*0074*/ 	.byte	0x04, 0x1e
        /*0076*/ 	.short	(.L_6917 - .L_6916)
.L_6916:
        /*0078*/ 	.word	0x00000000
.L_6917:


//--------------------- .nv.info._ZN2at6native29vectorized_elementwise_kernelILi8EZZZNS0_23logical_not_kernel_cudaERNS_18TensorIteratorBaseEENKUlvE0_clEvENKUlvE_clEvEUlhE_St5arrayIPcLm2EEEEviT0_T1_ --------------------------
	.section	.nv.info._ZN2at6native29vectorized_elementwise_kernelILi8EZZZNS0_23logical_not_kernel_cudaERNS_18TensorIteratorBaseEENKUlvE0_clEvENKUlvE_clEvEUlhE_St5arrayIPcLm2EEEEviT0_T1_,"",@"SHT_CUDA_INFO"
	.sectionflags	@""
	.align	4


	//----- nvinfo : EIATTR_CUDA_API_VERSION
	.align		4
        /*0000*/ 	.byte	0x04, 0x37
        /*0002*/ 	.short	(.L_6919 - .L_6918)
.L_6918:
        /*0004*/ 	.word	0x00000082


	//----- nvinfo : EIATTR_SW2861232_WAR
	.align		4
.L_6919:
        /*0008*/ 	.byte	0x01, 0x35
	.zero		2


	//----- nvinfo : EIATTR_PARAM_CBANK
	.align		4
        /*000c*/ 	.byte	0x04, 0x0a
        /*000e*/ 	.short	(.L_6921 - .L_6920)
	.align		4
.L_6920:
        /*0010*/ 	.word	index@(.nv.constant0._ZN2at6native29vectorized_elementwise_kernelILi8EZZZNS0_23logical_not_kernel_cudaERNS_18TensorIteratorBaseEENKUlvE0_clEvENKUlvE_clEvEUlhE_St5arrayIPcLm2EEEEviT0_T1_)
        /*0014*/ 	.short	0x0160
        /*0016*/ 	.short	0x0018


	//----- nvinfo : EIATTR_CBANK_PARAM_SIZE
	.align		4
.L_6921:
        /*0018*/ 	.byte	0x03, 0x19
        /*001a*/ 	.short	0x0018


	//----- nvinfo : EIATTR_KPARAM_INFO
	.align		4
        /*001c*/ 	.byte	0x04, 0x17
        /*001e*/ 	.short	(.L_6923 - .L_6922)
.L_6922:
        /*0020*/ 	.word	0x00000000
        /*0024*/ 	.short	0x0002
        /*0026*/ 	.short	0x0008
        /*0028*/ 	.byte	0x00, 0xf0, 0x41, 0x00


	//----- nvinfo : EIATTR_KPARAM_INFO
	.align		4
.L_6923:
        /*002c*/ 	.byte	0x04, 0x17
        /*002e*/ 	.short	(.L_6925 - .L_6924)
.L_6924:
        /*0030*/ 	.word	0x00000000
        /*0034*/ 	.short	0x0001
        /*0036*/ 	.short	0x0004
        /*0038*/ 	.byte	0x00, 0xf0, 0x05, 0x00


	//----- nvinfo : EIATTR_KPARAM_INFO
	.align		4
.L_6925:
        /*003c*/ 	.byte	0x04, 0x17
        /*003e*/ 	.short	(.L_6927 - .L_6926)
.L_6926:
        /*0040*/ 	.word	0x00000000
        /*0044*/ 	.short	0x0000
        /*0046*/ 	.short	0x0000
        /*0048*/ 	.byte	0x00, 0xf0, 0x11, 0x00


	//----- nvinfo : EIATTR_MAXREG_COUNT
	.align		4
.L_6927:
        /*004c*/ 	.byte	0x03, 0x1b
        /*004e*/ 	.short	0x00ff


	//----- nvinfo : EIATTR_MERCURY_ISA_VERSION
	.align		4
        /*0050*/ 	.byte	0x03, 0x5f
        /*0052*/ 	.short	0x0000


	//----- nvinfo : EIATTR_EXIT_INSTR_OFFSETS
	.align		4
        /*0054*/ 	.byte	0x04, 0x1c
        /*0056*/ 	.short	(.L_6929 - .L_6928)


	//   ....[0]....
.L_6928:
        /*0058*/ 	.word	0x00000010


	//----- nvinfo : EIATTR_MAX_THREADS
	.align		4
.L_6929:
        /*005c*/ 	.byte	0x04, 0x05
        /*005e*/ 	.short	(.L_6931 - .L_6930)
.L_6930:
        /*0060*/ 	.word	0x00000080
        /*0064*/ 	.word	0x00000001
        /*0068*/ 	.word	0x00000001
.L_6931:


//--------------------- .nv.callgraph             --------------------------
	.section	.nv.callgraph,"",@"SHT_CUDA_CALLGRAPH"
	.align	4
	.sectionentsize	8
	.align		4
        /*0000*/ 	.word	0x00000000
	.align		4
        /*0004*/ 	.word	0xffffffff
	.align		4
        /*0008*/ 	.word	index@(_ZN2at6native18elementwise_kernelILi128ELi4EZNS0_15gpu_kernel_implIZZZNS0_19signbit_kernel_cudaERNS_18TensorIteratorBaseEENKUlvE0_clEvENKUlvE2_clEvEUlN3c104HalfEE_EEvS4_RKT_EUliE_EEviT1_)
	.align		4
        /*000c*/ 	.word	index@(__assertfail)
	.align		4
        /*0010*/ 	.word	index@(_ZN2at6native27unrolled_elementwise_kernelIZZZNS0_19signbit_kernel_cudaERNS_18TensorIteratorBaseEENKUlvE0_clEvENKUlvE2_clEvEUlN3c104HalfEE_St5arrayIPcLm2EELi4E23TrivialOffsetCalculatorILi1EjESD_NS0_6memory12LoadWithCastILi1EEENSE_13StoreWithCastILi1EEEEEviT_T0_T2_T3_T4_T5_)
	.align		4
        /*0014*/ 	.word	index@(__assertfail)
	.align		4
        /*0018*/ 	.word	index@(_ZN2at6native18elementwise_kernelILi128ELi4EZNS0_15gpu_kernel_implIZZZNS0_19signbit_kernel_cudaERNS_18TensorIteratorBaseEENKUlvE0_clEvENKUlvE1_clEvEUlN3c108BFloat16EE_EEvS4_RKT_EUliE_EEviT1_)
	.align		4
        /*001c*/ 	.word	index@(__assertfail)
	.align		4
        /*0020*/ 	.word	index@(_ZN2at6native27unrolled_elementwise_kernelIZZZNS0_19signbit_kernel_cudaERNS_18TensorIteratorBaseEENKUlvE0_clEvENKUlvE1_clEvEUlN3c108BFloat16EE_St5arrayIPcLm2EELi4E23TrivialOffsetCalculatorILi1EjESD_NS0_6memory12LoadWithCastILi1EEENSE_13StoreWithCastILi1EEEEEviT_T0_T2_T3_T4_T5_)
	.align		4
        /*0024*/ 	.word	index@(__assertfail)
	.align		4
        /*0028*/ 	.word	index@(_ZN2at6native18elementwise_kernelILi128ELi4EZNS0_15gpu_kernel_implIZZZNS0_19signbit_kernel_cudaERNS_18TensorIteratorBaseEENKUlvE0_clEvENKUlvE0_clEvEUlfE_EEvS4_RKT_EUliE_EEviT1_)
	.align		4
        /*002c*/ 	.word	index@(__assertfail)
	.align		4
        /*0030*/ 	.word	index@(_ZN2at6native27unrolled_elementwise_kernelIZZZNS0_19signbit_kernel_cudaERNS_18TensorIteratorBaseEENKUlvE0_clEvENKUlvE0_clEvEUlfE_St5arrayIPcLm2EELi4E23TrivialOffsetCalculatorILi1EjESB_NS0_6memory12LoadWithCastILi1EEENSC_13StoreWithCastILi1EEEEEviT_T0_T2_T3_T4_T5_)
	.align		4
        /*0034*/ 	.word	index@(__assertfail)
	.align		4
        /*0038*/ 	.word	index@(_ZN2at6native18elementwise_kernelILi128ELi4EZNS0_15gpu_kernel_implIZZZNS0_19signbit_kernel_cudaERNS_18TensorIteratorBaseEENKUlvE0_clEvENKUlvE_clEvEUldE_EEvS4_RKT_EUliE_EEviT1_)
	.align		4
        /*003c*/ 	.word	index@(__assertfail)
	.align		4
        /*0040*/ 	.word	index@(_ZN2at6native27unrolled_elementwise_kernelIZZZNS0_19signbit_kernel_cudaERNS_18TensorIteratorBaseEENKUlvE0_clEvENKUlvE_clEvEUldE_St5arrayIPcLm2EELi4E23TrivialOffsetCalculatorILi1EjESB_NS0_6memory12LoadWithCastILi1EEENSC_13StoreWithCastILi1EEEEEviT_T0_T2_T3_T4_T5_)
	.align		4
        /*0044*/ 	.word	index@(__assertfail)
	.align		4
        /*0048*/ 	.word	index@(_ZN2at6native18elementwise_kernelILi128ELi4EZNS0_15gpu_kernel_implIZZZNS0_19signbit_kernel_cudaERNS_18TensorIteratorBaseEENKUlvE_clEvENKUlvE3_clEvEUlsE_EEvS4_RKT_EUliE_EEviT1_)
	.align		4
        /*004c*/ 	.word	index@(__assertfail)
	.align		4
        /*0050*/ 	.word	index@(_ZN2at6native27unrolled_elementwise_kernelIZZZNS0_19signbit_kernel_cudaERNS_18TensorIteratorBaseEENKUlvE_clEvENKUlvE3_clEvEUlsE_St5arrayIPcLm2EELi4E23TrivialOffsetCalculatorILi1EjESB_NS0_6memory12LoadWithCastILi1EEENSC_13StoreWithCastILi1EEEEEviT_T0_T2_T3_T4_T5_)
	.align		4
        /*0054*/ 	.word	index@(__assertfail)
	.align		4
        /*0058*/ 	.word	index@(_ZN2at6native18elementwise_kernelILi128ELi4EZNS0_15gpu_kernel_implIZZZNS0_19signbit_kernel_cudaERNS_18TensorIteratorBaseEENKUlvE_clEvENKUlvE2_clEvEUllE_EEvS4_RKT_EUliE_EEviT1_)
	.align		4
        /*005c*/ 	.word	index@(__assertfail)
	.align		4
        /*0060*/ 	.word	index@(_ZN2at6native27unrolled_elementwise_kernelIZZZNS0_19signbit_kernel_cudaERNS_18TensorIteratorBaseEENKUlvE_clEvENKUlvE2_clEvEUllE_St5arrayIPcLm2EELi4E23TrivialOffsetCalculatorILi1EjESB_NS0_6memory12LoadWithCastILi1EEENSC_13StoreWithCastILi1EEEEEviT_T0_T2_T3_T4_T5_)
	.align		4
        /*0064*/ 	.word	index@(__assertfail)
	.align		4
        /*0068*/ 	.word	index@(_ZN2at6native18elementwise_kernelILi128ELi4EZNS0_15gpu_kernel_implIZZZNS0_19signbit_kernel_cudaERNS_18TensorIteratorBaseEENKUlvE_clEvENKUlvE1_clEvEUliE_EEvS4_RKT_EUliE_EEviT1_)
	.align		4
        /*006c*/ 	.word	index@(__assertfail)
	.align		4
        /*0070*/ 	.word	index@(_ZN2at6native27unrolled_elementwise_kernelIZZZNS0_19signbit_kernel_cudaERNS_18TensorIteratorBaseEENKUlvE_clEvENKUlvE1_clEvEUliE_St5arrayIPcLm2EELi4E23TrivialOffsetCalculatorILi1EjESB_NS0_6memory12LoadWithCastILi1EEENSC_13StoreWithCastILi1EEEEEviT_T0_T2_T3_T4_T5_)
	.align		4
        /*0074*/ 	.word	index@(__assertfail)
	.align		4
        /*0078*/ 	.word	index@(_ZN2at6native18elementwise_kernelILi128ELi4EZNS0_15gpu_kernel_implIZZZNS0_19signbit_kernel_cudaERNS_18TensorIteratorBaseEENKUlvE_clEvENKUlvE0_clEvEUlaE_EEvS4_RKT_EUliE_EEviT1_)
	.align		4
        /*007c*/ 	.word	index@(__assertfail)
	.align		4
        /*0080*/ 	.word	index@(_ZN2at6native27unrolled_elementwise_kernelIZZZNS0_19signbit_kernel_cudaERNS_18TensorIteratorBaseEENKUlvE_clEvENKUlvE0_clEvEUlaE_St5arrayIPcLm2EELi4E23TrivialOffsetCalculatorILi1EjESB_NS0_6memory12LoadWithCastILi1EEENSC_13StoreWithCastILi1EEEEEviT_T0_T2_T3_T4_T5_)
	.align		4
        /*0084*/ 	.word	index@(__assertfail)
	.align		4
        /*0088*/ 	.word	index@(_ZN2at6native18elementwise_kernelILi128ELi4EZNS0_15gpu_kernel_implIZZZNS0_19signbit_kernel_cudaERNS_18TensorIteratorBaseEENKUlvE_clEvENKUlvE_clEvEUlhE_EEvS4_RKT_EUliE_EEviT1_)
	.align		4
        /*008c*/ 	.word	index@(__assertfail)
	.align		4
        /*0090*/ 	.word	index@(_ZN2at6native27unrolled_elementwise_kernelIZZZNS0_19signbit_kernel_cudaERNS_18TensorIteratorBaseEENKUlvE_clEvENKUlvE_clEvEUlhE_St5arrayIPcLm2EELi4E23TrivialOffsetCalculatorILi1EjESB_NS0_6memory12LoadWithCastILi1EEENSC_13StoreWithCastILi1EEEEEviT_T0_T2_T3_T4_T5_)
	.align		4
        /*0094*/ 	.word	index@(__assertfail)
	.align		4
        /*0098*/ 	.word	index@(_ZN2at6native18elementwise_kernelILi128ELi4EZNS0_15gpu_kernel_implIZZZNS0_16sign_kernel_cudaERNS_18TensorIteratorBaseEENKUlvE_clEvENKUlvE7_clEvEUlN3c108BFloat16EE_EEvS4_RKT_EUliE_EEviT1_)
	.align		4
        /*009c*/ 	.word	index@(__assertfail)
	.align		4
        /*00a0*/ 	.word	index@(_ZN2at6native27unrolled_elementwise_kernelIZZZNS0_16sign_kernel_cudaERNS_18TensorIteratorBaseEENKUlvE_clEvENKUlvE7_clEvEUlN3c108BFloat16EE_St5arrayIPcLm2EELi4E23TrivialOffsetCalculatorILi1EjESD_NS0_6memory12LoadWithCastILi1EEENSE_13StoreWithCastILi1EEEEEviT_T0_T2_T3_T4_T5_)
	.align		4
        /*00a4*/ 	.word	index@(__assertfail)
	.align		4
        /*00a8*/ 	.word	index@(_ZN2at6native18elementwise_kernelILi128ELi4EZNS0_15gpu_kernel_implIZZZNS0_16sign_kernel_cudaERNS_18TensorIteratorBaseEENKUlvE_clEvENKUlvE6_clEvEUlN3c104HalfEE_EEvS4_RKT_EUliE_EEviT1_)
	.align		4
        /*00ac*/ 	.word	index@(__assertfail)
	.align		4
        /*00b0*/ 	.word	index@(_ZN2at6native27unrolled_elementwise_kernelIZZZNS0_16sign_kernel_cudaERNS_18TensorIteratorBaseEENKUlvE_clEvENKUlvE6_clEvEUlN3c104HalfEE_St5arrayIPcLm2EELi4E23TrivialOffsetCalculatorILi1EjESD_NS0_6memory12LoadWithCastILi1EEENSE_13StoreWithCastILi1EEEEEviT_T0_T2_T3_T4_T5_)
	.align		4
        /*00b4*/ 	.word	index@(__assertfail)
	.align		4
        /*00b8*/ 	.word	index@(_ZN2at6native18elementwise_kernelILi128ELi4EZNS0_15gpu_kernel_implIZZZNS0_16sign_kernel_cudaERNS_18TensorIteratorBaseEENKUlvE_clEvENKUlvE5_clEvEUlfE_EEvS4_RKT_EUliE_EEviT1_)
	.align		4
        /*00bc*/ 	.word	index@(__assertfail)
	.align		4
        /*00c0*/ 	.word	index@(_ZN2at6native27unrolled_elementwise_kernelIZZZNS0_16sign_kernel_cudaERNS_18TensorIteratorBaseEENKUlvE_clEvENKUlvE5_clEvEUlfE_St5arrayIPcLm2EELi4E23TrivialOffsetCalculatorILi1EjESB_NS0_6memory12LoadWithCastILi1EEENSC_13StoreWithCastILi1EEEEEviT_T0_T2_T3_T4_T5_)
	.align		4
        /*00c4*/ 	.word	index@(__assertfail)
	.align		4
        /*00c8*/ 	.word	index@(_ZN2at6native18elementwise_kernelILi128ELi4EZNS0_15gpu_kernel_implIZZZNS0_16sign_kernel_cudaERNS_18TensorIteratorBaseEENKUlvE_clEvENKUlvE4_clEvEUldE_EEvS4_RKT_EUliE_EEviT1_)
	.align		4
        /*00cc*/ 	.word	index@(__assertfail)
	.align		4
        /*00d0*/ 	.word	index@(_ZN2at6native27unrolled_elementwise_kernelIZZZNS0_16sign_kernel_cudaERNS_18TensorIteratorBaseEENKUlvE_clEvENKUlvE4_clEvEUldE_St5arrayIPcLm2EELi4E23TrivialOffsetCalculatorILi1EjESB_NS0_6memory12LoadWithCastILi1EEENSC_13StoreWithCastILi1EEEEEviT_T0_T2_T3_T4_T5_)
	.align		4
        /*00d4*/ 	.word	index@(__assertfail)
	.align		4
        /*00d8*/ 	.word	index@(_ZN2at6native18elementwise_kernelILi128ELi4EZNS0_15gpu_kernel_implIZZZNS0_16sign_kernel_cudaERNS_18TensorIteratorBaseEENKUlvE_clEvENKUlvE3_clEvEUlsE_EEvS4_RKT_EUliE_EEviT1_)
	.align		4
        /*00dc*/ 	.word	index@(__assertfail)
	.align		4
        /*00e0*/ 	.word	index@(_ZN2at6native27unrolled_elementwise_kernelIZZZNS0_16sign_kernel_cudaERNS_18TensorIteratorBaseEENKUlvE_clEvENKUlvE3_clEvEUlsE_St5arrayIPcLm2EELi4E23TrivialOffsetCalculatorILi1EjESB_NS0_6memory12LoadWithCastILi1EEENSC_13StoreWithCastILi1EEEEEviT_T0_T2_T3_T4_T5_)
	.align		4
        /*00e4*/ 	.word	index@(__assertfail)
	.align		4
        /*00e8*/ 	.word	index@(_ZN2at6native18elementwise_kernelILi128ELi4EZNS0_15gpu_kernel_implIZZZNS0_16sign_kernel_cudaERNS_18TensorIteratorBaseEENKUlvE_clEvENKUlvE2_clEvEUllE_EEvS4_RKT_EUliE_EEviT1_)
	.align		4
        /*00ec*/ 	.word	index@(__assertfail)
	.align		4
        /*00f0*/ 	.word	index@(_ZN2at6native27unrolled_elementwise_kernelIZZZNS0_16sign_kernel_cudaERNS_18TensorIteratorBaseEENKUlvE_clEvENKUlvE2_clEvEUllE_St5arrayIPcLm2EELi4E23TrivialOffsetCalculatorILi1EjESB_NS0_6memory12LoadWithCastILi1EEENSC_13StoreWithCastILi1EEEEEviT_T0_T2_T3_T4_T5_)
	.align		4
        /*00f4*/ 	.word	index@(__assertfail)
	.align		4
        /*00f8*/ 	.word	index@(_ZN2at6native18elementwise_kernelILi128ELi4EZNS0_15gpu_kernel_implIZZZNS0_16sign_kernel_cudaERNS_18TensorIteratorBaseEENKUlvE_clEvENKUlvE1_clEvEUliE_EEvS4_RKT_EUliE_EEviT1_)
	.align		4
        /*00fc*/ 	.word	index@(__assertfail)
	.align		4
        /*0100*/ 	.word	index@(_ZN2at6native27unrolled_elementwise_kernelIZZZNS0_16sign_kernel_cudaERNS_18TensorIteratorBaseEENKUlvE_clEvENKUlvE1_clEvEUliE_St5arrayIPcLm2EELi4E23TrivialOffsetCalculatorILi1EjESB_NS0_6memory12LoadWithCastILi1EEENSC_13StoreWithCastILi1EEEEEviT_T0_T2_T3_T4_T5_)
	.align		4
        /*0104*/ 	.word	index@(__assertfail)
	.align		4
        /*0108*/ 	.word	index@(_ZN2at6native18elementwise_kernelILi128ELi4EZNS0_15gpu_kernel_implIZZZNS0_16sign_kernel_cudaERNS_18TensorIteratorBaseEENKUlvE_clEvENKUlvE0_clEvEUlaE_EEvS4_RKT_EUliE_EEviT1_)
	.align		4
        /*010c*/ 	.word	index@(__assertfail)
	.align		4
        /*0110*/ 	.word	index@(_ZN2at6native27unrolled_elementwise_kernelIZZZNS0_16sign_kernel_cudaERNS_18TensorIteratorBaseEENKUlvE_clEvENKUlvE0_clEvEUlaE_St5arrayIPcLm2EELi4E23TrivialOffsetCalculatorILi1EjESB_NS0_6memory12LoadWithCastILi1EEENSC_13StoreWithCastILi1EEEEEviT_T0_T2_T3_T4_T5_)
	.align		4
        /*0114*/ 	.word	index@(__assertfail)
	.align		4
        /*0118*/ 	.word	index@(_ZN2at6native18elementwise_kernelILi128ELi4EZNS0_15gpu_kernel_implIZZZNS0_16sign_kernel_cudaERNS_18TensorIteratorBaseEENKUlvE_clEvENKUlvE_clEvEUlhE_EEvS4_RKT_EUliE_EEviT1_)
	.align		4
        /*011c*/ 	.word	index@(__assertfail)
	.align		4
        /*0120*/ 	.word	index@(_ZN2at6native27unrolled_elementwise_kernelIZZZNS0_16sign_kernel_cudaERNS_18TensorIteratorBaseEENKUlvE_clEvENKUlvE_clEvEUlhE_St5arrayIPcLm2EELi4E23TrivialOffsetCalculatorILi1EjESB_NS0_6memory12LoadWithCastILi1EEENSC_13StoreWithCastILi1EEEEEviT_T0_T2_T3_T4_T5_)
	.align		4
        /*0124*/ 	.word	index@(__assertfail)
	.align		4
        /*0128*/ 	.word	index@(_ZN2at6native18elementwise_kernelILi128ELi4EZNS0_15gpu_kernel_implIZNS0_16sign_kernel_cudaERNS_18TensorIteratorBaseEEUlbE_EEvS4_RKT_EUliE_EEviT1_)
	.align		4
        /*012c*/ 	.word	index@(__assertfail)
	.align		4
        /*0130*/ 	.word	index@(_ZN2at6native27unrolled_elementwise_kernelIZNS0_16sign_kernel_cudaERNS_18TensorIteratorBaseEEUlbE_St5arrayIPcLm2EELi4E23TrivialOffsetCalculatorILi1EjES9_NS0_6memory12LoadWithCastILi1EEENSA_13StoreWithCastILi1EEEEEviT_T0_T2_T3_T4_T5_)
	.align		4
        /*0134*/ 	.word	index@(__assertfail)
	.align		4
        /*0138*/ 	.word	index@(_ZN2at6native18elementwise_kernelILi128ELi4EZNS0_15gpu_kernel_implIZZZNS0_15neg_kernel_cudaERNS_18TensorIteratorBaseEENKUlvE0_clEvENKUlvE7_clEvEUlN3c108BFloat16EE_EEvS4_RKT_EUliE_EEviT1_)
	.align		4
        /*013c*/ 	.word	index@(__assertfail)
	.align		4
        /*0140*/ 	.word	index@(_ZN2at6native27unrolled_elementwise_kernelIZZZNS0_15neg_kernel_cudaERNS_18TensorIteratorBaseEENKUlvE0_clEvENKUlvE7_clEvEUlN3c108BFloat16EE_St5arrayIPcLm2EELi4E23TrivialOffsetCalculatorILi1EjESD_NS0_6memory12LoadWithCastILi1EEENSE_13StoreWithCastILi1EEEEEviT_T0_T2_T3_T4_T5_)
	.align		4
        /*0144*/ 	.word	index@(__assertfail)
	.align		4
        /*0148*/ 	.word	index@(_ZN2at6native18elementwise_kernelILi128ELi4EZNS0_15gpu_kernel_implIZZZNS0_15neg_kernel_cudaERNS_18TensorIteratorBaseEENKUlvE0_clEvENKUlvE6_clEvEUlN3c104HalfEE_EEvS4_RKT_EUliE_EEviT1_)
	.align		4
        /*014c*/ 	.word	index@(__assertfail)
	.align		4
        /*0150*/ 	.word	index@(_ZN2at6native27unrolled_elementwise_kernelIZZZNS0_15neg_kernel_cudaERNS_18TensorIteratorBaseEENKUlvE0_clEvENKUlvE6_clEvEUlN3c104HalfEE_St5arrayIPcLm2EELi4E23TrivialOffsetCalculatorILi1EjESD_NS0_6memory12LoadWithCastILi1EEENSE_13StoreWithCastILi1EEEEEviT_T0_T2_T3_T4_T5_)
	.align		4
        /*0154*/ 	.word	index@(__assertfail)
	.align		4
        /*0158*/ 	.word	index@(_ZN2at6native18elementwise_kernelILi128ELi4EZNS0_15gpu_kernel_implIZZZNS0_15neg_kernel_cudaERNS_18TensorIteratorBaseEENKUlvE0_clEvENKUlvE5_clEvEUlfE_EEvS4_RKT_EUliE_EEviT1_)
	.align		4
        /*015c*/ 	.word	index@(__assertfail)
	.align		4
        /*0160*/ 	.word	index@(_ZN2at6native27unrolled_elementwise_kernelIZZZNS0_15neg_kernel_cudaERNS_18TensorIteratorBaseEENKUlvE0_clEvENKUlvE5_clEvEUlfE_St5arrayIPcLm2EELi4E23TrivialOffsetCalculatorILi1EjESB_NS0_6memory12LoadWithCastILi1EEENSC_13StoreWithCastILi1EEEEEviT_T0_T2_T3_T4_T5_)
	.align		4
        /*0164*/ 	.word	index@(__assertfail)
	.align		4
        /*0168*/ 	.word	index@(_ZN2at6native18elementwise_kernelILi128ELi4EZNS0_15gpu_kernel_implIZZZNS0_15neg_kernel_cudaERNS_18TensorIteratorBaseEENKUlvE0_clEvENKUlvE4_clEvEUldE_EEvS4_RKT_EUliE_EEviT1_)
	.align		4
        /*016c*/ 	.word	index@(__assertfail)
	.align		4
        /*0170*/ 	.word	index@(_ZN2at6native27unrolled_elementwise_kernelIZZZNS0_15neg_kernel_cudaERNS_18TensorIteratorBaseEENKUlvE0_clEvENKUlvE4_clEvEUldE_St5arrayIPcLm2EELi4E23TrivialOffsetCalculatorILi1EjESB_NS0_6memory12LoadWithCastILi1EEENSC_13StoreWithCastILi1EEEEEviT_T0_T2_T3_T4_T5_)
	.align		4
        /*0174*/ 	.word	index@(__assertfail)
	.align		4
        /*0178*/ 	.word	index@(_ZN2at6native18elementwise_kernelILi128ELi4EZNS0_15gpu_kernel_implIZZZNS0_15neg_kernel_cudaERNS_18TensorIteratorBaseEENKUlvE0_clEvENKUlvE3_clEvEUlsE_EEvS4_RKT_EUliE_EEviT1_)
	.align		4
        /*017c*/ 	.word	index@(__assertfail)
	.align		4
        /*0180*/ 	.word	index@(_ZN2at6native27unrolled_elementwise_kernelIZZZNS0_15neg_kernel_cudaERNS_18TensorIteratorBaseEENKUlvE0_clEvENKUlvE3_clEvEUlsE_St5arrayIPcLm2EELi4E23TrivialOffsetCalculatorILi1EjESB_NS0_6memory12LoadWithCastILi1EEENSC_13StoreWithCastILi1EEEEEviT_T0_T2_T3_T4_T5_)
	.align		4
        /*0184*/ 	.word	index@(__assertfail)
	.align		4
        /*0188*/ 	.word	index@(_ZN2at6native18elementwise_kernelILi128ELi4EZNS0_15gpu_kernel_implIZZZNS0_15neg_kernel_cudaERNS_18TensorIteratorBaseEENKUlvE0_clEvENKUlvE2_clEvEUllE_EEvS4_RKT_EUliE_EEviT1_)
	.align		4
        /*018c*/ 	.word	index@(__assertfail)
	.align		4
        /*0190*/ 	.word	index@(_ZN2at6native27unrolled_elementwise_kernelIZZZNS0_15neg_kernel_cudaERNS_18TensorIteratorBaseEENKUlvE0_clEvENKUlvE2_clEvEUllE_St5arrayIPcLm2EELi4E23TrivialOffsetCalculatorILi1EjESB_NS0_6memory12LoadWithCastILi1EEENSC_13StoreWithCastILi1EEEEEviT_T0_T2_T3_T4_T5_)
	.align		4
        /*0194*/ 	.word	index@(__assertfail)
	.align		4
        /*0198*/ 	.word	index@(_ZN2at6native18elementwise_kernelILi128ELi4EZNS0_15gpu_kernel_implIZZZNS0_15neg_kernel_cudaERNS_18TensorIteratorBaseEENKUlvE0_clEvENKUlvE1_clEvEUliE_EEvS4_RKT_EUliE_EEviT1_)
	.align		4
        /*019c*/ 	.word	index@(__assertfail)
	.align		4
        /*01a0*/ 	.word	index@(_ZN2at6native27unrolled_elementwise_kernelIZZZNS0_15neg_kernel_cudaERNS_18TensorIteratorBaseEENKUlvE0_clEvENKUlvE1_clEvEUliE_St5arrayIPcLm2EELi4E23TrivialOffsetCalculatorILi1EjESB_NS0_6memory12LoadWithCastILi1EEENSC_13StoreWithCastILi1EEEEEviT_T0_T2_T3_T4_T5_)
	.align		4
        /*01a4*/ 	.word	index@(__assertfail)
	.align		4
        /*01a8*/ 	.word	index@(_ZN2at6native18elementwise_kernelILi128ELi4EZNS0_15gpu_kernel_implIZZZNS0_15neg_kernel_cudaERNS_18TensorIteratorBaseEENKUlvE0_clEvENKUlvE0_clEvEUlaE_EEvS4_RKT_EUliE_EEviT1_)
	.align		4
        /*01ac*/ 	.word	index@(__assertfail)
	.align		4
        /*01b0*/ 	.word	index@(_ZN2at6native27unrolled_elementwise_kernelIZZZNS0_15neg_kernel_cudaERNS_18TensorIteratorBaseEENKUlvE0_clEvENKUlvE0_clEvEUlaE_St5arrayIPcLm2EELi4E23TrivialOffsetCalculatorILi1EjESB_NS0_6memory12LoadWithCastILi1EEENSC_13StoreWithCastILi1EEEEEviT_T0_T2_T3_T4_T5_)
	.align		4
        /*01b4*/ 	.word	index@(__assertfail)
	.align		4
        /*01b8*/ 	.word	index@(_ZN2at6native18elementwise_kernelILi128ELi4EZNS0_15gpu_kernel_implIZZZNS0_15neg_kernel_cudaERNS_18TensorIteratorBaseEENKUlvE0_clEvENKUlvE_clEvEUlhE_EEvS4_RKT_EUliE_EEviT1_)
	.align		4
        /*01bc*/ 	.word	index@(__assertfail)
	.align		4
        /*01c0*/ 	.word	index@(_ZN2at6native27unrolled_elementwise_kernelIZZZNS0_15neg_kernel_cudaERNS_18TensorIteratorBaseEENKUlvE0_clEvENKUlvE_clEvEUlhE_St5arrayIPcLm2EELi4E23TrivialOffsetCalculatorILi1EjESB_NS0_6memory12LoadWithCastILi1EEENSC_13StoreWithCastILi1EEEEEviT_T0_T2_T3_T4_T5_)
	.align		4
        /*01c4*/ 	.word	index@(__assertfail)
	.align		4
        /*01c8*/ 	.word	index@(_ZN2at6native18elementwise_kernelILi128ELi4EZNS0_15gpu_kernel_implIZZZNS0_23logical_not_kernel_cudaERNS_18TensorIteratorBaseEENKUlvE0_clEvENKUlvE10_clEvEUlN3c108BFloat16EE_EEvS4_RKT_EUliE_EEviT1_)
	.align		4
        /*01cc*/ 	.word	index@(__assertfail)
	.align		4
        /*01d0*/ 	.word	index@(_ZN2at6native27unrolled_elementwise_kernelIZZZNS0_23logical_not_kernel_cudaERNS_18TensorIteratorBaseEENKUlvE0_clEvENKUlvE10_clEvEUlN3c108BFloat16EE_St5arrayIPcLm2EELi4E23TrivialOffsetCalculatorILi1EjESD_NS0_6memory12LoadWithCastILi1EEENSE_13StoreWithCastILi1EEEEEviT_T0_T2_T3_T4_T5_)
	.align		4
        /*01d4*/ 	.word	index@(__assertfail)
	.align		4
        /*01d8*/ 	.word	index@(_ZN2at6native18elementwise_kernelILi128ELi4EZNS0_15gpu_kernel_implIZZZNS0_23logical_not_kernel_cudaERNS_18TensorIteratorBaseEENKUlvE0_clEvENKUlvE9_clEvEUlN3c104HalfEE_EEvS4_RKT_EUliE_EEviT1_)
	.align		4
        /*01dc*/ 	.word	index@(__assertfail)
	.align		4
        /*01e0*/ 	.word	index@(_ZN2at6native27unrolled_elementwise_kernelIZZZNS0_23logical_not_kernel_cudaERNS_18TensorIteratorBaseEENKUlvE0_clEvENKUlvE9_clEvEUlN3c104HalfEE_St5arrayIPcLm2EELi4E23TrivialOffsetCalculatorILi1EjESD_NS0_6memory12LoadWithCastILi1EEENSE_13StoreWithCastILi1EEEEEviT_T0_T2_T3_T4_T5_)
	.align		4
        /*01e4*/ 	.word	index@(__assertfail)
	.align		4
        /*01e8*/ 	.word	index@(_ZN2at6native18elementwise_kernelILi128ELi4EZNS0_15gpu_kernel_implIZZZNS0_23logical_not_kernel_cudaERNS_18TensorIteratorBaseEENKUlvE0_clEvENKUlvE8_clEvEUlbE_EEvS4_RKT_EUliE_EEviT1_)
	.align		4
        /*01ec*/ 	.word	index@(__assertfail)
	.align		4
        /*01f0*/ 	.word	index@(_ZN2at6native27unrolled_elementwise_kernelIZZZNS0_23logical_not_kernel_cudaERNS_18TensorIteratorBaseEENKUlvE0_clEvENKUlvE8_clEvEUlbE_St5arrayIPcLm2EELi4E23TrivialOffsetCalculatorILi1EjESB_NS0_6memory12LoadWithCastILi1EEENSC_13StoreWithCastILi1EEEEEviT_T0_T2_T3_T4_T5_)
	.align		4
        /*01f4*/ 	.word	index@(__assertfail)
	.align		4
        /*01f8*/ 	.word	index@(_ZN2at6native18elementwise_kernelILi128ELi4EZNS0_15gpu_kernel_implIZZZNS0_23logical_not_kernel_cudaERNS_18TensorIteratorBaseEENKUlvE0_clEvENKUlvE7_clEvEUlN3c107complexIfEEE_EEvS4_RKT_EUliE_EEviT1_)
	.align		4
        /*01fc*/ 	.word	index@(__assertfail)
	.align		4
        /*0200*/ 	.word	index@(_ZN2at6native27unrolled_elementwise_kernelIZZZNS0_23logical_not_kernel_cudaERNS_18TensorIteratorBaseEENKUlvE0_clEvENKUlvE7_clEvEUlN3c107complexIfEEE_St5arrayIPcLm2EELi4E23TrivialOffsetCalculatorILi1EjESE_NS0_6memory12LoadWithCastILi1EEENSF_13StoreWithCastILi1EEEEEviT_T0_T2_T3_T4_T5_)
	.align		4
        /*0204*/ 	.word	index@(__assertfail)
	.align		4
        /*0208*/ 	.word	index@(_ZN2at6native18elementwise_kernelILi128ELi4EZNS0_15gpu_kernel_implIZZZNS0_23logical_not_kernel_cudaERNS_18TensorIteratorBaseEENKUlvE0_clEvENKUlvE6_clEvEUlN3c107complexIdEEE_EEvS4_RKT_EUliE_EEviT1_)
	.align		4
        /*020c*/ 	.word	index@(__assertfail)
	.align		4
        /*0210*/ 	.word	index@(_ZN2at6native27unrolled_elementwise_kernelIZZZNS0_23logical_not_kernel_cudaERNS_18TensorIteratorBaseEENKUlvE0_clEvENKUlvE6_clEvEUlN3c107complexIdEEE_St5arrayIPcLm2EELi4E23TrivialOffsetCalculatorILi1EjESE_NS0_6memory12LoadWithCastILi1EEENSF_13StoreWithCastILi1EEEEEviT_T0_T2_T3_T4_T5_)
	.align		4
        /*0214*/ 	.word	index@(__assertfail)
	.align		4
        /*0218*/ 	.word	index@(_ZN2at6native18elementwise_kernelILi128ELi4EZNS0_15gpu_kernel_implIZZZNS0_23logical_not_kernel_cudaERNS_18TensorIteratorBaseEENKUlvE0_clEvENKUlvE5_clEvEUlfE_EEvS4_RKT_EUliE_EEviT1_)
	.align		4
        /*021c*/ 	.word	index@(__assertfail)
	.align		4
        /*0220*/ 	.word	index@(_ZN2at6native27unrolled_elementwise_kernelIZZZNS0_23logical_not_kernel_cudaERNS_18TensorIteratorBaseEENKUlvE0_clEvENKUlvE5_clEvEUlfE_St5arrayIPcLm2EELi4E23TrivialOffsetCalculatorILi1EjESB_NS0_6memory12LoadWithCastILi1EEENSC_13StoreWithCastILi1EEEEEviT_T0_T2_T3_T4_T5_)
	.align		4
        /*0224*/ 	.word	index@(__assertfail)
	.align		4
        /*0228*/ 	.word	index@(_ZN2at6native18elementwise_kernelILi128ELi4EZNS0_15gpu_kernel_implIZZZNS0_23logical_not_kernel_cudaERNS_18TensorIteratorBaseEENKUlvE0_clEvENKUlvE4_clEvEUldE_EEvS4_RKT_EUliE_EEviT1_)
	.align		4
        /*022c*/ 	.word	index@(__assertfail)
	.align		4
        /*0230*/ 	.word	index@(_ZN2at6native27unrolled_elementwise_kernelIZZZNS0_23logical_not_kernel_cudaERNS_18TensorIteratorBaseEENKUlvE0_clEvENKUlvE4_clEvEUldE_St5arrayIPcLm2EELi4E23TrivialOffsetCalculatorILi1EjESB_NS0_6memory12LoadWithCastILi1EEENSC_13StoreWithCastILi1EEEEEviT_T0_T2_T3_T4_T5_)
	.align		4
        /*0234*/ 	.word	index@(__assertfail)
	.align		4
        /*0238*/ 	.word	index@(_ZN2at6native18elementwise_kernelILi128ELi4EZNS0_15gpu_kernel_implIZZZNS0_23logical_not_kernel_cudaERNS_18TensorIteratorBaseEENKUlvE0_clEvENKUlvE3_clEvEUlsE_EEvS4_RKT_EUliE_EEviT1_)
	.align		4
        /*023c*/ 	.word	index@(__assertfail)
	.align		4
        /*0240*/ 	.word	index@(_ZN2at6native27unrolled_elementwise_kernelIZZZNS0_23logical_not_kernel_cudaERNS_18TensorIteratorBaseEENKUlvE0_clEvENKUlvE3_clEvEUlsE_St5arrayIPcLm2EELi4E23TrivialOffsetCalculatorILi1EjESB_NS0_6memory12LoadWithCastILi1EEENSC_13StoreWithCastILi1EEEEEviT_T0_T2_T3_T4_T5_)
	.align		4
        /*0244*/ 	.word	index@(__assertfail)
	.align		4
        /*0248*/ 	.word	index@(_ZN2at6native18elementwise_kernelILi128ELi4EZNS0_15gpu_kernel_implIZZZNS0_23logical_not_kernel_cudaERNS_18TensorIteratorBaseEENKUlvE0_clEvENKUlvE2_clEvEUllE_EEvS4_RKT_EUliE_EEviT1_)
	.align		4
        /*024c*/ 	.word	index@(__assertfail)
	.align		4
        /*0250*/ 	.word	index@(_ZN2at6native27unrolled_elementwise_kernelIZZZNS0_23logical_not_kernel_cudaERNS_18TensorIteratorBaseEENKUlvE0_clEvENKUlvE2_clEvEUllE_St5arrayIPcLm2EELi4E23TrivialOffsetCalculatorILi1EjESB_NS0_6memory12LoadWithCastILi1EEENSC_13StoreWithCastILi1EEEEEviT_T0_T2_T3_T4_T5_)
	.align		4
        /*0254*/ 	.word	index@(__assertfail)
	.align		4
        /*0258*/ 	.word	index@(_ZN2at6native18elementwise_kernelILi128ELi4EZNS0_15gpu_kernel_implIZZZNS0_23logical_not_kernel_cudaERNS_18TensorIteratorBaseEENKUlvE0_clEvENKUlvE1_clEvEUliE_EEvS4_RKT_EUliE_EEviT1_)
	.align		4
        /*025c*/ 	.word	index@(__assertfail)
	.align		4
        /*0260*/ 	.word	index@(_ZN2at6native27unrolled_elementwise_kernelIZZZNS0_23logical_not_kernel_cudaERNS_18TensorIteratorBaseEENKUlvE0_clEvENKUlvE1_clEvEUliE_St5arrayIPcLm2EELi4E23TrivialOffsetCalculatorILi1EjESB_NS0_6memory12LoadWithCastILi1EEENSC_13StoreWithCastILi1EEEEEviT_T0_T2_T3_T4_T5_)
	.align		4
        /*0264*/ 	.word	index@(__assertfail)
	.align		4
        /*0268*/ 	.word	index@(_ZN2at6native18elementwise_kernelILi128ELi4EZNS0_15gpu_kernel_implIZZZNS0_23logical_not_kernel_cudaERNS_18TensorIteratorBaseEENKUlvE0_clEvENKUlvE0_clEvEUlaE_EEvS4_RKT_EUliE_EEviT1_)
	.align		4
        /*026c*/ 	.word	index@(__assertfail)
	.align		4
        /*0270*/ 	.word	index@(_ZN2at6native27unrolled_elementwise_kernelIZZZNS0_23logical_not_kernel_cudaERNS_18TensorIteratorBaseEENKUlvE0_clEvENKUlvE0_clEvEUlaE_St5arrayIPcLm2EELi4E23TrivialOffsetCalculatorILi1EjESB_NS0_6memory12LoadWithCastILi1EEENSC_13StoreWithCastILi1EEEEEviT_T0_T2_T3_T4_T5_)
	.align		4
        /*0274*/ 	.word	index@(__assertfail)
	.align		4
        /*0278*/ 	.word	index@(_ZN2at6native18elementwise_kernelILi128ELi4EZNS0_15gpu_kernel_implIZZZNS0_23logical_not_kernel_cudaERNS_18TensorIteratorBaseEENKUlvE0_clEvENKUlvE_clEvEUlhE_EEvS4_RKT_EUliE_EEviT1_)
	.align		4
        /*027c*/ 	.word	index@(__assertfail)
	.align		4
        /*0280*/ 	.word	index@(_ZN2at6native27unrolled_elementwise_kernelIZZZNS0_23logical_not_kernel_cudaERNS_18TensorIteratorBaseEENKUlvE0_clEvENKUlvE_clEvEUlhE_St5arrayIPcLm2EELi4E23TrivialOffsetCalculatorILi1EjESB_NS0_6memory12LoadWithCastILi1EEENSC_13StoreWithCastILi1EEEEEviT_T0_T2_T3_T4_T5_)
	.align		4
        /*0284*/ 	.word	index@(__assertfail)
	.align		4
        /*0288*/ 	.word	0x00000000
	.align		4
        /*028c*/ 	.word	0xfffffffe
	.align		4
        /*0290*/ 	.word	0x00000000
	.align		4
        /*0294*/ 	.word	0xfffffffd
	.align		4
        /*0298*/ 	.word	0x00000000
	.align		4
        /*029c*/ 	.word	0xfffffffc


//--------------------- .nv.rel.action            --------------------------
	.section	.nv.rel.action,"",@"SHT_CUDA_RELOCINFO"
	.align	8
	.sectionentsize	8
        /*0000*/ 	.byte	0x73, 0x00, 0x00, 0x00, 0x00, 0x00, 0x00, 0x00, 0x00, 0x00, 0x00, 0x11, 0x25, 0x00, 0x05, 0x36


//--------------------- .nv.constant4             --------------------------
	.section	.nv.constant4,"a",@progbits
	.align	8
	.align		8
.nv.constant4:
        /*0000*/ 	.dword	__assertfail
	.align		8
        /*0008*/ 	.dword	__unnamed_1
	.align		8
        /*0010*/ 	.dword	__unnamed_2
	.align		8
        /*0018*/ 	.dword	__unnamed_3
	.align		8
        /*0020*/ 	.dword	__unnamed_4
	.align		8
        /*0028*/ 	.dword	__unnamed_5
	.align		8
        /*0030*/ 	.dword	__unnamed_6
	.align		8
        /*0038*/ 	.dword	__unnamed_7
	.align		8
        /*0040*/ 	.dword	__unnamed_8
	.align		8
        /*0048*/ 	.dword	__unnamed_9
	.align		8
        /*0050*/ 	.dword	__unnamed_10
	.align		8
        /*0058*/ 	.dword	__unnamed_11
	.align		8
        /*0060*/ 	.dword	__unnamed_12
	.align		8
        /*0068*/ 	.dword	__unnamed_13
	.align		8
        /*0070*/ 	.dword	__unnamed_14
	.align		8
        /*0078*/ 	.dword	__unnamed_15
	.align		8
        /*0080*/ 	.dword	__unnamed_16
	.align		8
        /*0088*/ 	.dword	__unnamed_17
	.align		8
        /*0090*/ 	.dword	__unnamed_18
	.align		8
        /*0098*/ 	.dword	__unnamed_19
	.align		8
        /*00a0*/ 	.dword	__unnamed_20
	.align		8
        /*00a8*/ 	.dword	__unnamed_21
	.align		8
        /*00b0*/ 	.dword	__unnamed_22
	.align		8
        /*00b8*/ 	.dword	_ZN50_INTERNAL_e6cf2fbd_19_UnarySignKernels_cu_958ef9c64cuda3std3__45__cpo5beginE
	.align		8
        /*00c0*/ 	.dword	_ZN50_INTERNAL_e6cf2fbd_19_UnarySignKernels_cu_958ef9c64cuda3std3__45__cpo3endE
	.align		8
        /*00c8*/ 	.dword	_ZN50_INTERNAL_e6cf2fbd_19_UnarySignKernels_cu_958ef9c64cuda3std3__45__cpo6cbeginE
	.align		8
        /*00d0*/ 	.dword	_ZN50_INTERNAL_e6cf2fbd_19_UnarySignKernels_cu_958ef9c64cuda3std3__45__cpo4cendE
	.align		8
        /*00d8*/ 	.dword	_ZN50_INTERNAL_e6cf2fbd_19_UnarySignKernels_cu_958ef9c64cuda3std3__45__cpo6rbeginE
	.align		8
        /*00e0*/ 	.dword	_ZN50_INTERNAL_e6cf2fbd_19_UnarySignKernels_cu_958ef9c64cuda3std3__45__cpo4rendE
	.align		8
        /*00e8*/ 	.dword	_ZN50_INTERNAL_e6cf2fbd_19_UnarySignKernels_cu_958ef9c64cuda3std3__45__cpo7crbeginE
	.align		8
        /*00f0*/ 	.dword	_ZN50_INTERNAL_e6cf2fbd_19_UnarySignKernels_cu_958ef9c64cuda3std3__45__cpo5crendE
	.align		8
        /*00f8*/ 	.dword	_ZN50_INTERNAL_e6cf2fbd_19_UnarySignKernels_cu_958ef9c64cuda3std3__452_GLOBAL__N__e6cf2fbd_19_UnarySignKernels_cu_958ef9c66ignoreE
	.align		8
        /*0100*/ 	.dword	_ZN50_INTERNAL_e6cf2fbd_19_UnarySignKernels_cu_958ef9c64cuda3std3__419piecewise_constructE
	.align		8
        /*0108*/ 	.dword	_ZN50_INTERNAL_e6cf2fbd_19_UnarySignKernels_cu_958ef9c64cuda3std3__48in_placeE
	.align		8
        /*0110*/ 	.dword	_ZN50_INTERNAL_e6cf2fbd_19_UnarySignKernels_cu_958ef9c64cuda3std3__420unreachable_sentinelE
	.align		8
        /*0118*/ 	.dword	_ZN50_INTERNAL_e6cf2fbd_19_UnarySignKernels_cu_958ef9c64cuda3std6ranges3__45__cpo4swapE
	.align		8
        /*0120*/ 	.dword	_ZN50_INTERNAL_e6cf2fbd_19_UnarySignKernels_cu_958ef9c64cuda3std6ranges3__45__cpo9iter_moveE
	.align		8
        /*0128*/ 	.dword	_ZN50_INTERNAL_e6cf2fbd_19_UnarySignKernels_cu_958ef9c64cuda3std6ranges3__45__cpo5beginE
	.align		8
        /*0130*/ 	.dword	_ZN50_INTERNAL_e6cf2fbd_19_UnarySignKernels_cu_958ef9c64cuda3std6ranges3__45__cpo3endE
	.align		8
        /*0138*/ 	.dword	_ZN50_INTERNAL_e6cf2fbd_19_UnarySignKernels_cu_958ef9c64cuda3std6ranges3__45__cpo6cbeginE
	.align		8
        /*0140*/ 	.dword	_ZN50_INTERNAL_e6cf2fbd_19_UnarySignKernels_cu_958ef9c64cuda3std6ranges3__45__cpo4cendE
	.align		8
        /*0148*/ 	.dword	_ZN50_INTERNAL_e6cf2fbd_19_UnarySignKernels_cu_958ef9c64cuda3std6ranges3__45__cpo7advanceE
	.align		8
        /*0150*/ 	.dword	_ZN50_INTERNAL_e6cf2fbd_19_UnarySignKernels_cu_958ef9c64cuda3std6ranges3__45__cpo9iter_swapE
	.align		8
        /*0158*/ 	.dword	_ZN50_INTERNAL_e6cf2fbd_19_UnarySignKernels_cu_958ef9c64cuda3std6ranges3__45__cpo4nextE
	.align		8
        /*0160*/ 	.dword	_ZN50_INTERNAL_e6cf2fbd_19_UnarySignKernels_cu_958ef9c64cuda3std6ranges3__45__cpo4prevE
	.align		8
        /*0168*/ 	.dword	_ZN50_INTERNAL_e6cf2fbd_19_UnarySignKernels_cu_958ef9c64cuda3std6ranges3__45__cpo4dataE
	.align		8
        /*0170*/ 	.dword	_ZN50_INTERNAL_e6cf2fbd_19_UnarySignKernels_cu_958ef9c64cuda3std6ranges3__45__cpo5cdataE
	.align		8
        /*0178*/ 	.dword	_ZN50_INTERNAL_e6cf2fbd_19_UnarySignKernels_cu_958ef9c64cuda3std6ranges3__45__cpo4sizeE
	.align		8
        /*0180*/ 	.dword	_ZN50_INTERNAL_e6cf2fbd_19_UnarySignKernels_cu_958ef9c64cuda3std6ranges3__45__cpo5ssizeE
	.align		8
        /*0188*/ 	.dword	_ZN50_INTERNAL_e6cf2fbd_19_UnarySignKernels_cu_958ef9c64cuda3std6ranges3__45__cpo8distanceE
	.align		8
        /*0190*/ 	.dword	_ZN50_INTERNAL_e6cf2fbd_19_UnarySignKernels_cu_958ef9c66thrust23THRUST_300001_SM_800_NS6system6detail10sequential3seqE
	.align		8
        /*0198*/ 	.dword	$str$9
	.align		8
        /*01a0*/ 	.dword	$str$10


//--------------------- .nv.constant2._ZN2at6native18elementwise_kernelILi128ELi4EZNS0_15gpu_kernel_implIZZZNS0_19signbit_kernel_cudaERNS_18TensorIteratorBaseEENKUlvE0_clEvENKUlvE2_clEvEUlN3c104HalfEE_EEvS4_RKT_EUliE_EEviT1_ --------------------------
	.section	.nv.constant2._ZN2at6native18elementwise_kernelILi128ELi4EZNS0_15gpu_kernel_implIZZZNS0_19signbit_kernel_cudaERNS_18TensorIteratorBaseEENKUlvE0_clEvENKUlvE2_clEvEUlN3c104HalfEE_EEvS4_RKT_EUliE_EEviT1_,"a",@progbits
	.sectionflags	@""
	.align	4
.nv.constant2._ZN2at6native18elementwise_kernelILi128ELi4EZNS0_15gpu_kernel_implIZZZNS0_19signbit_kernel_cudaERNS_18TensorIteratorBaseEENKUlvE0_clEvENKUlvE2_clEvEUlN3c104HalfEE_EEvS4_RKT_EUliE_EEviT1_:
        /*0000*/ 	.byte	0x00, 0x00, 0x00, 0xf0, 0xff, 0xff, 0x0f, 0x38


//--------------------- .nv.constant0._ZN2at6native18elementwise_kernelILi128ELi4EZNS0_15gpu_kernel_implIZZZNS0_19signbit_kernel_cudaERNS_18TensorIteratorBaseEENKUlvE0_clEvENKUlvE2_clEvEUlN3c104HalfEE_EEvS4_RKT_EUliE_EEviT1_ --------------------------
	.section	.nv.constant0._ZN2at6native18elementwise_kernelILi128ELi4EZNS0_15gpu_kernel_implIZZZNS0_19signbit_kernel_cudaERNS_18TensorIteratorBaseEENKUlvE0_clEvENKUlvE2_clEvEUlN3c104HalfEE_EEvS4_RKT_EUliE_EEviT1_,"a",@progbits
	.sectionflags	@""
	.align	4
.nv.constant0._ZN2at6native18elementwise_kernelILi128ELi4EZNS0_15gpu_kernel_implIZZZNS0_19signbit_kernel_cudaERNS_18TensorIteratorBaseEENKUlvE0_clEvENKUlvE2_clEvEUlN3c104HalfEE_EEvS4_RKT_EUliE_EEviT1_:
	.zero		896


//--------------------- .nv.constant2._ZN2at6native27unrolled_elementwise_kernelIZZZNS0_19signbit_kernel_cudaERNS_18TensorIteratorBaseEENKUlvE0_clEvENKUlvE2_clEvEUlN3c104HalfEE_St5arrayIPcLm2EELi4E23TrivialOffsetCalculatorILi1EjESD_NS0_6memory12LoadWithCastILi1EEENSE_13StoreWithCastILi1EEEEEviT_T0_T2_T3_T4_T5_ --------------------------
	.section	.nv.constant2._ZN2at6native27unrolled_elementwise_kernelIZZZNS0_19signbit_kernel_cudaERNS_18TensorIteratorBaseEENKUlvE0_clEvENKUlvE2_clEvEUlN3c104HalfEE_St5arrayIPcLm2EELi4E23TrivialOffsetCalculatorILi1EjESD_NS0_6memory12LoadWithCastILi1EEENSE_13StoreWithCastILi1EEEEEviT_T0_T2_T3_T4_T5_,"a",@progbits
	.sectionflags	@""
	.align	4
.nv.constant2._ZN2at6native27unrolled_elementwise_kernelIZZZNS0_19signbit_kernel_cudaERNS_18TensorIteratorBaseEENKUlvE0_clEvENKUlvE2_clEvEUlN3c104HalfEE_St5arrayIPcLm2EELi4E23TrivialOffsetCalculatorILi1EjESD_NS0_6memory12LoadWithCastILi1EEENSE_13StoreWithCastILi1EEEEEviT_T0_T2_T3_T4_T5_:
        /*0000*/ 	.byte	0x00, 0x00, 0x00, 0xf0, 0xff, 0xff, 0x0f, 0x38


//--------------------- .nv.constant0._ZN2at6native27unrolled_elementwise_kernelIZZZNS0_19signbit_kernel_cudaERNS_18TensorIteratorBaseEENKUlvE0_clEvENKUlvE2_clEvEUlN3c104HalfEE_St5arrayIPcLm2EELi4E23TrivialOffsetCalculatorILi1EjESD_NS0_6memory12LoadWithCastILi1EEENSE_13StoreWithCastILi1EEEEEviT_T0_T2_T3_T4_T5_ --------------------------
	.section	.nv.constant0._ZN2at6native27unrolled_elementwise_kernelIZZZNS0_19signbit_kernel_cudaERNS_18TensorIteratorBaseEENKUlvE0_clEvENKUlvE2_clEvEUlN3c104HalfEE_St5arrayIPcLm2EELi4E23TrivialOffsetCalculatorILi1EjESD_NS0_6memory12LoadWithCastILi1EEENSE_13StoreWithCastILi1EEEEEviT_T0_T2_T3_T4_T5_,"a",@progbits
	.sectionflags	@""
	.align	4
.nv.constant0._ZN2at6native27unrolled_elementwise_kernelIZZZNS0_19signbit_kernel_cudaERNS_18TensorIteratorBaseEENKUlvE0_clEvENKUlvE2_clEvEUlN3c104HalfEE_St5arrayIPcLm2EELi4E23TrivialOffsetCalculatorILi1EjESD_NS0_6memory12LoadWithCastILi1EEENSE_13StoreWithCastILi1EEEEEviT_T0_T2_T3_T4_T5_:
	.zero		396


//--------------------- .nv.constant0._ZN2at6native18elementwise_kernelILi128ELi4EZNS0_22gpu_kernel_impl_nocastIZZZNS0_19signbit_kernel_cudaERNS_18TensorIteratorBaseEENKUlvE0_clEvENKUlvE2_clEvEUlN3c104HalfEE_EEvS4_RKT_EUliE_EEviT1_ --------------------------
	.section	.nv.constant0._ZN2at6native18elementwise_kernelILi128ELi4EZNS0_22gpu_kernel_impl_nocastIZZZNS0_19signbit_kernel_cudaERNS_18TensorIteratorBaseEENKUlvE0_clEvENKUlvE2_clEvEUlN3c104HalfEE_EEvS4_RKT_EUliE_EEviT1_,"a",@progbits
	.sectionflags	@""
	.align	4
.nv.constant0._ZN2at6native18elementwise_kernelILi128ELi4EZNS0_22gpu_kernel_impl_nocastIZZZNS0_19signbit_kernel_cudaERNS_18TensorIteratorBaseEENKUlvE0_clEvENKUlvE2_clEvEUlN3c104HalfEE_EEvS4_RKT_EUliE_EEviT1_:
	.zero		896


//--------------------- .nv.constant0._ZN2at6native27unrolled_elementwise_kernelIZZZNS0_19signbit_kernel_cudaERNS_18TensorIteratorBaseEENKUlvE0_clEvENKUlvE2_clEvEUlN3c104HalfEE_St5arrayIPcLm2EELi4E23TrivialOffsetCalculatorILi1EjESD_NS0_6memory15LoadWithoutCastENSE_16StoreWithoutCastEEEviT_T0_T2_T3_T4_T5_ --------------------------
	.section	.nv.constant0._ZN2at6native27unrolled_elementwise_kernelIZZZNS0_19signbit_kernel_cudaERNS_18TensorIteratorBaseEENKUlvE0_clEvENKUlvE2_clEvEUlN3c104HalfEE_St5arrayIPcLm2EELi4E23TrivialOffsetCalculatorILi1EjESD_NS0_6memory15LoadWithoutCastENSE_16StoreWithoutCastEEEviT_T0_T2_T3_T4_T5_,"a",@progbits
	.sectionflags	@""
	.align	4
.nv.constant0._ZN2at6native27unrolled_elementwise_kernelIZZZNS0_19signbit_kernel_cudaERNS_18TensorIteratorBaseEENKUlvE0_clEvENKUlvE2_clEvEUlN3c104HalfEE_St5arrayIPcLm2EELi4E23TrivialOffsetCalculatorILi1EjESD_NS0_6memory15LoadWithoutCastENSE_16StoreWithoutCastEEEviT_T0_T2_T3_T4_T5_:
	.zero		380


//--------------------- .nv.constant0._ZN2at6native29vectorized_elementwise_kernelILi2EZZZNS0_19signbit_kernel_cudaERNS_18TensorIteratorBaseEENKUlvE0_clEvENKUlvE2_clEvEUlN3c104HalfEE_St5arrayIPcLm2EEEEviT0_T1_ --------------------------
	.section	.nv.constant0._ZN2at6native29vectorized_elementwise_kernelILi2EZZZNS0_19signbit_kernel_cudaERNS_18TensorIteratorBaseEENKUlvE0_clEvENKUlvE2_clEvEUlN3c104HalfEE_St5arrayIPcLm2EEEEviT0_T1_,"a",@progbits
	.sectionflags	@""
	.align	4
.nv.constant0._ZN2at6native29vectorized_elementwise_kernelILi2EZZZNS0_19signbit_kernel_cudaERNS_18TensorIteratorBaseEENKUlvE0_clEvENKUlvE2_clEvEUlN3c104HalfEE_St5arrayIPcLm2EEEEviT0_T1_:
	.zero		376


//--------------------- .nv.constant0._ZN2at6native29vectorized_elementwise_kernelILi4EZZZNS0_19signbit_kernel_cudaERNS_18TensorIteratorBaseEENKUlvE0_clEvENKUlvE2_clEvEUlN3c104HalfEE_St5arrayIPcLm2EEEEviT0_T1_ --------------------------
	.section	.nv.constant0._ZN2at6native29vectorized_elementwise_kernelILi4EZZZNS0_19signbit_kernel_cudaERNS_18TensorIteratorBaseEENKUlvE0_clEvENKUlvE2_clEvEUlN3c104HalfEE_St5arrayIPcLm2EEEEviT0_T1_,"a",@progbits
	.sectionflags	@""
	.align	4
.nv.constant0._ZN2at6native29vectorized_elementwise_kernelILi4EZZZNS0_19signbit_kernel_cudaERNS_18TensorIteratorBaseEENKUlvE0_clEvENKUlvE2_clEvEUlN3c104HalfEE_St5arrayIPcLm2EEEEviT0_T1_:
	.zero		376


//--------------------- .nv.constant0._ZN2at6native29vectorized_elementwise_kernelILi8EZZZNS0_19signbit_kernel_cudaERNS_18TensorIteratorBaseEENKUlvE0_clEvENKUlvE2_clEvEUlN3c104HalfEE_St5arrayIPcLm2EEEEviT0_T1_ --------------------------
	.section	.nv.constant0._ZN2at6native29vectorized_elementwise_kernelILi8EZZZNS0_19signbit_kernel_cudaERNS_18TensorIteratorBaseEENKUlvE0_clEvENKUlvE2_clEvEUlN3c104HalfEE_St5arrayIPcLm2EEEEviT0_T1_,"a",@progbits
	.sectionflags	@""
	.align	4
.nv.constant0._ZN2at6native29vectorized_elementwise_kernelILi8EZZZNS0_19signbit_kernel_cudaERNS_18TensorIteratorBaseEENKUlvE0_clEvENKUlvE2_clEvEUlN3c104HalfEE_St5arrayIPcLm2EEEEviT0_T1_:
	.zero		376


//--------------------- .nv.constant2._ZN2at6native18elementwise_kernelILi128ELi4EZNS0_15gpu_kernel_implIZZZNS0_19signbit_kernel_cudaERNS_18TensorIteratorBaseEENKUlvE0_clEvENKUlvE1_clEvEUlN3c108BFloat16EE_EEvS4_RKT_EUliE_EEviT1_ --------------------------
	.section	.nv.constant2._ZN2at6native18elementwise_kernelILi128ELi4EZNS0_15gpu_kernel_implIZZZNS0_19signbit_kernel_cudaERNS_18TensorIteratorBaseEENKUlvE0_clEvENKUlvE1_clEvEUlN3c108BFloat16EE_EEvS4_RKT_EUliE_EEviT1_,"a",@progbits
	.sectionflags	@""
	.align	4
.nv.constant2._ZN2at6native18elementwise_kernelILi128ELi4EZNS0_15gpu_kernel_implIZZZNS0_19signbit_kernel_cudaERNS_18TensorIteratorBaseEENKUlvE0_clEvENKUlvE1_clEvEUlN3c108BFloat16EE_EEvS4_RKT_EUliE_EEviT1_:
        /*0000*/ 	.byte	0x00, 0x00, 0x00, 0xf0, 0xff, 0xff, 0x0f, 0x38


//--------------------- .nv.constant0._ZN2at6native18elementwise_kernelILi128ELi4EZNS0_15gpu_kernel_implIZZZNS0_19signbit_kernel_cudaERNS_18TensorIteratorBaseEENKUlvE0_clEvENKUlvE1_clEvEUlN3c108BFloat16EE_EEvS4_RKT_EUliE_EEviT1_ --------------------------
	.section	.nv.constant0._ZN2at6native18elementwise_kernelILi128ELi4EZNS0_15gpu_kernel_implIZZZNS0_19signbit_kernel_cudaERNS_18TensorIteratorBaseEENKUlvE0_clEvENKUlvE1_clEvEUlN3c108BFloat16EE_EEvS4_RKT_EUliE_EEviT1_,"a",@progbits
	.sectionflags	@""
	.align	4
.nv.constant0._ZN2at6native18elementwise_kernelILi128ELi4EZNS0_15gpu_kernel_implIZZZNS0_19signbit_kernel_cudaERNS_18TensorIteratorBaseEENKUlvE0_clEvENKUlvE1_clEvEUlN3c108BFloat16EE_EEvS4_RKT_EUliE_EEviT1_:
	.zero		896


//--------------------- .nv.constant2._ZN2at6native27unrolled_elementwise_kernelIZZZNS0_19signbit_kernel_cudaERNS_18TensorIteratorBaseEENKUlvE0_clEvENKUlvE1_clEvEUlN3c108BFloat16EE_St5arrayIPcLm2EELi4E23TrivialOffsetCalculatorILi1EjESD_NS0_6memory12LoadWithCastILi1EEENSE_13StoreWithCastILi1EEEEEviT_T0_T2_T3_T4_T5_ --------------------------
	.section	.nv.constant2._ZN2at6native27unrolled_elementwise_kernelIZZZNS0_19signbit_kernel_cudaERNS_18TensorIteratorBaseEENKUlvE0_clEvENKUlvE1_clEvEUlN3c108BFloat16EE_St5arrayIPcLm2EELi4E23TrivialOffsetCalculatorILi1EjESD_NS0_6memory12LoadWithCastILi1EEENSE_13StoreWithCastILi1EEEEEviT_T0_T2_T3_T4_T5_,"a",@progbits
	.sectionflags	@""
	.align	4
.nv.constant2._ZN2at6native27unrolled_elementwise_kernelIZZZNS0_19signbit_kernel_cudaERNS_18TensorIteratorBaseEENKUlvE0_clEvENKUlvE1_clEvEUlN3c108BFloat16EE_St5arrayIPcLm2EELi4E23TrivialOffsetCalculatorILi1EjESD_NS0_6memory12LoadWithCastILi1EEENSE_13StoreWithCastILi1EEEEEviT_T0_T2_T3_T4_T5_:
        /*0000*/ 	.byte	0x00, 0x00, 0x00, 0xf0, 0xff, 0xff, 0x0f, 0x38


//--------------------- .nv.constant0._ZN2at6native27unrolled_elementwise_kernelIZZZNS0_19signbit_kernel_cudaERNS_18TensorIteratorBaseEENKUlvE0_clEvENKUlvE1_clEvEUlN3c108BFloat16EE_St5arrayIPcLm2EELi4E23TrivialOffsetCalculatorILi1EjESD_NS0_6memory12LoadWithCastILi1EEENSE_13StoreWithCastILi1EEEEEviT_T0_T2_T3_T4_T5_ --------------------------
	.section	.nv.constant0._ZN2at6native27unrolled_elementwise_kernelIZZZNS0_19signbit_kernel_cudaERNS_18TensorIteratorBaseEENKUlvE0_clEvENKUlvE1_clEvEUlN3c108BFloat16EE_St5arrayIPcLm2EELi4E23TrivialOffsetCalculatorILi1EjESD_NS0_6memory12LoadWithCastILi1EEENSE_13StoreWithCastILi1EEEEEviT_T0_T2_T3_T4_T5_,"a",@progbits
	.sectionflags	@""
	.align	4
.nv.constant0._ZN2at6native27unrolled_elementwise_kernelIZZZNS0_19signbit_kernel_cudaERNS_18TensorIteratorBaseEENKUlvE0_clEvENKUlvE1_clEvEUlN3c108BFloat16EE_St5arrayIPcLm2EELi4E23TrivialOffsetCalculatorILi1EjESD_NS0_6memory12LoadWithCastILi1EEENSE_13StoreWithCastILi1EEEEEviT_T0_T2_T3_T4_T5_:
	.zero		396


//--------------------- .nv.constant0._ZN2at6native18elementwise_kernelILi128ELi4EZNS0_22gpu_kernel_impl_nocastIZZZNS0_19signbit_kernel_cudaERNS_18TensorIteratorBaseEENKUlvE0_clEvENKUlvE1_clEvEUlN3c108BFloat16EE_EEvS4_RKT_EUliE_EEviT1_ --------------------------
	.section	.nv.constant0._ZN2at6native18elementwise_kernelILi128ELi4EZNS0_22gpu_kernel_impl_nocastIZZZNS0_19signbit_kernel_cudaERNS_18TensorIteratorBaseEENKUlvE0_clEvENKUlvE1_clEvEUlN3c108BFloat16EE_EEvS4_RKT_EUliE_EEviT1_,"a",@progbits
	.sectionflags	@""
	.align	4
.nv.constant0._ZN2at6native18elementwise_kernelILi128ELi4EZNS0_22gpu_kernel_impl_nocastIZZZNS0_19signbit_kernel_cudaERNS_18TensorIteratorBaseEENKUlvE0_clEvENKUlvE1_clEvEUlN3c108BFloat16EE_EEvS4_RKT_EUliE_EEviT1_:
	.zero		896


//--------------------- .nv.constant0._ZN2at6native27unrolled_elementwise_kernelIZZZNS0_19signbit_kernel_cudaERNS_18TensorIteratorBaseEENKUlvE0_clEvENKUlvE1_clEvEUlN3c108BFloat16EE_St5arrayIPcLm2EELi4E23TrivialOffsetCalculatorILi1EjESD_NS0_6memory15LoadWithoutCastENSE_16StoreWithoutCastEEEviT_T0_T2_T3_T4_T5_ --------------------------
	.section	.nv.constant0._ZN2at6native27unrolled_elementwise_kernelIZZZNS0_19signbit_kernel_cudaERNS_18TensorIteratorBaseEENKUlvE0_clEvENKUlvE1_clEvEUlN3c108BFloat16EE_St5arrayIPcLm2EELi4E23TrivialOffsetCalculatorILi1EjESD_NS0_6memory15LoadWithoutCastENSE_16StoreWithoutCastEEEviT_T0_T2_T3_T4_T5_,"a",@progbits
	.sectionflags	@""
	.align	4
.nv.constant0._ZN2at6native27unrolled_elementwise_kernelIZZZNS0_19signbit_kernel_cudaERNS_18TensorIteratorBaseEENKUlvE0_clEvENKUlvE1_clEvEUlN3c108BFloat16EE_St5arrayIPcLm2EELi4E23TrivialOffsetCalculatorILi1EjESD_NS0_6memory15LoadWithoutCastENSE_16StoreWithoutCastEEEviT_T0_T2_T3_T4_T5_:
	.zero		380


//--------------------- .nv.constant0._ZN2at6native29vectorized_elementwise_kernelILi2EZZZNS0_19signbit_kernel_cudaERNS_18TensorIteratorBaseEENKUlvE0_clEvENKUlvE1_clEvEUlN3c108BFloat16EE_St5arrayIPcLm2EEEEviT0_T1_ --------------------------
	.section	.nv.constant0._ZN2at6native29vectorized_elementwise_kernelILi2EZZZNS0_19signbit_kernel_cudaERNS_18TensorIteratorBaseEENKUlvE0_clEvENKUlvE1_clEvEUlN3c108BFloat16EE_St5arrayIPcLm2EEEEviT0_T1_,"a",@progbits
	.sectionflags	@""
	.align	4
.nv.constant0._ZN2at6native29vectorized_elementwise_kernelILi2EZZZNS0_19signbit_kernel_cudaERNS_18TensorIteratorBaseEENKUlvE0_clEvENKUlvE1_clEvEUlN3c108BFloat16EE_St5arrayIPcLm2EEEEviT0_T1_:
	.zero		376


//--------------------- .nv.constant0._ZN2at6native29vectorized_elementwise_kernelILi4EZZZNS0_19signbit_kernel_cudaERNS_18TensorIteratorBaseEENKUlvE0_clEvENKUlvE1_clEvEUlN3c108BFloat16EE_St5arrayIPcLm2EEEEviT0_T1_ --------------------------
	.section	.nv.constant0._ZN2at6native29vectorized_elementwise_kernelILi4EZZZNS0_19signbit_kernel_cudaERNS_18TensorIteratorBaseEENKUlvE0_clEvENKUlvE1_clEvEUlN3c108BFloat16EE_St5arrayIPcLm2EEEEviT0_T1_,"a",@progbits
	.sectionflags	@""
	.align	4
.nv.constant0._ZN2at6native29vectorized_elementwise_kernelILi4EZZZNS0_19signbit_kernel_cudaERNS_18TensorIteratorBaseEENKUlvE0_clEvENKUlvE1_clEvEUlN3c108BFloat16EE_St5arrayIPcLm2EEEEviT0_T1_:
	.zero		376


//--------------------- .nv.constant0._ZN2at6native29vectorized_elementwise_kernelILi8EZZZNS0_19signbit_kernel_cudaERNS_18TensorIteratorBaseEENKUlvE0_clEvENKUlvE1_clEvEUlN3c108BFloat16EE_St5arrayIPcLm2EEEEviT0_T1_ --------------------------
	.section	.nv.constant0._ZN2at6native29vectorized_elementwise_kernelILi8EZZZNS0_19signbit_kernel_cudaERNS_18TensorIteratorBaseEENKUlvE0_clEvENKUlvE1_clEvEUlN3c108BFloat16EE_St5arrayIPcLm2EEEEviT0_T1_,"a",@progbits
	.sectionflags	@""
	.align	4
.nv.constant0._ZN2at6native29vectorized_elementwise_kernelILi8EZZZNS0_19signbit_kernel_cudaERNS_18TensorIteratorBaseEENKUlvE0_clEvENKUlvE1_clEvEUlN3c108BFloat16EE_St5arrayIPcLm2EEEEviT0_T1_:
	.zero		376


//--------------------- .nv.constant2._ZN2at6native18elementwise_kernelILi128ELi4EZNS0_15gpu_kernel_implIZZZNS0_19signbit_kernel_cudaERNS_18TensorIteratorBaseEENKUlvE0_clEvENKUlvE0_clEvEUlfE_EEvS4_RKT_EUliE_EEviT1_ --------------------------
	.section	.nv.constant2._ZN2at6native18elementwise_kernelILi128ELi4EZNS0_15gpu_kernel_implIZZZNS0_19signbit_kernel_cudaERNS_18TensorIteratorBaseEENKUlvE0_clEvENKUlvE0_clEvEUlfE_EEvS4_RKT_EUliE_EEviT1_,"a",@progbits
	.sectionflags	@""
	.align	4
.nv.constant2._ZN2at6native18elementwise_kernelILi128ELi4EZNS0_15gpu_kernel_implIZZZNS0_19signbit_kernel_cudaERNS_18TensorIteratorBaseEENKUlvE0_clEvENKUlvE0_clEvEUlfE_EEvS4_RKT_EUliE_EEviT1_:
        /*0000*/ 	.byte	0x00, 0x00, 0x00, 0xf0, 0xff, 0xff, 0x0f, 0x38


//--------------------- .nv.constant0._ZN2at6native18elementwise_kernelILi128ELi4EZNS0_15gpu_kernel_implIZZZNS0_19signbit_kernel_cudaERNS_18TensorIteratorBaseEENKUlvE0_clEvENKUlvE0_clEvEUlfE_EEvS4_RKT_EUliE_EEviT1_ --------------------------
	.section	.nv.constant0._ZN2at6native18elementwise_kernelILi128ELi4EZNS0_15gpu_kernel_implIZZZNS0_19signbit_kernel_cudaERNS_18TensorIteratorBaseEENKUlvE0_clEvENKUlvE0_clEvEUlfE_EEvS4_RKT_EUliE_EEviT1_,"a",@progbits
	.sectionflags	@""
	.align	4
.nv.constant0._ZN2at6native18elementwise_kernelILi128ELi4EZNS0_15gpu_kernel_implIZZZNS0_19signbit_kernel_cudaERNS_18TensorIteratorBaseEENKUlvE0_clEvENKUlvE0_clEvEUlfE_EEvS4_RKT_EUliE_EEviT1_:
	.zero		896


//--------------------- .nv.constant2._ZN2at6native27unrolled_elementwise_kernelIZZZNS0_19signbit_kernel_cudaERNS_18TensorIteratorBaseEENKUlvE0_clEvENKUlvE0_clEvEUlfE_St5arrayIPcLm2EELi4E23TrivialOffsetCalculatorILi1EjESB_NS0_6memory12LoadWithCastILi1EEENSC_13StoreWithCastILi1EEEEEviT_T0_T2_T3_T4_T5_ --------------------------
	.section	.nv.constant2._ZN2at6native27unrolled_elementwise_kernelIZZZNS0_19signbit_kernel_cudaERNS_18TensorIteratorBaseEENKUlvE0_clEvENKUlvE0_clEvEUlfE_St5arrayIPcLm2EELi4E23TrivialOffsetCalculatorILi1EjESB_NS0_6memory12LoadWithCastILi1EEENSC_13StoreWithCastILi1EEEEEviT_T0_T2_T3_T4_T5_,"a",@progbits
	.sectionflags	@""
	.align	4
.nv.constant2._ZN2at6native27unrolled_elementwise_kernelIZZZNS0_19signbit_kernel_cudaERNS_18TensorIteratorBaseEENKUlvE0_clEvENKUlvE0_clEvEUlfE_St5arrayIPcLm2EELi4E23TrivialOffsetCalculatorILi1EjESB_NS0_6memory12LoadWithCastILi1EEENSC_13StoreWithCastILi1EEEEEviT_T0_T2_T3_T4_T5_:
        /*0000*/ 	.byte	0x00, 0x00, 0x00, 0xf0, 0xff, 0xff, 0x0f, 0x38


//--------------------- .nv.constant0._ZN2at6native27unrolled_elementwise_kernelIZZZNS0_19signbit_kernel_cudaERNS_18TensorIteratorBaseEENKUlvE0_clEvENKUlvE0_clEvEUlfE_St5arrayIPcLm2EELi4E23TrivialOffsetCalculatorILi1EjESB_NS0_6memory12LoadWithCastILi1EEENSC_13StoreWithCastILi1EEEEEviT_T0_T2_T3_T4_T5_ --------------------------
	.section	.nv.constant0._ZN2at6native27unrolled_elementwise_kernelIZZZNS0_19signbit_kernel_cudaERNS_18TensorIteratorBaseEENKUlvE0_clEvENKUlvE0_clEvEUlfE_St5arrayIPcLm2EELi4E23TrivialOffsetCalculatorILi1EjESB_NS0_6memory12LoadWithCastILi1EEENSC_13StoreWithCastILi1EEEEEviT_T0_T2_T3_T4_T5_,"a",@progbits
	.sectionflags	@""
	.align	4
.nv.constant0._ZN2at6native27unrolled_elementwise_kernelIZZZNS0_19signbit_kernel_cudaERNS_18TensorIteratorBaseEENKUlvE0_clEvENKUlvE0_clEvEUlfE_St5arrayIPcLm2EELi4E23TrivialOffsetCalculatorILi1EjESB_NS0_6memory12LoadWithCastILi1EEENSC_13StoreWithCastILi1EEEEEviT_T0_T2_T3_T4_T5_:
	.zero		396


//--------------------- .nv.constant0._ZN2at6native18elementwise_kernelILi128ELi4EZNS0_22gpu_kernel_impl_nocastIZZZNS0_19signbit_kernel_cudaERNS_18TensorIteratorBaseEENKUlvE0_clEvENKUlvE0_clEvEUlfE_EEvS4_RKT_EUliE_EEviT1_ --------------------------
	.section	.nv.constant0._ZN2at6native18elementwise_kernelILi128ELi4EZNS0_22gpu_kernel_impl_nocastIZZZNS0_19signbit_kernel_cudaERNS_18TensorIteratorBaseEENKUlvE0_clEvENKUlvE0_clEvEUlfE_EEvS4_RKT_EUliE_EEviT1_,"a",@progbits
	.sectionflags	@""
	.align	4
.nv.constant0._ZN2at6native18elementwise_kernelILi128ELi4EZNS0_22gpu_kernel_impl_nocastIZZZNS0_19signbit_kernel_cudaERNS_18TensorIteratorBaseEENKUlvE0_clEvENKUlvE0_clEvEUlfE_EEvS4_RKT_EUliE_EEviT1_:
	.zero		896


//--------------------- .nv.constant0._ZN2at6native27unrolled_elementwise_kernelIZZZNS0_19signbit_kernel_cudaERNS_18TensorIteratorBaseEENKUlvE0_clEvENKUlvE0_clEvEUlfE_St5arrayIPcLm2EELi4E23TrivialOffsetCalculatorILi1EjESB_NS0_6memory15LoadWithoutCastENSC_16StoreWithoutCastEEEviT_T0_T2_T3_T4_T5_ --------------------------
	.section	.nv.constant0._ZN2at6native27unrolled_elementwise_kernelIZZZNS0_19signbit_kernel_cudaERNS_18TensorIteratorBaseEENKUlvE0_clEvENKUlvE0_clEvEUlfE_St5arrayIPcLm2EELi4E23TrivialOffsetCalculatorILi1EjESB_NS0_6memory15LoadWithoutCastENSC_16StoreWithoutCastEEEviT_T0_T2_T3_T4_T5_,"a",@progbits
	.sectionflags	@""
	.align	4
.nv.constant0._ZN2at6native27unrolled_elementwise_kernelIZZZNS0_19signbit_kernel_cudaERNS_18TensorIteratorBaseEENKUlvE0_clEvENKUlvE0_clEvEUlfE_St5arrayIPcLm2EELi4E23TrivialOffsetCalculatorILi1EjESB_NS0_6memory15LoadWithoutCastENSC_16StoreWithoutCastEEEviT_T0_T2_T3_T4_T5_:
	.zero		380


//--------------------- .nv.constant0._ZN2at6native29vectorized_elementwise_kernelILi2EZZZNS0_19signbit_kernel_cudaERNS_18TensorIteratorBaseEENKUlvE0_clEvENKUlvE0_clEvEUlfE_St5arrayIPcLm2EEEEviT0_T1_ --------------------------
	.section	.nv.constant0._ZN2at6native29vectorized_elementwise_kernelILi2EZZZNS0_19signbit_kernel_cudaERNS_18TensorIteratorBaseEENKUlvE0_clEvENKUlvE0_clEvEUlfE_St5arrayIPcLm2EEEEviT0_T1_,"a",@progbits
	.sectionflags	@""
	.align	4
.nv.constant0._ZN2at6native29vectorized_elementwise_kernelILi2EZZZNS0_19signbit_kernel_cudaERNS_18TensorIteratorBaseEENKUlvE0_clEvENKUlvE0_clEvEUlfE_St5arrayIPcLm2EEEEviT0_T1_:
	.zero		376


//--------------------- .nv.constant0._ZN2at6native29vectorized_elementwise_kernelILi4EZZZNS0_19signbit_kernel_cudaERNS_18TensorIteratorBaseEENKUlvE0_clEvENKUlvE0_clEvEUlfE_St5arrayIPcLm2EEEEviT0_T1_ --------------------------
	.section	.nv.constant0._ZN2at6native29vectorized_elementwise_kernelILi4EZZZNS0_19signbit_kernel_cudaERNS_18TensorIteratorBaseEENKUlvE0_clEvENKUlvE0_clEvEUlfE_St5arrayIPcLm2EEEEviT0_T1_,"a",@progbits
	.sectionflags	@""
	.align	4
.nv.constant0._ZN2at6native29vectorized_elementwise_kernelILi4EZZZNS0_19signbit_kernel_cudaERNS_18TensorIteratorBaseEENKUlvE0_clEvENKUlvE0_clEvEUlfE_St5arrayIPcLm2EEEEviT0_T1_:
	.zero		376


//--------------------- .nv.constant0._ZN2at6native29vectorized_elementwise_kernelILi8EZZZNS0_19signbit_kernel_cudaERNS_18TensorIteratorBaseEENKUlvE0_clEvENKUlvE0_clEvEUlfE_St5arrayIPcLm2EEEEviT0_T1_ --------------------------
	.section	.nv.constant0._ZN2at6native29vectorized_elementwise_kernelILi8EZZZNS0_19signbit_kernel_cudaERNS_18TensorIteratorBaseEENKUlvE0_clEvENKUlvE0_clEvEUlfE_St5arrayIPcLm2EEEEviT0_T1_,"a",@progbits
	.sectionflags	@""
	.align	4
.nv.constant0._ZN2at6native29vectorized_elementwise_kernelILi8EZZZNS0_19signbit_kernel_cudaERNS_18TensorIteratorBaseEENKUlvE0_clEvENKUlvE0_clEvEUlfE_St5arrayIPcLm2EEEEviT0_T1_:
	.zero		376


//--------------------- .nv.constant0._ZN2at6native18elementwise_kernelILi128ELi4EZNS0_15gpu_kernel_implIZZZNS0_19signbit_kernel_cudaERNS_18TensorIteratorBaseEENKUlvE0_clEvENKUlvE_clEvEUldE_EEvS4_RKT_EUliE_EEviT1_ --------------------------
	.section	.nv.constant0._ZN2at6native18elementwise_kernelILi128ELi4EZNS0_15gpu_kernel_implIZZZNS0_19signbit_kernel_cudaERNS_18TensorIteratorBaseEENKUlvE0_clEvENKUlvE_clEvEUldE_EEvS4_RKT_EUliE_EEviT1_,"a",@progbits
	.sectionflags	@""
	.align	4
.nv.constant0._ZN2at6native18elementwise_kernelILi128ELi4EZNS0_15gpu_kernel_implIZZZNS0_19signbit_kernel_cudaERNS_18TensorIteratorBaseEENKUlvE0_clEvENKUlvE_clEvEUldE_EEvS4_RKT_EUliE_EEviT1_:
	.zero		896


//--------------------- .nv.constant0._ZN2at6native27unrolled_elementwise_kernelIZZZNS0_19signbit_kernel_cudaERNS_18TensorIteratorBaseEENKUlvE0_clEvENKUlvE_clEvEUldE_St5arrayIPcLm2EELi4E23TrivialOffsetCalculatorILi1EjESB_NS0_6memory12LoadWithCastILi1EEENSC_13StoreWithCastILi1EEEEEviT_T0_T2_T3_T4_T5_ --------------------------
	.section	.nv.constant0._ZN2at6native27unrolled_elementwise_kernelIZZZNS0_19signbit_kernel_cudaERNS_18TensorIteratorBaseEENKUlvE0_clEvENKUlvE_clEvEUldE_St5arrayIPcLm2EELi4E23TrivialOffsetCalculatorILi1EjESB_NS0_6memory12LoadWithCastILi1EEENSC_13StoreWithCastILi1EEEEEviT_T0_T2_T3_T4_T5_,"a",@progbits
	.sectionflags	@""
	.align	4
.nv.constant0._ZN2at6native27unrolled_elementwise_kernelIZZZNS0_19signbit_kernel_cudaERNS_18TensorIteratorBaseEENKUlvE0_clEvENKUlvE_clEvEUldE_St5arrayIPcLm2EELi4E23TrivialOffsetCalculatorILi1EjESB_NS0_6memory12LoadWithCastILi1EEENSC_13StoreWithCastILi1EEEEEviT_T0_T2_T3_T4_T5_:
	.zero		396


//--------------------- .nv.constant0._ZN2at6native18elementwise_kernelILi128ELi4EZNS0_22gpu_kernel_impl_nocastIZZZNS0_19signbit_kernel_cudaERNS_18TensorIteratorBaseEENKUlvE0_clEvENKUlvE_clEvEUldE_EEvS4_RKT_EUliE_EEviT1_ --------------------------
	.section	.nv.constant0._ZN2at6native18elementwise_kernelILi128ELi4EZNS0_22gpu_kernel_impl_nocastIZZZNS0_19signbit_kernel_cudaERNS_18TensorIteratorBaseEENKUlvE0_clEvENKUlvE_clEvEUldE_EEvS4_RKT_EUliE_EEviT1_,"a",@progbits
	.sectionflags	@""
	.align	4
.nv.constant0._ZN2at6native18elementwise_kernelILi128ELi4EZNS0_22gpu_kernel_impl_nocastIZZZNS0_19signbit_kernel_cudaERNS_18TensorIteratorBaseEENKUlvE0_clEvENKUlvE_clEvEUldE_EEvS4_RKT_EUliE_EEviT1_:
	.zero		896


//--------------------- .nv.constant0._ZN2at6native27unrolled_elementwise_kernelIZZZNS0_19signbit_kernel_cudaERNS_18TensorIteratorBaseEENKUlvE0_clEvENKUlvE_clEvEUldE_St5arrayIPcLm2EELi4E23TrivialOffsetCalculatorILi1EjESB_NS0_6memory15LoadWithoutCastENSC_16StoreWithoutCastEEEviT_T0_T2_T3_T4_T5_ --------------------------
	.section	.nv.constant0._ZN2at6native27unrolled_elementwise_kernelIZZZNS0_19signbit_kernel_cudaERNS_18TensorIteratorBaseEENKUlvE0_clEvENKUlvE_clEvEUldE_St5arrayIPcLm2EELi4E23TrivialOffsetCalculatorILi1EjESB_NS0_6memory15LoadWithoutCastENSC_16StoreWithoutCastEEEviT_T0_T2_T3_T4_T5_,"a",@progbits
	.sectionflags	@""
	.align	4
.nv.constant0._ZN2at6native27unrolled_elementwise_kernelIZZZNS0_19signbit_kernel_cudaERNS_18TensorIteratorBaseEENKUlvE0_clEvENKUlvE_clEvEUldE_St5arrayIPcLm2EELi4E23TrivialOffsetCalculatorILi1EjESB_NS0_6memory15LoadWithoutCastENSC_16StoreWithoutCastEEEviT_T0_T2_T3_T4_T5_:
	.zero		380


//--------------------- .nv.constant0._ZN2at6native29vectorized_elementwise_kernelILi2EZZZNS0_19signbit_kernel_cudaERNS_18TensorIteratorBaseEENKUlvE0_clEvENKUlvE_clEvEUldE_St5arrayIPcLm2EEEEviT0_T1_ --------------------------
	.section	.nv.constant0._ZN2at6native29vectorized_elementwise_kernelILi2EZZZNS0_19signbit_kernel_cudaERNS_18TensorIteratorBaseEENKUlvE0_clEvENKUlvE_clEvEUldE_St5arrayIPcLm2EEEEviT0_T1_,"a",@progbits
	.sectionflags	@""
	.align	4
.nv.constant0._ZN2at6native29vectorized_elementwise_kernelILi2EZZZNS0_19signbit_kernel_cudaERNS_18TensorIteratorBaseEENKUlvE0_clEvENKUlvE_clEvEUldE_St5arrayIPcLm2EEEEviT0_T1_:
	.zero		376


//--------------------- .nv.constant0._ZN2at6native29vectorized_elementwise_kernelILi4EZZZNS0_19signbit_kernel_cudaERNS_18TensorIteratorBaseEENKUlvE0_clEvENKUlvE_clEvEUldE_St5arrayIPcLm2EEEEviT0_T1_ --------------------------
	.section	.nv.constant0._ZN2at6native29vectorized_elementwise_kernelILi4EZZZNS0_19signbit_kernel_cudaERNS_18TensorIteratorBaseEENKUlvE0_clEvENKUlvE_clEvEUldE_St5arrayIPcLm2EEEEviT0_T1_,"a",@progbits
	.sectionflags	@""
	.align	4
.nv.constant0._ZN2at6native29vectorized_elementwise_kernelILi4EZZZNS0_19signbit_kernel_cudaERNS_18TensorIteratorBaseEENKUlvE0_clEvENKUlvE_clEvEUldE_St5arrayIPcLm2EEEEviT0_T1_:
	.zero		376


//--------------------- .nv.constant0._ZN2at6native29vectorized_elementwise_kernelILi8EZZZNS0_19signbit_kernel_cudaERNS_18TensorIteratorBaseEENKUlvE0_clEvENKUlvE_clEvEUldE_St5arrayIPcLm2EEEEviT0_T1_ --------------------------
	.section	.nv.constant0._ZN2at6native29vectorized_elementwise_kernelILi8EZZZNS0_19signbit_kernel_cudaERNS_18TensorIteratorBaseEENKUlvE0_clEvENKUlvE_clEvEUldE_St5arrayIPcLm2EEEEviT0_T1_,"a",@progbits
	.sectionflags	@""
	.align	4
.nv.constant0._ZN2at6native29vectorized_elementwise_kernelILi8EZZZNS0_19signbit_kernel_cudaERNS_18TensorIteratorBaseEENKUlvE0_clEvENKUlvE_clEvEUldE_St5arrayIPcLm2EEEEviT0_T1_:
	.zero		376


//--------------------- .nv.constant0._ZN2at6native18elementwise_kernelILi128ELi4EZNS0_15gpu_kernel_implIZZZNS0_19signbit_kernel_cudaERNS_18TensorIteratorBaseEENKUlvE_clEvENKUlvE3_clEvEUlsE_EEvS4_RKT_EUliE_EEviT1_ --------------------------
	.section	.nv.constant0._ZN2at6native18elementwise_kernelILi128ELi4EZNS0_15gpu_kernel_implIZZZNS0_19signbit_kernel_cudaERNS_18TensorIteratorBaseEENKUlvE_clEvENKUlvE3_clEvEUlsE_EEvS4_RKT_EUliE_EEviT1_,"a",@progbits
	.sectionflags	@""
	.align	4
.nv.constant0._ZN2at6native18elementwise_kernelILi128ELi4EZNS0_15gpu_kernel_implIZZZNS0_19signbit_kernel_cudaERNS_18TensorIteratorBaseEENKUlvE_clEvENKUlvE3_clEvEUlsE_EEvS4_RKT_EUliE_EEviT1_:
	.zero		896


//--------------------- .nv.constant0._ZN2at6native27unrolled_elementwise_kernelIZZZNS0_19signbit_kernel_cudaERNS_18TensorIteratorBaseEENKUlvE_clEvENKUlvE3_clEvEUlsE_St5arrayIPcLm2EELi4E23TrivialOffsetCalculatorILi1EjESB_NS0_6memory12LoadWithCastILi1EEENSC_13StoreWithCastILi1EEEEEviT_T0_T2_T3_T4_T5_ --------------------------
	.section	.nv.constant0._ZN2at6native27unrolled_elementwise_kernelIZZZNS0_19signbit_kernel_cudaERNS_18TensorIteratorBaseEENKUlvE_clEvENKUlvE3_clEvEUlsE_St5arrayIPcLm2EELi4E23TrivialOffsetCalculatorILi1EjESB_NS0_6memory12LoadWithCastILi1EEENSC_13StoreWithCastILi1EEEEEviT_T0_T2_T3_T4_T5_,"a",@progbits
	.sectionflags	@""
	.align	4
.nv.constant0._ZN2at6native27unrolled_elementwise_kernelIZZZNS0_19signbit_kernel_cudaERNS_18TensorIteratorBaseEENKUlvE_clEvENKUlvE3_clEvEUlsE_St5arrayIPcLm2EELi4E23TrivialOffsetCalculatorILi1EjESB_NS0_6memory12LoadWithCastILi1EEENSC_13StoreWithCastILi1EEEEEviT_T0_T2_T3_T4_T5_:
	.zero		396


//--------------------- .nv.constant0._ZN2at6native18elementwise_kernelILi128ELi4EZNS0_22gpu_kernel_impl_nocastIZZZNS0_19signbit_kernel_cudaERNS_18TensorIteratorBaseEENKUlvE_clEvENKUlvE3_clEvEUlsE_EEvS4_RKT_EUliE_EEviT1_ --------------------------
	.section	.nv.constant0._ZN2at6native18elementwise_kernelILi128ELi4EZNS0_22gpu_kernel_impl_nocastIZZZNS0_19signbit_kernel_cudaERNS_18TensorIteratorBaseEENKUlvE_clEvENKUlvE3_clEvEUlsE_EEvS4_RKT_EUliE_EEviT1_,"a",@progbits
	.sectionflags	@""
	.align	4
.nv.constant0._ZN2at6native18elementwise_kernelILi128ELi4EZNS0_22gpu_kernel_impl_nocastIZZZNS0_19signbit_kernel_cudaERNS_18TensorIteratorBaseEENKUlvE_clEvENKUlvE3_clEvEUlsE_EEvS4_RKT_EUliE_EEviT1_:
	.zero		896


//--------------------- .nv.constant0._ZN2at6native27unrolled_elementwise_kernelIZZZNS0_19signbit_kernel_cudaERNS_18TensorIteratorBaseEENKUlvE_clEvENKUlvE3_clEvEUlsE_St5arrayIPcLm2EELi4E23TrivialOffsetCalculatorILi1EjESB_NS0_6memory15LoadWithoutCastENSC_16StoreWithoutCastEEEviT_T0_T2_T3_T4_T5_ --------------------------
	.section	.nv.constant0._ZN2at6native27unrolled_elementwise_kernelIZZZNS0_19signbit_kernel_cudaERNS_18TensorIteratorBaseEENKUlvE_clEvENKUlvE3_clEvEUlsE_St5arrayIPcLm2EELi4E23TrivialOffsetCalculatorILi1EjESB_NS0_6memory15LoadWithoutCastENSC_16StoreWithoutCastEEEviT_T0_T2_T3_T4_T5_,"a",@progbits
	.sectionflags	@""
	.align	4
.nv.constant0._ZN2at6native27unrolled_elementwise_kernelIZZZNS0_19signbit_kernel_cudaERNS_18TensorIteratorBaseEENKUlvE_clEvENKUlvE3_clEvEUlsE_St5arrayIPcLm2EELi4E23TrivialOffsetCalculatorILi1EjESB_NS0_6memory15LoadWithoutCastENSC_16StoreWithoutCastEEEviT_T0_T2_T3_T4_T5_:
	.zero		380


//--------------------- .nv.constant0._ZN2at6native29vectorized_elementwise_kernelILi2EZZZNS0_19signbit_kernel_cudaERNS_18TensorIteratorBaseEENKUlvE_clEvENKUlvE3_clEvEUlsE_St5arrayIPcLm2EEEEviT0_T1_ --------------------------
	.section	.nv.constant0._ZN2at6native29vectorized_elementwise_kernelILi2EZZZNS0_19signbit_kernel_cudaERNS_18TensorIteratorBaseEENKUlvE_clEvENKUlvE3_clEvEUlsE_St5arrayIPcLm2EEEEviT0_T1_,"a",@progbits
	.sectionflags	@""
	.align	4
.nv.constant0._ZN2at6native29vectorized_elementwise_kernelILi2EZZZNS0_19signbit_kernel_cudaERNS_18TensorIteratorBaseEENKUlvE_clEvENKUlvE3_clEvEUlsE_St5arrayIPcLm2EEEEviT0_T1_:
	.zero		376


//--------------------- .nv.constant0._ZN2at6native29vectorized_elementwise_kernelILi4EZZZNS0_19signbit_kernel_cudaERNS_18TensorIteratorBaseEENKUlvE_clEvENKUlvE3_clEvEUlsE_St5arrayIPcLm2EEEEviT0_T1_ --------------------------
	.section	.nv.constant0._ZN2at6native29vectorized_elementwise_kernelILi4EZZZNS0_19signbit_kernel_cudaERNS_18TensorIteratorBaseEENKUlvE_clEvENKUlvE3_clEvEUlsE_St5arrayIPcLm2EEEEviT0_T1_,"a",@progbits
	.sectionflags	@""
	.align	4
.nv.constant0._ZN2at6native29vectorized_elementwise_kernelILi4EZZZNS0_19signbit_kernel_cudaERNS_18TensorIteratorBaseEENKUlvE_clEvENKUlvE3_clEvEUlsE_St5arrayIPcLm2EEEEviT0_T1_:
	.zero		376


//--------------------- .nv.constant0._ZN2at6native29vectorized_elementwise_kernelILi8EZZZNS0_19signbit_kernel_cudaERNS_18TensorIteratorBaseEENKUlvE_clEvENKUlvE3_clEvEUlsE_St5arrayIPcLm2EEEEviT0_T1_ --------------------------
	.section	.nv.constant0._ZN2at6native29vectorized_elementwise_kernelILi8EZZZNS0_19signbit_kernel_cudaERNS_18TensorIteratorBaseEENKUlvE_clEvENKUlvE3_clEvEUlsE_St5arrayIPcLm2EEEEviT0_T1_,"a",@progbits
	.sectionflags	@""
	.align	4
.nv.constant0._ZN2at6native29vectorized_elementwise_kernelILi8EZZZNS0_19signbit_kernel_cudaERNS_18TensorIteratorBaseEENKUlvE_clEvENKUlvE3_clEvEUlsE_St5arrayIPcLm2EEEEviT0_T1_:
	.zero		376


//--------------------- .nv.constant0._ZN2at6native18elementwise_kernelILi128ELi4EZNS0_15gpu_kernel_implIZZZNS0_19signbit_kernel_cudaERNS_18TensorIteratorBaseEENKUlvE_clEvENKUlvE2_clEvEUllE_EEvS4_RKT_EUliE_EEviT1_ --------------------------
	.section	.nv.constant0._ZN2at6native18elementwise_kernelILi128ELi4EZNS0_15gpu_kernel_implIZZZNS0_19signbit_kernel_cudaERNS_18TensorIteratorBaseEENKUlvE_clEvENKUlvE2_clEvEUllE_EEvS4_RKT_EUliE_EEviT1_,"a",@progbits
	.sectionflags	@""
	.align	4
.nv.constant0._ZN2at6native18elementwise_kernelILi128ELi4EZNS0_15gpu_kernel_implIZZZNS0_19signbit_kernel_cudaERNS_18TensorIteratorBaseEENKUlvE_clEvENKUlvE2_clEvEUllE_EEvS4_RKT_EUliE_EEviT1_:
	.zero		896


//--------------------- .nv.constant0._ZN2at6native27unrolled_elementwise_kernelIZZZNS0_19signbit_kernel_cudaERNS_18TensorIteratorBaseEENKUlvE_clEvENKUlvE2_clEvEUllE_St5arrayIPcLm2EELi4E23TrivialOffsetCalculatorILi1EjESB_NS0_6memory12LoadWithCastILi1EEENSC_13StoreWithCastILi1EEEEEviT_T0_T2_T3_T4_T5_ --------------------------
	.section	.nv.constant0._ZN2at6native27unrolled_elementwise_kernelIZZZNS0_19signbit_kernel_cudaERNS_18TensorIteratorBaseEENKUlvE_clEvENKUlvE2_clEvEUllE_St5arrayIPcLm2EELi4E23TrivialOffsetCalculatorILi1EjESB_NS0_6memory12LoadWithCastILi1EEENSC_13StoreWithCastILi1EEEEEviT_T0_T2_T3_T4_T5_,"a",@progbits
	.sectionflags	@""
	.align	4
.nv.constant0._ZN2at6native27unrolled_elementwise_kernelIZZZNS0_19signbit_kernel_cudaERNS_18TensorIteratorBaseEENKUlvE_clEvENKUlvE2_clEvEUllE_St5arrayIPcLm2EELi4E23TrivialOffsetCalculatorILi1EjESB_NS0_6memory12LoadWithCastILi1EEENSC_13StoreWithCastILi1EEEEEviT_T0_T2_T3_T4_T5_:
	.zero		396


//--------------------- .nv.constant0._ZN2at6native18elementwise_kernelILi128ELi4EZNS0_22gpu_kernel_impl_nocastIZZZNS0_19signbit_kernel_cudaERNS_18TensorIteratorBaseEENKUlvE_clEvENKUlvE2_clEvEUllE_EEvS4_RKT_EUliE_EEviT1_ --------------------------
	.section	.nv.constant0._ZN2at6native18elementwise_kernelILi128ELi4EZNS0_22gpu_kernel_impl_nocastIZZZNS0_19signbit_kernel_cudaERNS_18TensorIteratorBaseEENKUlvE_clEvENKUlvE2_clEvEUllE_EEvS4_RKT_EUliE_EEviT1_,"a",@progbits
	.sectionflags	@""
	.align	4
.nv.constant0._ZN2at6native18elementwise_kernelILi128ELi4EZNS0_22gpu_kernel_impl_nocastIZZZNS0_19signbit_kernel_cudaERNS_18TensorIteratorBaseEENKUlvE_clEvENKUlvE2_clEvEUllE_EEvS4_RKT_EUliE_EEviT1_:
	.zero		896


//--------------------- .nv.constant0._ZN2at6native27unrolled_elementwise_kernelIZZZNS0_19signbit_kernel_cudaERNS_18TensorIteratorBaseEENKUlvE_clEvENKUlvE2_clEvEUllE_St5arrayIPcLm2EELi4E23TrivialOffsetCalculatorILi1EjESB_NS0_6memory15LoadWithoutCastENSC_16StoreWithoutCastEEEviT_T0_T2_T3_T4_T5_ --------------------------
	.section	.nv.constant0._ZN2at6native27unrolled_elementwise_kernelIZZZNS0_19signbit_kernel_cudaERNS_18TensorIteratorBaseEENKUlvE_clEvENKUlvE2_clEvEUllE_St5arrayIPcLm2EELi4E23TrivialOffsetCalculatorILi1EjESB_NS0_6memory15LoadWithoutCastENSC_16StoreWithoutCastEEEviT_T0_T2_T3_T4_T5_,"a",@progbits
	.sectionflags	@""
	.align	4
.nv.constant0._ZN2at6native27unrolled_elementwise_kernelIZZZNS0_19signbit_kernel_cudaERNS_18TensorIteratorBaseEENKUlvE_clEvENKUlvE2_clEvEUllE_St5arrayIPcLm2EELi4E23TrivialOffsetCalculatorILi1EjESB_NS0_6memory15LoadWithoutCastENSC_16StoreWithoutCastEEEviT_T0_T2_T3_T4_T5_:
	.zero		380


//--------------------- .nv.constant0._ZN2at6native29vectorized_elementwise_kernelILi2EZZZNS0_19signbit_kernel_cudaERNS_18TensorIteratorBaseEENKUlvE_clEvENKUlvE2_clEvEUllE_St5arrayIPcLm2EEEEviT0_T1_ --------------------------
	.section	.nv.constant0._ZN2at6native29vectorized_elementwise_kernelILi2EZZZNS0_19signbit_kernel_cudaERNS_18TensorIteratorBaseEENKUlvE_clEvENKUlvE2_clEvEUllE_St5arrayIPcLm2EEEEviT0_T1_,"a",@progbits
	.sectionflags	@""
	.align	4
.nv.constant0._ZN2at6native29vectorized_elementwise_kernelILi2EZZZNS0_19signbit_kernel_cudaERNS_18TensorIteratorBaseEENKUlvE_clEvENKUlvE2_clEvEUllE_St5arrayIPcLm2EEEEviT0_T1_:
	.zero		376


//--------------------- .nv.constant0._ZN2at6native29vectorized_elementwise_kernelILi4EZZZNS0_19signbit_kernel_cudaERNS_18TensorIteratorBaseEENKUlvE_clEvENKUlvE2_clEvEUllE_St5arrayIPcLm2EEEEviT0_T1_ --------------------------
	.section	.nv.constant0._ZN2at6native29vectorized_elementwise_kernelILi4EZZZNS0_19signbit_kernel_cudaERNS_18TensorIteratorBaseEENKUlvE_clEvENKUlvE2_clEvEUllE_St5arrayIPcLm2EEEEviT0_T1_,"a",@progbits
	.sectionflags	@""
	.align	4
.nv.constant0._ZN2at6native29vectorized_elementwise_kernelILi4EZZZNS0_19signbit_kernel_cudaERNS_18TensorIteratorBaseEENKUlvE_clEvENKUlvE2_clEvEUllE_St5arrayIPcLm2EEEEviT0_T1_:
	.zero		376


//--------------------- .nv.constant0._ZN2at6native29vectorized_elementwise_kernelILi8EZZZNS0_19signbit_kernel_cudaERNS_18TensorIteratorBaseEENKUlvE_clEvENKUlvE2_clEvEUllE_St5arrayIPcLm2EEEEviT0_T1_ --------------------------
	.section	.nv.constant0._ZN2at6native29vectorized_elementwise_kernelILi8EZZZNS0_19signbit_kernel_cudaERNS_18TensorIteratorBaseEENKUlvE_clEvENKUlvE2_clEvEUllE_St5arrayIPcLm2EEEEviT0_T1_,"a",@progbits
	.sectionflags	@""
	.align	4
.nv.constant0._ZN2at6native29vectorized_elementwise_kernelILi8EZZZNS0_19signbit_kernel_cudaERNS_18TensorIteratorBaseEENKUlvE_clEvENKUlvE2_clEvEUllE_St5arrayIPcLm2EEEEviT0_T1_:
	.zero		376


//--------------------- .nv.constant0._ZN2at6native18elementwise_kernelILi128ELi4EZNS0_15gpu_kernel_implIZZZNS0_19signbit_kernel_cudaERNS_18TensorIteratorBaseEENKUlvE_clEvENKUlvE1_clEvEUliE_EEvS4_RKT_EUliE_EEviT1_ --------------------------
	.section	.nv.constant0._ZN2at6native18elementwise_kernelILi128ELi4EZNS0_15gpu_kernel_implIZZZNS0_19signbit_kernel_cudaERNS_18TensorIteratorBaseEENKUlvE_clEvENKUlvE1_clEvEUliE_EEvS4_RKT_EUliE_EEviT1_,"a",@progbits
	.sectionflags	@""
	.align	4
.nv.constant0._ZN2at6native18elementwise_kernelILi128ELi4EZNS0_15gpu_kernel_implIZZZNS0_19signbit_kernel_cudaERNS_18TensorIteratorBaseEENKUlvE_clEvENKUlvE1_clEvEUliE_EEvS4_RKT_EUliE_EEviT1_:
	.zero		896


//--------------------- .nv.constant0._ZN2at6native27unrolled_elementwise_kernelIZZZNS0_19signbit_kernel_cudaERNS_18TensorIteratorBaseEENKUlvE_clEvENKUlvE1_clEvEUliE_St5arrayIPcLm2EELi4E23TrivialOffsetCalculatorILi1EjESB_NS0_6memory12LoadWithCastILi1EEENSC_13StoreWithCastILi1EEEEEviT_T0_T2_T3_T4_T5_ --------------------------
	.section	.nv.constant0._ZN2at6native27unrolled_elementwise_kernelIZZZNS0_19signbit_kernel_cudaERNS_18TensorIteratorBaseEENKUlvE_clEvENKUlvE1_clEvEUliE_St5arrayIPcLm2EELi4E23TrivialOffsetCalculatorILi1EjESB_NS0_6memory12LoadWithCastILi1EEENSC_13StoreWithCastILi1EEEEEviT_T0_T2_T3_T4_T5_,"a",@progbits
	.sectionflags	@""
	.align	4
.nv.constant0._ZN2at6native27unrolled_elementwise_kernelIZZZNS0_19signbit_kernel_cudaERNS_18TensorIteratorBaseEENKUlvE_clEvENKUlvE1_clEvEUliE_St5arrayIPcLm2EELi4E23TrivialOffsetCalculatorILi1EjESB_NS0_6memory12LoadWithCastILi1EEENSC_13StoreWithCastILi1EEEEEviT_T0_T2_T3_T4_T5_:
	.zero		396


//--------------------- .nv.constant0._ZN2at6native18elementwise_kernelILi128ELi4EZNS0_22gpu_kernel_impl_nocastIZZZNS0_19signbit_kernel_cudaERNS_18TensorIteratorBaseEENKUlvE_clEvENKUlvE1_clEvEUliE_EEvS4_RKT_EUliE_EEviT1_ --------------------------
	.section	.nv.constant0._ZN2at6native18elementwise_kernelILi128ELi4EZNS0_22gpu_kernel_impl_nocastIZZZNS0_19signbit_kernel_cudaERNS_18TensorIteratorBaseEENKUlvE_clEvENKUlvE1_clEvEUliE_EEvS4_RKT_EUliE_EEviT1_,"a",@progbits
	.sectionflags	@""
	.align	4
.nv.constant0._ZN2at6native18elementwise_kernelILi128ELi4EZNS0_22gpu_kernel_impl_nocastIZZZNS0_19signbit_kernel_cudaERNS_18TensorIteratorBaseEENKUlvE_clEvENKUlvE1_clEvEUliE_EEvS4_RKT_EUliE_EEviT1_:
	.zero		896


//--------------------- .nv.constant0._ZN2at6native27unrolled_elementwise_kernelIZZZNS0_19signbit_kernel_cudaERNS_18TensorIteratorBaseEENKUlvE_clEvENKUlvE1_clEvEUliE_St5arrayIPcLm2EELi4E23TrivialOffsetCalculatorILi1EjESB_NS0_6memory15LoadWithoutCastENSC_16StoreWithoutCastEEEviT_T0_T2_T3_T4_T5_ --------------------------
	.section	.nv.constant0._ZN2at6native27unrolled_elementwise_kernelIZZZNS0_19signbit_kernel_cudaERNS_18TensorIteratorBaseEENKUlvE_clEvENKUlvE1_clEvEUliE_St5arrayIPcLm2EELi4E23TrivialOffsetCalculatorILi1EjESB_NS0_6memory15LoadWithoutCastENSC_16StoreWithoutCastEEEviT_T0_T2_T3_T4_T5_,"a",@progbits
	.sectionflags	@""
	.align	4
.nv.constant0._ZN2at6native27unrolled_elementwise_kernelIZZZNS0_19signbit_kernel_cudaERNS_18TensorIteratorBaseEENKUlvE_clEvENKUlvE1_clEvEUliE_St5arrayIPcLm2EELi4E23TrivialOffsetCalculatorILi1EjESB_NS0_6memory15LoadWithoutCastENSC_16StoreWithoutCastEEEviT_T0_T2_T3_T4_T5_:
	.zero		380


//--------------------- .nv.constant0._ZN2at6native29vectorized_elementwise_kernelILi2EZZZNS0_19signbit_kernel_cudaERNS_18TensorIteratorBaseEENKUlvE_clEvENKUlvE1_clEvEUliE_St5arrayIPcLm2EEEEviT0_T1_ --------------------------
	.section	.nv.constant0._ZN2at6native29vectorized_elementwise_kernelILi2EZZZNS0_19signbit_kernel_cudaERNS_18TensorIteratorBaseEENKUlvE_clEvENKUlvE1_clEvEUliE_St5arrayIPcLm2EEEEviT0_T1_,"a",@progbits
	.sectionflags	@""
	.align	4
.nv.constant0._ZN2at6native29vectorized_elementwise_kernelILi2EZZZNS0_19signbit_kernel_cudaERNS_18TensorIteratorBaseEENKUlvE_clEvENKUlvE1_clEvEUliE_St5arrayIPcLm2EEEEviT0_T1_:
	.zero		376


//--------------------- .nv.constant0._ZN2at6native29vectorized_elementwise_kernelILi4EZZZNS0_19signbit_kernel_cudaERNS_18TensorIteratorBaseEENKUlvE_clEvENKUlvE1_clEvEUliE_St5arrayIPcLm2EEEEviT0_T1_ --------------------------
	.section	.nv.constant0._ZN2at6native29vectorized_elementwise_kernelILi4EZZZNS0_19signbit_kernel_cudaERNS_18TensorIteratorBaseEENKUlvE_clEvENKUlvE1_clEvEUliE_St5arrayIPcLm2EEEEviT0_T1_,"a",@progbits
	.sectionflags	@""
	.align	4
.nv.constant0._ZN2at6native29vectorized_elementwise_kernelILi4EZZZNS0_19signbit_kernel_cudaERNS_18TensorIteratorBaseEENKUlvE_clEvENKUlvE1_clEvEUliE_St5arrayIPcLm2EEEEviT0_T1_:
	.zero		376


//--------------------- .nv.constant0._ZN2at6native29vectorized_elementwise_kernelILi8EZZZNS0_19signbit_kernel_cudaERNS_18TensorIteratorBaseEENKUlvE_clEvENKUlvE1_clEvEUliE_St5arrayIPcLm2EEEEviT0_T1_ --------------------------
	.section	.nv.constant0._ZN2at6native29vectorized_elementwise_kernelILi8EZZZNS0_19signbit_kernel_cudaERNS_18TensorIteratorBaseEENKUlvE_clEvENKUlvE1_clEvEUliE_St5arrayIPcLm2EEEEviT0_T1_,"a",@progbits
	.sectionflags	@""
	.align	4
.nv.constant0._ZN2at6native29vectorized_elementwise_kernelILi8EZZZNS0_19signbit_kernel_cudaERNS_18TensorIteratorBaseEENKUlvE_clEvENKUlvE1_clEvEUliE_St5arrayIPcLm2EEEEviT0_T1_:
	.zero		376


//--------------------- .nv.constant0._ZN2at6native18elementwise_kernelILi128ELi4EZNS0_15gpu_kernel_implIZZZNS0_19signbit_kernel_cudaERNS_18TensorIteratorBaseEENKUlvE_clEvENKUlvE0_clEvEUlaE_EEvS4_RKT_EUliE_EEviT1_ --------------------------
	.section	.nv.constant0._ZN2at6native18elementwise_kernelILi128ELi4EZNS0_15gpu_kernel_implIZZZNS0_19signbit_kernel_cudaERNS_18TensorIteratorBaseEENKUlvE_clEvENKUlvE0_clEvEUlaE_EEvS4_RKT_EUliE_EEviT1_,"a",@progbits
	.sectionflags	@""
	.align	4
.nv.constant0._ZN2at6native18elementwise_kernelILi128ELi4EZNS0_15gpu_kernel_implIZZZNS0_19signbit_kernel_cudaERNS_18TensorIteratorBaseEENKUlvE_clEvENKUlvE0_clEvEUlaE_EEvS4_RKT_EUliE_EEviT1_:
	.zero		896


//--------------------- .nv.constant0._ZN2at6native27unrolled_elementwise_kernelIZZZNS0_19signbit_kernel_cudaERNS_18TensorIteratorBaseEENKUlvE_clEvENKUlvE0_clEvEUlaE_St5arrayIPcLm2EELi4E23TrivialOffsetCalculatorILi1EjESB_NS0_6memory12LoadWithCastILi1EEENSC_13StoreWithCastILi1EEEEEviT_T0_T2_T3_T4_T5_ --------------------------
	.section	.nv.constant0._ZN2at6native27unrolled_elementwise_kernelIZZZNS0_19signbit_kernel_cudaERNS_18TensorIteratorBaseEENKUlvE_clEvENKUlvE0_clEvEUlaE_St5arrayIPcLm2EELi4E23TrivialOffsetCalculatorILi1EjESB_NS0_6memory12LoadWithCastILi1EEENSC_13StoreWithCastILi1EEEEEviT_T0_T2_T3_T4_T5_,"a",@progbits
	.sectionflags	@""
	.align	4
.nv.constant0._ZN2at6native27unrolled_elementwise_kernelIZZZNS0_19signbit_kernel_cudaERNS_18TensorIteratorBaseEENKUlvE_clEvENKUlvE0_clEvEUlaE_St5arrayIPcLm2EELi4E23TrivialOffsetCalculatorILi1EjESB_NS0_6memory12LoadWithCastILi1EEENSC_13StoreWithCastILi1EEEEEviT_T0_T2_T3_T4_T5_:
	.zero		396


//--------------------- .nv.constant0._ZN2at6native18elementwise_kernelILi128ELi4EZNS0_22gpu_kernel_impl_nocastIZZZNS0_19signbit_kernel_cudaERNS_18TensorIteratorBaseEENKUlvE_clEvENKUlvE0_clEvEUlaE_EEvS4_RKT_EUliE_EEviT1_ --------------------------
	.section	.nv.constant0._ZN2at6native18elementwise_kernelILi128ELi4EZNS0_22gpu_kernel_impl_nocastIZZZNS0_19signbit_kernel_cudaERNS_18TensorIteratorBaseEENKUlvE_clEvENKUlvE0_clEvEUlaE_EEvS4_RKT_EUliE_EEviT1_,"a",@progbits
	.sectionflags	@""
	.align	4
.nv.constant0._ZN2at6native18elementwise_kernelILi128ELi4EZNS0_22gpu_kernel_impl_nocastIZZZNS0_19signbit_kernel_cudaERNS_18TensorIteratorBaseEENKUlvE_clEvENKUlvE0_clEvEUlaE_EEvS4_RKT_EUliE_EEviT1_:
	.zero		896


//--------------------- .nv.constant0._ZN2at6native27unrolled_elementwise_kernelIZZZNS0_19signbit_kernel_cudaERNS_18TensorIteratorBaseEENKUlvE_clEvENKUlvE0_clEvEUlaE_St5arrayIPcLm2EELi4E23TrivialOffsetCalculatorILi1EjESB_NS0_6memory15LoadWithoutCastENSC_16StoreWithoutCastEEEviT_T0_T2_T3_T4_T5_ --------------------------
	.section	.nv.constant0._ZN2at6native27unrolled_elementwise_kernelIZZZNS0_19signbit_kernel_cudaERNS_18TensorIteratorBaseEENKUlvE_clEvENKUlvE0_clEvEUlaE_St5arrayIPcLm2EELi4E23TrivialOffsetCalculatorILi1EjESB_NS0_6memory15LoadWithoutCastENSC_16StoreWithoutCastEEEviT_T0_T2_T3_T4_T5_,"a",@progbits
	.sectionflags	@""
	.align	4
.nv.constant0._ZN2at6native27unrolled_elementwise_kernelIZZZNS0_19signbit_kernel_cudaERNS_18TensorIteratorBaseEENKUlvE_clEvENKUlvE0_clEvEUlaE_St5arrayIPcLm2EELi4E23TrivialOffsetCalculatorILi1EjESB_NS0_6memory15LoadWithoutCastENSC_16StoreWithoutCastEEEviT_T0_T2_T3_T4_T5_:
	.zero		380


//--------------------- .nv.constant0._ZN2at6native29vectorized_elementwise_kernelILi2EZZZNS0_19signbit_kernel_cudaERNS_18TensorIteratorBaseEENKUlvE_clEvENKUlvE0_clEvEUlaE_St5arrayIPcLm2EEEEviT0_T1_ --------------------------
	.section	.nv.constant0._ZN2at6native29vectorized_elementwise_kernelILi2EZZZNS0_19signbit_kernel_cudaERNS_18TensorIteratorBaseEENKUlvE_clEvENKUlvE0_clEvEUlaE_St5arrayIPcLm2EEEEviT0_T1_,"a",@progbits
	.sectionflags	@""
	.align	4
.nv.constant0._ZN2at6native29vectorized_elementwise_kernelILi2EZZZNS0_19signbit_kernel_cudaERNS_18TensorIteratorBaseEENKUlvE_clEvENKUlvE0_clEvEUlaE_St5arrayIPcLm2EEEEviT0_T1_:
	.zero		376


//--------------------- .nv.constant0._ZN2at6native29vectorized_elementwise_kernelILi4EZZZNS0_19signbit_kernel_cudaERNS_18TensorIteratorBaseEENKUlvE_clEvENKUlvE0_clEvEUlaE_St5arrayIPcLm2EEEEviT0_T1_ --------------------------
	.section	.nv.constant0._ZN2at6native29vectorized_elementwise_kernelILi4EZZZNS0_19signbit_kernel_cudaERNS_18TensorIteratorBaseEENKUlvE_clEvENKUlvE0_clEvEUlaE_St5arrayIPcLm2EEEEviT0_T1_,"a",@progbits
	.sectionflags	@""
	.align	4
.nv.constant0._ZN2at6native29vectorized_elementwise_kernelILi4EZZZNS0_19signbit_kernel_cudaERNS_18TensorIteratorBaseEENKUlvE_clEvENKUlvE0_clEvEUlaE_St5arrayIPcLm2EEEEviT0_T1_:
	.zero		376


//--------------------- .nv.constant0._ZN2at6native29vectorized_elementwise_kernelILi8EZZZNS0_19signbit_kernel_cudaERNS_18TensorIteratorBaseEENKUlvE_clEvENKUlvE0_clEvEUlaE_St5arrayIPcLm2EEEEviT0_T1_ --------------------------
	.section	.nv.constant0._ZN2at6native29vectorized_elementwise_kernelILi8EZZZNS0_19signbit_kernel_cudaERNS_18TensorIteratorBaseEENKUlvE_clEvENKUlvE0_clEvEUlaE_St5arrayIPcLm2EEEEviT0_T1_,"a",@progbits
	.sectionflags	@""
	.align	4
.nv.constant0._ZN2at6native29vectorized_elementwise_kernelILi8EZZZNS0_19signbit_kernel_cudaERNS_18TensorIteratorBaseEENKUlvE_clEvENKUlvE0_clEvEUlaE_St5arrayIPcLm2EEEEviT0_T1_:
	.zero		376


//--------------------- .nv.constant0._ZN2at6native18elementwise_kernelILi128ELi4EZNS0_15gpu_kernel_implIZZZNS0_19signbit_kernel_cudaERNS_18TensorIteratorBaseEENKUlvE_clEvENKUlvE_clEvEUlhE_EEvS4_RKT_EUliE_EEviT1_ --------------------------
	.section	.nv.constant0._ZN2at6native18elementwise_kernelILi128ELi4EZNS0_15gpu_kernel_implIZZZNS0_19signbit_kernel_cudaERNS_18TensorIteratorBaseEENKUlvE_clEvENKUlvE_clEvEUlhE_EEvS4_RKT_EUliE_EEviT1_,"a",@progbits
	.sectionflags	@""
	.align	4
.nv.constant0._ZN2at6native18elementwise_kernelILi128ELi4EZNS0_15gpu_kernel_implIZZZNS0_19signbit_kernel_cudaERNS_18TensorIteratorBaseEENKUlvE_clEvENKUlvE_clEvEUlhE_EEvS4_RKT_EUliE_EEviT1_:
	.zero		896


//--------------------- .nv.constant0._ZN2at6native27unrolled_elementwise_kernelIZZZNS0_19signbit_kernel_cudaERNS_18TensorIteratorBaseEENKUlvE_clEvENKUlvE_clEvEUlhE_St5arrayIPcLm2EELi4E23TrivialOffsetCalculatorILi1EjESB_NS0_6memory12LoadWithCastILi1EEENSC_13StoreWithCastILi1EEEEEviT_T0_T2_T3_T4_T5_ --------------------------
	.section	.nv.constant0._ZN2at6native27unrolled_elementwise_kernelIZZZNS0_19signbit_kernel_cudaERNS_18TensorIteratorBaseEENKUlvE_clEvENKUlvE_clEvEUlhE_St5arrayIPcLm2EELi4E23TrivialOffsetCalculatorILi1EjESB_NS0_6memory12LoadWithCastILi1EEENSC_13StoreWithCastILi1EEEEEviT_T0_T2_T3_T4_T5_,"a",@progbits
	.sectionflags	@""
	.align	4
.nv.constant0._ZN2at6native27unrolled_elementwise_kernelIZZZNS0_19signbit_kernel_cudaERNS_18TensorIteratorBaseEENKUlvE_clEvENKUlvE_clEvEUlhE_St5arrayIPcLm2EELi4E23TrivialOffsetCalculatorILi1EjESB_NS0_6memory12LoadWithCastILi1EEENSC_13StoreWithCastILi1EEEEEviT_T0_T2_T3_T4_T5_:
	.zero		396


//--------------------- .nv.constant0._ZN2at6native18elementwise_kernelILi128ELi4EZNS0_22gpu_kernel_impl_nocastIZZZNS0_19signbit_kernel_cudaERNS_18TensorIteratorBaseEENKUlvE_clEvENKUlvE_clEvEUlhE_EEvS4_RKT_EUliE_EEviT1_ --------------------------
	.section	.nv.constant0._ZN2at6native18elementwise_kernelILi128ELi4EZNS0_22gpu_kernel_impl_nocastIZZZNS0_19signbit_kernel_cudaERNS_18TensorIteratorBaseEENKUlvE_clEvENKUlvE_clEvEUlhE_EEvS4_RKT_EUliE_EEviT1_,"a",@progbits
	.sectionflags	@""
	.align	4
.nv.constant0._ZN2at6native18elementwise_kernelILi128ELi4EZNS0_22gpu_kernel_impl_nocastIZZZNS0_19signbit_kernel_cudaERNS_18TensorIteratorBaseEENKUlvE_clEvENKUlvE_clEvEUlhE_EEvS4_RKT_EUliE_EEviT1_:
	.zero		896


//--------------------- .nv.constant0._ZN2at6native27unrolled_elementwise_kernelIZZZNS0_19signbit_kernel_cudaERNS_18TensorIteratorBaseEENKUlvE_clEvENKUlvE_clEvEUlhE_St5arrayIPcLm2EELi4E23TrivialOffsetCalculatorILi1EjESB_NS0_6memory15LoadWithoutCastENSC_16StoreWithoutCastEEEviT_T0_T2_T3_T4_T5_ --------------------------
	.section	.nv.constant0._ZN2at6native27unrolled_elementwise_kernelIZZZNS0_19signbit_kernel_cudaERNS_18TensorIteratorBaseEENKUlvE_clEvENKUlvE_clEvEUlhE_St5arrayIPcLm2EELi4E23TrivialOffsetCalculatorILi1EjESB_NS0_6memory15LoadWithoutCastENSC_16StoreWithoutCastEEEviT_T0_T2_T3_T4_T5_,"a",@progbits
	.sectionflags	@""
	.align	4
.nv.constant0._ZN2at6native27unrolled_elementwise_kernelIZZZNS0_19signbit_kernel_cudaERNS_18TensorIteratorBaseEENKUlvE_clEvENKUlvE_clEvEUlhE_St5arrayIPcLm2EELi4E23TrivialOffsetCalculatorILi1EjESB_NS0_6memory15LoadWithoutCastENSC_16StoreWithoutCastEEEviT_T0_T2_T3_T4_T5_:
	.zero		380


//--------------------- .nv.constant0._ZN2at6native29vectorized_elementwise_kernelILi2EZZZNS0_19signbit_kernel_cudaERNS_18TensorIteratorBaseEENKUlvE_clEvENKUlvE_clEvEUlhE_St5arrayIPcLm2EEEEviT0_T1_ --------------------------
	.section	.nv.constant0._ZN2at6native29vectorized_elementwise_kernelILi2EZZZNS0_19signbit_kernel_cudaERNS_18TensorIteratorBaseEENKUlvE_clEvENKUlvE_clEvEUlhE_St5arrayIPcLm2EEEEviT0_T1_,"a",@progbits
	.sectionflags	@""
	.align	4
.nv.constant0._ZN2at6native29vectorized_elementwise_kernelILi2EZZZNS0_19signbit_kernel_cudaERNS_18TensorIteratorBaseEENKUlvE_clEvENKUlvE_clEvEUlhE_St5arrayIPcLm2EEEEviT0_T1_:
	.zero		376


//--------------------- .nv.constant0._ZN2at6native29vectorized_elementwise_kernelILi4EZZZNS0_19signbit_kernel_cudaERNS_18TensorIteratorBaseEENKUlvE_clEvENKUlvE_clEvEUlhE_St5arrayIPcLm2EEEEviT0_T1_ --------------------------
	.section	.nv.constant0._ZN2at6native29vectorized_elementwise_kernelILi4EZZZNS0_19signbit_kernel_cudaERNS_18TensorIteratorBaseEENKUlvE_clEvENKUlvE_clEvEUlhE_St5arrayIPcLm2EEEEviT0_T1_,"a",@progbits
	.sectionflags	@""
	.align	4
.nv.constant0._ZN2at6native29vectorized_elementwise_kernelILi4EZZZNS0_19signbit_kernel_cudaERNS_18TensorIteratorBaseEENKUlvE_clEvENKUlvE_clEvEUlhE_St5arrayIPcLm2EEEEviT0_T1_:
	.zero		376


//--------------------- .nv.constant0._ZN2at6native29vectorized_elementwise_kernelILi8EZZZNS0_19signbit_kernel_cudaERNS_18TensorIteratorBaseEENKUlvE_clEvENKUlvE_clEvEUlhE_St5arrayIPcLm2EEEEviT0_T1_ --------------------------
	.section	.nv.constant0._ZN2at6native29vectorized_elementwise_kernelILi8EZZZNS0_19signbit_kernel_cudaERNS_18TensorIteratorBaseEENKUlvE_clEvENKUlvE_clEvEUlhE_St5arrayIPcLm2EEEEviT0_T1_,"a",@progbits
	.sectionflags	@""
	.align	4
.nv.constant0._ZN2at6native29vectorized_elementwise_kernelILi8EZZZNS0_19signbit_kernel_cudaERNS_18TensorIteratorBaseEENKUlvE_clEvENKUlvE_clEvEUlhE_St5arrayIPcLm2EEEEviT0_T1_:
	.zero		376


//--------------------- .nv.constant2._ZN2at6native18elementwise_kernelILi128ELi4EZNS0_15gpu_kernel_implIZZZNS0_16sign_kernel_cudaERNS_18TensorIteratorBaseEENKUlvE_clEvENKUlvE7_clEvEUlN3c108BFloat16EE_EEvS4_RKT_EUliE_EEviT1_ --------------------------
	.section	.nv.constant2._ZN2at6native18elementwise_kernelILi128ELi4EZNS0_15gpu_kernel_implIZZZNS0_16sign_kernel_cudaERNS_18TensorIteratorBaseEENKUlvE_clEvENKUlvE7_clEvEUlN3c108BFloat16EE_EEvS4_RKT_EUliE_EEviT1_,"a",@progbits
	.sectionflags	@""
	.align	4
.nv.constant2._ZN2at6native18elementwise_kernelILi128ELi4EZNS0_15gpu_kernel_implIZZZNS0_16sign_kernel_cudaERNS_18TensorIteratorBaseEENKUlvE_clEvENKUlvE7_clEvEUlN3c108BFloat16EE_EEvS4_RKT_EUliE_EEviT1_:
        /*0000*/ 	.byte	0x00, 0x00, 0x00, 0xf0, 0xff, 0xff, 0x0f, 0x38


//--------------------- .nv.constant0._ZN2at6native18elementwise_kernelILi128ELi4EZNS0_15gpu_kernel_implIZZZNS0_16sign_kernel_cudaERNS_18TensorIteratorBaseEENKUlvE_clEvENKUlvE7_clEvEUlN3c108BFloat16EE_EEvS4_RKT_EUliE_EEviT1_ --------------------------
	.section	.nv.constant0._ZN2at6native18elementwise_kernelILi128ELi4EZNS0_15gpu_kernel_implIZZZNS0_16sign_kernel_cudaERNS_18TensorIteratorBaseEENKUlvE_clEvENKUlvE7_clEvEUlN3c108BFloat16EE_EEvS4_RKT_EUliE_EEviT1_,"a",@progbits
	.sectionflags	@""
	.align	4
.nv.constant0._ZN2at6native18elementwise_kernelILi128ELi4EZNS0_15gpu_kernel_implIZZZNS0_16sign_kernel_cudaERNS_18TensorIteratorBaseEENKUlvE_clEvENKUlvE7_clEvEUlN3c108BFloat16EE_EEvS4_RKT_EUliE_EEviT1_:
	.zero		896


//--------------------- .nv.constant2._ZN2at6native27unrolled_elementwise_kernelIZZZNS0_16sign_kernel_cudaERNS_18TensorIteratorBaseEENKUlvE_clEvENKUlvE7_clEvEUlN3c108BFloat16EE_St5arrayIPcLm2EELi4E23TrivialOffsetCalculatorILi1EjESD_NS0_6memory12LoadWithCastILi1EEENSE_13StoreWithCastILi1EEEEEviT_T0_T2_T3_T4_T5_ --------------------------
	.section	.nv.constant2._ZN2at6native27unrolled_elementwise_kernelIZZZNS0_16sign_kernel_cudaERNS_18TensorIteratorBaseEENKUlvE_clEvENKUlvE7_clEvEUlN3c108BFloat16EE_St5arrayIPcLm2EELi4E23TrivialOffsetCalculatorILi1EjESD_NS0_6memory12LoadWithCastILi1EEENSE_13StoreWithCastILi1EEEEEviT_T0_T2_T3_T4_T5_,"a",@progbits
	.sectionflags	@""
	.align	4
.nv.constant2._ZN2at6native27unrolled_elementwise_kernelIZZZNS0_16sign_kernel_cudaERNS_18TensorIteratorBaseEENKUlvE_clEvENKUlvE7_clEvEUlN3c108BFloat16EE_St5arrayIPcLm2EELi4E23TrivialOffsetCalculatorILi1EjESD_NS0_6memory12LoadWithCastILi1EEENSE_13StoreWithCastILi1EEEEEviT_T0_T2_T3_T4_T5_:
        /*0000*/ 	.byte	0x00, 0x00, 0x00, 0xf0, 0xff, 0xff, 0x0f, 0x38


//--------------------- .nv.constant0._ZN2at6native27unrolled_elementwise_kernelIZZZNS0_16sign_kernel_cudaERNS_18TensorIteratorBaseEENKUlvE_clEvENKUlvE7_clEvEUlN3c108BFloat16EE_St5arrayIPcLm2EELi4E23TrivialOffsetCalculatorILi1EjESD_NS0_6memory12LoadWithCastILi1EEENSE_13StoreWithCastILi1EEEEEviT_T0_T2_T3_T4_T5_ --------------------------
	.section	.nv.constant0._ZN2at6native27unrolled_elementwise_kernelIZZZNS0_16sign_kernel_cudaERNS_18TensorIteratorBaseEENKUlvE_clEvENKUlvE7_clEvEUlN3c108BFloat16EE_St5arrayIPcLm2EELi4E23TrivialOffsetCalculatorILi1EjESD_NS0_6memory12LoadWithCastILi1EEENSE_13StoreWithCastILi1EEEEEviT_T0_T2_T3_T4_T5_,"a",@progbits
	.sectionflags	@""
	.align	4
.nv.constant0._ZN2at6native27unrolled_elementwise_kernelIZZZNS0_16sign_kernel_cudaERNS_18TensorIteratorBaseEENKUlvE_clEvENKUlvE7_clEvEUlN3c108BFloat16EE_St5arrayIPcLm2EELi4E23TrivialOffsetCalculatorILi1EjESD_NS0_6memory12LoadWithCastILi1EEENSE_13StoreWithCastILi1EEEEEviT_T0_T2_T3_T4_T5_:
	.zero		396


//--------------------- .nv.constant0._ZN2at6native18elementwise_kernelILi128ELi4EZNS0_22gpu_kernel_impl_nocastIZZZNS0_16sign_kernel_cudaERNS_18TensorIteratorBaseEENKUlvE_clEvENKUlvE7_clEvEUlN3c108BFloat16EE_EEvS4_RKT_EUliE_EEviT1_ --------------------------
	.section	.nv.constant0._ZN2at6native18elementwise_kernelILi128ELi4EZNS0_22gpu_kernel_impl_nocastIZZZNS0_16sign_kernel_cudaERNS_18TensorIteratorBaseEENKUlvE_clEvENKUlvE7_clEvEUlN3c108BFloat16EE_EEvS4_RKT_EUliE_EEviT1_,"a",@progbits
	.sectionflags	@""
	.align	4
.nv.constant0._ZN2at6native18elementwise_kernelILi128ELi4EZNS0_22gpu_kernel_impl_nocastIZZZNS0_16sign_kernel_cudaERNS_18TensorIteratorBaseEENKUlvE_clEvENKUlvE7_clEvEUlN3c108BFloat16EE_EEvS4_RKT_EUliE_EEviT1_:
	.zero		896


//--------------------- .nv.constant0._ZN2at6native27unrolled_elementwise_kernelIZZZNS0_16sign_kernel_cudaERNS_18TensorIteratorBaseEENKUlvE_clEvENKUlvE7_clEvEUlN3c108BFloat16EE_St5arrayIPcLm2EELi4E23TrivialOffsetCalculatorILi1EjESD_NS0_6memory15LoadWithoutCastENSE_16StoreWithoutCastEEEviT_T0_T2_T3_T4_T5_ --------------------------
	.section	.nv.constant0._ZN2at6native27unrolled_elementwise_kernelIZZZNS0_16sign_kernel_cudaERNS_18TensorIteratorBaseEENKUlvE_clEvENKUlvE7_clEvEUlN3c108BFloat16EE_St5arrayIPcLm2EELi4E23TrivialOffsetCalculatorILi1EjESD_NS0_6memory15LoadWithoutCastENSE_16StoreWithoutCastEEEviT_T0_T2_T3_T4_T5_,"a",@progbits
	.sectionflags	@""
	.align	4
.nv.constant0._ZN2at6native27unrolled_elementwise_kernelIZZZNS0_16sign_kernel_cudaERNS_18TensorIteratorBaseEENKUlvE_clEvENKUlvE7_clEvEUlN3c108BFloat16EE_St5arrayIPcLm2EELi4E23TrivialOffsetCalculatorILi1EjESD_NS0_6memory15LoadWithoutCastENSE_16StoreWithoutCastEEEviT_T0_T2_T3_T4_T5_:
	.zero		380


//--------------------- .nv.constant0._ZN2at6native29vectorized_elementwise_kernelILi2EZZZNS0_16sign_kernel_cudaERNS_18TensorIteratorBaseEENKUlvE_clEvENKUlvE7_clEvEUlN3c108BFloat16EE_St5arrayIPcLm2EEEEviT0_T1_ --------------------------
	.section	.nv.constant0._ZN2at6native29vectorized_elementwise_kernelILi2EZZZNS0_16sign_kernel_cudaERNS_18TensorIteratorBaseEENKUlvE_clEvENKUlvE7_clEvEUlN3c108BFloat16EE_St5arrayIPcLm2EEEEviT0_T1_,"a",@progbits
	.sectionflags	@""
	.align	4
.nv.constant0._ZN2at6native29vectorized_elementwise_kernelILi2EZZZNS0_16sign_kernel_cudaERNS_18TensorIteratorBaseEENKUlvE_clEvENKUlvE7_clEvEUlN3c108BFloat16EE_St5arrayIPcLm2EEEEviT0_T1_:
	.zero		376


//--------------------- .nv.constant0._ZN2at6native29vectorized_elementwise_kernelILi4EZZZNS0_16sign_kernel_cudaERNS_18TensorIteratorBaseEENKUlvE_clEvENKUlvE7_clEvEUlN3c108BFloat16EE_St5arrayIPcLm2EEEEviT0_T1_ --------------------------
	.section	.nv.constant0._ZN2at6native29vectorized_elementwise_kernelILi4EZZZNS0_16sign_kernel_cudaERNS_18TensorIteratorBaseEENKUlvE_clEvENKUlvE7_clEvEUlN3c108BFloat16EE_St5arrayIPcLm2EEEEviT0_T1_,"a",@progbits
	.sectionflags	@""
	.align	4
.nv.constant0._ZN2at6native29vectorized_elementwise_kernelILi4EZZZNS0_16sign_kernel_cudaERNS_18TensorIteratorBaseEENKUlvE_clEvENKUlvE7_clEvEUlN3c108BFloat16EE_St5arrayIPcLm2EEEEviT0_T1_:
	.zero		376


//--------------------- .nv.constant0._ZN2at6native29vectorized_elementwise_kernelILi8EZZZNS0_16sign_kernel_cudaERNS_18TensorIteratorBaseEENKUlvE_clEvENKUlvE7_clEvEUlN3c108BFloat16EE_St5arrayIPcLm2EEEEviT0_T1_ --------------------------
	.section	.nv.constant0._ZN2at6native29vectorized_elementwise_kernelILi8EZZZNS0_16sign_kernel_cudaERNS_18TensorIteratorBaseEENKUlvE_clEvENKUlvE7_clEvEUlN3c108BFloat16EE_St5arrayIPcLm2EEEEviT0_T1_,"a",@progbits
	.sectionflags	@""
	.align	4
.nv.constant0._ZN2at6native29vectorized_elementwise_kernelILi8EZZZNS0_16sign_kernel_cudaERNS_18TensorIteratorBaseEENKUlvE_clEvENKUlvE7_clEvEUlN3c108BFloat16EE_St5arrayIPcLm2EEEEviT0_T1_:
	.zero		376


//--------------------- .nv.constant2._ZN2at6native18elementwise_kernelILi128ELi4EZNS0_15gpu_kernel_implIZZZNS0_16sign_kernel_cudaERNS_18TensorIteratorBaseEENKUlvE_clEvENKUlvE6_clEvEUlN3c104HalfEE_EEvS4_RKT_EUliE_EEviT1_ --------------------------
	.section	.nv.constant2._ZN2at6native18elementwise_kernelILi128ELi4EZNS0_15gpu_kernel_implIZZZNS0_16sign_kernel_cudaERNS_18TensorIteratorBaseEENKUlvE_clEvENKUlvE6_clEvEUlN3c104HalfEE_EEvS4_RKT_EUliE_EEviT1_,"a",@progbits
	.sectionflags	@""
	.align	4
.nv.constant2._ZN2at6native18elementwise_kernelILi128ELi4EZNS0_15gpu_kernel_implIZZZNS0_16sign_kernel_cudaERNS_18TensorIteratorBaseEENKUlvE_clEvENKUlvE6_clEvEUlN3c104HalfEE_EEvS4_RKT_EUliE_EEviT1_:
        /*0000*/ 	.byte	0x00, 0x00, 0x00, 0xf0, 0xff, 0xff, 0x0f, 0x38


//--------------------- .nv.constant0._ZN2at6native18elementwise_kernelILi128ELi4EZNS0_15gpu_kernel_implIZZZNS0_16sign_kernel_cudaERNS_18TensorIteratorBaseEENKUlvE_clEvENKUlvE6_clEvEUlN3c104HalfEE_EEvS4_RKT_EUliE_EEviT1_ --------------------------
	.section	.nv.constant0._ZN2at6native18elementwise_kernelILi128ELi4EZNS0_15gpu_kernel_implIZZZNS0_16sign_kernel_cudaERNS_18TensorIteratorBaseEENKUlvE_clEvENKUlvE6_clEvEUlN3c104HalfEE_EEvS4_RKT_EUliE_EEviT1_,"a",@progbits
	.sectionflags	@""
	.align	4
.nv.constant0._ZN2at6native18elementwise_kernelILi128ELi4EZNS0_15gpu_kernel_implIZZZNS0_16sign_kernel_cudaERNS_18TensorIteratorBaseEENKUlvE_clEvENKUlvE6_clEvEUlN3c104HalfEE_EEvS4_RKT_EUliE_EEviT1_:
	.zero		896


//--------------------- .nv.constant2._ZN2at6native27unrolled_elementwise_kernelIZZZNS0_16sign_kernel_cudaERNS_18TensorIteratorBaseEENKUlvE_clEvENKUlvE6_clEvEUlN3c104HalfEE_St5arrayIPcLm2EELi4E23TrivialOffsetCalculatorILi1EjESD_NS0_6memory12LoadWithCastILi1EEENSE_13StoreWithCastILi1EEEEEviT_T0_T2_T3_T4_T5_ --------------------------
	.section	.nv.constant2._ZN2at6native27unrolled_elementwise_kernelIZZZNS0_16sign_kernel_cudaERNS_18TensorIteratorBaseEENKUlvE_clEvENKUlvE6_clEvEUlN3c104HalfEE_St5arrayIPcLm2EELi4E23TrivialOffsetCalculatorILi1EjESD_NS0_6memory12LoadWithCastILi1EEENSE_13StoreWithCastILi1EEEEEviT_T0_T2_T3_T4_T5_,"a",@progbits
	.sectionflags	@""
	.align	4
.nv.constant2._ZN2at6native27unrolled_elementwise_kernelIZZZNS0_16sign_kernel_cudaERNS_18TensorIteratorBaseEENKUlvE_clEvENKUlvE6_clEvEUlN3c104HalfEE_St5arrayIPcLm2EELi4E23TrivialOffsetCalculatorILi1EjESD_NS0_6memory12LoadWithCastILi1EEENSE_13StoreWithCastILi1EEEEEviT_T0_T2_T3_T4_T5_:
        /*0000*/ 	.byte	0x00, 0x00, 0x00, 0xf0, 0xff, 0xff, 0x0f, 0x38


//--------------------- .nv.constant0._ZN2at6native27unrolled_elementwise_kernelIZZZNS0_16sign_kernel_cudaERNS_18TensorIteratorBaseEENKUlvE_clEvENKUlvE6_clEvEUlN3c104HalfEE_St5arrayIPcLm2EELi4E23TrivialOffsetCalculatorILi1EjESD_NS0_6memory12LoadWithCastILi1EEENSE_13StoreWithCastILi1EEEEEviT_T0_T2_T3_T4_T5_ --------------------------
	.section	.nv.constant0._ZN2at6native27unrolled_elementwise_kernelIZZZNS0_16sign_kernel_cudaERNS_18TensorIteratorBaseEENKUlvE_clEvENKUlvE6_clEvEUlN3c104HalfEE_St5arrayIPcLm2EELi4E23TrivialOffsetCalculatorILi1EjESD_NS0_6memory12LoadWithCastILi1EEENSE_13StoreWithCastILi1EEEEEviT_T0_T2_T3_T4_T5_,"a",@progbits
	.sectionflags	@""
	.align	4
.nv.constant0._ZN2at6native27unrolled_elementwise_kernelIZZZNS0_16sign_kernel_cudaERNS_18TensorIteratorBaseEENKUlvE_clEvENKUlvE6_clEvEUlN3c104HalfEE_St5arrayIPcLm2EELi4E23TrivialOffsetCalculatorILi1EjESD_NS0_6memory12LoadWithCastILi1EEENSE_13StoreWithCastILi1EEEEEviT_T0_T2_T3_T4_T5_:
	.zero		396


//--------------------- .nv.constant0._ZN2at6native18elementwise_kernelILi128ELi4EZNS0_22gpu_kernel_impl_nocastIZZZNS0_16sign_kernel_cudaERNS_18TensorIteratorBaseEENKUlvE_clEvENKUlvE6_clEvEUlN3c104HalfEE_EEvS4_RKT_EUliE_EEviT1_ --------------------------
	.section	.nv.constant0._ZN2at6native18elementwise_kernelILi128ELi4EZNS0_22gpu_kernel_impl_nocastIZZZNS0_16sign_kernel_cudaERNS_18TensorIteratorBaseEENKUlvE_clEvENKUlvE6_clEvEUlN3c104HalfEE_EEvS4_RKT_EUliE_EEviT1_,"a",@progbits
	.sectionflags	@""
	.align	4
.nv.constant0._ZN2at6native18elementwise_kernelILi128ELi4EZNS0_22gpu_kernel_impl_nocastIZZZNS0_16sign_kernel_cudaERNS_18TensorIteratorBaseEENKUlvE_clEvENKUlvE6_clEvEUlN3c104HalfEE_EEvS4_RKT_EUliE_EEviT1_:
	.zero		896


//--------------------- .nv.constant0._ZN2at6native27unrolled_elementwise_kernelIZZZNS0_16sign_kernel_cudaERNS_18TensorIteratorBaseEENKUlvE_clEvENKUlvE6_clEvEUlN3c104HalfEE_St5arrayIPcLm2EELi4E23TrivialOffsetCalculatorILi1EjESD_NS0_6memory15LoadWithoutCastENSE_16StoreWithoutCastEEEviT_T0_T2_T3_T4_T5_ --------------------------
	.section	.nv.constant0._ZN2at6native27unrolled_elementwise_kernelIZZZNS0_16sign_kernel_cudaERNS_18TensorIteratorBaseEENKUlvE_clEvENKUlvE6_clEvEUlN3c104HalfEE_St5arrayIPcLm2EELi4E23TrivialOffsetCalculatorILi1EjESD_NS0_6memory15LoadWithoutCastENSE_16StoreWithoutCastEEEviT_T0_T2_T3_T4_T5_,"a",@progbits
	.sectionflags	@""
	.align	4
.nv.constant0._ZN2at6native27unrolled_elementwise_kernelIZZZNS0_16sign_kernel_cudaERNS_18TensorIteratorBaseEENKUlvE_clEvENKUlvE6_clEvEUlN3c104HalfEE_St5arrayIPcLm2EELi4E23TrivialOffsetCalculatorILi1EjESD_NS0_6memory15LoadWithoutCastENSE_16StoreWithoutCastEEEviT_T0_T2_T3_T4_T5_:
	.zero		380


//--------------------- .nv.constant0._ZN2at6native29vectorized_elementwise_kernelILi2EZZZNS0_16sign_kernel_cudaERNS_18TensorIteratorBaseEENKUlvE_clEvENKUlvE6_clEvEUlN3c104HalfEE_St5arrayIPcLm2EEEEviT0_T1_ --------------------------
	.section	.nv.constant0._ZN2at6native29vectorized_elementwise_kernelILi2EZZZNS0_16sign_kernel_cudaERNS_18TensorIteratorBaseEENKUlvE_clEvENKUlvE6_clEvEUlN3c104HalfEE_St5arrayIPcLm2EEEEviT0_T1_,"a",@progbits
	.sectionflags	@""
	.align	4
.nv.constant0._ZN2at6native29vectorized_elementwise_kernelILi2EZZZNS0_16sign_kernel_cudaERNS_18TensorIteratorBaseEENKUlvE_clEvENKUlvE6_clEvEUlN3c104HalfEE_St5arrayIPcLm2EEEEviT0_T1_:
	.zero		376


//--------------------- .nv.constant0._ZN2at6native29vectorized_elementwise_kernelILi4EZZZNS0_16sign_kernel_cudaERNS_18TensorIteratorBaseEENKUlvE_clEvENKUlvE6_clEvEUlN3c104HalfEE_St5arrayIPcLm2EEEEviT0_T1_ --------------------------
	.section	.nv.constant0._ZN2at6native29vectorized_elementwise_kernelILi4EZZZNS0_16sign_kernel_cudaERNS_18TensorIteratorBaseEENKUlvE_clEvENKUlvE6_clEvEUlN3c104HalfEE_St5arrayIPcLm2EEEEviT0_T1_,"a",@progbits
	.sectionflags	@""
	.align	4
.nv.constant0._ZN2at6native29vectorized_elementwise_kernelILi4EZZZNS0_16sign_kernel_cudaERNS_18TensorIteratorBaseEENKUlvE_clEvENKUlvE6_clEvEUlN3c104HalfEE_St5arrayIPcLm2EEEEviT0_T1_:
	.zero		376


//--------------------- .nv.constant0._ZN2at6native29vectorized_elementwise_kernelILi8EZZZNS0_16sign_kernel_cudaERNS_18TensorIteratorBaseEENKUlvE_clEvENKUlvE6_clEvEUlN3c104HalfEE_St5arrayIPcLm2EEEEviT0_T1_ --------------------------
	.section	.nv.constant0._ZN2at6native29vectorized_elementwise_kernelILi8EZZZNS0_16sign_kernel_cudaERNS_18TensorIteratorBaseEENKUlvE_clEvENKUlvE6_clEvEUlN3c104HalfEE_St5arrayIPcLm2EEEEviT0_T1_,"a",@progbits
	.sectionflags	@""
	.align	4
.nv.constant0._ZN2at6native29vectorized_elementwise_kernelILi8EZZZNS0_16sign_kernel_cudaERNS_18TensorIteratorBaseEENKUlvE_clEvENKUlvE6_clEvEUlN3c104HalfEE_St5arrayIPcLm2EEEEviT0_T1_:
	.zero		376


//--------------------- .nv.constant2._ZN2at6native18elementwise_kernelILi128ELi4EZNS0_15gpu_kernel_implIZZZNS0_16sign_kernel_cudaERNS_18TensorIteratorBaseEENKUlvE_clEvENKUlvE5_clEvEUlfE_EEvS4_RKT_EUliE_EEviT1_ --------------------------
	.section	.nv.constant2._ZN2at6native18elementwise_kernelILi128ELi4EZNS0_15gpu_kernel_implIZZZNS0_16sign_kernel_cudaERNS_18TensorIteratorBaseEENKUlvE_clEvENKUlvE5_clEvEUlfE_EEvS4_RKT_EUliE_EEviT1_,"a",@progbits
	.sectionflags	@""
	.align	4
.nv.constant2._ZN2at6native18elementwise_kernelILi128ELi4EZNS0_15gpu_kernel_implIZZZNS0_16sign_kernel_cudaERNS_18TensorIteratorBaseEENKUlvE_clEvENKUlvE5_clEvEUlfE_EEvS4_RKT_EUliE_EEviT1_:
        /*0000*/ 	.byte	0x00, 0x00, 0x00, 0xf0, 0xff, 0xff, 0x0f, 0x38


//--------------------- .nv.constant0._ZN2at6native18elementwise_kernelILi128ELi4EZNS0_15gpu_kernel_implIZZZNS0_16sign_kernel_cudaERNS_18TensorIteratorBaseEENKUlvE_clEvENKUlvE5_clEvEUlfE_EEvS4_RKT_EUliE_EEviT1_ --------------------------
	.section	.nv.constant0._ZN2at6native18elementwise_kernelILi128ELi4EZNS0_15gpu_kernel_implIZZZNS0_16sign_kernel_cudaERNS_18TensorIteratorBaseEENKUlvE_clEvENKUlvE5_clEvEUlfE_EEvS4_RKT_EUliE_EEviT1_,"a",@progbits
	.sectionflags	@""
	.align	4
.nv.constant0._ZN2at6native18elementwise_kernelILi128ELi4EZNS0_15gpu_kernel_implIZZZNS0_16sign_kernel_cudaERNS_18TensorIteratorBaseEENKUlvE_clEvENKUlvE5_clEvEUlfE_EEvS4_RKT_EUliE_EEviT1_:
	.zero		896


//--------------------- .nv.constant2._ZN2at6native27unrolled_elementwise_kernelIZZZNS0_16sign_kernel_cudaERNS_18TensorIteratorBaseEENKUlvE_clEvENKUlvE5_clEvEUlfE_St5arrayIPcLm2EELi4E23TrivialOffsetCalculatorILi1EjESB_NS0_6memory12LoadWithCastILi1EEENSC_13StoreWithCastILi1EEEEEviT_T0_T2_T3_T4_T5_ --------------------------
	.section	.nv.constant2._ZN2at6native27unrolled_elementwise_kernelIZZZNS0_16sign_kernel_cudaERNS_18TensorIteratorBaseEENKUlvE_clEvENKUlvE5_clEvEUlfE_St5arrayIPcLm2EELi4E23TrivialOffsetCalculatorILi1EjESB_NS0_6memory12LoadWithCastILi1EEENSC_13StoreWithCastILi1EEEEEviT_T0_T2_T3_T4_T5_,"a",@progbits
	.sectionflags	@""
	.align	4
.nv.constant2._ZN2at6native27unrolled_elementwise_kernelIZZZNS0_16sign_kernel_cudaERNS_18TensorIteratorBaseEENKUlvE_clEvENKUlvE5_clEvEUlfE_St5arrayIPcLm2EELi4E23TrivialOffsetCalculatorILi1EjESB_NS0_6memory12LoadWithCastILi1EEENSC_13StoreWithCastILi1EEEEEviT_T0_T2_T3_T4_T5_:
        /*0000*/ 	.byte	0x00, 0x00, 0x00, 0xf0, 0xff, 0xff, 0x0f, 0x38


//--------------------- .nv.constant0._ZN2at6native27unrolled_elementwise_kernelIZZZNS0_16sign_kernel_cudaERNS_18TensorIteratorBaseEENKUlvE_clEvENKUlvE5_clEvEUlfE_St5arrayIPcLm2EELi4E23TrivialOffsetCalculatorILi1EjESB_NS0_6memory12LoadWithCastILi1EEENSC_13StoreWithCastILi1EEEEEviT_T0_T2_T3_T4_T5_ --------------------------
	.section	.nv.constant0._ZN2at6native27unrolled_elementwise_kernelIZZZNS0_16sign_kernel_cudaERNS_18TensorIteratorBaseEENKUlvE_clEvENKUlvE5_clEvEUlfE_St5arrayIPcLm2EELi4E23TrivialOffsetCalculatorILi1EjESB_NS0_6memory12LoadWithCastILi1EEENSC_13StoreWithCastILi1EEEEEviT_T0_T2_T3_T4_T5_,"a",@progbits
	.sectionflags	@""
	.align	4
.nv.constant0._ZN2at6native27unrolled_elementwise_kernelIZZZNS0_16sign_kernel_cudaERNS_18TensorIteratorBaseEENKUlvE_clEvENKUlvE5_clEvEUlfE_St5arrayIPcLm2EELi4E23TrivialOffsetCalculatorILi1EjESB_NS0_6memory12LoadWithCastILi1EEENSC_13StoreWithCastILi1EEEEEviT_T0_T2_T3_T4_T5_:
	.zero		396


//--------------------- .nv.constant0._ZN2at6native18elementwise_kernelILi128ELi2EZNS0_22gpu_kernel_impl_nocastIZZZNS0_16sign_kernel_cudaERNS_18TensorIteratorBaseEENKUlvE_clEvENKUlvE5_clEvEUlfE_EEvS4_RKT_EUliE_EEviT1_ --------------------------
	.section	.nv.constant0._ZN2at6native18elementwise_kernelILi128ELi2EZNS0_22gpu_kernel_impl_nocastIZZZNS0_16sign_kernel_cudaERNS_18TensorIteratorBaseEENKUlvE_clEvENKUlvE5_clEvEUlfE_EEvS4_RKT_EUliE_EEviT1_,"a",@progbits
	.sectionflags	@""
	.align	4
.nv.constant0._ZN2at6native18elementwise_kernelILi128ELi2EZNS0_22gpu_kernel_impl_nocastIZZZNS0_16sign_kernel_cudaERNS_18TensorIteratorBaseEENKUlvE_clEvENKUlvE5_clEvEUlfE_EEvS4_RKT_EUliE_EEviT1_:
	.zero		896


//--------------------- .nv.constant0._ZN2at6native27unrolled_elementwise_kernelIZZZNS0_16sign_kernel_cudaERNS_18TensorIteratorBaseEENKUlvE_clEvENKUlvE5_clEvEUlfE_St5arrayIPcLm2EELi4E23TrivialOffsetCalculatorILi1EjESB_NS0_6memory15LoadWithoutCastENSC_16StoreWithoutCastEEEviT_T0_T2_T3_T4_T5_ --------------------------
	.section	.nv.constant0._ZN2at6native27unrolled_elementwise_kernelIZZZNS0_16sign_kernel_cudaERNS_18TensorIteratorBaseEENKUlvE_clEvENKUlvE5_clEvEUlfE_St5arrayIPcLm2EELi4E23TrivialOffsetCalculatorILi1EjESB_NS0_6memory15LoadWithoutCastENSC_16StoreWithoutCastEEEviT_T0_T2_T3_T4_T5_,"a",@progbits
	.sectionflags	@""
	.align	4
.nv.constant0._ZN2at6native27unrolled_elementwise_kernelIZZZNS0_16sign_kernel_cudaERNS_18TensorIteratorBaseEENKUlvE_clEvENKUlvE5_clEvEUlfE_St5arrayIPcLm2EELi4E23TrivialOffsetCalculatorILi1EjESB_NS0_6memory15LoadWithoutCastENSC_16StoreWithoutCastEEEviT_T0_T2_T3_T4_T5_:
	.zero		380


//--------------------- .nv.constant0._ZN2at6native29vectorized_elementwise_kernelILi2EZZZNS0_16sign_kernel_cudaERNS_18TensorIteratorBaseEENKUlvE_clEvENKUlvE5_clEvEUlfE_St5arrayIPcLm2EEEEviT0_T1_ --------------------------
	.section	.nv.constant0._ZN2at6native29vectorized_elementwise_kernelILi2EZZZNS0_16sign_kernel_cudaERNS_18TensorIteratorBaseEENKUlvE_clEvENKUlvE5_clEvEUlfE_St5arrayIPcLm2EEEEviT0_T1_,"a",@progbits
	.sectionflags	@""
	.align	4
.nv.constant0._ZN2at6native29vectorized_elementwise_kernelILi2EZZZNS0_16sign_kernel_cudaERNS_18TensorIteratorBaseEENKUlvE_clEvENKUlvE5_clEvEUlfE_St5arrayIPcLm2EEEEviT0_T1_:
	.zero		376


//--------------------- .nv.constant0._ZN2at6native29vectorized_elementwise_kernelILi4EZZZNS0_16sign_kernel_cudaERNS_18TensorIteratorBaseEENKUlvE_clEvENKUlvE5_clEvEUlfE_St5arrayIPcLm2EEEEviT0_T1_ --------------------------
	.section	.nv.constant0._ZN2at6native29vectorized_elementwise_kernelILi4EZZZNS0_16sign_kernel_cudaERNS_18TensorIteratorBaseEENKUlvE_clEvENKUlvE5_clEvEUlfE_St5arrayIPcLm2EEEEviT0_T1_,"a",@progbits
	.sectionflags	@""
	.align	4
.nv.constant0._ZN2at6native29vectorized_elementwise_kernelILi4EZZZNS0_16sign_kernel_cudaERNS_18TensorIteratorBaseEENKUlvE_clEvENKUlvE5_clEvEUlfE_St5arrayIPcLm2EEEEviT0_T1_:
	.zero		376


//--------------------- .nv.constant0._ZN2at6native29vectorized_elementwise_kernelILi8EZZZNS0_16sign_kernel_cudaERNS_18TensorIteratorBaseEENKUlvE_clEvENKUlvE5_clEvEUlfE_St5arrayIPcLm2EEEEviT0_T1_ --------------------------
	.section	.nv.constant0._ZN2at6native29vectorized_elementwise_kernelILi8EZZZNS0_16sign_kernel_cudaERNS_18TensorIteratorBaseEENKUlvE_clEvENKUlvE5_clEvEUlfE_St5arrayIPcLm2EEEEviT0_T1_,"a",@progbits
	.sectionflags	@""
	.align	4
.nv.constant0._ZN2at6native29vectorized_elementwise_kernelILi8EZZZNS0_16sign_kernel_cudaERNS_18TensorIteratorBaseEENKUlvE_clEvENKUlvE5_clEvEUlfE_St5arrayIPcLm2EEEEviT0_T1_:
	.zero		376


//--------------------- .nv.constant2._ZN2at6native18elementwise_kernelILi128ELi4EZNS0_15gpu_kernel_implIZZZNS0_16sign_kernel_cudaERNS_18TensorIteratorBaseEENKUlvE_clEvENKUlvE4_clEvEUldE_EEvS4_RKT_EUliE_EEviT1_ --------------------------
	.section	.nv.constant2._ZN2at6native18elementwise_kernelILi128ELi4EZNS0_15gpu_kernel_implIZZZNS0_16sign_kernel_cudaERNS_18TensorIteratorBaseEENKUlvE_clEvENKUlvE4_clEvEUldE_EEvS4_RKT_EUliE_EEviT1_,"a",@progbits
	.sectionflags	@""
	.align	4
.nv.constant2._ZN2at6native18elementwise_kernelILi128ELi4EZNS0_15gpu_kernel_implIZZZNS0_16sign_kernel_cudaERNS_18TensorIteratorBaseEENKUlvE_clEvENKUlvE4_clEvEUldE_EEvS4_RKT_EUliE_EEviT1_:
        /*0000*/ 	.byte	0x00, 0x00, 0x00, 0xf0, 0xff, 0xff, 0x0f, 0x38


//--------------------- .nv.constant0._ZN2at6native18elementwise_kernelILi128ELi4EZNS0_15gpu_kernel_implIZZZNS0_16sign_kernel_cudaERNS_18TensorIteratorBaseEENKUlvE_clEvENKUlvE4_clEvEUldE_EEvS4_RKT_EUliE_EEviT1_ --------------------------
	.section	.nv.constant0._ZN2at6native18elementwise_kernelILi128ELi4EZNS0_15gpu_kernel_implIZZZNS0_16sign_kernel_cudaERNS_18TensorIteratorBaseEENKUlvE_clEvENKUlvE4_clEvEUldE_EEvS4_RKT_EUliE_EEviT1_,"a",@progbits
	.sectionflags	@""
	.align	4
.nv.constant0._ZN2at6native18elementwise_kernelILi128ELi4EZNS0_15gpu_kernel_implIZZZNS0_16sign_kernel_cudaERNS_18TensorIteratorBaseEENKUlvE_clEvENKUlvE4_clEvEUldE_EEvS4_RKT_EUliE_EEviT1_:
	.zero		896


//--------------------- .nv.constant2._ZN2at6native27unrolled_elementwise_kernelIZZZNS0_16sign_kernel_cudaERNS_18TensorIteratorBaseEENKUlvE_clEvENKUlvE4_clEvEUldE_St5arrayIPcLm2EELi4E23TrivialOffsetCalculatorILi1EjESB_NS0_6memory12LoadWithCastILi1EEENSC_13StoreWithCastILi1EEEEEviT_T0_T2_T3_T4_T5_ --------------------------
	.section	.nv.constant2._ZN2at6native27unrolled_elementwise_kernelIZZZNS0_16sign_kernel_cudaERNS_18TensorIteratorBaseEENKUlvE_clEvENKUlvE4_clEvEUldE_St5arrayIPcLm2EELi4E23TrivialOffsetCalculatorILi1EjESB_NS0_6memory12LoadWithCastILi1EEENSC_13StoreWithCastILi1EEEEEviT_T0_T2_T3_T4_T5_,"a",@progbits
	.sectionflags	@""
	.align	4
.nv.constant2._ZN2at6native27unrolled_elementwise_kernelIZZZNS0_16sign_kernel_cudaERNS_18TensorIteratorBaseEENKUlvE_clEvENKUlvE4_clEvEUldE_St5arrayIPcLm2EELi4E23TrivialOffsetCalculatorILi1EjESB_NS0_6memory12LoadWithCastILi1EEENSC_13StoreWithCastILi1EEEEEviT_T0_T2_T3_T4_T5_:
        /*0000*/ 	.byte	0x00, 0x00, 0x00, 0xf0, 0xff, 0xff, 0x0f, 0x38


//--------------------- .nv.constant0._ZN2at6native27unrolled_elementwise_kernelIZZZNS0_16sign_kernel_cudaERNS_18TensorIteratorBaseEENKUlvE_clEvENKUlvE4_clEvEUldE_St5arrayIPcLm2EELi4E23TrivialOffsetCalculatorILi1EjESB_NS0_6memory12LoadWithCastILi1EEENSC_13StoreWithCastILi1EEEEEviT_T0_T2_T3_T4_T5_ --------------------------
	.section	.nv.constant0._ZN2at6native27unrolled_elementwise_kernelIZZZNS0_16sign_kernel_cudaERNS_18TensorIteratorBaseEENKUlvE_clEvENKUlvE4_clEvEUldE_St5arrayIPcLm2EELi4E23TrivialOffsetCalculatorILi1EjESB_NS0_6memory12LoadWithCastILi1EEENSC_13StoreWithCastILi1EEEEEviT_T0_T2_T3_T4_T5_,"a",@progbits
	.sectionflags	@""
	.align	4
.nv.constant0._ZN2at6native27unrolled_elementwise_kernelIZZZNS0_16sign_kernel_cudaERNS_18TensorIteratorBaseEENKUlvE_clEvENKUlvE4_clEvEUldE_St5arrayIPcLm2EELi4E23TrivialOffsetCalculatorILi1EjESB_NS0_6memory12LoadWithCastILi1EEENSC_13StoreWithCastILi1EEEEEviT_T0_T2_T3_T4_T5_:
	.zero		396


//--------------------- .nv.constant0._ZN2at6native18elementwise_kernelILi128ELi2EZNS0_22gpu_kernel_impl_nocastIZZZNS0_16sign_kernel_cudaERNS_18TensorIteratorBaseEENKUlvE_clEvENKUlvE4_clEvEUldE_EEvS4_RKT_EUliE_EEviT1_ --------------------------
	.section	.nv.constant0._ZN2at6native18elementwise_kernelILi128ELi2EZNS0_22gpu_kernel_impl_nocastIZZZNS0_16sign_kernel_cudaERNS_18TensorIteratorBaseEENKUlvE_clEvENKUlvE4_clEvEUldE_EEvS4_RKT_EUliE_EEviT1_,"a",@progbits
	.sectionflags	@""
	.align	4
.nv.constant0._ZN2at6native18elementwise_kernelILi128ELi2EZNS0_22gpu_kernel_impl_nocastIZZZNS0_16sign_kernel_cudaERNS_18TensorIteratorBaseEENKUlvE_clEvENKUlvE4_clEvEUldE_EEvS4_RKT_EUliE_EEviT1_:
	.zero		896


//--------------------- .nv.constant0._ZN2at6native27unrolled_elementwise_kernelIZZZNS0_16sign_kernel_cudaERNS_18TensorIteratorBaseEENKUlvE_clEvENKUlvE4_clEvEUldE_St5arrayIPcLm2EELi4E23TrivialOffsetCalculatorILi1EjESB_NS0_6memory15LoadWithoutCastENSC_16StoreWithoutCastEEEviT_T0_T2_T3_T4_T5_ --------------------------
	.section	.nv.constant0._ZN2at6native27unrolled_elementwise_kernelIZZZNS0_16sign_kernel_cudaERNS_18TensorIteratorBaseEENKUlvE_clEvENKUlvE4_clEvEUldE_St5arrayIPcLm2EELi4E23TrivialOffsetCalculatorILi1EjESB_NS0_6memory15LoadWithoutCastENSC_16StoreWithoutCastEEEviT_T0_T2_T3_T4_T5_,"a",@progbits
	.sectionflags	@""
	.align	4
.nv.constant0._ZN2at6native27unrolled_elementwise_kernelIZZZNS0_16sign_kernel_cudaERNS_18TensorIteratorBaseEENKUlvE_clEvENKUlvE4_clEvEUldE_St5arrayIPcLm2EELi4E23TrivialOffsetCalculatorILi1EjESB_NS0_6memory15LoadWithoutCastENSC_16StoreWithoutCastEEEviT_T0_T2_T3_T4_T5_:
	.zero		380


//--------------------- .nv.constant0._ZN2at6native29vectorized_elementwise_kernelILi2EZZZNS0_16sign_kernel_cudaERNS_18TensorIteratorBaseEENKUlvE_clEvENKUlvE4_clEvEUldE_St5arrayIPcLm2EEEEviT0_T1_ --------------------------
	.section	.nv.constant0._ZN2at6native29vectorized_elementwise_kernelILi2EZZZNS0_16sign_kernel_cudaERNS_18TensorIteratorBaseEENKUlvE_clEvENKUlvE4_clEvEUldE_St5arrayIPcLm2EEEEviT0_T1_,"a",@progbits
	.sectionflags	@""
	.align	4
.nv.constant0._ZN2at6native29vectorized_elementwise_kernelILi2EZZZNS0_16sign_kernel_cudaERNS_18TensorIteratorBaseEENKUlvE_clEvENKUlvE4_clEvEUldE_St5arrayIPcLm2EEEEviT0_T1_:
	.zero		376


//--------------------- .nv.constant0._ZN2at6native29vectorized_elementwise_kernelILi4EZZZNS0_16sign_kernel_cudaERNS_18TensorIteratorBaseEENKUlvE_clEvENKUlvE4_clEvEUldE_St5arrayIPcLm2EEEEviT0_T1_ --------------------------
	.section	.nv.constant0._ZN2at6native29vectorized_elementwise_kernelILi4EZZZNS0_16sign_kernel_cudaERNS_18TensorIteratorBaseEENKUlvE_clEvENKUlvE4_clEvEUldE_St5arrayIPcLm2EEEEviT0_T1_,"a",@progbits
	.sectionflags	@""
	.align	4
.nv.constant0._ZN2at6native29vectorized_elementwise_kernelILi4EZZZNS0_16sign_kernel_cudaERNS_18TensorIteratorBaseEENKUlvE_clEvENKUlvE4_clEvEUldE_St5arrayIPcLm2EEEEviT0_T1_:
	.zero		376


//--------------------- .nv.constant0._ZN2at6native29vectorized_elementwise_kernelILi8EZZZNS0_16sign_kernel_cudaERNS_18TensorIteratorBaseEENKUlvE_clEvENKUlvE4_clEvEUldE_St5arrayIPcLm2EEEEviT0_T1_ --------------------------
	.section	.nv.constant0._ZN2at6native29vectorized_elementwise_kernelILi8EZZZNS0_16sign_kernel_cudaERNS_18TensorIteratorBaseEENKUlvE_clEvENKUlvE4_clEvEUldE_St5arrayIPcLm2EEEEviT0_T1_,"a",@progbits
	.sectionflags	@""
	.align	4
.nv.constant0._ZN2at6native29vectorized_elementwise_kernelILi8EZZZNS0_16sign_kernel_cudaERNS_18TensorIteratorBaseEENKUlvE_clEvENKUlvE4_clEvEUldE_St5arrayIPcLm2EEEEviT0_T1_:
	.zero		376


//--------------------- .nv.constant0._ZN2at6native18elementwise_kernelILi128ELi4EZNS0_15gpu_kernel_implIZZZNS0_16sign_kernel_cudaERNS_18TensorIteratorBaseEENKUlvE_clEvENKUlvE3_clEvEUlsE_EEvS4_RKT_EUliE_EEviT1_ --------------------------
	.section	.nv.constant0._ZN2at6native18elementwise_kernelILi128ELi4EZNS0_15gpu_kernel_implIZZZNS0_16sign_kernel_cudaERNS_18TensorIteratorBaseEENKUlvE_clEvENKUlvE3_clEvEUlsE_EEvS4_RKT_EUliE_EEviT1_,"a",@progbits
	.sectionflags	@""
	.align	4
.nv.constant0._ZN2at6native18elementwise_kernelILi128ELi4EZNS0_15gpu_kernel_implIZZZNS0_16sign_kernel_cudaERNS_18TensorIteratorBaseEENKUlvE_clEvENKUlvE3_clEvEUlsE_EEvS4_RKT_EUliE_EEviT1_:
	.zero		896


//--------------------- .nv.constant0._ZN2at6native27unrolled_elementwise_kernelIZZZNS0_16sign_kernel_cudaERNS_18TensorIteratorBaseEENKUlvE_clEvENKUlvE3_clEvEUlsE_St5arrayIPcLm2EELi4E23TrivialOffsetCalculatorILi1EjESB_NS0_6memory12LoadWithCastILi1EEENSC_13StoreWithCastILi1EEEEEviT_T0_T2_T3_T4_T5_ --------------------------
	.section	.nv.constant0._ZN2at6native27unrolled_elementwise_kernelIZZZNS0_16sign_kernel_cudaERNS_18TensorIteratorBaseEENKUlvE_clEvENKUlvE3_clEvEUlsE_St5arrayIPcLm2EELi4E23TrivialOffsetCalculatorILi1EjESB_NS0_6memory12LoadWithCastILi1EEENSC_13StoreWithCastILi1EEEEEviT_T0_T2_T3_T4_T5_,"a",@progbits
	.sectionflags	@""
	.align	4
.nv.constant0._ZN2at6native27unrolled_elementwise_kernelIZZZNS0_16sign_kernel_cudaERNS_18TensorIteratorBaseEENKUlvE_clEvENKUlvE3_clEvEUlsE_St5arrayIPcLm2EELi4E23TrivialOffsetCalculatorILi1EjESB_NS0_6memory12LoadWithCastILi1EEENSC_13StoreWithCastILi1EEEEEviT_T0_T2_T3_T4_T5_:
	.zero		396


//--------------------- .nv.constant0._ZN2at6native18elementwise_kernelILi128ELi4EZNS0_22gpu_kernel_impl_nocastIZZZNS0_16sign_kernel_cudaERNS_18TensorIteratorBaseEENKUlvE_clEvENKUlvE3_clEvEUlsE_EEvS4_RKT_EUliE_EEviT1_ --------------------------
	.section	.nv.constant0._ZN2at6native18elementwise_kernelILi128ELi4EZNS0_22gpu_kernel_impl_nocastIZZZNS0_16sign_kernel_cudaERNS_18TensorIteratorBaseEENKUlvE_clEvENKUlvE3_clEvEUlsE_EEvS4_RKT_EUliE_EEviT1_,"a",@progbits
	.sectionflags	@""
	.align	4
.nv.constant0._ZN2at6native18elementwise_kernelILi128ELi4EZNS0_22gpu_kernel_impl_nocastIZZZNS0_16sign_kernel_cudaERNS_18TensorIteratorBaseEENKUlvE_clEvENKUlvE3_clEvEUlsE_EEvS4_RKT_EUliE_EEviT1_:
	.zero		896


//--------------------- .nv.constant0._ZN2at6native27unrolled_elementwise_kernelIZZZNS0_16sign_kernel_cudaERNS_18TensorIteratorBaseEENKUlvE_clEvENKUlvE3_clEvEUlsE_St5arrayIPcLm2EELi4E23TrivialOffsetCalculatorILi1EjESB_NS0_6memory15LoadWithoutCastENSC_16StoreWithoutCastEEEviT_T0_T2_T3_T4_T5_ --------------------------
	.section	.nv.constant0._ZN2at6native27unrolled_elementwise_kernelIZZZNS0_16sign_kernel_cudaERNS_18TensorIteratorBaseEENKUlvE_clEvENKUlvE3_clEvEUlsE_St5arrayIPcLm2EELi4E23TrivialOffsetCalculatorILi1EjESB_NS0_6memory15LoadWithoutCastENSC_16StoreWithoutCastEEEviT_T0_T2_T3_T4_T5_,"a",@progbits
	.sectionflags	@""
	.align	4
.nv.constant0._ZN2at6native27unrolled_elementwise_kernelIZZZNS0_16sign_kernel_cudaERNS_18TensorIteratorBaseEENKUlvE_clEvENKUlvE3_clEvEUlsE_St5arrayIPcLm2EELi4E23TrivialOffsetCalculatorILi1EjESB_NS0_6memory15LoadWithoutCastENSC_16StoreWithoutCastEEEviT_T0_T2_T3_T4_T5_:
	.zero		380


//--------------------- .nv.constant0._ZN2at6native29vectorized_elementwise_kernelILi2EZZZNS0_16sign_kernel_cudaERNS_18TensorIteratorBaseEENKUlvE_clEvENKUlvE3_clEvEUlsE_St5arrayIPcLm2EEEEviT0_T1_ --------------------------
	.section	.nv.constant0._ZN2at6native29vectorized_elementwise_kernelILi2EZZZNS0_16sign_kernel_cudaERNS_18TensorIteratorBaseEENKUlvE_clEvENKUlvE3_clEvEUlsE_St5arrayIPcLm2EEEEviT0_T1_,"a",@progbits
	.sectionflags	@""
	.align	4
.nv.constant0._ZN2at6native29vectorized_elementwise_kernelILi2EZZZNS0_16sign_kernel_cudaERNS_18TensorIteratorBaseEENKUlvE_clEvENKUlvE3_clEvEUlsE_St5arrayIPcLm2EEEEviT0_T1_:
	.zero		376


//--------------------- .nv.constant0._ZN2at6native29vectorized_elementwise_kernelILi4EZZZNS0_16sign_kernel_cudaERNS_18TensorIteratorBaseEENKUlvE_clEvENKUlvE3_clEvEUlsE_St5arrayIPcLm2EEEEviT0_T1_ --------------------------
	.section	.nv.constant0._ZN2at6native29vectorized_elementwise_kernelILi4EZZZNS0_16sign_kernel_cudaERNS_18TensorIteratorBaseEENKUlvE_clEvENKUlvE3_clEvEUlsE_St5arrayIPcLm2EEEEviT0_T1_,"a",@progbits
	.sectionflags	@""
	.align	4
.nv.constant0._ZN2at6native29vectorized_elementwise_kernelILi4EZZZNS0_16sign_kernel_cudaERNS_18TensorIteratorBaseEENKUlvE_clEvENKUlvE3_clEvEUlsE_St5arrayIPcLm2EEEEviT0_T1_:
	.zero		376


//--------------------- .nv.constant0._ZN2at6native29vectorized_elementwise_kernelILi8EZZZNS0_16sign_kernel_cudaERNS_18TensorIteratorBaseEENKUlvE_clEvENKUlvE3_clEvEUlsE_St5arrayIPcLm2EEEEviT0_T1_ --------------------------
	.section	.nv.constant0._ZN2at6native29vectorized_elementwise_kernelILi8EZZZNS0_16sign_kernel_cudaERNS_18TensorIteratorBaseEENKUlvE_clEvENKUlvE3_clEvEUlsE_St5arrayIPcLm2EEEEviT0_T1_,"a",@progbits
	.sectionflags	@""
	.align	4
.nv.constant0._ZN2at6native29vectorized_elementwise_kernelILi8EZZZNS0_16sign_kernel_cudaERNS_18TensorIteratorBaseEENKUlvE_clEvENKUlvE3_clEvEUlsE_St5arrayIPcLm2EEEEviT0_T1_:
	.zero		376


//--------------------- .nv.constant0._ZN2at6native18elementwise_kernelILi128ELi4EZNS0_15gpu_kernel_implIZZZNS0_16sign_kernel_cudaERNS_18TensorIteratorBaseEENKUlvE_clEvENKUlvE2_clEvEUllE_EEvS4_RKT_EUliE_EEviT1_ --------------------------
	.section	.nv.constant0._ZN2at6native18elementwise_kernelILi128ELi4EZNS0_15gpu_kernel_implIZZZNS0_16sign_kernel_cudaERNS_18TensorIteratorBaseEENKUlvE_clEvENKUlvE2_clEvEUllE_EEvS4_RKT_EUliE_EEviT1_,"a",@progbits
	.sectionflags	@""
	.align	4
.nv.constant0._ZN2at6native18elementwise_kernelILi128ELi4EZNS0_15gpu_kernel_implIZZZNS0_16sign_kernel_cudaERNS_18TensorIteratorBaseEENKUlvE_clEvENKUlvE2_clEvEUllE_EEvS4_RKT_EUliE_EEviT1_:
	.zero		896


//--------------------- .nv.constant0._ZN2at6native27unrolled_elementwise_kernelIZZZNS0_16sign_kernel_cudaERNS_18TensorIteratorBaseEENKUlvE_clEvENKUlvE2_clEvEUllE_St5arrayIPcLm2EELi4E23TrivialOffsetCalculatorILi1EjESB_NS0_6memory12LoadWithCastILi1EEENSC_13StoreWithCastILi1EEEEEviT_T0_T2_T3_T4_T5_ --------------------------
	.section	.nv.constant0._ZN2at6native27unrolled_elementwise_kernelIZZZNS0_16sign_kernel_cudaERNS_18TensorIteratorBaseEENKUlvE_clEvENKUlvE2_clEvEUllE_St5arrayIPcLm2EELi4E23TrivialOffsetCalculatorILi1EjESB_NS0_6memory12LoadWithCastILi1EEENSC_13StoreWithCastILi1EEEEEviT_T0_T2_T3_T4_T5_,"a",@progbits
	.sectionflags	@""
	.align	4
.nv.constant0._ZN2at6native27unrolled_elementwise_kernelIZZZNS0_16sign_kernel_cudaERNS_18TensorIteratorBaseEENKUlvE_clEvENKUlvE2_clEvEUllE_St5arrayIPcLm2EELi4E23TrivialOffsetCalculatorILi1EjESB_NS0_6memory12LoadWithCastILi1EEENSC_13StoreWithCastILi1EEEEEviT_T0_T2_T3_T4_T5_:
	.zero		396


//--------------------- .nv.constant0._ZN2at6native18elementwise_kernelILi128ELi2EZNS0_22gpu_kernel_impl_nocastIZZZNS0_16sign_kernel_cudaERNS_18TensorIteratorBaseEENKUlvE_clEvENKUlvE2_clEvEUllE_EEvS4_RKT_EUliE_EEviT1_ --------------------------
	.section	.nv.constant0._ZN2at6native18elementwise_kernelILi128ELi2EZNS0_22gpu_kernel_impl_nocastIZZZNS0_16sign_kernel_cudaERNS_18TensorIteratorBaseEENKUlvE_clEvENKUlvE2_clEvEUllE_EEvS4_RKT_EUliE_EEviT1_,"a",@progbits
	.sectionflags	@""
	.align	4
.nv.constant0._ZN2at6native18elementwise_kernelILi128ELi2EZNS0_22gpu_kernel_impl_nocastIZZZNS0_16sign_kernel_cudaERNS_18TensorIteratorBaseEENKUlvE_clEvENKUlvE2_clEvEUllE_EEvS4_RKT_EUliE_EEviT1_:
	.zero		896


//--------------------- .nv.constant0._ZN2at6native27unrolled_elementwise_kernelIZZZNS0_16sign_kernel_cudaERNS_18TensorIteratorBaseEENKUlvE_clEvENKUlvE2_clEvEUllE_St5arrayIPcLm2EELi4E23TrivialOffsetCalculatorILi1EjESB_NS0_6memory15LoadWithoutCastENSC_16StoreWithoutCastEEEviT_T0_T2_T3_T4_T5_ --------------------------
	.section	.nv.constant0._ZN2at6native27unrolled_elementwise_kernelIZZZNS0_16sign_kernel_cudaERNS_18TensorIteratorBaseEENKUlvE_clEvENKUlvE2_clEvEUllE_St5arrayIPcLm2EELi4E23TrivialOffsetCalculatorILi1EjESB_NS0_6memory15LoadWithoutCastENSC_16StoreWithoutCastEEEviT_T0_T2_T3_T4_T5_,"a",@progbits
	.sectionflags	@""
	.align	4
.nv.constant0._ZN2at6native27unrolled_elementwise_kernelIZZZNS0_16sign_kernel_cudaERNS_18TensorIteratorBaseEENKUlvE_clEvENKUlvE2_clEvEUllE_St5arrayIPcLm2EELi4E23TrivialOffsetCalculatorILi1EjESB_NS0_6memory15LoadWithoutCastENSC_16StoreWithoutCastEEEviT_T0_T2_T3_T4_T5_:
	.zero		380


//--------------------- .nv.constant0._ZN2at6native29vectorized_elementwise_kernelILi2EZZZNS0_16sign_kernel_cudaERNS_18TensorIteratorBaseEENKUlvE_clEvENKUlvE2_clEvEUllE_St5arrayIPcLm2EEEEviT0_T1_ --------------------------
	.section	.nv.constant0._ZN2at6native29vectorized_elementwise_kernelILi2EZZZNS0_16sign_kernel_cudaERNS_18TensorIteratorBaseEENKUlvE_clEvENKUlvE2_clEvEUllE_St5arrayIPcLm2EEEEviT0_T1_,"a",@progbits
	.sectionflags	@""
	.align	4
.nv.constant0._ZN2at6native29vectorized_elementwise_kernelILi2EZZZNS0_16sign_kernel_cudaERNS_18TensorIteratorBaseEENKUlvE_clEvENKUlvE2_clEvEUllE_St5arrayIPcLm2EEEEviT0_T1_:
	.zero		376


//--------------------- .nv.constant0._ZN2at6native29vectorized_elementwise_kernelILi4EZZZNS0_16sign_kernel_cudaERNS_18TensorIteratorBaseEENKUlvE_clEvENKUlvE2_clEvEUllE_St5arrayIPcLm2EEEEviT0_T1_ --------------------------
	.section	.nv.constant0._ZN2at6native29vectorized_elementwise_kernelILi4EZZZNS0_16sign_kernel_cudaERNS_18TensorIteratorBaseEENKUlvE_clEvENKUlvE2_clEvEUllE_St5arrayIPcLm2EEEEviT0_T1_,"a",@progbits
	.sectionflags	@""
	.align	4
.nv.constant0._ZN2at6native29vectorized_elementwise_kernelILi4EZZZNS0_16sign_kernel_cudaERNS_18TensorIteratorBaseEENKUlvE_clEvENKUlvE2_clEvEUllE_St5arrayIPcLm2EEEEviT0_T1_:
	.zero		376


//--------------------- .nv.constant0._ZN2at6native29vectorized_elementwise_kernelILi8EZZZNS0_16sign_kernel_cudaERNS_18TensorIteratorBaseEENKUlvE_clEvENKUlvE2_clEvEUllE_St5arrayIPcLm2EEEEviT0_T1_ --------------------------
	.section	.nv.constant0._ZN2at6native29vectorized_elementwise_kernelILi8EZZZNS0_16sign_kernel_cudaERNS_18TensorIteratorBaseEENKUlvE_clEvENKUlvE2_clEvEUllE_St5arrayIPcLm2EEEEviT0_T1_,"a",@progbits
	.sectionflags	@""
	.align	4
.nv.constant0._ZN2at6native29vectorized_elementwise_kernelILi8EZZZNS0_16sign_kernel_cudaERNS_18TensorIteratorBaseEENKUlvE_clEvENKUlvE2_clEvEUllE_St5arrayIPcLm2EEEEviT0_T1_:
	.zero		376


//--------------------- .nv.constant0._ZN2at6native18elementwise_kernelILi128ELi4EZNS0_15gpu_kernel_implIZZZNS0_16sign_kernel_cudaERNS_18TensorIteratorBaseEENKUlvE_clEvENKUlvE1_clEvEUliE_EEvS4_RKT_EUliE_EEviT1_ --------------------------
	.section	.nv.constant0._ZN2at6native18elementwise_kernelILi128ELi4EZNS0_15gpu_kernel_implIZZZNS0_16sign_kernel_cudaERNS_18TensorIteratorBaseEENKUlvE_clEvENKUlvE1_clEvEUliE_EEvS4_RKT_EUliE_EEviT1_,"a",@progbits
	.sectionflags	@""
	.align	4
.nv.constant0._ZN2at6native18elementwise_kernelILi128ELi4EZNS0_15gpu_kernel_implIZZZNS0_16sign_kernel_cudaERNS_18TensorIteratorBaseEENKUlvE_clEvENKUlvE1_clEvEUliE_EEvS4_RKT_EUliE_EEviT1_:
	.zero		896


//--------------------- .nv.constant0._ZN2at6native27unrolled_elementwise_kernelIZZZNS0_16sign_kernel_cudaERNS_18TensorIteratorBaseEENKUlvE_clEvENKUlvE1_clEvEUliE_St5arrayIPcLm2EELi4E23TrivialOffsetCalculatorILi1EjESB_NS0_6memory12LoadWithCastILi1EEENSC_13StoreWithCastILi1EEEEEviT_T0_T2_T3_T4_T5_ --------------------------
	.section	.nv.constant0._ZN2at6native27unrolled_elementwise_kernelIZZZNS0_16sign_kernel_cudaERNS_18TensorIteratorBaseEENKUlvE_clEvENKUlvE1_clEvEUliE_St5arrayIPcLm2EELi4E23TrivialOffsetCalculatorILi1EjESB_NS0_6memory12LoadWithCastILi1EEENSC_13StoreWithCastILi1EEEEEviT_T0_T2_T3_T4_T5_,"a",@progbits
	.sectionflags	@""
	.align	4
.nv.constant0._ZN2at6native27unrolled_elementwise_kernelIZZZNS0_16sign_kernel_cudaERNS_18TensorIteratorBaseEENKUlvE_clEvENKUlvE1_clEvEUliE_St5arrayIPcLm2EELi4E23TrivialOffsetCalculatorILi1EjESB_NS0_6memory12LoadWithCastILi1EEENSC_13StoreWithCastILi1EEEEEviT_T0_T2_T3_T4_T5_:
	.zero		396


//--------------------- .nv.constant0._ZN2at6native18elementwise_kernelILi128ELi2EZNS0_22gpu_kernel_impl_nocastIZZZNS0_16sign_kernel_cudaERNS_18TensorIteratorBaseEENKUlvE_clEvENKUlvE1_clEvEUliE_EEvS4_RKT_EUliE_EEviT1_ --------------------------
	.section	.nv.constant0._ZN2at6native18elementwise_kernelILi128ELi2EZNS0_22gpu_kernel_impl_nocastIZZZNS0_16sign_kernel_cudaERNS_18TensorIteratorBaseEENKUlvE_clEvENKUlvE1_clEvEUliE_EEvS4_RKT_EUliE_EEviT1_,"a",@progbits
	.sectionflags	@""
	.align	4
.nv.constant0._ZN2at6native18elementwise_kernelILi128ELi2EZNS0_22gpu_kernel_impl_nocastIZZZNS0_16sign_kernel_cudaERNS_18TensorIteratorBaseEENKUlvE_clEvENKUlvE1_clEvEUliE_EEvS4_RKT_EUliE_EEviT1_:
	.zero		896


//--------------------- .nv.constant0._ZN2at6native27unrolled_elementwise_kernelIZZZNS0_16sign_kernel_cudaERNS_18TensorIteratorBaseEENKUlvE_clEvENKUlvE1_clEvEUliE_St5arrayIPcLm2EELi4E23TrivialOffsetCalculatorILi1EjESB_NS0_6memory15LoadWithoutCastENSC_16StoreWithoutCastEEEviT_T0_T2_T3_T4_T5_ --------------------------
	.section	.nv.constant0._ZN2at6native27unrolled_elementwise_kernelIZZZNS0_16sign_kernel_cudaERNS_18TensorIteratorBaseEENKUlvE_clEvENKUlvE1_clEvEUliE_St5arrayIPcLm2EELi4E23TrivialOffsetCalculatorILi1EjESB_NS0_6memory15LoadWithoutCastENSC_16StoreWithoutCastEEEviT_T0_T2_T3_T4_T5_,"a",@progbits
	.sectionflags	@""
	.align	4
.nv.constant0._ZN2at6native27unrolled_elementwise_kernelIZZZNS0_16sign_kernel_cudaERNS_18TensorIteratorBaseEENKUlvE_clEvENKUlvE1_clEvEUliE_St5arrayIPcLm2EELi4E23TrivialOffsetCalculatorILi1EjESB_NS0_6memory15LoadWithoutCastENSC_16StoreWithoutCastEEEviT_T0_T2_T3_T4_T5_:
	.zero		380


//--------------------- .nv.constant0._ZN2at6native29vectorized_elementwise_kernelILi2EZZZNS0_16sign_kernel_cudaERNS_18TensorIteratorBaseEENKUlvE_clEvENKUlvE1_clEvEUliE_St5arrayIPcLm2EEEEviT0_T1_ --------------------------
	.section	.nv.constant0._ZN2at6native29vectorized_elementwise_kernelILi2EZZZNS0_16sign_kernel_cudaERNS_18TensorIteratorBaseEENKUlvE_clEvENKUlvE1_clEvEUliE_St5arrayIPcLm2EEEEviT0_T1_,"a",@progbits
	.sectionflags	@""
	.align	4
.nv.constant0._ZN2at6native29vectorized_elementwise_kernelILi2EZZZNS0_16sign_kernel_cudaERNS_18TensorIteratorBaseEENKUlvE_clEvENKUlvE1_clEvEUliE_St5arrayIPcLm2EEEEviT0_T1_:
	.zero		376


//--------------------- .nv.constant0._ZN2at6native29vectorized_elementwise_kernelILi4EZZZNS0_16sign_kernel_cudaERNS_18TensorIteratorBaseEENKUlvE_clEvENKUlvE1_clEvEUliE_St5arrayIPcLm2EEEEviT0_T1_ --------------------------
	.section	.nv.constant0._ZN2at6native29vectorized_elementwise_kernelILi4EZZZNS0_16sign_kernel_cudaERNS_18TensorIteratorBaseEENKUlvE_clEvENKUlvE1_clEvEUliE_St5arrayIPcLm2EEEEviT0_T1_,"a",@progbits
	.sectionflags	@""
	.align	4
.nv.constant0._ZN2at6native29vectorized_elementwise_kernelILi4EZZZNS0_16sign_kernel_cudaERNS_18TensorIteratorBaseEENKUlvE_clEvENKUlvE1_clEvEUliE_St5arrayIPcLm2EEEEviT0_T1_:
	.zero		376


//--------------------- .nv.constant0._ZN2at6native29vectorized_elementwise_kernelILi8EZZZNS0_16sign_kernel_cudaERNS_18TensorIteratorBaseEENKUlvE_clEvENKUlvE1_clEvEUliE_St5arrayIPcLm2EEEEviT0_T1_ --------------------------
	.section	.nv.constant0._ZN2at6native29vectorized_elementwise_kernelILi8EZZZNS0_16sign_kernel_cudaERNS_18TensorIteratorBaseEENKUlvE_clEvENKUlvE1_clEvEUliE_St5arrayIPcLm2EEEEviT0_T1_,"a",@progbits
	.sectionflags	@""
	.align	4
.nv.constant0._ZN2at6native29vectorized_elementwise_kernelILi8EZZZNS0_16sign_kernel_cudaERNS_18TensorIteratorBaseEENKUlvE_clEvENKUlvE1_clEvEUliE_St5arrayIPcLm2EEEEviT0_T1_:
	.zero		376


//--------------------- .nv.constant0._ZN2at6native18elementwise_kernelILi128ELi4EZNS0_15gpu_kernel_implIZZZNS0_16sign_kernel_cudaERNS_18TensorIteratorBaseEENKUlvE_clEvENKUlvE0_clEvEUlaE_EEvS4_RKT_EUliE_EEviT1_ --------------------------
	.section	.nv.constant0._ZN2at6native18elementwise_kernelILi128ELi4EZNS0_15gpu_kernel_implIZZZNS0_16sign_kernel_cudaERNS_18TensorIteratorBaseEENKUlvE_clEvENKUlvE0_clEvEUlaE_EEvS4_RKT_EUliE_EEviT1_,"a",@progbits
	.sectionflags	@""
	.align	4
.nv.constant0._ZN2at6native18elementwise_kernelILi128ELi4EZNS0_15gpu_kernel_implIZZZNS0_16sign_kernel_cudaERNS_18TensorIteratorBaseEENKUlvE_clEvENKUlvE0_clEvEUlaE_EEvS4_RKT_EUliE_EEviT1_:
	.zero		896


//--------------------- .nv.constant0._ZN2at6native27unrolled_elementwise_kernelIZZZNS0_16sign_kernel_cudaERNS_18TensorIteratorBaseEENKUlvE_clEvENKUlvE0_clEvEUlaE_St5arrayIPcLm2EELi4E23TrivialOffsetCalculatorILi1EjESB_NS0_6memory12LoadWithCastILi1EEENSC_13StoreWithCastILi1EEEEEviT_T0_T2_T3_T4_T5_ --------------------------
	.section	.nv.constant0._ZN2at6native27unrolled_elementwise_kernelIZZZNS0_16sign_kernel_cudaERNS_18TensorIteratorBaseEENKUlvE_clEvENKUlvE0_clEvEUlaE_St5arrayIPcLm2EELi4E23TrivialOffsetCalculatorILi1EjESB_NS0_6memory12LoadWithCastILi1EEENSC_13StoreWithCastILi1EEEEEviT_T0_T2_T3_T4_T5_,"a",@progbits
	.sectionflags	@""
	.align	4
.nv.constant0._ZN2at6native27unrolled_elementwise_kernelIZZZNS0_16sign_kernel_cudaERNS_18TensorIteratorBaseEENKUlvE_clEvENKUlvE0_clEvEUlaE_St5arrayIPcLm2EELi4E23TrivialOffsetCalculatorILi1EjESB_NS0_6memory12LoadWithCastILi1EEENSC_13StoreWithCastILi1EEEEEviT_T0_T2_T3_T4_T5_:
	.zero		396


//--------------------- .nv.constant0._ZN2at6native18elementwise_kernelILi128ELi4EZNS0_22gpu_kernel_impl_nocastIZZZNS0_16sign_kernel_cudaERNS_18TensorIteratorBaseEENKUlvE_clEvENKUlvE0_clEvEUlaE_EEvS4_RKT_EUliE_EEviT1_ --------------------------
	.section	.nv.constant0._ZN2at6native18elementwise_kernelILi128ELi4EZNS0_22gpu_kernel_impl_nocastIZZZNS0_16sign_kernel_cudaERNS_18TensorIteratorBaseEENKUlvE_clEvENKUlvE0_clEvEUlaE_EEvS4_RKT_EUliE_EEviT1_,"a",@progbits
	.sectionflags	@""
	.align	4
.nv.constant0._ZN2at6native18elementwise_kernelILi128ELi4EZNS0_22gpu_kernel_impl_nocastIZZZNS0_16sign_kernel_cudaERNS_18TensorIteratorBaseEENKUlvE_clEvENKUlvE0_clEvEUlaE_EEvS4_RKT_EUliE_EEviT1_:
	.zero		896


//--------------------- .nv.constant0._ZN2at6native27unrolled_elementwise_kernelIZZZNS0_16sign_kernel_cudaERNS_18TensorIteratorBaseEENKUlvE_clEvENKUlvE0_clEvEUlaE_St5arrayIPcLm2EELi4E23TrivialOffsetCalculatorILi1EjESB_NS0_6memory15LoadWithoutCastENSC_16StoreWithoutCastEEEviT_T0_T2_T3_T4_T5_ --------------------------
	.section	.nv.constant0._ZN2at6native27unrolled_elementwise_kernelIZZZNS0_16sign_kernel_cudaERNS_18TensorIteratorBaseEENKUlvE_clEvENKUlvE0_clEvEUlaE_St5arrayIPcLm2EELi4E23TrivialOffsetCalculatorILi1EjESB_NS0_6memory15LoadWithoutCastENSC_16StoreWithoutCastEEEviT_T0_T2_T3_T4_T5_,"a",@progbits
	.sectionflags	@""
	.align	4
.nv.constant0._ZN2at6native27unrolled_elementwise_kernelIZZZNS0_16sign_kernel_cudaERNS_18TensorIteratorBaseEENKUlvE_clEvENKUlvE0_clEvEUlaE_St5arrayIPcLm2EELi4E23TrivialOffsetCalculatorILi1EjESB_NS0_6memory15LoadWithoutCastENSC_16StoreWithoutCastEEEviT_T0_T2_T3_T4_T5_:
	.zero		380


//--------------------- .nv.constant0._ZN2at6native29vectorized_elementwise_kernelILi2EZZZNS0_16sign_kernel_cudaERNS_18TensorIteratorBaseEENKUlvE_clEvENKUlvE0_clEvEUlaE_St5arrayIPcLm2EEEEviT0_T1_ --------------------------
	.section	.nv.constant0._ZN2at6native29vectorized_elementwise_kernelILi2EZZZNS0_16sign_kernel_cudaERNS_18TensorIteratorBaseEENKUlvE_clEvENKUlvE0_clEvEUlaE_St5arrayIPcLm2EEEEviT0_T1_,"a",@progbits
	.sectionflags	@""
	.align	4
.nv.constant0._ZN2at6native29vectorized_elementwise_kernelILi2EZZZNS0_16sign_kernel_cudaERNS_18TensorIteratorBaseEENKUlvE_clEvENKUlvE0_clEvEUlaE_St5arrayIPcLm2EEEEviT0_T1_:
	.zero		376


//--------------------- .nv.constant0._ZN2at6native29vectorized_elementwise_kernelILi4EZZZNS0_16sign_kernel_cudaERNS_18TensorIteratorBaseEENKUlvE_clEvENKUlvE0_clEvEUlaE_St5arrayIPcLm2EEEEviT0_T1_ --------------------------
	.section	.nv.constant0._ZN2at6native29vectorized_elementwise_kernelILi4EZZZNS0_16sign_kernel_cudaERNS_18TensorIteratorBaseEENKUlvE_clEvENKUlvE0_clEvEUlaE_St5arrayIPcLm2EEEEviT0_T1_,"a",@progbits
	.sectionflags	@""
	.align	4
.nv.constant0._ZN2at6native29vectorized_elementwise_kernelILi4EZZZNS0_16sign_kernel_cudaERNS_18TensorIteratorBaseEENKUlvE_clEvENKUlvE0_clEvEUlaE_St5arrayIPcLm2EEEEviT0_T1_:
	.zero		376


//--------------------- .nv.constant0._ZN2at6native29vectorized_elementwise_kernelILi8EZZZNS0_16sign_kernel_cudaERNS_18TensorIteratorBaseEENKUlvE_clEvENKUlvE0_clEvEUlaE_St5arrayIPcLm2EEEEviT0_T1_ --------------------------
	.section	.nv.constant0._ZN2at6native29vectorized_elementwise_kernelILi8EZZZNS0_16sign_kernel_cudaERNS_18TensorIteratorBaseEENKUlvE_clEvENKUlvE0_clEvEUlaE_St5arrayIPcLm2EEEEviT0_T1_,"a",@progbits
	.sectionflags	@""
	.align	4
.nv.constant0._ZN2at6native29vectorized_elementwise_kernelILi8EZZZNS0_16sign_kernel_cudaERNS_18TensorIteratorBaseEENKUlvE_clEvENKUlvE0_clEvEUlaE_St5arrayIPcLm2EEEEviT0_T1_:
	.zero		376


//--------------------- .nv.constant0._ZN2at6native18elementwise_kernelILi128ELi4EZNS0_15gpu_kernel_implIZZZNS0_16sign_kernel_cudaERNS_18TensorIteratorBaseEENKUlvE_clEvENKUlvE_clEvEUlhE_EEvS4_RKT_EUliE_EEviT1_ --------------------------
	.section	.nv.constant0._ZN2at6native18elementwise_kernelILi128ELi4EZNS0_15gpu_kernel_implIZZZNS0_16sign_kernel_cudaERNS_18TensorIteratorBaseEENKUlvE_clEvENKUlvE_clEvEUlhE_EEvS4_RKT_EUliE_EEviT1_,"a",@progbits
	.sectionflags	@""
	.align	4
.nv.constant0._ZN2at6native18elementwise_kernelILi128ELi4EZNS0_15gpu_kernel_implIZZZNS0_16sign_kernel_cudaERNS_18TensorIteratorBaseEENKUlvE_clEvENKUlvE_clEvEUlhE_EEvS4_RKT_EUliE_EEviT1_:
	.zero		896


//--------------------- .nv.constant0._ZN2at6native27unrolled_elementwise_kernelIZZZNS0_16sign_kernel_cudaERNS_18TensorIteratorBaseEENKUlvE_clEvENKUlvE_clEvEUlhE_St5arrayIPcLm2EELi4E23TrivialOffsetCalculatorILi1EjESB_NS0_6memory12LoadWithCastILi1EEENSC_13StoreWithCastILi1EEEEEviT_T0_T2_T3_T4_T5_ --------------------------
	.section	.nv.constant0._ZN2at6native27unrolled_elementwise_kernelIZZZNS0_16sign_kernel_cudaERNS_18TensorIteratorBaseEENKUlvE_clEvENKUlvE_clEvEUlhE_St5arrayIPcLm2EELi4E23TrivialOffsetCalculatorILi1EjESB_NS0_6memory12LoadWithCastILi1EEENSC_13StoreWithCastILi1EEEEEviT_T0_T2_T3_T4_T5_,"a",@progbits
	.sectionflags	@""
	.align	4
.nv.constant0._ZN2at6native27unrolled_elementwise_kernelIZZZNS0_16sign_kernel_cudaERNS_18TensorIteratorBaseEENKUlvE_clEvENKUlvE_clEvEUlhE_St5arrayIPcLm2EELi4E23TrivialOffsetCalculatorILi1EjESB_NS0_6memory12LoadWithCastILi1EEENSC_13StoreWithCastILi1EEEEEviT_T0_T2_T3_T4_T5_:
	.zero		396


//--------------------- .nv.constant0._ZN2at6native18elementwise_kernelILi128ELi4EZNS0_22gpu_kernel_impl_nocastIZZZNS0_16sign_kernel_cudaERNS_18TensorIteratorBaseEENKUlvE_clEvENKUlvE_clEvEUlhE_EEvS4_RKT_EUliE_EEviT1_ --------------------------
	.section	.nv.constant0._ZN2at6native18elementwise_kernelILi128ELi4EZNS0_22gpu_kernel_impl_nocastIZZZNS0_16sign_kernel_cudaERNS_18TensorIteratorBaseEENKUlvE_clEvENKUlvE_clEvEUlhE_EEvS4_RKT_EUliE_EEviT1_,"a",@progbits
	.sectionflags	@""
	.align	4
.nv.constant0._ZN2at6native18elementwise_kernelILi128ELi4EZNS0_22gpu_kernel_impl_nocastIZZZNS0_16sign_kernel_cudaERNS_18TensorIteratorBaseEENKUlvE_clEvENKUlvE_clEvEUlhE_EEvS4_RKT_EUliE_EEviT1_:
	.zero		896


//--------------------- .nv.constant0._ZN2at6native27unrolled_elementwise_kernelIZZZNS0_16sign_kernel_cudaERNS_18TensorIteratorBaseEENKUlvE_clEvENKUlvE_clEvEUlhE_St5arrayIPcLm2EELi4E23TrivialOffsetCalculatorILi1EjESB_NS0_6memory15LoadWithoutCastENSC_16StoreWithoutCastEEEviT_T0_T2_T3_T4_T5_ --------------------------
	.section	.nv.constant0._ZN2at6native27unrolled_elementwise_kernelIZZZNS0_16sign_kernel_cudaERNS_18TensorIteratorBaseEENKUlvE_clEvENKUlvE_clEvEUlhE_St5arrayIPcLm2EELi4E23TrivialOffsetCalculatorILi1EjESB_NS0_6memory15LoadWithoutCastENSC_16StoreWithoutCastEEEviT_T0_T2_T3_T4_T5_,"a",@progbits
	.sectionflags	@""
	.align	4
.nv.constant0._ZN2at6native27unrolled_elementwise_kernelIZZZNS0_16sign_kernel_cudaERNS_18TensorIteratorBaseEENKUlvE_clEvENKUlvE_clEvEUlhE_St5arrayIPcLm2EELi4E23TrivialOffsetCalculatorILi1EjESB_NS0_6memory15LoadWithoutCastENSC_16StoreWithoutCastEEEviT_T0_T2_T3_T4_T5_:
	.zero		380


//--------------------- .nv.constant0._ZN2at6native29vectorized_elementwise_kernelILi2EZZZNS0_16sign_kernel_cudaERNS_18TensorIteratorBaseEENKUlvE_clEvENKUlvE_clEvEUlhE_St5arrayIPcLm2EEEEviT0_T1_ --------------------------
	.section	.nv.constant0._ZN2at6native29vectorized_elementwise_kernelILi2EZZZNS0_16sign_kernel_cudaERNS_18TensorIteratorBaseEENKUlvE_clEvENKUlvE_clEvEUlhE_St5arrayIPcLm2EEEEviT0_T1_,"a",@progbits
	.sectionflags	@""
	.align	4
.nv.constant0._ZN2at6native29vectorized_elementwise_kernelILi2EZZZNS0_16sign_kernel_cudaERNS_18TensorIteratorBaseEENKUlvE_clEvENKUlvE_clEvEUlhE_St5arrayIPcLm2EEEEviT0_T1_:
	.zero		376


//--------------------- .nv.constant0._ZN2at6native29vectorized_elementwise_kernelILi4EZZZNS0_16sign_kernel_cudaERNS_18TensorIteratorBaseEENKUlvE_clEvENKUlvE_clEvEUlhE_St5arrayIPcLm2EEEEviT0_T1_ --------------------------
	.section	.nv.constant0._ZN2at6native29vectorized_elementwise_kernelILi4EZZZNS0_16sign_kernel_cudaERNS_18TensorIteratorBaseEENKUlvE_clEvENKUlvE_clEvEUlhE_St5arrayIPcLm2EEEEviT0_T1_,"a",@progbits
	.sectionflags	@""
	.align	4
.nv.constant0._ZN2at6native29vectorized_elementwise_kernelILi4EZZZNS0_16sign_kernel_cudaERNS_18TensorIteratorBaseEENKUlvE_clEvENKUlvE_clEvEUlhE_St5arrayIPcLm2EEEEviT0_T1_:
	.zero		376


//--------------------- .nv.constant0._ZN2at6native29vectorized_elementwise_kernelILi8EZZZNS0_16sign_kernel_cudaERNS_18TensorIteratorBaseEENKUlvE_clEvENKUlvE_clEvEUlhE_St5arrayIPcLm2EEEEviT0_T1_ --------------------------
	.section	.nv.constant0._ZN2at6native29vectorized_elementwise_kernelILi8EZZZNS0_16sign_kernel_cudaERNS_18TensorIteratorBaseEENKUlvE_clEvENKUlvE_clEvEUlhE_St5arrayIPcLm2EEEEviT0_T1_,"a",@progbits
	.sectionflags	@""
	.align	4
.nv.constant0._ZN2at6native29vectorized_elementwise_kernelILi8EZZZNS0_16sign_kernel_cudaERNS_18TensorIteratorBaseEENKUlvE_clEvENKUlvE_clEvEUlhE_St5arrayIPcLm2EEEEviT0_T1_:
	.zero		376


//--------------------- .nv.constant0._ZN2at6native18elementwise_kernelILi128ELi4EZNS0_15gpu_kernel_implIZNS0_16sign_kernel_cudaERNS_18TensorIteratorBaseEEUlbE_EEvS4_RKT_EUliE_EEviT1_ --------------------------
	.section	.nv.constant0._ZN2at6native18elementwise_kernelILi128ELi4EZNS0_15gpu_kernel_implIZNS0_16sign_kernel_cudaERNS_18TensorIteratorBaseEEUlbE_EEvS4_RKT_EUliE_EEviT1_,"a",@progbits
	.sectionflags	@""
	.align	4
.nv.constant0._ZN2at6native18elementwise_kernelILi128ELi4EZNS0_15gpu_kernel_implIZNS0_16sign_kernel_cudaERNS_18TensorIteratorBaseEEUlbE_EEvS4_RKT_EUliE_EEviT1_:
	.zero		896


//--------------------- .nv.constant0._ZN2at6native27unrolled_elementwise_kernelIZNS0_16sign_kernel_cudaERNS_18TensorIteratorBaseEEUlbE_St5arrayIPcLm2EELi4E23TrivialOffsetCalculatorILi1EjES9_NS0_6memory12LoadWithCastILi1EEENSA_13StoreWithCastILi1EEEEEviT_T0_T2_T3_T4_T5_ --------------------------
	.section	.nv.constant0._ZN2at6native27unrolled_elementwise_kernelIZNS0_16sign_kernel_cudaERNS_18TensorIteratorBaseEEUlbE_St5arrayIPcLm2EELi4E23TrivialOffsetCalculatorILi1EjES9_NS0_6memory12LoadWithCastILi1EEENSA_13StoreWithCastILi1EEEEEviT_T0_T2_T3_T4_T5_,"a",@progbits
	.sectionflags	@""
	.align	4
.nv.constant0._ZN2at6native27unrolled_elementwise_kernelIZNS0_16sign_kernel_cudaERNS_18TensorIteratorBaseEEUlbE_St5arrayIPcLm2EELi4E23TrivialOffsetCalculatorILi1EjES9_NS0_6memory12LoadWithCastILi1EEENSA_13StoreWithCastILi1EEEEEviT_T0_T2_T3_T4_T5_:
	.zero		396


//--------------------- .nv.constant0._ZN2at6native18elementwise_kernelILi128ELi4EZNS0_22gpu_kernel_impl_nocastIZNS0_16sign_kernel_cudaERNS_18TensorIteratorBaseEEUlbE_EEvS4_RKT_EUliE_EEviT1_ --------------------------
	.section	.nv.constant0._ZN2at6native18elementwise_kernelILi128ELi4EZNS0_22gpu_kernel_impl_nocastIZNS0_16sign_kernel_cudaERNS_18TensorIteratorBaseEEUlbE_EEvS4_RKT_EUliE_EEviT1_,"a",@progbits
	.sectionflags	@""
	.align	4
.nv.constant0._ZN2at6native18elementwise_kernelILi128ELi4EZNS0_22gpu_kernel_impl_nocastIZNS0_16sign_kernel_cudaERNS_18TensorIteratorBaseEEUlbE_EEvS4_RKT_EUliE_EEviT1_:
	.zero		896


//--------------------- .nv.constant0._ZN2at6native27unrolled_elementwise_kernelIZNS0_16sign_kernel_cudaERNS_18TensorIteratorBaseEEUlbE_St5arrayIPcLm2EELi4E23TrivialOffsetCalculatorILi1EjES9_NS0_6memory15LoadWithoutCastENSA_16StoreWithoutCastEEEviT_T0_T2_T3_T4_T5_ --------------------------
	.section	.nv.constant0._ZN2at6native27unrolled_elementwise_kernelIZNS0_16sign_kernel_cudaERNS_18TensorIteratorBaseEEUlbE_St5arrayIPcLm2EELi4E23TrivialOffsetCalculatorILi1EjES9_NS0_6memory15LoadWithoutCastENSA_16StoreWithoutCastEEEviT_T0_T2_T3_T4_T5_,"a",@progbits
	.sectionflags	@""
	.align	4
.nv.constant0._ZN2at6native27unrolled_elementwise_kernelIZNS0_16sign_kernel_cudaERNS_18TensorIteratorBaseEEUlbE_St5arrayIPcLm2EELi4E23TrivialOffsetCalculatorILi1EjES9_NS0_6memory15LoadWithoutCastENSA_16StoreWithoutCastEEEviT_T0_T2_T3_T4_T5_:
	.zero		380


//--------------------- .nv.constant0._ZN2at6native29vectorized_elementwise_kernelILi2EZNS0_16sign_kernel_cudaERNS_18TensorIteratorBaseEEUlbE_St5arrayIPcLm2EEEEviT0_T1_ --------------------------
	.section	.nv.constant0._ZN2at6native29vectorized_elementwise_kernelILi2EZNS0_16sign_kernel_cudaERNS_18TensorIteratorBaseEEUlbE_St5arrayIPcLm2EEEEviT0_T1_,"a",@progbits
	.sectionflags	@""
	.align	4
.nv.constant0._ZN2at6native29vectorized_elementwise_kernelILi2EZNS0_16sign_kernel_cudaERNS_18TensorIteratorBaseEEUlbE_St5arrayIPcLm2EEEEviT0_T1_:
	.zero		376


//--------------------- .nv.constant0._ZN2at6native29vectorized_elementwise_kernelILi4EZNS0_16sign_kernel_cudaERNS_18TensorIteratorBaseEEUlbE_St5arrayIPcLm2EEEEviT0_T1_ --------------------------
	.section	.nv.constant0._ZN2at6native29vectorized_elementwise_kernelILi4EZNS0_16sign_kernel_cudaERNS_18TensorIteratorBaseEEUlbE_St5arrayIPcLm2EEEEviT0_T1_,"a",@progbits
	.sectionflags	@""
	.align	4
.nv.constant0._ZN2at6native29vectorized_elementwise_kernelILi4EZNS0_16sign_kernel_cudaERNS_18TensorIteratorBaseEEUlbE_St5arrayIPcLm2EEEEviT0_T1_:
	.zero		376


//--------------------- .nv.constant0._ZN2at6native29vectorized_elementwise_kernelILi8EZNS0_16sign_kernel_cudaERNS_18TensorIteratorBaseEEUlbE_St5arrayIPcLm2EEEEviT0_T1_ --------------------------
	.section	.nv.constant0._ZN2at6native29vectorized_elementwise_kernelILi8EZNS0_16sign_kernel_cudaERNS_18TensorIteratorBaseEEUlbE_St5arrayIPcLm2EEEEviT0_T1_,"a",@progbits
	.sectionflags	@""
	.align	4
.nv.constant0._ZN2at6native29vectorized_elementwise_kernelILi8EZNS0_16sign_kernel_cudaERNS_18TensorIteratorBaseEEUlbE_St5arrayIPcLm2EEEEviT0_T1_:
	.zero		376


//--------------------- .nv.constant2._ZN2at6native18elementwise_kernelILi128ELi4EZNS0_15gpu_kernel_implIZZZNS0_15neg_kernel_cudaERNS_18TensorIteratorBaseEENKUlvE0_clEvENKUlvE7_clEvEUlN3c108BFloat16EE_EEvS4_RKT_EUliE_EEviT1_ --------------------------
	.section	.nv.constant2._ZN2at6native18elementwise_kernelILi128ELi4EZNS0_15gpu_kernel_implIZZZNS0_15neg_kernel_cudaERNS_18TensorIteratorBaseEENKUlvE0_clEvENKUlvE7_clEvEUlN3c108BFloat16EE_EEvS4_RKT_EUliE_EEviT1_,"a",@progbits
	.sectionflags	@""
	.align	4
.nv.constant2._ZN2at6native18elementwise_kernelILi128ELi4EZNS0_15gpu_kernel_implIZZZNS0_15neg_kernel_cudaERNS_18TensorIteratorBaseEENKUlvE0_clEvENKUlvE7_clEvEUlN3c108BFloat16EE_EEvS4_RKT_EUliE_EEviT1_:
        /*0000*/ 	.byte	0x00, 0x00, 0x00, 0xf0, 0xff, 0xff, 0x0f, 0x38


//--------------------- .nv.constant0._ZN2at6native18elementwise_kernelILi128ELi4EZNS0_15gpu_kernel_implIZZZNS0_15neg_kernel_cudaERNS_18TensorIteratorBaseEENKUlvE0_clEvENKUlvE7_clEvEUlN3c108BFloat16EE_EEvS4_RKT_EUliE_EEviT1_ --------------------------
	.section	.nv.constant0._ZN2at6native18elementwise_kernelILi128ELi4EZNS0_15gpu_kernel_implIZZZNS0_15neg_kernel_cudaERNS_18TensorIteratorBaseEENKUlvE0_clEvENKUlvE7_clEvEUlN3c108BFloat16EE_EEvS4_RKT_EUliE_EEviT1_,"a",@progbits
	.sectionflags	@""
	.align	4
.nv.constant0._ZN2at6native18elementwise_kernelILi128ELi4EZNS0_15gpu_kernel_implIZZZNS0_15neg_kernel_cudaERNS_18TensorIteratorBaseEENKUlvE0_clEvENKUlvE7_clEvEUlN3c108BFloat16EE_EEvS4_RKT_EUliE_EEviT1_:
	.zero		896


//--------------------- .nv.constant2._ZN2at6native27unrolled_elementwise_kernelIZZZNS0_15neg_kernel_cudaERNS_18TensorIteratorBaseEENKUlvE0_clEvENKUlvE7_clEvEUlN3c108BFloat16EE_St5arrayIPcLm2EELi4E23TrivialOffsetCalculatorILi1EjESD_NS0_6memory12LoadWithCastILi1EEENSE_13StoreWithCastILi1EEEEEviT_T0_T2_T3_T4_T5_ --------------------------
	.section	.nv.constant2._ZN2at6native27unrolled_elementwise_kernelIZZZNS0_15neg_kernel_cudaERNS_18TensorIteratorBaseEENKUlvE0_clEvENKUlvE7_clEvEUlN3c108BFloat16EE_St5arrayIPcLm2EELi4E23TrivialOffsetCalculatorILi1EjESD_NS0_6memory12LoadWithCastILi1EEENSE_13StoreWithCastILi1EEEEEviT_T0_T2_T3_T4_T5_,"a",@progbits
	.sectionflags	@""
	.align	4
.nv.constant2._ZN2at6native27unrolled_elementwise_kernelIZZZNS0_15neg_kernel_cudaERNS_18TensorIteratorBaseEENKUlvE0_clEvENKUlvE7_clEvEUlN3c108BFloat16EE_St5arrayIPcLm2EELi4E23TrivialOffsetCalculatorILi1EjESD_NS0_6memory12LoadWithCastILi1EEENSE_13StoreWithCastILi1EEEEEviT_T0_T2_T3_T4_T5_:
        /*0000*/ 	.byte	0x00, 0x00, 0x00, 0xf0, 0xff, 0xff, 0x0f, 0x38


//--------------------- .nv.constant0._ZN2at6native27unrolled_elementwise_kernelIZZZNS0_15neg_kernel_cudaERNS_18TensorIteratorBaseEENKUlvE0_clEvENKUlvE7_clEvEUlN3c108BFloat16EE_St5arrayIPcLm2EELi4E23TrivialOffsetCalculatorILi1EjESD_NS0_6memory12LoadWithCastILi1EEENSE_13StoreWithCastILi1EEEEEviT_T0_T2_T3_T4_T5_ --------------------------
	.section	.nv.constant0._ZN2at6native27unrolled_elementwise_kernelIZZZNS0_15neg_kernel_cudaERNS_18TensorIteratorBaseEENKUlvE0_clEvENKUlvE7_clEvEUlN3c108BFloat16EE_St5arrayIPcLm2EELi4E23TrivialOffsetCalculatorILi1EjESD_NS0_6memory12LoadWithCastILi1EEENSE_13StoreWithCastILi1EEEEEviT_T0_T2_T3_T4_T5_,"a",@progbits
	.sectionflags	@""
	.align	4
.nv.constant0._ZN2at6native27unrolled_elementwise_kernelIZZZNS0_15neg_kernel_cudaERNS_18TensorIteratorBaseEENKUlvE0_clEvENKUlvE7_clEvEUlN3c108BFloat16EE_St5arrayIPcLm2EELi4E23TrivialOffsetCalculatorILi1EjESD_NS0_6memory12LoadWithCastILi1EEENSE_13StoreWithCastILi1EEEEEviT_T0_T2_T3_T4_T5_:
	.zero		396


//--------------------- .nv.constant0._ZN2at6native18elementwise_kernelILi128ELi4EZNS0_22gpu_kernel_impl_nocastIZZZNS0_15neg_kernel_cudaERNS_18TensorIteratorBaseEENKUlvE0_clEvENKUlvE7_clEvEUlN3c108BFloat16EE_EEvS4_RKT_EUliE_EEviT1_ --------------------------
	.section	.nv.constant0._ZN2at6native18elementwise_kernelILi128ELi4EZNS0_22gpu_kernel_impl_nocastIZZZNS0_15neg_kernel_cudaERNS_18TensorIteratorBaseEENKUlvE0_clEvENKUlvE7_clEvEUlN3c108BFloat16EE_EEvS4_RKT_EUliE_EEviT1_,"a",@progbits
	.sectionflags	@""
	.align	4
.nv.constant0._ZN2at6native18elementwise_kernelILi128ELi4EZNS0_22gpu_kernel_impl_nocastIZZZNS0_15neg_kernel_cudaERNS_18TensorIteratorBaseEENKUlvE0_clEvENKUlvE7_clEvEUlN3c108BFloat16EE_EEvS4_RKT_EUliE_EEviT1_:
	.zero		896


//--------------------- .nv.constant0._ZN2at6native27unrolled_elementwise_kernelIZZZNS0_15neg_kernel_cudaERNS_18TensorIteratorBaseEENKUlvE0_clEvENKUlvE7_clEvEUlN3c108BFloat16EE_St5arrayIPcLm2EELi4E23TrivialOffsetCalculatorILi1EjESD_NS0_6memory15LoadWithoutCastENSE_16StoreWithoutCastEEEviT_T0_T2_T3_T4_T5_ --------------------------
	.section	.nv.constant0._ZN2at6native27unrolled_elementwise_kernelIZZZNS0_15neg_kernel_cudaERNS_18TensorIteratorBaseEENKUlvE0_clEvENKUlvE7_clEvEUlN3c108BFloat16EE_St5arrayIPcLm2EELi4E23TrivialOffsetCalculatorILi1EjESD_NS0_6memory15LoadWithoutCastENSE_16StoreWithoutCastEEEviT_T0_T2_T3_T4_T5_,"a",@progbits
	.sectionflags	@""
	.align	4
.nv.constant0._ZN2at6native27unrolled_elementwise_kernelIZZZNS0_15neg_kernel_cudaERNS_18TensorIteratorBaseEENKUlvE0_clEvENKUlvE7_clEvEUlN3c108BFloat16EE_St5arrayIPcLm2EELi4E23TrivialOffsetCalculatorILi1EjESD_NS0_6memory15LoadWithoutCastENSE_16StoreWithoutCastEEEviT_T0_T2_T3_T4_T5_:
	.zero		380


//--------------------- .nv.constant0._ZN2at6native29vectorized_elementwise_kernelILi2EZZZNS0_15neg_kernel_cudaERNS_18TensorIteratorBaseEENKUlvE0_clEvENKUlvE7_clEvEUlN3c108BFloat16EE_St5arrayIPcLm2EEEEviT0_T1_ --------------------------
	.section	.nv.constant0._ZN2at6native29vectorized_elementwise_kernelILi2EZZZNS0_15neg_kernel_cudaERNS_18TensorIteratorBaseEENKUlvE0_clEvENKUlvE7_clEvEUlN3c108BFloat16EE_St5arrayIPcLm2EEEEviT0_T1_,"a",@progbits
	.sectionflags	@""
	.align	4
.nv.constant0._ZN2at6native29vectorized_elementwise_kernelILi2EZZZNS0_15neg_kernel_cudaERNS_18TensorIteratorBaseEENKUlvE0_clEvENKUlvE7_clEvEUlN3c108BFloat16EE_St5arrayIPcLm2EEEEviT0_T1_:
	.zero		376


//--------------------- .nv.constant0._ZN2at6native29vectorized_elementwise_kernelILi4EZZZNS0_15neg_kernel_cudaERNS_18TensorIteratorBaseEENKUlvE0_clEvENKUlvE7_clEvEUlN3c108BFloat16EE_St5arrayIPcLm2EEEEviT0_T1_ --------------------------
	.section	.nv.constant0._ZN2at6native29vectorized_elementwise_kernelILi4EZZZNS0_15neg_kernel_cudaERNS_18TensorIteratorBaseEENKUlvE0_clEvENKUlvE7_clEvEUlN3c108BFloat16EE_St5arrayIPcLm2EEEEviT0_T1_,"a",@progbits
	.sectionflags	@""
	.align	4
.nv.constant0._ZN2at6native29vectorized_elementwise_kernelILi4EZZZNS0_15neg_kernel_cudaERNS_18TensorIteratorBaseEENKUlvE0_clEvENKUlvE7_clEvEUlN3c108BFloat16EE_St5arrayIPcLm2EEEEviT0_T1_:
	.zero		376


//--------------------- .nv.constant0._ZN2at6native29vectorized_elementwise_kernelILi8EZZZNS0_15neg_kernel_cudaERNS_18TensorIteratorBaseEENKUlvE0_clEvENKUlvE7_clEvEUlN3c108BFloat16EE_St5arrayIPcLm2EEEEviT0_T1_ --------------------------
	.section	.nv.constant0._ZN2at6native29vectorized_elementwise_kernelILi8EZZZNS0_15neg_kernel_cudaERNS_18TensorIteratorBaseEENKUlvE0_clEvENKUlvE7_clEvEUlN3c108BFloat16EE_St5arrayIPcLm2EEEEviT0_T1_,"a",@progbits
	.sectionflags	@""
	.align	4
.nv.constant0._ZN2at6native29vectorized_elementwise_kernelILi8EZZZNS0_15neg_kernel_cudaERNS_18TensorIteratorBaseEENKUlvE0_clEvENKUlvE7_clEvEUlN3c108BFloat16EE_St5arrayIPcLm2EEEEviT0_T1_:
	.zero		376


//--------------------- .nv.constant2._ZN2at6native18elementwise_kernelILi128ELi4EZNS0_15gpu_kernel_implIZZZNS0_15neg_kernel_cudaERNS_18TensorIteratorBaseEENKUlvE0_clEvENKUlvE6_clEvEUlN3c104HalfEE_EEvS4_RKT_EUliE_EEviT1_ --------------------------
	.section	.nv.constant2._ZN2at6native18elementwise_kernelILi128ELi4EZNS0_15gpu_kernel_implIZZZNS0_15neg_kernel_cudaERNS_18TensorIteratorBaseEENKUlvE0_clEvENKUlvE6_clEvEUlN3c104HalfEE_EEvS4_RKT_EUliE_EEviT1_,"a",@progbits
	.sectionflags	@""
	.align	4
.nv.constant2._ZN2at6native18elementwise_kernelILi128ELi4EZNS0_15gpu_kernel_implIZZZNS0_15neg_kernel_cudaERNS_18TensorIteratorBaseEENKUlvE0_clEvENKUlvE6_clEvEUlN3c104HalfEE_EEvS4_RKT_EUliE_EEviT1_:
        /*0000*/ 	.byte	0x00, 0x00, 0x00, 0xf0, 0xff, 0xff, 0x0f, 0x38


//--------------------- .nv.constant0._ZN2at6native18elementwise_kernelILi128ELi4EZNS0_15gpu_kernel_implIZZZNS0_15neg_kernel_cudaERNS_18TensorIteratorBaseEENKUlvE0_clEvENKUlvE6_clEvEUlN3c104HalfEE_EEvS4_RKT_EUliE_EEviT1_ --------------------------
	.section	.nv.constant0._ZN2at6native18elementwise_kernelILi128ELi4EZNS0_15gpu_kernel_implIZZZNS0_15neg_kernel_cudaERNS_18TensorIteratorBaseEENKUlvE0_clEvENKUlvE6_clEvEUlN3c104HalfEE_EEvS4_RKT_EUliE_EEviT1_,"a",@progbits
	.sectionflags	@""
	.align	4
.nv.constant0._ZN2at6native18elementwise_kernelILi128ELi4EZNS0_15gpu_kernel_implIZZZNS0_15neg_kernel_cudaERNS_18TensorIteratorBaseEENKUlvE0_clEvENKUlvE6_clEvEUlN3c104HalfEE_EEvS4_RKT_EUliE_EEviT1_:
	.zero		896


//--------------------- .nv.constant2._ZN2at6native27unrolled_elementwise_kernelIZZZNS0_15neg_kernel_cudaERNS_18TensorIteratorBaseEENKUlvE0_clEvENKUlvE6_clEvEUlN3c104HalfEE_St5arrayIPcLm2EELi4E23TrivialOffsetCalculatorILi1EjESD_NS0_6memory12LoadWithCastILi1EEENSE_13StoreWithCastILi1EEEEEviT_T0_T2_T3_T4_T5_ --------------------------
	.section	.nv.constant2._ZN2at6native27unrolled_elementwise_kernelIZZZNS0_15neg_kernel_cudaERNS_18TensorIteratorBaseEENKUlvE0_clEvENKUlvE6_clEvEUlN3c104HalfEE_St5arrayIPcLm2EELi4E23TrivialOffsetCalculatorILi1EjESD_NS0_6memory12LoadWithCastILi1EEENSE_13StoreWithCastILi1EEEEEviT_T0_T2_T3_T4_T5_,"a",@progbits
	.sectionflags	@""
	.align	4
.nv.constant2._ZN2at6native27unrolled_elementwise_kernelIZZZNS0_15neg_kernel_cudaERNS_18TensorIteratorBaseEENKUlvE0_clEvENKUlvE6_clEvEUlN3c104HalfEE_St5arrayIPcLm2EELi4E23TrivialOffsetCalculatorILi1EjESD_NS0_6memory12LoadWithCastILi1EEENSE_13StoreWithCastILi1EEEEEviT_T0_T2_T3_T4_T5_:
        /*0000*/ 	.byte	0x00, 0x00, 0x00, 0xf0, 0xff, 0xff, 0x0f, 0x38


//--------------------- .nv.constant0._ZN2at6native27unrolled_elementwise_kernelIZZZNS0_15neg_kernel_cudaERNS_18TensorIteratorBaseEENKUlvE0_clEvENKUlvE6_clEvEUlN3c104HalfEE_St5arrayIPcLm2EELi4E23TrivialOffsetCalculatorILi1EjESD_NS0_6memory12LoadWithCastILi1EEENSE_13StoreWithCastILi1EEEEEviT_T0_T2_T3_T4_T5_ --------------------------
	.section	.nv.constant0._ZN2at6native27unrolled_elementwise_kernelIZZZNS0_15neg_kernel_cudaERNS_18TensorIteratorBaseEENKUlvE0_clEvENKUlvE6_clEvEUlN3c104HalfEE_St5arrayIPcLm2EELi4E23TrivialOffsetCalculatorILi1EjESD_NS0_6memory12LoadWithCastILi1EEENSE_13StoreWithCastILi1EEEEEviT_T0_T2_T3_T4_T5_,"a",@progbits
	.sectionflags	@""
	.align	4
.nv.constant0._ZN2at6native27unrolled_elementwise_kernelIZZZNS0_15neg_kernel_cudaERNS_18TensorIteratorBaseEENKUlvE0_clEvENKUlvE6_clEvEUlN3c104HalfEE_St5arrayIPcLm2EELi4E23TrivialOffsetCalculatorILi1EjESD_NS0_6memory12LoadWithCastILi1EEENSE_13StoreWithCastILi1EEEEEviT_T0_T2_T3_T4_T5_:
	.zero		396


//--------------------- .nv.constant0._ZN2at6native18elementwise_kernelILi128ELi4EZNS0_22gpu_kernel_impl_nocastIZZZNS0_15neg_kernel_cudaERNS_18TensorIteratorBaseEENKUlvE0_clEvENKUlvE6_clEvEUlN3c104HalfEE_EEvS4_RKT_EUliE_EEviT1_ --------------------------
	.section	.nv.constant0._ZN2at6native18elementwise_kernelILi128ELi4EZNS0_22gpu_kernel_impl_nocastIZZZNS0_15neg_kernel_cudaERNS_18TensorIteratorBaseEENKUlvE0_clEvENKUlvE6_clEvEUlN3c104HalfEE_EEvS4_RKT_EUliE_EEviT1_,"a",@progbits
	.sectionflags	@""
	.align	4
.nv.constant0._ZN2at6native18elementwise_kernelILi128ELi4EZNS0_22gpu_kernel_impl_nocastIZZZNS0_15neg_kernel_cudaERNS_18TensorIteratorBaseEENKUlvE0_clEvENKUlvE6_clEvEUlN3c104HalfEE_EEvS4_RKT_EUliE_EEviT1_:
	.zero		896


//--------------------- .nv.constant0._ZN2at6native27unrolled_elementwise_kernelIZZZNS0_15neg_kernel_cudaERNS_18TensorIteratorBaseEENKUlvE0_clEvENKUlvE6_clEvEUlN3c104HalfEE_St5arrayIPcLm2EELi4E23TrivialOffsetCalculatorILi1EjESD_NS0_6memory15LoadWithoutCastENSE_16StoreWithoutCastEEEviT_T0_T2_T3_T4_T5_ --------------------------
	.section	.nv.constant0._ZN2at6native27unrolled_elementwise_kernelIZZZNS0_15neg_kernel_cudaERNS_18TensorIteratorBaseEENKUlvE0_clEvENKUlvE6_clEvEUlN3c104HalfEE_St5arrayIPcLm2EELi4E23TrivialOffsetCalculatorILi1EjESD_NS0_6memory15LoadWithoutCastENSE_16StoreWithoutCastEEEviT_T0_T2_T3_T4_T5_,"a",@progbits
	.sectionflags	@""
	.align	4
.nv.constant0._ZN2at6native27unrolled_elementwise_kernelIZZZNS0_15neg_kernel_cudaERNS_18TensorIteratorBaseEENKUlvE0_clEvENKUlvE6_clEvEUlN3c104HalfEE_St5arrayIPcLm2EELi4E23TrivialOffsetCalculatorILi1EjESD_NS0_6memory15LoadWithoutCastENSE_16StoreWithoutCastEEEviT_T0_T2_T3_T4_T5_:
	.zero		380


//--------------------- .nv.constant0._ZN2at6native29vectorized_elementwise_kernelILi2EZZZNS0_15neg_kernel_cudaERNS_18TensorIteratorBaseEENKUlvE0_clEvENKUlvE6_clEvEUlN3c104HalfEE_St5arrayIPcLm2EEEEviT0_T1_ --------------------------
	.section	.nv.constant0._ZN2at6native29vectorized_elementwise_kernelILi2EZZZNS0_15neg_kernel_cudaERNS_18TensorIteratorBaseEENKUlvE0_clEvENKUlvE6_clEvEUlN3c104HalfEE_St5arrayIPcLm2EEEEviT0_T1_,"a",@progbits
	.sectionflags	@""
	.align	4
.nv.constant0._ZN2at6native29vectorized_elementwise_kernelILi2EZZZNS0_15neg_kernel_cudaERNS_18TensorIteratorBaseEENKUlvE0_clEvENKUlvE6_clEvEUlN3c104HalfEE_St5arrayIPcLm2EEEEviT0_T1_:
	.zero		376


//--------------------- .nv.constant0._ZN2at6native29vectorized_elementwise_kernelILi4EZZZNS0_15neg_kernel_cudaERNS_18TensorIteratorBaseEENKUlvE0_clEvENKUlvE6_clEvEUlN3c104HalfEE_St5arrayIPcLm2EEEEviT0_T1_ --------------------------
	.section	.nv.constant0._ZN2at6native29vectorized_elementwise_kernelILi4EZZZNS0_15neg_kernel_cudaERNS_18TensorIteratorBaseEENKUlvE0_clEvENKUlvE6_clEvEUlN3c104HalfEE_St5arrayIPcLm2EEEEviT0_T1_,"a",@progbits
	.sectionflags	@""
	.align	4
.nv.constant0._ZN2at6native29vectorized_elementwise_kernelILi4EZZZNS0_15neg_kernel_cudaERNS_18TensorIteratorBaseEENKUlvE0_clEvENKUlvE6_clEvEUlN3c104HalfEE_St5arrayIPcLm2EEEEviT0_T1_:
	.zero		376


//--------------------- .nv.constant0._ZN2at6native29vectorized_elementwise_kernelILi8EZZZNS0_15neg_kernel_cudaERNS_18TensorIteratorBaseEENKUlvE0_clEvENKUlvE6_clEvEUlN3c104HalfEE_St5arrayIPcLm2EEEEviT0_T1_ --------------------------
	.section	.nv.constant0._ZN2at6native29vectorized_elementwise_kernelILi8EZZZNS0_15neg_kernel_cudaERNS_18TensorIteratorBaseEENKUlvE0_clEvENKUlvE6_clEvEUlN3c104HalfEE_St5arrayIPcLm2EEEEviT0_T1_,"a",@progbits
	.sectionflags	@""
	.align	4
.nv.constant0._ZN2at6native29vectorized_elementwise_kernelILi8EZZZNS0_15neg_kernel_cudaERNS_18TensorIteratorBaseEENKUlvE0_clEvENKUlvE6_clEvEUlN3c104HalfEE_St5arrayIPcLm2EEEEviT0_T1_:
	.zero		376


//--------------------- .nv.constant2._ZN2at6native18elementwise_kernelILi128ELi4EZNS0_15gpu_kernel_implIZZZNS0_15neg_kernel_cudaERNS_18TensorIteratorBaseEENKUlvE0_clEvENKUlvE5_clEvEUlfE_EEvS4_RKT_EUliE_EEviT1_ --------------------------
	.section	.nv.constant2._ZN2at6native18elementwise_kernelILi128ELi4EZNS0_15gpu_kernel_implIZZZNS0_15neg_kernel_cudaERNS_18TensorIteratorBaseEENKUlvE0_clEvENKUlvE5_clEvEUlfE_EEvS4_RKT_EUliE_EEviT1_,"a",@progbits
	.sectionflags	@""
	.align	4
.nv.constant2._ZN2at6native18elementwise_kernelILi128ELi4EZNS0_15gpu_kernel_implIZZZNS0_15neg_kernel_cudaERNS_18TensorIteratorBaseEENKUlvE0_clEvENKUlvE5_clEvEUlfE_EEvS4_RKT_EUliE_EEviT1_:
        /*0000*/ 	.byte	0x00, 0x00, 0x00, 0xf0, 0xff, 0xff, 0x0f, 0x38


//--------------------- .nv.constant0._ZN2at6native18elementwise_kernelILi128ELi4EZNS0_15gpu_kernel_implIZZZNS0_15neg_kernel_cudaERNS_18TensorIteratorBaseEENKUlvE0_clEvENKUlvE5_clEvEUlfE_EEvS4_RKT_EUliE_EEviT1_ --------------------------
	.section	.nv.constant0._ZN2at6native18elementwise_kernelILi128ELi4EZNS0_15gpu_kernel_implIZZZNS0_15neg_kernel_cudaERNS_18TensorIteratorBaseEENKUlvE0_clEvENKUlvE5_clEvEUlfE_EEvS4_RKT_EUliE_EEviT1_,"a",@progbits
	.sectionflags	@""
	.align	4
.nv.constant0._ZN2at6native18elementwise_kernelILi128ELi4EZNS0_15gpu_kernel_implIZZZNS0_15neg_kernel_cudaERNS_18TensorIteratorBaseEENKUlvE0_clEvENKUlvE5_clEvEUlfE_EEvS4_RKT_EUliE_EEviT1_:
	.zero		896


//--------------------- .nv.constant2._ZN2at6native27unrolled_elementwise_kernelIZZZNS0_15neg_kernel_cudaERNS_18TensorIteratorBaseEENKUlvE0_clEvENKUlvE5_clEvEUlfE_St5arrayIPcLm2EELi4E23TrivialOffsetCalculatorILi1EjESB_NS0_6memory12LoadWithCastILi1EEENSC_13StoreWithCastILi1EEEEEviT_T0_T2_T3_T4_T5_ --------------------------
	.section	.nv.constant2._ZN2at6native27unrolled_elementwise_kernelIZZZNS0_15neg_kernel_cudaERNS_18TensorIteratorBaseEENKUlvE0_clEvENKUlvE5_clEvEUlfE_St5arrayIPcLm2EELi4E23TrivialOffsetCalculatorILi1EjESB_NS0_6memory12LoadWithCastILi1EEENSC_13StoreWithCastILi1EEEEEviT_T0_T2_T3_T4_T5_,"a",@progbits
	.sectionflags	@""
	.align	4
.nv.constant2._ZN2at6native27unrolled_elementwise_kernelIZZZNS0_15neg_kernel_cudaERNS_18TensorIteratorBaseEENKUlvE0_clEvENKUlvE5_clEvEUlfE_St5arrayIPcLm2EELi4E23TrivialOffsetCalculatorILi1EjESB_NS0_6memory12LoadWithCastILi1EEENSC_13StoreWithCastILi1EEEEEviT_T0_T2_T3_T4_T5_:
        /*0000*/ 	.byte	0x00, 0x00, 0x00, 0xf0, 0xff, 0xff, 0x0f, 0x38


//--------------------- .nv.constant0._ZN2at6native27unrolled_elementwise_kernelIZZZNS0_15neg_kernel_cudaERNS_18TensorIteratorBaseEENKUlvE0_clEvENKUlvE5_clEvEUlfE_St5arrayIPcLm2EELi4E23TrivialOffsetCalculatorILi1EjESB_NS0_6memory12LoadWithCastILi1EEENSC_13StoreWithCastILi1EEEEEviT_T0_T2_T3_T4_T5_ --------------------------
	.section	.nv.constant0._ZN2at6native27unrolled_elementwise_kernelIZZZNS0_15neg_kernel_cudaERNS_18TensorIteratorBaseEENKUlvE0_clEvENKUlvE5_clEvEUlfE_St5arrayIPcLm2EELi4E23TrivialOffsetCalculatorILi1EjESB_NS0_6memory12LoadWithCastILi1EEENSC_13StoreWithCastILi1EEEEEviT_T0_T2_T3_T4_T5_,"a",@progbits
	.sectionflags	@""
	.align	4
.nv.constant0._ZN2at6native27unrolled_elementwise_kernelIZZZNS0_15neg_kernel_cudaERNS_18TensorIteratorBaseEENKUlvE0_clEvENKUlvE5_clEvEUlfE_St5arrayIPcLm2EELi4E23TrivialOffsetCalculatorILi1EjESB_NS0_6memory12LoadWithCastILi1EEENSC_13StoreWithCastILi1EEEEEviT_T0_T2_T3_T4_T5_:
	.zero		396


//--------------------- .nv.constant0._ZN2at6native18elementwise_kernelILi128ELi2EZNS0_22gpu_kernel_impl_nocastIZZZNS0_15neg_kernel_cudaERNS_18TensorIteratorBaseEENKUlvE0_clEvENKUlvE5_clEvEUlfE_EEvS4_RKT_EUliE_EEviT1_ --------------------------
	.section	.nv.constant0._ZN2at6native18elementwise_kernelILi128ELi2EZNS0_22gpu_kernel_impl_nocastIZZZNS0_15neg_kernel_cudaERNS_18TensorIteratorBaseEENKUlvE0_clEvENKUlvE5_clEvEUlfE_EEvS4_RKT_EUliE_EEviT1_,"a",@progbits
	.sectionflags	@""
	.align	4
.nv.constant0._ZN2at6native18elementwise_kernelILi128ELi2EZNS0_22gpu_kernel_impl_nocastIZZZNS0_15neg_kernel_cudaERNS_18TensorIteratorBaseEENKUlvE0_clEvENKUlvE5_clEvEUlfE_EEvS4_RKT_EUliE_EEviT1_:
	.zero		896


//--------------------- .nv.constant0._ZN2at6native27unrolled_elementwise_kernelIZZZNS0_15neg_kernel_cudaERNS_18TensorIteratorBaseEENKUlvE0_clEvENKUlvE5_clEvEUlfE_St5arrayIPcLm2EELi4E23TrivialOffsetCalculatorILi1EjESB_NS0_6memory15LoadWithoutCastENSC_16StoreWithoutCastEEEviT_T0_T2_T3_T4_T5_ --------------------------
	.section	.nv.constant0._ZN2at6native27unrolled_elementwise_kernelIZZZNS0_15neg_kernel_cudaERNS_18TensorIteratorBaseEENKUlvE0_clEvENKUlvE5_clEvEUlfE_St5arrayIPcLm2EELi4E23TrivialOffsetCalculatorILi1EjESB_NS0_6memory15LoadWithoutCastENSC_16StoreWithoutCastEEEviT_T0_T2_T3_T4_T5_,"a",@progbits
	.sectionflags	@""
	.align	4
.nv.constant0._ZN2at6native27unrolled_elementwise_kernelIZZZNS0_15neg_kernel_cudaERNS_18TensorIteratorBaseEENKUlvE0_clEvENKUlvE5_clEvEUlfE_St5arrayIPcLm2EELi4E23TrivialOffsetCalculatorILi1EjESB_NS0_6memory15LoadWithoutCastENSC_16StoreWithoutCastEEEviT_T0_T2_T3_T4_T5_:
	.zero		380


//--------------------- .nv.constant0._ZN2at6native29vectorized_elementwise_kernelILi2EZZZNS0_15neg_kernel_cudaERNS_18TensorIteratorBaseEENKUlvE0_clEvENKUlvE5_clEvEUlfE_St5arrayIPcLm2EEEEviT0_T1_ --------------------------
	.section	.nv.constant0._ZN2at6native29vectorized_elementwise_kernelILi2EZZZNS0_15neg_kernel_cudaERNS_18TensorIteratorBaseEENKUlvE0_clEvENKUlvE5_clEvEUlfE_St5arrayIPcLm2EEEEviT0_T1_,"a",@progbits
	.sectionflags	@""
	.align	4
.nv.constant0._ZN2at6native29vectorized_elementwise_kernelILi2EZZZNS0_15neg_kernel_cudaERNS_18TensorIteratorBaseEENKUlvE0_clEvENKUlvE5_clEvEUlfE_St5arrayIPcLm2EEEEviT0_T1_:
	.zero		376


//--------------------- .nv.constant0._ZN2at6native29vectorized_elementwise_kernelILi4EZZZNS0_15neg_kernel_cudaERNS_18TensorIteratorBaseEENKUlvE0_clEvENKUlvE5_clEvEUlfE_St5arrayIPcLm2EEEEviT0_T1_ --------------------------
	.section	.nv.constant0._ZN2at6native29vectorized_elementwise_kernelILi4EZZZNS0_15neg_kernel_cudaERNS_18TensorIteratorBaseEENKUlvE0_clEvENKUlvE5_clEvEUlfE_St5arrayIPcLm2EEEEviT0_T1_,"a",@progbits
	.sectionflags	@""
	.align	4
.nv.constant0._ZN2at6native29vectorized_elementwise_kernelILi4EZZZNS0_15neg_kernel_cudaERNS_18TensorIteratorBaseEENKUlvE0_clEvENKUlvE5_clEvEUlfE_St5arrayIPcLm2EEEEviT0_T1_:
	.zero		376


//--------------------- .nv.constant0._ZN2at6native29vectorized_elementwise_kernelILi8EZZZNS0_15neg_kernel_cudaERNS_18TensorIteratorBaseEENKUlvE0_clEvENKUlvE5_clEvEUlfE_St5arrayIPcLm2EEEEviT0_T1_ --------------------------
	.section	.nv.constant0._ZN2at6native29vectorized_elementwise_kernelILi8EZZZNS0_15neg_kernel_cudaERNS_18TensorIteratorBaseEENKUlvE0_clEvENKUlvE5_clEvEUlfE_St5arrayIPcLm2EEEEviT0_T1_,"a",@progbits
	.sectionflags	@""
	.align	4
.nv.constant0._ZN2at6native29vectorized_elementwise_kernelILi8EZZZNS0_15neg_kernel_cudaERNS_18TensorIteratorBaseEENKUlvE0_clEvENKUlvE5_clEvEUlfE_St5arrayIPcLm2EEEEviT0_T1_:
	.zero		376


//--------------------- .nv.constant2._ZN2at6native18elementwise_kernelILi128ELi4EZNS0_15gpu_kernel_implIZZZNS0_15neg_kernel_cudaERNS_18TensorIteratorBaseEENKUlvE0_clEvENKUlvE4_clEvEUldE_EEvS4_RKT_EUliE_EEviT1_ --------------------------
	.section	.nv.constant2._ZN2at6native18elementwise_kernelILi128ELi4EZNS0_15gpu_kernel_implIZZZNS0_15neg_kernel_cudaERNS_18TensorIteratorBaseEENKUlvE0_clEvENKUlvE4_clEvEUldE_EEvS4_RKT_EUliE_EEviT1_,"a",@progbits
	.sectionflags	@""
	.align	4
.nv.constant2._ZN2at6native18elementwise_kernelILi128ELi4EZNS0_15gpu_kernel_implIZZZNS0_15neg_kernel_cudaERNS_18TensorIteratorBaseEENKUlvE0_clEvENKUlvE4_clEvEUldE_EEvS4_RKT_EUliE_EEviT1_:
        /*0000*/ 	.byte	0x00, 0x00, 0x00, 0xf0, 0xff, 0xff, 0x0f, 0x38


//--------------------- .nv.constant0._ZN2at6native18elementwise_kernelILi128ELi4EZNS0_15gpu_kernel_implIZZZNS0_15neg_kernel_cudaERNS_18TensorIteratorBaseEENKUlvE0_clEvENKUlvE4_clEvEUldE_EEvS4_RKT_EUliE_EEviT1_ --------------------------
	.section	.nv.constant0._ZN2at6native18elementwise_kernelILi128ELi4EZNS0_15gpu_kernel_implIZZZNS0_15neg_kernel_cudaERNS_18TensorIteratorBaseEENKUlvE0_clEvENKUlvE4_clEvEUldE_EEvS4_RKT_EUliE_EEviT1_,"a",@progbits
	.sectionflags	@""
	.align	4
.nv.constant0._ZN2at6native18elementwise_kernelILi128ELi4EZNS0_15gpu_kernel_implIZZZNS0_15neg_kernel_cudaERNS_18TensorIteratorBaseEENKUlvE0_clEvENKUlvE4_clEvEUldE_EEvS4_RKT_EUliE_EEviT1_:
	.zero		896


//--------------------- .nv.constant2._ZN2at6native27unrolled_elementwise_kernelIZZZNS0_15neg_kernel_cudaERNS_18TensorIteratorBaseEENKUlvE0_clEvENKUlvE4_clEvEUldE_St5arrayIPcLm2EELi4E23TrivialOffsetCalculatorILi1EjESB_NS0_6memory12LoadWithCastILi1EEENSC_13StoreWithCastILi1EEEEEviT_T0_T2_T3_T4_T5_ --------------------------
	.section	.nv.constant2._ZN2at6native27unrolled_elementwise_kernelIZZZNS0_15neg_kernel_cudaERNS_18TensorIteratorBaseEENKUlvE0_clEvENKUlvE4_clEvEUldE_St5arrayIPcLm2EELi4E23TrivialOffsetCalculatorILi1EjESB_NS0_6memory12LoadWithCastILi1EEENSC_13StoreWithCastILi1EEEEEviT_T0_T2_T3_T4_T5_,"a",@progbits
	.sectionflags	@""
	.align	4
.nv.constant2._ZN2at6native27unrolled_elementwise_kernelIZZZNS0_15neg_kernel_cudaERNS_18TensorIteratorBaseEENKUlvE0_clEvENKUlvE4_clEvEUldE_St5arrayIPcLm2EELi4E23TrivialOffsetCalculatorILi1EjESB_NS0_6memory12LoadWithCastILi1EEENSC_13StoreWithCastILi1EEEEEviT_T0_T2_T3_T4_T5_:
        /*0000*/ 	.byte	0x00, 0x00, 0x00, 0xf0, 0xff, 0xff, 0x0f, 0x38


//--------------------- .nv.constant0._ZN2at6native27unrolled_elementwise_kernelIZZZNS0_15neg_kernel_cudaERNS_18TensorIteratorBaseEENKUlvE0_clEvENKUlvE4_clEvEUldE_St5arrayIPcLm2EELi4E23TrivialOffsetCalculatorILi1EjESB_NS0_6memory12LoadWithCastILi1EEENSC_13StoreWithCastILi1EEEEEviT_T0_T2_T3_T4_T5_ --------------------------
	.section	.nv.constant0._ZN2at6native27unrolled_elementwise_kernelIZZZNS0_15neg_kernel_cudaERNS_18TensorIteratorBaseEENKUlvE0_clEvENKUlvE4_clEvEUldE_St5arrayIPcLm2EELi4E23TrivialOffsetCalculatorILi1EjESB_NS0_6memory12LoadWithCastILi1EEENSC_13StoreWithCastILi1EEEEEviT_T0_T2_T3_T4_T5_,"a",@progbits
	.sectionflags	@""
	.align	4
.nv.constant0._ZN2at6native27unrolled_elementwise_kernelIZZZNS0_15neg_kernel_cudaERNS_18TensorIteratorBaseEENKUlvE0_clEvENKUlvE4_clEvEUldE_St5arrayIPcLm2EELi4E23TrivialOffsetCalculatorILi1EjESB_NS0_6memory12LoadWithCastILi1EEENSC_13StoreWithCastILi1EEEEEviT_T0_T2_T3_T4_T5_:
	.zero		396


//--------------------- .nv.constant0._ZN2at6native18elementwise_kernelILi128ELi2EZNS0_22gpu_kernel_impl_nocastIZZZNS0_15neg_kernel_cudaERNS_18TensorIteratorBaseEENKUlvE0_clEvENKUlvE4_clEvEUldE_EEvS4_RKT_EUliE_EEviT1_ --------------------------
	.section	.nv.constant0._ZN2at6native18elementwise_kernelILi128ELi2EZNS0_22gpu_kernel_impl_nocastIZZZNS0_15neg_kernel_cudaERNS_18TensorIteratorBaseEENKUlvE0_clEvENKUlvE4_clEvEUldE_EEvS4_RKT_EUliE_EEviT1_,"a",@progbits
	.sectionflags	@""
	.align	4
.nv.constant0._ZN2at6native18elementwise_kernelILi128ELi2EZNS0_22gpu_kernel_impl_nocastIZZZNS0_15neg_kernel_cudaERNS_18TensorIteratorBaseEENKUlvE0_clEvENKUlvE4_clEvEUldE_EEvS4_RKT_EUliE_EEviT1_:
	.zero		896


//--------------------- .nv.constant0._ZN2at6native27unrolled_elementwise_kernelIZZZNS0_15neg_kernel_cudaERNS_18TensorIteratorBaseEENKUlvE0_clEvENKUlvE4_clEvEUldE_St5arrayIPcLm2EELi4E23TrivialOffsetCalculatorILi1EjESB_NS0_6memory15LoadWithoutCastENSC_16StoreWithoutCastEEEviT_T0_T2_T3_T4_T5_ --------------------------
	.section	.nv.constant0._ZN2at6native27unrolled_elementwise_kernelIZZZNS0_15neg_kernel_cudaERNS_18TensorIteratorBaseEENKUlvE0_clEvENKUlvE4_clEvEUldE_St5arrayIPcLm2EELi4E23TrivialOffsetCalculatorILi1EjESB_NS0_6memory15LoadWithoutCastENSC_16StoreWithoutCastEEEviT_T0_T2_T3_T4_T5_,"a",@progbits
	.sectionflags	@""
	.align	4
.nv.constant0._ZN2at6native27unrolled_elementwise_kernelIZZZNS0_15neg_kernel_cudaERNS_18TensorIteratorBaseEENKUlvE0_clEvENKUlvE4_clEvEUldE_St5arrayIPcLm2EELi4E23TrivialOffsetCalculatorILi1EjESB_NS0_6memory15LoadWithoutCastENSC_16StoreWithoutCastEEEviT_T0_T2_T3_T4_T5_:
	.zero		380


//--------------------- .nv.constant0._ZN2at6native29vectorized_elementwise_kernelILi2EZZZNS0_15neg_kernel_cudaERNS_18TensorIteratorBaseEENKUlvE0_clEvENKUlvE4_clEvEUldE_St5arrayIPcLm2EEEEviT0_T1_ --------------------------
	.section	.nv.constant0._ZN2at6native29vectorized_elementwise_kernelILi2EZZZNS0_15neg_kernel_cudaERNS_18TensorIteratorBaseEENKUlvE0_clEvENKUlvE4_clEvEUldE_St5arrayIPcLm2EEEEviT0_T1_,"a",@progbits
	.sectionflags	@""
	.align	4
.nv.constant0._ZN2at6native29vectorized_elementwise_kernelILi2EZZZNS0_15neg_kernel_cudaERNS_18TensorIteratorBaseEENKUlvE0_clEvENKUlvE4_clEvEUldE_St5arrayIPcLm2EEEEviT0_T1_:
	.zero		376


//--------------------- .nv.constant0._ZN2at6native29vectorized_elementwise_kernelILi4EZZZNS0_15neg_kernel_cudaERNS_18TensorIteratorBaseEENKUlvE0_clEvENKUlvE4_clEvEUldE_St5arrayIPcLm2EEEEviT0_T1_ --------------------------
	.section	.nv.constant0._ZN2at6native29vectorized_elementwise_kernelILi4EZZZNS0_15neg_kernel_cudaERNS_18TensorIteratorBaseEENKUlvE0_clEvENKUlvE4_clEvEUldE_St5arrayIPcLm2EEEEviT0_T1_,"a",@progbits
	.sectionflags	@""
	.align	4
.nv.constant0._ZN2at6native29vectorized_elementwise_kernelILi4EZZZNS0_15neg_kernel_cudaERNS_18TensorIteratorBaseEENKUlvE0_clEvENKUlvE4_clEvEUldE_St5arrayIPcLm2EEEEviT0_T1_:
	.zero		376


//--------------------- .nv.constant0._ZN2at6native29vectorized_elementwise_kernelILi8EZZZNS0_15neg_kernel_cudaERNS_18TensorIteratorBaseEENKUlvE0_clEvENKUlvE4_clEvEUldE_St5arrayIPcLm2EEEEviT0_T1_ --------------------------
	.section	.nv.constant0._ZN2at6native29vectorized_elementwise_kernelILi8EZZZNS0_15neg_kernel_cudaERNS_18TensorIteratorBaseEENKUlvE0_clEvENKUlvE4_clEvEUldE_St5arrayIPcLm2EEEEviT0_T1_,"a",@progbits
	.sectionflags	@""
	.align	4
.nv.constant0._ZN2at6native29vectorized_elementwise_kernelILi8EZZZNS0_15neg_kernel_cudaERNS_18TensorIteratorBaseEENKUlvE0_clEvENKUlvE4_clEvEUldE_St5arrayIPcLm2EEEEviT0_T1_:
	.zero		376


//--------------------- .nv.constant0._ZN2at6native18elementwise_kernelILi128ELi4EZNS0_15gpu_kernel_implIZZZNS0_15neg_kernel_cudaERNS_18TensorIteratorBaseEENKUlvE0_clEvENKUlvE3_clEvEUlsE_EEvS4_RKT_EUliE_EEviT1_ --------------------------
	.section	.nv.constant0._ZN2at6native18elementwise_kernelILi128ELi4EZNS0_15gpu_kernel_implIZZZNS0_15neg_kernel_cudaERNS_18TensorIteratorBaseEENKUlvE0_clEvENKUlvE3_clEvEUlsE_EEvS4_RKT_EUliE_EEviT1_,"a",@progbits
	.sectionflags	@""
	.align	4
.nv.constant0._ZN2at6native18elementwise_kernelILi128ELi4EZNS0_15gpu_kernel_implIZZZNS0_15neg_kernel_cudaERNS_18TensorIteratorBaseEENKUlvE0_clEvENKUlvE3_clEvEUlsE_EEvS4_RKT_EUliE_EEviT1_:
	.zero		896


//--------------------- .nv.constant0._ZN2at6native27unrolled_elementwise_kernelIZZZNS0_15neg_kernel_cudaERNS_18TensorIteratorBaseEENKUlvE0_clEvENKUlvE3_clEvEUlsE_St5arrayIPcLm2EELi4E23TrivialOffsetCalculatorILi1EjESB_NS0_6memory12LoadWithCastILi1EEENSC_13StoreWithCastILi1EEEEEviT_T0_T2_T3_T4_T5_ --------------------------
	.section	.nv.constant0._ZN2at6native27unrolled_elementwise_kernelIZZZNS0_15neg_kernel_cudaERNS_18TensorIteratorBaseEENKUlvE0_clEvENKUlvE3_clEvEUlsE_St5arrayIPcLm2EELi4E23TrivialOffsetCalculatorILi1EjESB_NS0_6memory12LoadWithCastILi1EEENSC_13StoreWithCastILi1EEEEEviT_T0_T2_T3_T4_T5_,"a",@progbits
	.sectionflags	@""
	.align	4
.nv.constant0._ZN2at6native27unrolled_elementwise_kernelIZZZNS0_15neg_kernel_cudaERNS_18TensorIteratorBaseEENKUlvE0_clEvENKUlvE3_clEvEUlsE_St5arrayIPcLm2EELi4E23TrivialOffsetCalculatorILi1EjESB_NS0_6memory12LoadWithCastILi1EEENSC_13StoreWithCastILi1EEEEEviT_T0_T2_T3_T4_T5_:
	.zero		396


//--------------------- .nv.constant0._ZN2at6native18elementwise_kernelILi128ELi4EZNS0_22gpu_kernel_impl_nocastIZZZNS0_15neg_kernel_cudaERNS_18TensorIteratorBaseEENKUlvE0_clEvENKUlvE3_clEvEUlsE_EEvS4_RKT_EUliE_EEviT1_ --------------------------
	.section	.nv.constant0._ZN2at6native18elementwise_kernelILi128ELi4EZNS0_22gpu_kernel_impl_nocastIZZZNS0_15neg_kernel_cudaERNS_18TensorIteratorBaseEENKUlvE0_clEvENKUlvE3_clEvEUlsE_EEvS4_RKT_EUliE_EEviT1_,"a",@progbits
	.sectionflags	@""
	.align	4
.nv.constant0._ZN2at6native18elementwise_kernelILi128ELi4EZNS0_22gpu_kernel_impl_nocastIZZZNS0_15neg_kernel_cudaERNS_18TensorIteratorBaseEENKUlvE0_clEvENKUlvE3_clEvEUlsE_EEvS4_RKT_EUliE_EEviT1_:
	.zero		896


//--------------------- .nv.constant0._ZN2at6native27unrolled_elementwise_kernelIZZZNS0_15neg_kernel_cudaERNS_18TensorIteratorBaseEENKUlvE0_clEvENKUlvE3_clEvEUlsE_St5arrayIPcLm2EELi4E23TrivialOffsetCalculatorILi1EjESB_NS0_6memory15LoadWithoutCastENSC_16StoreWithoutCastEEEviT_T0_T2_T3_T4_T5_ --------------------------
	.section	.nv.constant0._ZN2at6native27unrolled_elementwise_kernelIZZZNS0_15neg_kernel_cudaERNS_18TensorIteratorBaseEENKUlvE0_clEvENKUlvE3_clEvEUlsE_St5arrayIPcLm2EELi4E23TrivialOffsetCalculatorILi1EjESB_NS0_6memory15LoadWithoutCastENSC_16StoreWithoutCastEEEviT_T0_T2_T3_T4_T5_,"a",@progbits
	.sectionflags	@""
	.align	4
.nv.constant0._ZN2at6native27unrolled_elementwise_kernelIZZZNS0_15neg_kernel_cudaERNS_18TensorIteratorBaseEENKUlvE0_clEvENKUlvE3_clEvEUlsE_St5arrayIPcLm2EELi4E23TrivialOffsetCalculatorILi1EjESB_NS0_6memory15LoadWithoutCastENSC_16StoreWithoutCastEEEviT_T0_T2_T3_T4_T5_:
	.zero		380


//--------------------- .nv.constant0._ZN2at6native29vectorized_elementwise_kernelILi2EZZZNS0_15neg_kernel_cudaERNS_18TensorIteratorBaseEENKUlvE0_clEvENKUlvE3_clEvEUlsE_St5arrayIPcLm2EEEEviT0_T1_ --------------------------
	.section	.nv.constant0._ZN2at6native29vectorized_elementwise_kernelILi2EZZZNS0_15neg_kernel_cudaERNS_18TensorIteratorBaseEENKUlvE0_clEvENKUlvE3_clEvEUlsE_St5arrayIPcLm2EEEEviT0_T1_,"a",@progbits
	.sectionflags	@""
	.align	4
.nv.constant0._ZN2at6native29vectorized_elementwise_kernelILi2EZZZNS0_15neg_kernel_cudaERNS_18TensorIteratorBaseEENKUlvE0_clEvENKUlvE3_clEvEUlsE_St5arrayIPcLm2EEEEviT0_T1_:
	.zero		376


//--------------------- .nv.constant0._ZN2at6native29vectorized_elementwise_kernelILi4EZZZNS0_15neg_kernel_cudaERNS_18TensorIteratorBaseEENKUlvE0_clEvENKUlvE3_clEvEUlsE_St5arrayIPcLm2EEEEviT0_T1_ --------------------------
	.section	.nv.constant0._ZN2at6native29vectorized_elementwise_kernelILi4EZZZNS0_15neg_kernel_cudaERNS_18TensorIteratorBaseEENKUlvE0_clEvENKUlvE3_clEvEUlsE_St5arrayIPcLm2EEEEviT0_T1_,"a",@progbits
	.sectionflags	@""
	.align	4
.nv.constant0._ZN2at6native29vectorized_elementwise_kernelILi4EZZZNS0_15neg_kernel_cudaERNS_18TensorIteratorBaseEENKUlvE0_clEvENKUlvE3_clEvEUlsE_St5arrayIPcLm2EEEEviT0_T1_:
	.zero		376


//--------------------- .nv.constant0._ZN2at6native29vectorized_elementwise_kernelILi8EZZZNS0_15neg_kernel_cudaERNS_18TensorIteratorBaseEENKUlvE0_clEvENKUlvE3_clEvEUlsE_St5arrayIPcLm2EEEEviT0_T1_ --------------------------
	.section	.nv.constant0._ZN2at6native29vectorized_elementwise_kernelILi8EZZZNS0_15neg_kernel_cudaERNS_18TensorIteratorBaseEENKUlvE0_clEvENKUlvE3_clEvEUlsE_St5arrayIPcLm2EEEEviT0_T1_,"a",@progbits
	.sectionflags	@""
	.align	4
.nv.constant0._ZN2at6native29vectorized_elementwise_kernelILi8EZZZNS0_15neg_kernel_cudaERNS_18TensorIteratorBaseEENKUlvE0_clEvENKUlvE3_clEvEUlsE_St5arrayIPcLm2EEEEviT0_T1_:
	.zero		376


//--------------------- .nv.constant0._ZN2at6native18elementwise_kernelILi128ELi4EZNS0_15gpu_kernel_implIZZZNS0_15neg_kernel_cudaERNS_18TensorIteratorBaseEENKUlvE0_clEvENKUlvE2_clEvEUllE_EEvS4_RKT_EUliE_EEviT1_ --------------------------
	.section	.nv.constant0._ZN2at6native18elementwise_kernelILi128ELi4EZNS0_15gpu_kernel_implIZZZNS0_15neg_kernel_cudaERNS_18TensorIteratorBaseEENKUlvE0_clEvENKUlvE2_clEvEUllE_EEvS4_RKT_EUliE_EEviT1_,"a",@progbits
	.sectionflags	@""
	.align	4
.nv.constant0._ZN2at6native18elementwise_kernelILi128ELi4EZNS0_15gpu_kernel_implIZZZNS0_15neg_kernel_cudaERNS_18TensorIteratorBaseEENKUlvE0_clEvENKUlvE2_clEvEUllE_EEvS4_RKT_EUliE_EEviT1_:
	.zero		896


//--------------------- .nv.constant0._ZN2at6native27unrolled_elementwise_kernelIZZZNS0_15neg_kernel_cudaERNS_18TensorIteratorBaseEENKUlvE0_clEvENKUlvE2_clEvEUllE_St5arrayIPcLm2EELi4E23TrivialOffsetCalculatorILi1EjESB_NS0_6memory12LoadWithCastILi1EEENSC_13StoreWithCastILi1EEEEEviT_T0_T2_T3_T4_T5_ --------------------------
	.section	.nv.constant0._ZN2at6native27unrolled_elementwise_kernelIZZZNS0_15neg_kernel_cudaERNS_18TensorIteratorBaseEENKUlvE0_clEvENKUlvE2_clEvEUllE_St5arrayIPcLm2EELi4E23TrivialOffsetCalculatorILi1EjESB_NS0_6memory12LoadWithCastILi1EEENSC_13StoreWithCastILi1EEEEEviT_T0_T2_T3_T4_T5_,"a",@progbits
	.sectionflags	@""
	.align	4
.nv.constant0._ZN2at6native27unrolled_elementwise_kernelIZZZNS0_15neg_kernel_cudaERNS_18TensorIteratorBaseEENKUlvE0_clEvENKUlvE2_clEvEUllE_St5arrayIPcLm2EELi4E23TrivialOffsetCalculatorILi1EjESB_NS0_6memory12LoadWithCastILi1EEENSC_13StoreWithCastILi1EEEEEviT_T0_T2_T3_T4_T5_:
	.zero		396


//--------------------- .nv.constant0._ZN2at6native18elementwise_kernelILi128ELi2EZNS0_22gpu_kernel_impl_nocastIZZZNS0_15neg_kernel_cudaERNS_18TensorIteratorBaseEENKUlvE0_clEvENKUlvE2_clEvEUllE_EEvS4_RKT_EUliE_EEviT1_ --------------------------
	.section	.nv.constant0._ZN2at6native18elementwise_kernelILi128ELi2EZNS0_22gpu_kernel_impl_nocastIZZZNS0_15neg_kernel_cudaERNS_18TensorIteratorBaseEENKUlvE0_clEvENKUlvE2_clEvEUllE_EEvS4_RKT_EUliE_EEviT1_,"a",@progbits
	.sectionflags	@""
	.align	4
.nv.constant0._ZN2at6native18elementwise_kernelILi128ELi2EZNS0_22gpu_kernel_impl_nocastIZZZNS0_15neg_kernel_cudaERNS_18TensorIteratorBaseEENKUlvE0_clEvENKUlvE2_clEvEUllE_EEvS4_RKT_EUliE_EEviT1_:
	.zero		896


//--------------------- .nv.constant0._ZN2at6native27unrolled_elementwise_kernelIZZZNS0_15neg_kernel_cudaERNS_18TensorIteratorBaseEENKUlvE0_clEvENKUlvE2_clEvEUllE_St5arrayIPcLm2EELi4E23TrivialOffsetCalculatorILi1EjESB_NS0_6memory15LoadWithoutCastENSC_16StoreWithoutCastEEEviT_T0_T2_T3_T4_T5_ --------------------------
	.section	.nv.constant0._ZN2at6native27unrolled_elementwise_kernelIZZZNS0_15neg_kernel_cudaERNS_18TensorIteratorBaseEENKUlvE0_clEvENKUlvE2_clEvEUllE_St5arrayIPcLm2EELi4E23TrivialOffsetCalculatorILi1EjESB_NS0_6memory15LoadWithoutCastENSC_16StoreWithoutCastEEEviT_T0_T2_T3_T4_T5_,"a",@progbits
	.sectionflags	@""
	.align	4
.nv.constant0._ZN2at6native27unrolled_elementwise_kernelIZZZNS0_15neg_kernel_cudaERNS_18TensorIteratorBaseEENKUlvE0_clEvENKUlvE2_clEvEUllE_St5arrayIPcLm2EELi4E23TrivialOffsetCalculatorILi1EjESB_NS0_6memory15LoadWithoutCastENSC_16StoreWithoutCastEEEviT_T0_T2_T3_T4_T5_:
	.zero		380


//--------------------- .nv.constant0._ZN2at6native29vectorized_elementwise_kernelILi2EZZZNS0_15neg_kernel_cudaERNS_18TensorIteratorBaseEENKUlvE0_clEvENKUlvE2_clEvEUllE_St5arrayIPcLm2EEEEviT0_T1_ --------------------------
	.section	.nv.constant0._ZN2at6native29vectorized_elementwise_kernelILi2EZZZNS0_15neg_kernel_cudaERNS_18TensorIteratorBaseEENKUlvE0_clEvENKUlvE2_clEvEUllE_St5arrayIPcLm2EEEEviT0_T1_,"a",@progbits
	.sectionflags	@""
	.align	4
.nv.constant0._ZN2at6native29vectorized_elementwise_kernelILi2EZZZNS0_15neg_kernel_cudaERNS_18TensorIteratorBaseEENKUlvE0_clEvENKUlvE2_clEvEUllE_St5arrayIPcLm2EEEEviT0_T1_:
	.zero		376


//--------------------- .nv.constant0._ZN2at6native29vectorized_elementwise_kernelILi4EZZZNS0_15neg_kernel_cudaERNS_18TensorIteratorBaseEENKUlvE0_clEvENKUlvE2_clEvEUllE_St5arrayIPcLm2EEEEviT0_T1_ --------------------------
	.section	.nv.constant0._ZN2at6native29vectorized_elementwise_kernelILi4EZZZNS0_15neg_kernel_cudaERNS_18TensorIteratorBaseEENKUlvE0_clEvENKUlvE2_clEvEUllE_St5arrayIPcLm2EEEEviT0_T1_,"a",@progbits
	.sectionflags	@""
	.align	4
.nv.constant0._ZN2at6native29vectorized_elementwise_kernelILi4EZZZNS0_15neg_kernel_cudaERNS_18TensorIteratorBaseEENKUlvE0_clEvENKUlvE2_clEvEUllE_St5arrayIPcLm2EEEEviT0_T1_:
	.zero		376


//--------------------- .nv.constant0._ZN2at6native29vectorized_elementwise_kernelILi8EZZZNS0_15neg_kernel_cudaERNS_18TensorIteratorBaseEENKUlvE0_clEvENKUlvE2_clEvEUllE_St5arrayIPcLm2EEEEviT0_T1_ --------------------------
	.section	.nv.constant0._ZN2at6native29vectorized_elementwise_kernelILi8EZZZNS0_15neg_kernel_cudaERNS_18TensorIteratorBaseEENKUlvE0_clEvENKUlvE2_clEvEUllE_St5arrayIPcLm2EEEEviT0_T1_,"a",@progbits
	.sectionflags	@""
	.align	4
.nv.constant0._ZN2at6native29vectorized_elementwise_kernelILi8EZZZNS0_15neg_kernel_cudaERNS_18TensorIteratorBaseEENKUlvE0_clEvENKUlvE2_clEvEUllE_St5arrayIPcLm2EEEEviT0_T1_:
	.zero		376


//--------------------- .nv.constant0._ZN2at6native18elementwise_kernelILi128ELi4EZNS0_15gpu_kernel_implIZZZNS0_15neg_kernel_cudaERNS_18TensorIteratorBaseEENKUlvE0_clEvENKUlvE1_clEvEUliE_EEvS4_RKT_EUliE_EEviT1_ --------------------------
	.section	.nv.constant0._ZN2at6native18elementwise_kernelILi128ELi4EZNS0_15gpu_kernel_implIZZZNS0_15neg_kernel_cudaERNS_18TensorIteratorBaseEENKUlvE0_clEvENKUlvE1_clEvEUliE_EEvS4_RKT_EUliE_EEviT1_,"a",@progbits
	.sectionflags	@""
	.align	4
.nv.constant0._ZN2at6native18elementwise_kernelILi128ELi4EZNS0_15gpu_kernel_implIZZZNS0_15neg_kernel_cudaERNS_18TensorIteratorBaseEENKUlvE0_clEvENKUlvE1_clEvEUliE_EEvS4_RKT_EUliE_EEviT1_:
	.zero		896


//--------------------- .nv.constant0._ZN2at6native27unrolled_elementwise_kernelIZZZNS0_15neg_kernel_cudaERNS_18TensorIteratorBaseEENKUlvE0_clEvENKUlvE1_clEvEUliE_St5arrayIPcLm2EELi4E23TrivialOffsetCalculatorILi1EjESB_NS0_6memory12LoadWithCastILi1EEENSC_13StoreWithCastILi1EEEEEviT_T0_T2_T3_T4_T5_ --------------------------
	.section	.nv.constant0._ZN2at6native27unrolled_elementwise_kernelIZZZNS0_15neg_kernel_cudaERNS_18TensorIteratorBaseEENKUlvE0_clEvENKUlvE1_clEvEUliE_St5arrayIPcLm2EELi4E23TrivialOffsetCalculatorILi1EjESB_NS0_6memory12LoadWithCastILi1EEENSC_13StoreWithCastILi1EEEEEviT_T0_T2_T3_T4_T5_,"a",@progbits
	.sectionflags	@""
	.align	4
.nv.constant0._ZN2at6native27unrolled_elementwise_kernelIZZZNS0_15neg_kernel_cudaERNS_18TensorIteratorBaseEENKUlvE0_clEvENKUlvE1_clEvEUliE_St5arrayIPcLm2EELi4E23TrivialOffsetCalculatorILi1EjESB_NS0_6memory12LoadWithCastILi1EEENSC_13StoreWithCastILi1EEEEEviT_T0_T2_T3_T4_T5_:
	.zero		396


//--------------------- .nv.constant0._ZN2at6native18elementwise_kernelILi128ELi2EZNS0_22gpu_kernel_impl_nocastIZZZNS0_15neg_kernel_cudaERNS_18TensorIteratorBaseEENKUlvE0_clEvENKUlvE1_clEvEUliE_EEvS4_RKT_EUliE_EEviT1_ --------------------------
	.section	.nv.constant0._ZN2at6native18elementwise_kernelILi128ELi2EZNS0_22gpu_kernel_impl_nocastIZZZNS0_15neg_kernel_cudaERNS_18TensorIteratorBaseEENKUlvE0_clEvENKUlvE1_clEvEUliE_EEvS4_RKT_EUliE_EEviT1_,"a",@progbits
	.sectionflags	@""
	.align	4
.nv.constant0._ZN2at6native18elementwise_kernelILi128ELi2EZNS0_22gpu_kernel_impl_nocastIZZZNS0_15neg_kernel_cudaERNS_18TensorIteratorBaseEENKUlvE0_clEvENKUlvE1_clEvEUliE_EEvS4_RKT_EUliE_EEviT1_:
	.zero		896


//--------------------- .nv.constant0._ZN2at6native27unrolled_elementwise_kernelIZZZNS0_15neg_kernel_cudaERNS_18TensorIteratorBaseEENKUlvE0_clEvENKUlvE1_clEvEUliE_St5arrayIPcLm2EELi4E23TrivialOffsetCalculatorILi1EjESB_NS0_6memory15LoadWithoutCastENSC_16StoreWithoutCastEEEviT_T0_T2_T3_T4_T5_ --------------------------
	.section	.nv.constant0._ZN2at6native27unrolled_elementwise_kernelIZZZNS0_15neg_kernel_cudaERNS_18TensorIteratorBaseEENKUlvE0_clEvENKUlvE1_clEvEUliE_St5arrayIPcLm2EELi4E23TrivialOffsetCalculatorILi1EjESB_NS0_6memory15LoadWithoutCastENSC_16StoreWithoutCastEEEviT_T0_T2_T3_T4_T5_,"a",@progbits
	.sectionflags	@""
	.align	4
.nv.constant0._ZN2at6native27unrolled_elementwise_kernelIZZZNS0_15neg_kernel_cudaERNS_18TensorIteratorBaseEENKUlvE0_clEvENKUlvE1_clEvEUliE_St5arrayIPcLm2EELi4E23TrivialOffsetCalculatorILi1EjESB_NS0_6memory15LoadWithoutCastENSC_16StoreWithoutCastEEEviT_T0_T2_T3_T4_T5_:
	.zero		380


//--------------------- .nv.constant0._ZN2at6native29vectorized_elementwise_kernelILi2EZZZNS0_15neg_kernel_cudaERNS_18TensorIteratorBaseEENKUlvE0_clEvENKUlvE1_clEvEUliE_St5arrayIPcLm2EEEEviT0_T1_ --------------------------
	.section	.nv.constant0._ZN2at6native29vectorized_elementwise_kernelILi2EZZZNS0_15neg_kernel_cudaERNS_18TensorIteratorBaseEENKUlvE0_clEvENKUlvE1_clEvEUliE_St5arrayIPcLm2EEEEviT0_T1_,"a",@progbits
	.sectionflags	@""
	.align	4
.nv.constant0._ZN2at6native29vectorized_elementwise_kernelILi2EZZZNS0_15neg_kernel_cudaERNS_18TensorIteratorBaseEENKUlvE0_clEvENKUlvE1_clEvEUliE_St5arrayIPcLm2EEEEviT0_T1_:
	.zero		376


//--------------------- .nv.constant0._ZN2at6native29vectorized_elementwise_kernelILi4EZZZNS0_15neg_kernel_cudaERNS_18TensorIteratorBaseEENKUlvE0_clEvENKUlvE1_clEvEUliE_St5arrayIPcLm2EEEEviT0_T1_ --------------------------
	.section	.nv.constant0._ZN2at6native29vectorized_elementwise_kernelILi4EZZZNS0_15neg_kernel_cudaERNS_18TensorIteratorBaseEENKUlvE0_clEvENKUlvE1_clEvEUliE_St5arrayIPcLm2EEEEviT0_T1_,"a",@progbits
	.sectionflags	@""
	.align	4
.nv.constant0._ZN2at6native29vectorized_elementwise_kernelILi4EZZZNS0_15neg_kernel_cudaERNS_18TensorIteratorBaseEENKUlvE0_clEvENKUlvE1_clEvEUliE_St5arrayIPcLm2EEEEviT0_T1_:
	.zero		376


//--------------------- .nv.constant0._ZN2at6native29vectorized_elementwise_kernelILi8EZZZNS0_15neg_kernel_cudaERNS_18TensorIteratorBaseEENKUlvE0_clEvENKUlvE1_clEvEUliE_St5arrayIPcLm2EEEEviT0_T1_ --------------------------
	.section	.nv.constant0._ZN2at6native29vectorized_elementwise_kernelILi8EZZZNS0_15neg_kernel_cudaERNS_18TensorIteratorBaseEENKUlvE0_clEvENKUlvE1_clEvEUliE_St5arrayIPcLm2EEEEviT0_T1_,"a",@progbits
	.sectionflags	@""
	.align	4
.nv.constant0._ZN2at6native29vectorized_elementwise_kernelILi8EZZZNS0_15neg_kernel_cudaERNS_18TensorIteratorBaseEENKUlvE0_clEvENKUlvE1_clEvEUliE_St5arrayIPcLm2EEEEviT0_T1_:
	.zero		376


//--------------------- .nv.constant0._ZN2at6native18elementwise_kernelILi128ELi4EZNS0_15gpu_kernel_implIZZZNS0_15neg_kernel_cudaERNS_18TensorIteratorBaseEENKUlvE0_clEvENKUlvE0_clEvEUlaE_EEvS4_RKT_EUliE_EEviT1_ --------------------------
	.section	.nv.constant0._ZN2at6native18elementwise_kernelILi128ELi4EZNS0_15gpu_kernel_implIZZZNS0_15neg_kernel_cudaERNS_18TensorIteratorBaseEENKUlvE0_clEvENKUlvE0_clEvEUlaE_EEvS4_RKT_EUliE_EEviT1_,"a",@progbits
	.sectionflags	@""
	.align	4
.nv.constant0._ZN2at6native18elementwise_kernelILi128ELi4EZNS0_15gpu_kernel_implIZZZNS0_15neg_kernel_cudaERNS_18TensorIteratorBaseEENKUlvE0_clEvENKUlvE0_clEvEUlaE_EEvS4_RKT_EUliE_EEviT1_:
	.zero		896


//--------------------- .nv.constant0._ZN2at6native27unrolled_elementwise_kernelIZZZNS0_15neg_kernel_cudaERNS_18TensorIteratorBaseEENKUlvE0_clEvENKUlvE0_clEvEUlaE_St5arrayIPcLm2EELi4E23TrivialOffsetCalculatorILi1EjESB_NS0_6memory12LoadWithCastILi1EEENSC_13StoreWithCastILi1EEEEEviT_T0_T2_T3_T4_T5_ --------------------------
	.section	.nv.constant0._ZN2at6native27unrolled_elementwise_kernelIZZZNS0_15neg_kernel_cudaERNS_18TensorIteratorBaseEENKUlvE0_clEvENKUlvE0_clEvEUlaE_St5arrayIPcLm2EELi4E23TrivialOffsetCalculatorILi1EjESB_NS0_6memory12LoadWithCastILi1EEENSC_13StoreWithCastILi1EEEEEviT_T0_T2_T3_T4_T5_,"a",@progbits
	.sectionflags	@""
	.align	4
.nv.constant0._ZN2at6native27unrolled_elementwise_kernelIZZZNS0_15neg_kernel_cudaERNS_18TensorIteratorBaseEENKUlvE0_clEvENKUlvE0_clEvEUlaE_St5arrayIPcLm2EELi4E23TrivialOffsetCalculatorILi1EjESB_NS0_6memory12LoadWithCastILi1EEENSC_13StoreWithCastILi1EEEEEviT_T0_T2_T3_T4_T5_:
	.zero		396


//--------------------- .nv.constant0._ZN2at6native18elementwise_kernelILi128ELi4EZNS0_22gpu_kernel_impl_nocastIZZZNS0_15neg_kernel_cudaERNS_18TensorIteratorBaseEENKUlvE0_clEvENKUlvE0_clEvEUlaE_EEvS4_RKT_EUliE_EEviT1_ --------------------------
	.section	.nv.constant0._ZN2at6native18elementwise_kernelILi128ELi4EZNS0_22gpu_kernel_impl_nocastIZZZNS0_15neg_kernel_cudaERNS_18TensorIteratorBaseEENKUlvE0_clEvENKUlvE0_clEvEUlaE_EEvS4_RKT_EUliE_EEviT1_,"a",@progbits
	.sectionflags	@""
	.align	4
.nv.constant0._ZN2at6native18elementwise_kernelILi128ELi4EZNS0_22gpu_kernel_impl_nocastIZZZNS0_15neg_kernel_cudaERNS_18TensorIteratorBaseEENKUlvE0_clEvENKUlvE0_clEvEUlaE_EEvS4_RKT_EUliE_EEviT1_:
	.zero		896


//--------------------- .nv.constant0._ZN2at6native27unrolled_elementwise_kernelIZZZNS0_15neg_kernel_cudaERNS_18TensorIteratorBaseEENKUlvE0_clEvENKUlvE0_clEvEUlaE_St5arrayIPcLm2EELi4E23TrivialOffsetCalculatorILi1EjESB_NS0_6memory15LoadWithoutCastENSC_16StoreWithoutCastEEEviT_T0_T2_T3_T4_T5_ --------------------------
	.section	.nv.constant0._ZN2at6native27unrolled_elementwise_kernelIZZZNS0_15neg_kernel_cudaERNS_18TensorIteratorBaseEENKUlvE0_clEvENKUlvE0_clEvEUlaE_St5arrayIPcLm2EELi4E23TrivialOffsetCalculatorILi1EjESB_NS0_6memory15LoadWithoutCastENSC_16StoreWithoutCastEEEviT_T0_T2_T3_T4_T5_,"a",@progbits
	.sectionflags	@""
	.align	4
.nv.constant0._ZN2at6native27unrolled_elementwise_kernelIZZZNS0_15neg_kernel_cudaERNS_18TensorIteratorBaseEENKUlvE0_clEvENKUlvE0_clEvEUlaE_St5arrayIPcLm2EELi4E23TrivialOffsetCalculatorILi1EjESB_NS0_6memory15LoadWithoutCastENSC_16StoreWithoutCastEEEviT_T0_T2_T3_T4_T5_:
	.zero		380


//--------------------- .nv.constant0._ZN2at6native29vectorized_elementwise_kernelILi2EZZZNS0_15neg_kernel_cudaERNS_18TensorIteratorBaseEENKUlvE0_clEvENKUlvE0_clEvEUlaE_St5arrayIPcLm2EEEEviT0_T1_ --------------------------
	.section	.nv.constant0._ZN2at6native29vectorized_elementwise_kernelILi2EZZZNS0_15neg_kernel_cudaERNS_18TensorIteratorBaseEENKUlvE0_clEvENKUlvE0_clEvEUlaE_St5arrayIPcLm2EEEEviT0_T1_,"a",@progbits
	.sectionflags	@""
	.align	4
.nv.constant0._ZN2at6native29vectorized_elementwise_kernelILi2EZZZNS0_15neg_kernel_cudaERNS_18TensorIteratorBaseEENKUlvE0_clEvENKUlvE0_clEvEUlaE_St5arrayIPcLm2EEEEviT0_T1_:
	.zero		376


//--------------------- .nv.constant0._ZN2at6native29vectorized_elementwise_kernelILi4EZZZNS0_15neg_kernel_cudaERNS_18TensorIteratorBaseEENKUlvE0_clEvENKUlvE0_clEvEUlaE_St5arrayIPcLm2EEEEviT0_T1_ --------------------------
	.section	.nv.constant0._ZN2at6native29vectorized_elementwise_kernelILi4EZZZNS0_15neg_kernel_cudaERNS_18TensorIteratorBaseEENKUlvE0_clEvENKUlvE0_clEvEUlaE_St5arrayIPcLm2EEEEviT0_T1_,"a",@progbits
	.sectionflags	@""
	.align	4
.nv.constant0._ZN2at6native29vectorized_elementwise_kernelILi4EZZZNS0_15neg_kernel_cudaERNS_18TensorIteratorBaseEENKUlvE0_clEvENKUlvE0_clEvEUlaE_St5arrayIPcLm2EEEEviT0_T1_:
	.zero		376


//--------------------- .nv.constant0._ZN2at6native29vectorized_elementwise_kernelILi8EZZZNS0_15neg_kernel_cudaERNS_18TensorIteratorBaseEENKUlvE0_clEvENKUlvE0_clEvEUlaE_St5arrayIPcLm2EEEEviT0_T1_ --------------------------
	.section	.nv.constant0._ZN2at6native29vectorized_elementwise_kernelILi8EZZZNS0_15neg_kernel_cudaERNS_18TensorIteratorBaseEENKUlvE0_clEvENKUlvE0_clEvEUlaE_St5arrayIPcLm2EEEEviT0_T1_,"a",@progbits
	.sectionflags	@""
	.align	4
.nv.constant0._ZN2at6native29vectorized_elementwise_kernelILi8EZZZNS0_15neg_kernel_cudaERNS_18TensorIteratorBaseEENKUlvE0_clEvENKUlvE0_clEvEUlaE_St5arrayIPcLm2EEEEviT0_T1_:
	.zero		376


//--------------------- .nv.constant0._ZN2at6native18elementwise_kernelILi128ELi4EZNS0_15gpu_kernel_implIZZZNS0_15neg_kernel_cudaERNS_18TensorIteratorBaseEENKUlvE0_clEvENKUlvE_clEvEUlhE_EEvS4_RKT_EUliE_EEviT1_ --------------------------
	.section	.nv.constant0._ZN2at6native18elementwise_kernelILi128ELi4EZNS0_15gpu_kernel_implIZZZNS0_15neg_kernel_cudaERNS_18TensorIteratorBaseEENKUlvE0_clEvENKUlvE_clEvEUlhE_EEvS4_RKT_EUliE_EEviT1_,"a",@progbits
	.sectionflags	@""
	.align	4
.nv.constant0._ZN2at6native18elementwise_kernelILi128ELi4EZNS0_15gpu_kernel_implIZZZNS0_15neg_kernel_cudaERNS_18TensorIteratorBaseEENKUlvE0_clEvENKUlvE_clEvEUlhE_EEvS4_RKT_EUliE_EEviT1_:
	.zero		896


//--------------------- .nv.constant0._ZN2at6native27unrolled_elementwise_kernelIZZZNS0_15neg_kernel_cudaERNS_18TensorIteratorBaseEENKUlvE0_clEvENKUlvE_clEvEUlhE_St5arrayIPcLm2EELi4E23TrivialOffsetCalculatorILi1EjESB_NS0_6memory12LoadWithCastILi1EEENSC_13StoreWithCastILi1EEEEEviT_T0_T2_T3_T4_T5_ --------------------------
	.section	.nv.constant0._ZN2at6native27unrolled_elementwise_kernelIZZZNS0_15neg_kernel_cudaERNS_18TensorIteratorBaseEENKUlvE0_clEvENKUlvE_clEvEUlhE_St5arrayIPcLm2EELi4E23TrivialOffsetCalculatorILi1EjESB_NS0_6memory12LoadWithCastILi1EEENSC_13StoreWithCastILi1EEEEEviT_T0_T2_T3_T4_T5_,"a",@progbits
	.sectionflags	@""
	.align	4
.nv.constant0._ZN2at6native27unrolled_elementwise_kernelIZZZNS0_15neg_kernel_cudaERNS_18TensorIteratorBaseEENKUlvE0_clEvENKUlvE_clEvEUlhE_St5arrayIPcLm2EELi4E23TrivialOffsetCalculatorILi1EjESB_NS0_6memory12LoadWithCastILi1EEENSC_13StoreWithCastILi1EEEEEviT_T0_T2_T3_T4_T5_:
	.zero		396


//--------------------- .nv.constant0._ZN2at6native18elementwise_kernelILi128ELi4EZNS0_22gpu_kernel_impl_nocastIZZZNS0_15neg_kernel_cudaERNS_18TensorIteratorBaseEENKUlvE0_clEvENKUlvE_clEvEUlhE_EEvS4_RKT_EUliE_EEviT1_ --------------------------
	.section	.nv.constant0._ZN2at6native18elementwise_kernelILi128ELi4EZNS0_22gpu_kernel_impl_nocastIZZZNS0_15neg_kernel_cudaERNS_18TensorIteratorBaseEENKUlvE0_clEvENKUlvE_clEvEUlhE_EEvS4_RKT_EUliE_EEviT1_,"a",@progbits
	.sectionflags	@""
	.align	4
.nv.constant0._ZN2at6native18elementwise_kernelILi128ELi4EZNS0_22gpu_kernel_impl_nocastIZZZNS0_15neg_kernel_cudaERNS_18TensorIteratorBaseEENKUlvE0_clEvENKUlvE_clEvEUlhE_EEvS4_RKT_EUliE_EEviT1_:
	.zero		896


//--------------------- .nv.constant0._ZN2at6native27unrolled_elementwise_kernelIZZZNS0_15neg_kernel_cudaERNS_18TensorIteratorBaseEENKUlvE0_clEvENKUlvE_clEvEUlhE_St5arrayIPcLm2EELi4E23TrivialOffsetCalculatorILi1EjESB_NS0_6memory15LoadWithoutCastENSC_16StoreWithoutCastEEEviT_T0_T2_T3_T4_T5_ --------------------------
	.section	.nv.constant0._ZN2at6native27unrolled_elementwise_kernelIZZZNS0_15neg_kernel_cudaERNS_18TensorIteratorBaseEENKUlvE0_clEvENKUlvE_clEvEUlhE_St5arrayIPcLm2EELi4E23TrivialOffsetCalculatorILi1EjESB_NS0_6memory15LoadWithoutCastENSC_16StoreWithoutCastEEEviT_T0_T2_T3_T4_T5_,"a",@progbits
	.sectionflags	@""
	.align	4
.nv.constant0._ZN2at6native27unrolled_elementwise_kernelIZZZNS0_15neg_kernel_cudaERNS_18TensorIteratorBaseEENKUlvE0_clEvENKUlvE_clEvEUlhE_St5arrayIPcLm2EELi4E23TrivialOffsetCalculatorILi1EjESB_NS0_6memory15LoadWithoutCastENSC_16StoreWithoutCastEEEviT_T0_T2_T3_T4_T5_:
	.zero		380


//--------------------- .nv.constant0._ZN2at6native29vectorized_elementwise_kernelILi2EZZZNS0_15neg_kernel_cudaERNS_18TensorIteratorBaseEENKUlvE0_clEvENKUlvE_clEvEUlhE_St5arrayIPcLm2EEEEviT0_T1_ --------------------------
	.section	.nv.constant0._ZN2at6native29vectorized_elementwise_kernelILi2EZZZNS0_15neg_kernel_cudaERNS_18TensorIteratorBaseEENKUlvE0_clEvENKUlvE_clEvEUlhE_St5arrayIPcLm2EEEEviT0_T1_,"a",@progbits
	.sectionflags	@""
	.align	4
.nv.constant0._ZN2at6native29vectorized_elementwise_kernelILi2EZZZNS0_15neg_kernel_cudaERNS_18TensorIteratorBaseEENKUlvE0_clEvENKUlvE_clEvEUlhE_St5arrayIPcLm2EEEEviT0_T1_:
	.zero		376


//--------------------- .nv.constant0._ZN2at6native29vectorized_elementwise_kernelILi4EZZZNS0_15neg_kernel_cudaERNS_18TensorIteratorBaseEENKUlvE0_clEvENKUlvE_clEvEUlhE_St5arrayIPcLm2EEEEviT0_T1_ --------------------------
	.section	.nv.constant0._ZN2at6native29vectorized_elementwise_kernelILi4EZZZNS0_15neg_kernel_cudaERNS_18TensorIteratorBaseEENKUlvE0_clEvENKUlvE_clEvEUlhE_St5arrayIPcLm2EEEEviT0_T1_,"a",@progbits
	.sectionflags	@""
	.align	4
.nv.constant0._ZN2at6native29vectorized_elementwise_kernelILi4EZZZNS0_15neg_kernel_cudaERNS_18TensorIteratorBaseEENKUlvE0_clEvENKUlvE_clEvEUlhE_St5arrayIPcLm2EEEEviT0_T1_:
	.zero		376


//--------------------- .nv.constant0._ZN2at6native29vectorized_elementwise_kernelILi8EZZZNS0_15neg_kernel_cudaERNS_18TensorIteratorBaseEENKUlvE0_clEvENKUlvE_clEvEUlhE_St5arrayIPcLm2EEEEviT0_T1_ --------------------------
	.section	.nv.constant0._ZN2at6native29vectorized_elementwise_kernelILi8EZZZNS0_15neg_kernel_cudaERNS_18TensorIteratorBaseEENKUlvE0_clEvENKUlvE_clEvEUlhE_St5arrayIPcLm2EEEEviT0_T1_,"a",@progbits
	.sectionflags	@""
	.align	4
.nv.constant0._ZN2at6native29vectorized_elementwise_kernelILi8EZZZNS0_15neg_kernel_cudaERNS_18TensorIteratorBaseEENKUlvE0_clEvENKUlvE_clEvEUlhE_St5arrayIPcLm2EEEEviT0_T1_:
	.zero		376


//--------------------- .nv.constant2._ZN2at6native18elementwise_kernelILi128ELi4EZNS0_15gpu_kernel_implIZZZNS0_23logical_not_kernel_cudaERNS_18TensorIteratorBaseEENKUlvE0_clEvENKUlvE10_clEvEUlN3c108BFloat16EE_EEvS4_RKT_EUliE_EEviT1_ --------------------------
	.section	.nv.constant2._ZN2at6native18elementwise_kernelILi128ELi4EZNS0_15gpu_kernel_implIZZZNS0_23logical_not_kernel_cudaERNS_18TensorIteratorBaseEENKUlvE0_clEvENKUlvE10_clEvEUlN3c108BFloat16EE_EEvS4_RKT_EUliE_EEviT1_,"a",@progbits
	.sectionflags	@""
	.align	4
.nv.constant2._ZN2at6native18elementwise_kernelILi128ELi4EZNS0_15gpu_kernel_implIZZZNS0_23logical_not_kernel_cudaERNS_18TensorIteratorBaseEENKUlvE0_clEvENKUlvE10_clEvEUlN3c108BFloat16EE_EEvS4_RKT_EUliE_EEviT1_:
        /*0000*/ 	.byte	0x00, 0x00, 0x00, 0xf0, 0xff, 0xff, 0x0f, 0x38


//--------------------- .nv.constant0._ZN2at6native18elementwise_kernelILi128ELi4EZNS0_15gpu_kernel_implIZZZNS0_23logical_not_kernel_cudaERNS_18TensorIteratorBaseEENKUlvE0_clEvENKUlvE10_clEvEUlN3c108BFloat16EE_EEvS4_RKT_EUliE_EEviT1_ --------------------------
	.section	.nv.constant0._ZN2at6native18elementwise_kernelILi128ELi4EZNS0_15gpu_kernel_implIZZZNS0_23logical_not_kernel_cudaERNS_18TensorIteratorBaseEENKUlvE0_clEvENKUlvE10_clEvEUlN3c108BFloat16EE_EEvS4_RKT_EUliE_EEviT1_,"a",@progbits
	.sectionflags	@""
	.align	4
.nv.constant0._ZN2at6native18elementwise_kernelILi128ELi4EZNS0_15gpu_kernel_implIZZZNS0_23logical_not_kernel_cudaERNS_18TensorIteratorBaseEENKUlvE0_clEvENKUlvE10_clEvEUlN3c108BFloat16EE_EEvS4_RKT_EUliE_EEviT1_:
	.zero		896


//--------------------- .nv.constant2._ZN2at6native27unrolled_elementwise_kernelIZZZNS0_23logical_not_kernel_cudaERNS_18TensorIteratorBaseEENKUlvE0_clEvENKUlvE10_clEvEUlN3c108BFloat16EE_St5arrayIPcLm2EELi4E23TrivialOffsetCalculatorILi1EjESD_NS0_6memory12LoadWithCastILi1EEENSE_13StoreWithCastILi1EEEEEviT_T0_T2_T3_T4_T5_ --------------------------
	.section	.nv.constant2._ZN2at6native27unrolled_elementwise_kernelIZZZNS0_23logical_not_kernel_cudaERNS_18TensorIteratorBaseEENKUlvE0_clEvENKUlvE10_clEvEUlN3c108BFloat16EE_St5arrayIPcLm2EELi4E23TrivialOffsetCalculatorILi1EjESD_NS0_6memory12LoadWithCastILi1EEENSE_13StoreWithCastILi1EEEEEviT_T0_T2_T3_T4_T5_,"a",@progbits
	.sectionflags	@""
	.align	4
.nv.constant2._ZN2at6native27unrolled_elementwise_kernelIZZZNS0_23logical_not_kernel_cudaERNS_18TensorIteratorBaseEENKUlvE0_clEvENKUlvE10_clEvEUlN3c108BFloat16EE_St5arrayIPcLm2EELi4E23TrivialOffsetCalculatorILi1EjESD_NS0_6memory12LoadWithCastILi1EEENSE_13StoreWithCastILi1EEEEEviT_T0_T2_T3_T4_T5_:
        /*0000*/ 	.byte	0x00, 0x00, 0x00, 0xf0, 0xff, 0xff, 0x0f, 0x38


//--------------------- .nv.constant0._ZN2at6native27unrolled_elementwise_kernelIZZZNS0_23logical_not_kernel_cudaERNS_18TensorIteratorBaseEENKUlvE0_clEvENKUlvE10_clEvEUlN3c108BFloat16EE_St5arrayIPcLm2EELi4E23TrivialOffsetCalculatorILi1EjESD_NS0_6memory12LoadWithCastILi1EEENSE_13StoreWithCastILi1EEEEEviT_T0_T2_T3_T4_T5_ --------------------------
	.section	.nv.constant0._ZN2at6native27unrolled_elementwise_kernelIZZZNS0_23logical_not_kernel_cudaERNS_18TensorIteratorBaseEENKUlvE0_clEvENKUlvE10_clEvEUlN3c108BFloat16EE_St5arrayIPcLm2EELi4E23TrivialOffsetCalculatorILi1EjESD_NS0_6memory12LoadWithCastILi1EEENSE_13StoreWithCastILi1EEEEEviT_T0_T2_T3_T4_T5_,"a",@progbits
	.sectionflags	@""
	.align	4
.nv.constant0._ZN2at6native27unrolled_elementwise_kernelIZZZNS0_23logical_not_kernel_cudaERNS_18TensorIteratorBaseEENKUlvE0_clEvENKUlvE10_clEvEUlN3c108BFloat16EE_St5arrayIPcLm2EELi4E23TrivialOffsetCalculatorILi1EjESD_NS0_6memory12LoadWithCastILi1EEENSE_13StoreWithCastILi1EEEEEviT_T0_T2_T3_T4_T5_:
	.zero		396


//--------------------- .nv.constant0._ZN2at6native18elementwise_kernelILi128ELi4EZNS0_22gpu_kernel_impl_nocastIZZZNS0_23logical_not_kernel_cudaERNS_18TensorIteratorBaseEENKUlvE0_clEvENKUlvE10_clEvEUlN3c108BFloat16EE_EEvS4_RKT_EUliE_EEviT1_ --------------------------
	.section	.nv.constant0._ZN2at6native18elementwise_kernelILi128ELi4EZNS0_22gpu_kernel_impl_nocastIZZZNS0_23logical_not_kernel_cudaERNS_18TensorIteratorBaseEENKUlvE0_clEvENKUlvE10_clEvEUlN3c108BFloat16EE_EEvS4_RKT_EUliE_EEviT1_,"a",@progbits
	.sectionflags	@""
	.align	4
.nv.constant0._ZN2at6native18elementwise_kernelILi128ELi4EZNS0_22gpu_kernel_impl_nocastIZZZNS0_23logical_not_kernel_cudaERNS_18TensorIteratorBaseEENKUlvE0_clEvENKUlvE10_clEvEUlN3c108BFloat16EE_EEvS4_RKT_EUliE_EEviT1_:
	.zero		896


//--------------------- .nv.constant0._ZN2at6native27unrolled_elementwise_kernelIZZZNS0_23logical_not_kernel_cudaERNS_18TensorIteratorBaseEENKUlvE0_clEvENKUlvE10_clEvEUlN3c108BFloat16EE_St5arrayIPcLm2EELi4E23TrivialOffsetCalculatorILi1EjESD_NS0_6memory15LoadWithoutCastENSE_16StoreWithoutCastEEEviT_T0_T2_T3_T4_T5_ --------------------------
	.section	.nv.constant0._ZN2at6native27unrolled_elementwise_kernelIZZZNS0_23logical_not_kernel_cudaERNS_18TensorIteratorBaseEENKUlvE0_clEvENKUlvE10_clEvEUlN3c108BFloat16EE_St5arrayIPcLm2EELi4E23TrivialOffsetCalculatorILi1EjESD_NS0_6memory15LoadWithoutCastENSE_16StoreWithoutCastEEEviT_T0_T2_T3_T4_T5_,"a",@progbits
	.sectionflags	@""
	.align	4
.nv.constant0._ZN2at6native27unrolled_elementwise_kernelIZZZNS0_23logical_not_kernel_cudaERNS_18TensorIteratorBaseEENKUlvE0_clEvENKUlvE10_clEvEUlN3c108BFloat16EE_St5arrayIPcLm2EELi4E23TrivialOffsetCalculatorILi1EjESD_NS0_6memory15LoadWithoutCastENSE_16StoreWithoutCastEEEviT_T0_T2_T3_T4_T5_:
	.zero		380


//--------------------- .nv.constant0._ZN2at6native29vectorized_elementwise_kernelILi2EZZZNS0_23logical_not_kernel_cudaERNS_18TensorIteratorBaseEENKUlvE0_clEvENKUlvE10_clEvEUlN3c108BFloat16EE_St5arrayIPcLm2EEEEviT0_T1_ --------------------------
	.section	.nv.constant0._ZN2at6native29vectorized_elementwise_kernelILi2EZZZNS0_23logical_not_kernel_cudaERNS_18TensorIteratorBaseEENKUlvE0_clEvENKUlvE10_clEvEUlN3c108BFloat16EE_St5arrayIPcLm2EEEEviT0_T1_,"a",@progbits
	.sectionflags	@""
	.align	4
.nv.constant0._ZN2at6native29vectorized_elementwise_kernelILi2EZZZNS0_23logical_not_kernel_cudaERNS_18TensorIteratorBaseEENKUlvE0_clEvENKUlvE10_clEvEUlN3c108BFloat16EE_St5arrayIPcLm2EEEEviT0_T1_:
	.zero		376


//--------------------- .nv.constant0._ZN2at6native29vectorized_elementwise_kernelILi4EZZZNS0_23logical_not_kernel_cudaERNS_18TensorIteratorBaseEENKUlvE0_clEvENKUlvE10_clEvEUlN3c108BFloat16EE_St5arrayIPcLm2EEEEviT0_T1_ --------------------------
	.section	.nv.constant0._ZN2at6native29vectorized_elementwise_kernelILi4EZZZNS0_23logical_not_kernel_cudaERNS_18TensorIteratorBaseEENKUlvE0_clEvENKUlvE10_clEvEUlN3c108BFloat16EE_St5arrayIPcLm2EEEEviT0_T1_,"a",@progbits
	.sectionflags	@""
	.align	4
.nv.constant0._ZN2at6native29vectorized_elementwise_kernelILi4EZZZNS0_23logical_not_kernel_cudaERNS_18TensorIteratorBaseEENKUlvE0_clEvENKUlvE10_clEvEUlN3c108BFloat16EE_St5arrayIPcLm2EEEEviT0_T1_:
	.zero		376


//--------------------- .nv.constant0._ZN2at6native29vectorized_elementwise_kernelILi8EZZZNS0_23logical_not_kernel_cudaERNS_18TensorIteratorBaseEENKUlvE0_clEvENKUlvE10_clEvEUlN3c108BFloat16EE_St5arrayIPcLm2EEEEviT0_T1_ --------------------------
	.section	.nv.constant0._ZN2at6native29vectorized_elementwise_kernelILi8EZZZNS0_23logical_not_kernel_cudaERNS_18TensorIteratorBaseEENKUlvE0_clEvENKUlvE10_clEvEUlN3c108BFloat16EE_St5arrayIPcLm2EEEEviT0_T1_,"a",@progbits
	.sectionflags	@""
	.align	4
.nv.constant0._ZN2at6native29vectorized_elementwise_kernelILi8EZZZNS0_23logical_not_kernel_cudaERNS_18TensorIteratorBaseEENKUlvE0_clEvENKUlvE10_clEvEUlN3c108BFloat16EE_St5arrayIPcLm2EEEEviT0_T1_:
	.zero		376


//--------------------- .nv.constant2._ZN2at6native18elementwise_kernelILi128ELi4EZNS0_15gpu_kernel_implIZZZNS0_23logical_not_kernel_cudaERNS_18TensorIteratorBaseEENKUlvE0_clEvENKUlvE9_clEvEUlN3c104HalfEE_EEvS4_RKT_EUliE_EEviT1_ --------------------------
	.section	.nv.constant2._ZN2at6native18elementwise_kernelILi128ELi4EZNS0_15gpu_kernel_implIZZZNS0_23logical_not_kernel_cudaERNS_18TensorIteratorBaseEENKUlvE0_clEvENKUlvE9_clEvEUlN3c104HalfEE_EEvS4_RKT_EUliE_EEviT1_,"a",@progbits
	.sectionflags	@""
	.align	4
.nv.constant2._ZN2at6native18elementwise_kernelILi128ELi4EZNS0_15gpu_kernel_implIZZZNS0_23logical_not_kernel_cudaERNS_18TensorIteratorBaseEENKUlvE0_clEvENKUlvE9_clEvEUlN3c104HalfEE_EEvS4_RKT_EUliE_EEviT1_:
        /*0000*/ 	.byte	0x00, 0x00, 0x00, 0xf0, 0xff, 0xff, 0x0f, 0x38


//--------------------- .nv.constant0._ZN2at6native18elementwise_kernelILi128ELi4EZNS0_15gpu_kernel_implIZZZNS0_23logical_not_kernel_cudaERNS_18TensorIteratorBaseEENKUlvE0_clEvENKUlvE9_clEvEUlN3c104HalfEE_EEvS4_RKT_EUliE_EEviT1_ --------------------------
	.section	.nv.constant0._ZN2at6native18elementwise_kernelILi128ELi4EZNS0_15gpu_kernel_implIZZZNS0_23logical_not_kernel_cudaERNS_18TensorIteratorBaseEENKUlvE0_clEvENKUlvE9_clEvEUlN3c104HalfEE_EEvS4_RKT_EUliE_EEviT1_,"a",@progbits
	.sectionflags	@""
	.align	4
.nv.constant0._ZN2at6native18elementwise_kernelILi128ELi4EZNS0_15gpu_kernel_implIZZZNS0_23logical_not_kernel_cudaERNS_18TensorIteratorBaseEENKUlvE0_clEvENKUlvE9_clEvEUlN3c104HalfEE_EEvS4_RKT_EUliE_EEviT1_:
	.zero		896


//--------------------- .nv.constant2._ZN2at6native27unrolled_elementwise_kernelIZZZNS0_23logical_not_kernel_cudaERNS_18TensorIteratorBaseEENKUlvE0_clEvENKUlvE9_clEvEUlN3c104HalfEE_St5arrayIPcLm2EELi4E23TrivialOffsetCalculatorILi1EjESD_NS0_6memory12LoadWithCastILi1EEENSE_13StoreWithCastILi1EEEEEviT_T0_T2_T3_T4_T5_ --------------------------
	.section	.nv.constant2._ZN2at6native27unrolled_elementwise_kernelIZZZNS0_23logical_not_kernel_cudaERNS_18TensorIteratorBaseEENKUlvE0_clEvENKUlvE9_clEvEUlN3c104HalfEE_St5arrayIPcLm2EELi4E23TrivialOffsetCalculatorILi1EjESD_NS0_6memory12LoadWithCastILi1EEENSE_13StoreWithCastILi1EEEEEviT_T0_T2_T3_T4_T5_,"a",@progbits
	.sectionflags	@""
	.align	4
.nv.constant2._ZN2at6native27unrolled_elementwise_kernelIZZZNS0_23logical_not_kernel_cudaERNS_18TensorIteratorBaseEENKUlvE0_clEvENKUlvE9_clEvEUlN3c104HalfEE_St5arrayIPcLm2EELi4E23TrivialOffsetCalculatorILi1EjESD_NS0_6memory12LoadWithCastILi1EEENSE_13StoreWithCastILi1EEEEEviT_T0_T2_T3_T4_T5_:
        /*0000*/ 	.byte	0x00, 0x00, 0x00, 0xf0, 0xff, 0xff, 0x0f, 0x38


//--------------------- .nv.constant0._ZN2at6native27unrolled_elementwise_kernelIZZZNS0_23logical_not_kernel_cudaERNS_18TensorIteratorBaseEENKUlvE0_clEvENKUlvE9_clEvEUlN3c104HalfEE_St5arrayIPcLm2EELi4E23TrivialOffsetCalculatorILi1EjESD_NS0_6memory12LoadWithCastILi1EEENSE_13StoreWithCastILi1EEEEEviT_T0_T2_T3_T4_T5_ --------------------------
	.section	.nv.constant0._ZN2at6native27unrolled_elementwise_kernelIZZZNS0_23logical_not_kernel_cudaERNS_18TensorIteratorBaseEENKUlvE0_clEvENKUlvE9_clEvEUlN3c104HalfEE_St5arrayIPcLm2EELi4E23TrivialOffsetCalculatorILi1EjESD_NS0_6memory12LoadWithCastILi1EEENSE_13StoreWithCastILi1EEEEEviT_T0_T2_T3_T4_T5_,"a",@progbits
	.sectionflags	@""
	.align	4
.nv.constant0._ZN2at6native27unrolled_elementwise_kernelIZZZNS0_23logical_not_kernel_cudaERNS_18TensorIteratorBaseEENKUlvE0_clEvENKUlvE9_clEvEUlN3c104HalfEE_St5arrayIPcLm2EELi4E23TrivialOffsetCalculatorILi1EjESD_NS0_6memory12LoadWithCastILi1EEENSE_13StoreWithCastILi1EEEEEviT_T0_T2_T3_T4_T5_:
	.zero		396


//--------------------- .nv.constant0._ZN2at6native18elementwise_kernelILi128ELi4EZNS0_22gpu_kernel_impl_nocastIZZZNS0_23logical_not_kernel_cudaERNS_18TensorIteratorBaseEENKUlvE0_clEvENKUlvE9_clEvEUlN3c104HalfEE_EEvS4_RKT_EUliE_EEviT1_ --------------------------
	.section	.nv.constant0._ZN2at6native18elementwise_kernelILi128ELi4EZNS0_22gpu_kernel_impl_nocastIZZZNS0_23logical_not_kernel_cudaERNS_18TensorIteratorBaseEENKUlvE0_clEvENKUlvE9_clEvEUlN3c104HalfEE_EEvS4_RKT_EUliE_EEviT1_,"a",@progbits
	.sectionflags	@""
	.align	4
.nv.constant0._ZN2at6native18elementwise_kernelILi128ELi4EZNS0_22gpu_kernel_impl_nocastIZZZNS0_23logical_not_kernel_cudaERNS_18TensorIteratorBaseEENKUlvE0_clEvENKUlvE9_clEvEUlN3c104HalfEE_EEvS4_RKT_EUliE_EEviT1_:
	.zero		896


//--------------------- .nv.constant0._ZN2at6native27unrolled_elementwise_kernelIZZZNS0_23logical_not_kernel_cudaERNS_18TensorIteratorBaseEENKUlvE0_clEvENKUlvE9_clEvEUlN3c104HalfEE_St5arrayIPcLm2EELi4E23TrivialOffsetCalculatorILi1EjESD_NS0_6memory15LoadWithoutCastENSE_16StoreWithoutCastEEEviT_T0_T2_T3_T4_T5_ --------------------------
	.section	.nv.constant0._ZN2at6native27unrolled_elementwise_kernelIZZZNS0_23logical_not_kernel_cudaERNS_18TensorIteratorBaseEENKUlvE0_clEvENKUlvE9_clEvEUlN3c104HalfEE_St5arrayIPcLm2EELi4E23TrivialOffsetCalculatorILi1EjESD_NS0_6memory15LoadWithoutCastENSE_16StoreWithoutCastEEEviT_T0_T2_T3_T4_T5_,"a",@progbits
	.sectionflags	@""
	.align	4
.nv.constant0._ZN2at6native27unrolled_elementwise_kernelIZZZNS0_23logical_not_kernel_cudaERNS_18TensorIteratorBaseEENKUlvE0_clEvENKUlvE9_clEvEUlN3c104HalfEE_St5arrayIPcLm2EELi4E23TrivialOffsetCalculatorILi1EjESD_NS0_6memory15LoadWithoutCastENSE_16StoreWithoutCastEEEviT_T0_T2_T3_T4_T5_:
	.zero		380


//--------------------- .nv.constant0._ZN2at6native29vectorized_elementwise_kernelILi2EZZZNS0_23logical_not_kernel_cudaERNS_18TensorIteratorBaseEENKUlvE0_clEvENKUlvE9_clEvEUlN3c104HalfEE_St5arrayIPcLm2EEEEviT0_T1_ --------------------------
	.section	.nv.constant0._ZN2at6native29vectorized_elementwise_kernelILi2EZZZNS0_23logical_not_kernel_cudaERNS_18TensorIteratorBaseEENKUlvE0_clEvENKUlvE9_clEvEUlN3c104HalfEE_St5arrayIPcLm2EEEEviT0_T1_,"a",@progbits
	.sectionflags	@""
	.align	4
.nv.constant0._ZN2at6native29vectorized_elementwise_kernelILi2EZZZNS0_23logical_not_kernel_cudaERNS_18TensorIteratorBaseEENKUlvE0_clEvENKUlvE9_clEvEUlN3c104HalfEE_St5arrayIPcLm2EEEEviT0_T1_:
	.zero		376


//--------------------- .nv.constant0._ZN2at6native29vectorized_elementwise_kernelILi4EZZZNS0_23logical_not_kernel_cudaERNS_18TensorIteratorBaseEENKUlvE0_clEvENKUlvE9_clEvEUlN3c104HalfEE_St5arrayIPcLm2EEEEviT0_T1_ --------------------------
	.section	.nv.constant0._ZN2at6native29vectorized_elementwise_kernelILi4EZZZNS0_23logical_not_kernel_cudaERNS_18TensorIteratorBaseEENKUlvE0_clEvENKUlvE9_clEvEUlN3c104HalfEE_St5arrayIPcLm2EEEEviT0_T1_,"a",@progbits
	.sectionflags	@""
	.align	4
.nv.constant0._ZN2at6native29vectorized_elementwise_kernelILi4EZZZNS0_23logical_not_kernel_cudaERNS_18TensorIteratorBaseEENKUlvE0_clEvENKUlvE9_clEvEUlN3c104HalfEE_St5arrayIPcLm2EEEEviT0_T1_:
	.zero		376


//--------------------- .nv.constant0._ZN2at6native29vectorized_elementwise_kernelILi8EZZZNS0_23logical_not_kernel_cudaERNS_18TensorIteratorBaseEENKUlvE0_clEvENKUlvE9_clEvEUlN3c104HalfEE_St5arrayIPcLm2EEEEviT0_T1_ --------------------------
	.section	.nv.constant0._ZN2at6native29vectorized_elementwise_kernelILi8EZZZNS0_23logical_not_kernel_cudaERNS_18TensorIteratorBaseEENKUlvE0_clEvENKUlvE9_clEvEUlN3c104HalfEE_St5arrayIPcLm2EEEEviT0_T1_,"a",@progbits
	.sectionflags	@""
	.align	4
.nv.constant0._ZN2at6native29vectorized_elementwise_kernelILi8EZZZNS0_23logical_not_kernel_cudaERNS_18TensorIteratorBaseEENKUlvE0_clEvENKUlvE9_clEvEUlN3c104HalfEE_St5arrayIPcLm2EEEEviT0_T1_:
	.zero		376


//--------------------- .nv.constant0._ZN2at6native18elementwise_kernelILi128ELi4EZNS0_15gpu_kernel_implIZZZNS0_23logical_not_kernel_cudaERNS_18TensorIteratorBaseEENKUlvE0_clEvENKUlvE8_clEvEUlbE_EEvS4_RKT_EUliE_EEviT1_ --------------------------
	.section	.nv.constant0._ZN2at6native18elementwise_kernelILi128ELi4EZNS0_15gpu_kernel_implIZZZNS0_23logical_not_kernel_cudaERNS_18TensorIteratorBaseEENKUlvE0_clEvENKUlvE8_clEvEUlbE_EEvS4_RKT_EUliE_EEviT1_,"a",@progbits
	.sectionflags	@""
	.align	4
.nv.constant0._ZN2at6native18elementwise_kernelILi128ELi4EZNS0_15gpu_kernel_implIZZZNS0_23logical_not_kernel_cudaERNS_18TensorIteratorBaseEENKUlvE0_clEvENKUlvE8_clEvEUlbE_EEvS4_RKT_EUliE_EEviT1_:
	.zero		896


//--------------------- .nv.constant0._ZN2at6native27unrolled_elementwise_kernelIZZZNS0_23logical_not_kernel_cudaERNS_18TensorIteratorBaseEENKUlvE0_clEvENKUlvE8_clEvEUlbE_St5arrayIPcLm2EELi4E23TrivialOffsetCalculatorILi1EjESB_NS0_6memory12LoadWithCastILi1EEENSC_13StoreWithCastILi1EEEEEviT_T0_T2_T3_T4_T5_ --------------------------
	.section	.nv.constant0._ZN2at6native27unrolled_elementwise_kernelIZZZNS0_23logical_not_kernel_cudaERNS_18TensorIteratorBaseEENKUlvE0_clEvENKUlvE8_clEvEUlbE_St5arrayIPcLm2EELi4E23TrivialOffsetCalculatorILi1EjESB_NS0_6memory12LoadWithCastILi1EEENSC_13StoreWithCastILi1EEEEEviT_T0_T2_T3_T4_T5_,"a",@progbits
	.sectionflags	@""
	.align	4
.nv.constant0._ZN2at6native27unrolled_elementwise_kernelIZZZNS0_23logical_not_kernel_cudaERNS_18TensorIteratorBaseEENKUlvE0_clEvENKUlvE8_clEvEUlbE_St5arrayIPcLm2EELi4E23TrivialOffsetCalculatorILi1EjESB_NS0_6memory12LoadWithCastILi1EEENSC_13StoreWithCastILi1EEEEEviT_T0_T2_T3_T4_T5_:
	.zero		396


//--------------------- .nv.constant0._ZN2at6native18elementwise_kernelILi128ELi4EZNS0_22gpu_kernel_impl_nocastIZZZNS0_23logical_not_kernel_cudaERNS_18TensorIteratorBaseEENKUlvE0_clEvENKUlvE8_clEvEUlbE_EEvS4_RKT_EUliE_EEviT1_ --------------------------
	.section	.nv.constant0._ZN2at6native18elementwise_kernelILi128ELi4EZNS0_22gpu_kernel_impl_nocastIZZZNS0_23logical_not_kernel_cudaERNS_18TensorIteratorBaseEENKUlvE0_clEvENKUlvE8_clEvEUlbE_EEvS4_RKT_EUliE_EEviT1_,"a",@progbits
	.sectionflags	@""
	.align	4
.nv.constant0._ZN2at6native18elementwise_kernelILi128ELi4EZNS0_22gpu_kernel_impl_nocastIZZZNS0_23logical_not_kernel_cudaERNS_18TensorIteratorBaseEENKUlvE0_clEvENKUlvE8_clEvEUlbE_EEvS4_RKT_EUliE_EEviT1_:
	.zero		896


//--------------------- .nv.constant0._ZN2at6native27unrolled_elementwise_kernelIZZZNS0_23logical_not_kernel_cudaERNS_18TensorIteratorBaseEENKUlvE0_clEvENKUlvE8_clEvEUlbE_St5arrayIPcLm2EELi4E23TrivialOffsetCalculatorILi1EjESB_NS0_6memory15LoadWithoutCastENSC_16StoreWithoutCastEEEviT_T0_T2_T3_T4_T5_ --------------------------
	.section	.nv.constant0._ZN2at6native27unrolled_elementwise_kernelIZZZNS0_23logical_not_kernel_cudaERNS_18TensorIteratorBaseEENKUlvE0_clEvENKUlvE8_clEvEUlbE_St5arrayIPcLm2EELi4E23TrivialOffsetCalculatorILi1EjESB_NS0_6memory15LoadWithoutCastENSC_16StoreWithoutCastEEEviT_T0_T2_T3_T4_T5_,"a",@progbits
	.sectionflags	@""
	.align	4
.nv.constant0._ZN2at6native27unrolled_elementwise_kernelIZZZNS0_23logical_not_kernel_cudaERNS_18TensorIteratorBaseEENKUlvE0_clEvENKUlvE8_clEvEUlbE_St5arrayIPcLm2EELi4E23TrivialOffsetCalculatorILi1EjESB_NS0_6memory15LoadWithoutCastENSC_16StoreWithoutCastEEEviT_T0_T2_T3_T4_T5_:
	.zero		380


//--------------------- .nv.constant0._ZN2at6native29vectorized_elementwise_kernelILi2EZZZNS0_23logical_not_kernel_cudaERNS_18TensorIteratorBaseEENKUlvE0_clEvENKUlvE8_clEvEUlbE_St5arrayIPcLm2EEEEviT0_T1_ --------------------------
	.section	.nv.constant0._ZN2at6native29vectorized_elementwise_kernelILi2EZZZNS0_23logical_not_kernel_cudaERNS_18TensorIteratorBaseEENKUlvE0_clEvENKUlvE8_clEvEUlbE_St5arrayIPcLm2EEEEviT0_T1_,"a",@progbits
	.sectionflags	@""
	.align	4
.nv.constant0._ZN2at6native29vectorized_elementwise_kernelILi2EZZZNS0_23logical_not_kernel_cudaERNS_18TensorIteratorBaseEENKUlvE0_clEvENKUlvE8_clEvEUlbE_St5arrayIPcLm2EEEEviT0_T1_:
	.zero		376


//--------------------- .nv.constant0._ZN2at6native29vectorized_elementwise_kernelILi4EZZZNS0_23logical_not_kernel_cudaERNS_18TensorIteratorBaseEENKUlvE0_clEvENKUlvE8_clEvEUlbE_St5arrayIPcLm2EEEEviT0_T1_ --------------------------
	.section	.nv.constant0._ZN2at6native29vectorized_elementwise_kernelILi4EZZZNS0_23logical_not_kernel_cudaERNS_18TensorIteratorBaseEENKUlvE0_clEvENKUlvE8_clEvEUlbE_St5arrayIPcLm2EEEEviT0_T1_,"a",@progbits
	.sectionflags	@""
	.align	4
.nv.constant0._ZN2at6native29vectorized_elementwise_kernelILi4EZZZNS0_23logical_not_kernel_cudaERNS_18TensorIteratorBaseEENKUlvE0_clEvENKUlvE8_clEvEUlbE_St5arrayIPcLm2EEEEviT0_T1_:
	.zero		376


//--------------------- .nv.constant0._ZN2at6native29vectorized_elementwise_kernelILi8EZZZNS0_23logical_not_kernel_cudaERNS_18TensorIteratorBaseEENKUlvE0_clEvENKUlvE8_clEvEUlbE_St5arrayIPcLm2EEEEviT0_T1_ --------------------------
	.section	.nv.constant0._ZN2at6native29vectorized_elementwise_kernelILi8EZZZNS0_23logical_not_kernel_cudaERNS_18TensorIteratorBaseEENKUlvE0_clEvENKUlvE8_clEvEUlbE_St5arrayIPcLm2EEEEviT0_T1_,"a",@progbits
	.sectionflags	@""
	.align	4
.nv.constant0._ZN2at6native29vectorized_elementwise_kernelILi8EZZZNS0_23logical_not_kernel_cudaERNS_18TensorIteratorBaseEENKUlvE0_clEvENKUlvE8_clEvEUlbE_St5arrayIPcLm2EEEEviT0_T1_:
	.zero		376


//--------------------- .nv.constant2._ZN2at6native18elementwise_kernelILi128ELi4EZNS0_15gpu_kernel_implIZZZNS0_23logical_not_kernel_cudaERNS_18TensorIteratorBaseEENKUlvE0_clEvENKUlvE7_clEvEUlN3c107complexIfEEE_EEvS4_RKT_EUliE_EEviT1_ --------------------------
	.section	.nv.constant2._ZN2at6native18elementwise_kernelILi128ELi4EZNS0_15gpu_kernel_implIZZZNS0_23logical_not_kernel_cudaERNS_18TensorIteratorBaseEENKUlvE0_clEvENKUlvE7_clEvEUlN3c107complexIfEEE_EEvS4_RKT_EUliE_EEviT1_,"a",@progbits
	.sectionflags	@""
	.align	4
.nv.constant2._ZN2at6native18elementwise_kernelILi128ELi4EZNS0_15gpu_kernel_implIZZZNS0_23logical_not_kernel_cudaERNS_18TensorIteratorBaseEENKUlvE0_clEvENKUlvE7_clEvEUlN3c107complexIfEEE_EEvS4_RKT_EUliE_EEviT1_:
        /*0000*/ 	.byte	0x00, 0x00, 0x00, 0xf0, 0xff, 0xff, 0x0f, 0x38


//--------------------- .nv.constant0._ZN2at6native18elementwise_kernelILi128ELi4EZNS0_15gpu_kernel_implIZZZNS0_23logical_not_kernel_cudaERNS_18TensorIteratorBaseEENKUlvE0_clEvENKUlvE7_clEvEUlN3c107complexIfEEE_EEvS4_RKT_EUliE_EEviT1_ --------------------------
	.section	.nv.constant0._ZN2at6native18elementwise_kernelILi128ELi4EZNS0_15gpu_kernel_implIZZZNS0_23logical_not_kernel_cudaERNS_18TensorIteratorBaseEENKUlvE0_clEvENKUlvE7_clEvEUlN3c107complexIfEEE_EEvS4_RKT_EUliE_EEviT1_,"a",@progbits
	.sectionflags	@""
	.align	4
.nv.constant0._ZN2at6native18elementwise_kernelILi128ELi4EZNS0_15gpu_kernel_implIZZZNS0_23logical_not_kernel_cudaERNS_18TensorIteratorBaseEENKUlvE0_clEvENKUlvE7_clEvEUlN3c107complexIfEEE_EEvS4_RKT_EUliE_EEviT1_:
	.zero		896


//--------------------- .nv.constant2._ZN2at6native27unrolled_elementwise_kernelIZZZNS0_23logical_not_kernel_cudaERNS_18TensorIteratorBaseEENKUlvE0_clEvENKUlvE7_clEvEUlN3c107complexIfEEE_St5arrayIPcLm2EELi4E23TrivialOffsetCalculatorILi1EjESE_NS0_6memory12LoadWithCastILi1EEENSF_13StoreWithCastILi1EEEEEviT_T0_T2_T3_T4_T5_ --------------------------
	.section	.nv.constant2._ZN2at6native27unrolled_elementwise_kernelIZZZNS0_23logical_not_kernel_cudaERNS_18TensorIteratorBaseEENKUlvE0_clEvENKUlvE7_clEvEUlN3c107complexIfEEE_St5arrayIPcLm2EELi4E23TrivialOffsetCalculatorILi1EjESE_NS0_6memory12LoadWithCastILi1EEENSF_13StoreWithCastILi1EEEEEviT_T0_T2_T3_T4_T5_,"a",@progbits
	.sectionflags	@""
	.align	4
.nv.constant2._ZN2at6native27unrolled_elementwise_kernelIZZZNS0_23logical_not_kernel_cudaERNS_18TensorIteratorBaseEENKUlvE0_clEvENKUlvE7_clEvEUlN3c107complexIfEEE_St5arrayIPcLm2EELi4E23TrivialOffsetCalculatorILi1EjESE_NS0_6memory12LoadWithCastILi1EEENSF_13StoreWithCastILi1EEEEEviT_T0_T2_T3_T4_T5_:
        /*0000*/ 	.byte	0x00, 0x00, 0x00, 0xf0, 0xff, 0xff, 0x0f, 0x38


//--------------------- .nv.constant0._ZN2at6native27unrolled_elementwise_kernelIZZZNS0_23logical_not_kernel_cudaERNS_18TensorIteratorBaseEENKUlvE0_clEvENKUlvE7_clEvEUlN3c107complexIfEEE_St5arrayIPcLm2EELi4E23TrivialOffsetCalculatorILi1EjESE_NS0_6memory12LoadWithCastILi1EEENSF_13StoreWithCastILi1EEEEEviT_T0_T2_T3_T4_T5_ --------------------------
	.section	.nv.constant0._ZN2at6native27unrolled_elementwise_kernelIZZZNS0_23logical_not_kernel_cudaERNS_18TensorIteratorBaseEENKUlvE0_clEvENKUlvE7_clEvEUlN3c107complexIfEEE_St5arrayIPcLm2EELi4E23TrivialOffsetCalculatorILi1EjESE_NS0_6memory12LoadWithCastILi1EEENSF_13StoreWithCastILi1EEEEEviT_T0_T2_T3_T4_T5_,"a",@progbits
	.sectionflags	@""
	.align	4
.nv.constant0._ZN2at6native27unrolled_elementwise_kernelIZZZNS0_23logical_not_kernel_cudaERNS_18TensorIteratorBaseEENKUlvE0_clEvENKUlvE7_clEvEUlN3c107complexIfEEE_St5arrayIPcLm2EELi4E23TrivialOffsetCalculatorILi1EjESE_NS0_6memory12LoadWithCastILi1EEENSF_13StoreWithCastILi1EEEEEviT_T0_T2_T3_T4_T5_:
	.zero		396


//--------------------- .nv.constant0._ZN2at6native18elementwise_kernelILi128ELi4EZNS0_22gpu_kernel_impl_nocastIZZZNS0_23logical_not_kernel_cudaERNS_18TensorIteratorBaseEENKUlvE0_clEvENKUlvE7_clEvEUlN3c107complexIfEEE_EEvS4_RKT_EUliE_EEviT1_ --------------------------
	.section	.nv.constant0._ZN2at6native18elementwise_kernelILi128ELi4EZNS0_22gpu_kernel_impl_nocastIZZZNS0_23logical_not_kernel_cudaERNS_18TensorIteratorBaseEENKUlvE0_clEvENKUlvE7_clEvEUlN3c107complexIfEEE_EEvS4_RKT_EUliE_EEviT1_,"a",@progbits
	.sectionflags	@""
	.align	4
.nv.constant0._ZN2at6native18elementwise_kernelILi128ELi4EZNS0_22gpu_kernel_impl_nocastIZZZNS0_23logical_not_kernel_cudaERNS_18TensorIteratorBaseEENKUlvE0_clEvENKUlvE7_clEvEUlN3c107complexIfEEE_EEvS4_RKT_EUliE_EEviT1_:
	.zero		896


//--------------------- .nv.constant0._ZN2at6native27unrolled_elementwise_kernelIZZZNS0_23logical_not_kernel_cudaERNS_18TensorIteratorBaseEENKUlvE0_clEvENKUlvE7_clEvEUlN3c107complexIfEEE_St5arrayIPcLm2EELi4E23TrivialOffsetCalculatorILi1EjESE_NS0_6memory15LoadWithoutCastENSF_16StoreWithoutCastEEEviT_T0_T2_T3_T4_T5_ --------------------------
	.section	.nv.constant0._ZN2at6native27unrolled_elementwise_kernelIZZZNS0_23logical_not_kernel_cudaERNS_18TensorIteratorBaseEENKUlvE0_clEvENKUlvE7_clEvEUlN3c107complexIfEEE_St5arrayIPcLm2EELi4E23TrivialOffsetCalculatorILi1EjESE_NS0_6memory15LoadWithoutCastENSF_16StoreWithoutCastEEEviT_T0_T2_T3_T4_T5_,"a",@progbits
	.sectionflags	@""
	.align	4
.nv.constant0._ZN2at6native27unrolled_elementwise_kernelIZZZNS0_23logical_not_kernel_cudaERNS_18TensorIteratorBaseEENKUlvE0_clEvENKUlvE7_clEvEUlN3c107complexIfEEE_St5arrayIPcLm2EELi4E23TrivialOffsetCalculatorILi1EjESE_NS0_6memory15LoadWithoutCastENSF_16StoreWithoutCastEEEviT_T0_T2_T3_T4_T5_:
	.zero		380


//--------------------- .nv.constant0._ZN2at6native29vectorized_elementwise_kernelILi2EZZZNS0_23logical_not_kernel_cudaERNS_18TensorIteratorBaseEENKUlvE0_clEvENKUlvE7_clEvEUlN3c107complexIfEEE_St5arrayIPcLm2EEEEviT0_T1_ --------------------------
	.section	.nv.constant0._ZN2at6native29vectorized_elementwise_kernelILi2EZZZNS0_23logical_not_kernel_cudaERNS_18TensorIteratorBaseEENKUlvE0_clEvENKUlvE7_clEvEUlN3c107complexIfEEE_St5arrayIPcLm2EEEEviT0_T1_,"a",@progbits
	.sectionflags	@""
	.align	4
.nv.constant0._ZN2at6native29vectorized_elementwise_kernelILi2EZZZNS0_23logical_not_kernel_cudaERNS_18TensorIteratorBaseEENKUlvE0_clEvENKUlvE7_clEvEUlN3c107complexIfEEE_St5arrayIPcLm2EEEEviT0_T1_:
	.zero		376


//--------------------- .nv.constant0._ZN2at6native29vectorized_elementwise_kernelILi4EZZZNS0_23logical_not_kernel_cudaERNS_18TensorIteratorBaseEENKUlvE0_clEvENKUlvE7_clEvEUlN3c107complexIfEEE_St5arrayIPcLm2EEEEviT0_T1_ --------------------------
	.section	.nv.constant0._ZN2at6native29vectorized_elementwise_kernelILi4EZZZNS0_23logical_not_kernel_cudaERNS_18TensorIteratorBaseEENKUlvE0_clEvENKUlvE7_clEvEUlN3c107complexIfEEE_St5arrayIPcLm2EEEEviT0_T1_,"a",@progbits
	.sectionflags	@""
	.align	4
.nv.constant0._ZN2at6native29vectorized_elementwise_kernelILi4EZZZNS0_23logical_not_kernel_cudaERNS_18TensorIteratorBaseEENKUlvE0_clEvENKUlvE7_clEvEUlN3c107complexIfEEE_St5arrayIPcLm2EEEEviT0_T1_:
	.zero		376


//--------------------- .nv.constant0._ZN2at6native29vectorized_elementwise_kernelILi8EZZZNS0_23logical_not_kernel_cudaERNS_18TensorIteratorBaseEENKUlvE0_clEvENKUlvE7_clEvEUlN3c107complexIfEEE_St5arrayIPcLm2EEEEviT0_T1_ --------------------------
	.section	.nv.constant0._ZN2at6native29vectorized_elementwise_kernelILi8EZZZNS0_23logical_not_kernel_cudaERNS_18TensorIteratorBaseEENKUlvE0_clEvENKUlvE7_clEvEUlN3c107complexIfEEE_St5arrayIPcLm2EEEEviT0_T1_,"a",@progbits
	.sectionflags	@""
	.align	4
.nv.constant0._ZN2at6native29vectorized_elementwise_kernelILi8EZZZNS0_23logical_not_kernel_cudaERNS_18TensorIteratorBaseEENKUlvE0_clEvENKUlvE7_clEvEUlN3c107complexIfEEE_St5arrayIPcLm2EEEEviT0_T1_:
	.zero		376


//--------------------- .nv.constant0._ZN2at6native18elementwise_kernelILi128ELi4EZNS0_15gpu_kernel_implIZZZNS0_23logical_not_kernel_cudaERNS_18TensorIteratorBaseEENKUlvE0_clEvENKUlvE6_clEvEUlN3c107complexIdEEE_EEvS4_RKT_EUliE_EEviT1_ --------------------------
	.section	.nv.constant0._ZN2at6native18elementwise_kernelILi128ELi4EZNS0_15gpu_kernel_implIZZZNS0_23logical_not_kernel_cudaERNS_18TensorIteratorBaseEENKUlvE0_clEvENKUlvE6_clEvEUlN3c107complexIdEEE_EEvS4_RKT_EUliE_EEviT1_,"a",@progbits
	.sectionflags	@""
	.align	4
.nv.constant0._ZN2at6native18elementwise_kernelILi128ELi4EZNS0_15gpu_kernel_implIZZZNS0_23logical_not_kernel_cudaERNS_18TensorIteratorBaseEENKUlvE0_clEvENKUlvE6_clEvEUlN3c107complexIdEEE_EEvS4_RKT_EUliE_EEviT1_:
	.zero		896


//--------------------- .nv.constant0._ZN2at6native27unrolled_elementwise_kernelIZZZNS0_23logical_not_kernel_cudaERNS_18TensorIteratorBaseEENKUlvE0_clEvENKUlvE6_clEvEUlN3c107complexIdEEE_St5arrayIPcLm2EELi4E23TrivialOffsetCalculatorILi1EjESE_NS0_6memory12LoadWithCastILi1EEENSF_13StoreWithCastILi1EEEEEviT_T0_T2_T3_T4_T5_ --------------------------
	.section	.nv.constant0._ZN2at6native27unrolled_elementwise_kernelIZZZNS0_23logical_not_kernel_cudaERNS_18TensorIteratorBaseEENKUlvE0_clEvENKUlvE6_clEvEUlN3c107complexIdEEE_St5arrayIPcLm2EELi4E23TrivialOffsetCalculatorILi1EjESE_NS0_6memory12LoadWithCastILi1EEENSF_13StoreWithCastILi1EEEEEviT_T0_T2_T3_T4_T5_,"a",@progbits
	.sectionflags	@""
	.align	4
.nv.constant0._ZN2at6native27unrolled_elementwise_kernelIZZZNS0_23logical_not_kernel_cudaERNS_18TensorIteratorBaseEENKUlvE0_clEvENKUlvE6_clEvEUlN3c107complexIdEEE_St5arrayIPcLm2EELi4E23TrivialOffsetCalculatorILi1EjESE_NS0_6memory12LoadWithCastILi1EEENSF_13StoreWithCastILi1EEEEEviT_T0_T2_T3_T4_T5_:
	.zero		396


//--------------------- .nv.constant0._ZN2at6native18elementwise_kernelILi128ELi4EZNS0_22gpu_kernel_impl_nocastIZZZNS0_23logical_not_kernel_cudaERNS_18TensorIteratorBaseEENKUlvE0_clEvENKUlvE6_clEvEUlN3c107complexIdEEE_EEvS4_RKT_EUliE_EEviT1_ --------------------------
	.section	.nv.constant0._ZN2at6native18elementwise_kernelILi128ELi4EZNS0_22gpu_kernel_impl_nocastIZZZNS0_23logical_not_kernel_cudaERNS_18TensorIteratorBaseEENKUlvE0_clEvENKUlvE6_clEvEUlN3c107complexIdEEE_EEvS4_RKT_EUliE_EEviT1_,"a",@progbits
	.sectionflags	@""
	.align	4
.nv.constant0._ZN2at6native18elementwise_kernelILi128ELi4EZNS0_22gpu_kernel_impl_nocastIZZZNS0_23logical_not_kernel_cudaERNS_18TensorIteratorBaseEENKUlvE0_clEvENKUlvE6_clEvEUlN3c107complexIdEEE_EEvS4_RKT_EUliE_EEviT1_:
	.zero		896


//--------------------- .nv.constant0._ZN2at6native27unrolled_elementwise_kernelIZZZNS0_23logical_not_kernel_cudaERNS_18TensorIteratorBaseEENKUlvE0_clEvENKUlvE6_clEvEUlN3c107complexIdEEE_St5arrayIPcLm2EELi4E23TrivialOffsetCalculatorILi1EjESE_NS0_6memory15LoadWithoutCastENSF_16StoreWithoutCastEEEviT_T0_T2_T3_T4_T5_ --------------------------
	.section	.nv.constant0._ZN2at6native27unrolled_elementwise_kernelIZZZNS0_23logical_not_kernel_cudaERNS_18TensorIteratorBaseEENKUlvE0_clEvENKUlvE6_clEvEUlN3c107complexIdEEE_St5arrayIPcLm2EELi4E23TrivialOffsetCalculatorILi1EjESE_NS0_6memory15LoadWithoutCastENSF_16StoreWithoutCastEEEviT_T0_T2_T3_T4_T5_,"a",@progbits
	.sectionflags	@""
	.align	4
.nv.constant0._ZN2at6native27unrolled_elementwise_kernelIZZZNS0_23logical_not_kernel_cudaERNS_18TensorIteratorBaseEENKUlvE0_clEvENKUlvE6_clEvEUlN3c107complexIdEEE_St5arrayIPcLm2EELi4E23TrivialOffsetCalculatorILi1EjESE_NS0_6memory15LoadWithoutCastENSF_16StoreWithoutCastEEEviT_T0_T2_T3_T4_T5_:
	.zero		380


//--------------------- .nv.constant0._ZN2at6native29vectorized_elementwise_kernelILi2EZZZNS0_23logical_not_kernel_cudaERNS_18TensorIteratorBaseEENKUlvE0_clEvENKUlvE6_clEvEUlN3c107complexIdEEE_St5arrayIPcLm2EEEEviT0_T1_ --------------------------
	.section	.nv.constant0._ZN2at6native29vectorized_elementwise_kernelILi2EZZZNS0_23logical_not_kernel_cudaERNS_18TensorIteratorBaseEENKUlvE0_clEvENKUlvE6_clEvEUlN3c107complexIdEEE_St5arrayIPcLm2EEEEviT0_T1_,"a",@progbits
	.sectionflags	@""
	.align	4
.nv.constant0._ZN2at6native29vectorized_elementwise_kernelILi2EZZZNS0_23logical_not_kernel_cudaERNS_18TensorIteratorBaseEENKUlvE0_clEvENKUlvE6_clEvEUlN3c107complexIdEEE_St5arrayIPcLm2EEEEviT0_T1_:
	.zero		376


//--------------------- .nv.constant0._ZN2at6native29vectorized_elementwise_kernelILi4EZZZNS0_23logical_not_kernel_cudaERNS_18TensorIteratorBaseEENKUlvE0_clEvENKUlvE6_clEvEUlN3c107complexIdEEE_St5arrayIPcLm2EEEEviT0_T1_ --------------------------
	.section	.nv.constant0._ZN2at6native29vectorized_elementwise_kernelILi4EZZZNS0_23logical_not_kernel_cudaERNS_18TensorIteratorBaseEENKUlvE0_clEvENKUlvE6_clEvEUlN3c107complexIdEEE_St5arrayIPcLm2EEEEviT0_T1_,"a",@progbits
	.sectionflags	@""
	.align	4
.nv.constant0._ZN2at6native29vectorized_elementwise_kernelILi4EZZZNS0_23logical_not_kernel_cudaERNS_18TensorIteratorBaseEENKUlvE0_clEvENKUlvE6_clEvEUlN3c107complexIdEEE_St5arrayIPcLm2EEEEviT0_T1_:
	.zero		376


//--------------------- .nv.constant0._ZN2at6native29vectorized_elementwise_kernelILi8EZZZNS0_23logical_not_kernel_cudaERNS_18TensorIteratorBaseEENKUlvE0_clEvENKUlvE6_clEvEUlN3c107complexIdEEE_St5arrayIPcLm2EEEEviT0_T1_ --------------------------
	.section	.nv.constant0._ZN2at6native29vectorized_elementwise_kernelILi8EZZZNS0_23logical_not_kernel_cudaERNS_18TensorIteratorBaseEENKUlvE0_clEvENKUlvE6_clEvEUlN3c107complexIdEEE_St5arrayIPcLm2EEEEviT0_T1_,"a",@progbits
	.sectionflags	@""
	.align	4
.nv.constant0._ZN2at6native29vectorized_elementwise_kernelILi8EZZZNS0_23logical_not_kernel_cudaERNS_18TensorIteratorBaseEENKUlvE0_clEvENKUlvE6_clEvEUlN3c107complexIdEEE_St5arrayIPcLm2EEEEviT0_T1_:
	.zero		376


//--------------------- .nv.constant2._ZN2at6native18elementwise_kernelILi128ELi4EZNS0_15gpu_kernel_implIZZZNS0_23logical_not_kernel_cudaERNS_18TensorIteratorBaseEENKUlvE0_clEvENKUlvE5_clEvEUlfE_EEvS4_RKT_EUliE_EEviT1_ --------------------------
	.section	.nv.constant2._ZN2at6native18elementwise_kernelILi128ELi4EZNS0_15gpu_kernel_implIZZZNS0_23logical_not_kernel_cudaERNS_18TensorIteratorBaseEENKUlvE0_clEvENKUlvE5_clEvEUlfE_EEvS4_RKT_EUliE_EEviT1_,"a",@progbits
	.sectionflags	@""
	.align	4
.nv.constant2._ZN2at6native18elementwise_kernelILi128ELi4EZNS0_15gpu_kernel_implIZZZNS0_23logical_not_kernel_cudaERNS_18TensorIteratorBaseEENKUlvE0_clEvENKUlvE5_clEvEUlfE_EEvS4_RKT_EUliE_EEviT1_:
        /*0000*/ 	.byte	0x00, 0x00, 0x00, 0xf0, 0xff, 0xff, 0x0f, 0x38


//--------------------- .nv.constant0._ZN2at6native18elementwise_kernelILi128ELi4EZNS0_15gpu_kernel_implIZZZNS0_23logical_not_kernel_cudaERNS_18TensorIteratorBaseEENKUlvE0_clEvENKUlvE5_clEvEUlfE_EEvS4_RKT_EUliE_EEviT1_ --------------------------
	.section	.nv.constant0._ZN2at6native18elementwise_kernelILi128ELi4EZNS0_15gpu_kernel_implIZZZNS0_23logical_not_kernel_cudaERNS_18TensorIteratorBaseEENKUlvE0_clEvENKUlvE5_clEvEUlfE_EEvS4_RKT_EUliE_EEviT1_,"a",@progbits
	.sectionflags	@""
	.align	4
.nv.constant0._ZN2at6native18elementwise_kernelILi128ELi4EZNS0_15gpu_kernel_implIZZZNS0_23logical_not_kernel_cudaERNS_18TensorIteratorBaseEENKUlvE0_clEvENKUlvE5_clEvEUlfE_EEvS4_RKT_EUliE_EEviT1_:
	.zero		896


//--------------------- .nv.constant2._ZN2at6native27unrolled_elementwise_kernelIZZZNS0_23logical_not_kernel_cudaERNS_18TensorIteratorBaseEENKUlvE0_clEvENKUlvE5_clEvEUlfE_St5arrayIPcLm2EELi4E23TrivialOffsetCalculatorILi1EjESB_NS0_6memory12LoadWithCastILi1EEENSC_13StoreWithCastILi1EEEEEviT_T0_T2_T3_T4_T5_ --------------------------
	.section	.nv.constant2._ZN2at6native27unrolled_elementwise_kernelIZZZNS0_23logical_not_kernel_cudaERNS_18TensorIteratorBaseEENKUlvE0_clEvENKUlvE5_clEvEUlfE_St5arrayIPcLm2EELi4E23TrivialOffsetCalculatorILi1EjESB_NS0_6memory12LoadWithCastILi1EEENSC_13StoreWithCastILi1EEEEEviT_T0_T2_T3_T4_T5_,"a",@progbits
	.sectionflags	@""
	.align	4
.nv.constant2._ZN2at6native27unrolled_elementwise_kernelIZZZNS0_23logical_not_kernel_cudaERNS_18TensorIteratorBaseEENKUlvE0_clEvENKUlvE5_clEvEUlfE_St5arrayIPcLm2EELi4E23TrivialOffsetCalculatorILi1EjESB_NS0_6memory12LoadWithCastILi1EEENSC_13StoreWithCastILi1EEEEEviT_T0_T2_T3_T4_T5_:
        /*0000*/ 	.byte	0x00, 0x00, 0x00, 0xf0, 0xff, 0xff, 0x0f, 0x38


//--------------------- .nv.constant0._ZN2at6native27unrolled_elementwise_kernelIZZZNS0_23logical_not_kernel_cudaERNS_18TensorIteratorBaseEENKUlvE0_clEvENKUlvE5_clEvEUlfE_St5arrayIPcLm2EELi4E23TrivialOffsetCalculatorILi1EjESB_NS0_6memory12LoadWithCastILi1EEENSC_13StoreWithCastILi1EEEEEviT_T0_T2_T3_T4_T5_ --------------------------
	.section	.nv.constant0._ZN2at6native27unrolled_elementwise_kernelIZZZNS0_23logical_not_kernel_cudaERNS_18TensorIteratorBaseEENKUlvE0_clEvENKUlvE5_clEvEUlfE_St5arrayIPcLm2EELi4E23TrivialOffsetCalculatorILi1EjESB_NS0_6memory12LoadWithCastILi1EEENSC_13StoreWithCastILi1EEEEEviT_T0_T2_T3_T4_T5_,"a",@progbits
	.sectionflags	@""
	.align	4
.nv.constant0._ZN2at6native27unrolled_elementwise_kernelIZZZNS0_23logical_not_kernel_cudaERNS_18TensorIteratorBaseEENKUlvE0_clEvENKUlvE5_clEvEUlfE_St5arrayIPcLm2EELi4E23TrivialOffsetCalculatorILi1EjESB_NS0_6memory12LoadWithCastILi1EEENSC_13StoreWithCastILi1EEEEEviT_T0_T2_T3_T4_T5_:
	.zero		396


//--------------------- .nv.constant0._ZN2at6native18elementwise_kernelILi128ELi4EZNS0_22gpu_kernel_impl_nocastIZZZNS0_23logical_not_kernel_cudaERNS_18TensorIteratorBaseEENKUlvE0_clEvENKUlvE5_clEvEUlfE_EEvS4_RKT_EUliE_EEviT1_ --------------------------
	.section	.nv.constant0._ZN2at6native18elementwise_kernelILi128ELi4EZNS0_22gpu_kernel_impl_nocastIZZZNS0_23logical_not_kernel_cudaERNS_18TensorIteratorBaseEENKUlvE0_clEvENKUlvE5_clEvEUlfE_EEvS4_RKT_EUliE_EEviT1_,"a",@progbits
	.sectionflags	@""
	.align	4
.nv.constant0._ZN2at6native18elementwise_kernelILi128ELi4EZNS0_22gpu_kernel_impl_nocastIZZZNS0_23logical_not_kernel_cudaERNS_18TensorIteratorBaseEENKUlvE0_clEvENKUlvE5_clEvEUlfE_EEvS4_RKT_EUliE_EEviT1_:
	.zero		896


//--------------------- .nv.constant0._ZN2at6native27unrolled_elementwise_kernelIZZZNS0_23logical_not_kernel_cudaERNS_18TensorIteratorBaseEENKUlvE0_clEvENKUlvE5_clEvEUlfE_St5arrayIPcLm2EELi4E23TrivialOffsetCalculatorILi1EjESB_NS0_6memory15LoadWithoutCastENSC_16StoreWithoutCastEEEviT_T0_T2_T3_T4_T5_ --------------------------
	.section	.nv.constant0._ZN2at6native27unrolled_elementwise_kernelIZZZNS0_23logical_not_kernel_cudaERNS_18TensorIteratorBaseEENKUlvE0_clEvENKUlvE5_clEvEUlfE_St5arrayIPcLm2EELi4E23TrivialOffsetCalculatorILi1EjESB_NS0_6memory15LoadWithoutCastENSC_16StoreWithoutCastEEEviT_T0_T2_T3_T4_T5_,"a",@progbits
	.sectionflags	@""
	.align	4
.nv.constant0._ZN2at6native27unrolled_elementwise_kernelIZZZNS0_23logical_not_kernel_cudaERNS_18TensorIteratorBaseEENKUlvE0_clEvENKUlvE5_clEvEUlfE_St5arrayIPcLm2EELi4E23TrivialOffsetCalculatorILi1EjESB_NS0_6memory15LoadWithoutCastENSC_16StoreWithoutCastEEEviT_T0_T2_T3_T4_T5_:
	.zero		380


//--------------------- .nv.constant0._ZN2at6native29vectorized_elementwise_kernelILi2EZZZNS0_23logical_not_kernel_cudaERNS_18TensorIteratorBaseEENKUlvE0_clEvENKUlvE5_clEvEUlfE_St5arrayIPcLm2EEEEviT0_T1_ --------------------------
	.section	.nv.constant0._ZN2at6native29vectorized_elementwise_kernelILi2EZZZNS0_23logical_not_kernel_cudaERNS_18TensorIteratorBaseEENKUlvE0_clEvENKUlvE5_clEvEUlfE_St5arrayIPcLm2EEEEviT0_T1_,"a",@progbits
	.sectionflags	@""
	.align	4
.nv.constant0._ZN2at6native29vectorized_elementwise_kernelILi2EZZZNS0_23logical_not_kernel_cudaERNS_18TensorIteratorBaseEENKUlvE0_clEvENKUlvE5_clEvEUlfE_St5arrayIPcLm2EEEEviT0_T1_:
	.zero		376


//--------------------- .nv.constant0._ZN2at6native29vectorized_elementwise_kernelILi4EZZZNS0_23logical_not_kernel_cudaERNS_18TensorIteratorBaseEENKUlvE0_clEvENKUlvE5_clEvEUlfE_St5arrayIPcLm2EEEEviT0_T1_ --------------------------
	.section	.nv.constant0._ZN2at6native29vectorized_elementwise_kernelILi4EZZZNS0_23logical_not_kernel_cudaERNS_18TensorIteratorBaseEENKUlvE0_clEvENKUlvE5_clEvEUlfE_St5arrayIPcLm2EEEEviT0_T1_,"a",@progbits
	.sectionflags	@""
	.align	4
.nv.constant0._ZN2at6native29vectorized_elementwise_kernelILi4EZZZNS0_23logical_not_kernel_cudaERNS_18TensorIteratorBaseEENKUlvE0_clEvENKUlvE5_clEvEUlfE_St5arrayIPcLm2EEEEviT0_T1_:
	.zero		376


//--------------------- .nv.constant0._ZN2at6native29vectorized_elementwise_kernelILi8EZZZNS0_23logical_not_kernel_cudaERNS_18TensorIteratorBaseEENKUlvE0_clEvENKUlvE5_clEvEUlfE_St5arrayIPcLm2EEEEviT0_T1_ --------------------------
	.section	.nv.constant0._ZN2at6native29vectorized_elementwise_kernelILi8EZZZNS0_23logical_not_kernel_cudaERNS_18TensorIteratorBaseEENKUlvE0_clEvENKUlvE5_clEvEUlfE_St5arrayIPcLm2EEEEviT0_T1_,"a",@progbits
	.sectionflags	@""
	.align	4
.nv.constant0._ZN2at6native29vectorized_elementwise_kernelILi8EZZZNS0_23logical_not_kernel_cudaERNS_18TensorIteratorBaseEENKUlvE0_clEvENKUlvE5_clEvEUlfE_St5arrayIPcLm2EEEEviT0_T1_:
	.zero		376


//--------------------- .nv.constant0._ZN2at6native18elementwise_kernelILi128ELi4EZNS0_15gpu_kernel_implIZZZNS0_23logical_not_kernel_cudaERNS_18TensorIteratorBaseEENKUlvE0_clEvENKUlvE4_clEvEUldE_EEvS4_RKT_EUliE_EEviT1_ --------------------------
	.section	.nv.constant0._ZN2at6native18elementwise_kernelILi128ELi4EZNS0_15gpu_kernel_implIZZZNS0_23logical_not_kernel_cudaERNS_18TensorIteratorBaseEENKUlvE0_clEvENKUlvE4_clEvEUldE_EEvS4_RKT_EUliE_EEviT1_,"a",@progbits
	.sectionflags	@""
	.align	4
.nv.constant0._ZN2at6native18elementwise_kernelILi128ELi4EZNS0_15gpu_kernel_implIZZZNS0_23logical_not_kernel_cudaERNS_18TensorIteratorBaseEENKUlvE0_clEvENKUlvE4_clEvEUldE_EEvS4_RKT_EUliE_EEviT1_:
	.zero		896


//--------------------- .nv.constant0._ZN2at6native27unrolled_elementwise_kernelIZZZNS0_23logical_not_kernel_cudaERNS_18TensorIteratorBaseEENKUlvE0_clEvENKUlvE4_clEvEUldE_St5arrayIPcLm2EELi4E23TrivialOffsetCalculatorILi1EjESB_NS0_6memory12LoadWithCastILi1EEENSC_13StoreWithCastILi1EEEEEviT_T0_T2_T3_T4_T5_ --------------------------
	.section	.nv.constant0._ZN2at6native27unrolled_elementwise_kernelIZZZNS0_23logical_not_kernel_cudaERNS_18TensorIteratorBaseEENKUlvE0_clEvENKUlvE4_clEvEUldE_St5arrayIPcLm2EELi4E23TrivialOffsetCalculatorILi1EjESB_NS0_6memory12LoadWithCastILi1EEENSC_13StoreWithCastILi1EEEEEviT_T0_T2_T3_T4_T5_,"a",@progbits
	.sectionflags	@""
	.align	4
.nv.constant0._ZN2at6native27unrolled_elementwise_kernelIZZZNS0_23logical_not_kernel_cudaERNS_18TensorIteratorBaseEENKUlvE0_clEvENKUlvE4_clEvEUldE_St5arrayIPcLm2EELi4E23TrivialOffsetCalculatorILi1EjESB_NS0_6memory12LoadWithCastILi1EEENSC_13StoreWithCastILi1EEEEEviT_T0_T2_T3_T4_T5_:
	.zero		396


//--------------------- .nv.constant0._ZN2at6native18elementwise_kernelILi128ELi4EZNS0_22gpu_kernel_impl_nocastIZZZNS0_23logical_not_kernel_cudaERNS_18TensorIteratorBaseEENKUlvE0_clEvENKUlvE4_clEvEUldE_EEvS4_RKT_EUliE_EEviT1_ --------------------------
	.section	.nv.constant0._ZN2at6native18elementwise_kernelILi128ELi4EZNS0_22gpu_kernel_impl_nocastIZZZNS0_23logical_not_kernel_cudaERNS_18TensorIteratorBaseEENKUlvE0_clEvENKUlvE4_clEvEUldE_EEvS4_RKT_EUliE_EEviT1_,"a",@progbits
	.sectionflags	@""
	.align	4
.nv.constant0._ZN2at6native18elementwise_kernelILi128ELi4EZNS0_22gpu_kernel_impl_nocastIZZZNS0_23logical_not_kernel_cudaERNS_18TensorIteratorBaseEENKUlvE0_clEvENKUlvE4_clEvEUldE_EEvS4_RKT_EUliE_EEviT1_:
	.zero		896


//--------------------- .nv.constant0._ZN2at6native27unrolled_elementwise_kernelIZZZNS0_23logical_not_kernel_cudaERNS_18TensorIteratorBaseEENKUlvE0_clEvENKUlvE4_clEvEUldE_St5arrayIPcLm2EELi4E23TrivialOffsetCalculatorILi1EjESB_NS0_6memory15LoadWithoutCastENSC_16StoreWithoutCastEEEviT_T0_T2_T3_T4_T5_ --------------------------
	.section	.nv.constant0._ZN2at6native27unrolled_elementwise_kernelIZZZNS0_23logical_not_kernel_cudaERNS_18TensorIteratorBaseEENKUlvE0_clEvENKUlvE4_clEvEUldE_St5arrayIPcLm2EELi4E23TrivialOffsetCalculatorILi1EjESB_NS0_6memory15LoadWithoutCastENSC_16StoreWithoutCastEEEviT_T0_T2_T3_T4_T5_,"a",@progbits
	.sectionflags	@""
	.align	4
.nv.constant0._ZN2at6native27unrolled_elementwise_kernelIZZZNS0_23logical_not_kernel_cudaERNS_18TensorIteratorBaseEENKUlvE0_clEvENKUlvE4_clEvEUldE_St5arrayIPcLm2EELi4E23TrivialOffsetCalculatorILi1EjESB_NS0_6memory15LoadWithoutCastENSC_16StoreWithoutCastEEEviT_T0_T2_T3_T4_T5_:
	.zero		380


//--------------------- .nv.constant0._ZN2at6native29vectorized_elementwise_kernelILi2EZZZNS0_23logical_not_kernel_cudaERNS_18TensorIteratorBaseEENKUlvE0_clEvENKUlvE4_clEvEUldE_St5arrayIPcLm2EEEEviT0_T1_ --------------------------
	.section	.nv.constant0._ZN2at6native29vectorized_elementwise_kernelILi2EZZZNS0_23logical_not_kernel_cudaERNS_18TensorIteratorBaseEENKUlvE0_clEvENKUlvE4_clEvEUldE_St5arrayIPcLm2EEEEviT0_T1_,"a",@progbits
	.sectionflags	@""
	.align	4
.nv.constant0._ZN2at6native29vectorized_elementwise_kernelILi2EZZZNS0_23logical_not_kernel_cudaERNS_18TensorIteratorBaseEENKUlvE0_clEvENKUlvE4_clEvEUldE_St5arrayIPcLm2EEEEviT0_T1_:
	.zero		376


//--------------------- .nv.constant0._ZN2at6native29vectorized_elementwise_kernelILi4EZZZNS0_23logical_not_kernel_cudaERNS_18TensorIteratorBaseEENKUlvE0_clEvENKUlvE4_clEvEUldE_St5arrayIPcLm2EEEEviT0_T1_ --------------------------
	.section	.nv.constant0._ZN2at6native29vectorized_elementwise_kernelILi4EZZZNS0_23logical_not_kernel_cudaERNS_18TensorIteratorBaseEENKUlvE0_clEvENKUlvE4_clEvEUldE_St5arrayIPcLm2EEEEviT0_T1_,"a",@progbits
	.sectionflags	@""
	.align	4
.nv.constant0._ZN2at6native29vectorized_elementwise_kernelILi4EZZZNS0_23logical_not_kernel_cudaERNS_18TensorIteratorBaseEENKUlvE0_clEvENKUlvE4_clEvEUldE_St5arrayIPcLm2EEEEviT0_T1_:
	.zero		376


//--------------------- .nv.constant0._ZN2at6native29vectorized_elementwise_kernelILi8EZZZNS0_23logical_not_kernel_cudaERNS_18TensorIteratorBaseEENKUlvE0_clEvENKUlvE4_clEvEUldE_St5arrayIPcLm2EEEEviT0_T1_ --------------------------
	.section	.nv.constant0._ZN2at6native29vectorized_elementwise_kernelILi8EZZZNS0_23logical_not_kernel_cudaERNS_18TensorIteratorBaseEENKUlvE0_clEvENKUlvE4_clEvEUldE_St5arrayIPcLm2EEEEviT0_T1_,"a",@progbits
	.sectionflags	@""
	.align	4
.nv.constant0._ZN2at6native29vectorized_elementwise_kernelILi8EZZZNS0_23logical_not_kernel_cudaERNS_18TensorIteratorBaseEENKUlvE0_clEvENKUlvE4_clEvEUldE_St5arrayIPcLm2EEEEviT0_T1_:
	.zero		376


//--------------------- .nv.constant0._ZN2at6native18elementwise_kernelILi128ELi4EZNS0_15gpu_kernel_implIZZZNS0_23logical_not_kernel_cudaERNS_18TensorIteratorBaseEENKUlvE0_clEvENKUlvE3_clEvEUlsE_EEvS4_RKT_EUliE_EEviT1_ --------------------------
	.section	.nv.constant0._ZN2at6native18elementwise_kernelILi128ELi4EZNS0_15gpu_kernel_implIZZZNS0_23logical_not_kernel_cudaERNS_18TensorIteratorBaseEENKUlvE0_clEvENKUlvE3_clEvEUlsE_EEvS4_RKT_EUliE_EEviT1_,"a",@progbits
	.sectionflags	@""
	.align	4
.nv.constant0._ZN2at6native18elementwise_kernelILi128ELi4EZNS0_15gpu_kernel_implIZZZNS0_23logical_not_kernel_cudaERNS_18TensorIteratorBaseEENKUlvE0_clEvENKUlvE3_clEvEUlsE_EEvS4_RKT_EUliE_EEviT1_:
	.zero		896


//--------------------- .nv.constant0._ZN2at6native27unrolled_elementwise_kernelIZZZNS0_23logical_not_kernel_cudaERNS_18TensorIteratorBaseEENKUlvE0_clEvENKUlvE3_clEvEUlsE_St5arrayIPcLm2EELi4E23TrivialOffsetCalculatorILi1EjESB_NS0_6memory12LoadWithCastILi1EEENSC_13StoreWithCastILi1EEEEEviT_T0_T2_T3_T4_T5_ --------------------------
	.section	.nv.constant0._ZN2at6native27unrolled_elementwise_kernelIZZZNS0_23logical_not_kernel_cudaERNS_18TensorIteratorBaseEENKUlvE0_clEvENKUlvE3_clEvEUlsE_St5arrayIPcLm2EELi4E23TrivialOffsetCalculatorILi1EjESB_NS0_6memory12LoadWithCastILi1EEENSC_13StoreWithCastILi1EEEEEviT_T0_T2_T3_T4_T5_,"a",@progbits
	.sectionflags	@""
	.align	4
.nv.constant0._ZN2at6native27unrolled_elementwise_kernelIZZZNS0_23logical_not_kernel_cudaERNS_18TensorIteratorBaseEENKUlvE0_clEvENKUlvE3_clEvEUlsE_St5arrayIPcLm2EELi4E23TrivialOffsetCalculatorILi1EjESB_NS0_6memory12LoadWithCastILi1EEENSC_13StoreWithCastILi1EEEEEviT_T0_T2_T3_T4_T5_:
	.zero		396


//--------------------- .nv.constant0._ZN2at6native18elementwise_kernelILi128ELi4EZNS0_22gpu_kernel_impl_nocastIZZZNS0_23logical_not_kernel_cudaERNS_18TensorIteratorBaseEENKUlvE0_clEvENKUlvE3_clEvEUlsE_EEvS4_RKT_EUliE_EEviT1_ --------------------------
	.section	.nv.constant0._ZN2at6native18elementwise_kernelILi128ELi4EZNS0_22gpu_kernel_impl_nocastIZZZNS0_23logical_not_kernel_cudaERNS_18TensorIteratorBaseEENKUlvE0_clEvENKUlvE3_clEvEUlsE_EEvS4_RKT_EUliE_EEviT1_,"a",@progbits
	.sectionflags	@""
	.align	4
.nv.constant0._ZN2at6native18elementwise_kernelILi128ELi4EZNS0_22gpu_kernel_impl_nocastIZZZNS0_23logical_not_kernel_cudaERNS_18TensorIteratorBaseEENKUlvE0_clEvENKUlvE3_clEvEUlsE_EEvS4_RKT_EUliE_EEviT1_:
	.zero		896


//--------------------- .nv.constant0._ZN2at6native27unrolled_elementwise_kernelIZZZNS0_23logical_not_kernel_cudaERNS_18TensorIteratorBaseEENKUlvE0_clEvENKUlvE3_clEvEUlsE_St5arrayIPcLm2EELi4E23TrivialOffsetCalculatorILi1EjESB_NS0_6memory15LoadWithoutCastENSC_16StoreWithoutCastEEEviT_T0_T2_T3_T4_T5_ --------------------------
	.section	.nv.constant0._ZN2at6native27unrolled_elementwise_kernelIZZZNS0_23logical_not_kernel_cudaERNS_18TensorIteratorBaseEENKUlvE0_clEvENKUlvE3_clEvEUlsE_St5arrayIPcLm2EELi4E23TrivialOffsetCalculatorILi1EjESB_NS0_6memory15LoadWithoutCastENSC_16StoreWithoutCastEEEviT_T0_T2_T3_T4_T5_,"a",@progbits
	.sectionflags	@""
	.align	4
.nv.constant0._ZN2at6native27unrolled_elementwise_kernelIZZZNS0_23logical_not_kernel_cudaERNS_18TensorIteratorBaseEENKUlvE0_clEvENKUlvE3_clEvEUlsE_St5arrayIPcLm2EELi4E23TrivialOffsetCalculatorILi1EjESB_NS0_6memory15LoadWithoutCastENSC_16StoreWithoutCastEEEviT_T0_T2_T3_T4_T5_:
	.zero		380


//--------------------- .nv.constant0._ZN2at6native29vectorized_elementwise_kernelILi2EZZZNS0_23logical_not_kernel_cudaERNS_18TensorIteratorBaseEENKUlvE0_clEvENKUlvE3_clEvEUlsE_St5arrayIPcLm2EEEEviT0_T1_ --------------------------
	.section	.nv.constant0._ZN2at6native29vectorized_elementwise_kernelILi2EZZZNS0_23logical_not_kernel_cudaERNS_18TensorIteratorBaseEENKUlvE0_clEvENKUlvE3_clEvEUlsE_St5arrayIPcLm2EEEEviT0_T1_,"a",@progbits
	.sectionflags	@""
	.align	4
.nv.constant0._ZN2at6native29vectorized_elementwise_kernelILi2EZZZNS0_23logical_not_kernel_cudaERNS_18TensorIteratorBaseEENKUlvE0_clEvENKUlvE3_clEvEUlsE_St5arrayIPcLm2EEEEviT0_T1_:
	.zero		376


//--------------------- .nv.constant0._ZN2at6native29vectorized_elementwise_kernelILi4EZZZNS0_23logical_not_kernel_cudaERNS_18TensorIteratorBaseEENKUlvE0_clEvENKUlvE3_clEvEUlsE_St5arrayIPcLm2EEEEviT0_T1_ --------------------------
	.section	.nv.constant0._ZN2at6native29vectorized_elementwise_kernelILi4EZZZNS0_23logical_not_kernel_cudaERNS_18TensorIteratorBaseEENKUlvE0_clEvENKUlvE3_clEvEUlsE_St5arrayIPcLm2EEEEviT0_T1_,"a",@progbits
	.sectionflags	@""
	.align	4
.nv.constant0._ZN2at6native29vectorized_elementwise_kernelILi4EZZZNS0_23logical_not_kernel_cudaERNS_18TensorIteratorBaseEENKUlvE0_clEvENKUlvE3_clEvEUlsE_St5arrayIPcLm2EEEEviT0_T1_:
	.zero		376


//--------------------- .nv.constant0._ZN2at6native29vectorized_elementwise_kernelILi8EZZZNS0_23logical_not_kernel_cudaERNS_18TensorIteratorBaseEENKUlvE0_clEvENKUlvE3_clEvEUlsE_St5arrayIPcLm2EEEEviT0_T1_ --------------------------
	.section	.nv.constant0._ZN2at6native29vectorized_elementwise_kernelILi8EZZZNS0_23logical_not_kernel_cudaERNS_18TensorIteratorBaseEENKUlvE0_clEvENKUlvE3_clEvEUlsE_St5arrayIPcLm2EEEEviT0_T1_,"a",@progbits
	.sectionflags	@""
	.align	4
.nv.constant0._ZN2at6native29vectorized_elementwise_kernelILi8EZZZNS0_23logical_not_kernel_cudaERNS_18TensorIteratorBaseEENKUlvE0_clEvENKUlvE3_clEvEUlsE_St5arrayIPcLm2EEEEviT0_T1_:
	.zero		376


//--------------------- .nv.constant0._ZN2at6native18elementwise_kernelILi128ELi4EZNS0_15gpu_kernel_implIZZZNS0_23logical_not_kernel_cudaERNS_18TensorIteratorBaseEENKUlvE0_clEvENKUlvE2_clEvEUllE_EEvS4_RKT_EUliE_EEviT1_ --------------------------
	.section	.nv.constant0._ZN2at6native18elementwise_kernelILi128ELi4EZNS0_15gpu_kernel_implIZZZNS0_23logical_not_kernel_cudaERNS_18TensorIteratorBaseEENKUlvE0_clEvENKUlvE2_clEvEUllE_EEvS4_RKT_EUliE_EEviT1_,"a",@progbits
	.sectionflags	@""
	.align	4
.nv.constant0._ZN2at6native18elementwise_kernelILi128ELi4EZNS0_15gpu_kernel_implIZZZNS0_23logical_not_kernel_cudaERNS_18TensorIteratorBaseEENKUlvE0_clEvENKUlvE2_clEvEUllE_EEvS4_RKT_EUliE_EEviT1_:
	.zero		896


//--------------------- .nv.constant0._ZN2at6native27unrolled_elementwise_kernelIZZZNS0_23logical_not_kernel_cudaERNS_18TensorIteratorBaseEENKUlvE0_clEvENKUlvE2_clEvEUllE_St5arrayIPcLm2EELi4E23TrivialOffsetCalculatorILi1EjESB_NS0_6memory12LoadWithCastILi1EEENSC_13StoreWithCastILi1EEEEEviT_T0_T2_T3_T4_T5_ --------------------------
	.section	.nv.constant0._ZN2at6native27unrolled_elementwise_kernelIZZZNS0_23logical_not_kernel_cudaERNS_18TensorIteratorBaseEENKUlvE0_clEvENKUlvE2_clEvEUllE_St5arrayIPcLm2EELi4E23TrivialOffsetCalculatorILi1EjESB_NS0_6memory12LoadWithCastILi1EEENSC_13StoreWithCastILi1EEEEEviT_T0_T2_T3_T4_T5_,"a",@progbits
	.sectionflags	@""
	.align	4
.nv.constant0._ZN2at6native27unrolled_elementwise_kernelIZZZNS0_23logical_not_kernel_cudaERNS_18TensorIteratorBaseEENKUlvE0_clEvENKUlvE2_clEvEUllE_St5arrayIPcLm2EELi4E23TrivialOffsetCalculatorILi1EjESB_NS0_6memory12LoadWithCastILi1EEENSC_13StoreWithCastILi1EEEEEviT_T0_T2_T3_T4_T5_:
	.zero		396


//--------------------- .nv.constant0._ZN2at6native18elementwise_kernelILi128ELi4EZNS0_22gpu_kernel_impl_nocastIZZZNS0_23logical_not_kernel_cudaERNS_18TensorIteratorBaseEENKUlvE0_clEvENKUlvE2_clEvEUllE_EEvS4_RKT_EUliE_EEviT1_ --------------------------
	.section	.nv.constant0._ZN2at6native18elementwise_kernelILi128ELi4EZNS0_22gpu_kernel_impl_nocastIZZZNS0_23logical_not_kernel_cudaERNS_18TensorIteratorBaseEENKUlvE0_clEvENKUlvE2_clEvEUllE_EEvS4_RKT_EUliE_EEviT1_,"a",@progbits
	.sectionflags	@""
	.align	4
.nv.constant0._ZN2at6native18elementwise_kernelILi128ELi4EZNS0_22gpu_kernel_impl_nocastIZZZNS0_23logical_not_kernel_cudaERNS_18TensorIteratorBaseEENKUlvE0_clEvENKUlvE2_clEvEUllE_EEvS4_RKT_EUliE_EEviT1_:
	.zero		896


//--------------------- .nv.constant0._ZN2at6native27unrolled_elementwise_kernelIZZZNS0_23logical_not_kernel_cudaERNS_18TensorIteratorBaseEENKUlvE0_clEvENKUlvE2_clEvEUllE_St5arrayIPcLm2EELi4E23TrivialOffsetCalculatorILi1EjESB_NS0_6memory15LoadWithoutCastENSC_16StoreWithoutCastEEEviT_T0_T2_T3_T4_T5_ --------------------------
	.section	.nv.constant0._ZN2at6native27unrolled_elementwise_kernelIZZZNS0_23logical_not_kernel_cudaERNS_18TensorIteratorBaseEENKUlvE0_clEvENKUlvE2_clEvEUllE_St5arrayIPcLm2EELi4E23TrivialOffsetCalculatorILi1EjESB_NS0_6memory15LoadWithoutCastENSC_16StoreWithoutCastEEEviT_T0_T2_T3_T4_T5_,"a",@progbits
	.sectionflags	@""
	.align	4
.nv.constant0._ZN2at6native27unrolled_elementwise_kernelIZZZNS0_23logical_not_kernel_cudaERNS_18TensorIteratorBaseEENKUlvE0_clEvENKUlvE2_clEvEUllE_St5arrayIPcLm2EELi4E23TrivialOffsetCalculatorILi1EjESB_NS0_6memory15LoadWithoutCastENSC_16StoreWithoutCastEEEviT_T0_T2_T3_T4_T5_:
	.zero		380


//--------------------- .nv.constant0._ZN2at6native29vectorized_elementwise_kernelILi2EZZZNS0_23logical_not_kernel_cudaERNS_18TensorIteratorBaseEENKUlvE0_clEvENKUlvE2_clEvEUllE_St5arrayIPcLm2EEEEviT0_T1_ --------------------------
	.section	.nv.constant0._ZN2at6native29vectorized_elementwise_kernelILi2EZZZNS0_23logical_not_kernel_cudaERNS_18TensorIteratorBaseEENKUlvE0_clEvENKUlvE2_clEvEUllE_St5arrayIPcLm2EEEEviT0_T1_,"a",@progbits
	.sectionflags	@""
	.align	4
.nv.constant0._ZN2at6native29vectorized_elementwise_kernelILi2EZZZNS0_23logical_not_kernel_cudaERNS_18TensorIteratorBaseEENKUlvE0_clEvENKUlvE2_clEvEUllE_St5arrayIPcLm2EEEEviT0_T1_:
	.zero		376


//--------------------- .nv.constant0._ZN2at6native29vectorized_elementwise_kernelILi4EZZZNS0_23logical_not_kernel_cudaERNS_18TensorIteratorBaseEENKUlvE0_clEvENKUlvE2_clEvEUllE_St5arrayIPcLm2EEEEviT0_T1_ --------------------------
	.section	.nv.constant0._ZN2at6native29vectorized_elementwise_kernelILi4EZZZNS0_23logical_not_kernel_cudaERNS_18TensorIteratorBaseEENKUlvE0_clEvENKUlvE2_clEvEUllE_St5arrayIPcLm2EEEEviT0_T1_,"a",@progbits
	.sectionflags	@""
	.align	4
.nv.constant0._ZN2at6native29vectorized_elementwise_kernelILi4EZZZNS0_23logical_not_kernel_cudaERNS_18TensorIteratorBaseEENKUlvE0_clEvENKUlvE2_clEvEUllE_St5arrayIPcLm2EEEEviT0_T1_:
	.zero		376


//--------------------- .nv.constant0._ZN2at6native29vectorized_elementwise_kernelILi8EZZZNS0_23logical_not_kernel_cudaERNS_18TensorIteratorBaseEENKUlvE0_clEvENKUlvE2_clEvEUllE_St5arrayIPcLm2EEEEviT0_T1_ --------------------------
	.section	.nv.constant0._ZN2at6native29vectorized_elementwise_kernelILi8EZZZNS0_23logical_not_kernel_cudaERNS_18TensorIteratorBaseEENKUlvE0_clEvENKUlvE2_clEvEUllE_St5arrayIPcLm2EEEEviT0_T1_,"a",@progbits
	.sectionflags	@""
	.align	4
.nv.constant0._ZN2at6native29vectorized_elementwise_kernelILi8EZZZNS0_23logical_not_kernel_cudaERNS_18TensorIteratorBaseEENKUlvE0_clEvENKUlvE2_clEvEUllE_St5arrayIPcLm2EEEEviT0_T1_:
	.zero		376


//--------------------- .nv.constant0._ZN2at6native18elementwise_kernelILi128ELi4EZNS0_15gpu_kernel_implIZZZNS0_23logical_not_kernel_cudaERNS_18TensorIteratorBaseEENKUlvE0_clEvENKUlvE1_clEvEUliE_EEvS4_RKT_EUliE_EEviT1_ --------------------------
	.section	.nv.constant0._ZN2at6native18elementwise_kernelILi128ELi4EZNS0_15gpu_kernel_implIZZZNS0_23logical_not_kernel_cudaERNS_18TensorIteratorBaseEENKUlvE0_clEvENKUlvE1_clEvEUliE_EEvS4_RKT_EUliE_EEviT1_,"a",@progbits
	.sectionflags	@""
	.align	4
.nv.constant0._ZN2at6native18elementwise_kernelILi128ELi4EZNS0_15gpu_kernel_implIZZZNS0_23logical_not_kernel_cudaERNS_18TensorIteratorBaseEENKUlvE0_clEvENKUlvE1_clEvEUliE_EEvS4_RKT_EUliE_EEviT1_:
	.zero		896


//--------------------- .nv.constant0._ZN2at6native27unrolled_elementwise_kernelIZZZNS0_23logical_not_kernel_cudaERNS_18TensorIteratorBaseEENKUlvE0_clEvENKUlvE1_clEvEUliE_St5arrayIPcLm2EELi4E23TrivialOffsetCalculatorILi1EjESB_NS0_6memory12LoadWithCastILi1EEENSC_13StoreWithCastILi1EEEEEviT_T0_T2_T3_T4_T5_ --------------------------
	.section	.nv.constant0._ZN2at6native27unrolled_elementwise_kernelIZZZNS0_23logical_not_kernel_cudaERNS_18TensorIteratorBaseEENKUlvE0_clEvENKUlvE1_clEvEUliE_St5arrayIPcLm2EELi4E23TrivialOffsetCalculatorILi1EjESB_NS0_6memory12LoadWithCastILi1EEENSC_13StoreWithCastILi1EEEEEviT_T0_T2_T3_T4_T5_,"a",@progbits
	.sectionflags	@""
	.align	4
.nv.constant0._ZN2at6native27unrolled_elementwise_kernelIZZZNS0_23logical_not_kernel_cudaERNS_18TensorIteratorBaseEENKUlvE0_clEvENKUlvE1_clEvEUliE_St5arrayIPcLm2EELi4E23TrivialOffsetCalculatorILi1EjESB_NS0_6memory12LoadWithCastILi1EEENSC_13StoreWithCastILi1EEEEEviT_T0_T2_T3_T4_T5_:
	.zero		396


//--------------------- .nv.constant0._ZN2at6native18elementwise_kernelILi128ELi4EZNS0_22gpu_kernel_impl_nocastIZZZNS0_23logical_not_kernel_cudaERNS_18TensorIteratorBaseEENKUlvE0_clEvENKUlvE1_clEvEUliE_EEvS4_RKT_EUliE_EEviT1_ --------------------------
	.section	.nv.constant0._ZN2at6native18elementwise_kernelILi128ELi4EZNS0_22gpu_kernel_impl_nocastIZZZNS0_23logical_not_kernel_cudaERNS_18TensorIteratorBaseEENKUlvE0_clEvENKUlvE1_clEvEUliE_EEvS4_RKT_EUliE_EEviT1_,"a",@progbits
	.sectionflags	@""
	.align	4
.nv.constant0._ZN2at6native18elementwise_kernelILi128ELi4EZNS0_22gpu_kernel_impl_nocastIZZZNS0_23logical_not_kernel_cudaERNS_18TensorIteratorBaseEENKUlvE0_clEvENKUlvE1_clEvEUliE_EEvS4_RKT_EUliE_EEviT1_:
	.zero		896


//--------------------- .nv.constant0._ZN2at6native27unrolled_elementwise_kernelIZZZNS0_23logical_not_kernel_cudaERNS_18TensorIteratorBaseEENKUlvE0_clEvENKUlvE1_clEvEUliE_St5arrayIPcLm2EELi4E23TrivialOffsetCalculatorILi1EjESB_NS0_6memory15LoadWithoutCastENSC_16StoreWithoutCastEEEviT_T0_T2_T3_T4_T5_ --------------------------
	.section	.nv.constant0._ZN2at6native27unrolled_elementwise_kernelIZZZNS0_23logical_not_kernel_cudaERNS_18TensorIteratorBaseEENKUlvE0_clEvENKUlvE1_clEvEUliE_St5arrayIPcLm2EELi4E23TrivialOffsetCalculatorILi1EjESB_NS0_6memory15LoadWithoutCastENSC_16StoreWithoutCastEEEviT_T0_T2_T3_T4_T5_,"a",@progbits
	.sectionflags	@""
	.align	4
.nv.constant0._ZN2at6native27unrolled_elementwise_kernelIZZZNS0_23logical_not_kernel_cudaERNS_18TensorIteratorBaseEENKUlvE0_clEvENKUlvE1_clEvEUliE_St5arrayIPcLm2EELi4E23TrivialOffsetCalculatorILi1EjESB_NS0_6memory15LoadWithoutCastENSC_16StoreWithoutCastEEEviT_T0_T2_T3_T4_T5_:
	.zero		380


//--------------------- .nv.constant0._ZN2at6native29vectorized_elementwise_kernelILi2EZZZNS0_23logical_not_kernel_cudaERNS_18TensorIteratorBaseEENKUlvE0_clEvENKUlvE1_clEvEUliE_St5arrayIPcLm2EEEEviT0_T1_ --------------------------
	.section	.nv.constant0._ZN2at6native29vectorized_elementwise_kernelILi2EZZZNS0_23logical_not_kernel_cudaERNS_18TensorIteratorBaseEENKUlvE0_clEvENKUlvE1_clEvEUliE_St5arrayIPcLm2EEEEviT0_T1_,"a",@progbits
	.sectionflags	@""
	.align	4
.nv.constant0._ZN2at6native29vectorized_elementwise_kernelILi2EZZZNS0_23logical_not_kernel_cudaERNS_18TensorIteratorBaseEENKUlvE0_clEvENKUlvE1_clEvEUliE_St5arrayIPcLm2EEEEviT0_T1_:
	.zero		376


//--------------------- .nv.constant0._ZN2at6native29vectorized_elementwise_kernelILi4EZZZNS0_23logical_not_kernel_cudaERNS_18TensorIteratorBaseEENKUlvE0_clEvENKUlvE1_clEvEUliE_St5arrayIPcLm2EEEEviT0_T1_ --------------------------
	.section	.nv.constant0._ZN2at6native29vectorized_elementwise_kernelILi4EZZZNS0_23logical_not_kernel_cudaERNS_18TensorIteratorBaseEENKUlvE0_clEvENKUlvE1_clEvEUliE_St5arrayIPcLm2EEEEviT0_T1_,"a",@progbits
	.sectionflags	@""
	.align	4
.nv.constant0._ZN2at6native29vectorized_elementwise_kernelILi4EZZZNS0_23logical_not_kernel_cudaERNS_18TensorIteratorBaseEENKUlvE0_clEvENKUlvE1_clEvEUliE_St5arrayIPcLm2EEEEviT0_T1_:
	.zero		376


//--------------------- .nv.constant0._ZN2at6native29vectorized_elementwise_kernelILi8EZZZNS0_23logical_not_kernel_cudaERNS_18TensorIteratorBaseEENKUlvE0_clEvENKUlvE1_clEvEUliE_St5arrayIPcLm2EEEEviT0_T1_ --------------------------
	.section	.nv.constant0._ZN2at6native29vectorized_elementwise_kernelILi8EZZZNS0_23logical_not_kernel_cudaERNS_18TensorIteratorBaseEENKUlvE0_clEvENKUlvE1_clEvEUliE_St5arrayIPcLm2EEEEviT0_T1_,"a",@progbits
	.sectionflags	@""
	.align	4
.nv.constant0._ZN2at6native29vectorized_elementwise_kernelILi8EZZZNS0_23logical_not_kernel_cudaERNS_18TensorIteratorBaseEENKUlvE0_clEvENKUlvE1_clEvEUliE_St5arrayIPcLm2EEEEviT0_T1_:
	.zero		376


//--------------------- .nv.constant0._ZN2at6native18elementwise_kernelILi128ELi4EZNS0_15gpu_kernel_implIZZZNS0_23logical_not_kernel_cudaERNS_18TensorIteratorBaseEENKUlvE0_clEvENKUlvE0_clEvEUlaE_EEvS4_RKT_EUliE_EEviT1_ --------------------------
	.section	.nv.constant0._ZN2at6native18elementwise_kernelILi128ELi4EZNS0_15gpu_kernel_implIZZZNS0_23logical_not_kernel_cudaERNS_18TensorIteratorBaseEENKUlvE0_clEvENKUlvE0_clEvEUlaE_EEvS4_RKT_EUliE_EEviT1_,"a",@progbits
	.sectionflags	@""
	.align	4
.nv.constant0._ZN2at6native18elementwise_kernelILi128ELi4EZNS0_15gpu_kernel_implIZZZNS0_23logical_not_kernel_cudaERNS_18TensorIteratorBaseEENKUlvE0_clEvENKUlvE0_clEvEUlaE_EEvS4_RKT_EUliE_EEviT1_:
	.zero		896


//--------------------- .nv.constant0._ZN2at6native27unrolled_elementwise_kernelIZZZNS0_23logical_not_kernel_cudaERNS_18TensorIteratorBaseEENKUlvE0_clEvENKUlvE0_clEvEUlaE_St5arrayIPcLm2EELi4E23TrivialOffsetCalculatorILi1EjESB_NS0_6memory12LoadWithCastILi1EEENSC_13StoreWithCastILi1EEEEEviT_T0_T2_T3_T4_T5_ --------------------------
	.section	.nv.constant0._ZN2at6native27unrolled_elementwise_kernelIZZZNS0_23logical_not_kernel_cudaERNS_18TensorIteratorBaseEENKUlvE0_clEvENKUlvE0_clEvEUlaE_St5arrayIPcLm2EELi4E23TrivialOffsetCalculatorILi1EjESB_NS0_6memory12LoadWithCastILi1EEENSC_13StoreWithCastILi1EEEEEviT_T0_T2_T3_T4_T5_,"a",@progbits
	.sectionflags	@""
	.align	4
.nv.constant0._ZN2at6native27unrolled_elementwise_kernelIZZZNS0_23logical_not_kernel_cudaERNS_18TensorIteratorBaseEENKUlvE0_clEvENKUlvE0_clEvEUlaE_St5arrayIPcLm2EELi4E23TrivialOffsetCalculatorILi1EjESB_NS0_6memory12LoadWithCastILi1EEENSC_13StoreWithCastILi1EEEEEviT_T0_T2_T3_T4_T5_:
	.zero		396


//--------------------- .nv.constant0._ZN2at6native18elementwise_kernelILi128ELi4EZNS0_22gpu_kernel_impl_nocastIZZZNS0_23logical_not_kernel_cudaERNS_18TensorIteratorBaseEENKUlvE0_clEvENKUlvE0_clEvEUlaE_EEvS4_RKT_EUliE_EEviT1_ --------------------------
	.section	.nv.constant0._ZN2at6native18elementwise_kernelILi128ELi4EZNS0_22gpu_kernel_impl_nocastIZZZNS0_23logical_not_kernel_cudaERNS_18TensorIteratorBaseEENKUlvE0_clEvENKUlvE0_clEvEUlaE_EEvS4_RKT_EUliE_EEviT1_,"a",@progbits
	.sectionflags	@""
	.align	4
.nv.constant0._ZN2at6native18elementwise_kernelILi128ELi4EZNS0_22gpu_kernel_impl_nocastIZZZNS0_23logical_not_kernel_cudaERNS_18TensorIteratorBaseEENKUlvE0_clEvENKUlvE0_clEvEUlaE_EEvS4_RKT_EUliE_EEviT1_:
	.zero		896


//--------------------- .nv.constant0._ZN2at6native27unrolled_elementwise_kernelIZZZNS0_23logical_not_kernel_cudaERNS_18TensorIteratorBaseEENKUlvE0_clEvENKUlvE0_clEvEUlaE_St5arrayIPcLm2EELi4E23TrivialOffsetCalculatorILi1EjESB_NS0_6memory15LoadWithoutCastENSC_16StoreWithoutCastEEEviT_T0_T2_T3_T4_T5_ --------------------------
	.section	.nv.constant0._ZN2at6native27unrolled_elementwise_kernelIZZZNS0_23logical_not_kernel_cudaERNS_18TensorIteratorBaseEENKUlvE0_clEvENKUlvE0_clEvEUlaE_St5arrayIPcLm2EELi4E23TrivialOffsetCalculatorILi1EjESB_NS0_6memory15LoadWithoutCastENSC_16StoreWithoutCastEEEviT_T0_T2_T3_T4_T5_,"a",@progbits
	.sectionflags	@""
	.align	4
.nv.constant0._ZN2at6native27unrolled_elementwise_kernelIZZZNS0_23logical_not_kernel_cudaERNS_18TensorIteratorBaseEENKUlvE0_clEvENKUlvE0_clEvEUlaE_St5arrayIPcLm2EELi4E23TrivialOffsetCalculatorILi1EjESB_NS0_6memory15LoadWithoutCastENSC_16StoreWithoutCastEEEviT_T0_T2_T3_T4_T5_:
	.zero		380


//--------------------- .nv.constant0._ZN2at6native29vectorized_elementwise_kernelILi2EZZZNS0_23logical_not_kernel_cudaERNS_18TensorIteratorBaseEENKUlvE0_clEvENKUlvE0_clEvEUlaE_St5arrayIPcLm2EEEEviT0_T1_ --------------------------
	.section	.nv.constant0._ZN2at6native29vectorized_elementwise_kernelILi2EZZZNS0_23logical_not_kernel_cudaERNS_18TensorIteratorBaseEENKUlvE0_clEvENKUlvE0_clEvEUlaE_St5arrayIPcLm2EEEEviT0_T1_,"a",@progbits
	.sectionflags	@""
	.align	4
.nv.constant0._ZN2at6native29vectorized_elementwise_kernelILi2EZZZNS0_23logical_not_kernel_cudaERNS_18TensorIteratorBaseEENKUlvE0_clEvENKUlvE0_clEvEUlaE_St5arrayIPcLm2EEEEviT0_T1_:
	.zero		376


//--------------------- .nv.constant0._ZN2at6native29vectorized_elementwise_kernelILi4EZZZNS0_23logical_not_kernel_cudaERNS_18TensorIteratorBaseEENKUlvE0_clEvENKUlvE0_clEvEUlaE_St5arrayIPcLm2EEEEviT0_T1_ --------------------------
	.section	.nv.constant0._ZN2at6native29vectorized_elementwise_kernelILi4EZZZNS0_23logical_not_kernel_cudaERNS_18TensorIteratorBaseEENKUlvE0_clEvENKUlvE0_clEvEUlaE_St5arrayIPcLm2EEEEviT0_T1_,"a",@progbits
	.sectionflags	@""
	.align	4
.nv.constant0._ZN2at6native29vectorized_elementwise_kernelILi4EZZZNS0_23logical_not_kernel_cudaERNS_18TensorIteratorBaseEENKUlvE0_clEvENKUlvE0_clEvEUlaE_St5arrayIPcLm2EEEEviT0_T1_:
	.zero		376


//--------------------- .nv.constant0._ZN2at6native29vectorized_elementwise_kernelILi8EZZZNS0_23logical_not_kernel_cudaERNS_18TensorIteratorBaseEENKUlvE0_clEvENKUlvE0_clEvEUlaE_St5arrayIPcLm2EEEEviT0_T1_ --------------------------
	.section	.nv.constant0._ZN2at6native29vectorized_elementwise_kernelILi8EZZZNS0_23logical_not_kernel_cudaERNS_18TensorIteratorBaseEENKUlvE0_clEvENKUlvE0_clEvEUlaE_St5arrayIPcLm2EEEEviT0_T1_,"a",@progbits
	.sectionflags	@""
	.align	4
.nv.constant0._ZN2at6native29vectorized_elementwise_kernelILi8EZZZNS0_23logical_not_kernel_cudaERNS_18TensorIteratorBaseEENKUlvE0_clEvENKUlvE0_clEvEUlaE_St5arrayIPcLm2EEEEviT0_T1_:
	.zero		376


//--------------------- .nv.constant0._ZN2at6native18elementwise_kernelILi128ELi4EZNS0_15gpu_kernel_implIZZZNS0_23logical_not_kernel_cudaERNS_18TensorIteratorBaseEENKUlvE0_clEvENKUlvE_clEvEUlhE_EEvS4_RKT_EUliE_EEviT1_ --------------------------
	.section	.nv.constant0._ZN2at6native18elementwise_kernelILi128ELi4EZNS0_15gpu_kernel_implIZZZNS0_23logical_not_kernel_cudaERNS_18TensorIteratorBaseEENKUlvE0_clEvENKUlvE_clEvEUlhE_EEvS4_RKT_EUliE_EEviT1_,"a",@progbits
	.sectionflags	@""
	.align	4
.nv.constant0._ZN2at6native18elementwise_kernelILi128ELi4EZNS0_15gpu_kernel_implIZZZNS0_23logical_not_kernel_cudaERNS_18TensorIteratorBaseEENKUlvE0_clEvENKUlvE_clEvEUlhE_EEvS4_RKT_EUliE_EEviT1_:
	.zero		896


//--------------------- .nv.constant0._ZN2at6native27unrolled_elementwise_kernelIZZZNS0_23logical_not_kernel_cudaERNS_18TensorIteratorBaseEENKUlvE0_clEvENKUlvE_clEvEUlhE_St5arrayIPcLm2EELi4E23TrivialOffsetCalculatorILi1EjESB_NS0_6memory12LoadWithCastILi1EEENSC_13StoreWithCastILi1EEEEEviT_T0_T2_T3_T4_T5_ --------------------------
	.section	.nv.constant0._ZN2at6native27unrolled_elementwise_kernelIZZZNS0_23logical_not_kernel_cudaERNS_18TensorIteratorBaseEENKUlvE0_clEvENKUlvE_clEvEUlhE_St5arrayIPcLm2EELi4E23TrivialOffsetCalculatorILi1EjESB_NS0_6memory12LoadWithCastILi1EEENSC_13StoreWithCastILi1EEEEEviT_T0_T2_T3_T4_T5_,"a",@progbits
	.sectionflags	@""
	.align	4
.nv.constant0._ZN2at6native27unrolled_elementwise_kernelIZZZNS0_23logical_not_kernel_cudaERNS_18TensorIteratorBaseEENKUlvE0_clEvENKUlvE_clEvEUlhE_St5arrayIPcLm2EELi4E23TrivialOffsetCalculatorILi1EjESB_NS0_6memory12LoadWithCastILi1EEENSC_13StoreWithCastILi1EEEEEviT_T0_T2_T3_T4_T5_:
	.zero		396


//--------------------- .nv.constant0._ZN2at6native18elementwise_kernelILi128ELi4EZNS0_22gpu_kernel_impl_nocastIZZZNS0_23logical_not_kernel_cudaERNS_18TensorIteratorBaseEENKUlvE0_clEvENKUlvE_clEvEUlhE_EEvS4_RKT_EUliE_EEviT1_ --------------------------
	.section	.nv.constant0._ZN2at6native18elementwise_kernelILi128ELi4EZNS0_22gpu_kernel_impl_nocastIZZZNS0_23logical_not_kernel_cudaERNS_18TensorIteratorBaseEENKUlvE0_clEvENKUlvE_clEvEUlhE_EEvS4_RKT_EUliE_EEviT1_,"a",@progbits
	.sectionflags	@""
	.align	4
.nv.constant0._ZN2at6native18elementwise_kernelILi128ELi4EZNS0_22gpu_kernel_impl_nocastIZZZNS0_23logical_not_kernel_cudaERNS_18TensorIteratorBaseEENKUlvE0_clEvENKUlvE_clEvEUlhE_EEvS4_RKT_EUliE_EEviT1_:
	.zero		896


//--------------------- .nv.constant0._ZN2at6native27unrolled_elementwise_kernelIZZZNS0_23logical_not_kernel_cudaERNS_18TensorIteratorBaseEENKUlvE0_clEvENKUlvE_clEvEUlhE_St5arrayIPcLm2EELi4E23TrivialOffsetCalculatorILi1EjESB_NS0_6memory15LoadWithoutCastENSC_16StoreWithoutCastEEEviT_T0_T2_T3_T4_T5_ --------------------------
	.section	.nv.constant0._ZN2at6native27unrolled_elementwise_kernelIZZZNS0_23logical_not_kernel_cudaERNS_18TensorIteratorBaseEENKUlvE0_clEvENKUlvE_clEvEUlhE_St5arrayIPcLm2EELi4E23TrivialOffsetCalculatorILi1EjESB_NS0_6memory15LoadWithoutCastENSC_16StoreWithoutCastEEEviT_T0_T2_T3_T4_T5_,"a",@progbits
	.sectionflags	@""
	.align	4
.nv.constant0._ZN2at6native27unrolled_elementwise_kernelIZZZNS0_23logical_not_kernel_cudaERNS_18TensorIteratorBaseEENKUlvE0_clEvENKUlvE_clEvEUlhE_St5arrayIPcLm2EELi4E23TrivialOffsetCalculatorILi1EjESB_NS0_6memory15LoadWithoutCastENSC_16StoreWithoutCastEEEviT_T0_T2_T3_T4_T5_:
	.zero		380


//--------------------- .nv.constant0._ZN2at6native29vectorized_elementwise_kernelILi2EZZZNS0_23logical_not_kernel_cudaERNS_18TensorIteratorBaseEENKUlvE0_clEvENKUlvE_clEvEUlhE_St5arrayIPcLm2EEEEviT0_T1_ --------------------------
	.section	.nv.constant0._ZN2at6native29vectorized_elementwise_kernelILi2EZZZNS0_23logical_not_kernel_cudaERNS_18TensorIteratorBaseEENKUlvE0_clEvENKUlvE_clEvEUlhE_St5arrayIPcLm2EEEEviT0_T1_,"a",@progbits
	.sectionflags	@""
	.align	4
.nv.constant0._ZN2at6native29vectorized_elementwise_kernelILi2EZZZNS0_23logical_not_kernel_cudaERNS_18TensorIteratorBaseEENKUlvE0_clEvENKUlvE_clEvEUlhE_St5arrayIPcLm2EEEEviT0_T1_:
	.zero		376


//--------------------- .nv.constant0._ZN2at6native29vectorized_elementwise_kernelILi4EZZZNS0_23logical_not_kernel_cudaERNS_18TensorIteratorBaseEENKUlvE0_clEvENKUlvE_clEvEUlhE_St5arrayIPcLm2EEEEviT0_T1_ --------------------------
	.section	.nv.constant0._ZN2at6native29vectorized_elementwise_kernelILi4EZZZNS0_23logical_not_kernel_cudaERNS_18TensorIteratorBaseEENKUlvE0_clEvENKUlvE_clEvEUlhE_St5arrayIPcLm2EEEEviT0_T1_,"a",@progbits
	.sectionflags	@""
	.align	4
.nv.constant0._ZN2at6native29vectorized_elementwise_kernelILi4EZZZNS0_23logical_not_kernel_cudaERNS_18TensorIteratorBaseEENKUlvE0_clEvENKUlvE_clEvEUlhE_St5arrayIPcLm2EEEEviT0_T1_:
	.zero		376


//--------------------- .nv.constant0._ZN2at6native29vectorized_elementwise_kernelILi8EZZZNS0_23logical_not_kernel_cudaERNS_18TensorIteratorBaseEENKUlvE0_clEvENKUlvE_clEvEUlhE_St5arrayIPcLm2EEEEviT0_T1_ --------------------------
	.section	.nv.constant0._ZN2at6native29vectorized_elementwise_kernelILi8EZZZNS0_23logical_not_kernel_cudaERNS_18TensorIteratorBaseEENKUlvE0_clEvENKUlvE_clEvEUlhE_St5arrayIPcLm2EEEEviT0_T1_,"a",@progbits
	.sectionflags	@""
	.align	4
.nv.constant0._ZN2at6native29vectorized_elementwise_kernelILi8EZZZNS0_23logical_not_kernel_cudaERNS_18TensorIteratorBaseEENKUlvE0_clEvENKUlvE_clEvEUlhE_St5arrayIPcLm2EEEEviT0_T1_:
	.zero		376


//--------------------- .text._ZN2at6native18elementwise_kernelILi128ELi4EZNS0_15gpu_kernel_implIZZZNS0_19signbit_kernel_cudaERNS_18TensorIteratorBaseEENKUlvE0_clEvENKUlvE2_clEvEUlN3c104HalfEE_EEvS4_RKT_EUliE_EEviT1_ --------------------------
	.section	.text._ZN2at6native18elementwise_kernelILi128ELi4EZNS0_15gpu_kernel_implIZZZNS0_19signbit_kernel_cudaERNS_18TensorIteratorBaseEENKUlvE0_clEvENKUlvE2_clEvEUlN3c104HalfEE_EEvS4_RKT_EUliE_EEviT1_,"ax",@progbits
	.sectioninfo	@"SHI_REGISTERS=26"
	.align	128
        .global         _ZN2at6native18elementwise_kernelILi128ELi4EZNS0_15gpu_kernel_implIZZZNS0_19signbit_kernel_cudaERNS_18TensorIteratorBaseEENKUlvE0_clEvENKUlvE2_clEvEUlN3c104HalfEE_EEvS4_RKT_EUliE_EEviT1_
        .type           _ZN2at6native18elementwise_kernelILi128ELi4EZNS0_15gpu_kernel_implIZZZNS0_19signbit_kernel_cudaERNS_18TensorIteratorBaseEENKUlvE0_clEvENKUlvE2_clEvEUlN3c104HalfEE_EEvS4_RKT_EUliE_EEviT1_,@function
        .size           _ZN2at6native18elementwise_kernelILi128ELi4EZNS0_15gpu_kernel_implIZZZNS0_19signbit_kernel_cudaERNS_18TensorIteratorBaseEENKUlvE0_clEvENKUlvE2_clEvEUlN3c104HalfEE_EEvS4_RKT_EUliE_EEviT1_,(.L_x_22302 - _ZN2at6native18elementwise_kernelILi128ELi4EZNS0_15gpu_kernel_implIZZZNS0_19signbit_kernel_cudaERNS_18TensorIteratorBaseEENKUlvE0_clEvENKUlvE2_clEvEUlN3c104HalfEE_EEvS4_RKT_EUliE_EEviT1_)
        .other          _ZN2at6native18elementwise_kernelILi128ELi4EZNS0_15gpu_kernel_implIZZZNS0_19signbit_kernel_cudaERNS_18TensorIteratorBaseEENKUlvE0_clEvENKUlvE2_clEvEUlN3c104HalfEE_EEvS4_RKT_EUliE_EEviT1_,@"STO_CUDA_ENTRY STV_DEFAULT"
_ZN2at6native18elementwise_kernelILi128ELi4EZNS0_15gpu_kernel_implIZZZNS0_19signbit_kernel_cudaERNS_18TensorIteratorBaseEENKUlvE0_clEvENKUlvE2_clEvEUlN3c104HalfEE_EEvS4_RKT_EUliE_EEviT1_:
.text._ZN2at6native18elementwise_kernelILi128ELi4EZNS0_15gpu_kernel_implIZZZNS0_19signbit_kernel_cudaERNS_18TensorIteratorBaseEENKUlvE0_clEvENKUlvE2_clEvEUlN3c104HalfEE_EEvS4_RKT_EUliE_EEviT1_:
[----:B------:R-:W-:Y:S02]  /*0000*/  IMAD.MOV.U32 R1, RZ, RZ, c[0x0][0x28] ;  /* 0x00000a00ff017624 */ /* 0x000fe400078e00ff */
[----:B------:R-:W0:Y:S01]  /*0010*/  S2R R18, SR_CTAID.X ;  /* 0x0000000000127919 */ /* 0x000e220000002500 */
[----:B------:R-:W-:Y:S01]  /*0020*/  ULDC.64 UR36, c[0x0][0x118] ;  /* 0x0000460000247ab9 */ /* 0x000fe20000000a00 */
[----:B------:R-:W-:Y:S02]  /*0030*/  BSSY B6, `(.L_x_0) ;  /* 0x00002cd000067945 */ /* 0x000fe40003800000 */
[----:B------:R-:W0:Y:S02]  /*0040*/  S2R R23, SR_TID.X ;  /* 0x0000000000177919 */ /* 0x000e240000002100 */
[----:B0-----:R-:W-:-:S05]  /*0050*/  IMAD R19, R18, 0x200, R23 ;  /* 0x0000020012137824 */ /* 0x001fca00078e0217 */
[----:B------:R-:W-:-:S13]  /*0060*/  ISETP.GE.AND P0, PT, R19, c[0x0][0x160], PT ;  /* 0x0000580013007a0c */ /* 0x000fda0003f06270 */
[----:B------:R-:W-:Y:S05]  /*0070*/  @P0 BRA `(.L_x_1) ;  /* 0x00002c8000000947 */ /* 0x000fea0003800000 */
[----:B------:R-:W-:Y:S01]  /*0080*/  ISETP.NE.AND P0, PT, RZ, c[0x0][0x168], PT ;  /* 0x00005a00ff007a0c */ /* 0x000fe20003f05270 */
[----:B------:R-:W-:Y:S02]  /*0090*/  IMAD.MOV.U32 R0, RZ, RZ, RZ ;  /* 0x000000ffff007224 */ /* 0x000fe400078e00ff */
[----:B------:R-:W-:-:S10]  /*00a0*/  IMAD.MOV.U32 R16, RZ, RZ, RZ ;  /* 0x000000ffff107224 */ /* 0x000fd400078e00ff */
[----:B------:R-:W-:Y:S05]  /*00b0*/  @!P0 BRA `(.L_x_2) ;  /* 0x00000e0000008947 */ /* 0x000fea0003800000 */
[----:B------:R-:W-:Y:S02]  /*00c0*/  IMAD.MOV.U32 R2, RZ, RZ, RZ ;  /* 0x000000ffff027224 */ /* 0x000fe400078e00ff */
[----:B------:R-:W-:Y:S02]  /*00d0*/  IMAD.MOV.U32 R3, RZ, RZ, R19 ;  /* 0x000000ffff037224 */ /* 0x000fe400078e0013 */
[----:B------:R-:W-:Y:S02]  /*00e0*/  IMAD.MOV.U32 R6, RZ, RZ, c[0x0][0x168] ;  /* 0x00005a00ff067624 */ /* 0x000fe400078e00ff */
[----:B------:R-:W-:-:S03]  /*00f0*/  IMAD.HI.U32 R2, R19, c[0x0][0x170], R2 ;  /* 0x00005c0013027a27 */ /* 0x000fc600078e0002 */
[----:B------:R-:W-:Y:S02]  /*0100*/  ISETP.NE.AND P0, PT, R6, 0x1, PT ;  /* 0x000000010600780c */ /* 0x000fe40003f05270 */
[----:B------:R-:W-:-:S05]  /*0110*/  SHF.R.U32.HI R3, RZ, c[0x0][0x174], R2 ;  /* 0x00005d00ff037a19 */ /* 0x000fca0000011602 */
[----:B------:R-:W-:-:S04]  /*0120*/  IMAD.MOV R0, RZ, RZ, -R3 ;  /* 0x000000ffff007224 */ /* 0x000fc800078e0a03 */
[----:B------:R-:W-:-:S04]  /*0130*/  IMAD R0, R0, c[0x0][0x16c], R19 ;  /* 0x00005b0000007a24 */ /* 0x000fc800078e0213 */
[C---:B------:R-:W-:Y:S02]  /*0140*/  IMAD R16, R0.reuse, c[0x0][0x298], RZ ;  /* 0x0000a60000107a24 */ /* 0x040fe400078e02ff */
[----:B------:R-:W-:Y:S01]  /*0150*/  IMAD R0, R0, c[0x0][0x29c], RZ ;  /* 0x0000a70000007a24 */ /* 0x000fe200078e02ff */
[----:B------:R-:W-:Y:S05]  /*0160*/  @!P0 BRA `(.L_x_2) ;  /* 0x00000d5000008947 */ /* 0x000fea0003800000 */
[----:B------:R-:W-:Y:S01]  /*0170*/  IMAD.MOV.U32 R2, RZ, RZ, RZ ;  /* 0x000000ffff027224 */ /* 0x000fe200078e00ff */
[----:B------:R-:W-:-:S03]  /*0180*/  ISETP.NE.AND P0, PT, R6, 0x2, PT ;  /* 0x000000020600780c */ /* 0x000fc60003f05270 */
[----:B------:R-:W-:-:S05]  /*0190*/  IMAD.HI.U32 R4, R3, c[0x0][0x17c], R2 ;  /* 0x00005f0003047a27 */ /* 0x000fca00078e0002 */
[----:B------:R-:W-:-:S05]  /*01a0*/  SHF.R.U32.HI R5, RZ, c[0x0][0x180], R4 ;  /* 0x00006000ff057a19 */ /* 0x000fca0000011604 */
[----:B------:R-:W-:-:S04]  /*01b0*/  IMAD.MOV R2, RZ, RZ, -R5 ;  /* 0x000000ffff027224 */ /* 0x000fc800078e0a05 */
[----:B------:R-:W-:-:S04]  /*01c0*/  IMAD R3, R2, c[0x0][0x178], R3 ;  /* 0x00005e0002037a24 */ /* 0x000fc800078e0203 */
[C---:B------:R-:W-:Y:S02]  /*01d0*/  IMAD R16, R3.reuse, c[0x0][0x2a0], R16 ;  /* 0x0000a80003107a24 */ /* 0x040fe400078e0210 */
[----:B------:R-:W-:Y:S01]  /*01e0*/  IMAD R0, R3, c[0x0][0x2a4], R0 ;  /* 0x0000a90003007a24 */ /* 0x000fe200078e0200 */
        /* <DEDUP_REMOVED lines=190> */
[----:B------:R-:W-:Y:S01]  /*0dd0*/  ISETP.NE.AND P0, PT, R6, 0x18, PT ;  /* 0x000000180600780c */ /* 0x000fe20003f05270 */
[----:B------:R-:W-:-:S04]  /*0de0*/  IMAD.MOV.U32 R2, RZ, RZ, RZ ;  /* 0x000000ffff027224 */ /* 0x000fc800078e00ff */
[----:B------:R-:W-:-:S05]  /*0df0*/  IMAD.HI.U32 R4, R3, c[0x0][0x284], R2 ;  /* 0x0000a10003047a27 */ /* 0x000fca00078e0002 */
[----:B------:R-:W-:-:S03]  /*0e00*/  SHF.R.U32.HI R5, RZ, c[0x0][0x288], R4 ;  /* 0x0000a200ff057a19 */ /* 0x000fc60000011604 */
[----:B------:R-:W-:Y:S02]  /*0e10*/  @P0 IMAD.MOV.U32 R4, RZ, RZ, RZ ;  /* 0x000000ffff040224 */ /* 0x000fe400078e00ff */
[--C-:B------:R-:W-:Y:S02]  /*0e20*/  IMAD.MOV R7, RZ, RZ, -R5.reuse ;  /* 0x000000ffff077224 */ /* 0x100fe400078e0a05 */
[----:B------:R-:W-:-:S04]  /*0e30*/  @P0 IMAD.HI.U32 R2, R5, c[0x0][0x290], R4 ;  /* 0x0000a40005020a27 */ /* 0x000fc800078e0004 */
[----:B------:R-:W-:Y:S01]  /*0e40*/  IMAD R3, R7, c[0x0][0x280], R3 ;  /* 0x0000a00007037a24 */ /* 0x000fe200078e0203 */
[----:B------:R-:W-:-:S03]  /*0e50*/  @P0 SHF.R.U32.HI R2, RZ, c[0x0][0x294], R2 ;  /* 0x0000a500ff020a19 */ /* 0x000fc60000011602 */
[C---:B------:R-:W-:Y:S02]  /*0e60*/  IMAD R16, R3.reuse, c[0x0][0x350], R16 ;  /* 0x0000d40003107a24 */ /* 0x040fe400078e0210 */
[----:B------:R-:W-:Y:S02]  /*0e70*/  @P0 IMAD.MOV R4, RZ, RZ, -R2 ;  /* 0x000000ffff040224 */ /* 0x000fe400078e0a02 */
[----:B------:R-:W-:Y:S02]  /*0e80*/  IMAD R0, R3, c[0x0][0x354], R0 ;  /* 0x0000d50003007a24 */ /* 0x000fe400078e0200 */
[----:B------:R-:W-:-:S04]  /*0e90*/  @P0 IMAD R5, R4, c[0x0][0x28c], R5 ;  /* 0x0000a30004050a24 */ /* 0x000fc800078e0205 */
[C---:B------:R-:W-:Y:S02]  /*0ea0*/  @P0 IMAD R16, R5.reuse, c[0x0][0x358], R16 ;  /* 0x0000d60005100a24 */ /* 0x040fe400078e0210 */
[----:B------:R-:W-:Y:S02]  /*0eb0*/  @P0 IMAD R0, R5, c[0x0][0x35c], R0 ;  /* 0x0000d70005000a24 */ /* 0x000fe400078e0200 */
.L_x_2:
[----:B------:R-:W0:Y:S01]  /*0ec0*/  LDC.U8 R5, c[0x0][0x372] ;  /* 0x0000dc80ff057b82 */ /* 0x000e220000000000 */
[----:B------:R-:W-:Y:S02]  /*0ed0*/  IADD3 R16, P1, R16, c[0x0][0x360], RZ ;  /* 0x0000d80010107a10 */ /* 0x000fe40007f3e0ff */
[----:B------:R-:W-:-:S03]  /*0ee0*/  IADD3 R2, P2, R0, c[0x0][0x368], RZ ;  /* 0x0000da0000027a10 */ /* 0x000fc60007f5e0ff */
[----:B------:R-:W-:Y:S02]  /*0ef0*/  IMAD.X R17, RZ, RZ, c[0x0][0x364], P1 ;  /* 0x0000d900ff117624 */ /* 0x000fe400008e06ff */
[----:B------:R-:W-:Y:S01]  /*0f00*/  IMAD.X R3, RZ, RZ, c[0x0][0x36c], P2 ;  /* 0x0000db00ff037624 */ /* 0x000fe200010e06ff */
[----:B0-----:R-:W-:-:S04]  /*0f10*/  PRMT R4, R5, 0x9910, RZ ;  /* 0x0000991005047816 */ /* 0x001fc800000000ff */
[----:B------:R-:W-:-:S13]  /*0f20*/  ISETP.GT.AND P0, PT, R4, 0x9, PT ;  /* 0x000000090400780c */ /* 0x000fda0003f04270 */
[----:B------:R-:W-:Y:S05]  /*0f30*/  @P0 BRA `(.L_x_3) ;  /* 0x000003e000000947 */ /* 0x000fea0003800000 */
[----:B------:R-:W-:-:S13]  /*0f40*/  ISETP.GT.AND P0, PT, R4, 0x4, PT ;  /* 0x000000040400780c */ /* 0x000fda0003f04270 */
[----:B------:R-:W-:Y:S05]  /*0f50*/  @P0 BRA `(.L_x_4) ;  /* 0x0000020000000947 */ /* 0x000fea0003800000 */
[----:B------:R-:W-:-:S13]  /*0f60*/  ISETP.GT.AND P0, PT, R4, 0x1, PT ;  /* 0x000000010400780c */ /* 0x000fda0003f04270 */
[----:B------:R-:W-:Y:S05]  /*0f70*/  @P0 BRA `(.L_x_5) ;  /* 0x000000c000000947 */ /* 0x000fea0003800000 */
[----:B------:R-:W-:-:S13]  /*0f80*/  ISETP.NE.AND P0, PT, R5, RZ, PT ;  /* 0x000000ff0500720c */ /* 0x000fda0003f05270 */
[----:B------:R-:W-:Y:S05]  /*0f90*/  @!P0 BRA `(.L_x_6) ;  /* 0x0000006000008947 */ /* 0x000fea0003800000 */
[----:B------:R-:W-:-:S13]  /*0fa0*/  ISETP.NE.AND P0, PT, R4, 0x1, PT ;  /* 0x000000010400780c */ /* 0x000fda0003f05270 */
[----:B------:R-:W-:Y:S05]  /*0fb0*/  @P0 BRA `(.L_x_7) ;  /* 0x00000cd000000947 */ /* 0x000fea0003800000 */
[----:B------:R-:W2:Y:S02]  /*0fc0*/  LDG.E.S8 R2, [R2.64] ;  /* 0x0000002402027981 */ /* 0x000ea4000c1e1300 */
[----:B--2---:R-:W0:Y:S02]  /*0fd0*/  I2F.S16 R0, R2 ;  /* 0x0000000200007306 */ /* 0x004e240000101400 */
[----:B0-----:R-:W-:Y:S01]  /*0fe0*/  F2FP.PACK_AB R0, RZ, R0 ;  /* 0x00000000ff00723e */ /* 0x001fe200000000ff */
[----:B------:R-:W-:Y:S05]  /*0ff0*/  BRA `(.L_x_8) ;  /* 0x00000e5000007947 */ /* 0x000fea0003800000 */
.L_x_6:
[----:B------:R-:W2:Y:S02]  /*1000*/  LDG.E.U8 R2, [R2.64] ;  /* 0x0000002402027981 */ /* 0x000ea4000c1e1100 */
[----:B--2---:R-:W0:Y:S02]  /*1010*/  I2F.U16 R0, R2 ;  /* 0x0000000200007306 */ /* 0x004e240000101000 */
[----:B0-----:R-:W-:Y:S01]  /*1020*/  F2FP.PACK_AB R0, RZ, R0 ;  /* 0x00000000ff00723e */ /* 0x001fe200000000ff */
[----:B------:R-:W-:Y:S05]  /*1030*/  BRA `(.L_x_8) ;  /* 0x00000e1000007947 */ /* 0x000fea0003800000 */
.L_x_5:
[----:B------:R-:W-:-:S13]  /*1040*/  ISETP.NE.AND P0, PT, R4, 0x2, PT ;  /* 0x000000020400780c */ /* 0x000fda0003f05270 */
[----:B------:R-:W-:Y:S05]  /*1050*/  @!P0 BRA `(.L_x_9) ;  /* 0x000000c000008947 */ /* 0x000fea0003800000 */
[----:B------:R-:W-:-:S13]  /*1060*/  ISETP.NE.AND P0, PT, R4, 0x3, PT ;  /* 0x000000030400780c */ /* 0x000fda0003f05270 */
[----:B------:R-:W-:Y:S05]  /*1070*/  @!P0 BRA `(.L_x_10) ;  /* 0x0000006000008947 */ /* 0x000fea0003800000 */
[----:B------:R-:W-:-:S13]  /*1080*/  ISETP.NE.AND P0, PT, R4, 0x4, PT ;  /* 0x000000040400780c */ /* 0x000fda0003f05270 */
[----:B------:R-:W-:Y:S05]  /*1090*/  @P0 BRA `(.L_x_7) ;  /* 0x00000bf000000947 */ /* 0x000fea0003800000 */
[----:B------:R-:W2:Y:S02]  /*10a0*/  LDG.E.64 R2, [R2.64] ;  /* 0x0000002402027981 */ /* 0x000ea4000c1e1b00 */
[----:B--2---:R-:W0:Y:S02]  /*10b0*/  I2F.S64 R0, R2 ;  /* 0x0000000200007312 */ /* 0x004e240000301400 */
[----:B0-----:R-:W-:Y:S01]  /*10c0*/  F2FP.PACK_AB R0, RZ, R0 ;  /* 0x00000000ff00723e */ /* 0x001fe200000000ff */
[----:B------:R-:W-:Y:S05]  /*10d0*/  BRA `(.L_x_8) ;  /* 0x00000d7000007947 */ /* 0x000fea0003800000 */
.L_x_10:
[----:B------:R-:W2:Y:S02]  /*10e0*/  LDG.E R2, [R2.64] ;  /* 0x0000002402027981 */ /* 0x000ea4000c1e1900 */
[----:B--2---:R-:W0:Y:S02]  /*10f0*/  I2F R0, R2 ;  /* 0x0000000200007306 */ /* 0x004e240000201400 */
[----:B0-----:R-:W-:Y:S01]  /*1100*/  F2FP.PACK_AB R0, RZ, R0 ;  /* 0x00000000ff00723e */ /* 0x001fe200000000ff */
[----:B------:R-:W-:Y:S05]  /*1110*/  BRA `(.L_x_8) ;  /* 0x00000d3000007947 */ /* 0x000fea0003800000 */
.L_x_9:
[----:B------:R-:W2:Y:S02]  /*1120*/  LDG.E.U16 R2, [R2.64] ;  /* 0x0000002402027981 */ /* 0x000ea4000c1e1500 */
[----:B--2---:R-:W0:Y:S02]  /*1130*/  I2F.S16 R0, R2 ;  /* 0x0000000200007306 */ /* 0x004e240000101400 */
[----:B0-----:R-:W-:Y:S01]  /*1140*/  F2FP.PACK_AB R0, RZ, R0 ;  /* 0x00000000ff00723e */ /* 0x001fe200000000ff */
[----:B------:R-:W-:Y:S05]  /*1150*/  BRA `(.L_x_8) ;  /* 0x00000cf000007947 */ /* 0x000fea0003800000 */
.L_x_4:
[----:B------:R-:W-:-:S13]  /*1160*/  ISETP.GT.AND P0, PT, R4, 0x6, PT ;  /* 0x000000060400780c */ /* 0x000fda0003f04270 */
[----:B------:R-:W-:Y:S05]  /*1170*/  @P0 BRA `(.L_x_11) ;  /* 0x0000009000000947 */ /* 0x000fea0003800000 */
[----:B------:R-:W-:-:S13]  /*1180*/  ISETP.NE.AND P0, PT, R4, 0x5, PT ;  /* 0x000000050400780c */ /* 0x000fda0003f05270 */
[----:B------:R-:W-:Y:S05]  /*1190*/  @!P0 BRA `(.L_x_12) ;  /* 0x0000005000008947 */ /* 0x000fea0003800000 */
[----:B------:R-:W-:-:S13]  /*11a0*/  ISETP.NE.AND P0, PT, R4, 0x6, PT ;  /* 0x000000060400780c */ /* 0x000fda0003f05270 */
[----:B------:R-:W-:Y:S05]  /*11b0*/  @P0 BRA `(.L_x_7) ;  /* 0x00000ad000000947 */ /* 0x000fea0003800000 */
[----:B------:R-:W2:Y:S02]  /*11c0*/  LDG.E R2, [R2.64] ;  /* 0x0000002402027981 */ /* 0x000ea4000c1e1900 */
[----:B--2---:R-:W-:Y:S01]  /*11d0*/  F2FP.PACK_AB R0, RZ, R2 ;  /* 0x00000002ff00723e */ /* 0x004fe200000000ff */
[----:B------:R-:W-:Y:S05]  /*11e0*/  BRA `(.L_x_8) ;  /* 0x00000c6000007947 */ /* 0x000fea0003800000 */
.L_x_12:
[----:B------:R0:W5:Y:S01]  /*11f0*/  LDG.E.U16 R0, [R2.64] ;  /* 0x0000002402007981 */ /* 0x000162000c1e1500 */
[----:B------:R-:W-:Y:S05]  /*1200*/  BRA `(.L_x_8) ;  /* 0x00000c4000007947 */ /* 0x000fea0003800000 */
.L_x_11:
[----:B------:R-:W-:-:S13]  /*1210*/  ISETP.NE.AND P0, PT, R4, 0x7, PT ;  /* 0x000000070400780c */ /* 0x000fda0003f05270 */
[----:B------:R-:W-:Y:S05]  /*1220*/  @!P0 BRA `(.L_x_13) ;  /* 0x0000009000008947 */ /* 0x000fea0003800000 */
[----:B------:R-:W-:-:S13]  /*1230*/  ISETP.NE.AND P0, PT, R4, 0x8, PT ;  /* 0x000000080400780c */ /* 0x000fda0003f05270 */
[----:B------:R-:W-:Y:S05]  /*1240*/  @!P0 BRA `(.L_x_14) ;  /* 0x0000005000008947 */ /* 0x000fea0003800000 */
[----:B------:R-:W-:-:S13]  /*1250*/  ISETP.NE.AND P0, PT, R4, 0x9, PT ;  /* 0x000000090400780c */ /* 0x000fda0003f05270 */
[----:B------:R-:W-:Y:S05]  /*1260*/  @P0 BRA `(.L_x_7) ;  /* 0x00000a2000000947 */ /* 0x000fea0003800000 */
[----:B------:R-:W2:Y:S02]  /*1270*/  LDG.E R2, [R2.64] ;  /* 0x0000002402027981 */ /* 0x000ea4000c1e1900 */
[----:B--2---:R-:W-:Y:S01]  /*1280*/  F2FP.PACK_AB R0, RZ, R2 ;  /* 0x00000002ff00723e */ /* 0x004fe200000000ff */
[----:B------:R-:W-:Y:S05]  /*1290*/  BRA `(.L_x_8) ;  /* 0x00000bb000007947 */ /* 0x000fea0003800000 */
.L_x_14:
[----:B------:R0:W5:Y:S01]  /*12a0*/  LDG.E.U16 R0, [R2.64] ;  /* 0x0000002402007981 */ /* 0x000162000c1e1500 */
[----:B------:R-:W-:Y:S05]  /*12b0*/  BRA `(.L_x_8) ;  /* 0x00000b9000007947 */ /* 0x000fea0003800000 */
.L_x_13:
[----:B------:R-:W2:Y:S02]  /*12c0*/  LDG.E.64 R2, [R2.64] ;  /* 0x0000002402027981 */ /* 0x000ea4000c1e1b00 */
[----:B--2---:R-:W0:Y:S01]  /*12d0*/  F2F.F32.F64 R0, R2 ;  /* 0x0000000200007310 */ /* 0x004e220000301000 */
[----:B------:R-:W0:-:S14]  /*12e0*/  DSETP.GEU.AND P0, PT, |R2|, c[0x2][0x0], PT ;  /* 0x008000000200762a */ /* 0x000e1c0003f0e200 */
[----:B0-----:R-:W-:-:S05]  /*12f0*/  @!P0 FMUL R0, R0, 1.175494350822287508e-38 ;  /* 0x0080000000008820 */ /* 0x001fca0000400000 */
[----:B------:R-:W-:Y:S01]  /*1300*/  F2FP.PACK_AB R0, RZ, R0 ;  /* 0x00000000ff00723e */ /* 0x000fe200000000ff */
[----:B------:R-:W-:Y:S05]  /*1310*/  BRA `(.L_x_8) ;  /* 0x00000b3000007947 */ /* 0x000fea0003800000 */
.L_x_3:
[----:B------:R-:W-:-:S13]  /*1320*/  ISETP.GT.AND P0, PT, R4, 0x18, PT ;  /* 0x000000180400780c */ /* 0x000fda0003f04270 */
[----:B------:R-:W-:Y:S05]  /*1330*/  @P0 BRA `(.L_x_15) ;  /* 0x0000040000000947 */ /* 0x000fea0003800000 */
[----:B------:R-:W-:-:S13]  /*1340*/  ISETP.GT.AND P0, PT, R4, 0xe, PT ;  /* 0x0000000e0400780c */ /* 0x000fda0003f04270 */
[----:B------:R-:W-:Y:S05]  /*1350*/  @P0 BRA `(.L_x_16) ;  /* 0x000000f000000947 */ /* 0x000fea0003800000 */
[----:B------:R-:W-:-:S13]  /*1360*/  ISETP.NE.AND P0, PT, R4, 0xa, PT ;  /* 0x0000000a0400780c */ /* 0x000fda0003f05270 */
[----:B------:R-:W-:Y:S05]  /*1370*/  @!P0 BRA `(.L_x_17) ;  /* 0x0000007000008947 */ /* 0x000fea0003800000 */
[----:B------:R-:W-:-:S13]  /*1380*/  ISETP.NE.AND P0, PT, R4, 0xb, PT ;  /* 0x0000000b0400780c */ /* 0x000fda0003f05270 */
[----:B------:R-:W-:Y:S05]  /*1390*/  @P0 BRA `(.L_x_7) ;  /* 0x000008f000000947 */ /* 0x000fea0003800000 */
[----:B------:R-:W2:Y:S02]  /*13a0*/  LDG.E.U8 R2, [R2.64] ;  /* 0x0000002402027981 */ /* 0x000ea4000c1e1100 */
[----:B--2---:R-:W-:-:S04]  /*13b0*/  ISETP.NE.AND P0, PT, R2, RZ, PT ;  /* 0x000000ff0200720c */ /* 0x004fc80003f05270 */
[----:B------:R-:W-:-:S04]  /*13c0*/  FSEL R0, RZ, 1, !P0 ;  /* 0x3f800000ff007808 */ /* 0x000fc80004000000 */
[----:B------:R-:W-:Y:S01]  /*13d0*/  F2FP.PACK_AB R0, RZ, R0 ;  /* 0x00000000ff00723e */ /* 0x000fe200000000ff */
[----:B------:R-:W-:Y:S05]  /*13e0*/  BRA `(.L_x_8) ;  /* 0x00000a6000007947 */ /* 0x000fea0003800000 */
.L_x_17:
[----:B------:R-:W2:Y:S02]  /*13f0*/  LDG.E.64 R2, [R2.64] ;  /* 0x0000002402027981 */ /* 0x000ea4000c1e1b00 */
[----:B--2---:R-:W0:Y:S01]  /*1400*/  F2F.F32.F64 R0, R2 ;  /* 0x0000000200007310 */ /* 0x004e220000301000 */
[----:B------:R-:W0:-:S14]  /*1410*/  DSETP.GEU.AND P0, PT, |R2|, c[0x2][0x0], PT ;  /* 0x008000000200762a */ /* 0x000e1c0003f0e200 */
[----:B0-----:R-:W-:-:S05]  /*1420*/  @!P0 FMUL R0, R0, 1.175494350822287508e-38 ;  /* 0x0080000000008820 */ /* 0x001fca0000400000 */
[----:B------:R-:W-:Y:S01]  /*1430*/  F2FP.PACK_AB R0, RZ, R0 ;  /* 0x00000000ff00723e */ /* 0x000fe200000000ff */
[----:B------:R-:W-:Y:S05]  /*1440*/  BRA `(.L_x_8) ;  /* 0x00000a0000007947 */ /* 0x000fea0003800000 */
.L_x_16:
[----:B------:R-:W-:-:S13]  /*1450*/  ISETP.NE.AND P0, PT, R4, 0xf, PT ;  /* 0x0000000f0400780c */ /* 0x000fda0003f05270 */
[----:B------:R-:W-:Y:S05]  /*1460*/  @!P0 BRA `(.L_x_18) ;  /* 0x0000029000008947 */ /* 0x000fea0003800000 */
[----:B------:R-:W-:-:S13]  /*1470*/  ISETP.NE.AND P0, PT, R4, 0x17, PT ;  /* 0x000000170400780c */ /* 0x000fda0003f05270 */
[----:B------:R-:W-:Y:S05]  /*1480*/  @!P0 BRA `(.L_x_19) ;  /* 0x0000018000008947 */ /* 0x000fea0003800000 */
[----:B------:R-:W-:-:S13]  /*1490*/  ISETP.NE.AND P0, PT, R4, 0x18, PT ;  /* 0x000000180400780c */ /* 0x000fda0003f05270 */
[----:B------:R-:W-:Y:S05]  /*14a0*/  @P0 BRA `(.L_x_7) ;  /* 0x000007e000000947 */ /* 0x000fea0003800000 */
[----:B------:R-:W2:Y:S01]  /*14b0*/  LDG.E.U8 R0, [R2.64] ;  /* 0x0000002402007981 */ /* 0x000ea2000c1e1100 */
[----:B------:R-:W-:Y:S02]  /*14c0*/  IMAD.MOV.U32 R8, RZ, RZ, -0x800000 ;  /* 0xff800000ff087424 */ /* 0x000fe400078e00ff */
[----:B--2---:R-:W-:-:S05]  /*14d0*/  IMAD.SHL.U32 R0, R0, 0x1000000, RZ ;  /* 0x0100000000007824 */ /* 0x004fca00078e00ff */
[----:B------:R-:W-:-:S04]  /*14e0*/  LOP3.LUT R4, R0, 0x7f000000, RZ, 0xc0, !PT ;  /* 0x7f00000000047812 */ /* 0x000fc800078ec0ff */
[----:B------:R-:W0:Y:S01]  /*14f0*/  FLO.U32 R5, R4 ;  /* 0x0000000400057300 */ /* 0x000e2200000e0000 */
[C---:B------:R-:W-:Y:S02]  /*1500*/  IADD3 R6, R4.reuse, 0x1000000, RZ ;  /* 0x0100000004067810 */ /* 0x040fe40007ffe0ff */
[----:B------:R-:W-:Y:S02]  /*1510*/  IADD3 R2, R4, -0x1, RZ ;  /* 0xffffffff04027810 */ /* 0x000fe40007ffe0ff */
[----:B------:R-:W-:Y:S02]  /*1520*/  SHF.R.S32.HI R6, RZ, 0x8, R6 ;  /* 0x00000008ff067819 */ /* 0x000fe40000011406 */
[----:B------:R-:W-:Y:S02]  /*1530*/  SHF.R.S32.HI R2, RZ, 0x1f, R2 ;  /* 0x0000001fff027819 */ /* 0x000fe40000011402 */
[----:B0-----:R-:W-:-:S04]  /*1540*/  IADD3 R5, -R5, 0x1f, RZ ;  /* 0x0000001f05057810 */ /* 0x001fc80007ffe1ff */
[C---:B------:R-:W-:Y:S02]  /*1550*/  ISETP.GT.U32.AND P0, PT, R5.reuse, 0x4, PT ;  /* 0x000000040500780c */ /* 0x040fe40003f04070 */
[----:B------:R-:W-:-:S04]  /*1560*/  IADD3 R5, R5, -0x4, RZ ;  /* 0xfffffffc05057810 */ /* 0x000fc80007ffe0ff */
[----:B------:R-:W-:-:S05]  /*1570*/  SEL R5, R5, RZ, P0 ;  /* 0x000000ff05057207 */ /* 0x000fca0000000000 */
[----:B------:R-:W-:Y:S01]  /*1580*/  IMAD R8, R5, R8, 0x3c000000 ;  /* 0x3c00000005087424 */ /* 0x000fe200078e0208 */
[----:B------:R-:W-:-:S04]  /*1590*/  SHF.L.U32 R5, R4, R5, RZ ;  /* 0x0000000504057219 */ /* 0x000fc800000006ff */
[----:B------:R-:W-:-:S04]  /*15a0*/  LEA.HI R5, R5, R8, RZ, 0x1c ;  /* 0x0000000805057211 */ /* 0x000fc800078fe0ff */
[----:B------:R-:W-:-:S04]  /*15b0*/  LOP3.LUT R5, R5, 0x7f800000, R6, 0xf8, !PT ;  /* 0x7f80000005057812 */ /* 0x000fc800078ef806 */
[----:B------:R-:W-:-:S04]  /*15c0*/  LOP3.LUT R5, R5, R2, RZ, 0x30, !PT ;  /* 0x0000000205057212 */ /* 0x000fc800078e30ff */
[----:B------:R-:W-:-:S04]  /*15d0*/  LOP3.LUT R5, R5, 0x80000000, R0, 0xf8, !PT ;  /* 0x8000000005057812 */ /* 0x000fc800078ef800 */
[----:B------:R-:W-:-:S04]  /*15e0*/  F2FP.PACK_AB R5, RZ, R5 ;  /* 0x00000005ff05723e */ /* 0x000fc800000000ff */
[----:B------:R-:W-:Y:S01]  /*15f0*/  PRMT R0, R5, 0x7610, R0 ;  /* 0x0000761005007816 */ /* 0x000fe20000000000 */
[----:B------:R-:W-:Y:S05]  /*1600*/  BRA `(.L_x_8) ;  /* 0x0000084000007947 */ /* 0x000fea0003800000 */
.L_x_19:
[----:B------:R-:W2:Y:S02]  /*1610*/  LDG.E.U8 R2, [R2.64] ;  /* 0x0000002402027981 */ /* 0x000ea4000c1e1100 */
[C---:B--2---:R-:W-:Y:S02]  /*1620*/  IMAD.SHL.U32 R0, R2.reuse, 0x2000000, RZ ;  /* 0x0200000002007824 */ /* 0x044fe400078e00ff */
[----:B------:R-:W-:-:S03]  /*1630*/  IMAD.SHL.U32 R5, R2, 0x1000000, RZ ;  /* 0x0100000002057824 */ /* 0x000fc600078e00ff */
[----:B------:R-:W-:-:S13]  /*1640*/  ISETP.GE.U32.AND P0, PT, R0, 0x8000000, PT ;  /* 0x080000000000780c */ /* 0x000fda0003f06070 */
[C---:B------:R-:W-:Y:S02]  /*1650*/  @!P0 IMAD.SHL.U32 R0, R2.reuse, 0x100, RZ ;  /* 0x0000010002008824 */ /* 0x040fe400078e00ff */
[----:B------:R-:W-:-:S03]  /*1660*/  @P0 IMAD.SHL.U32 R4, R2, 0x200000, RZ ;  /* 0x0020000002040824 */ /* 0x000fc600078e00ff */
[----:B------:R-:W-:Y:S02]  /*1670*/  @!P0 LOP3.LUT R0, R0, 0x7f00, RZ, 0xc0, !PT ;  /* 0x00007f0000008812 */ /* 0x000fe400078ec0ff */
[----:B------:R-:W-:Y:S02]  /*1680*/  @P0 LOP3.LUT R4, R4, 0x70000000, RZ, 0xfc, !PT ;  /* 0x7000000004040812 */ /* 0x000fe400078efcff */
[----:B------:R-:W-:-:S03]  /*1690*/  @!P0 LOP3.LUT R0, R0, 0x3f000000, RZ, 0xfc, !PT ;  /* 0x3f00000000008812 */ /* 0x000fc600078efcff */
[----:B------:R-:W-:Y:S02]  /*16a0*/  @P0 FMUL.FTZ R4, R4, 1.9259299443872358531e-34 ;  /* 0x0780000004040820 */ /* 0x000fe40000410000 */
[----:B------:R-:W-:-:S05]  /*16b0*/  @!P0 FADD.FTZ R4, R0, -0.5 ;  /* 0xbf00000000048421 */ /* 0x000fca0000010000 */
[----:B------:R-:W-:-:S04]  /*16c0*/  LOP3.LUT R4, R4, 0x80000000, R5, 0xf8, !PT ;  /* 0x8000000004047812 */ /* 0x000fc800078ef805 */
[----:B------:R-:W-:-:S04]  /*16d0*/  F2FP.PACK_AB R4, RZ, R4 ;  /* 0x00000004ff04723e */ /* 0x000fc800000000ff */
[----:B------:R-:W-:Y:S01]  /*16e0*/  PRMT R0, R4, 0x7610, R0 ;  /* 0x0000761004007816 */ /* 0x000fe20000000000 */
[----:B------:R-:W-:Y:S05]  /*16f0*/  BRA `(.L_x_8) ;  /* 0x0000075000007947 */ /* 0x000fea0003800000 */
.L_x_18:
[----:B------:R-:W2:Y:S02]  /*1700*/  LDG.E.U16 R0, [R2.64] ;  /* 0x0000002402007981 */ /* 0x000ea4000c1e1500 */
[----:B--2---:R-:W-:-:S04]  /*1710*/  PRMT R0, RZ, 0x5410, R0 ;  /* 0x00005410ff007816 */ /* 0x004fc80000000000 */
[----:B------:R-:W-:Y:S01]  /*1720*/  F2FP.PACK_AB R0, RZ, R0 ;  /* 0x00000000ff00723e */ /* 0x000fe200000000ff */
[----:B------:R-:W-:Y:S05]  /*1730*/  BRA `(.L_x_8) ;  /* 0x0000071000007947 */ /* 0x000fea0003800000 */
.L_x_15:
[----:B------:R-:W-:-:S13]  /*1740*/  ISETP.GT.AND P0, PT, R4, 0x1b, PT ;  /* 0x0000001b0400780c */ /* 0x000fda0003f04270 */
[----:B------:R-:W-:Y:S05]  /*1750*/  @P0 BRA `(.L_x_20) ;  /* 0x0000042000000947 */ /* 0x000fea0003800000 */
[----:B------:R-:W-:-:S13]  /*1760*/  ISETP.NE.AND P0, PT, R4, 0x19, PT ;  /* 0x000000190400780c */ /* 0x000fda0003f05270 */
[----:B------:R-:W-:Y:S05]  /*1770*/  @!P0 BRA `(.L_x_21) ;  /* 0x0000024000008947 */ /* 0x000fea0003800000 */
[----:B------:R-:W-:-:S13]  /*1780*/  ISETP.NE.AND P0, PT, R4, 0x1a, PT ;  /* 0x0000001a0400780c */ /* 0x000fda0003f05270 */
[----:B------:R-:W-:Y:S05]  /*1790*/  @!P0 BRA `(.L_x_22) ;  /* 0x0000006000008947 */ /* 0x000fea0003800000 */
[----:B------:R-:W-:-:S13]  /*17a0*/  ISETP.NE.AND P0, PT, R4, 0x1b, PT ;  /* 0x0000001b0400780c */ /* 0x000fda0003f05270 */
[----:B------:R-:W-:Y:S05]  /*17b0*/  @P0 BRA `(.L_x_7) ;  /* 0x000004d000000947 */ /* 0x000fea0003800000 */
[----:B------:R-:W2:Y:S02]  /*17c0*/  LDG.E.U16 R2, [R2.64] ;  /* 0x0000002402027981 */ /* 0x000ea4000c1e1500 */
[----:B--2---:R-:W0:Y:S02]  /*17d0*/  I2F.U16 R0, R2 ;  /* 0x0000000200007306 */ /* 0x004e240000101000 */
[----:B0-----:R-:W-:Y:S01]  /*17e0*/  F2FP.PACK_AB R0, RZ, R0 ;  /* 0x00000000ff00723e */ /* 0x001fe200000000ff */
[----:B------:R-:W-:Y:S05]  /*17f0*/  BRA `(.L_x_8) ;  /* 0x0000065000007947 */ /* 0x000fea0003800000 */
.L_x_22:
[----:B------:R-:W2:Y:S01]  /*1800*/  LDG.E.U8 R2, [R2.64] ;  /* 0x0000002402027981 */ /* 0x000ea2000c1e1100 */
[----:B------:R-:W-:Y:S01]  /*1810*/  BSSY B0, `(.L_x_23) ;  /* 0x0000018000007945 */ /* 0x000fe20003800000 */
[----:B------:R-:W-:Y:S01]  /*1820*/  IMAD.MOV.U32 R0, RZ, RZ, RZ ;  /* 0x000000ffff007224 */ /* 0x000fe200078e00ff */
[----:B--2---:R-:W-:-:S13]  /*1830*/  ISETP.NE.AND P0, PT, R2, RZ, PT ;  /* 0x000000ff0200720c */ /* 0x004fda0003f05270 */
[----:B------:R-:W-:Y:S05]  /*1840*/  @!P0 BRA `(.L_x_24) ;  /* 0x0000014000008947 */ /* 0x000fea0003800000 */
[----:B------:R-:W-:-:S13]  /*1850*/  ISETP.NE.AND P0, PT, R2, 0x80, PT ;  /* 0x000000800200780c */ /* 0x000fda0003f05270 */
[----:B------:R-:W-:Y:S01]  /*1860*/  @!P0 IMAD.MOV.U32 R0, RZ, RZ, 0x7f800001 ;  /* 0x7f800001ff008424 */ /* 0x000fe200078e00ff */
[----:B------:R-:W-:Y:S05]  /*1870*/  @!P0 BRA `(.L_x_24) ;  /* 0x0000011000008947 */ /* 0x000fea0003800000 */
[C---:B------:R-:W-:Y:S01]  /*1880*/  LOP3.LUT P0, R0, R2.reuse, 0x78, RZ, 0xc0, !PT ;  /* 0x0000007802007812 */ /* 0x040fe2000780c0ff */
[----:B------:R-:W-:Y:S01]  /*1890*/  BSSY B1, `(.L_x_25) ;  /* 0x000000c000017945 */ /* 0x000fe20003800000 */
[----:B------:R-:W-:Y:S02]  /*18a0*/  SHF.R.U32.HI R3, RZ, 0x7, R2 ;  /* 0x00000007ff037819 */ /* 0x000fe40000011602 */
[----:B------:R-:W-:Y:S02]  /*18b0*/  LOP3.LUT R2, R2, 0x7, RZ, 0xc0, !PT ;  /* 0x0000000702027812 */ /* 0x000fe400078ec0ff */
[----:B------:R-:W-:Y:S01]  /*18c0*/  SHF.R.U32.HI R0, RZ, 0x3, R0 ;  /* 0x00000003ff007819 */ /* 0x000fe20000011600 */
[----:B------:R-:W-:-:S06]  /*18d0*/  IMAD.U32 R4, R3, -0x80000000, RZ ;  /* 0x8000000003047824 */ /* 0x000fcc00078e00ff */
[----:B------:R-:W-:Y:S05]  /*18e0*/  @P0 BRA `(.L_x_26) ;  /* 0x0000006000000947 */ /* 0x000fea0003800000 */
[----:B------:R-:W0:Y:S02]  /*18f0*/  FLO.U32 R3, R2 ;  /* 0x0000000200037300 */ /* 0x000e2400000e0000 */
[----:B0-----:R-:W-:-:S04]  /*1900*/  IADD3 R3, -R3, 0x1f, RZ ;  /* 0x0000001f03037810 */ /* 0x001fc80007ffe1ff */
[----:B------:R-:W-:Y:S02]  /*1910*/  IADD3 R5, R3, -0x1c, RZ ;  /* 0xffffffe403057810 */ /* 0x000fe40007ffe0ff */
[----:B------:R-:W-:Y:S02]  /*1920*/  IADD3 R0, R0, 0x1d, -R3 ;  /* 0x0000001d00007810 */ /* 0x000fe40007ffe803 */
[----:B------:R-:W-:-:S04]  /*1930*/  SHF.L.U32 R5, R2, R5, RZ ;  /* 0x0000000502057219 */ /* 0x000fc800000006ff */
[----:B------:R-:W-:Y:S02]  /*1940*/  LOP3.LUT R2, R5, 0x7, RZ, 0xc0, !PT ;  /* 0x0000000705027812 */ /* 0x000fe400078ec0ff */
.L_x_26:
[----:B------:R-:W-:Y:S05]  /*1950*/  BSYNC B1 ;  /* 0x0000000000017941 */ /* 0x000fea0003800000 */
.L_x_25:
[----:B------:R-:W-:Y:S01]  /*1960*/  LEA R3, R0, 0x3b800000, 0x17 ;  /* 0x3b80000000037811 */ /* 0x000fe200078eb8ff */
[----:B------:R-:W-:-:S05]  /*1970*/  IMAD.SHL.U32 R0, R2, 0x100000, RZ ;  /* 0x0010000002007824 */ /* 0x000fca00078e00ff */
[----:B------:R-:W-:Y:S02]  /*1980*/  LOP3.LUT R0, R3, R0, R4, 0xfe, !PT ;  /* 0x0000000003007212 */ /* 0x000fe400078efe04 */
.L_x_24:
[----:B------:R-:W-:Y:S05]  /*1990*/  BSYNC B0 ;  /* 0x0000000000007941 */ /* 0x000fea0003800000 */
.L_x_23:
[----:B------:R-:W-:Y:S01]  /*19a0*/  F2FP.PACK_AB R0, RZ, R0 ;  /* 0x00000000ff00723e */ /* 0x000fe200000000ff */
[----:B------:R-:W-:Y:S05]  /*19b0*/  BRA `(.L_x_8) ;  /* 0x0000049000007947 */ /* 0x000fea0003800000 */
.L_x_21:
        /* <DEDUP_REMOVED lines=21> */
.L_x_30:
[----:B------:R-:W-:Y:S05]  /*1b10*/  BSYNC B1 ;  /* 0x0000000000017941 */ /* 0x000fea0003800000 */
.L_x_29:
[----:B------:R-:W-:Y:S01]  /*1b20*/  LEA R3, R0, 0x37800000, 0x17 ;  /* 0x3780000000037811 */ /* 0x000fe200078eb8ff */
[----:B------:R-:W-:-:S05]  /*1b30*/  IMAD.SHL.U32 R0, R2, 0x200000, RZ ;  /* 0x0020000002007824 */ /* 0x000fca00078e00ff */
[----:B------:R-:W-:Y:S02]  /*1b40*/  LOP3.LUT R0, R3, R0, R4, 0xfe, !PT ;  /* 0x0000000003007212 */ /* 0x000fe400078efe04 */
.L_x_28:
[----:B------:R-:W-:Y:S05]  /*1b50*/  BSYNC B0 ;  /* 0x0000000000007941 */ /* 0x000fea0003800000 */
.L_x_27:
[----:B------:R-:W-:Y:S01]  /*1b60*/  F2FP.PACK_AB R0, RZ, R0 ;  /* 0x00000000ff00723e */ /* 0x000fe200000000ff */
[----:B------:R-:W-:Y:S05]  /*1b70*/  BRA `(.L_x_8) ;  /* 0x000002d000007947 */ /* 0x000fea0003800000 */
.L_x_20:
[----:B------:R-:W-:-:S13]  /*1b80*/  ISETP.NE.AND P0, PT, R4, 0x1c, PT ;  /* 0x0000001c0400780c */ /* 0x000fda0003f05270 */
[----:B------:R-:W-:Y:S05]  /*1b90*/  @!P0 BRA `(.L_x_31) ;  /* 0x0000028000008947 */ /* 0x000fea0003800000 */
[----:B------:R-:W-:-:S13]  /*1ba0*/  ISETP.NE.AND P0, PT, R4, 0x1d, PT ;  /* 0x0000001d0400780c */ /* 0x000fda0003f05270 */
[----:B------:R-:W-:Y:S05]  /*1bb0*/  @!P0 BRA `(.L_x_32) ;  /* 0x0000022000008947 */ /* 0x000fea0003800000 */
[----:B------:R-:W-:-:S13]  /*1bc0*/  ISETP.NE.AND P0, PT, R4, 0x2c, PT ;  /* 0x0000002c0400780c */ /* 0x000fda0003f05270 */
[----:B------:R-:W-:Y:S05]  /*1bd0*/  @P0 BRA `(.L_x_7) ;  /* 0x000000b000000947 */ /* 0x000fea0003800000 */
[----:B------:R-:W2:Y:S01]  /*1be0*/  LDG.E.U8 R2, [R2.64] ;  /* 0x0000002402027981 */ /* 0x000ea2000c1e1100 */
[----:B------:R-:W-:Y:S01]  /*1bf0*/  BSSY B0, `(.L_x_33) ;  /* 0x0000007000007945 */ /* 0x000fe20003800000 */
[----:B------:R-:W-:Y:S01]  /*1c00*/  IMAD.MOV.U32 R0, RZ, RZ, 0x400000 ;  /* 0x00400000ff007424 */ /* 0x000fe200078e00ff */
[----:B--2---:R-:W-:-:S13]  /*1c10*/  ISETP.NE.AND P0, PT, R2, RZ, PT ;  /* 0x000000ff0200720c */ /* 0x004fda0003f05270 */
[----:B------:R-:W-:Y:S05]  /*1c20*/  @!P0 BRA `(.L_x_34) ;  /* 0x0000003000008947 */ /* 0x000fea0003800000 */
[----:B------:R-:W-:-:S13]  /*1c30*/  ISETP.NE.AND P0, PT, R2, 0xff, PT ;  /* 0x000000ff0200780c */ /* 0x000fda0003f05270 */
[----:B------:R-:W-:Y:S02]  /*1c40*/  @!P0 IMAD.MOV.U32 R0, RZ, RZ, 0x7f800001 ;  /* 0x7f800001ff008424 */ /* 0x000fe400078e00ff */
[----:B------:R-:W-:Y:S02]  /*1c50*/  @P0 IMAD.SHL.U32 R0, R2, 0x800000, RZ ;  /* 0x0080000002000824 */ /* 0x000fe400078e00ff */
.L_x_34:
[----:B------:R-:W-:Y:S05]  /*1c60*/  BSYNC B0 ;  /* 0x0000000000007941 */ /* 0x000fea0003800000 */
.L_x_33:
[----:B------:R-:W-:Y:S01]  /*1c70*/  F2FP.PACK_AB R0, RZ, R0 ;  /* 0x00000000ff00723e */ /* 0x000fe200000000ff */
[----:B------:R-:W-:Y:S05]  /*1c80*/  BRA `(.L_x_8) ;  /* 0x000001c000007947 */ /* 0x000fea0003800000 */
.L_x_7:
[----:B------:R-:W-:Y:S01]  /*1c90*/  MOV R2, 0x0 ;  /* 0x0000000000027802 */ /* 0x000fe20000000f00 */
[----:B------:R-:W-:Y:S02]  /*1ca0*/  IMAD.MOV.U32 R4, RZ, RZ, c[0x4][0x198] ;  /* 0x01006600ff047624 */ /* 0x000fe400078e00ff */
[----:B------:R-:W-:Y:S02]  /*1cb0*/  IMAD.MOV.U32 R5, RZ, RZ, c[0x4][0x19c] ;  /* 0x01006700ff057624 */ /* 0x000fe400078e00ff */
[----:B------:R-:W-:Y:S01]  /*1cc0*/  IMAD.MOV.U32 R6, RZ, RZ, c[0x4][0x1a0] ;  /* 0x01006800ff067624 */ /* 0x000fe200078e00ff */
[----:B------:R-:W0:Y:S01]  /*1cd0*/  LDC.64 R2, c[0x4][R2] ;  /* 0x0100000002027b82 */ /* 0x000e220000000a00 */
[----:B------:R-:W-:-:S02]  /*1ce0*/  IMAD.MOV.U32 R7, RZ, RZ, c[0x4][0x1a4] ;  /* 0x01006900ff077624 */ /* 0x000fc400078e00ff */
[----:B------:R-:W-:Y:S02]  /*1cf0*/  IMAD.MOV.U32 R8, RZ, RZ, 0x4e ;  /* 0x0000004eff087424 */ /* 0x000fe400078e00ff */
[----:B------:R-:W-:Y:S02]  /*1d00*/  IMAD.MOV.U32 R10, RZ, RZ, c[0x4][0x60] ;  /* 0x01001800ff0a7624 */ /* 0x000fe400078e00ff */
[----:B------:R-:W-:Y:S02]  /*1d10*/  IMAD.MOV.U32 R11, RZ, RZ, c[0x4][0x64] ;  /* 0x01001900ff0b7624 */ /* 0x000fe400078e00ff */
[----:B------:R-:W-:Y:S02]  /*1d20*/  IMAD.MOV.U32 R12, RZ, RZ, 0x1 ;  /* 0x00000001ff0c7424 */ /* 0x000fe400078e00ff */
[----:B------:R-:W-:Y:S02]  /*1d30*/  IMAD.MOV.U32 R13, RZ, RZ, RZ ;  /* 0x000000ffff0d7224 */ /* 0x000fe400078e00ff */
[----:B------:R-:W-:Y:S01]  /*1d40*/  LEPC R14 ;  /* 0x00000000000e734e */ /* 0x000fe20000000000 */
[----:B------:R-:W-:Y:S02]  /*1d50*/  MOV R9, 0x1dc0 ;  /* 0x00001dc000097802 */ /* 0x000fe40000000f00 */
[----:B------:R-:W-:-:S02]  /*1d60*/  MOV R20, 0x1d40 ;  /* 0x00001d4000147802 */ /* 0x000fc40000000f00 */
[----:B------:R-:W-:Y:S02]  /*1d70*/  MOV R21, 0x0 ;  /* 0x0000000000157802 */ /* 0x000fe40000000f00 */
[----:B------:R-:W-:Y:S02]  /*1d80*/  MOV R0, 0x0 ;  /* 0x0000000000007802 */ /* 0x000fe40000000f00 */
[----:B------:R-:W-:-:S04]  /*1d90*/  IADD3 R20, P0, P1, -R20, R9, R14 ;  /* 0x0000000914147210 */ /* 0x000fc8000791e10e */
[----:B------:R-:W-:-:S04]  /*1da0*/  IADD3.X R21, ~R0, R21, R15, P0, P1 ;  /* 0x0000001500157210 */ /* 0x000fc800007e250f */
[----:B0-----:R-:W-:Y:S05]  /*1db0*/  CALL.ABS.NOINC R2 ;  /* 0x0000000002007343 */ /* 0x001fea0003c00000 */
[----:B------:R-:W-:Y:S01]  /*1dc0*/  PRMT R0, RZ, 0x7610, R0 ;  /* 0x00007610ff007816 */ /* 0x000fe20000000000 */
[----:B------:R-:W-:Y:S05]  /*1dd0*/  BRA `(.L_x_8) ;  /* 0x0000007000007947 */ /* 0x000fea0003800000 */
.L_x_32:
[----:B------:R-:W2:Y:S02]  /*1de0*/  LDG.E.64 R2, [R2.64] ;  /* 0x0000002402027981 */ /* 0x000ea4000c1e1b00 */
[----:B--2---:R-:W0:Y:S02]  /*1df0*/  I2F.U64 R0, R2 ;  /* 0x0000000200007312 */ /* 0x004e240000301000 */
[----:B0-----:R-:W-:Y:S01]  /*1e00*/  F2FP.PACK_AB R0, RZ, R0 ;  /* 0x00000000ff00723e */ /* 0x001fe200000000ff */
[----:B------:R-:W-:Y:S05]  /*1e10*/  BRA `(.L_x_8) ;  /* 0x0000003000007947 */ /* 0x000fea0003800000 */
.L_x_31:
[----:B------:R-:W2:Y:S02]  /*1e20*/  LDG.E R2, [R2.64] ;  /* 0x0000002402027981 */ /* 0x000ea4000c1e1900 */
[----:B--2---:R-:W0:Y:S02]  /*1e30*/  I2F.U32 R0, R2 ;  /* 0x0000000200007306 */ /* 0x004e240000201000 */
[----:B0-----:R-:W-:-:S06]  /*1e40*/  F2FP.PACK_AB R0, RZ, R0 ;  /* 0x00000000ff00723e */ /* 0x001fcc00000000ff */
.L_x_8:
[----:B0-----:R-:W0:Y:S01]  /*1e50*/  LDC.U8 R3, c[0x0][0x371] ;  /* 0x0000dc40ff037b82 */ /* 0x001e220000000000 */
[----:B-----5:R-:W-:-:S05]  /*1e60*/  HADD2.F32 R0, -RZ, R0.H0_H0 ;  /* 0x20000000ff007230 */ /* 0x020fca0000004100 */
[----:B------:R-:W-:Y:S02]  /*1e70*/  SHF.R.U32.HI R5, RZ, 0x1f, R0 ;  /* 0x0000001fff057819 */ /* 0x000fe40000011600 */
        /* <DEDUP_REMOVED lines=11> */
[----:B------:R0:W-:Y:S01]  /*1f30*/  STG.E.U8 [R16.64], R5 ;  /* 0x0000000510007986 */ /* 0x0001e2000c101124 */
[----:B------:R-:W-:Y:S05]  /*1f40*/  BRA `(.L_x_40) ;  /* 0x00000d9000007947 */ /* 0x000fea0003800000 */
.L_x_38:
[----:B------:R0:W-:Y:S01]  /*1f50*/  STG.E.U8 [R16.64], R5 ;  /* 0x0000000510007986 */ /* 0x0001e2000c101124 */
[----:B------:R-:W-:Y:S05]  /*1f60*/  BRA `(.L_x_40) ;  /* 0x00000d7000007947 */ /* 0x000fea0003800000 */
.L_x_37:
[----:B------:R-:W-:-:S13]  /*1f70*/  ISETP.NE.AND P0, PT, R2, 0x2, PT ;  /* 0x000000020200780c */ /* 0x000fda0003f05270 */
[----:B------:R-:W-:Y:S05]  /*1f80*/  @!P0 BRA `(.L_x_41) ;  /* 0x000000a000008947 */ /* 0x000fea0003800000 */
[----:B------:R-:W-:-:S13]  /*1f90*/  ISETP.NE.AND P0, PT, R2, 0x3, PT ;  /* 0x000000030200780c */ /* 0x000fda0003f05270 */
[----:B------:R-:W-:Y:S05]  /*1fa0*/  @!P0 BRA `(.L_x_42) ;  /* 0x0000006000008947 */ /* 0x000fea0003800000 */
[----:B------:R-:W-:-:S13]  /*1fb0*/  ISETP.NE.AND P0, PT, R2, 0x4, PT ;  /* 0x000000040200780c */ /* 0x000fda0003f05270 */
[----:B------:R-:W-:Y:S05]  /*1fc0*/  @P0 BRA `(.L_x_39) ;  /* 0x00000b8000000947 */ /* 0x000fea0003800000 */
[----:B------:R-:W-:Y:S02]  /*1fd0*/  IMAD.MOV.U32 R2, RZ, RZ, R5 ;  /* 0x000000ffff027224 */ /* 0x000fe400078e0005 */
[----:B------:R-:W-:-:S05]  /*1fe0*/  IMAD.MOV.U32 R3, RZ, RZ, RZ ;  /* 0x000000ffff037224 */ /* 0x000fca00078e00ff */
[----:B------:R0:W-:Y:S01]  /*1ff0*/  STG.E.64 [R16.64], R2 ;  /* 0x0000000210007986 */ /* 0x0001e2000c101b24 */
[----:B------:R-:W-:Y:S05]  /*2000*/  BRA `(.L_x_40) ;  /* 0x00000cd000007947 */ /* 0x000fea0003800000 */
.L_x_42:
[----:B------:R0:W-:Y:S01]  /*2010*/  STG.E [R16.64], R5 ;  /* 0x0000000510007986 */ /* 0x0001e2000c101924 */
[----:B------:R-:W-:Y:S05]  /*2020*/  BRA `(.L_x_40) ;  /* 0x00000cb000007947 */ /* 0x000fea0003800000 */
.L_x_41:
[----:B------:R0:W-:Y:S01]  /*2030*/  STG.E.U16 [R16.64], R5 ;  /* 0x0000000510007986 */ /* 0x0001e2000c101524 */
[----:B------:R-:W-:Y:S05]  /*2040*/  BRA `(.L_x_40) ;  /* 0x00000c9000007947 */ /* 0x000fea0003800000 */
.L_x_36:
[----:B------:R-:W-:-:S13]  /*2050*/  ISETP.GT.AND P0, PT, R2, 0x6, PT ;  /* 0x000000060200780c */ /* 0x000fda0003f04270 */
[----:B------:R-:W-:Y:S05]  /*2060*/  @P0 BRA `(.L_x_43) ;  /* 0x000000b000000947 */ /* 0x000fea0003800000 */
[----:B------:R-:W-:-:S13]  /*2070*/  ISETP.NE.AND P0, PT, R2, 0x5, PT ;  /* 0x000000050200780c */ /* 0x000fda0003f05270 */
[----:B------:R-:W-:Y:S05]  /*2080*/  @!P0 BRA `(.L_x_44) ;  /* 0x0000005000008947 */ /* 0x000fea0003800000 */
[----:B------:R-:W-:-:S13]  /*2090*/  ISETP.NE.AND P0, PT, R2, 0x6, PT ;  /* 0x000000060200780c */ /* 0x000fda0003f05270 */
[----:B------:R-:W-:Y:S05]  /*20a0*/  @P0 BRA `(.L_x_39) ;  /* 0x00000aa000000947 */ /* 0x000fea0003800000 */
[----:B------:R-:W0:Y:S02]  /*20b0*/  I2F.S16 R3, R5 ;  /* 0x0000000500037306 */ /* 0x000e240000101400 */
[----:B0-----:R0:W-:Y:S01]  /*20c0*/  STG.E [R16.64], R3 ;  /* 0x0000000310007986 */ /* 0x0011e2000c101924 */
[----:B------:R-:W-:Y:S05]  /*20d0*/  BRA `(.L_x_40) ;  /* 0x00000c0000007947 */ /* 0x000fea0003800000 */
.L_x_44:
[----:B------:R-:W0:Y:S02]  /*20e0*/  I2F.S16 R0, R5 ;  /* 0x0000000500007306 */ /* 0x000e240000101400 */
[----:B0-----:R-:W-:-:S05]  /*20f0*/  F2FP.PACK_AB R0, RZ, R0 ;  /* 0x00000000ff00723e */ /* 0x001fca00000000ff */
[----:B------:R0:W-:Y:S01]  /*2100*/  STG.E.U16 [R16.64], R0 ;  /* 0x0000000010007986 */ /* 0x0001e2000c101524 */
[----:B------:R-:W-:Y:S05]  /*2110*/  BRA `(.L_x_40) ;  /* 0x00000bc000007947 */ /* 0x000fea0003800000 */
.L_x_43:
[----:B------:R-:W-:-:S13]  /*2120*/  ISETP.NE.AND P0, PT, R2, 0x7, PT ;  /* 0x000000070200780c */ /* 0x000fda0003f05270 */
[----:B------:R-:W-:Y:S05]  /*2130*/  @!P0 BRA `(.L_x_45) ;  /* 0x000000d000008947 */ /* 0x000fea0003800000 */
[----:B------:R-:W-:-:S13]  /*2140*/  ISETP.NE.AND P0, PT, R2, 0x8, PT ;  /* 0x000000080200780c */ /* 0x000fda0003f05270 */
[----:B------:R-:W-:Y:S05]  /*2150*/  @!P0 BRA `(.L_x_46) ;  /* 0x0000006000008947 */ /* 0x000fea0003800000 */
[----:B------:R-:W-:-:S13]  /*2160*/  ISETP.NE.AND P0, PT, R2, 0x9, PT ;  /* 0x000000090200780c */ /* 0x000fda0003f05270 */
[----:B------:R-:W-:Y:S05]  /*2170*/  @P0 BRA `(.L_x_39) ;  /* 0x000009d000000947 */ /* 0x000fea0003800000 */
[----:B------:R-:W0:Y:S01]  /*2180*/  I2F.S16 R2, R5 ;  /* 0x0000000500027306 */ /* 0x000e220000101400 */
[----:B------:R-:W-:-:S05]  /*2190*/  IMAD.MOV.U32 R3, RZ, RZ, RZ ;  /* 0x000000ffff037224 */ /* 0x000fca00078e00ff */
[----:B0-----:R0:W-:Y:S01]  /*21a0*/  STG.E.64 [R16.64], R2 ;  /* 0x0000000210007986 */ /* 0x0011e2000c101b24 */
[----:B------:R-:W-:Y:S05]  /*21b0*/  BRA `(.L_x_40) ;  /* 0x00000b2000007947 */ /* 0x000fea0003800000 */
.L_x_46:
[----:B------:R-:W0:Y:S02]  /*21c0*/  I2F.S16 R5, R5 ;  /* 0x0000000500057306 */ /* 0x000e240000101400 */
[----:B0-----:R-:W-:-:S04]  /*21d0*/  F2FP.PACK_AB R3, RZ, R5 ;  /* 0x00000005ff03723e */ /* 0x001fc800000000ff */
[----:B------:R-:W-:-:S05]  /*21e0*/  PRMT R3, R3, 0x5410, RZ ;  /* 0x0000541003037816 */ /* 0x000fca00000000ff */
[----:B------:R0:W-:Y:S01]  /*21f0*/  STG.E [R16.64], R3 ;  /* 0x0000000310007986 */ /* 0x0001e2000c101924 */
[----:B------:R-:W-:Y:S05]  /*2200*/  BRA `(.L_x_40) ;  /* 0x00000ad000007947 */ /* 0x000fea0003800000 */
.L_x_45:
[----:B------:R-:W0:Y:S02]  /*2210*/  I2F.F64.S16 R2, R5 ;  /* 0x0000000500027312 */ /* 0x000e240000101c00 */
[----:B0-----:R0:W-:Y:S01]  /*2220*/  STG.E.64 [R16.64], R2 ;  /* 0x0000000210007986 */ /* 0x0011e2000c101b24 */
[----:B------:R-:W-:Y:S05]  /*2230*/  BRA `(.L_x_40) ;  /* 0x00000aa000007947 */ /* 0x000fea0003800000 */
.L_x_35:
        /* <DEDUP_REMOVED lines=8> */
[----:B------:R0:W-:Y:S01]  /*22c0*/  STG.E.U8 [R16.64], R5 ;  /* 0x0000000510007986 */ /* 0x0001e2000c101124 */
[----:B------:R-:W-:Y:S05]  /*22d0*/  BRA `(.L_x_40) ;  /* 0x00000a0000007947 */ /* 0x000fea0003800000 */
.L_x_49:
[----:B------:R-:W0:Y:S01]  /*22e0*/  I2F.F64.S16 R4, R5 ;  /* 0x0000000500047312 */ /* 0x000e220000101c00 */
[----:B------:R-:W-:-:S05]  /*22f0*/  CS2R R6, SRZ ;  /* 0x0000000000067805 */ /* 0x000fca000001ff00 */
[----:B0-----:R0:W-:Y:S01]  /*2300*/  STG.E.128 [R16.64], R4 ;  /* 0x0000000410007986 */ /* 0x0011e2000c101d24 */
[----:B------:R-:W-:Y:S05]  /*2310*/  BRA `(.L_x_40) ;  /* 0x000009c000007947 */ /* 0x000fea0003800000 */
.L_x_48:
[----:B------:R-:W-:-:S13]  /*2320*/  ISETP.NE.AND P0, PT, R2, 0xf, PT ;  /* 0x0000000f0200780c */ /* 0x000fda0003f05270 */
[----:B------:R-:W-:Y:S05]  /*2330*/  @!P0 BRA `(.L_x_50) ;  /* 0x000002d000008947 */ /* 0x000fea0003800000 */
[----:B------:R-:W-:-:S13]  /*2340*/  ISETP.NE.AND P0, PT, R2, 0x17, PT ;  /* 0x000000170200780c */ /* 0x000fda0003f05270 */
[----:B------:R-:W-:Y:S05]  /*2350*/  @!P0 BRA `(.L_x_51) ;  /* 0x0000015000008947 */ /* 0x000fea0003800000 */
[----:B------:R-:W-:-:S13]  /*2360*/  ISETP.NE.AND P0, PT, R2, 0x18, PT ;  /* 0x000000180200780c */ /* 0x000fda0003f05270 */
[----:B------:R-:W-:Y:S05]  /*2370*/  @P0 BRA `(.L_x_39) ;  /* 0x000007d000000947 */ /* 0x000fea0003800000 */
[----:B------:R-:W0:Y:S01]  /*2380*/  I2F.S16 R5, R5 ;  /* 0x0000000500057306 */ /* 0x000e220000101400 */
[----:B------:R-:W-:Y:S01]  /*2390*/  BSSY B0, `(.L_x_52) ;  /* 0x000000e000007945 */ /* 0x000fe20003800000 */
[C---:B0-----:R-:W-:Y:S02]  /*23a0*/  LOP3.LUT R2, R5.reuse, 0x7fffffff, RZ, 0xc0, !PT ;  /* 0x7fffffff05027812 */ /* 0x041fe400078ec0ff */
[----:B------:R-:W-:Y:S02]  /*23b0*/  LOP3.LUT R0, R5, 0x80000000, RZ, 0xc0, !PT ;  /* 0x8000000005007812 */ /* 0x000fe400078ec0ff */
[----:B------:R-:W-:Y:S02]  /*23c0*/  ISETP.GT.U32.AND P0, PT, R2, 0x43efffff, PT ;  /* 0x43efffff0200780c */ /* 0x000fe40003f04070 */
[----:B------:R-:W-:Y:S01]  /*23d0*/  SHF.R.U32.HI R3, RZ, 0x18, R0 ;  /* 0x00000018ff037819 */ /* 0x000fe20000011600 */
[----:B------:R-:W-:-:S10]  /*23e0*/  IMAD.MOV.U32 R0, RZ, RZ, 0x7f ;  /* 0x0000007fff007424 */ /* 0x000fd400078e00ff */
[----:B------:R-:W-:Y:S05]  /*23f0*/  @P0 BRA `(.L_x_53) ;  /* 0x0000007000000947 */ /* 0x000fea0003800000 */
[----:B------:R-:W-:-:S13]  /*2400*/  ISETP.GE.U32.AND P0, PT, R2, 0x3c800000, PT ;  /* 0x3c8000000200780c */ /* 0x000fda0003f06070 */
[----:B------:R-:W-:Y:S01]  /*2410*/  @P0 SHF.R.U32.HI R0, RZ, 0x14, R5 ;  /* 0x00000014ff000819 */ /* 0x000fe20000011605 */
[----:B------:R-:W-:-:S03]  /*2420*/  @!P0 FADD.FTZ R2, R2, 16384 ;  /* 0x4680000002028421 */ /* 0x000fc60000010000 */
[----:B------:R-:W-:-:S04]  /*2430*/  @P0 LOP3.LUT R0, R0, 0x1, RZ, 0xc0, !PT ;  /* 0x0000000100000812 */ /* 0x000fc800078ec0ff */
[----:B------:R-:W-:-:S04]  /*2440*/  @P0 IADD3 R0, R5, 0x407ffff, R0 ;  /* 0x0407ffff05000810 */ /* 0x000fc80007ffe000 */
[----:B------:R-:W-:Y:S02]  /*2450*/  @P0 SHF.R.U32.HI R0, RZ, 0x14, R0 ;  /* 0x00000014ff000819 */ /* 0x000fe40000011600 */
[----:B------:R-:W-:Y:S02]  /*2460*/  @!P0 IADD3 R0, R2, -0x46800000, RZ ;  /* 0xb980000002008810 */ /* 0x000fe40007ffe0ff */
.L_x_53:
[----:B------:R-:W-:Y:S05]  /*2470*/  BSYNC B0 ;  /* 0x0000000000007941 */ /* 0x000fea0003800000 */
.L_x_52:
[----:B------:R-:W-:-:S05]  /*2480*/  LOP3.LUT R3, R0, R3, RZ, 0xfc, !PT ;  /* 0x0000000300037212 */ /* 0x000fca00078efcff */
[----:B------:R0:W-:Y:S01]  /*2490*/  STG.E.U8 [R16.64], R3 ;  /* 0x0000000310007986 */ /* 0x0001e2000c101124 */
[----:B------:R-:W-:Y:S05]  /*24a0*/  BRA `(.L_x_40) ;  /* 0x0000083000007947 */ /* 0x000fea0003800000 */
.L_x_51:
[----:B------:R-:W0:Y:S01]  /*24b0*/  I2F.S16 R5, R5 ;  /* 0x0000000500057306 */ /* 0x000e220000101400 */
[----:B------:R-:W-:Y:S01]  /*24c0*/  BSSY B0, `(.L_x_54) ;  /* 0x000000f000007945 */ /* 0x000fe20003800000 */
[----:B0-----:R-:W-:-:S04]  /*24d0*/  LOP3.LUT R2, R5, 0x7fffffff, RZ, 0xc0, !PT ;  /* 0x7fffffff05027812 */ /* 0x001fc800078ec0ff */
[----:B------:R-:W-:-:S13]  /*24e0*/  ISETP.GT.U32.AND P0, PT, R2, 0x477fffff, PT ;  /* 0x477fffff0200780c */ /* 0x000fda0003f04070 */
[----:B------:R-:W-:Y:S05]  /*24f0*/  @P0 BRA `(.L_x_55) ;  /* 0x0000008000000947 */ /* 0x000fea0003800000 */
[----:B------:R-:W-:-:S13]  /*2500*/  ISETP.GE.U32.AND P0, PT, R2, 0x38800000, PT ;  /* 0x388000000200780c */ /* 0x000fda0003f06070 */
[----:B------:R-:W-:Y:S01]  /*2510*/  @P0 SHF.R.U32.HI R0, RZ, 0x15, R5 ;  /* 0x00000015ff000819 */ /* 0x000fe20000011605 */
[----:B------:R-:W-:-:S03]  /*2520*/  @!P0 FADD.FTZ R2, R2, 128 ;  /* 0x4300000002028421 */ /* 0x000fc60000010000 */
[----:B------:R-:W-:-:S04]  /*2530*/  @P0 LOP3.LUT R0, R0, 0x1, RZ, 0xc0, !PT ;  /* 0x0000000100000812 */ /* 0x000fc800078ec0ff */
[----:B------:R-:W-:-:S04]  /*2540*/  @P0 IADD3 R0, R5, 0x80fffff, R0 ;  /* 0x080fffff05000810 */ /* 0x000fc80007ffe000 */
[----:B------:R-:W-:Y:S02]  /*2550*/  @P0 SHF.R.U32.HI R0, RZ, 0x15, R0 ;  /* 0x00000015ff000819 */ /* 0x000fe40000011600 */
[----:B------:R-:W-:Y:S01]  /*2560*/  @!P0 IADD3 R0, R2, -0x43000000, RZ ;  /* 0xbd00000002008810 */ /* 0x000fe20007ffe0ff */
[----:B------:R-:W-:Y:S05]  /*2570*/  BRA `(.L_x_56) ;  /* 0x0000003000007947 */ /* 0x000fea0003800000 */
.L_x_55:
[----:B------:R-:W-:Y:S01]  /*2580*/  IMAD.MOV.U32 R0, RZ, RZ, 0x7f ;  /* 0x0000007fff007424 */ /* 0x000fe200078e00ff */
[----:B------:R-:W-:-:S04]  /*2590*/  ISETP.GT.U32.AND P0, PT, R2, 0x7f800000, PT ;  /* 0x7f8000000200780c */ /* 0x000fc80003f04070 */
[----:B------:R-:W-:-:S04]  /*25a0*/  SEL R0, R0, 0x7c, P0 ;  /* 0x0000007c00007807 */ /* 0x000fc80000000000 */
.L_x_56:
[----:B------:R-:W-:Y:S05]  /*25b0*/  BSYNC B0 ;  /* 0x0000000000007941 */ /* 0x000fea0003800000 */
.L_x_54:
[----:B------:R-:W-:-:S04]  /*25c0*/  LOP3.LUT R2, R5, 0x80000000, RZ, 0xc0, !PT ;  /* 0x8000000005027812 */ /* 0x000fc800078ec0ff */
[----:B------:R-:W-:-:S04]  /*25d0*/  SHF.R.U32.HI R3, RZ, 0x18, R2 ;  /* 0x00000018ff037819 */ /* 0x000fc80000011602 */
[----:B------:R-:W-:-:S05]  /*25e0*/  LOP3.LUT R3, R0, R3, RZ, 0xfc, !PT ;  /* 0x0000000300037212 */ /* 0x000fca00078efcff */
[----:B------:R0:W-:Y:S01]  /*25f0*/  STG.E.U8 [R16.64], R3 ;  /* 0x0000000310007986 */ /* 0x0001e2000c101124 */
[----:B------:R-:W-:Y:S05]  /*2600*/  BRA `(.L_x_40) ;  /* 0x000006d000007947 */ /* 0x000fea0003800000 */
.L_x_50:
[----:B------:R-:W0:Y:S02]  /*2610*/  I2F.S16 R0, R5 ;  /* 0x0000000500007306 */ /* 0x000e240000101400 */
[----:B0-----:R-:W-:-:S05]  /*2620*/  F2FP.BF16.PACK_AB R0, RZ, R0 ;  /* 0x00000000ff00723e */ /* 0x001fca00000010ff */
[----:B------:R0:W-:Y:S01]  /*2630*/  STG.E.U16 [R16.64], R0 ;  /* 0x0000000010007986 */ /* 0x0001e2000c101524 */
[----:B------:R-:W-:Y:S05]  /*2640*/  BRA `(.L_x_40) ;  /* 0x0000069000007947 */ /* 0x000fea0003800000 */
.L_x_47:
        /* <DEDUP_REMOVED lines=8> */
[----:B------:R0:W-:Y:S01]  /*26d0*/  STG.E.U16 [R16.64], R5 ;  /* 0x0000000510007986 */ /* 0x0001e2000c101524 */
[----:B------:R-:W-:Y:S05]  /*26e0*/  BRA `(.L_x_40) ;  /* 0x000005f000007947 */ /* 0x000fea0003800000 */
.L_x_59:
[----:B------:R-:W0:Y:S01]  /*26f0*/  I2F.S16 R5, R5 ;  /* 0x0000000500057306 */ /* 0x000e220000101400 */
[----:B------:R-:W-:Y:S01]  /*2700*/  BSSY B0, `(.L_x_60) ;  /* 0x0000014000007945 */ /* 0x000fe20003800000 */
[----:B------:R-:W-:Y:S01]  /*2710*/  IMAD.MOV.U32 R8, RZ, RZ, 0x80 ;  /* 0x00000080ff087424 */ /* 0x000fe200078e00ff */
[----:B0-----:R-:W-:-:S04]  /*2720*/  LOP3.LUT R2, R5, 0x7fffffff, RZ, 0xc0, !PT ;  /* 0x7fffffff05027812 */ /* 0x001fc800078ec0ff */
[----:B------:R-:W-:-:S13]  /*2730*/  ISETP.GT.U32.AND P0, PT, R2, 0x437fffff, PT ;  /* 0x437fffff0200780c */ /* 0x000fda0003f04070 */
[----:B------:R-:W-:Y:S05]  /*2740*/  @P0 BRA `(.L_x_61) ;  /* 0x000000f000000947 */ /* 0x000fea0003800000 */
[----:B------:R-:W-:-:S13]  /*2750*/  ISETP.GE.U32.AND P0, PT, R2, 0x3c000000, PT ;  /* 0x3c0000000200780c */ /* 0x000fda0003f06070 */
[----:B------:R-:W-:-:S04]  /*2760*/  @P0 SHF.R.U32.HI R0, RZ, 0x14, R5 ;  /* 0x00000014ff000819 */ /* 0x000fc80000011605 */
[----:B------:R-:W-:-:S04]  /*2770*/  @P0 LOP3.LUT R0, R0, 0x1, RZ, 0xc0, !PT ;  /* 0x0000000100000812 */ /* 0x000fc800078ec0ff */
[----:B------:R-:W-:-:S04]  /*2780*/  @P0 IADD3 R0, R5, 0x487ffff, R0 ;  /* 0x0487ffff05000810 */ /* 0x000fc80007ffe000 */
[----:B------:R-:W-:-:S04]  /*2790*/  @P0 SHF.R.U32.HI R0, RZ, 0x14, R0 ;  /* 0x00000014ff000819 */ /* 0x000fc80000011600 */
[----:B------:R-:W-:Y:S01]  /*27a0*/  @P0 LOP3.LUT R0, R0, 0xff, RZ, 0xc0, !PT ;  /* 0x000000ff00000812 */ /* 0x000fe200078ec0ff */
[----:B------:R-:W-:Y:S05]  /*27b0*/  @P0 BRA `(.L_x_62) ;  /* 0x0000004000000947 */ /* 0x000fea0003800000 */
[----:B------:R-:W-:Y:S01]  /*27c0*/  FADD.FTZ R0, R2, 8192 ;  /* 0x4600000002007421 */ /* 0x000fe20000010000 */
[----:B------:R-:W-:-:S04]  /*27d0*/  PRMT R8, RZ, 0x7610, R8 ;  /* 0x00007610ff087816 */ /* 0x000fc80000000008 */
[----:B------:R-:W-:-:S13]  /*27e0*/  LOP3.LUT P0, R0, R0, 0xff, RZ, 0xc0, !PT ;  /* 0x000000ff00007812 */ /* 0x000fda000780c0ff */
[----:B------:R-:W-:Y:S05]  /*27f0*/  @!P0 BRA `(.L_x_61) ;  /* 0x0000004000008947 */ /* 0x000fea0003800000 */
.L_x_62:
[----:B------:R-:W-:-:S04]  /*2800*/  LOP3.LUT R2, R5, 0x80000000, RZ, 0xc0, !PT ;  /* 0x8000000005027812 */ /* 0x000fc800078ec0ff */
[----:B------:R-:W-:-:S04]  /*2810*/  SHF.R.U32.HI R3, RZ, 0x18, R2 ;  /* 0x00000018ff037819 */ /* 0x000fc80000011602 */
[----:B------:R-:W-:-:S04]  /*2820*/  LOP3.LUT R0, R0, R3, RZ, 0xfc, !PT ;  /* 0x0000000300007212 */ /* 0x000fc800078efcff */
[----:B------:R-:W-:Y:S02]  /*2830*/  PRMT R8, R0, 0x7610, R8 ;  /* 0x0000761000087816 */ /* 0x000fe40000000008 */
.L_x_61:
[----:B------:R-:W-:Y:S05]  /*2840*/  BSYNC B0 ;  /* 0x0000000000007941 */ /* 0x000fea0003800000 */
.L_x_60:
[----:B------:R0:W-:Y:S01]  /*2850*/  STG.E.U8 [R16.64], R8 ;  /* 0x0000000810007986 */ /* 0x0001e2000c101124 */
[----:B------:R-:W-:Y:S05]  /*2860*/  BRA `(.L_x_40) ;  /* 0x0000047000007947 */ /* 0x000fea0003800000 */
.L_x_58:
        /* <DEDUP_REMOVED lines=17> */
.L_x_65:
[----:B------:R-:W-:-:S04]  /*2980*/  LOP3.LUT R2, R5, 0x80000000, RZ, 0xc0, !PT ;  /* 0x8000000005027812 */ /* 0x000fc800078ec0ff */
[----:B------:R-:W-:-:S04]  /*2990*/  SHF.R.U32.HI R3, RZ, 0x18, R2 ;  /* 0x00000018ff037819 */ /* 0x000fc80000011602 */
[----:B------:R-:W-:-:S04]  /*29a0*/  LOP3.LUT R0, R0, R3, RZ, 0xfc, !PT ;  /* 0x0000000300007212 */ /* 0x000fc800078efcff */
[----:B------:R-:W-:Y:S02]  /*29b0*/  PRMT R8, R0, 0x7610, R8 ;  /* 0x0000761000087816 */ /* 0x000fe40000000008 */
.L_x_64:
[----:B------:R-:W-:Y:S05]  /*29c0*/  BSYNC B0 ;  /* 0x0000000000007941 */ /* 0x000fea0003800000 */
.L_x_63:
[----:B------:R0:W-:Y:S01]  /*29d0*/  STG.E.U8 [R16.64], R8 ;  /* 0x0000000810007986 */ /* 0x0001e2000c101124 */
[----:B------:R-:W-:Y:S05]  /*29e0*/  BRA `(.L_x_40) ;  /* 0x000002f000007947 */ /* 0x000fea0003800000 */
.L_x_57:
[----:B------:R-:W-:-:S13]  /*29f0*/  ISETP.NE.AND P0, PT, R2, 0x1c, PT ;  /* 0x0000001c0200780c */ /* 0x000fda0003f05270 */
[----:B------:R-:W-:Y:S05]  /*2a00*/  @!P0 BRA `(.L_x_66) ;  /* 0x000002c000008947 */ /* 0x000fea0003800000 */
[----:B------:R-:W-:-:S13]  /*2a10*/  ISETP.NE.AND P0, PT, R2, 0x1d, PT ;  /* 0x0000001d0200780c */ /* 0x000fda0003f05270 */
[----:B------:R-:W-:Y:S05]  /*2a20*/  @!P0 BRA `(.L_x_67) ;  /* 0x0000026000008947 */ /* 0x000fea0003800000 */
[----:B------:R-:W-:-:S13]  /*2a30*/  ISETP.NE.AND P0, PT, R2, 0x2c, PT ;  /* 0x0000002c0200780c */ /* 0x000fda0003f05270 */
[----:B------:R-:W-:Y:S05]  /*2a40*/  @P0 BRA `(.L_x_39) ;  /* 0x0000010000000947 */ /* 0x000fea0003800000 */
[----:B------:R-:W0:Y:S01]  /*2a50*/  I2F.S16 R4, R5 ;  /* 0x0000000500047306 */ /* 0x000e220000101400 */
[----:B------:R-:W-:Y:S02]  /*2a60*/  PLOP3.LUT P0, PT, PT, PT, PT, 0x80, 0x0 ;  /* 0x000000000000781c */ /* 0x000fe40003f0f070 */
[----:B0-----:R-:W-:-:S04]  /*2a70*/  SHF.R.U32.HI R2, RZ, 0x17, R4 ;  /* 0x00000017ff027819 */ /* 0x001fc80000011604 */
[----:B------:R-:W-:-:S04]  /*2a80*/  LOP3.LUT R3, R2, 0xff, RZ, 0xc0, !PT ;  /* 0x000000ff02037812 */ /* 0x000fc800078ec0ff */
[----:B------:R-:W-:-:S13]  /*2a90*/  ISETP.NE.AND P2, PT, R3, 0xff, PT ;  /* 0x000000ff0300780c */ /* 0x000fda0003f45270 */
[--C-:B------:R-:W-:Y:S02]  /*2aa0*/  @P2 SHF.R.U32.HI R0, RZ, 0x16, R4.reuse ;  /* 0x00000016ff002819 */ /* 0x100fe40000011604 */
[----:B------:R-:W-:Y:S01]  /*2ab0*/  @P2 LOP3.LUT P1, RZ, R3, 0x3fffff, R4, 0xf8, !PT ;  /* 0x003fffff03ff2812 */ /* 0x000fe2000782f804 */
[----:B------:R-:W-:Y:S01]  /*2ac0*/  IMAD.MOV.U32 R3, RZ, RZ, 0xff ;  /* 0x000000ffff037424 */ /* 0x000fe200078e00ff */
[----:B------:R-:W-:-:S04]  /*2ad0*/  @P2 LOP3.LUT R0, R0, 0x1, RZ, 0xc0, !PT ;  /* 0x0000000100002812 */ /* 0x000fc800078ec0ff */
[----:B------:R-:W-:Y:S02]  /*2ae0*/  @P2 ISETP.EQ.U32.AND P1, PT, R0, 0x1, P1 ;  /* 0x000000010000280c */ /* 0x000fe40000f22070 */
[----:B------:R-:W-:Y:S02]  /*2af0*/  @P2 IADD3 R0, R2, 0x1, RZ ;  /* 0x0000000102002810 */ /* 0x000fe40007ffe0ff */
[----:B------:R-:W-:-:S13]  /*2b00*/  @P2 PLOP3.LUT P0, PT, P1, PT, PT, 0x80, 0x0 ;  /* 0x000000000000281c */ /* 0x000fda0000f0f070 */
[----:B------:R-:W-:-:S04]  /*2b10*/  @!P0 IMAD.MOV R0, RZ, RZ, R2 ;  /* 0x000000ffff008224 */ /* 0x000fc800078e0202 */
[----:B------:R-:W-:-:S05]  /*2b20*/  @P2 IMAD.MOV.U32 R3, RZ, RZ, R0 ;  /* 0x000000ffff032224 */ /* 0x000fca00078e0000 */
[----:B------:R0:W-:Y:S01]  /*2b30*/  STG.E.U8 [R16.64], R3 ;  /* 0x0000000310007986 */ /* 0x0001e2000c101124 */
[----:B------:R-:W-:Y:S05]  /*2b40*/  BRA `(.L_x_40) ;  /* 0x0000019000007947 */ /* 0x000fea0003800000 */
.L_x_39:
[----:B------:R-:W-:Y:S01]  /*2b50*/  MOV R2, 0x0 ;  /* 0x0000000000027802 */ /* 0x000fe20000000f00 */
[----:B------:R-:W-:Y:S02]  /*2b60*/  IMAD.MOV.U32 R4, RZ, RZ, c[0x4][0x198] ;  /* 0x01006600ff047624 */ /* 0x000fe400078e00ff */
[----:B------:R-:W-:Y:S02]  /*2b70*/  IMAD.MOV.U32 R5, RZ, RZ, c[0x4][0x19c] ;  /* 0x01006700ff057624 */ /* 0x000fe400078e00ff */
[----:B------:R-:W-:Y:S01]  /*2b80*/  IMAD.MOV.U32 R6, RZ, RZ, c[0x4][0x1a0] ;  /* 0x01006800ff067624 */ /* 0x000fe200078e00ff */
[----:B------:R-:W0:Y:S01]  /*2b90*/  LDC.64 R2, c[0x4][R2] ;  /* 0x0100000002027b82 */ /* 0x000e220000000a00 */
[----:B------:R-:W-:Y:S02]  /*2ba0*/  IMAD.MOV.U32 R7, RZ, RZ, c[0x4][0x1a4] ;  /* 0x01006900ff077624 */ /* 0x000fe400078e00ff */
[----:B------:R-:W-:-:S02]  /*2bb0*/  IMAD.MOV.U32 R8, RZ, RZ, 0x65 ;  /* 0x00000065ff087424 */ /* 0x000fc400078e00ff */
[----:B------:R-:W-:Y:S02]  /*2bc0*/  IMAD.MOV.U32 R10, RZ, RZ, c[0x4][0x10] ;  /* 0x01000400ff0a7624 */ /* 0x000fe400078e00ff */
[----:B------:R-:W-:Y:S02]  /*2bd0*/  IMAD.MOV.U32 R11, RZ, RZ, c[0x4][0x14] ;  /* 0x01000500ff0b7624 */ /* 0x000fe400078e00ff */
[----:B------:R-:W-:Y:S02]  /*2be0*/  IMAD.MOV.U32 R12, RZ, RZ, 0x1 ;  /* 0x00000001ff0c7424 */ /* 0x000fe400078e00ff */
[----:B------:R-:W-:Y:S02]  /*2bf0*/  IMAD.MOV.U32 R13, RZ, RZ, RZ ;  /* 0x000000ffff0d7224 */ /* 0x000fe400078e00ff */
[----:B------:R-:W-:Y:S01]  /*2c00*/  LEPC R14 ;  /* 0x00000000000e734e */ /* 0x000fe20000000000 */
[----:B------:R-:W-:Y:S02]  /*2c10*/  MOV R9, 0x2c80 ;  /* 0x00002c8000097802 */ /* 0x000fe40000000f00 */
[----:B------:R-:W-:Y:S02]  /*2c20*/  MOV R20, 0x2c00 ;  /* 0x00002c0000147802 */ /* 0x000fe40000000f00 */
[----:B------:R-:W-:-:S02]  /*2c30*/  MOV R21, 0x0 ;  /* 0x0000000000157802 */ /* 0x000fc40000000f00 */
[----:B------:R-:W-:Y:S02]  /*2c40*/  MOV R0, 0x0 ;  /* 0x0000000000007802 */ /* 0x000fe40000000f00 */
[----:B------:R-:W-:-:S04]  /*2c50*/  IADD3 R20, P0, P1, -R20, R9, R14 ;  /* 0x0000000914147210 */ /* 0x000fc8000791e10e */
[----:B------:R-:W-:-:S04]  /*2c60*/  IADD3.X R21, ~R0, R21, R15, P0, P1 ;  /* 0x0000001500157210 */ /* 0x000fc800007e250f */
[----:B0-----:R-:W-:Y:S05]  /*2c70*/  CALL.ABS.NOINC R2 ;  /* 0x0000000002007343 */ /* 0x001fea0003c00000 */
[----:B------:R-:W-:Y:S05]  /*2c80*/  BRA `(.L_x_40) ;  /* 0x0000005000007947 */ /* 0x000fea0003800000 */
.L_x_67:
[----:B------:R-:W-:Y:S02]  /*2c90*/  IMAD.MOV.U32 R2, RZ, RZ, R5 ;  /* 0x000000ffff027224 */ /* 0x000fe400078e0005 */
[----:B------:R-:W-:-:S05]  /*2ca0*/  IMAD.MOV.U32 R3, RZ, RZ, RZ ;  /* 0x000000ffff037224 */ /* 0x000fca00078e00ff */
[----:B------:R0:W-:Y:S01]  /*2cb0*/  STG.E.64 [R16.64], R2 ;  /* 0x0000000210007986 */ /* 0x0001e2000c101b24 */
[----:B------:R-:W-:Y:S05]  /*2cc0*/  BRA `(.L_x_40) ;  /* 0x0000001000007947 */ /* 0x000fea0003800000 */
.L_x_66:
[----:B------:R0:W-:Y:S02]  /*2cd0*/  STG.E [R16.64], R5 ;  /* 0x0000000510007986 */ /* 0x0001e4000c101924 */
.L_x_40:
[----:B------:R-:W-:-:S05]  /*2ce0*/  IMAD R18, R18, 0x200, R23 ;  /* 0x0000020012127824 */ /* 0x000fca00078e0217 */
[----:B------:R-:W-:Y:S02]  /*2cf0*/  IADD3 R19, R18, 0x80, RZ ;  /* 0x0000008012137810 */ /* 0x000fe40007ffe0ff */
.L_x_1:
[----:B------:R-:W-:Y:S05]  /*2d00*/  BSYNC B6 ;  /* 0x0000000000067941 */ /* 0x000fea0003800000 */
.L_x_0:
[----:B------:R-:W-:Y:S01]  /*2d10*/  ISETP.GE.AND P0, PT, R19, c[0x0][0x160], PT ;  /* 0x0000580013007a0c */ /* 0x000fe20003f06270 */
[----:B------:R-:W-:-:S12]  /*2d20*/  BSSY B6, `(.L_x_68) ;  /* 0x000058e000067945 */ /* 0x000fd80003800000 */
[----:B------:R-:W-:Y:S05]  /*2d30*/  @P0 BRA `(.L_x_69) ;  /* 0x000058c000000947 */ /* 0x000fea0003800000 */
[----:B------:R-:W-:Y:S01]  /*2d40*/  ISETP.NE.AND P0, PT, RZ, c[0x0][0x168], PT ;  /* 0x00005a00ff007a0c */ /* 0x000fe20003f05270 */
[----:B0-----:R-:W-:Y:S02]  /*2d50*/  IMAD.MOV.U32 R0, RZ, RZ, RZ ;  /* 0x000000ffff007224 */ /* 0x001fe400078e00ff */
[----:B------:R-:W-:-:S10]  /*2d60*/  IMAD.MOV.U32 R16, RZ, RZ, RZ ;  /* 0x000000ffff107224 */ /* 0x000fd400078e00ff */
[----:B------:R-:W-:Y:S05]  /*2d70*/  @!P0 BRA `(.L_x_70) ;  /* 0x00000e0000008947 */ /* 0x000fea0003800000 */
[----:B------:R-:W-:Y:S02]  /*2d80*/  IMAD.MOV.U32 R18, RZ, RZ, RZ ;  /* 0x000000ffff127224 */ /* 0x000fe400078e00ff */
[----:B------:R-:W-:Y:S02]  /*2d90*/  IMAD.MOV.U32 R4, RZ, RZ, 0x1 ;  /* 0x00000001ff047424 */ /* 0x000fe400078e00ff */
[----:B------:R-:W-:-:S03]  /*2da0*/  IMAD.HI.U32 R2, R19, c[0x0][0x170], R18 ;  /* 0x00005c0013027a27 */ /* 0x000fc600078e0012 */
[----:B------:R-:W-:Y:S02]  /*2db0*/  ISETP.NE.AND P0, PT, R4, c[0x0][0x168], PT ;  /* 0x00005a0004007a0c */ /* 0x000fe40003f05270 */
[----:B------:R-:W-:-:S05]  /*2dc0*/  SHF.R.U32.HI R3, RZ, c[0x0][0x174], R2 ;  /* 0x00005d00ff037a19 */ /* 0x000fca0000011602 */
[----:B------:R-:W-:-:S04]  /*2dd0*/  IMAD.MOV R0, RZ, RZ, -R3 ;  /* 0x000000ffff007224 */ /* 0x000fc800078e0a03 */
[----:B------:R-:W-:-:S04]  /*2de0*/  IMAD R0, R0, c[0x0][0x16c], R19 ;  /* 0x00005b0000007a24 */ /* 0x000fc800078e0213 */
[C---:B------:R-:W-:Y:S02]  /*2df0*/  IMAD R16, R0.reuse, c[0x0][0x298], RZ ;  /* 0x0000a60000107a24 */ /* 0x040fe400078e02ff */
[----:B------:R-:W-:Y:S01]  /*2e00*/  IMAD R0, R0, c[0x0][0x29c], RZ ;  /* 0x0000a70000007a24 */ /* 0x000fe200078e02ff */
[----:B------:R-:W-:Y:S05]  /*2e10*/  @!P0 BRA `(.L_x_70) ;  /* 0x00000d6000008947 */ /* 0x000fea0003800000 */
[----:B------:R-:W-:Y:S02]  /*2e20*/  IMAD.MOV.U32 R2, RZ, RZ, RZ ;  /* 0x000000ffff027224 */ /* 0x000fe400078e00ff */
[----:B------:R-:W-:Y:S02]  /*2e30*/  IMAD.MOV.U32 R6, RZ, RZ, c[0x0][0x168] ;  /* 0x00005a00ff067624 */ /* 0x000fe400078e00ff */
[----:B------:R-:W-:-:S03]  /*2e40*/  IMAD.HI.U32 R4, R3, c[0x0][0x17c], R2 ;  /* 0x00005f0003047a27 */ /* 0x000fc600078e0002 */
[----:B------:R-:W-:Y:S02]  /*2e50*/  ISETP.NE.AND P0, PT, R6, 0x2, PT ;  /* 0x000000020600780c */ /* 0x000fe40003f05270 */
        /* <DEDUP_REMOVED lines=210> */
.L_x_70:
        /* <DEDUP_REMOVED lines=20> */
.L_x_74:
[----:B------:R-:W2:Y:S02]  /*3cc0*/  LDG.E.U8 R2, [R2.64] ;  /* 0x0000002402027981 */ /* 0x000ea4000c1e1100 */
[----:B--2---:R-:W0:Y:S02]  /*3cd0*/  I2F.U16 R0, R2 ;  /* 0x0000000200007306 */ /* 0x004e240000101000 */
[----:B0-----:R-:W-:Y:S01]  /*3ce0*/  F2FP.PACK_AB R0, RZ, R0 ;  /* 0x00000000ff00723e */ /* 0x001fe200000000ff */
[----:B------:R-:W-:Y:S05]  /*3cf0*/  BRA `(.L_x_76) ;  /* 0x00000e1000007947 */ /* 0x000fea0003800000 */
.L_x_73:
        /* <DEDUP_REMOVED lines=10> */
.L_x_78:
[----:B------:R-:W2:Y:S02]  /*3da0*/  LDG.E R2, [R2.64] ;  /* 0x0000002402027981 */ /* 0x000ea4000c1e1900 */
[----:B--2---:R-:W0:Y:S02]  /*3db0*/  I2F R0, R2 ;  /* 0x0000000200007306 */ /* 0x004e240000201400 */
[----:B0-----:R-:W-:Y:S01]  /*3dc0*/  F2FP.PACK_AB R0, RZ, R0 ;  /* 0x00000000ff00723e */ /* 0x001fe200000000ff */
[----:B------:R-:W-:Y:S05]  /*3dd0*/  BRA `(.L_x_76) ;  /* 0x00000d3000007947 */ /* 0x000fea0003800000 */
.L_x_77:
[----:B------:R-:W2:Y:S02]  /*3de0*/  LDG.E.U16 R2, [R2.64] ;  /* 0x0000002402027981 */ /* 0x000ea4000c1e1500 */
[----:B--2---:R-:W0:Y:S02]  /*3df0*/  I2F.S16 R0, R2 ;  /* 0x0000000200007306 */ /* 0x004e240000101400 */
[----:B0-----:R-:W-:Y:S01]  /*3e00*/  F2FP.PACK_AB R0, RZ, R0 ;  /* 0x00000000ff00723e */ /* 0x001fe200000000ff */
[----:B------:R-:W-:Y:S05]  /*3e10*/  BRA `(.L_x_76) ;  /* 0x00000cf000007947 */ /* 0x000fea0003800000 */
.L_x_72:
        /* <DEDUP_REMOVED lines=9> */
.L_x_80:
[----:B------:R0:W5:Y:S01]  /*3eb0*/  LDG.E.U16 R0, [R2.64] ;  /* 0x0000002402007981 */ /* 0x000162000c1e1500 */
[----:B------:R-:W-:Y:S05]  /*3ec0*/  BRA `(.L_x_76) ;  /* 0x00000c4000007947 */ /* 0x000fea0003800000 */
.L_x_79:
        /* <DEDUP_REMOVED lines=9> */
.L_x_82:
[----:B------:R0:W5:Y:S01]  /*3f60*/  LDG.E.U16 R0, [R2.64] ;  /* 0x0000002402007981 */ /* 0x000162000c1e1500 */
[----:B------:R-:W-:Y:S05]  /*3f70*/  BRA `(.L_x_76) ;  /* 0x00000b9000007947 */ /* 0x000fea0003800000 */
.L_x_81:
[----:B------:R-:W2:Y:S02]  /*3f80*/  LDG.E.64 R2, [R2.64] ;  /* 0x0000002402027981 */ /* 0x000ea4000c1e1b00 */
[----:B--2---:R-:W0:Y:S01]  /*3f90*/  F2F.F32.F64 R0, R2 ;  /* 0x0000000200007310 */ /* 0x004e220000301000 */
[----:B------:R-:W0:-:S14]  /*3fa0*/  DSETP.GEU.AND P0, PT, |R2|, c[0x2][0x0], PT ;  /* 0x008000000200762a */ /* 0x000e1c0003f0e200 */
[----:B0-----:R-:W-:-:S05]  /*3fb0*/  @!P0 FMUL R0, R0, 1.175494350822287508e-38 ;  /* 0x0080000000008820 */ /* 0x001fca0000400000 */
[----:B------:R-:W-:Y:S01]  /*3fc0*/  F2FP.PACK_AB R0, RZ, R0 ;  /* 0x00000000ff00723e */ /* 0x000fe200000000ff */
[----:B------:R-:W-:Y:S05]  /*3fd0*/  BRA `(.L_x_76) ;  /* 0x00000b3000007947 */ /* 0x000fea0003800000 */
.L_x_71:
        /* <DEDUP_REMOVED lines=13> */
.L_x_85:
[----:B------:R-:W2:Y:S02]  /*40b0*/  LDG.E.64 R2, [R2.64] ;  /* 0x0000002402027981 */ /* 0x000ea4000c1e1b00 */
[----:B--2---:R-:W0:Y:S01]  /*40c0*/  F2F.F32.F64 R0, R2 ;  /* 0x0000000200007310 */ /* 0x004e220000301000 */
[----:B------:R-:W0:-:S14]  /*40d0*/  DSETP.GEU.AND P0, PT, |R2|, c[0x2][0x0], PT ;  /* 0x008000000200762a */ /* 0x000e1c0003f0e200 */
[----:B0-----:R-:W-:-:S05]  /*40e0*/  @!P0 FMUL R0, R0, 1.175494350822287508e-38 ;  /* 0x0080000000008820 */ /* 0x001fca0000400000 */
[----:B------:R-:W-:Y:S01]  /*40f0*/  F2FP.PACK_AB R0, RZ, R0 ;  /* 0x00000000ff00723e */ /* 0x000fe200000000ff */
[----:B------:R-:W-:Y:S05]  /*4100*/  BRA `(.L_x_76) ;  /* 0x00000a0000007947 */ /* 0x000fea0003800000 */
.L_x_84:
        /* <DEDUP_REMOVED lines=28> */
.L_x_87:
        /* <DEDUP_REMOVED lines=15> */
.L_x_86:
[----:B------:R-:W2:Y:S02]  /*43c0*/  LDG.E.U16 R0, [R2.64] ;  /* 0x0000002402007981 */ /* 0x000ea4000c1e1500 */
[----:B--2---:R-:W-:-:S04]  /*43d0*/  PRMT R0, RZ, 0x5410, R0 ;  /* 0x00005410ff007816 */ /* 0x004fc80000000000 */
[----:B------:R-:W-:Y:S01]  /*43e0*/  F2FP.PACK_AB R0, RZ, R0 ;  /* 0x00000000ff00723e */ /* 0x000fe200000000ff */
[----:B------:R-:W-:Y:S05]  /*43f0*/  BRA `(.L_x_76) ;  /* 0x0000071000007947 */ /* 0x000fea0003800000 */
.L_x_83:
        /* <DEDUP_REMOVED lines=12> */
.L_x_90:
        /* <DEDUP_REMOVED lines=21> */
.L_x_94:
[----:B------:R-:W-:Y:S05]  /*4610*/  BSYNC B1 ;  /* 0x0000000000017941 */ /* 0x000fea0003800000 */
.L_x_93:
[----:B------:R-:W-:Y:S01]  /*4620*/  LEA R3, R0, 0x3b800000, 0x17 ;  /* 0x3b80000000037811 */ /* 0x000fe200078eb8ff */
[----:B------:R-:W-:-:S05]  /*4630*/  IMAD.SHL.U32 R0, R2, 0x100000, RZ ;  /* 0x0010000002007824 */ /* 0x000fca00078e00ff */
[----:B------:R-:W-:Y:S02]  /*4640*/  LOP3.LUT R0, R3, R0, R4, 0xfe, !PT ;  /* 0x0000000003007212 */ /* 0x000fe400078efe04 */
.L_x_92:
[----:B------:R-:W-:Y:S05]  /*4650*/  BSYNC B0 ;  /* 0x0000000000007941 */ /* 0x000fea0003800000 */
.L_x_91:
[----:B------:R-:W-:Y:S01]  /*4660*/  F2FP.PACK_AB R0, RZ, R0 ;  /* 0x00000000ff00723e */ /* 0x000fe200000000ff */
[----:B------:R-:W-:Y:S05]  /*4670*/  BRA `(.L_x_76) ;  /* 0x0000049000007947 */ /* 0x000fea0003800000 */
.L_x_89:
        /* <DEDUP_REMOVED lines=21> */
.L_x_98:
[----:B------:R-:W-:Y:S05]  /*47d0*/  BSYNC B1 ;  /* 0x0000000000017941 */ /* 0x000fea0003800000 */
.L_x_97:
[----:B------:R-:W-:Y:S01]  /*47e0*/  LEA R3, R0, 0x37800000, 0x17 ;  /* 0x3780000000037811 */ /* 0x000fe200078eb8ff */
[----:B------:R-:W-:-:S05]  /*47f0*/  IMAD.SHL.U32 R0, R2, 0x200000, RZ ;  /* 0x0020000002007824 */ /* 0x000fca00078e00ff */
[----:B------:R-:W-:Y:S02]  /*4800*/  LOP3.LUT R0, R3, R0, R4, 0xfe, !PT ;  /* 0x0000000003007212 */ /* 0x000fe400078efe04 */
.L_x_96:
[----:B------:R-:W-:Y:S05]  /*4810*/  BSYNC B0 ;  /* 0x0000000000007941 */ /* 0x000fea0003800000 */
.L_x_95:
[----:B------:R-:W-:Y:S01]  /*4820*/  F2FP.PACK_AB R0, RZ, R0 ;  /* 0x00000000ff00723e */ /* 0x000fe200000000ff */
[----:B------:R-:W-:Y:S05]  /*4830*/  BRA `(.L_x_76) ;  /* 0x000002d000007947 */ /* 0x000fea0003800000 */
.L_x_88:
        /* <DEDUP_REMOVED lines=14> */
.L_x_102:
[----:B------:R-:W-:Y:S05]  /*4920*/  BSYNC B0 ;  /* 0x0000000000007941 */ /* 0x000fea0003800000 */
.L_x_101:
[----:B------:R-:W-:Y:S01]  /*4930*/  F2FP.PACK_AB R0, RZ, R0 ;  /* 0x00000000ff00723e */ /* 0x000fe200000000ff */
[----:B------:R-:W-:Y:S05]  /*4940*/  BRA `(.L_x_76) ;  /* 0x000001c000007947 */ /* 0x000fea0003800000 */
.L_x_75:
        /* <DEDUP_REMOVED lines=21> */
.L_x_100:
[----:B------:R-:W2:Y:S02]  /*4aa0*/  LDG.E.64 R2, [R2.64] ;  /* 0x0000002402027981 */ /* 0x000ea4000c1e1b00 */
[----:B--2---:R-:W0:Y:S02]  /*4ab0*/  I2F.U64 R0, R2 ;  /* 0x0000000200007312 */ /* 0x004e240000301000 */
[----:B0-----:R-:W-:Y:S01]  /*4ac0*/  F2FP.PACK_AB R0, RZ, R0 ;  /* 0x00000000ff00723e */ /* 0x001fe200000000ff */
[----:B------:R-:W-:Y:S05]  /*4ad0*/  BRA `(.L_x_76) ;  /* 0x0000003000007947 */ /* 0x000fea0003800000 */
.L_x_99:
[----:B------:R-:W2:Y:S02]  /*4ae0*/  LDG.E R2, [R2.64] ;  /* 0x0000002402027981 */ /* 0x000ea4000c1e1900 */
[----:B--2---:R-:W0:Y:S02]  /*4af0*/  I2F.U32 R0, R2 ;  /* 0x0000000200007306 */ /* 0x004e240000201000 */
[----:B0-----:R-:W-:-:S06]  /*4b00*/  F2FP.PACK_AB R0, RZ, R0 ;  /* 0x00000000ff00723e */ /* 0x001fcc00000000ff */
.L_x_76:
[----:B------:R-:W1:Y:S01]  /*4b10*/  LDC.U8 R4, c[0x0][0x371] ;  /* 0x0000dc40ff047b82 */ /* 0x000e620000000000 */
[----:B-----5:R-:W-:-:S05]  /*4b20*/  HADD2.F32 R0, -RZ, R0.H0_H0 ;  /* 0x20000000ff007230 */ /* 0x020fca0000004100 */
[----:B0-----:R-:W-:Y:S02]  /*4b30*/  SHF.R.U32.HI R2, RZ, 0x1f, R0 ;  /* 0x0000001fff027819 */ /* 0x001fe40000011600 */
[----:B-1----:R-:W-:-:S04]  /*4b40*/  PRMT R3, R4, 0x9910, RZ ;  /* 0x0000991004037816 */ /* 0x002fc800000000ff */
        /* <DEDUP_REMOVED lines=12> */
.L_x_106:
[----:B------:R0:W-:Y:S01]  /*4c10*/  STG.E.U8 [R16.64], R2 ;  /* 0x0000000210007986 */ /* 0x0001e2000c101124 */
[----:B------:R-:W-:Y:S05]  /*4c20*/  BRA `(.L_x_108) ;  /* 0x00000d5000007947 */ /* 0x000fea0003800000 */
.L_x_105:
[----:B------:R-:W-:-:S13]  /*4c30*/  ISETP.NE.AND P0, PT, R3, 0x2, PT ;  /* 0x000000020300780c */ /* 0x000fda0003f05270 */
[----:B------:R-:W-:Y:S05]  /*4c40*/  @!P0 BRA `(.L_x_109) ;  /* 0x0000009000008947 */ /* 0x000fea0003800000 */
[----:B------:R-:W-:-:S13]  /*4c50*/  ISETP.NE.AND P0, PT, R3, 0x3, PT ;  /* 0x000000030300780c */ /* 0x000fda0003f05270 */
[----:B------:R-:W-:Y:S05]  /*4c60*/  @!P0 BRA `(.L_x_110) ;  /* 0x0000005000008947 */ /* 0x000fea0003800000 */
[----:B------:R-:W-:-:S13]  /*4c70*/  ISETP.NE.AND P0, PT, R3, 0x4, PT ;  /* 0x000000040300780c */ /* 0x000fda0003f05270 */
[----:B------:R-:W-:Y:S05]  /*4c80*/  @P0 BRA `(.L_x_107) ;  /* 0x00000b7000000947 */ /* 0x000fea0003800000 */
[----:B------:R-:W-:-:S05]  /*4c90*/  IMAD.MOV.U32 R3, RZ, RZ, RZ ;  /* 0x000000ffff037224 */ /* 0x000fca00078e00ff */
[----:B------:R0:W-:Y:S01]  /*4ca0*/  STG.E.64 [R16.64], R2 ;  /* 0x0000000210007986 */ /* 0x0001e2000c101b24 */
[----:B------:R-:W-:Y:S05]  /*4cb0*/  BRA `(.L_x_108) ;  /* 0x00000cc000007947 */ /* 0x000fea0003800000 */
.L_x_110:
[----:B------:R0:W-:Y:S01]  /*4cc0*/  STG.E [R16.64], R2 ;  /* 0x0000000210007986 */ /* 0x0001e2000c101924 */
[----:B------:R-:W-:Y:S05]  /*4cd0*/  BRA `(.L_x_108) ;  /* 0x00000ca000007947 */ /* 0x000fea0003800000 */
.L_x_109:
[----:B------:R0:W-:Y:S01]  /*4ce0*/  STG.E.U16 [R16.64], R2 ;  /* 0x0000000210007986 */ /* 0x0001e2000c101524 */
[----:B------:R-:W-:Y:S05]  /*4cf0*/  BRA `(.L_x_108) ;  /* 0x00000c8000007947 */ /* 0x000fea0003800000 */
.L_x_104:
        /* <DEDUP_REMOVED lines=9> */
.L_x_112:
[----:B------:R-:W0:Y:S02]  /*4d90*/  I2F.S16 R0, R2 ;  /* 0x0000000200007306 */ /* 0x000e240000101400 */
[----:B0-----:R-:W-:-:S05]  /*4da0*/  F2FP.PACK_AB R0, RZ, R0 ;  /* 0x00000000ff00723e */ /* 0x001fca00000000ff */
[----:B------:R0:W-:Y:S01]  /*4db0*/  STG.E.U16 [R16.64], R0 ;  /* 0x0000000010007986 */ /* 0x0001e2000c101524 */
[----:B------:R-:W-:Y:S05]  /*4dc0*/  BRA `(.L_x_108) ;  /* 0x00000bb000007947 */ /* 0x000fea0003800000 */
.L_x_111:
        /* <DEDUP_REMOVED lines=10> */
.L_x_114:
[----:B------:R-:W0:Y:S02]  /*4e70*/  I2F.S16 R2, R2 ;  /* 0x0000000200027306 */ /* 0x000e240000101400 */
[----:B0-----:R-:W-:-:S04]  /*4e80*/  F2FP.PACK_AB R3, RZ, R2 ;  /* 0x00000002ff03723e */ /* 0x001fc800000000ff */
[----:B------:R-:W-:-:S05]  /*4e90*/  PRMT R3, R3, 0x5410, RZ ;  /* 0x0000541003037816 */ /* 0x000fca00000000ff */
[----:B------:R0:W-:Y:S01]  /*4ea0*/  STG.E [R16.64], R3 ;  /* 0x0000000310007986 */ /* 0x0001e2000c101924 */
[----:B------:R-:W-:Y:S05]  /*4eb0*/  BRA `(.L_x_108) ;  /* 0x00000ac000007947 */ /* 0x000fea0003800000 */
.L_x_113:
[----:B------:R-:W0:Y:S02]  /*4ec0*/  I2F.F64.S16 R2, R2 ;  /* 0x0000000200027312 */ /* 0x000e240000101c00 */
[----:B0-----:R0:W-:Y:S01]  /*4ed0*/  STG.E.64 [R16.64], R2 ;  /* 0x0000000210007986 */ /* 0x0011e2000c101b24 */
[----:B------:R-:W-:Y:S05]  /*4ee0*/  BRA `(.L_x_108) ;  /* 0x00000a9000007947 */ /* 0x000fea0003800000 */
.L_x_103:
        /* <DEDUP_REMOVED lines=10> */
.L_x_117:
[----:B------:R-:W0:Y:S01]  /*4f90*/  I2F.F64.S16 R4, R2 ;  /* 0x0000000200047312 */ /* 0x000e220000101c00 */
[----:B------:R-:W-:-:S05]  /*4fa0*/  CS2R R6, SRZ ;  /* 0x0000000000067805 */ /* 0x000fca000001ff00 */
[----:B0-----:R0:W-:Y:S01]  /*4fb0*/  STG.E.128 [R16.64], R4 ;  /* 0x0000000410007986 */ /* 0x0011e2000c101d24 */
[----:B------:R-:W-:Y:S05]  /*4fc0*/  BRA `(.L_x_108) ;  /* 0x000009b000007947 */ /* 0x000fea0003800000 */
.L_x_116:
        /* <DEDUP_REMOVED lines=21> */
.L_x_121:
[----:B------:R-:W-:Y:S05]  /*5120*/  BSYNC B0 ;  /* 0x0000000000007941 */ /* 0x000fea0003800000 */
.L_x_120:
[----:B------:R-:W-:-:S05]  /*5130*/  LOP3.LUT R3, R0, R3, RZ, 0xfc, !PT ;  /* 0x0000000300037212 */ /* 0x000fca00078efcff */
[----:B------:R0:W-:Y:S01]  /*5140*/  STG.E.U8 [R16.64], R3 ;  /* 0x0000000310007986 */ /* 0x0001e2000c101124 */
[----:B------:R-:W-:Y:S05]  /*5150*/  BRA `(.L_x_108) ;  /* 0x0000082000007947 */ /* 0x000fea0003800000 */
.L_x_119:
        /* <DEDUP_REMOVED lines=13> */
.L_x_123:
[----:B------:R-:W-:Y:S01]  /*5230*/  IMAD.MOV.U32 R0, RZ, RZ, 0x7f ;  /* 0x0000007fff007424 */ /* 0x000fe200078e00ff */
[----:B------:R-:W-:-:S04]  /*5240*/  ISETP.GT.U32.AND P0, PT, R3, 0x7f800000, PT ;  /* 0x7f8000000300780c */ /* 0x000fc80003f04070 */
[----:B------:R-:W-:-:S04]  /*5250*/  SEL R0, R0, 0x7c, P0 ;  /* 0x0000007c00007807 */ /* 0x000fc80000000000 */
.L_x_124:
[----:B------:R-:W-:Y:S05]  /*5260*/  BSYNC B0 ;  /* 0x0000000000007941 */ /* 0x000fea0003800000 */
.L_x_122:
[----:B------:R-:W-:-:S04]  /*5270*/  LOP3.LUT R2, R5, 0x80000000, RZ, 0xc0, !PT ;  /* 0x8000000005027812 */ /* 0x000fc800078ec0ff */
[----:B------:R-:W-:-:S04]  /*5280*/  SHF.R.U32.HI R3, RZ, 0x18, R2 ;  /* 0x00000018ff037819 */ /* 0x000fc80000011602 */
[----:B------:R-:W-:-:S05]  /*5290*/  LOP3.LUT R3, R0, R3, RZ, 0xfc, !PT ;  /* 0x0000000300037212 */ /* 0x000fca00078efcff */
[----:B------:R0:W-:Y:S01]  /*52a0*/  STG.E.U8 [R16.64], R3 ;  /* 0x0000000310007986 */ /* 0x0001e2000c101124 */
[----:B------:R-:W-:Y:S05]  /*52b0*/  BRA `(.L_x_108) ;  /* 0x000006c000007947 */ /* 0x000fea0003800000 */
.L_x_118:
[----:B------:R-:W0:Y:S02]  /*52c0*/  I2F.S16 R0, R2 ;  /* 0x0000000200007306 */ /* 0x000e240000101400 */
[----:B0-----:R-:W-:-:S05]  /*52d0*/  F2FP.BF16.PACK_AB R0, RZ, R0 ;  /* 0x00000000ff00723e */ /* 0x001fca00000010ff */
[----:B------:R0:W-:Y:S01]  /*52e0*/  STG.E.U16 [R16.64], R0 ;  /* 0x0000000010007986 */ /* 0x0001e2000c101524 */
[----:B------:R-:W-:Y:S05]  /*52f0*/  BRA `(.L_x_108) ;  /* 0x0000068000007947 */ /* 0x000fea0003800000 */
.L_x_115:
        /* <DEDUP_REMOVED lines=10> */
.L_x_127:
        /* <DEDUP_REMOVED lines=17> */
.L_x_130:
[----:B------:R-:W-:-:S04]  /*54b0*/  LOP3.LUT R2, R5, 0x80000000, RZ, 0xc0, !PT ;  /* 0x8000000005027812 */ /* 0x000fc800078ec0ff */
[----:B------:R-:W-:-:S04]  /*54c0*/  SHF.R.U32.HI R3, RZ, 0x18, R2 ;  /* 0x00000018ff037819 */ /* 0x000fc80000011602 */
[----:B------:R-:W-:-:S04]  /*54d0*/  LOP3.LUT R0, R0, R3, RZ, 0xfc, !PT ;  /* 0x0000000300007212 */ /* 0x000fc800078efcff */
[----:B------:R-:W-:Y:S02]  /*54e0*/  PRMT R8, R0, 0x7610, R8 ;  /* 0x0000761000087816 */ /* 0x000fe40000000008 */
.L_x_129:
[----:B------:R-:W-:Y:S05]  /*54f0*/  BSYNC B0 ;  /* 0x0000000000007941 */ /* 0x000fea0003800000 */
.L_x_128:
[----:B------:R0:W-:Y:S01]  /*5500*/  STG.E.U8 [R16.64], R8 ;  /* 0x0000000810007986 */ /* 0x0001e2000c101124 */
[----:B------:R-:W-:Y:S05]  /*5510*/  BRA `(.L_x_108) ;  /* 0x0000046000007947 */ /* 0x000fea0003800000 */
.L_x_126:
        /* <DEDUP_REMOVED lines=17> */
.L_x_133:
[----:B------:R-:W-:-:S04]  /*5630*/  LOP3.LUT R2, R5, 0x80000000, RZ, 0xc0, !PT ;  /* 0x8000000005027812 */ /* 0x000fc800078ec0ff */
[----:B------:R-:W-:-:S04]  /*5640*/  SHF.R.U32.HI R3, RZ, 0x18, R2 ;  /* 0x00000018ff037819 */ /* 0x000fc80000011602 */
[----:B------:R-:W-:-:S04]  /*5650*/  LOP3.LUT R0, R0, R3, RZ, 0xfc, !PT ;  /* 0x0000000300007212 */ /* 0x000fc800078efcff */
[----:B------:R-:W-:Y:S02]  /*5660*/  PRMT R8, R0, 0x7610, R8 ;  /* 0x0000761000087816 */ /* 0x000fe40000000008 */
.L_x_132:
[----:B------:R-:W-:Y:S05]  /*5670*/  BSYNC B0 ;  /* 0x0000000000007941 */ /* 0x000fea0003800000 */
.L_x_131:
[----:B------:R0:W-:Y:S01]  /*5680*/  STG.E.U8 [R16.64], R8 ;  /* 0x0000000810007986 */ /* 0x0001e2000c101124 */
[----:B------:R-:W-:Y:S05]  /*5690*/  BRA `(.L_x_108) ;  /* 0x000002e000007947 */ /* 0x000fea0003800000 */
.L_x_125:
        /* <DEDUP_REMOVED lines=22> */
.L_x_107:
        /* <DEDUP_REMOVED lines=20> */
.L_x_135:
[----:B------:R-:W-:-:S05]  /*5940*/  IMAD.MOV.U32 R3, RZ, RZ, RZ ;  /* 0x000000ffff037224 */ /* 0x000fca00078e00ff */
[----:B------:R0:W-:Y:S01]  /*5950*/  STG.E.64 [R16.64], R2 ;  /* 0x0000000210007986 */ /* 0x0001e2000c101b24 */
[----:B------:R-:W-:Y:S05]  /*5960*/  BRA `(.L_x_108) ;  /* 0x0000001000007947 */ /* 0x000fea0003800000 */
.L_x_134:
[----:B------:R0:W-:Y:S02]  /*5970*/  STG.E [R16.64], R2 ;  /* 0x0000000210007986 */ /* 0x0001e4000c101924 */
.L_x_108:
[----:B------:R-:W-:-:S04]  /*5980*/  IADD3 R19, R19, 0x80, RZ ;  /* 0x0000008013137810 */ /* 0x000fc80007ffe0ff */
[----:B------:R-:W-:-:S13]  /*5990*/  ISETP.GE.AND P0, PT, R19, c[0x0][0x160], PT ;  /* 0x0000580013007a0c */ /* 0x000fda0003f06270 */
        /* <DEDUP_REMOVED lines=229> */
.L_x_136:
        /* <DEDUP_REMOVED lines=20> */
.L_x_140:
[----:B------:R-:W2:Y:S02]  /*6930*/  LDG.E.U8 R2, [R2.64] ;  /* 0x0000002402027981 */ /* 0x000ea4000c1e1100 */
[----:B--2---:R-:W0:Y:S02]  /*6940*/  I2F.U16 R0, R2 ;  /* 0x0000000200007306 */ /* 0x004e240000101000 */
[----:B0-----:R-:W-:Y:S01]  /*6950*/  F2FP.PACK_AB R0, RZ, R0 ;  /* 0x00000000ff00723e */ /* 0x001fe200000000ff */
[----:B------:R-:W-:Y:S05]  /*6960*/  BRA `(.L_x_142) ;  /* 0x00000e1000007947 */ /* 0x000fea0003800000 */
.L_x_139:
        /* <DEDUP_REMOVED lines=10> */
.L_x_144:
[----:B------:R-:W2:Y:S02]  /*6a10*/  LDG.E R2, [R2.64] ;  /* 0x0000002402027981 */ /* 0x000ea4000c1e1900 */
[----:B--2---:R-:W0:Y:S02]  /*6a20*/  I2F R0, R2 ;  /* 0x0000000200007306 */ /* 0x004e240000201400 */
[----:B0-----:R-:W-:Y:S01]  /*6a30*/  F2FP.PACK_AB R0, RZ, R0 ;  /* 0x00000000ff00723e */ /* 0x001fe200000000ff */
[----:B------:R-:W-:Y:S05]  /*6a40*/  BRA `(.L_x_142) ;  /* 0x00000d3000007947 */ /* 0x000fea0003800000 */
.L_x_143:
[----:B------:R-:W2:Y:S02]  /*6a50*/  LDG.E.U16 R2, [R2.64] ;  /* 0x0000002402027981 */ /* 0x000ea4000c1e1500 */
[----:B--2---:R-:W0:Y:S02]  /*6a60*/  I2F.S16 R0, R2 ;  /* 0x0000000200007306 */ /* 0x004e240000101400 */
[----:B0-----:R-:W-:Y:S01]  /*6a70*/  F2FP.PACK_AB R0, RZ, R0 ;  /* 0x00000000ff00723e */ /* 0x001fe200000000ff */
[----:B------:R-:W-:Y:S05]  /*6a80*/  BRA `(.L_x_142) ;  /* 0x00000cf000007947 */ /* 0x000fea0003800000 */
.L_x_138:
        /* <DEDUP_REMOVED lines=9> */
.L_x_146:
[----:B------:R0:W5:Y:S01]  /*6b20*/  LDG.E.U16 R0, [R2.64] ;  /* 0x0000002402007981 */ /* 0x000162000c1e1500 */
[----:B------:R-:W-:Y:S05]  /*6b30*/  BRA `(.L_x_142) ;  /* 0x00000c4000007947 */ /* 0x000fea0003800000 */
.L_x_145:
        /* <DEDUP_REMOVED lines=9> */
.L_x_148:
[----:B------:R0:W5:Y:S01]  /*6bd0*/  LDG.E.U16 R0, [R2.64] ;  /* 0x0000002402007981 */ /* 0x000162000c1e1500 */
[----:B------:R-:W-:Y:S05]  /*6be0*/  BRA `(.L_x_142) ;  /* 0x00000b9000007947 */ /* 0x000fea0003800000 */
.L_x_147:
[----:B------:R-:W2:Y:S02]  /*6bf0*/  LDG.E.64 R2, [R2.64] ;  /* 0x0000002402027981 */ /* 0x000ea4000c1e1b00 */
[----:B--2---:R-:W0:Y:S01]  /*6c00*/  F2F.F32.F64 R0, R2 ;  /* 0x0000000200007310 */ /* 0x004e220000301000 */
[----:B------:R-:W0:-:S14]  /*6c10*/  DSETP.GEU.AND P0, PT, |R2|, c[0x2][0x0], PT ;  /* 0x008000000200762a */ /* 0x000e1c0003f0e200 */
[----:B0-----:R-:W-:-:S05]  /*6c20*/  @!P0 FMUL R0, R0, 1.175494350822287508e-38 ;  /* 0x0080000000008820 */ /* 0x001fca0000400000 */
[----:B------:R-:W-:Y:S01]  /*6c30*/  F2FP.PACK_AB R0, RZ, R0 ;  /* 0x00000000ff00723e */ /* 0x000fe200000000ff */
[----:B------:R-:W-:Y:S05]  /*6c40*/  BRA `(.L_x_142) ;  /* 0x00000b3000007947 */ /* 0x000fea0003800000 */
.L_x_137:
        /* <DEDUP_REMOVED lines=13> */
.L_x_151:
[----:B------:R-:W2:Y:S02]  /*6d20*/  LDG.E.64 R2, [R2.64] ;  /* 0x0000002402027981 */ /* 0x000ea4000c1e1b00 */
[----:B--2---:R-:W0:Y:S01]  /*6d30*/  F2F.F32.F64 R0, R2 ;  /* 0x0000000200007310 */ /* 0x004e220000301000 */
[----:B------:R-:W0:-:S14]  /*6d40*/  DSETP.GEU.AND P0, PT, |R2|, c[0x2][0x0], PT ;  /* 0x008000000200762a */ /* 0x000e1c0003f0e200 */
[----:B0-----:R-:W-:-:S05]  /*6d50*/  @!P0 FMUL R0, R0, 1.175494350822287508e-38 ;  /* 0x0080000000008820 */ /* 0x001fca0000400000 */
[----:B------:R-:W-:Y:S01]  /*6d60*/  F2FP.PACK_AB R0, RZ, R0 ;  /* 0x00000000ff00723e */ /* 0x000fe200000000ff */
[----:B------:R-:W-:Y:S05]  /*6d70*/  BRA `(.L_x_142) ;  /* 0x00000a0000007947 */ /* 0x000fea0003800000 */
.L_x_150:
        /* <DEDUP_REMOVED lines=28> */
.L_x_153:
        /* <DEDUP_REMOVED lines=15> */
.L_x_152:
[----:B------:R-:W2:Y:S02]  /*7030*/  LDG.E.U16 R0, [R2.64] ;  /* 0x0000002402007981 */ /* 0x000ea4000c1e1500 */
[----:B--2---:R-:W-:-:S04]  /*7040*/  PRMT R0, RZ, 0x5410, R0 ;  /* 0x00005410ff007816 */ /* 0x004fc80000000000 */
[----:B------:R-:W-:Y:S01]  /*7050*/  F2FP.PACK_AB R0, RZ, R0 ;  /* 0x00000000ff00723e */ /* 0x000fe200000000ff */
[----:B------:R-:W-:Y:S05]  /*7060*/  BRA `(.L_x_142) ;  /* 0x0000071000007947 */ /* 0x000fea0003800000 */
.L_x_149:
        /* <DEDUP_REMOVED lines=12> */
.L_x_156:
        /* <DEDUP_REMOVED lines=21> */
.L_x_160:
[----:B------:R-:W-:Y:S05]  /*7280*/  BSYNC B1 ;  /* 0x0000000000017941 */ /* 0x000fea0003800000 */
.L_x_159:
[----:B------:R-:W-:Y:S01]  /*7290*/  LEA R3, R0, 0x3b800000, 0x17 ;  /* 0x3b80000000037811 */ /* 0x000fe200078eb8ff */
[----:B------:R-:W-:-:S05]  /*72a0*/  IMAD.SHL.U32 R0, R2, 0x100000, RZ ;  /* 0x0010000002007824 */ /* 0x000fca00078e00ff */
[----:B------:R-:W-:Y:S02]  /*72b0*/  LOP3.LUT R0, R3, R0, R4, 0xfe, !PT ;  /* 0x0000000003007212 */ /* 0x000fe400078efe04 */
.L_x_158:
[----:B------:R-:W-:Y:S05]  /*72c0*/  BSYNC B0 ;  /* 0x0000000000007941 */ /* 0x000fea0003800000 */
.L_x_157:
[----:B------:R-:W-:Y:S01]  /*72d0*/  F2FP.PACK_AB R0, RZ, R0 ;  /* 0x00000000ff00723e */ /* 0x000fe200000000ff */
[----:B------:R-:W-:Y:S05]  /*72e0*/  BRA `(.L_x_142) ;  /* 0x0000049000007947 */ /* 0x000fea0003800000 */
.L_x_155:
        /* <DEDUP_REMOVED lines=21> */
.L_x_164:
[----:B------:R-:W-:Y:S05]  /*7440*/  BSYNC B1 ;  /* 0x0000000000017941 */ /* 0x000fea0003800000 */
.L_x_163:
[----:B------:R-:W-:Y:S01]  /*7450*/  LEA R3, R0, 0x37800000, 0x17 ;  /* 0x3780000000037811 */ /* 0x000fe200078eb8ff */
[----:B------:R-:W-:-:S05]  /*7460*/  IMAD.SHL.U32 R0, R2, 0x200000, RZ ;  /* 0x0020000002007824 */ /* 0x000fca00078e00ff */
[----:B------:R-:W-:Y:S02]  /*7470*/  LOP3.LUT R0, R3, R0, R4, 0xfe, !PT ;  /* 0x0000000003007212 */ /* 0x000fe400078efe04 */
.L_x_162:
[----:B------:R-:W-:Y:S05]  /*7480*/  BSYNC B0 ;  /* 0x0000000000007941 */ /* 0x000fea0003800000 */
.L_x_161:
[----:B------:R-:W-:Y:S01]  /*7490*/  F2FP.PACK_AB R0, RZ, R0 ;  /* 0x00000000ff00723e */ /* 0x000fe200000000ff */
[----:B------:R-:W-:Y:S05]  /*74a0*/  BRA `(.L_x_142) ;  /* 0x000002d000007947 */ /* 0x000fea0003800000 */
.L_x_154:
        /* <DEDUP_REMOVED lines=14> */
.L_x_168:
[----:B------:R-:W-:Y:S05]  /*7590*/  BSYNC B0 ;  /* 0x0000000000007941 */ /* 0x000fea0003800000 */
.L_x_167:
[----:B------:R-:W-:Y:S01]  /*75a0*/  F2FP.PACK_AB R0, RZ, R0 ;  /* 0x00000000ff00723e */ /* 0x000fe200000000ff */
[----:B------:R-:W-:Y:S05]  /*75b0*/  BRA `(.L_x_142) ;  /* 0x000001c000007947 */ /* 0x000fea0003800000 */
.L_x_141:
        /* <DEDUP_REMOVED lines=21> */
.L_x_166:
[----:B------:R-:W2:Y:S02]  /*7710*/  LDG.E.64 R2, [R2.64] ;  /* 0x0000002402027981 */ /* 0x000ea4000c1e1b00 */
[----:B--2---:R-:W0:Y:S02]  /*7720*/  I2F.U64 R0, R2 ;  /* 0x0000000200007312 */ /* 0x004e240000301000 */
[----:B0-----:R-:W-:Y:S01]  /*7730*/  F2FP.PACK_AB R0, RZ, R0 ;  /* 0x00000000ff00723e */ /* 0x001fe200000000ff */
[----:B------:R-:W-:Y:S05]  /*7740*/  BRA `(.L_x_142) ;  /* 0x0000003000007947 */ /* 0x000fea0003800000 */
.L_x_165:
[----:B------:R-:W2:Y:S02]  /*7750*/  LDG.E R2, [R2.64] ;  /* 0x0000002402027981 */ /* 0x000ea4000c1e1900 */
[----:B--2---:R-:W0:Y:S02]  /*7760*/  I2F.U32 R0, R2 ;  /* 0x0000000200007306 */ /* 0x004e240000201000 */
[----:B0-----:R-:W-:-:S06]  /*7770*/  F2FP.PACK_AB R0, RZ, R0 ;  /* 0x00000000ff00723e */ /* 0x001fcc00000000ff */
.L_x_142:
        /* <DEDUP_REMOVED lines=16> */
.L_x_172:
[----:B------:R0:W-:Y:S01]  /*7880*/  STG.E.U8 [R16.64], R2 ;  /* 0x0000000210007986 */ /* 0x0001e2000c101124 */
[----:B------:R-:W-:Y:S05]  /*7890*/  BRA `(.L_x_174) ;  /* 0x00000d5000007947 */ /* 0x000fea0003800000 */
.L_x_171:
        /* <DEDUP_REMOVED lines=9> */
.L_x_176:
[----:B------:R0:W-:Y:S01]  /*7930*/  STG.E [R16.64], R2 ;  /* 0x0000000210007986 */ /* 0x0001e2000c101924 */
[----:B------:R-:W-:Y:S05]  /*7940*/  BRA `(.L_x_174) ;  /* 0x00000ca000007947 */ /* 0x000fea0003800000 */
.L_x_175:
[----:B------:R0:W-:Y:S01]  /*7950*/  STG.E.U16 [R16.64], R2 ;  /* 0x0000000210007986 */ /* 0x0001e2000c101524 */
[----:B------:R-:W-:Y:S05]  /*7960*/  BRA `(.L_x_174) ;  /* 0x00000c8000007947 */ /* 0x000fea0003800000 */
.L_x_170:
        /* <DEDUP_REMOVED lines=9> */
.L_x_178:
[----:B------:R-:W0:Y:S02]  /*7a00*/  I2F.S16 R0, R2 ;  /* 0x0000000200007306 */ /* 0x000e240000101400 */
[----:B0-----:R-:W-:-:S05]  /*7a10*/  F2FP.PACK_AB R0, RZ, R0 ;  /* 0x00000000ff00723e */ /* 0x001fca00000000ff */
[----:B------:R0:W-:Y:S01]  /*7a20*/  STG.E.U16 [R16.64], R0 ;  /* 0x0000000010007986 */ /* 0x0001e2000c101524 */
[----:B------:R-:W-:Y:S05]  /*7a30*/  BRA `(.L_x_174) ;  /* 0x00000bb000007947 */ /* 0x000fea0003800000 */
.L_x_177:
        /* <DEDUP_REMOVED lines=10> */
.L_x_180:
[----:B------:R-:W0:Y:S02]  /*7ae0*/  I2F.S16 R2, R2 ;  /* 0x0000000200027306 */ /* 0x000e240000101400 */
[----:B0-----:R-:W-:-:S04]  /*7af0*/  F2FP.PACK_AB R3, RZ, R2 ;  /* 0x00000002ff03723e */ /* 0x001fc800000000ff */
[----:B------:R-:W-:-:S05]  /*7b00*/  PRMT R3, R3, 0x5410, RZ ;  /* 0x0000541003037816 */ /* 0x000fca00000000ff */
[----:B------:R0:W-:Y:S01]  /*7b10*/  STG.E [R16.64], R3 ;  /* 0x0000000310007986 */ /* 0x0001e2000c101924 */
[----:B------:R-:W-:Y:S05]  /*7b20*/  BRA `(.L_x_174) ;  /* 0x00000ac000007947 */ /* 0x000fea0003800000 */
.L_x_179:
[----:B------:R-:W0:Y:S02]  /*7b30*/  I2F.F64.S16 R2, R2 ;  /* 0x0000000200027312 */ /* 0x000e240000101c00 */
[----:B0-----:R0:W-:Y:S01]  /*7b40*/  STG.E.64 [R16.64], R2 ;  /* 0x0000000210007986 */ /* 0x0011e2000c101b24 */
[----:B------:R-:W-:Y:S05]  /*7b50*/  BRA `(.L_x_174) ;  /* 0x00000a9000007947 */ /* 0x000fea0003800000 */
.L_x_169:
        /* <DEDUP_REMOVED lines=10> */
.L_x_183:
[----:B------:R-:W0:Y:S01]  /*7c00*/  I2F.F64.S16 R4, R2 ;  /* 0x0000000200047312 */ /* 0x000e220000101c00 */
[----:B------:R-:W-:-:S05]  /*7c10*/  CS2R R6, SRZ ;  /* 0x0000000000067805 */ /* 0x000fca000001ff00 */
[----:B0-----:R0:W-:Y:S01]  /*7c20*/  STG.E.128 [R16.64], R4 ;  /* 0x0000000410007986 */ /* 0x0011e2000c101d24 */
[----:B------:R-:W-:Y:S05]  /*7c30*/  BRA `(.L_x_174) ;  /* 0x000009b000007947 */ /* 0x000fea0003800000 */
.L_x_182:
        /* <DEDUP_REMOVED lines=21> */
.L_x_187:
[----:B------:R-:W-:Y:S05]  /*7d90*/  BSYNC B0 ;  /* 0x0000000000007941 */ /* 0x000fea0003800000 */
.L_x_186:
[----:B------:R-:W-:-:S05]  /*7da0*/  LOP3.LUT R3, R0, R3, RZ, 0xfc, !PT ;  /* 0x0000000300037212 */ /* 0x000fca00078efcff */
[----:B------:R0:W-:Y:S01]  /*7db0*/  STG.E.U8 [R16.64], R3 ;  /* 0x0000000310007986 */ /* 0x0001e2000c101124 */
[----:B------:R-:W-:Y:S05]  /*7dc0*/  BRA `(.L_x_174) ;  /* 0x0000082000007947 */ /* 0x000fea0003800000 */
.L_x_185:
        /* <DEDUP_REMOVED lines=13> */
.L_x_189:
[----:B------:R-:W-:Y:S01]  /*7ea0*/  IMAD.MOV.U32 R0, RZ, RZ, 0x7f ;  /* 0x0000007fff007424 */ /* 0x000fe200078e00ff */
[----:B------:R-:W-:-:S04]  /*7eb0*/  ISETP.GT.U32.AND P0, PT, R3, 0x7f800000, PT ;  /* 0x7f8000000300780c */ /* 0x000fc80003f04070 */
[----:B------:R-:W-:-:S04]  /*7ec0*/  SEL R0, R0, 0x7c, P0 ;  /* 0x0000007c00007807 */ /* 0x000fc80000000000 */
.L_x_190:
[----:B------:R-:W-:Y:S05]  /*7ed0*/  BSYNC B0 ;  /* 0x0000000000007941 */ /* 0x000fea0003800000 */
.L_x_188:
[----:B------:R-:W-:-:S04]  /*7ee0*/  LOP3.LUT R2, R5, 0x80000000, RZ, 0xc0, !PT ;  /* 0x8000000005027812 */ /* 0x000fc800078ec0ff */
[----:B------:R-:W-:-:S04]  /*7ef0*/  SHF.R.U32.HI R3, RZ, 0x18, R2 ;  /* 0x00000018ff037819 */ /* 0x000fc80000011602 */
[----:B------:R-:W-:-:S05]  /*7f00*/  LOP3.LUT R3, R0, R3, RZ, 0xfc, !PT ;  /* 0x0000000300037212 */ /* 0x000fca00078efcff */
[----:B------:R0:W-:Y:S01]  /*7f10*/  STG.E.U8 [R16.64], R3 ;  /* 0x0000000310007986 */ /* 0x0001e2000c101124 */
[----:B------:R-:W-:Y:S05]  /*7f20*/  BRA `(.L_x_174) ;  /* 0x000006c000007947 */ /* 0x000fea0003800000 */
.L_x_184:
[----:B------:R-:W0:Y:S02]  /*7f30*/  I2F.S16 R0, R2 ;  /* 0x0000000200007306 */ /* 0x000e240000101400 */
[----:B0-----:R-:W-:-:S05]  /*7f40*/  F2FP.BF16.PACK_AB R0, RZ, R0 ;  /* 0x00000000ff00723e */ /* 0x001fca00000010ff */
[----:B------:R0:W-:Y:S01]  /*7f50*/  STG.E.U16 [R16.64], R0 ;  /* 0x0000000010007986 */ /* 0x0001e2000c101524 */
[----:B------:R-:W-:Y:S05]  /*7f60*/  BRA `(.L_x_174) ;  /* 0x0000068000007947 */ /* 0x000fea0003800000 */
.L_x_181:
        /* <DEDUP_REMOVED lines=10> */
.L_x_193:
        /* <DEDUP_REMOVED lines=17> */
.L_x_196:
[----:B------:R-:W-:-:S04]  /*8120*/  LOP3.LUT R2, R5, 0x80000000, RZ, 0xc0, !PT ;  /* 0x8000000005027812 */ /* 0x000fc800078ec0ff */
[----:B------:R-:W-:-:S04]  /*8130*/  SHF.R.U32.HI R3, RZ, 0x18, R2 ;  /* 0x00000018ff037819 */ /* 0x000fc80000011602 */
[----:B------:R-:W-:-:S04]  /*8140*/  LOP3.LUT R0, R0, R3, RZ, 0xfc, !PT ;  /* 0x0000000300007212 */ /* 0x000fc800078efcff */
[----:B------:R-:W-:Y:S02]  /*8150*/  PRMT R8, R0, 0x7610, R8 ;  /* 0x0000761000087816 */ /* 0x000fe40000000008 */
.L_x_195:
[----:B------:R-:W-:Y:S05]  /*8160*/  BSYNC B0 ;  /* 0x0000000000007941 */ /* 0x000fea0003800000 */
.L_x_194:
[----:B------:R0:W-:Y:S01]  /*8170*/  STG.E.U8 [R16.64], R8 ;  /* 0x0000000810007986 */ /* 0x0001e2000c101124 */
[----:B------:R-:W-:Y:S05]  /*8180*/  BRA `(.L_x_174) ;  /* 0x0000046000007947 */ /* 0x000fea0003800000 */
.L_x_192:
        /* <DEDUP_REMOVED lines=17> */
.L_x_199:
[----:B------:R-:W-:-:S04]  /*82a0*/  LOP3.LUT R2, R5, 0x80000000, RZ, 0xc0, !PT ;  /* 0x8000000005027812 */ /* 0x000fc800078ec0ff */
[----:B------:R-:W-:-:S04]  /*82b0*/  SHF.R.U32.HI R3, RZ, 0x18, R2 ;  /* 0x00000018ff037819 */ /* 0x000fc80000011602 */
[----:B------:R-:W-:-:S04]  /*82c0*/  LOP3.LUT R0, R0, R3, RZ, 0xfc, !PT ;  /* 0x0000000300007212 */ /* 0x000fc800078efcff */
[----:B------:R-:W-:Y:S02]  /*82d0*/  PRMT R8, R0, 0x7610, R8 ;  /* 0x0000761000087816 */ /* 0x000fe40000000008 */
.L_x_198:
[----:B------:R-:W-:Y:S05]  /*82e0*/  BSYNC B0 ;  /* 0x0000000000007941 */ /* 0x000fea0003800000 */
.L_x_197:
[----:B------:R0:W-:Y:S01]  /*82f0*/  STG.E.U8 [R16.64], R8 ;  /* 0x0000000810007986 */ /* 0x0001e2000c101124 */
[----:B------:R-:W-:Y:S05]  /*8300*/  BRA `(.L_x_174) ;  /* 0x000002e000007947 */ /* 0x000fea0003800000 */
.L_x_191:
        /* <DEDUP_REMOVED lines=22> */
.L_x_173:
        /* <DEDUP_REMOVED lines=20> */
.L_x_201:
[----:B------:R-:W-:-:S05]  /*85b0*/  IMAD.MOV.U32 R3, RZ, RZ, RZ ;  /* 0x000000ffff037224 */ /* 0x000fca00078e00ff */
[----:B------:R0:W-:Y:S01]  /*85c0*/  STG.E.64 [R16.64], R2 ;  /* 0x0000000210007986 */ /* 0x0001e2000c101b24 */
[----:B------:R-:W-:Y:S05]  /*85d0*/  BRA `(.L_x_174) ;  /* 0x0000001000007947 */ /* 0x000fea0003800000 */
.L_x_200:
[----:B------:R0:W-:Y:S02]  /*85e0*/  STG.E [R16.64], R2 ;  /* 0x0000000210007986 */ /* 0x0001e4000c101924 */
.L_x_174:
[----:B------:R-:W-:Y:S02]  /*85f0*/  IADD3 R19, R19, 0x80, RZ ;  /* 0x0000008013137810 */ /* 0x000fe40007ffe0ff */
.L_x_69:
[----:B------:R-:W-:Y:S05]  /*8600*/  BSYNC B6 ;  /* 0x0000000000067941 */ /* 0x000fea0003800000 */
.L_x_68:
[----:B------:R-:W-:-:S13]  /*8610*/  ISETP.GE.AND P0, PT, R19, c[0x0][0x160], PT ;  /* 0x0000580013007a0c */ /* 0x000fda0003f06270 */
[----:B------:R-:W-:Y:S05]  /*8620*/  @P0 EXIT ;  /* 0x000000000000094d */ /* 0x000fea0003800000 */
        /* <DEDUP_REMOVED lines=228> */
.L_x_202:
        /* <DEDUP_REMOVED lines=20> */
.L_x_206:
[----:B------:R-:W2:Y:S02]  /*95b0*/  LDG.E.U8 R2, [R2.64] ;  /* 0x0000002402027981 */ /* 0x000ea4000c1e1100 */
[----:B--2---:R-:W0:Y:S02]  /*95c0*/  I2F.U16 R0, R2 ;  /* 0x0000000200007306 */ /* 0x004e240000101000 */
[----:B0-----:R-:W-:Y:S01]  /*95d0*/  F2FP.PACK_AB R0, RZ, R0 ;  /* 0x00000000ff00723e */ /* 0x001fe200000000ff */
[----:B------:R-:W-:Y:S05]  /*95e0*/  BRA `(.L_x_208) ;  /* 0x00000e1000007947 */ /* 0x000fea0003800000 */
.L_x_205:
        /* <DEDUP_REMOVED lines=10> */
.L_x_210:
[----:B------:R-:W2:Y:S02]  /*9690*/  LDG.E R2, [R2.64] ;  /* 0x0000002402027981 */ /* 0x000ea4000c1e1900 */
[----:B--2---:R-:W0:Y:S02]  /*96a0*/  I2F R0, R2 ;  /* 0x0000000200007306 */ /* 0x004e240000201400 */
[----:B0-----:R-:W-:Y:S01]  /*96b0*/  F2FP.PACK_AB R0, RZ, R0 ;  /* 0x00000000ff00723e */ /* 0x001fe200000000ff */
[----:B------:R-:W-:Y:S05]  /*96c0*/  BRA `(.L_x_208) ;  /* 0x00000d3000007947 */ /* 0x000fea0003800000 */
.L_x_209:
[----:B------:R-:W2:Y:S02]  /*96d0*/  LDG.E.U16 R2, [R2.64] ;  /* 0x0000002402027981 */ /* 0x000ea4000c1e1500 */
[----:B--2---:R-:W0:Y:S02]  /*96e0*/  I2F.S16 R0, R2 ;  /* 0x0000000200007306 */ /* 0x004e240000101400 */
[----:B0-----:R-:W-:Y:S01]  /*96f0*/  F2FP.PACK_AB R0, RZ, R0 ;  /* 0x00000000ff00723e */ /* 0x001fe200000000ff */
[----:B------:R-:W-:Y:S05]  /*9700*/  BRA `(.L_x_208) ;  /* 0x00000cf000007947 */ /* 0x000fea0003800000 */
.L_x_204:
        /* <DEDUP_REMOVED lines=9> */
.L_x_212:
[----:B------:R0:W5:Y:S01]  /*97a0*/  LDG.E.U16 R0, [R2.64] ;  /* 0x0000002402007981 */ /* 0x000162000c1e1500 */
[----:B------:R-:W-:Y:S05]  /*97b0*/  BRA `(.L_x_208) ;  /* 0x00000c4000007947 */ /* 0x000fea0003800000 */
.L_x_211:
        /* <DEDUP_REMOVED lines=9> */
.L_x_214:
[----:B------:R0:W5:Y:S01]  /*9850*/  LDG.E.U16 R0, [R2.64] ;  /* 0x0000002402007981 */ /* 0x000162000c1e1500 */
[----:B------:R-:W-:Y:S05]  /*9860*/  BRA `(.L_x_208) ;  /* 0x00000b9000007947 */ /* 0x000fea0003800000 */
.L_x_213:
[----:B------:R-:W2:Y:S02]  /*9870*/  LDG.E.64 R2, [R2.64] ;  /* 0x0000002402027981 */ /* 0x000ea4000c1e1b00 */
[----:B--2---:R-:W0:Y:S01]  /*9880*/  F2F.F32.F64 R0, R2 ;  /* 0x0000000200007310 */ /* 0x004e220000301000 */
[----:B------:R-:W0:-:S14]  /*9890*/  DSETP.GEU.AND P0, PT, |R2|, c[0x2][0x0], PT ;  /* 0x008000000200762a */ /* 0x000e1c0003f0e200 */
[----:B0-----:R-:W-:-:S05]  /*98a0*/  @!P0 FMUL R0, R0, 1.175494350822287508e-38 ;  /* 0x0080000000008820 */ /* 0x001fca0000400000 */
[----:B------:R-:W-:Y:S01]  /*98b0*/  F2FP.PACK_AB R0, RZ, R0 ;  /* 0x00000000ff00723e */ /* 0x000fe200000000ff */
[----:B------:R-:W-:Y:S05]  /*98c0*/  BRA `(.L_x_208) ;  /* 0x00000b3000007947 */ /* 0x000fea0003800000 */
.L_x_203:
        /* <DEDUP_REMOVED lines=13> */
.L_x_217:
[----:B------:R-:W2:Y:S02]  /*99a0*/  LDG.E.64 R2, [R2.64] ;  /* 0x0000002402027981 */ /* 0x000ea4000c1e1b00 */
[----:B--2---:R-:W0:Y:S01]  /*99b0*/  F2F.F32.F64 R0, R2 ;  /* 0x0000000200007310 */ /* 0x004e220000301000 */
[----:B------:R-:W0:-:S14]  /*99c0*/  DSETP.GEU.AND P0, PT, |R2|, c[0x2][0x0], PT ;  /* 0x008000000200762a */ /* 0x000e1c0003f0e200 */
[----:B0-----:R-:W-:-:S05]  /*99d0*/  @!P0 FMUL R0, R0, 1.175494350822287508e-38 ;  /* 0x0080000000008820 */ /* 0x001fca0000400000 */
[----:B------:R-:W-:Y:S01]  /*99e0*/  F2FP.PACK_AB R0, RZ, R0 ;  /* 0x00000000ff00723e */ /* 0x000fe200000000ff */
[----:B------:R-:W-:Y:S05]  /*99f0*/  BRA `(.L_x_208) ;  /* 0x00000a0000007947 */ /* 0x000fea0003800000 */
.L_x_216:
        /* <DEDUP_REMOVED lines=28> */
.L_x_219:
        /* <DEDUP_REMOVED lines=15> */
.L_x_218:
[----:B------:R-:W2:Y:S02]  /*9cb0*/  LDG.E.U16 R0, [R2.64] ;  /* 0x0000002402007981 */ /* 0x000ea4000c1e1500 */
[----:B--2---:R-:W-:-:S04]  /*9cc0*/  PRMT R0, RZ, 0x5410, R0 ;  /* 0x00005410ff007816 */ /* 0x004fc80000000000 */
[----:B------:R-:W-:Y:S01]  /*9cd0*/  F2FP.PACK_AB R0, RZ, R0 ;  /* 0x00000000ff00723e */ /* 0x000fe200000000ff */
[----:B------:R-:W-:Y:S05]  /*9ce0*/  BRA `(.L_x_208) ;  /* 0x0000071000007947 */ /* 0x000fea0003800000 */
.L_x_215:
        /* <DEDUP_REMOVED lines=12> */
.L_x_222:
        /* <DEDUP_REMOVED lines=21> */
.L_x_226:
[----:B------:R-:W-:Y:S05]  /*9f00*/  BSYNC B1 ;  /* 0x0000000000017941 */ /* 0x000fea0003800000 */
.L_x_225:
[----:B------:R-:W-:Y:S01]  /*9f10*/  LEA R3, R0, 0x3b800000, 0x17 ;  /* 0x3b80000000037811 */ /* 0x000fe200078eb8ff */
[----:B------:R-:W-:-:S05]  /*9f20*/  IMAD.SHL.U32 R0, R2, 0x100000, RZ ;  /* 0x0010000002007824 */ /* 0x000fca00078e00ff */
[----:B------:R-:W-:Y:S02]  /*9f30*/  LOP3.LUT R0, R3, R0, R4, 0xfe, !PT ;  /* 0x0000000003007212 */ /* 0x000fe400078efe04 */
.L_x_224:
[----:B------:R-:W-:Y:S05]  /*9f40*/  BSYNC B0 ;  /* 0x0000000000007941 */ /* 0x000fea0003800000 */
.L_x_223:
[----:B------:R-:W-:Y:S01]  /*9f50*/  F2FP.PACK_AB R0, RZ, R0 ;  /* 0x00000000ff00723e */ /* 0x000fe200000000ff */
[----:B------:R-:W-:Y:S05]  /*9f60*/  BRA `(.L_x_208) ;  /* 0x0000049000007947 */ /* 0x000fea0003800000 */
.L_x_221:
        /* <DEDUP_REMOVED lines=21> */
.L_x_230:
[----:B------:R-:W-:Y:S05]  /*a0c0*/  BSYNC B1 ;  /* 0x0000000000017941 */ /* 0x000fea0003800000 */
.L_x_229:
[----:B------:R-:W-:Y:S01]  /*a0d0*/  LEA R3, R0, 0x37800000, 0x17 ;  /* 0x3780000000037811 */ /* 0x000fe200078eb8ff */
[----:B------:R-:W-:-:S05]  /*a0e0*/  IMAD.SHL.U32 R0, R2, 0x200000, RZ ;  /* 0x0020000002007824 */ /* 0x000fca00078e00ff */
[----:B------:R-:W-:Y:S02]  /*a0f0*/  LOP3.LUT R0, R3, R0, R4, 0xfe, !PT ;  /* 0x0000000003007212 */ /* 0x000fe400078efe04 */
.L_x_228:
[----:B------:R-:W-:Y:S05]  /*a100*/  BSYNC B0 ;  /* 0x0000000000007941 */ /* 0x000fea0003800000 */
.L_x_227:
[----:B------:R-:W-:Y:S01]  /*a110*/  F2FP.PACK_AB R0, RZ, R0 ;  /* 0x00000000ff00723e */ /* 0x000fe200000000ff */
[----:B------:R-:W-:Y:S05]  /*a120*/  BRA `(.L_x_208) ;  /* 0x000002d000007947 */ /* 0x000fea0003800000 */
.L_x_220:
        /* <DEDUP_REMOVED lines=14> */
.L_x_234:
[----:B------:R-:W-:Y:S05]  /*a210*/  BSYNC B0 ;  /* 0x0000000000007941 */ /* 0x000fea0003800000 */
.L_x_233:
[----:B------:R-:W-:Y:S01]  /*a220*/  F2FP.PACK_AB R0, RZ, R0 ;  /* 0x00000000ff00723e */ /* 0x000fe200000000ff */
[----:B------:R-:W-:Y:S05]  /*a230*/  BRA `(.L_x_208) ;  /* 0x000001c000007947 */ /* 0x000fea0003800000 */
.L_x_207:
        /* <DEDUP_REMOVED lines=21> */
.L_x_232:
[----:B------:R-:W2:Y:S02]  /*a390*/  LDG.E.64 R2, [R2.64] ;  /* 0x0000002402027981 */ /* 0x000ea4000c1e1b00 */
[----:B--2---:R-:W0:Y:S02]  /*a3a0*/  I2F.U64 R0, R2 ;  /* 0x0000000200007312 */ /* 0x004e240000301000 */
[----:B0-----:R-:W-:Y:S01]  /*a3b0*/  F2FP.PACK_AB R0, RZ, R0 ;  /* 0x00000000ff00723e */ /* 0x001fe200000000ff */
[----:B------:R-:W-:Y:S05]  /*a3c0*/  BRA `(.L_x_208) ;  /* 0x0000003000007947 */ /* 0x000fea0003800000 */
.L_x_231:
[----:B------:R-:W2:Y:S02]  /*a3d0*/  LDG.E R2, [R2.64] ;  /* 0x0000002402027981 */ /* 0x000ea4000c1e1900 */
[----:B--2---:R-:W0:Y:S02]  /*a3e0*/  I2F.U32 R0, R2 ;  /* 0x0000000200007306 */ /* 0x004e240000201000 */
[----:B0-----:R-:W-:-:S06]  /*a3f0*/  F2FP.PACK_AB R0, RZ, R0 ;  /* 0x00000000ff00723e */ /* 0x001fcc00000000ff */
.L_x_208:
        /* <DEDUP_REMOVED lines=14> */
[----:B------:R-:W-:Y:S01]  /*a4e0*/  STG.E.U8 [R16.64], R2 ;  /* 0x0000000210007986 */ /* 0x000fe2000c101124 */
[----:B------:R-:W-:Y:S05]  /*a4f0*/  EXIT ;  /* 0x000000000000794d */ /* 0x000fea0003800000 */
.L_x_238:
[----:B------:R-:W-:Y:S01]  /*a500*/  STG.E.U8 [R16.64], R2 ;  /* 0x0000000210007986 */ /* 0x000fe2000c101124 */
[----:B------:R-:W-:Y:S05]  /*a510*/  EXIT ;  /* 0x000000000000794d */ /* 0x000fea0003800000 */
.L_x_237:
[----:B------:R-:W-:-:S13]  /*a520*/  ISETP.NE.AND P0, PT, R3, 0x2, PT ;  /* 0x000000020300780c */ /* 0x000fda0003f05270 */
[----:B------:R-:W-:Y:S05]  /*a530*/  @!P0 BRA `(.L_x_240) ;  /* 0x0000009000008947 */ /* 0x000fea0003800000 */
[----:B------:R-:W-:-:S13]  /*a540*/  ISETP.NE.AND P0, PT, R3, 0x3, PT ;  /* 0x000000030300780c */ /* 0x000fda0003f05270 */
[----:B------:R-:W-:Y:S05]  /*a550*/  @!P0 BRA `(.L_x_241) ;  /* 0x0000005000008947 */ /* 0x000fea0003800000 */
[----:B------:R-:W-:-:S13]  /*a560*/  ISETP.NE.AND P0, PT, R3, 0x4, PT ;  /* 0x000000040300780c */ /* 0x000fda0003f05270 */
[----:B------:R-:W-:Y:S05]  /*a570*/  @P0 BRA `(.L_x_239) ;  /* 0x00000b7000000947 */ /* 0x000fea0003800000 */
[----:B------:R-:W-:-:S05]  /*a580*/  IMAD.MOV.U32 R3, RZ, RZ, RZ ;  /* 0x000000ffff037224 */ /* 0x000fca00078e00ff */
[----:B------:R-:W-:Y:S01]  /*a590*/  STG.E.64 [R16.64], R2 ;  /* 0x0000000210007986 */ /* 0x000fe2000c101b24 */
[----:B------:R-:W-:Y:S05]  /*a5a0*/  EXIT ;  /* 0x000000000000794d */ /* 0x000fea0003800000 */
.L_x_241:
[----:B------:R-:W-:Y:S01]  /*a5b0*/  STG.E [R16.64], R2 ;  /* 0x0000000210007986 */ /* 0x000fe2000c101924 */
[----:B------:R-:W-:Y:S05]  /*a5c0*/  EXIT ;  /* 0x000000000000794d */ /* 0x000fea0003800000 */
.L_x_240:
[----:B------:R-:W-:Y:S01]  /*a5d0*/  STG.E.U16 [R16.64], R2 ;  /* 0x0000000210007986 */ /* 0x000fe2000c101524 */
[----:B------:R-:W-:Y:S05]  /*a5e0*/  EXIT ;  /* 0x000000000000794d */ /* 0x000fea0003800000 */
.L_x_236:
[----:B------:R-:W-:-:S13]  /*a5f0*/  ISETP.GT.AND P0, PT, R3, 0x6, PT ;  /* 0x000000060300780c */ /* 0x000fda0003f04270 */
[----:B------:R-:W-:Y:S05]  /*a600*/  @P0 BRA `(.L_x_242) ;  /* 0x000000b000000947 */ /* 0x000fea0003800000 */
[----:B------:R-:W-:-:S13]  /*a610*/  ISETP.NE.AND P0, PT, R3, 0x5, PT ;  /* 0x000000050300780c */ /* 0x000fda0003f05270 */
[----:B------:R-:W-:Y:S05]  /*a620*/  @!P0 BRA `(.L_x_243) ;  /* 0x0000005000008947 */ /* 0x000fea0003800000 */
[----:B------:R-:W-:-:S13]  /*a630*/  ISETP.NE.AND P0, PT, R3, 0x6, PT ;  /* 0x000000060300780c */ /* 0x000fda0003f05270 */
[----:B------:R-:W-:Y:S05]  /*a640*/  @P0 BRA `(.L_x_239) ;  /* 0x00000aa000000947 */ /* 0x000fea0003800000 */
[----:B------:R-:W0:Y:S02]  /*a650*/  I2F.S16 R3, R2 ;  /* 0x0000000200037306 */ /* 0x000e240000101400 */
[----:B0-----:R-:W-:Y:S01]  /*a660*/  STG.E [R16.64], R3 ;  /* 0x0000000310007986 */ /* 0x001fe2000c101924 */
[----:B------:R-:W-:Y:S05]  /*a670*/  EXIT ;  /* 0x000000000000794d */ /* 0x000fea0003800000 */
.L_x_243:
[----:B------:R-:W0:Y:S02]  /*a680*/  I2F.S16 R0, R2 ;  /* 0x0000000200007306 */ /* 0x000e240000101400 */
[----:B0-----:R-:W-:-:S05]  /*a690*/  F2FP.PACK_AB R0, RZ, R0 ;  /* 0x00000000ff00723e */ /* 0x001fca00000000ff */
[----:B------:R-:W-:Y:S01]  /*a6a0*/  STG.E.U16 [R16.64], R0 ;  /* 0x0000000010007986 */ /* 0x000fe2000c101524 */
[----:B------:R-:W-:Y:S05]  /*a6b0*/  EXIT ;  /* 0x000000000000794d */ /* 0x000fea0003800000 */
.L_x_242:
        /* <DEDUP_REMOVED lines=8> */
[----:B0-----:R-:W-:Y:S01]  /*a740*/  STG.E.64 [R16.64], R2 ;  /* 0x0000000210007986 */ /* 0x001fe2000c101b24 */
[----:B------:R-:W-:Y:S05]  /*a750*/  EXIT ;  /* 0x000000000000794d */ /* 0x000fea0003800000 */
.L_x_245:
[----:B------:R-:W0:Y:S02]  /*a760*/  I2F.S16 R2, R2 ;  /* 0x0000000200027306 */ /* 0x000e240000101400 */
[----:B0-----:R-:W-:-:S04]  /*a770*/  F2FP.PACK_AB R3, RZ, R2 ;  /* 0x00000002ff03723e */ /* 0x001fc800000000ff */
[----:B------:R-:W-:-:S05]  /*a780*/  PRMT R3, R3, 0x5410, RZ ;  /* 0x0000541003037816 */ /* 0x000fca00000000ff */
[----:B------:R-:W-:Y:S01]  /*a790*/  STG.E [R16.64], R3 ;  /* 0x0000000310007986 */ /* 0x000fe2000c101924 */
[----:B------:R-:W-:Y:S05]  /*a7a0*/  EXIT ;  /* 0x000000000000794d */ /* 0x000fea0003800000 */
.L_x_244:
[----:B------:R-:W0:Y:S02]  /*a7b0*/  I2F.F64.S16 R2, R2 ;  /* 0x0000000200027312 */ /* 0x000e240000101c00 */
[----:B0-----:R-:W-:Y:S01]  /*a7c0*/  STG.E.64 [R16.64], R2 ;  /* 0x0000000210007986 */ /* 0x001fe2000c101b24 */
[----:B------:R-:W-:Y:S05]  /*a7d0*/  EXIT ;  /* 0x000000000000794d */ /* 0x000fea0003800000 */
.L_x_235:
        /* <DEDUP_REMOVED lines=8> */
[----:B------:R-:W-:Y:S01]  /*a860*/  STG.E.U8 [R16.64], R2 ;  /* 0x0000000210007986 */ /* 0x000fe2000c101124 */
[----:B------:R-:W-:Y:S05]  /*a870*/  EXIT ;  /* 0x000000000000794d */ /* 0x000fea0003800000 */
.L_x_248:
[----:B------:R-:W0:Y:S01]  /*a880*/  I2F.F64.S16 R4, R2 ;  /* 0x0000000200047312 */ /* 0x000e220000101c00 */
[----:B------:R-:W-:-:S05]  /*a890*/  CS2R R6, SRZ ;  /* 0x0000000000067805 */ /* 0x000fca000001ff00 */
[----:B0-----:R-:W-:Y:S01]  /*a8a0*/  STG.E.128 [R16.64], R4 ;  /* 0x0000000410007986 */ /* 0x001fe2000c101d24 */
[----:B------:R-:W-:Y:S05]  /*a8b0*/  EXIT ;  /* 0x000000000000794d */ /* 0x000fea0003800000 */
.L_x_247:
        /* <DEDUP_REMOVED lines=21> */
.L_x_252:
[----:B------:R-:W-:Y:S05]  /*aa10*/  BSYNC B0 ;  /* 0x0000000000007941 */ /* 0x000fea0003800000 */
.L_x_251:
[----:B------:R-:W-:-:S05]  /*aa20*/  LOP3.LUT R3, R0, R3, RZ, 0xfc, !PT ;  /* 0x0000000300037212 */ /* 0x000fca00078efcff */
[----:B------:R-:W-:Y:S01]  /*aa30*/  STG.E.U8 [R16.64], R3 ;  /* 0x0000000310007986 */ /* 0x000fe2000c101124 */
[----:B------:R-:W-:Y:S05]  /*aa40*/  EXIT ;  /* 0x000000000000794d */ /* 0x000fea0003800000 */
.L_x_250:
        /* <DEDUP_REMOVED lines=13> */
.L_x_254:
[----:B------:R-:W-:Y:S01]  /*ab20*/  IMAD.MOV.U32 R0, RZ, RZ, 0x7f ;  /* 0x0000007fff007424 */ /* 0x000fe200078e00ff */
[----:B------:R-:W-:-:S04]  /*ab30*/  ISETP.GT.U32.AND P0, PT, R3, 0x7f800000, PT ;  /* 0x7f8000000300780c */ /* 0x000fc80003f04070 */
[----:B------:R-:W-:-:S04]  /*ab40*/  SEL R0, R0, 0x7c, P0 ;  /* 0x0000007c00007807 */ /* 0x000fc80000000000 */
.L_x_255:
[----:B------:R-:W-:Y:S05]  /*ab50*/  BSYNC B0 ;  /* 0x0000000000007941 */ /* 0x000fea0003800000 */
.L_x_253:
[----:B------:R-:W-:-:S04]  /*ab60*/  LOP3.LUT R2, R5, 0x80000000, RZ, 0xc0, !PT ;  /* 0x8000000005027812 */ /* 0x000fc800078ec0ff */
[----:B------:R-:W-:-:S04]  /*ab70*/  SHF.R.U32.HI R3, RZ, 0x18, R2 ;  /* 0x00000018ff037819 */ /* 0x000fc80000011602 */
[----:B------:R-:W-:-:S05]  /*ab80*/  LOP3.LUT R3, R0, R3, RZ, 0xfc, !PT ;  /* 0x0000000300037212 */ /* 0x000fca00078efcff */
[----:B------:R-:W-:Y:S01]  /*ab90*/  STG.E.U8 [R16.64], R3 ;  /* 0x0000000310007986 */ /* 0x000fe2000c101124 */
[----:B------:R-:W-:Y:S05]  /*aba0*/  EXIT ;  /* 0x000000000000794d */ /* 0x000fea0003800000 */
.L_x_249:
[----:B------:R-:W0:Y:S02]  /*abb0*/  I2F.S16 R0, R2 ;  /* 0x0000000200007306 */ /* 0x000e240000101400 */
[----:B0-----:R-:W-:-:S05]  /*abc0*/  F2FP.BF16.PACK_AB R0, RZ, R0 ;  /* 0x00000000ff00723e */ /* 0x001fca00000010ff */
[----:B------:R-:W-:Y:S01]  /*abd0*/  STG.E.U16 [R16.64], R0 ;  /* 0x0000000010007986 */ /* 0x000fe2000c101524 */
[----:B------:R-:W-:Y:S05]  /*abe0*/  EXIT ;  /* 0x000000000000794d */ /* 0x000fea0003800000 */
.L_x_246:
        /* <DEDUP_REMOVED lines=8> */
[----:B------:R-:W-:Y:S01]  /*ac70*/  STG.E.U16 [R16.64], R2 ;  /* 0x0000000210007986 */ /* 0x000fe2000c101524 */
[----:B------:R-:W-:Y:S05]  /*ac80*/  EXIT ;  /* 0x000000000000794d */ /* 0x000fea0003800000 */
.L_x_258:
        /* <DEDUP_REMOVED lines=17> */
.L_x_261:
[----:B------:R-:W-:-:S04]  /*ada0*/  LOP3.LUT R2, R5, 0x80000000, RZ, 0xc0, !PT ;  /* 0x8000000005027812 */ /* 0x000fc800078ec0ff */
[----:B------:R-:W-:-:S04]  /*adb0*/  SHF.R.U32.HI R3, RZ, 0x18, R2 ;  /* 0x00000018ff037819 */ /* 0x000fc80000011602 */
[----:B------:R-:W-:-:S04]  /*adc0*/  LOP3.LUT R0, R0, R3, RZ, 0xfc, !PT ;  /* 0x0000000300007212 */ /* 0x000fc800078efcff */
[----:B------:R-:W-:Y:S02]  /*add0*/  PRMT R8, R0, 0x7610, R8 ;  /* 0x0000761000087816 */ /* 0x000fe40000000008 */
.L_x_260:
[----:B------:R-:W-:Y:S05]  /*ade0*/  BSYNC B0 ;  /* 0x0000000000007941 */ /* 0x000fea0003800000 */
.L_x_259:
[----:B------:R-:W-:Y:S01]  /*adf0*/  STG.E.U8 [R16.64], R8 ;  /* 0x0000000810007986 */ /* 0x000fe2000c101124 */
[----:B------:R-:W-:Y:S05]  /*ae00*/  EXIT ;  /* 0x000000000000794d */ /* 0x000fea0003800000 */
.L_x_257:
        /* <DEDUP_REMOVED lines=17> */
.L_x_264:
[----:B------:R-:W-:-:S04]  /*af20*/  LOP3.LUT R2, R5, 0x80000000, RZ, 0xc0, !PT ;  /* 0x8000000005027812 */ /* 0x000fc800078ec0ff */
[----:B------:R-:W-:-:S04]  /*af30*/  SHF.R.U32.HI R3, RZ, 0x18, R2 ;  /* 0x00000018ff037819 */ /* 0x000fc80000011602 */
[----:B------:R-:W-:-:S04]  /*af40*/  LOP3.LUT R0, R0, R3, RZ, 0xfc, !PT ;  /* 0x0000000300007212 */ /* 0x000fc800078efcff */
[----:B------:R-:W-:Y:S02]  /*af50*/  PRMT R8, R0, 0x7610, R8 ;  /* 0x0000761000087816 */ /* 0x000fe40000000008 */
.L_x_263:
[----:B------:R-:W-:Y:S05]  /*af60*/  BSYNC B0 ;  /* 0x0000000000007941 */ /* 0x000fea0003800000 */
.L_x_262:
[----:B------:R-:W-:Y:S01]  /*af70*/  STG.E.U8 [R16.64], R8 ;  /* 0x0000000810007986 */ /* 0x000fe2000c101124 */
[----:B------:R-:W-:Y:S05]  /*af80*/  EXIT ;  /* 0x000000000000794d */ /* 0x000fea0003800000 */
.L_x_256:
        /* <DEDUP_REMOVED lines=20> */
[----:B------:R-:W-:Y:S01]  /*b0d0*/  STG.E.U8 [R16.64], R3 ;  /* 0x0000000310007986 */ /* 0x000fe2000c101124 */
[----:B------:R-:W-:Y:S05]  /*b0e0*/  EXIT ;  /* 0x000000000000794d */ /* 0x000fea0003800000 */
.L_x_239:
        /* <DEDUP_REMOVED lines=19> */
[----:B------:R-:W-:Y:S05]  /*b220*/  EXIT ;  /* 0x000000000000794d */ /* 0x000fea0003800000 */
.L_x_266:
[----:B------:R-:W-:-:S05]  /*b230*/  IMAD.MOV.U32 R3, RZ, RZ, RZ ;  /* 0x000000ffff037224 */ /* 0x000fca00078e00ff */
[----:B------:R-:W-:Y:S01]  /*b240*/  STG.E.64 [R16.64], R2 ;  /* 0x0000000210007986 */ /* 0x000fe2000c101b24 */
[----:B------:R-:W-:Y:S05]  /*b250*/  EXIT ;  /* 0x000000000000794d */ /* 0x000fea0003800000 */
.L_x_265:
[----:B------:R-:W-:Y:S01]  /*b260*/  STG.E [R16.64], R2 ;  /* 0x0000000210007986 */ /* 0x000fe2000c101924 */
[----:B------:R-:W-:Y:S05]  /*b270*/  EXIT ;  /* 0x000000000000794d */ /* 0x000fea0003800000 */
.L_x_267:
[----:B------:R-:W-:-:S00]  /*b280*/  BRA `(.L_x_267) ;  /* 0xfffffff000007947 */ /* 0x000fc0000383ffff */
[----:B------:R-:W-:-:S00]  /*b290*/  NOP ;  /* 0x0000000000007918 */ /* 0x000fc00000000000 */
        /* <DEDUP_REMOVED lines=14> */
.L_x_22302:


//--------------------- .text._ZN2at6native27unrolled_elementwise_kernelIZZZNS0_19signbit_kernel_cudaERNS_18TensorIteratorBaseEENKUlvE0_clEvENKUlvE2_clEvEUlN3c104HalfEE_St5arrayIPcLm2EELi4E23TrivialOffsetCalculatorILi1EjESD_NS0_6memory12LoadWithCastILi1EEENSE_13StoreWithCastILi1EEEEEviT_T0_T2_T3_T4_T5_ --------------------------
	.section	.text._ZN2at6native27unrolled_elementwise_kernelIZZZNS0_19signbit_kernel_cudaERNS_18TensorIteratorBaseEENKUlvE0_clEvENKUlvE2_clEvEUlN3c104HalfEE_St5arrayIPcLm2EELi4E23TrivialOffsetCalculatorILi1EjESD_NS0_6memory12LoadWithCastILi1EEENSE_13StoreWithCastILi1EEEEEviT_T0_T2_T3_T4_T5_,"ax",@progbits
	.sectioninfo	@"SHI_REGISTERS=28"
	.align	128
        .global         _ZN2at6native27unrolled_elementwise_kernelIZZZNS0_19signbit_kernel_cudaERNS_18TensorIteratorBaseEENKUlvE0_clEvENKUlvE2_clEvEUlN3c104HalfEE_St5arrayIPcLm2EELi4E23TrivialOffsetCalculatorILi1EjESD_NS0_6memory12LoadWithCastILi1EEENSE_13StoreWithCastILi1EEEEEviT_T0_T2_T3_T4_T5_
        .type           _ZN2at6native27unrolled_elementwise_kernelIZZZNS0_19signbit_kernel_cudaERNS_18TensorIteratorBaseEENKUlvE0_clEvENKUlvE2_clEvEUlN3c104HalfEE_St5arrayIPcLm2EELi4E23TrivialOffsetCalculatorILi1EjESD_NS0_6memory12LoadWithCastILi1EEENSE_13StoreWithCastILi1EEEEEviT_T0_T2_T3_T4_T5_,@function
        .size           _ZN2at6native27unrolled_elementwise_kernelIZZZNS0_19signbit_kernel_cudaERNS_18TensorIteratorBaseEENKUlvE0_clEvENKUlvE2_clEvEUlN3c104HalfEE_St5arrayIPcLm2EELi4E23TrivialOffsetCalculatorILi1EjESD_NS0_6memory12LoadWithCastILi1EEENSE_13StoreWithCastILi1EEEEEviT_T0_T2_T3_T4_T5_,(.L_x_22303 - _ZN2at6native27unrolled_elementwise_kernelIZZZNS0_19signbit_kernel_cudaERNS_18TensorIteratorBaseEENKUlvE0_clEvENKUlvE2_clEvEUlN3c104HalfEE_St5arrayIPcLm2EELi4E23TrivialOffsetCalculatorILi1EjESD_NS0_6memory12LoadWithCastILi1EEENSE_13StoreWithCastILi1EEEEEviT_T0_T2_T3_T4_T5_)
        .other          _ZN2at6native27unrolled_elementwise_kernelIZZZNS0_19signbit_kernel_cudaERNS_18TensorIteratorBaseEENKUlvE0_clEvENKUlvE2_clEvEUlN3c104HalfEE_St5arrayIPcLm2EELi4E23TrivialOffsetCalculatorILi1EjESD_NS0_6memory12LoadWithCastILi1EEENSE_13StoreWithCastILi1EEEEEviT_T0_T2_T3_T4_T5_,@"STO_CUDA_ENTRY STV_DEFAULT"
_ZN2at6native27unrolled_elementwise_kernelIZZZNS0_19signbit_kernel_cudaERNS_18TensorIteratorBaseEENKUlvE0_clEvENKUlvE2_clEvEUlN3c104HalfEE_St5arrayIPcLm2EELi4E23TrivialOffsetCalculatorILi1EjESD_NS0_6memory12LoadWithCastILi1EEENSE_13StoreWithCastILi1EEEEEviT_T0_T2_T3_T4_T5_:
.text._ZN2at6native27unrolled_elementwise_kernelIZZZNS0_19signbit_kernel_cudaERNS_18TensorIteratorBaseEENKUlvE0_clEvENKUlvE2_clEvEUlN3c104HalfEE_St5arrayIPcLm2EELi4E23TrivialOffsetCalculatorILi1EjESD_NS0_6memory12LoadWithCastILi1EEENSE_13StoreWithCastILi1EEEEEviT_T0_T2_T3_T4_T5_:
[----:B------:R-:W-:Y:S02]  /*0000*/  IMAD.MOV.U32 R1, RZ, RZ, c[0x0][0x28] ;  /* 0x00000a00ff017624 */ /* 0x000fe400078e00ff */
[----:B------:R-:W0:Y:S01]  /*0010*/  S2R R16, SR_CTAID.X ;  /* 0x0000000000107919 */ /* 0x000e220000002500 */
[----:B------:R-:W-:Y:S01]  /*0020*/  IMAD.MOV.U32 R17, RZ, RZ, -0x200 ;  /* 0xfffffe00ff117424 */ /* 0x000fe200078e00ff */
[----:B------:R-:W1:Y:S01]  /*0030*/  LDC.U8 R18, c[0x0][0x17c] ;  /* 0x00005f00ff127b82 */ /* 0x000e620000000000 */
[----:B------:R-:W-:Y:S01]  /*0040*/  ULDC.64 UR36, c[0x0][0x118] ;  /* 0x0000460000247ab9 */ /* 0x000fe20000000a00 */
[----:B------:R-:W2:Y:S01]  /*0050*/  S2R R19, SR_TID.X ;  /* 0x0000000000137919 */ /* 0x000ea20000002100 */
[----:B------:R-:W-:Y:S01]  /*0060*/  BSSY B6, `(.L_x_268) ;  /* 0x000010f000067945 */ /* 0x000fe20003800000 */
[----:B------:R-:W-:Y:S02]  /*0070*/  PRMT R22, RZ, 0x7610, R22 ;  /* 0x00007610ff167816 */ /* 0x000fe40000000016 */
[----:B------:R-:W-:Y:S01]  /*0080*/  PRMT R23, RZ, 0x7610, R23 ;  /* 0x00007610ff177816 */ /* 0x000fe20000000017 */
[----:B0-----:R-:W-:-:S05]  /*0090*/  IMAD R17, R16, R17, c[0x0][0x160] ;  /* 0x0000580010117624 */ /* 0x001fca00078e0211 */
[----:B--2---:R-:W-:-:S13]  /*00a0*/  ISETP.GE.AND P0, PT, R19, R17, PT ;  /* 0x000000111300720c */ /* 0x004fda0003f06270 */
[----:B------:R-:W-:Y:S05]  /*00b0*/  @P0 BRA `(.L_x_269) ;  /* 0x0000109000000947 */ /* 0x000fea0003800000 */
[----:B-1----:R-:W-:Y:S01]  /*00c0*/  PRMT R0, R18, 0x9910, RZ ;  /* 0x0000991012007816 */ /* 0x002fe200000000ff */
[----:B------:R-:W-:-:S03]  /*00d0*/  IMAD R19, R16, 0x200, R19 ;  /* 0x0000020010137824 */ /* 0x000fc600078e0213 */
[----:B------:R-:W-:Y:S01]  /*00e0*/  ISETP.GT.AND P0, PT, R0, 0x9, PT ;  /* 0x000000090000780c */ /* 0x000fe20003f04270 */
[----:B------:R-:W-:-:S05]  /*00f0*/  IMAD R19, R19, c[0x0][0x180], RZ ;  /* 0x0000600013137a24 */ /* 0x000fca00078e02ff */
[----:B------:R-:W-:-:S05]  /*0100*/  IADD3 R2, P1, R19, c[0x0][0x170], RZ ;  /* 0x00005c0013027a10 */ /* 0x000fca0007f3e0ff */
[----:B------:R-:W-:Y:S02]  /*0110*/  IMAD.X R3, RZ, RZ, c[0x0][0x174], P1 ;  /* 0x00005d00ff037624 */ /* 0x000fe400008e06ff */
        /* <DEDUP_REMOVED lines=11> */
[----:B0-----:R-:W-:-:S04]  /*01d0*/  F2FP.PACK_AB R0, RZ, R0 ;  /* 0x00000000ff00723e */ /* 0x001fc800000000ff */
[----:B------:R-:W-:Y:S01]  /*01e0*/  PRMT R23, R0, 0x7610, R23 ;  /* 0x0000761000177816 */ /* 0x000fe20000000017 */
[----:B------:R-:W-:Y:S05]  /*01f0*/  BRA `(.L_x_275) ;  /* 0x00000f3000007947 */ /* 0x000fea0003800000 */
.L_x_273:
[----:B------:R-:W2:Y:S02]  /*0200*/  LDG.E.U8 R2, [R2.64] ;  /* 0x0000002402027981 */ /* 0x000ea4000c1e1100 */
[----:B--2---:R-:W0:Y:S02]  /*0210*/  I2F.U16 R0, R2 ;  /* 0x0000000200007306 */ /* 0x004e240000101000 */
[----:B0-----:R-:W-:-:S04]  /*0220*/  F2FP.PACK_AB R0, RZ, R0 ;  /* 0x00000000ff00723e */ /* 0x001fc800000000ff */
[----:B------:R-:W-:Y:S01]  /*0230*/  PRMT R23, R0, 0x7610, R23 ;  /* 0x0000761000177816 */ /* 0x000fe20000000017 */
[----:B------:R-:W-:Y:S05]  /*0240*/  BRA `(.L_x_275) ;  /* 0x00000ee000007947 */ /* 0x000fea0003800000 */
.L_x_272:
        /* <DEDUP_REMOVED lines=8> */
[----:B0-----:R-:W-:-:S04]  /*02d0*/  F2FP.PACK_AB R0, RZ, R0 ;  /* 0x00000000ff00723e */ /* 0x001fc800000000ff */
[----:B------:R-:W-:Y:S01]  /*02e0*/  PRMT R23, R0, 0x7610, R23 ;  /* 0x0000761000177816 */ /* 0x000fe20000000017 */
[----:B------:R-:W-:Y:S05]  /*02f0*/  BRA `(.L_x_275) ;  /* 0x00000e3000007947 */ /* 0x000fea0003800000 */
.L_x_277:
[----:B------:R-:W2:Y:S02]  /*0300*/  LDG.E R2, [R2.64] ;  /* 0x0000002402027981 */ /* 0x000ea4000c1e1900 */
[----:B--2---:R-:W0:Y:S02]  /*0310*/  I2F R0, R2 ;  /* 0x0000000200007306 */ /* 0x004e240000201400 */
[----:B0-----:R-:W-:-:S04]  /*0320*/  F2FP.PACK_AB R0, RZ, R0 ;  /* 0x00000000ff00723e */ /* 0x001fc800000000ff */
[----:B------:R-:W-:Y:S01]  /*0330*/  PRMT R23, R0, 0x7610, R23 ;  /* 0x0000761000177816 */ /* 0x000fe20000000017 */
[----:B------:R-:W-:Y:S05]  /*0340*/  BRA `(.L_x_275) ;  /* 0x00000de000007947 */ /* 0x000fea0003800000 */
.L_x_276:
[----:B------:R-:W2:Y:S02]  /*0350*/  LDG.E.U16 R2, [R2.64] ;  /* 0x0000002402027981 */ /* 0x000ea4000c1e1500 */
[----:B--2---:R-:W0:Y:S02]  /*0360*/  I2F.S16 R0, R2 ;  /* 0x0000000200007306 */ /* 0x004e240000101400 */
[----:B0-----:R-:W-:-:S04]  /*0370*/  F2FP.PACK_AB R0, RZ, R0 ;  /* 0x00000000ff00723e */ /* 0x001fc800000000ff */
[----:B------:R-:W-:Y:S01]  /*0380*/  PRMT R23, R0, 0x7610, R23 ;  /* 0x0000761000177816 */ /* 0x000fe20000000017 */
[----:B------:R-:W-:Y:S05]  /*0390*/  BRA `(.L_x_275) ;  /* 0x00000d9000007947 */ /* 0x000fea0003800000 */
.L_x_271:
        /* <DEDUP_REMOVED lines=9> */
.L_x_279:
[----:B------:R0:W5:Y:S01]  /*0430*/  LDG.E.U16 R23, [R2.64] ;  /* 0x0000002402177981 */ /* 0x000162000c1e1500 */
[----:B------:R-:W-:Y:S05]  /*0440*/  BRA `(.L_x_275) ;  /* 0x00000ce000007947 */ /* 0x000fea0003800000 */
.L_x_278:
        /* <DEDUP_REMOVED lines=9> */
.L_x_281:
[----:B------:R0:W5:Y:S01]  /*04e0*/  LDG.E.U16 R23, [R2.64] ;  /* 0x0000002402177981 */ /* 0x000162000c1e1500 */
[----:B------:R-:W-:Y:S05]  /*04f0*/  BRA `(.L_x_275) ;  /* 0x00000c3000007947 */ /* 0x000fea0003800000 */
.L_x_280:
[----:B------:R-:W2:Y:S02]  /*0500*/  LDG.E.64 R2, [R2.64] ;  /* 0x0000002402027981 */ /* 0x000ea4000c1e1b00 */
[----:B--2---:R-:W0:Y:S01]  /*0510*/  F2F.F32.F64 R0, R2 ;  /* 0x0000000200007310 */ /* 0x004e220000301000 */
[----:B------:R-:W0:-:S14]  /*0520*/  DSETP.GEU.AND P0, PT, |R2|, c[0x2][0x0], PT ;  /* 0x008000000200762a */ /* 0x000e1c0003f0e200 */
[----:B0-----:R-:W-:-:S05]  /*0530*/  @!P0 FMUL R0, R0, 1.175494350822287508e-38 ;  /* 0x0080000000008820 */ /* 0x001fca0000400000 */
[----:B------:R-:W-:-:S04]  /*0540*/  F2FP.PACK_AB R0, RZ, R0 ;  /* 0x00000000ff00723e */ /* 0x000fc800000000ff */
[----:B------:R-:W-:Y:S01]  /*0550*/  PRMT R23, R0, 0x7610, R23 ;  /* 0x0000761000177816 */ /* 0x000fe20000000017 */
[----:B------:R-:W-:Y:S05]  /*0560*/  BRA `(.L_x_275) ;  /* 0x00000bc000007947 */ /* 0x000fea0003800000 */
.L_x_270:
        /* <DEDUP_REMOVED lines=11> */
[----:B------:R-:W-:-:S04]  /*0620*/  F2FP.PACK_AB R0, RZ, R0 ;  /* 0x00000000ff00723e */ /* 0x000fc800000000ff */
[----:B------:R-:W-:Y:S01]  /*0630*/  PRMT R23, R0, 0x7610, R23 ;  /* 0x0000761000177816 */ /* 0x000fe20000000017 */
[----:B------:R-:W-:Y:S05]  /*0640*/  BRA `(.L_x_275) ;  /* 0x00000ae000007947 */ /* 0x000fea0003800000 */
.L_x_284:
[----:B------:R-:W2:Y:S02]  /*0650*/  LDG.E.64 R2, [R2.64] ;  /* 0x0000002402027981 */ /* 0x000ea4000c1e1b00 */
[----:B--2---:R-:W0:Y:S01]  /*0660*/  F2F.F32.F64 R0, R2 ;  /* 0x0000000200007310 */ /* 0x004e220000301000 */
[----:B------:R-:W0:-:S14]  /*0670*/  DSETP.GEU.AND P0, PT, |R2|, c[0x2][0x0], PT ;  /* 0x008000000200762a */ /* 0x000e1c0003f0e200 */
[----:B0-----:R-:W-:-:S05]  /*0680*/  @!P0 FMUL R0, R0, 1.175494350822287508e-38 ;  /* 0x0080000000008820 */ /* 0x001fca0000400000 */
[----:B------:R-:W-:-:S04]  /*0690*/  F2FP.PACK_AB R0, RZ, R0 ;  /* 0x00000000ff00723e */ /* 0x000fc800000000ff */
[----:B------:R-:W-:Y:S01]  /*06a0*/  PRMT R23, R0, 0x7610, R23 ;  /* 0x0000761000177816 */ /* 0x000fe20000000017 */
[----:B------:R-:W-:Y:S05]  /*06b0*/  BRA `(.L_x_275) ;  /* 0x00000a7000007947 */ /* 0x000fea0003800000 */
.L_x_283:
        /* <DEDUP_REMOVED lines=28> */
.L_x_286:
[----:B------:R-:W2:Y:S02]  /*0880*/  LDG.E.U8 R3, [R2.64] ;  /* 0x0000002402037981 */ /* 0x000ea4000c1e1100 */
[----:B--2---:R-:W-:-:S05]  /*0890*/  IMAD.SHL.U32 R0, R3, 0x2000000, RZ ;  /* 0x0200000003007824 */ /* 0x004fca00078e00ff */
[----:B------:R-:W-:-:S13]  /*08a0*/  ISETP.GE.U32.AND P0, PT, R0, 0x8000000, PT ;  /* 0x080000000000780c */ /* 0x000fda0003f06070 */
[C---:B------:R-:W-:Y:S02]  /*08b0*/  @P0 IMAD.SHL.U32 R4, R3.reuse, 0x200000, RZ ;  /* 0x0020000003040824 */ /* 0x040fe400078e00ff */
[C---:B------:R-:W-:Y:S02]  /*08c0*/  @!P0 IMAD.SHL.U32 R0, R3.reuse, 0x100, RZ ;  /* 0x0000010003008824 */ /* 0x040fe400078e00ff */
[----:B------:R-:W-:Y:S01]  /*08d0*/  IMAD.SHL.U32 R3, R3, 0x1000000, RZ ;  /* 0x0100000003037824 */ /* 0x000fe200078e00ff */
[----:B------:R-:W-:Y:S02]  /*08e0*/  @P0 LOP3.LUT R4, R4, 0xfe00000, RZ, 0xc0, !PT ;  /* 0x0fe0000004040812 */ /* 0x000fe400078ec0ff */
        /* <DEDUP_REMOVED lines=9> */
.L_x_285:
[----:B------:R-:W2:Y:S02]  /*0980*/  LDG.E.U16 R0, [R2.64] ;  /* 0x0000002402007981 */ /* 0x000ea4000c1e1500 */
[----:B--2---:R-:W-:-:S04]  /*0990*/  PRMT R0, RZ, 0x5410, R0 ;  /* 0x00005410ff007816 */ /* 0x004fc80000000000 */
[----:B------:R-:W-:-:S04]  /*09a0*/  F2FP.PACK_AB R0, RZ, R0 ;  /* 0x00000000ff00723e */ /* 0x000fc800000000ff */
[----:B------:R-:W-:Y:S01]  /*09b0*/  PRMT R23, R0, 0x7610, R23 ;  /* 0x0000761000177816 */ /* 0x000fe20000000017 */
[----:B------:R-:W-:Y:S05]  /*09c0*/  BRA `(.L_x_275) ;  /* 0x0000076000007947 */ /* 0x000fea0003800000 */
.L_x_282:
        /* <DEDUP_REMOVED lines=12> */
.L_x_289:
        /* <DEDUP_REMOVED lines=21> */
.L_x_293:
[----:B------:R-:W-:Y:S05]  /*0be0*/  BSYNC B1 ;  /* 0x0000000000017941 */ /* 0x000fea0003800000 */
.L_x_292:
[----:B------:R-:W-:Y:S01]  /*0bf0*/  LEA R3, R0, 0x3b800000, 0x17 ;  /* 0x3b80000000037811 */ /* 0x000fe200078eb8ff */
[----:B------:R-:W-:-:S05]  /*0c00*/  IMAD.SHL.U32 R0, R2, 0x100000, RZ ;  /* 0x0010000002007824 */ /* 0x000fca00078e00ff */
[----:B------:R-:W-:Y:S02]  /*0c10*/  LOP3.LUT R0, R3, R0, R4, 0xfe, !PT ;  /* 0x0000000003007212 */ /* 0x000fe400078efe04 */
.L_x_291:
[----:B------:R-:W-:Y:S05]  /*0c20*/  BSYNC B0 ;  /* 0x0000000000007941 */ /* 0x000fea0003800000 */
.L_x_290:
[----:B------:R-:W-:-:S04]  /*0c30*/  F2FP.PACK_AB R0, RZ, R0 ;  /* 0x00000000ff00723e */ /* 0x000fc800000000ff */
[----:B------:R-:W-:Y:S01]  /*0c40*/  PRMT R23, R0, 0x7610, R23 ;  /* 0x0000761000177816 */ /* 0x000fe20000000017 */
[----:B------:R-:W-:Y:S05]  /*0c50*/  BRA `(.L_x_275) ;  /* 0x000004d000007947 */ /* 0x000fea0003800000 */
.L_x_288:
        /* <DEDUP_REMOVED lines=21> */
.L_x_297:
[----:B------:R-:W-:Y:S05]  /*0db0*/  BSYNC B1 ;  /* 0x0000000000017941 */ /* 0x000fea0003800000 */
.L_x_296:
[----:B------:R-:W-:Y:S01]  /*0dc0*/  LEA R3, R0, 0x37800000, 0x17 ;  /* 0x3780000000037811 */ /* 0x000fe200078eb8ff */
[----:B------:R-:W-:-:S05]  /*0dd0*/  IMAD.SHL.U32 R0, R2, 0x200000, RZ ;  /* 0x0020000002007824 */ /* 0x000fca00078e00ff */
[----:B------:R-:W-:Y:S02]  /*0de0*/  LOP3.LUT R0, R3, R0, R4, 0xfe, !PT ;  /* 0x0000000003007212 */ /* 0x000fe400078efe04 */
.L_x_295:
[----:B------:R-:W-:Y:S05]  /*0df0*/  BSYNC B0 ;  /* 0x0000000000007941 */ /* 0x000fea0003800000 */
.L_x_294:
[----:B------:R-:W-:-:S04]  /*0e00*/  F2FP.PACK_AB R0, RZ, R0 ;  /* 0x00000000ff00723e */ /* 0x000fc800000000ff */
[----:B------:R-:W-:Y:S01]  /*0e10*/  PRMT R23, R0, 0x7610, R23 ;  /* 0x0000761000177816 */ /* 0x000fe20000000017 */
[----:B------:R-:W-:Y:S05]  /*0e20*/  BRA `(.L_x_275) ;  /* 0x0000030000007947 */ /* 0x000fea0003800000 */
.L_x_287:
        /* <DEDUP_REMOVED lines=14> */
.L_x_301:
[----:B------:R-:W-:Y:S05]  /*0f10*/  BSYNC B0 ;  /* 0x0000000000007941 */ /* 0x000fea0003800000 */
.L_x_300:
[----:B------:R-:W-:-:S04]  /*0f20*/  F2FP.PACK_AB R0, RZ, R0 ;  /* 0x00000000ff00723e */ /* 0x000fc800000000ff */
[----:B------:R-:W-:Y:S01]  /*0f30*/  PRMT R23, R0, 0x7610, R23 ;  /* 0x0000761000177816 */ /* 0x000fe20000000017 */
[----:B------:R-:W-:Y:S05]  /*0f40*/  BRA `(.L_x_275) ;  /* 0x000001e000007947 */ /* 0x000fea0003800000 */
.L_x_274:
        /* <DEDUP_REMOVED lines=19> */
[----:B------:R-:W-:Y:S01]  /*1080*/  PRMT R23, RZ, 0x7610, R23 ;  /* 0x00007610ff177816 */ /* 0x000fe20000000017 */
[----:B------:R-:W-:Y:S05]  /*1090*/  BRA `(.L_x_275) ;  /* 0x0000009000007947 */ /* 0x000fea0003800000 */
.L_x_299:
[----:B------:R-:W2:Y:S02]  /*10a0*/  LDG.E.64 R2, [R2.64] ;  /* 0x0000002402027981 */ /* 0x000ea4000c1e1b00 */
[----:B--2---:R-:W0:Y:S02]  /*10b0*/  I2F.U64 R0, R2 ;  /* 0x0000000200007312 */ /* 0x004e240000301000 */
[----:B0-----:R-:W-:-:S04]  /*10c0*/  F2FP.PACK_AB R0, RZ, R0 ;  /* 0x00000000ff00723e */ /* 0x001fc800000000ff */
[----:B------:R-:W-:Y:S01]  /*10d0*/  PRMT R23, R0, 0x7610, R23 ;  /* 0x0000761000177816 */ /* 0x000fe20000000017 */
[----:B------:R-:W-:Y:S05]  /*10e0*/  BRA `(.L_x_275) ;  /* 0x0000004000007947 */ /* 0x000fea0003800000 */
.L_x_298:
[----:B------:R-:W2:Y:S02]  /*10f0*/  LDG.E R2, [R2.64] ;  /* 0x0000002402027981 */ /* 0x000ea4000c1e1900 */
[----:B--2---:R-:W0:Y:S02]  /*1100*/  I2F.U32 R0, R2 ;  /* 0x0000000200007306 */ /* 0x004e240000201000 */
[----:B0-----:R-:W-:-:S04]  /*1110*/  F2FP.PACK_AB R0, RZ, R0 ;  /* 0x00000000ff00723e */ /* 0x001fc800000000ff */
[----:B------:R-:W-:Y:S02]  /*1120*/  PRMT R23, R0, 0x7610, R23 ;  /* 0x0000761000177816 */ /* 0x000fe40000000017 */
.L_x_275:
[----:B------:R-:W1:Y:S02]  /*1130*/  S2R R19, SR_TID.X ;  /* 0x0000000000137919 */ /* 0x000e640000002100 */
[----:B-1----:R-:W-:-:S03]  /*1140*/  IADD3 R19, R19, 0x80, RZ ;  /* 0x0000008013137810 */ /* 0x002fc60007ffe0ff */
.L_x_269:
[----:B-1----:R-:W-:Y:S05]  /*1150*/  BSYNC B6 ;  /* 0x0000000000067941 */ /* 0x002fea0003800000 */
.L_x_268:
[----:B------:R-:W-:Y:S01]  /*1160*/  ISETP.GE.AND P0, PT, R19, R17, PT ;  /* 0x000000111300720c */ /* 0x000fe20003f06270 */
[----:B------:R-:W-:-:S12]  /*1170*/  BSSY B6, `(.L_x_302) ;  /* 0x000010a000067945 */ /* 0x000fd80003800000 */
[----:B------:R-:W-:Y:S05]  /*1180*/  @P0 BRA `(.L_x_303) ;  /* 0x0000108000000947 */ /* 0x000fea0003800000 */
[----:B------:R-:W-:Y:S01]  /*1190*/  IMAD R0, R16, 0x200, R19 ;  /* 0x0000020010007824 */ /* 0x000fe200078e0213 */
[----:B0-----:R-:W-:-:S03]  /*11a0*/  PRMT R3, R18, 0x9910, RZ ;  /* 0x0000991012037816 */ /* 0x001fc600000000ff */
[----:B------:R-:W-:Y:S02]  /*11b0*/  IMAD R2, R0, c[0x0][0x180], RZ ;  /* 0x0000600000027a24 */ /* 0x000fe400078e02ff */
[----:B------:R-:W-:-:S03]  /*11c0*/  IMAD.MOV.U32 R0, RZ, RZ, R3 ;  /* 0x000000ffff007224 */ /* 0x000fc600078e0003 */
[----:B------:R-:W-:Y:S02]  /*11d0*/  IADD3 R2, P0, R2, c[0x0][0x170], RZ ;  /* 0x00005c0002027a10 */ /* 0x000fe40007f1e0ff */
[----:B------:R-:W-:-:S03]  /*11e0*/  ISETP.GT.AND P1, PT, R0, 0x9, PT ;  /* 0x000000090000780c */ /* 0x000fc60003f24270 */
[----:B------:R-:W-:-:S10]  /*11f0*/  IMAD.X R3, RZ, RZ, c[0x0][0x174], P0 ;  /* 0x00005d00ff037624 */ /* 0x000fd400000e06ff */
        /* <DEDUP_REMOVED lines=14> */
.L_x_307:
[----:B------:R-:W2:Y:S02]  /*12e0*/  LDG.E.U8 R2, [R2.64] ;  /* 0x0000002402027981 */ /* 0x000ea4000c1e1100 */
[----:B--2---:R-:W0:Y:S02]  /*12f0*/  I2F.U16 R0, R2 ;  /* 0x0000000200007306 */ /* 0x004e240000101000 */
[----:B0-----:R-:W-:-:S04]  /*1300*/  F2FP.PACK_AB R0, RZ, R0 ;  /* 0x00000000ff00723e */ /* 0x001fc800000000ff */
[----:B------:R-:W-:Y:S01]  /*1310*/  PRMT R22, R0, 0x7610, R22 ;  /* 0x0000761000167816 */ /* 0x000fe20000000016 */
[----:B------:R-:W-:Y:S05]  /*1320*/  BRA `(.L_x_309) ;  /* 0x00000ed000007947 */ /* 0x000fea0003800000 */
.L_x_306:
        /* <DEDUP_REMOVED lines=11> */
.L_x_311:
[----:B------:R-:W2:Y:S02]  /*13e0*/  LDG.E R2, [R2.64] ;  /* 0x0000002402027981 */ /* 0x000ea4000c1e1900 */
[----:B--2---:R-:W0:Y:S02]  /*13f0*/  I2F R0, R2 ;  /* 0x0000000200007306 */ /* 0x004e240000201400 */
[----:B0-----:R-:W-:-:S04]  /*1400*/  F2FP.PACK_AB R0, RZ, R0 ;  /* 0x00000000ff00723e */ /* 0x001fc800000000ff */
[----:B------:R-:W-:Y:S01]  /*1410*/  PRMT R22, R0, 0x7610, R22 ;  /* 0x0000761000167816 */ /* 0x000fe20000000016 */
[----:B------:R-:W-:Y:S05]  /*1420*/  BRA `(.L_x_309) ;  /* 0x00000dd000007947 */ /* 0x000fea0003800000 */
.L_x_310:
[----:B------:R-:W2:Y:S02]  /*1430*/  LDG.E.U16 R2, [R2.64] ;  /* 0x0000002402027981 */ /* 0x000ea4000c1e1500 */
[----:B--2---:R-:W0:Y:S02]  /*1440*/  I2F.S16 R0, R2 ;  /* 0x0000000200007306 */ /* 0x004e240000101400 */
[----:B0-----:R-:W-:-:S04]  /*1450*/  F2FP.PACK_AB R0, RZ, R0 ;  /* 0x00000000ff00723e */ /* 0x001fc800000000ff */
[----:B------:R-:W-:Y:S01]  /*1460*/  PRMT R22, R0, 0x7610, R22 ;  /* 0x0000761000167816 */ /* 0x000fe20000000016 */
[----:B------:R-:W-:Y:S05]  /*1470*/  BRA `(.L_x_309) ;  /* 0x00000d8000007947 */ /* 0x000fea0003800000 */
.L_x_305:
        /* <DEDUP_REMOVED lines=9> */
.L_x_313:
[----:B------:R0:W5:Y:S01]  /*1510*/  LDG.E.U16 R22, [R2.64] ;  /* 0x0000002402167981 */ /* 0x000162000c1e1500 */
[----:B------:R-:W-:Y:S05]  /*1520*/  BRA `(.L_x_309) ;  /* 0x00000cd000007947 */ /* 0x000fea0003800000 */
.L_x_312:
        /* <DEDUP_REMOVED lines=9> */
.L_x_315:
[----:B------:R0:W5:Y:S01]  /*15c0*/  LDG.E.U16 R22, [R2.64] ;  /* 0x0000002402167981 */ /* 0x000162000c1e1500 */
[----:B------:R-:W-:Y:S05]  /*15d0*/  BRA `(.L_x_309) ;  /* 0x00000c2000007947 */ /* 0x000fea0003800000 */
.L_x_314:
[----:B------:R-:W2:Y:S02]  /*15e0*/  LDG.E.64 R2, [R2.64] ;  /* 0x0000002402027981 */ /* 0x000ea4000c1e1b00 */
[----:B--2---:R-:W0:Y:S01]  /*15f0*/  F2F.F32.F64 R0, R2 ;  /* 0x0000000200007310 */ /* 0x004e220000301000 */
[----:B------:R-:W0:-:S14]  /*1600*/  DSETP.GEU.AND P0, PT, |R2|, c[0x2][0x0], PT ;  /* 0x008000000200762a */ /* 0x000e1c0003f0e200 */
[----:B0-----:R-:W-:-:S05]  /*1610*/  @!P0 FMUL R0, R0, 1.175494350822287508e-38 ;  /* 0x0080000000008820 */ /* 0x001fca0000400000 */
[----:B------:R-:W-:-:S04]  /*1620*/  F2FP.PACK_AB R0, RZ, R0 ;  /* 0x00000000ff00723e */ /* 0x000fc800000000ff */
[----:B------:R-:W-:Y:S01]  /*1630*/  PRMT R22, R0, 0x7610, R22 ;  /* 0x0000761000167816 */ /* 0x000fe20000000016 */
[----:B------:R-:W-:Y:S05]  /*1640*/  BRA `(.L_x_309) ;  /* 0x00000bb000007947 */ /* 0x000fea0003800000 */
.L_x_304:
        /* <DEDUP_REMOVED lines=14> */
.L_x_318:
[----:B------:R-:W2:Y:S02]  /*1730*/  LDG.E.64 R2, [R2.64] ;  /* 0x0000002402027981 */ /* 0x000ea4000c1e1b00 */
[----:B--2---:R-:W0:Y:S01]  /*1740*/  F2F.F32.F64 R0, R2 ;  /* 0x0000000200007310 */ /* 0x004e220000301000 */
[----:B------:R-:W0:-:S14]  /*1750*/  DSETP.GEU.AND P0, PT, |R2|, c[0x2][0x0], PT ;  /* 0x008000000200762a */ /* 0x000e1c0003f0e200 */
[----:B0-----:R-:W-:-:S05]  /*1760*/  @!P0 FMUL R0, R0, 1.175494350822287508e-38 ;  /* 0x0080000000008820 */ /* 0x001fca0000400000 */
[----:B------:R-:W-:-:S04]  /*1770*/  F2FP.PACK_AB R0, RZ, R0 ;  /* 0x00000000ff00723e */ /* 0x000fc800000000ff */
[----:B------:R-:W-:Y:S01]  /*1780*/  PRMT R22, R0, 0x7610, R22 ;  /* 0x0000761000167816 */ /* 0x000fe20000000016 */
[----:B------:R-:W-:Y:S05]  /*1790*/  BRA `(.L_x_309) ;  /* 0x00000a6000007947 */ /* 0x000fea0003800000 */
.L_x_317:
        /* <DEDUP_REMOVED lines=28> */
.L_x_320:
        /* <DEDUP_REMOVED lines=15> */
.L_x_319:
[----:B------:R-:W2:Y:S02]  /*1a50*/  LDG.E.U16 R0, [R2.64] ;  /* 0x0000002402007981 */ /* 0x000ea4000c1e1500 */
[----:B--2---:R-:W-:-:S04]  /*1a60*/  PRMT R0, RZ, 0x5410, R0 ;  /* 0x00005410ff007816 */ /* 0x004fc80000000000 */
[----:B------:R-:W-:-:S04]  /*1a70*/  F2FP.PACK_AB R0, RZ, R0 ;  /* 0x00000000ff00723e */ /* 0x000fc800000000ff */
[----:B------:R-:W-:Y:S01]  /*1a80*/  PRMT R22, R0, 0x7610, R22 ;  /* 0x0000761000167816 */ /* 0x000fe20000000016 */
[----:B------:R-:W-:Y:S05]  /*1a90*/  BRA `(.L_x_309) ;  /* 0x0000076000007947 */ /* 0x000fea0003800000 */
.L_x_316:
        /* <DEDUP_REMOVED lines=12> */
.L_x_323:
        /* <DEDUP_REMOVED lines=21> */
.L_x_327:
[----:B------:R-:W-:Y:S05]  /*1cb0*/  BSYNC B1 ;  /* 0x0000000000017941 */ /* 0x000fea0003800000 */
.L_x_326:
[----:B------:R-:W-:Y:S01]  /*1cc0*/  LEA R3, R0, 0x3b800000, 0x17 ;  /* 0x3b80000000037811 */ /* 0x000fe200078eb8ff */
[----:B------:R-:W-:-:S05]  /*1cd0*/  IMAD.SHL.U32 R0, R2, 0x100000, RZ ;  /* 0x0010000002007824 */ /* 0x000fca00078e00ff */
[----:B------:R-:W-:Y:S02]  /*1ce0*/  LOP3.LUT R0, R3, R0, R4, 0xfe, !PT ;  /* 0x0000000003007212 */ /* 0x000fe400078efe04 */
.L_x_325:
[----:B------:R-:W-:Y:S05]  /*1cf0*/  BSYNC B0 ;  /* 0x0000000000007941 */ /* 0x000fea0003800000 */
.L_x_324:
[----:B------:R-:W-:-:S04]  /*1d00*/  F2FP.PACK_AB R0, RZ, R0 ;  /* 0x00000000ff00723e */ /* 0x000fc800000000ff */
[----:B------:R-:W-:Y:S01]  /*1d10*/  PRMT R22, R0, 0x7610, R22 ;  /* 0x0000761000167816 */ /* 0x000fe20000000016 */
[----:B------:R-:W-:Y:S05]  /*1d20*/  BRA `(.L_x_309) ;  /* 0x000004d000007947 */ /* 0x000fea0003800000 */
.L_x_322:
        /* <DEDUP_REMOVED lines=21> */
.L_x_331:
[----:B------:R-:W-:Y:S05]  /*1e80*/  BSYNC B1 ;  /* 0x0000000000017941 */ /* 0x000fea0003800000 */
.L_x_330:
[----:B------:R-:W-:Y:S01]  /*1e90*/  LEA R3, R0, 0x37800000, 0x17 ;  /* 0x3780000000037811 */ /* 0x000fe200078eb8ff */
[----:B------:R-:W-:-:S05]  /*1ea0*/  IMAD.SHL.U32 R0, R2, 0x200000, RZ ;  /* 0x0020000002007824 */ /* 0x000fca00078e00ff */
[----:B------:R-:W-:Y:S02]  /*1eb0*/  LOP3.LUT R0, R3, R0, R4, 0xfe, !PT ;  /* 0x0000000003007212 */ /* 0x000fe400078efe04 */
.L_x_329:
[----:B------:R-:W-:Y:S05]  /*1ec0*/  BSYNC B0 ;  /* 0x0000000000007941 */ /* 0x000fea0003800000 */
.L_x_328:
[----:B------:R-:W-:-:S04]  /*1ed0*/  F2FP.PACK_AB R0, RZ, R0 ;  /* 0x00000000ff00723e */ /* 0x000fc800000000ff */
[----:B------:R-:W-:Y:S01]  /*1ee0*/  PRMT R22, R0, 0x7610, R22 ;  /* 0x0000761000167816 */ /* 0x000fe20000000016 */
[----:B------:R-:W-:Y:S05]  /*1ef0*/  BRA `(.L_x_309) ;  /* 0x0000030000007947 */ /* 0x000fea0003800000 */
.L_x_321:
        /* <DEDUP_REMOVED lines=14> */
.L_x_335:
[----:B------:R-:W-:Y:S05]  /*1fe0*/  BSYNC B0 ;  /* 0x0000000000007941 */ /* 0x000fea0003800000 */
.L_x_334:
[----:B------:R-:W-:-:S04]  /*1ff0*/  F2FP.PACK_AB R0, RZ, R0 ;  /* 0x00000000ff00723e */ /* 0x000fc800000000ff */
[----:B------:R-:W-:Y:S01]  /*2000*/  PRMT R22, R0, 0x7610, R22 ;  /* 0x0000761000167816 */ /* 0x000fe20000000016 */
[----:B------:R-:W-:Y:S05]  /*2010*/  BRA `(.L_x_309) ;  /* 0x000001e000007947 */ /* 0x000fea0003800000 */
.L_x_308:
        /* <DEDUP_REMOVED lines=18> */
[----:B0----5:R-:W-:Y:S05]  /*2140*/  CALL.ABS.NOINC R2 ;  /* 0x0000000002007343 */ /* 0x021fea0003c00000 */
[----:B------:R-:W-:Y:S01]  /*2150*/  PRMT R22, RZ, 0x7610, R22 ;  /* 0x00007610ff167816 */ /* 0x000fe20000000016 */
[----:B------:R-:W-:Y:S05]  /*2160*/  BRA `(.L_x_309) ;  /* 0x0000009000007947 */ /* 0x000fea0003800000 */
.L_x_333:
[----:B------:R-:W2:Y:S02]  /*2170*/  LDG.E.64 R2, [R2.64] ;  /* 0x0000002402027981 */ /* 0x000ea4000c1e1b00 */
[----:B--2---:R-:W0:Y:S02]  /*2180*/  I2F.U64 R0, R2 ;  /* 0x0000000200007312 */ /* 0x004e240000301000 */
[----:B0-----:R-:W-:-:S04]  /*2190*/  F2FP.PACK_AB R0, RZ, R0 ;  /* 0x00000000ff00723e */ /* 0x001fc800000000ff */
[----:B------:R-:W-:Y:S01]  /*21a0*/  PRMT R22, R0, 0x7610, R22 ;  /* 0x0000761000167816 */ /* 0x000fe20000000016 */
[----:B------:R-:W-:Y:S05]  /*21b0*/  BRA `(.L_x_309) ;  /* 0x0000004000007947 */ /* 0x000fea0003800000 */
.L_x_332:
[----:B------:R-:W2:Y:S02]  /*21c0*/  LDG.E R2, [R2.64] ;  /* 0x0000002402027981 */ /* 0x000ea4000c1e1900 */
[----:B--2---:R-:W0:Y:S02]  /*21d0*/  I2F.U32 R0, R2 ;  /* 0x0000000200007306 */ /* 0x004e240000201000 */
[----:B0-----:R-:W-:-:S04]  /*21e0*/  F2FP.PACK_AB R0, RZ, R0 ;  /* 0x00000000ff00723e */ /* 0x001fc800000000ff */
[----:B------:R-:W-:Y:S02]  /*21f0*/  PRMT R22, R0, 0x7610, R22 ;  /* 0x0000761000167816 */ /* 0x000fe40000000016 */
.L_x_309:
[----:B------:R-:W-:-:S05]  /*2200*/  IADD3 R19, R19, 0x80, RZ ;  /* 0x0000008013137810 */ /* 0x000fca0007ffe0ff */
.L_x_303:
[----:B------:R-:W-:Y:S05]  /*2210*/  BSYNC B6 ;  /* 0x0000000000067941 */ /* 0x000fea0003800000 */
.L_x_302:
[----:B------:R-:W-:Y:S01]  /*2220*/  ISETP.GE.AND P0, PT, R19, R17, PT ;  /* 0x000000111300720c */ /* 0x000fe20003f06270 */
[----:B------:R-:W-:Y:S01]  /*2230*/  BSSY B6, `(.L_x_336) ;  /* 0x000010c000067945 */ /* 0x000fe20003800000 */
[----:B------:R-:W-:Y:S02]  /*2240*/  PRMT R24, RZ, 0x7610, R24 ;  /* 0x00007610ff187816 */ /* 0x000fe40000000018 */
[----:B------:R-:W-:-:S09]  /*2250*/  PRMT R25, RZ, 0x7610, R25 ;  /* 0x00007610ff197816 */ /* 0x000fd20000000019 */
        /* <DEDUP_REMOVED lines=22> */
.L_x_341:
[----:B------:R-:W2:Y:S02]  /*23c0*/  LDG.E.U8 R2, [R2.64] ;  /* 0x0000002402027981 */ /* 0x000ea4000c1e1100 */
[----:B--2---:R-:W0:Y:S02]  /*23d0*/  I2F.U16 R0, R2 ;  /* 0x0000000200007306 */ /* 0x004e240000101000 */
[----:B0-----:R-:W-:-:S04]  /*23e0*/  F2FP.PACK_AB R0, RZ, R0 ;  /* 0x00000000ff00723e */ /* 0x001fc800000000ff */
[----:B------:R-:W-:Y:S01]  /*23f0*/  PRMT R25, R0, 0x7610, R25 ;  /* 0x0000761000197816 */ /* 0x000fe20000000019 */
[----:B------:R-:W-:Y:S05]  /*2400*/  BRA `(.L_x_343) ;  /* 0x00000ed000007947 */ /* 0x000fea0003800000 */
.L_x_340:
        /* <DEDUP_REMOVED lines=11> */
.L_x_345:
[----:B------:R-:W2:Y:S02]  /*24c0*/  LDG.E R2, [R2.64] ;  /* 0x0000002402027981 */ /* 0x000ea4000c1e1900 */
[----:B--2---:R-:W0:Y:S02]  /*24d0*/  I2F R0, R2 ;  /* 0x0000000200007306 */ /* 0x004e240000201400 */
[----:B0-----:R-:W-:-:S04]  /*24e0*/  F2FP.PACK_AB R0, RZ, R0 ;  /* 0x00000000ff00723e */ /* 0x001fc800000000ff */
[----:B------:R-:W-:Y:S01]  /*24f0*/  PRMT R25, R0, 0x7610, R25 ;  /* 0x0000761000197816 */ /* 0x000fe20000000019 */
[----:B------:R-:W-:Y:S05]  /*2500*/  BRA `(.L_x_343) ;  /* 0x00000dd000007947 */ /* 0x000fea0003800000 */
.L_x_344:
[----:B------:R-:W2:Y:S02]  /*2510*/  LDG.E.U16 R2, [R2.64] ;  /* 0x0000002402027981 */ /* 0x000ea4000c1e1500 */
[----:B--2---:R-:W0:Y:S02]  /*2520*/  I2F.S16 R0, R2 ;  /* 0x0000000200007306 */ /* 0x004e240000101400 */
[----:B0-----:R-:W-:-:S04]  /*2530*/  F2FP.PACK_AB R0, RZ, R0 ;  /* 0x00000000ff00723e */ /* 0x001fc800000000ff */
[----:B------:R-:W-:Y:S01]  /*2540*/  PRMT R25, R0, 0x7610, R25 ;  /* 0x0000761000197816 */ /* 0x000fe20000000019 */
[----:B------:R-:W-:Y:S05]  /*2550*/  BRA `(.L_x_343) ;  /* 0x00000d8000007947 */ /* 0x000fea0003800000 */
.L_x_339:
        /* <DEDUP_REMOVED lines=9> */
.L_x_347:
[----:B------:R0:W5:Y:S01]  /*25f0*/  LDG.E.U16 R25, [R2.64] ;  /* 0x0000002402197981 */ /* 0x000162000c1e1500 */
[----:B------:R-:W-:Y:S05]  /*2600*/  BRA `(.L_x_343) ;  /* 0x00000cd000007947 */ /* 0x000fea0003800000 */
.L_x_346:
        /* <DEDUP_REMOVED lines=9> */
.L_x_349:
[----:B------:R0:W5:Y:S01]  /*26a0*/  LDG.E.U16 R25, [R2.64] ;  /* 0x0000002402197981 */ /* 0x000162000c1e1500 */
[----:B------:R-:W-:Y:S05]  /*26b0*/  BRA `(.L_x_343) ;  /* 0x00000c2000007947 */ /* 0x000fea0003800000 */
.L_x_348:
[----:B------:R-:W2:Y:S02]  /*26c0*/  LDG.E.64 R2, [R2.64] ;  /* 0x0000002402027981 */ /* 0x000ea4000c1e1b00 */
[----:B--2---:R-:W0:Y:S01]  /*26d0*/  F2F.F32.F64 R0, R2 ;  /* 0x0000000200007310 */ /* 0x004e220000301000 */
[----:B------:R-:W0:-:S14]  /*26e0*/  DSETP.GEU.AND P0, PT, |R2|, c[0x2][0x0], PT ;  /* 0x008000000200762a */ /* 0x000e1c0003f0e200 */
[----:B0-----:R-:W-:-:S05]  /*26f0*/  @!P0 FMUL R0, R0, 1.175494350822287508e-38 ;  /* 0x0080000000008820 */ /* 0x001fca0000400000 */
[----:B------:R-:W-:-:S04]  /*2700*/  F2FP.PACK_AB R0, RZ, R0 ;  /* 0x00000000ff00723e */ /* 0x000fc800000000ff */
[----:B------:R-:W-:Y:S01]  /*2710*/  PRMT R25, R0, 0x7610, R25 ;  /* 0x0000761000197816 */ /* 0x000fe20000000019 */
[----:B------:R-:W-:Y:S05]  /*2720*/  BRA `(.L_x_343) ;  /* 0x00000bb000007947 */ /* 0x000fea0003800000 */
.L_x_338:
        /* <DEDUP_REMOVED lines=14> */
.L_x_352:
[----:B------:R-:W2:Y:S02]  /*2810*/  LDG.E.64 R2, [R2.64] ;  /* 0x0000002402027981 */ /* 0x000ea4000c1e1b00 */
[----:B--2---:R-:W0:Y:S01]  /*2820*/  F2F.F32.F64 R0, R2 ;  /* 0x0000000200007310 */ /* 0x004e220000301000 */
[----:B------:R-:W0:-:S14]  /*2830*/  DSETP.GEU.AND P0, PT, |R2|, c[0x2][0x0], PT ;  /* 0x008000000200762a */ /* 0x000e1c0003f0e200 */
[----:B0-----:R-:W-:-:S05]  /*2840*/  @!P0 FMUL R0, R0, 1.175494350822287508e-38 ;  /* 0x0080000000008820 */ /* 0x001fca0000400000 */
[----:B------:R-:W-:-:S04]  /*2850*/  F2FP.PACK_AB R0, RZ, R0 ;  /* 0x00000000ff00723e */ /* 0x000fc800000000ff */
[----:B------:R-:W-:Y:S01]  /*2860*/  PRMT R25, R0, 0x7610, R25 ;  /* 0x0000761000197816 */ /* 0x000fe20000000019 */
[----:B------:R-:W-:Y:S05]  /*2870*/  BRA `(.L_x_343) ;  /* 0x00000a6000007947 */ /* 0x000fea0003800000 */
.L_x_351:
        /* <DEDUP_REMOVED lines=28> */
.L_x_354:
        /* <DEDUP_REMOVED lines=15> */
.L_x_353:
[----:B------:R-:W2:Y:S02]  /*2b30*/  LDG.E.U16 R0, [R2.64] ;  /* 0x0000002402007981 */ /* 0x000ea4000c1e1500 */
[----:B--2---:R-:W-:-:S04]  /*2b40*/  PRMT R0, RZ, 0x5410, R0 ;  /* 0x00005410ff007816 */ /* 0x004fc80000000000 */
[----:B------:R-:W-:-:S04]  /*2b50*/  F2FP.PACK_AB R0, RZ, R0 ;  /* 0x00000000ff00723e */ /* 0x000fc800000000ff */
[----:B------:R-:W-:Y:S01]  /*2b60*/  PRMT R25, R0, 0x7610, R25 ;  /* 0x0000761000197816 */ /* 0x000fe20000000019 */
[----:B------:R-:W-:Y:S05]  /*2b70*/  BRA `(.L_x_343) ;  /* 0x0000076000007947 */ /* 0x000fea0003800000 */
.L_x_350:
        /* <DEDUP_REMOVED lines=12> */
.L_x_357:
        /* <DEDUP_REMOVED lines=21> */
.L_x_361:
[----:B------:R-:W-:Y:S05]  /*2d90*/  BSYNC B1 ;  /* 0x0000000000017941 */ /* 0x000fea0003800000 */
.L_x_360:
[----:B------:R-:W-:Y:S01]  /*2da0*/  LEA R3, R0, 0x3b800000, 0x17 ;  /* 0x3b80000000037811 */ /* 0x000fe200078eb8ff */
[----:B------:R-:W-:-:S05]  /*2db0*/  IMAD.SHL.U32 R0, R2, 0x100000, RZ ;  /* 0x0010000002007824 */ /* 0x000fca00078e00ff */
[----:B------:R-:W-:Y:S02]  /*2dc0*/  LOP3.LUT R0, R3, R0, R4, 0xfe, !PT ;  /* 0x0000000003007212 */ /* 0x000fe400078efe04 */
.L_x_359:
[----:B------:R-:W-:Y:S05]  /*2dd0*/  BSYNC B0 ;  /* 0x0000000000007941 */ /* 0x000fea0003800000 */
.L_x_358:
[----:B------:R-:W-:-:S04]  /*2de0*/  F2FP.PACK_AB R0, RZ, R0 ;  /* 0x00000000ff00723e */ /* 0x000fc800000000ff */
[----:B------:R-:W-:Y:S01]  /*2df0*/  PRMT R25, R0, 0x7610, R25 ;  /* 0x0000761000197816 */ /* 0x000fe20000000019 */
[----:B------:R-:W-:Y:S05]  /*2e00*/  BRA `(.L_x_343) ;  /* 0x000004d000007947 */ /* 0x000fea0003800000 */
.L_x_356:
        /* <DEDUP_REMOVED lines=21> */
.L_x_365:
[----:B------:R-:W-:Y:S05]  /*2f60*/  BSYNC B1 ;  /* 0x0000000000017941 */ /* 0x000fea0003800000 */
.L_x_364:
[----:B------:R-:W-:Y:S01]  /*2f70*/  LEA R3, R0, 0x37800000, 0x17 ;  /* 0x3780000000037811 */ /* 0x000fe200078eb8ff */
[----:B------:R-:W-:-:S05]  /*2f80*/  IMAD.SHL.U32 R0, R2, 0x200000, RZ ;  /* 0x0020000002007824 */ /* 0x000fca00078e00ff */
[----:B------:R-:W-:Y:S02]  /*2f90*/  LOP3.LUT R0, R3, R0, R4, 0xfe, !PT ;  /* 0x0000000003007212 */ /* 0x000fe400078efe04 */
.L_x_363:
[----:B------:R-:W-:Y:S05]  /*2fa0*/  BSYNC B0 ;  /* 0x0000000000007941 */ /* 0x000fea0003800000 */
.L_x_362:
[----:B------:R-:W-:-:S04]  /*2fb0*/  F2FP.PACK_AB R0, RZ, R0 ;  /* 0x00000000ff00723e */ /* 0x000fc800000000ff */
[----:B------:R-:W-:Y:S01]  /*2fc0*/  PRMT R25, R0, 0x7610, R25 ;  /* 0x0000761000197816 */ /* 0x000fe20000000019 */
[----:B------:R-:W-:Y:S05]  /*2fd0*/  BRA `(.L_x_343) ;  /* 0x0000030000007947 */ /* 0x000fea0003800000 */
.L_x_355:
        /* <DEDUP_REMOVED lines=14> */
.L_x_369:
[----:B------:R-:W-:Y:S05]  /*30c0*/  BSYNC B0 ;  /* 0x0000000000007941 */ /* 0x000fea0003800000 */
.L_x_368:
[----:B------:R-:W-:-:S04]  /*30d0*/  F2FP.PACK_AB R0, RZ, R0 ;  /* 0x00000000ff00723e */ /* 0x000fc800000000ff */
[----:B------:R-:W-:Y:S01]  /*30e0*/  PRMT R25, R0, 0x7610, R25 ;  /* 0x0000761000197816 */ /* 0x000fe20000000019 */
[----:B------:R-:W-:Y:S05]  /*30f0*/  BRA `(.L_x_343) ;  /* 0x000001e000007947 */ /* 0x000fea0003800000 */
.L_x_342:
        /* <DEDUP_REMOVED lines=21> */
.L_x_367:
[----:B------:R-:W2:Y:S02]  /*3250*/  LDG.E.64 R2, [R2.64] ;  /* 0x0000002402027981 */ /* 0x000ea4000c1e1b00 */
[----:B--2---:R-:W0:Y:S02]  /*3260*/  I2F.U64 R0, R2 ;  /* 0x0000000200007312 */ /* 0x004e240000301000 */
[----:B0-----:R-:W-:-:S04]  /*3270*/  F2FP.PACK_AB R0, RZ, R0 ;  /* 0x00000000ff00723e */ /* 0x001fc800000000ff */
[----:B------:R-:W-:Y:S01]  /*3280*/  PRMT R25, R0, 0x7610, R25 ;  /* 0x0000761000197816 */ /* 0x000fe20000000019 */
[----:B------:R-:W-:Y:S05]  /*3290*/  BRA `(.L_x_343) ;  /* 0x0000004000007947 */ /* 0x000fea0003800000 */
.L_x_366:
[----:B------:R-:W2:Y:S02]  /*32a0*/  LDG.E R2, [R2.64] ;  /* 0x0000002402027981 */ /* 0x000ea4000c1e1900 */
[----:B--2---:R-:W0:Y:S02]  /*32b0*/  I2F.U32 R0, R2 ;  /* 0x0000000200007306 */ /* 0x004e240000201000 */
[----:B0-----:R-:W-:-:S04]  /*32c0*/  F2FP.PACK_AB R0, RZ, R0 ;  /* 0x00000000ff00723e */ /* 0x001fc800000000ff */
[----:B------:R-:W-:Y:S02]  /*32d0*/  PRMT R25, R0, 0x7610, R25 ;  /* 0x0000761000197816 */ /* 0x000fe40000000019 */
.L_x_343:
[----:B------:R-:W-:-:S05]  /*32e0*/  IADD3 R19, R19, 0x80, RZ ;  /* 0x0000008013137810 */ /* 0x000fca0007ffe0ff */
.L_x_337:
[----:B------:R-:W-:Y:S05]  /*32f0*/  BSYNC B6 ;  /* 0x0000000000067941 */ /* 0x000fea0003800000 */
.L_x_336:
[----:B------:R-:W-:Y:S01]  /*3300*/  ISETP.GE.AND P0, PT, R19, R17, PT ;  /* 0x000000111300720c */ /* 0x000fe20003f06270 */
[----:B------:R-:W-:-:S12]  /*3310*/  BSSY B6, `(.L_x_370) ;  /* 0x0000108000067945 */ /* 0x000fd80003800000 */
[----:B------:R-:W-:Y:S05]  /*3320*/  @P0 BRA `(.L_x_371) ;  /* 0x0000106000000947 */ /* 0x000fea0003800000 */
[----:B------:R-:W-:Y:S01]  /*3330*/  PRMT R0, R18, 0x9910, RZ ;  /* 0x0000991012007816 */ /* 0x000fe200000000ff */
[----:B------:R-:W-:-:S03]  /*3340*/  IMAD R19, R16, 0x200, R19 ;  /* 0x0000020010137824 */ /* 0x000fc600078e0213 */
[----:B------:R-:W-:Y:S01]  /*3350*/  ISETP.GT.AND P1, PT, R0, 0x9, PT ;  /* 0x000000090000780c */ /* 0x000fe20003f24270 */
[----:B------:R-:W-:-:S05]  /*3360*/  IMAD R19, R19, c[0x0][0x180], RZ ;  /* 0x0000600013137a24 */ /* 0x000fca00078e02ff */
[----:B0-----:R-:W-:-:S05]  /*3370*/  IADD3 R2, P0, R19, c[0x0][0x170], RZ ;  /* 0x00005c0013027a10 */ /* 0x001fca0007f1e0ff */
        /* <DEDUP_REMOVED lines=15> */
.L_x_375:
[----:B------:R-:W2:Y:S02]  /*3470*/  LDG.E.U8 R2, [R2.64] ;  /* 0x0000002402027981 */ /* 0x000ea4000c1e1100 */
[----:B--2---:R-:W0:Y:S02]  /*3480*/  I2F.U16 R0, R2 ;  /* 0x0000000200007306 */ /* 0x004e240000101000 */
[----:B0-----:R-:W-:-:S04]  /*3490*/  F2FP.PACK_AB R0, RZ, R0 ;  /* 0x00000000ff00723e */ /* 0x001fc800000000ff */
[----:B------:R-:W-:Y:S01]  /*34a0*/  PRMT R24, R0, 0x7610, R24 ;  /* 0x0000761000187816 */ /* 0x000fe20000000018 */
[----:B------:R-:W-:Y:S05]  /*34b0*/  BRA `(.L_x_371) ;  /* 0x00000ed000007947 */ /* 0x000fea0003800000 */
.L_x_374:
        /* <DEDUP_REMOVED lines=11> */
.L_x_378:
[----:B------:R-:W2:Y:S02]  /*3570*/  LDG.E R2, [R2.64] ;  /* 0x0000002402027981 */ /* 0x000ea4000c1e1900 */
[----:B--2---:R-:W0:Y:S02]  /*3580*/  I2F R0, R2 ;  /* 0x0000000200007306 */ /* 0x004e240000201400 */
[----:B0-----:R-:W-:-:S04]  /*3590*/  F2FP.PACK_AB R0, RZ, R0 ;  /* 0x00000000ff00723e */ /* 0x001fc800000000ff */
[----:B------:R-:W-:Y:S01]  /*35a0*/  PRMT R24, R0, 0x7610, R24 ;  /* 0x0000761000187816 */ /* 0x000fe20000000018 */
[----:B------:R-:W-:Y:S05]  /*35b0*/  BRA `(.L_x_371) ;  /* 0x00000dd000007947 */ /* 0x000fea0003800000 */
.L_x_377:
[----:B------:R-:W2:Y:S02]  /*35c0*/  LDG.E.U16 R2, [R2.64] ;  /* 0x0000002402027981 */ /* 0x000ea4000c1e1500 */
[----:B--2---:R-:W0:Y:S02]  /*35d0*/  I2F.S16 R0, R2 ;  /* 0x0000000200007306 */ /* 0x004e240000101400 */
[----:B0-----:R-:W-:-:S04]  /*35e0*/  F2FP.PACK_AB R0, RZ, R0 ;  /* 0x00000000ff00723e */ /* 0x001fc800000000ff */
[----:B------:R-:W-:Y:S01]  /*35f0*/  PRMT R24, R0, 0x7610, R24 ;  /* 0x0000761000187816 */ /* 0x000fe20000000018 */
[----:B------:R-:W-:Y:S05]  /*3600*/  BRA `(.L_x_371) ;  /* 0x00000d8000007947 */ /* 0x000fea0003800000 */
.L_x_373:
        /* <DEDUP_REMOVED lines=9> */
.L_x_380:
[----:B------:R0:W5:Y:S01]  /*36a0*/  LDG.E.U16 R24, [R2.64] ;  /* 0x0000002402187981 */ /* 0x000162000c1e1500 */
[----:B------:R-:W-:Y:S05]  /*36b0*/  BRA `(.L_x_371) ;  /* 0x00000cd000007947 */ /* 0x000fea0003800000 */
.L_x_379:
        /* <DEDUP_REMOVED lines=9> */
.L_x_382:
[----:B------:R0:W5:Y:S01]  /*3750*/  LDG.E.U16 R24, [R2.64] ;  /* 0x0000002402187981 */ /* 0x000162000c1e1500 */
[----:B------:R-:W-:Y:S05]  /*3760*/  BRA `(.L_x_371) ;  /* 0x00000c2000007947 */ /* 0x000fea0003800000 */
.L_x_381:
[----:B------:R-:W2:Y:S02]  /*3770*/  LDG.E.64 R2, [R2.64] ;  /* 0x0000002402027981 */ /* 0x000ea4000c1e1b00 */
[----:B--2---:R-:W0:Y:S01]  /*3780*/  F2F.F32.F64 R0, R2 ;  /* 0x0000000200007310 */ /* 0x004e220000301000 */
[----:B------:R-:W0:-:S14]  /*3790*/  DSETP.GEU.AND P0, PT, |R2|, c[0x2][0x0], PT ;  /* 0x008000000200762a */ /* 0x000e1c0003f0e200 */
[----:B0-----:R-:W-:-:S05]  /*37a0*/  @!P0 FMUL R0, R0, 1.175494350822287508e-38 ;  /* 0x0080000000008820 */ /* 0x001fca0000400000 */
[----:B------:R-:W-:-:S04]  /*37b0*/  F2FP.PACK_AB R0, RZ, R0 ;  /* 0x00000000ff00723e */ /* 0x000fc800000000ff */
[----:B------:R-:W-:Y:S01]  /*37c0*/  PRMT R24, R0, 0x7610, R24 ;  /* 0x0000761000187816 */ /* 0x000fe20000000018 */
[----:B------:R-:W-:Y:S05]  /*37d0*/  BRA `(.L_x_371) ;  /* 0x00000bb000007947 */ /* 0x000fea0003800000 */
.L_x_372:
        /* <DEDUP_REMOVED lines=14> */
.L_x_385:
[----:B------:R-:W2:Y:S02]  /*38c0*/  LDG.E.64 R2, [R2.64] ;  /* 0x0000002402027981 */ /* 0x000ea4000c1e1b00 */
[----:B--2---:R-:W0:Y:S01]  /*38d0*/  F2F.F32.F64 R0, R2 ;  /* 0x0000000200007310 */ /* 0x004e220000301000 */
[----:B------:R-:W0:-:S14]  /*38e0*/  DSETP.GEU.AND P0, PT, |R2|, c[0x2][0x0], PT ;  /* 0x008000000200762a */ /* 0x000e1c0003f0e200 */
[----:B0-----:R-:W-:-:S05]  /*38f0*/  @!P0 FMUL R0, R0, 1.175494350822287508e-38 ;  /* 0x0080000000008820 */ /* 0x001fca0000400000 */
[----:B------:R-:W-:-:S04]  /*3900*/  F2FP.PACK_AB R0, RZ, R0 ;  /* 0x00000000ff00723e */ /* 0x000fc800000000ff */
[----:B------:R-:W-:Y:S01]  /*3910*/  PRMT R24, R0, 0x7610, R24 ;  /* 0x0000761000187816 */ /* 0x000fe20000000018 */
[----:B------:R-:W-:Y:S05]  /*3920*/  BRA `(.L_x_371) ;  /* 0x00000a6000007947 */ /* 0x000fea0003800000 */
.L_x_384:
        /* <DEDUP_REMOVED lines=28> */
.L_x_387:
        /* <DEDUP_REMOVED lines=15> */
.L_x_386:
[----:B------:R-:W2:Y:S02]  /*3be0*/  LDG.E.U16 R0, [R2.64] ;  /* 0x0000002402007981 */ /* 0x000ea4000c1e1500 */
[----:B--2---:R-:W-:-:S04]  /*3bf0*/  PRMT R0, RZ, 0x5410, R0 ;  /* 0x00005410ff007816 */ /* 0x004fc80000000000 */
[----:B------:R-:W-:-:S04]  /*3c00*/  F2FP.PACK_AB R0, RZ, R0 ;  /* 0x00000000ff00723e */ /* 0x000fc800000000ff */
[----:B------:R-:W-:Y:S01]  /*3c10*/  PRMT R24, R0, 0x7610, R24 ;  /* 0x0000761000187816 */ /* 0x000fe20000000018 */
[----:B------:R-:W-:Y:S05]  /*3c20*/  BRA `(.L_x_371) ;  /* 0x0000076000007947 */ /* 0x000fea0003800000 */
.L_x_383:
        /* <DEDUP_REMOVED lines=12> */
.L_x_390:
        /* <DEDUP_REMOVED lines=21> */
.L_x_394:
[----:B------:R-:W-:Y:S05]  /*3e40*/  BSYNC B1 ;  /* 0x0000000000017941 */ /* 0x000fea0003800000 */
.L_x_393:
[----:B------:R-:W-:Y:S01]  /*3e50*/  LEA R3, R0, 0x3b800000, 0x17 ;  /* 0x3b80000000037811 */ /* 0x000fe200078eb8ff */
[----:B------:R-:W-:-:S05]  /*3e60*/  IMAD.SHL.U32 R0, R2, 0x100000, RZ ;  /* 0x0010000002007824 */ /* 0x000fca00078e00ff */
[----:B------:R-:W-:Y:S02]  /*3e70*/  LOP3.LUT R0, R3, R0, R4, 0xfe, !PT ;  /* 0x0000000003007212 */ /* 0x000fe400078efe04 */
.L_x_392:
[----:B------:R-:W-:Y:S05]  /*3e80*/  BSYNC B0 ;  /* 0x0000000000007941 */ /* 0x000fea0003800000 */
.L_x_391:
[----:B------:R-:W-:-:S04]  /*3e90*/  F2FP.PACK_AB R0, RZ, R0 ;  /* 0x00000000ff00723e */ /* 0x000fc800000000ff */
[----:B------:R-:W-:Y:S01]  /*3ea0*/  PRMT R24, R0, 0x7610, R24 ;  /* 0x0000761000187816 */ /* 0x000fe20000000018 */
[----:B------:R-:W-:Y:S05]  /*3eb0*/  BRA `(.L_x_371) ;  /* 0x000004d000007947 */ /* 0x000fea0003800000 */
.L_x_389:
        /* <DEDUP_REMOVED lines=21> */
.L_x_398:
[----:B------:R-:W-:Y:S05]  /*4010*/  BSYNC B1 ;  /* 0x0000000000017941 */ /* 0x000fea0003800000 */
.L_x_397:
[----:B------:R-:W-:Y:S01]  /*4020*/  LEA R3, R0, 0x37800000, 0x17 ;  /* 0x3780000000037811 */ /* 0x000fe200078eb8ff */
[----:B------:R-:W-:-:S05]  /*4030*/  IMAD.SHL.U32 R0, R2, 0x200000, RZ ;  /* 0x0020000002007824 */ /* 0x000fca00078e00ff */
[----:B------:R-:W-:Y:S02]  /*4040*/  LOP3.LUT R0, R3, R0, R4, 0xfe, !PT ;  /* 0x0000000003007212 */ /* 0x000fe400078efe04 */
.L_x_396:
[----:B------:R-:W-:Y:S05]  /*4050*/  BSYNC B0 ;  /* 0x0000000000007941 */ /* 0x000fea0003800000 */
.L_x_395:
[----:B------:R-:W-:-:S04]  /*4060*/  F2FP.PACK_AB R0, RZ, R0 ;  /* 0x00000000ff00723e */ /* 0x000fc800000000ff */
[----:B------:R-:W-:Y:S01]  /*4070*/  PRMT R24, R0, 0x7610, R24 ;  /* 0x0000761000187816 */ /* 0x000fe20000000018 */
[----:B------:R-:W-:Y:S05]  /*4080*/  BRA `(.L_x_371) ;  /* 0x0000030000007947 */ /* 0x000fea0003800000 */
.L_x_388:
        /* <DEDUP_REMOVED lines=14> */
.L_x_402:
[----:B------:R-:W-:Y:S05]  /*4170*/  BSYNC B0 ;  /* 0x0000000000007941 */ /* 0x000fea0003800000 */
.L_x_401:
[----:B------:R-:W-:-:S04]  /*4180*/  F2FP.PACK_AB R0, RZ, R0 ;  /* 0x00000000ff00723e */ /* 0x000fc800000000ff */
[----:B------:R-:W-:Y:S01]  /*4190*/  PRMT R24, R0, 0x7610, R24 ;  /* 0x0000761000187816 */ /* 0x000fe20000000018 */
[----:B------:R-:W-:Y:S05]  /*41a0*/  BRA `(.L_x_371) ;  /* 0x000001e000007947 */ /* 0x000fea0003800000 */
.L_x_376:
        /* <DEDUP_REMOVED lines=21> */
.L_x_400:
[----:B------:R-:W2:Y:S02]  /*4300*/  LDG.E.64 R2, [R2.64] ;  /* 0x0000002402027981 */ /* 0x000ea4000c1e1b00 */
[----:B--2---:R-:W0:Y:S02]  /*4310*/  I2F.U64 R0, R2 ;  /* 0x0000000200007312 */ /* 0x004e240000301000 */
[----:B0-----:R-:W-:-:S04]  /*4320*/  F2FP.PACK_AB R0, RZ, R0 ;  /* 0x00000000ff00723e */ /* 0x001fc800000000ff */
[----:B------:R-:W-:Y:S01]  /*4330*/  PRMT R24, R0, 0x7610, R24 ;  /* 0x0000761000187816 */ /* 0x000fe20000000018 */
[----:B------:R-:W-:Y:S05]  /*4340*/  BRA `(.L_x_371) ;  /* 0x0000004000007947 */ /* 0x000fea0003800000 */
.L_x_399:
[----:B------:R-:W2:Y:S02]  /*4350*/  LDG.E R2, [R2.64] ;  /* 0x0000002402027981 */ /* 0x000ea4000c1e1900 */
[----:B--2---:R-:W0:Y:S02]  /*4360*/  I2F.U32 R0, R2 ;  /* 0x0000000200007306 */ /* 0x004e240000201000 */
[----:B0-----:R-:W-:-:S04]  /*4370*/  F2FP.PACK_AB R0, RZ, R0 ;  /* 0x00000000ff00723e */ /* 0x001fc800000000ff */
[----:B------:R-:W-:Y:S02]  /*4380*/  PRMT R24, R0, 0x7610, R24 ;  /* 0x0000761000187816 */ /* 0x000fe40000000018 */
.L_x_371:
[----:B------:R-:W-:Y:S05]  /*4390*/  BSYNC B6 ;  /* 0x0000000000067941 */ /* 0x000fea0003800000 */
.L_x_370:
[----:B0-----:R-:W0:Y:S01]  /*43a0*/  S2R R2, SR_TID.X ;  /* 0x0000000000027919 */ /* 0x001e220000002100 */
[----:B------:R-:W1:Y:S01]  /*43b0*/  LDC.U8 R19, c[0x0][0x184] ;  /* 0x00006100ff137b82 */ /* 0x000e620000000000 */
[----:B------:R-:W-:Y:S01]  /*43c0*/  BSSY B6, `(.L_x_403) ;  /* 0x0000120000067945 */ /* 0x000fe20003800000 */
[C---:B0-----:R-:W-:Y:S02]  /*43d0*/  IADD3 R4, R2.reuse, 0x180, RZ ;  /* 0x0000018002047810 */ /* 0x041fe40007ffe0ff */
[C---:B------:R-:W-:Y:S02]  /*43e0*/  IADD3 R0, R2.reuse, 0x100, RZ ;  /* 0x0000010002007810 */ /* 0x040fe40007ffe0ff */
[C---:B------:R-:W-:Y:S02]  /*43f0*/  IADD3 R18, R2.reuse, 0x80, RZ ;  /* 0x0000008002127810 */ /* 0x040fe40007ffe0ff */
[-C--:B------:R-:W-:Y:S02]  /*4400*/  ISETP.GE.AND P3, PT, R2, R17.reuse, PT ;  /* 0x000000110200720c */ /* 0x080fe40003f66270 */
[----:B------:R-:W-:-:S02]  /*4410*/  ISETP.GE.AND P2, PT, R4, R17, PT ;  /* 0x000000110400720c */ /* 0x000fc40003f46270 */
[-C--:B------:R-:W-:Y:S02]  /*4420*/  ISETP.GE.AND P1, PT, R0, R17.reuse, PT ;  /* 0x000000110000720c */ /* 0x080fe40003f26270 */
[----:B------:R-:W-:-:S07]  /*4430*/  ISETP.GE.AND P0, PT, R18, R17, PT ;  /* 0x000000111200720c */ /* 0x000fce0003f06270 */
[----:B-----5:R-:W-:Y:S02]  /*4440*/  @!P3 HADD2.F32 R23, -RZ, R23.H0_H0 ;  /* 0x20000017ff17b230 */ /* 0x020fe40000004100 */
[----:B------:R-:W-:Y:S02]  /*4450*/  @!P2 HADD2.F32 R0, -RZ, R24.H0_H0 ;  /* 0x20000018ff00a230 */ /* 0x000fe40000004100 */
[----:B------:R-:W-:Y:S01]  /*4460*/  @!P1 HADD2.F32 R25, -RZ, R25.H0_H0 ;  /* 0x20000019ff199230 */ /* 0x000fe20000004100 */
[----:B------:R-:W-:Y:S01]  /*4470*/  @!P3 SHF.R.U32.HI R5, RZ, 0x1f, R23 ;  /* 0x0000001fff05b819 */ /* 0x000fe20000011617 */
[----:B------:R-:W-:Y:S01]  /*4480*/  @!P0 HADD2.F32 R24, -RZ, R22.H0_H0 ;  /* 0x20000016ff188230 */ /* 0x000fe20000004100 */
[----:B------:R-:W-:Y:S02]  /*4490*/  @!P2 SHF.R.U32.HI R23, RZ, 0x1f, R0 ;  /* 0x0000001fff17a819 */ /* 0x000fe40000011600 */
[----:B------:R-:W-:Y:S02]  /*44a0*/  @!P1 SHF.R.U32.HI R22, RZ, 0x1f, R25 ;  /* 0x0000001fff169819 */ /* 0x000fe40000011619 */
[----:B------:R-:W-:Y:S01]  /*44b0*/  @!P0 SHF.R.U32.HI R24, RZ, 0x1f, R24 ;  /* 0x0000001fff188819 */ /* 0x000fe20000011618 */
[----:B------:R-:W-:Y:S05]  /*44c0*/  @P3 BRA `(.L_x_404) ;  /* 0x000010f000003947 */ /* 0x000fea0003800000 */
[----:B-1----:R-:W-:Y:S01]  /*44d0*/  IMAD R0, R16, 0x200, R2 ;  /* 0x0000020010007824 */ /* 0x002fe200078e0202 */
[----:B------:R-:W-:-:S03]  /*44e0*/  PRMT R2, R19, 0x9910, RZ ;  /* 0x0000991013027816 */ /* 0x000fc600000000ff */
        /* <DEDUP_REMOVED lines=15> */
[----:B------:R-:W-:Y:S01]  /*45e0*/  IMAD.MOV.U32 R2, RZ, RZ, R18 ;  /* 0x000000ffff027224 */ /* 0x000fe200078e0012 */
[----:B------:R-:W-:Y:S05]  /*45f0*/  BRA `(.L_x_404) ;  /* 0x00000fc000007947 */ /* 0x000fea0003800000 */
.L_x_408:
[----:B------:R0:W-:Y:S01]  /*4600*/  STG.E.U8 [R8.64], R5 ;  /* 0x0000000508007986 */ /* 0x0001e2000c101124 */
[----:B------:R-:W-:Y:S01]  /*4610*/  IMAD.MOV.U32 R2, RZ, RZ, R18 ;  /* 0x000000ffff027224 */ /* 0x000fe200078e0012 */
[----:B------:R-:W-:Y:S05]  /*4620*/  BRA `(.L_x_404) ;  /* 0x00000f9000007947 */ /* 0x000fea0003800000 */
.L_x_407:
[----:B------:R-:W-:-:S13]  /*4630*/  ISETP.NE.AND P0, PT, R0, 0x2, PT ;  /* 0x000000020000780c */ /* 0x000fda0003f05270 */
[----:B------:R-:W-:Y:S05]  /*4640*/  @!P0 BRA `(.L_x_410) ;  /* 0x000000e000008947 */ /* 0x000fea0003800000 */
[----:B------:R-:W-:-:S13]  /*4650*/  ISETP.NE.AND P0, PT, R0, 0x3, PT ;  /* 0x000000030000780c */ /* 0x000fda0003f05270 */
[----:B------:R-:W-:Y:S05]  /*4660*/  @!P0 BRA `(.L_x_411) ;  /* 0x0000008000008947 */ /* 0x000fea0003800000 */
[----:B------:R-:W-:-:S13]  /*4670*/  ISETP.NE.AND P0, PT, R0, 0x4, PT ;  /* 0x000000040000780c */ /* 0x000fda0003f05270 */
[----:B------:R-:W-:Y:S05]  /*4680*/  @P0 BRA `(.L_x_409) ;  /* 0x00000d5000000947 */ /* 0x000fea0003800000 */
[----:B------:R-:W-:Y:S01]  /*4690*/  PRMT R5, R5, 0x8880, RZ ;  /* 0x0000888005057816 */ /* 0x000fe200000000ff */
[----:B------:R-:W-:-:S04]  /*46a0*/  IMAD.MOV.U32 R2, RZ, RZ, R18 ;  /* 0x000000ffff027224 */ /* 0x000fc800078e0012 */
[----:B------:R-:W-:-:S05]  /*46b0*/  IMAD.MOV.U32 R4, RZ, RZ, R5 ;  /* 0x000000ffff047224 */ /* 0x000fca00078e0005 */
[----:B------:R-:W-:-:S05]  /*46c0*/  SHF.R.S32.HI R5, RZ, 0x1f, R4 ;  /* 0x0000001fff057819 */ /* 0x000fca0000011404 */
[----:B------:R0:W-:Y:S01]  /*46d0*/  STG.E.64 [R8.64], R4 ;  /* 0x0000000408007986 */ /* 0x0001e2000c101b24 */
[----:B------:R-:W-:Y:S05]  /*46e0*/  BRA `(.L_x_404) ;  /* 0x00000ed000007947 */ /* 0x000fea0003800000 */
.L_x_411:
[----:B------:R-:W-:Y:S01]  /*46f0*/  PRMT R3, R5, 0x8880, RZ ;  /* 0x0000888005037816 */ /* 0x000fe200000000ff */
[----:B------:R-:W-:-:S04]  /*4700*/  IMAD.MOV.U32 R2, RZ, RZ, R18 ;  /* 0x000000ffff027224 */ /* 0x000fc800078e0012 */
[----:B------:R0:W-:Y:S01]  /*4710*/  STG.E [R8.64], R3 ;  /* 0x0000000308007986 */ /* 0x0001e2000c101924 */
[----:B------:R-:W-:Y:S05]  /*4720*/  BRA `(.L_x_404) ;  /* 0x00000e9000007947 */ /* 0x000fea0003800000 */
.L_x_410:
[----:B------:R-:W-:Y:S01]  /*4730*/  PRMT R3, R5, 0x8880, RZ ;  /* 0x0000888005037816 */ /* 0x000fe200000000ff */
[----:B------:R-:W-:-:S03]  /*4740*/  IMAD.MOV.U32 R2, RZ, RZ, R18 ;  /* 0x000000ffff027224 */ /* 0x000fc600078e0012 */
[----:B------:R-:W-:-:S05]  /*4750*/  PRMT R3, R3, 0x7710, RZ ;  /* 0x0000771003037816 */ /* 0x000fca00000000ff */
[----:B------:R0:W-:Y:S01]  /*4760*/  STG.E.U16 [R8.64], R3 ;  /* 0x0000000308007986 */ /* 0x0001e2000c101524 */
[----:B------:R-:W-:Y:S05]  /*4770*/  BRA `(.L_x_404) ;  /* 0x00000e4000007947 */ /* 0x000fea0003800000 */
.L_x_406:
[----:B------:R-:W-:-:S13]  /*4780*/  ISETP.GT.AND P0, PT, R0, 0x6, PT ;  /* 0x000000060000780c */ /* 0x000fda0003f04270 */
[----:B------:R-:W-:Y:S05]  /*4790*/  @P0 BRA `(.L_x_412) ;  /* 0x000000d000000947 */ /* 0x000fea0003800000 */
[----:B------:R-:W-:-:S13]  /*47a0*/  ISETP.NE.AND P0, PT, R0, 0x5, PT ;  /* 0x000000050000780c */ /* 0x000fda0003f05270 */
[----:B------:R-:W-:Y:S05]  /*47b0*/  @!P0 BRA `(.L_x_413) ;  /* 0x0000006000008947 */ /* 0x000fea0003800000 */
[----:B------:R-:W-:-:S13]  /*47c0*/  ISETP.NE.AND P0, PT, R0, 0x6, PT ;  /* 0x000000060000780c */ /* 0x000fda0003f05270 */
[----:B------:R-:W-:Y:S05]  /*47d0*/  @P0 BRA `(.L_x_409) ;  /* 0x00000c0000000947 */ /* 0x000fea0003800000 */
[----:B------:R-:W0:Y:S01]  /*47e0*/  I2F.S8 R3, R5 ;  /* 0x0000000500037306 */ /* 0x000e220000001400 */
[----:B------:R-:W-:Y:S01]  /*47f0*/  IMAD.MOV.U32 R2, RZ, RZ, R18 ;  /* 0x000000ffff027224 */ /* 0x000fe200078e0012 */
[----:B0-----:R0:W-:Y:S01]  /*4800*/  STG.E [R8.64], R3 ;  /* 0x0000000308007986 */ /* 0x0011e2000c101924 */
[----:B------:R-:W-:Y:S05]  /*4810*/  BRA `(.L_x_404) ;  /* 0x00000da000007947 */ /* 0x000fea0003800000 */
.L_x_413:
[----:B------:R-:W0:Y:S01]  /*4820*/  I2F.S8 R0, R5 ;  /* 0x0000000500007306 */ /* 0x000e220000001400 */
[----:B------:R-:W-:Y:S01]  /*4830*/  IMAD.MOV.U32 R2, RZ, RZ, R18 ;  /* 0x000000ffff027224 */ /* 0x000fe200078e0012 */
[----:B0-----:R-:W-:-:S05]  /*4840*/  F2FP.PACK_AB R0, RZ, R0 ;  /* 0x00000000ff00723e */ /* 0x001fca00000000ff */
[----:B------:R0:W-:Y:S01]  /*4850*/  STG.E.U16 [R8.64], R0 ;  /* 0x0000000008007986 */ /* 0x0001e2000c101524 */
[----:B------:R-:W-:Y:S05]  /*4860*/  BRA `(.L_x_404) ;  /* 0x00000d5000007947 */ /* 0x000fea0003800000 */
.L_x_412:
[----:B------:R-:W-:-:S13]  /*4870*/  ISETP.NE.AND P0, PT, R0, 0x7, PT ;  /* 0x000000070000780c */ /* 0x000fda0003f05270 */
[----:B------:R-:W-:Y:S05]  /*4880*/  @!P0 BRA `(.L_x_414) ;  /* 0x000000f000008947 */ /* 0x000fea0003800000 */
[----:B------:R-:W-:-:S13]  /*4890*/  ISETP.NE.AND P0, PT, R0, 0x8, PT ;  /* 0x000000080000780c */ /* 0x000fda0003f05270 */
[----:B------:R-:W-:Y:S05]  /*48a0*/  @!P0 BRA `(.L_x_415) ;  /* 0x0000007000008947 */ /* 0x000fea0003800000 */
[----:B------:R-:W-:-:S13]  /*48b0*/  ISETP.NE.AND P0, PT, R0, 0x9, PT ;  /* 0x000000090000780c */ /* 0x000fda0003f05270 */
[----:B------:R-:W-:Y:S05]  /*48c0*/  @P0 BRA `(.L_x_409) ;  /* 0x00000b1000000947 */ /* 0x000fea0003800000 */
[----:B------:R-:W0:Y:S01]  /*48d0*/  I2F.S8 R6, R5 ;  /* 0x0000000500067306 */ /* 0x000e220000001400 */
[----:B------:R-:W-:Y:S02]  /*48e0*/  IMAD.MOV.U32 R7, RZ, RZ, RZ ;  /* 0x000000ffff077224 */ /* 0x000fe400078e00ff */
[----:B------:R-:W-:-:S03]  /*48f0*/  IMAD.MOV.U32 R2, RZ, RZ, R18 ;  /* 0x000000ffff027224 */ /* 0x000fc600078e0012 */
[----:B0-----:R0:W-:Y:S01]  /*4900*/  STG.E.64 [R8.64], R6 ;  /* 0x0000000608007986 */ /* 0x0011e2000c101b24 */
[----:B------:R-:W-:Y:S05]  /*4910*/  BRA `(.L_x_404) ;  /* 0x00000ca000007947 */ /* 0x000fea0003800000 */
.L_x_415:
[----:B------:R-:W0:Y:S01]  /*4920*/  I2F.S8 R5, R5 ;  /* 0x0000000500057306 */ /* 0x000e220000001400 */
[----:B------:R-:W-:Y:S01]  /*4930*/  IMAD.MOV.U32 R2, RZ, RZ, R18 ;  /* 0x000000ffff027224 */ /* 0x000fe200078e0012 */
[----:B0-----:R-:W-:-:S04]  /*4940*/  F2FP.PACK_AB R3, RZ, R5 ;  /* 0x00000005ff03723e */ /* 0x001fc800000000ff */
[----:B------:R-:W-:-:S05]  /*4950*/  PRMT R3, R3, 0x5410, RZ ;  /* 0x0000541003037816 */ /* 0x000fca00000000ff */
[----:B------:R0:W-:Y:S01]  /*4960*/  STG.E [R8.64], R3 ;  /* 0x0000000308007986 */ /* 0x0001e2000c101924 */
[----:B------:R-:W-:Y:S05]  /*4970*/  BRA `(.L_x_404) ;  /* 0x00000c4000007947 */ /* 0x000fea0003800000 */
.L_x_414:
[----:B------:R-:W-:Y:S01]  /*4980*/  PRMT R4, R5, 0x8880, RZ ;  /* 0x0000888005047816 */ /* 0x000fe200000000ff */
[----:B------:R-:W-:-:S03]  /*4990*/  IMAD.MOV.U32 R2, RZ, RZ, R18 ;  /* 0x000000ffff027224 */ /* 0x000fc600078e0012 */
[----:B------:R-:W-:-:S06]  /*49a0*/  PRMT R4, R4, 0x7710, RZ ;  /* 0x0000771004047816 */ /* 0x000fcc00000000ff */
[----:B------:R-:W0:Y:S02]  /*49b0*/  I2F.F64.S16 R4, R4 ;  /* 0x0000000400047312 */ /* 0x000e240000101c00 */
[----:B0-----:R0:W-:Y:S01]  /*49c0*/  STG.E.64 [R8.64], R4 ;  /* 0x0000000408007986 */ /* 0x0011e2000c101b24 */
[----:B------:R-:W-:Y:S05]  /*49d0*/  BRA `(.L_x_404) ;  /* 0x00000be000007947 */ /* 0x000fea0003800000 */
.L_x_405:
        /* <DEDUP_REMOVED lines=8> */
[----:B------:R-:W-:Y:S01]  /*4a60*/  ISETP.NE.AND P0, PT, R5, RZ, PT ;  /* 0x000000ff0500720c */ /* 0x000fe20003f05270 */
[----:B------:R-:W-:-:S03]  /*4a70*/  IMAD.MOV.U32 R2, RZ, RZ, R18 ;  /* 0x000000ffff027224 */ /* 0x000fc600078e0012 */
[----:B------:R-:W-:-:S05]  /*4a80*/  SEL R3, RZ, 0x1, !P0 ;  /* 0x00000001ff037807 */ /* 0x000fca0004000000 */
[----:B------:R0:W-:Y:S01]  /*4a90*/  STG.E.U8 [R8.64], R3 ;  /* 0x0000000308007986 */ /* 0x0001e2000c101124 */
[----:B------:R-:W-:Y:S05]  /*4aa0*/  BRA `(.L_x_404) ;  /* 0x00000b1000007947 */ /* 0x000fea0003800000 */
.L_x_418:
[----:B------:R-:W-:Y:S01]  /*4ab0*/  PRMT R4, R5, 0x8880, RZ ;  /* 0x0000888005047816 */ /* 0x000fe200000000ff */
[----:B------:R-:W-:Y:S01]  /*4ac0*/  CS2R R6, SRZ ;  /* 0x0000000000067805 */ /* 0x000fe2000001ff00 */
[----:B------:R-:W-:Y:S02]  /*4ad0*/  IMAD.MOV.U32 R2, RZ, RZ, R18 ;  /* 0x000000ffff027224 */ /* 0x000fe400078e0012 */
[----:B------:R-:W-:-:S06]  /*4ae0*/  PRMT R4, R4, 0x7710, RZ ;  /* 0x0000771004047816 */ /* 0x000fcc00000000ff */
[----:B------:R-:W0:Y:S02]  /*4af0*/  I2F.F64.S16 R4, R4 ;  /* 0x0000000400047312 */ /* 0x000e240000101c00 */
[----:B0-----:R0:W-:Y:S01]  /*4b00*/  STG.E.128 [R8.64], R4 ;  /* 0x0000000408007986 */ /* 0x0011e2000c101d24 */
[----:B------:R-:W-:Y:S05]  /*4b10*/  BRA `(.L_x_404) ;  /* 0x00000aa000007947 */ /* 0x000fea0003800000 */
.L_x_417:
[----:B------:R-:W-:-:S13]  /*4b20*/  ISETP.NE.AND P0, PT, R0, 0xf, PT ;  /* 0x0000000f0000780c */ /* 0x000fda0003f05270 */
[----:B------:R-:W-:Y:S05]  /*4b30*/  @!P0 BRA `(.L_x_419) ;  /* 0x000002f000008947 */ /* 0x000fea0003800000 */
[----:B------:R-:W-:-:S13]  /*4b40*/  ISETP.NE.AND P0, PT, R0, 0x17, PT ;  /* 0x000000170000780c */ /* 0x000fda0003f05270 */
[----:B------:R-:W-:Y:S05]  /*4b50*/  @!P0 BRA `(.L_x_420) ;  /* 0x0000016000008947 */ /* 0x000fea0003800000 */
[----:B------:R-:W-:-:S13]  /*4b60*/  ISETP.NE.AND P0, PT, R0, 0x18, PT ;  /* 0x000000180000780c */ /* 0x000fda0003f05270 */
[----:B------:R-:W-:Y:S05]  /*4b70*/  @P0 BRA `(.L_x_409) ;  /* 0x0000086000000947 */ /* 0x000fea0003800000 */
[----:B------:R-:W0:Y:S01]  /*4b80*/  I2F.S8 R5, R5 ;  /* 0x0000000500057306 */ /* 0x000e220000001400 */
        /* <DEDUP_REMOVED lines=14> */
.L_x_422:
[----:B------:R-:W-:Y:S05]  /*4c70*/  BSYNC B0 ;  /* 0x0000000000007941 */ /* 0x000fea0003800000 */
.L_x_421:
[----:B------:R-:W-:Y:S01]  /*4c80*/  LOP3.LUT R3, R0, R3, RZ, 0xfc, !PT ;  /* 0x0000000300037212 */ /* 0x000fe200078efcff */
[----:B------:R-:W-:-:S04]  /*4c90*/  IMAD.MOV.U32 R2, RZ, RZ, R18 ;  /* 0x000000ffff027224 */ /* 0x000fc800078e0012 */
[----:B------:R0:W-:Y:S01]  /*4ca0*/  STG.E.U8 [R8.64], R3 ;  /* 0x0000000308007986 */ /* 0x0001e2000c101124 */
[----:B------:R-:W-:Y:S05]  /*4cb0*/  BRA `(.L_x_404) ;  /* 0x0000090000007947 */ /* 0x000fea0003800000 */
.L_x_420:
[----:B------:R-:W0:Y:S01]  /*4cc0*/  I2F.S8 R5, R5 ;  /* 0x0000000500057306 */ /* 0x000e220000001400 */
        /* <DEDUP_REMOVED lines=12> */
.L_x_424:
[----:B------:R-:W-:Y:S01]  /*4d90*/  IMAD.MOV.U32 R0, RZ, RZ, 0x7f ;  /* 0x0000007fff007424 */ /* 0x000fe200078e00ff */
[----:B------:R-:W-:-:S04]  /*4da0*/  ISETP.GT.U32.AND P0, PT, R2, 0x7f800000, PT ;  /* 0x7f8000000200780c */ /* 0x000fc80003f04070 */
[----:B------:R-:W-:-:S04]  /*4db0*/  SEL R0, R0, 0x7c, P0 ;  /* 0x0000007c00007807 */ /* 0x000fc80000000000 */
.L_x_425:
[----:B------:R-:W-:Y:S05]  /*4dc0*/  BSYNC B0 ;  /* 0x0000000000007941 */ /* 0x000fea0003800000 */
.L_x_423:
[----:B------:R-:W-:-:S04]  /*4dd0*/  LOP3.LUT R2, R5, 0x80000000, RZ, 0xc0, !PT ;  /* 0x8000000005027812 */ /* 0x000fc800078ec0ff */
[----:B------:R-:W-:Y:S01]  /*4de0*/  SHF.R.U32.HI R3, RZ, 0x18, R2 ;  /* 0x00000018ff037819 */ /* 0x000fe20000011602 */
[----:B------:R-:W-:-:S03]  /*4df0*/  IMAD.MOV.U32 R2, RZ, RZ, R18 ;  /* 0x000000ffff027224 */ /* 0x000fc600078e0012 */
[----:B------:R-:W-:-:S05]  /*4e00*/  LOP3.LUT R3, R0, R3, RZ, 0xfc, !PT ;  /* 0x0000000300037212 */ /* 0x000fca00078efcff */
[----:B------:R0:W-:Y:S01]  /*4e10*/  STG.E.U8 [R8.64], R3 ;  /* 0x0000000308007986 */ /* 0x0001e2000c101124 */
[----:B------:R-:W-:Y:S05]  /*4e20*/  BRA `(.L_x_404) ;  /* 0x0000079000007947 */ /* 0x000fea0003800000 */
.L_x_419:
[----:B------:R-:W0:Y:S01]  /*4e30*/  I2F.S8 R0, R5 ;  /* 0x0000000500007306 */ /* 0x000e220000001400 */
[----:B------:R-:W-:Y:S01]  /*4e40*/  IMAD.MOV.U32 R2, RZ, RZ, R18 ;  /* 0x000000ffff027224 */ /* 0x000fe200078e0012 */
[----:B0-----:R-:W-:-:S05]  /*4e50*/  F2FP.BF16.PACK_AB R0, RZ, R0 ;  /* 0x00000000ff00723e */ /* 0x001fca00000010ff */
[----:B------:R0:W-:Y:S01]  /*4e60*/  STG.E.U16 [R8.64], R0 ;  /* 0x0000000008007986 */ /* 0x0001e2000c101524 */
[----:B------:R-:W-:Y:S05]  /*4e70*/  BRA `(.L_x_404) ;  /* 0x0000074000007947 */ /* 0x000fea0003800000 */
.L_x_416:
        /* <DEDUP_REMOVED lines=8> */
[----:B------:R-:W-:Y:S01]  /*4f00*/  PRMT R3, R5, 0x8880, RZ ;  /* 0x0000888005037816 */ /* 0x000fe200000000ff */
[----:B------:R-:W-:-:S03]  /*4f10*/  IMAD.MOV.U32 R2, RZ, RZ, R18 ;  /* 0x000000ffff027224 */ /* 0x000fc600078e0012 */
[----:B------:R-:W-:-:S05]  /*4f20*/  PRMT R3, R3, 0x7710, RZ ;  /* 0x0000771003037816 */ /* 0x000fca00000000ff */
[----:B------:R0:W-:Y:S01]  /*4f30*/  STG.E.U16 [R8.64], R3 ;  /* 0x0000000308007986 */ /* 0x0001e2000c101524 */
[----:B------:R-:W-:Y:S05]  /*4f40*/  BRA `(.L_x_404) ;  /* 0x0000067000007947 */ /* 0x000fea0003800000 */
.L_x_428:
[----:B------:R-:W0:Y:S01]  /*4f50*/  I2F.S8 R5, R5 ;  /* 0x0000000500057306 */ /* 0x000e220000001400 */
        /* <DEDUP_REMOVED lines=16> */
.L_x_431:
[----:B------:R-:W-:-:S04]  /*5060*/  LOP3.LUT R2, R5, 0x80000000, RZ, 0xc0, !PT ;  /* 0x8000000005027812 */ /* 0x000fc800078ec0ff */
[----:B------:R-:W-:-:S04]  /*5070*/  SHF.R.U32.HI R3, RZ, 0x18, R2 ;  /* 0x00000018ff037819 */ /* 0x000fc80000011602 */
[----:B------:R-:W-:-:S04]  /*5080*/  LOP3.LUT R0, R0, R3, RZ, 0xfc, !PT ;  /* 0x0000000300007212 */ /* 0x000fc800078efcff */
[----:B------:R-:W-:Y:S02]  /*5090*/  PRMT R4, R0, 0x7610, R4 ;  /* 0x0000761000047816 */ /* 0x000fe40000000004 */
.L_x_430:
[----:B------:R-:W-:Y:S05]  /*50a0*/  BSYNC B0 ;  /* 0x0000000000007941 */ /* 0x000fea0003800000 */
.L_x_429:
[----:B------:R0:W-:Y:S01]  /*50b0*/  STG.E.U8 [R8.64], R4 ;  /* 0x0000000408007986 */ /* 0x0001e2000c101124 */
[----:B------:R-:W-:Y:S01]  /*50c0*/  IMAD.MOV.U32 R2, RZ, RZ, R18 ;  /* 0x000000ffff027224 */ /* 0x000fe200078e0012 */
[----:B------:R-:W-:Y:S05]  /*50d0*/  BRA `(.L_x_404) ;  /* 0x000004e000007947 */ /* 0x000fea0003800000 */
.L_x_427:
        /* <DEDUP_REMOVED lines=17> */
.L_x_434:
[----:B------:R-:W-:-:S04]  /*51f0*/  LOP3.LUT R2, R5, 0x80000000, RZ, 0xc0, !PT ;  /* 0x8000000005027812 */ /* 0x000fc800078ec0ff */
[----:B------:R-:W-:-:S04]  /*5200*/  SHF.R.U32.HI R3, RZ, 0x18, R2 ;  /* 0x00000018ff037819 */ /* 0x000fc80000011602 */
[----:B------:R-:W-:-:S04]  /*5210*/  LOP3.LUT R0, R0, R3, RZ, 0xfc, !PT ;  /* 0x0000000300007212 */ /* 0x000fc800078efcff */
[----:B------:R-:W-:Y:S02]  /*5220*/  PRMT R4, R0, 0x7610, R4 ;  /* 0x0000761000047816 */ /* 0x000fe40000000004 */
.L_x_433:
[----:B------:R-:W-:Y:S05]  /*5230*/  BSYNC B0 ;  /* 0x0000000000007941 */ /* 0x000fea0003800000 */
.L_x_432:
[----:B------:R0:W-:Y:S01]  /*5240*/  STG.E.U8 [R8.64], R4 ;  /* 0x0000000408007986 */ /* 0x0001e2000c101124 */
[----:B------:R-:W-:Y:S01]  /*5250*/  IMAD.MOV.U32 R2, RZ, RZ, R18 ;  /* 0x000000ffff027224 */ /* 0x000fe200078e0012 */
[----:B------:R-:W-:Y:S05]  /*5260*/  BRA `(.L_x_404) ;  /* 0x0000035000007947 */ /* 0x000fea0003800000 */
.L_x_426:
[----:B------:R-:W-:-:S13]  /*5270*/  ISETP.NE.AND P0, PT, R0, 0x1c, PT ;  /* 0x0000001c0000780c */ /* 0x000fda0003f05270 */
[----:B------:R-:W-:Y:S05]  /*5280*/  @!P0 BRA `(.L_x_435) ;  /* 0x0000030000008947 */ /* 0x000fea0003800000 */
[----:B------:R-:W-:-:S13]  /*5290*/  ISETP.NE.AND P0, PT, R0, 0x1d, PT ;  /* 0x0000001d0000780c */ /* 0x000fda0003f05270 */
[----:B------:R-:W-:Y:S05]  /*52a0*/  @!P0 BRA `(.L_x_436) ;  /* 0x0000028000008947 */ /* 0x000fea0003800000 */
[----:B------:R-:W-:-:S13]  /*52b0*/  ISETP.NE.AND P0, PT, R0, 0x2c, PT ;  /* 0x0000002c0000780c */ /* 0x000fda0003f05270 */
[----:B------:R-:W-:Y:S05]  /*52c0*/  @P0 BRA `(.L_x_409) ;  /* 0x0000011000000947 */ /* 0x000fea0003800000 */
[----:B------:R-:W0:Y:S01]  /*52d0*/  I2F.S8 R4, R5 ;  /* 0x0000000500047306 */ /* 0x000e220000001400 */
        /* <DEDUP_REMOVED lines=11> */
[----:B------:R-:W-:Y:S02]  /*5390*/  @!P0 IMAD.MOV R0, RZ, RZ, R2 ;  /* 0x000000ffff008224 */ /* 0x000fe400078e0202 */
[----:B------:R-:W-:Y:S02]  /*53a0*/  IMAD.MOV.U32 R2, RZ, RZ, R18 ;  /* 0x000000ffff027224 */ /* 0x000fe400078e0012 */
[----:B------:R-:W-:-:S05]  /*53b0*/  @P2 IMAD.MOV.U32 R3, RZ, RZ, R0 ;  /* 0x000000ffff032224 */ /* 0x000fca00078e0000 */
[----:B------:R0:W-:Y:S01]  /*53c0*/  STG.E.U8 [R8.64], R3 ;  /* 0x0000000308007986 */ /* 0x0001e2000c101124 */
[----:B------:R-:W-:Y:S05]  /*53d0*/  BRA `(.L_x_404) ;  /* 0x000001e000007947 */ /* 0x000fea0003800000 */
.L_x_409:
        /* <DEDUP_REMOVED lines=19> */
[----:B------:R-:W-:Y:S01]  /*5510*/  IMAD.MOV.U32 R2, RZ, RZ, R18 ;  /* 0x000000ffff027224 */ /* 0x000fe200078e0012 */
[----:B------:R-:W-:Y:S05]  /*5520*/  BRA `(.L_x_404) ;  /* 0x0000009000007947 */ /* 0x000fea0003800000 */
.L_x_436:
[----:B------:R-:W-:Y:S01]  /*5530*/  PRMT R5, R5, 0x8880, RZ ;  /* 0x0000888005057816 */ /* 0x000fe200000000ff */
[----:B------:R-:W-:-:S04]  /*5540*/  IMAD.MOV.U32 R2, RZ, RZ, R18 ;  /* 0x000000ffff027224 */ /* 0x000fc800078e0012 */
[----:B------:R-:W-:-:S05]  /*5550*/  IMAD.MOV.U32 R4, RZ, RZ, R5 ;  /* 0x000000ffff047224 */ /* 0x000fca00078e0005 */
[----:B------:R-:W-:-:S05]  /*5560*/  SHF.R.S32.HI R5, RZ, 0x1f, R4 ;  /* 0x0000001fff057819 */ /* 0x000fca0000011404 */
[----:B------:R0:W-:Y:S01]  /*5570*/  STG.E.64 [R8.64], R4 ;  /* 0x0000000408007986 */ /* 0x0001e2000c101b24 */
[----:B------:R-:W-:Y:S05]  /*5580*/  BRA `(.L_x_404) ;  /* 0x0000003000007947 */ /* 0x000fea0003800000 */
.L_x_435:
[----:B------:R-:W-:Y:S01]  /*5590*/  PRMT R3, R5, 0x8880, RZ ;  /* 0x0000888005037816 */ /* 0x000fe200000000ff */
[----:B------:R-:W-:-:S04]  /*55a0*/  IMAD.MOV.U32 R2, RZ, RZ, R18 ;  /* 0x000000ffff027224 */ /* 0x000fc800078e0012 */
[----:B------:R0:W-:Y:S03]  /*55b0*/  STG.E [R8.64], R3 ;  /* 0x0000000308007986 */ /* 0x0001e6000c101924 */
.L_x_404:
[----:B-1----:R-:W-:Y:S05]  /*55c0*/  BSYNC B6 ;  /* 0x0000000000067941 */ /* 0x002fea0003800000 */
.L_x_403:
[----:B------:R-:W-:Y:S01]  /*55d0*/  ISETP.GE.AND P0, PT, R2, R17, PT ;  /* 0x000000110200720c */ /* 0x000fe20003f06270 */
[----:B------:R-:W-:-:S12]  /*55e0*/  BSSY B6, `(.L_x_437) ;  /* 0x00001f4000067945 */ /* 0x000fd80003800000 */
[----:B------:R-:W-:Y:S05]  /*55f0*/  @P0 BRA `(.L_x_438) ;  /* 0x00001f2000000947 */ /* 0x000fea0003800000 */
[----:B0-----:R-:W-:Y:S01]  /*5600*/  IMAD R0, R16, 0x200, R2 ;  /* 0x0000020010007824 */ /* 0x001fe200078e0202 */
        /* <DEDUP_REMOVED lines=17> */
.L_x_442:
[----:B------:R0:W-:Y:S01]  /*5720*/  STG.E.U8 [R8.64], R24 ;  /* 0x0000001808007986 */ /* 0x0001e2000c101124 */
[----:B------:R-:W-:Y:S05]  /*5730*/  BRA `(.L_x_444) ;  /* 0x00000e3000007947 */ /* 0x000fea0003800000 */
.L_x_441:
[----:B------:R-:W-:-:S13]  /*5740*/  ISETP.NE.AND P0, PT, R0, 0x2, PT ;  /* 0x000000020000780c */ /* 0x000fda0003f05270 */
[----:B------:R-:W-:Y:S05]  /*5750*/  @!P0 BRA `(.L_x_445) ;  /* 0x000000b000008947 */ /* 0x000fea0003800000 */
[----:B------:R-:W-:-:S13]  /*5760*/  ISETP.NE.AND P0, PT, R0, 0x3, PT ;  /* 0x000000030000780c */ /* 0x000fda0003f05270 */
[----:B------:R-:W-:Y:S05]  /*5770*/  @!P0 BRA `(.L_x_446) ;  /* 0x0000006000008947 */ /* 0x000fea0003800000 */
[----:B------:R-:W-:-:S13]  /*5780*/  ISETP.NE.AND P0, PT, R0, 0x4, PT ;  /* 0x000000040000780c */ /* 0x000fda0003f05270 */
[----:B------:R-:W-:Y:S05]  /*5790*/  @P0 BRA `(.L_x_443) ;  /* 0x00000c3000000947 */ /* 0x000fea0003800000 */
[----:B------:R-:W-:-:S04]  /*57a0*/  PRMT R4, R24, 0x8880, RZ ;  /* 0x0000888018047816 */ /* 0x000fc800000000ff */
[----:B------:R-:W-:-:S05]  /*57b0*/  SHF.R.S32.HI R5, RZ, 0x1f, R4 ;  /* 0x0000001fff057819 */ /* 0x000fca0000011404 */
[----:B------:R0:W-:Y:S01]  /*57c0*/  STG.E.64 [R8.64], R4 ;  /* 0x0000000408007986 */ /* 0x0001e2000c101b24 */
[----:B------:R-:W-:Y:S05]  /*57d0*/  BRA `(.L_x_444) ;  /* 0x00000d9000007947 */ /* 0x000fea0003800000 */
.L_x_446:
[----:B------:R-:W-:-:S05]  /*57e0*/  PRMT R3, R24, 0x8880, RZ ;  /* 0x0000888018037816 */ /* 0x000fca00000000ff */
[----:B------:R0:W-:Y:S01]  /*57f0*/  STG.E [R8.64], R3 ;  /* 0x0000000308007986 */ /* 0x0001e2000c101924 */
[----:B------:R-:W-:Y:S05]  /*5800*/  BRA `(.L_x_444) ;  /* 0x00000d6000007947 */ /* 0x000fea0003800000 */
.L_x_445:
[----:B------:R-:W-:-:S04]  /*5810*/  PRMT R3, R24, 0x8880, RZ ;  /* 0x0000888018037816 */ /* 0x000fc800000000ff */
[----:B------:R-:W-:-:S05]  /*5820*/  PRMT R3, R3, 0x7710, RZ ;  /* 0x0000771003037816 */ /* 0x000fca00000000ff */
[----:B------:R0:W-:Y:S01]  /*5830*/  STG.E.U16 [R8.64], R3 ;  /* 0x0000000308007986 */ /* 0x0001e2000c101524 */
[----:B------:R-:W-:Y:S05]  /*5840*/  BRA `(.L_x_444) ;  /* 0x00000d2000007947 */ /* 0x000fea0003800000 */
.L_x_440:
[----:B------:R-:W-:-:S13]  /*5850*/  ISETP.GT.AND P0, PT, R0, 0x6, PT ;  /* 0x000000060000780c */ /* 0x000fda0003f04270 */
[----:B------:R-:W-:Y:S05]  /*5860*/  @P0 BRA `(.L_x_447) ;  /* 0x000000b000000947 */ /* 0x000fea0003800000 */
[----:B------:R-:W-:-:S13]  /*5870*/  ISETP.NE.AND P0, PT, R0, 0x5, PT ;  /* 0x000000050000780c */ /* 0x000fda0003f05270 */
[----:B------:R-:W-:Y:S05]  /*5880*/  @!P0 BRA `(.L_x_448) ;  /* 0x0000005000008947 */ /* 0x000fea0003800000 */
[----:B------:R-:W-:-:S13]  /*5890*/  ISETP.NE.AND P0, PT, R0, 0x6, PT ;  /* 0x000000060000780c */ /* 0x000fda0003f05270 */
[----:B------:R-:W-:Y:S05]  /*58a0*/  @P0 BRA `(.L_x_443) ;  /* 0x00000b2000000947 */ /* 0x000fea0003800000 */
[----:B------:R-:W0:Y:S02]  /*58b0*/  I2F.S8 R3, R24 ;  /* 0x0000001800037306 */ /* 0x000e240000001400 */
[----:B0-----:R0:W-:Y:S01]  /*58c0*/  STG.E [R8.64], R3 ;  /* 0x0000000308007986 */ /* 0x0011e2000c101924 */
[----:B------:R-:W-:Y:S05]  /*58d0*/  BRA `(.L_x_444) ;  /* 0x00000c9000007947 */ /* 0x000fea0003800000 */
.L_x_448:
[----:B------:R-:W0:Y:S02]  /*58e0*/  I2F.S8 R0, R24 ;  /* 0x0000001800007306 */ /* 0x000e240000001400 */
[----:B0-----:R-:W-:-:S05]  /*58f0*/  F2FP.PACK_AB R0, RZ, R0 ;  /* 0x00000000ff00723e */ /* 0x001fca00000000ff */
[----:B------:R0:W-:Y:S01]  /*5900*/  STG.E.U16 [R8.64], R0 ;  /* 0x0000000008007986 */ /* 0x0001e2000c101524 */
[----:B------:R-:W-:Y:S05]  /*5910*/  BRA `(.L_x_444) ;  /* 0x00000c5000007947 */ /* 0x000fea0003800000 */
.L_x_447:
[----:B------:R-:W-:-:S13]  /*5920*/  ISETP.NE.AND P0, PT, R0, 0x7, PT ;  /* 0x000000070000780c */ /* 0x000fda0003f05270 */
[----:B------:R-:W-:Y:S05]  /*5930*/  @!P0 BRA `(.L_x_449) ;  /* 0x000000d000008947 */ /* 0x000fea0003800000 */
[----:B------:R-:W-:-:S13]  /*5940*/  ISETP.NE.AND P0, PT, R0, 0x8, PT ;  /* 0x000000080000780c */ /* 0x000fda0003f05270 */
[----:B------:R-:W-:Y:S05]  /*5950*/  @!P0 BRA `(.L_x_450) ;  /* 0x0000006000008947 */ /* 0x000fea0003800000 */
[----:B------:R-:W-:-:S13]  /*5960*/  ISETP.NE.AND P0, PT, R0, 0x9, PT ;  /* 0x000000090000780c */ /* 0x000fda0003f05270 */
[----:B------:R-:W-:Y:S05]  /*5970*/  @P0 BRA `(.L_x_443) ;  /* 0x00000a5000000947 */ /* 0x000fea0003800000 */
[----:B------:R-:W0:Y:S01]  /*5980*/  I2F.S8 R24, R24 ;  /* 0x0000001800187306 */ /* 0x000e220000001400 */
[----:B------:R-:W-:-:S05]  /*5990*/  IMAD.MOV.U32 R25, RZ, RZ, RZ ;  /* 0x000000ffff197224 */ /* 0x000fca00078e00ff */
[----:B0-----:R0:W-:Y:S01]  /*59a0*/  STG.E.64 [R8.64], R24 ;  /* 0x0000001808007986 */ /* 0x0011e2000c101b24 */
[----:B------:R-:W-:Y:S05]  /*59b0*/  BRA `(.L_x_444) ;  /* 0x00000bb000007947 */ /* 0x000fea0003800000 */
.L_x_450:
[----:B------:R-:W0:Y:S02]  /*59c0*/  I2F.S8 R24, R24 ;  /* 0x0000001800187306 */ /* 0x000e240000001400 */
[----:B0-----:R-:W-:-:S04]  /*59d0*/  F2FP.PACK_AB R3, RZ, R24 ;  /* 0x00000018ff03723e */ /* 0x001fc800000000ff */
[----:B------:R-:W-:-:S05]  /*59e0*/  PRMT R3, R3, 0x5410, RZ ;  /* 0x0000541003037816 */ /* 0x000fca00000000ff */
[----:B------:R0:W-:Y:S01]  /*59f0*/  STG.E [R8.64], R3 ;  /* 0x0000000308007986 */ /* 0x0001e2000c101924 */
[----:B------:R-:W-:Y:S05]  /*5a00*/  BRA `(.L_x_444) ;  /* 0x00000b6000007947 */ /* 0x000fea0003800000 */
.L_x_449:
[----:B------:R-:W-:-:S04]  /*5a10*/  PRMT R4, R24, 0x8880, RZ ;  /* 0x0000888018047816 */ /* 0x000fc800000000ff */
[----:B------:R-:W-:-:S06]  /*5a20*/  PRMT R4, R4, 0x7710, RZ ;  /* 0x0000771004047816 */ /* 0x000fcc00000000ff */
[----:B------:R-:W0:Y:S02]  /*5a30*/  I2F.F64.S16 R4, R4 ;  /* 0x0000000400047312 */ /* 0x000e240000101c00 */
[----:B0-----:R0:W-:Y:S01]  /*5a40*/  STG.E.64 [R8.64], R4 ;  /* 0x0000000408007986 */ /* 0x0011e2000c101b24 */
[----:B------:R-:W-:Y:S05]  /*5a50*/  BRA `(.L_x_444) ;  /* 0x00000b1000007947 */ /* 0x000fea0003800000 */
.L_x_439:
        /* <DEDUP_REMOVED lines=8> */
[----:B------:R-:W-:-:S04]  /*5ae0*/  ISETP.NE.AND P0, PT, R24, RZ, PT ;  /* 0x000000ff1800720c */ /* 0x000fc80003f05270 */
[----:B------:R-:W-:-:S05]  /*5af0*/  SEL R3, RZ, 0x1, !P0 ;  /* 0x00000001ff037807 */ /* 0x000fca0004000000 */
[----:B------:R0:W-:Y:S01]  /*5b00*/  STG.E.U8 [R8.64], R3 ;  /* 0x0000000308007986 */ /* 0x0001e2000c101124 */
[----:B------:R-:W-:Y:S05]  /*5b10*/  BRA `(.L_x_444) ;  /* 0x00000a5000007947 */ /* 0x000fea0003800000 */
.L_x_453:
[----:B------:R-:W-:Y:S01]  /*5b20*/  PRMT R4, R24, 0x8880, RZ ;  /* 0x0000888018047816 */ /* 0x000fe200000000ff */
[----:B------:R-:W-:-:S03]  /*5b30*/  CS2R R6, SRZ ;  /* 0x0000000000067805 */ /* 0x000fc6000001ff00 */
[----:B------:R-:W-:-:S06]  /*5b40*/  PRMT R4, R4, 0x7710, RZ ;  /* 0x0000771004047816 */ /* 0x000fcc00000000ff */
[----:B------:R-:W0:Y:S02]  /*5b50*/  I2F.F64.S16 R4, R4 ;  /* 0x0000000400047312 */ /* 0x000e240000101c00 */
[----:B0-----:R0:W-:Y:S01]  /*5b60*/  STG.E.128 [R8.64], R4 ;  /* 0x0000000408007986 */ /* 0x0011e2000c101d24 */
[----:B------:R-:W-:Y:S05]  /*5b70*/  BRA `(.L_x_444) ;  /* 0x000009f000007947 */ /* 0x000fea0003800000 */
.L_x_452:
        /* <DEDUP_REMOVED lines=21> */
.L_x_457:
[----:B------:R-:W-:Y:S05]  /*5cd0*/  BSYNC B0 ;  /* 0x0000000000007941 */ /* 0x000fea0003800000 */
.L_x_456:
[----:B------:R-:W-:-:S05]  /*5ce0*/  LOP3.LUT R5, R0, R5, RZ, 0xfc, !PT ;  /* 0x0000000500057212 */ /* 0x000fca00078efcff */
[----:B------:R0:W-:Y:S01]  /*5cf0*/  STG.E.U8 [R8.64], R5 ;  /* 0x0000000508007986 */ /* 0x0001e2000c101124 */
[----:B------:R-:W-:Y:S05]  /*5d00*/  BRA `(.L_x_444) ;  /* 0x0000086000007947 */ /* 0x000fea0003800000 */
.L_x_455:
        /* <DEDUP_REMOVED lines=13> */
.L_x_459:
[----:B------:R-:W-:Y:S01]  /*5de0*/  IMAD.MOV.U32 R0, RZ, RZ, 0x7f ;  /* 0x0000007fff007424 */ /* 0x000fe200078e00ff */
[----:B------:R-:W-:-:S04]  /*5df0*/  ISETP.GT.U32.AND P0, PT, R3, 0x7f800000, PT ;  /* 0x7f8000000300780c */ /* 0x000fc80003f04070 */
[----:B------:R-:W-:-:S04]  /*5e00*/  SEL R0, R0, 0x7c, P0 ;  /* 0x0000007c00007807 */ /* 0x000fc80000000000 */
.L_x_460:
[----:B------:R-:W-:Y:S05]  /*5e10*/  BSYNC B0 ;  /* 0x0000000000007941 */ /* 0x000fea0003800000 */
.L_x_458:
[----:B------:R-:W-:-:S04]  /*5e20*/  LOP3.LUT R3, R5, 0x80000000, RZ, 0xc0, !PT ;  /* 0x8000000005037812 */ /* 0x000fc800078ec0ff */
[----:B------:R-:W-:-:S04]  /*5e30*/  SHF.R.U32.HI R3, RZ, 0x18, R3 ;  /* 0x00000018ff037819 */ /* 0x000fc80000011603 */
[----:B------:R-:W-:-:S05]  /*5e40*/  LOP3.LUT R3, R0, R3, RZ, 0xfc, !PT ;  /* 0x0000000300037212 */ /* 0x000fca00078efcff */
[----:B------:R0:W-:Y:S01]  /*5e50*/  STG.E.U8 [R8.64], R3 ;  /* 0x0000000308007986 */ /* 0x0001e2000c101124 */
[----:B------:R-:W-:Y:S05]  /*5e60*/  BRA `(.L_x_444) ;  /* 0x0000070000007947 */ /* 0x000fea0003800000 */
.L_x_454:
[----:B------:R-:W0:Y:S02]  /*5e70*/  I2F.S8 R0, R24 ;  /* 0x0000001800007306 */ /* 0x000e240000001400 */
[----:B0-----:R-:W-:-:S05]  /*5e80*/  F2FP.BF16.PACK_AB R0, RZ, R0 ;  /* 0x00000000ff00723e */ /* 0x001fca00000010ff */
[----:B------:R0:W-:Y:S01]  /*5e90*/  STG.E.U16 [R8.64], R0 ;  /* 0x0000000008007986 */ /* 0x0001e2000c101524 */
[----:B------:R-:W-:Y:S05]  /*5ea0*/  BRA `(.L_x_444) ;  /* 0x000006c000007947 */ /* 0x000fea0003800000 */
.L_x_451:
        /* <DEDUP_REMOVED lines=8> */
[----:B------:R-:W-:-:S04]  /*5f30*/  PRMT R3, R24, 0x8880, RZ ;  /* 0x0000888018037816 */ /* 0x000fc800000000ff */
[----:B------:R-:W-:-:S05]  /*5f40*/  PRMT R3, R3, 0x7710, RZ ;  /* 0x0000771003037816 */ /* 0x000fca00000000ff */
[----:B------:R0:W-:Y:S01]  /*5f50*/  STG.E.U16 [R8.64], R3 ;  /* 0x0000000308007986 */ /* 0x0001e2000c101524 */
[----:B------:R-:W-:Y:S05]  /*5f60*/  BRA `(.L_x_444) ;  /* 0x0000060000007947 */ /* 0x000fea0003800000 */
.L_x_463:
        /* <DEDUP_REMOVED lines=17> */
.L_x_466:
[----:B------:R-:W-:-:S04]  /*6080*/  LOP3.LUT R3, R5, 0x80000000, RZ, 0xc0, !PT ;  /* 0x8000000005037812 */ /* 0x000fc800078ec0ff */
[----:B------:R-:W-:-:S04]  /*6090*/  SHF.R.U32.HI R3, RZ, 0x18, R3 ;  /* 0x00000018ff037819 */ /* 0x000fc80000011603 */
[----:B------:R-:W-:-:S04]  /*60a0*/  LOP3.LUT R0, R0, R3, RZ, 0xfc, !PT ;  /* 0x0000000300007212 */ /* 0x000fc800078efcff */
[----:B------:R-:W-:Y:S02]  /*60b0*/  PRMT R4, R0, 0x7610, R4 ;  /* 0x0000761000047816 */ /* 0x000fe40000000004 */
.L_x_465:
[----:B------:R-:W-:Y:S05]  /*60c0*/  BSYNC B0 ;  /* 0x0000000000007941 */ /* 0x000fea0003800000 */
.L_x_464:
[----:B------:R0:W-:Y:S01]  /*60d0*/  STG.E.U8 [R8.64], R4 ;  /* 0x0000000408007986 */ /* 0x0001e2000c101124 */
[----:B------:R-:W-:Y:S05]  /*60e0*/  BRA `(.L_x_444) ;  /* 0x0000048000007947 */ /* 0x000fea0003800000 */
.L_x_462:
        /* <DEDUP_REMOVED lines=17> */
.L_x_469:
[----:B------:R-:W-:-:S04]  /*6200*/  LOP3.LUT R3, R5, 0x80000000, RZ, 0xc0, !PT ;  /* 0x8000000005037812 */ /* 0x000fc800078ec0ff */
[----:B------:R-:W-:-:S04]  /*6210*/  SHF.R.U32.HI R3, RZ, 0x18, R3 ;  /* 0x00000018ff037819 */ /* 0x000fc80000011603 */
[----:B------:R-:W-:-:S04]  /*6220*/  LOP3.LUT R0, R0, R3, RZ, 0xfc, !PT ;  /* 0x0000000300007212 */ /* 0x000fc800078efcff */
[----:B------:R-:W-:Y:S02]  /*6230*/  PRMT R4, R0, 0x7610, R4 ;  /* 0x0000761000047816 */ /* 0x000fe40000000004 */
.L_x_468:
[----:B------:R-:W-:Y:S05]  /*6240*/  BSYNC B0 ;  /* 0x0000000000007941 */ /* 0x000fea0003800000 */
.L_x_467:
[----:B------:R0:W-:Y:S01]  /*6250*/  STG.E.U8 [R8.64], R4 ;  /* 0x0000000408007986 */ /* 0x0001e2000c101124 */
[----:B------:R-:W-:Y:S05]  /*6260*/  BRA `(.L_x_444) ;  /* 0x0000030000007947 */ /* 0x000fea0003800000 */
.L_x_461:
        /* <DEDUP_REMOVED lines=22> */
.L_x_443:
        /* <DEDUP_REMOVED lines=20> */
.L_x_471:
[----:B------:R-:W-:-:S04]  /*6510*/  PRMT R4, R24, 0x8880, RZ ;  /* 0x0000888018047816 */ /* 0x000fc800000000ff */
[----:B------:R-:W-:-:S05]  /*6520*/  SHF.R.S32.HI R5, RZ, 0x1f, R4 ;  /* 0x0000001fff057819 */ /* 0x000fca0000011404 */
[----:B------:R0:W-:Y:S01]  /*6530*/  STG.E.64 [R8.64], R4 ;  /* 0x0000000408007986 */ /* 0x0001e2000c101b24 */
[----:B------:R-:W-:Y:S05]  /*6540*/  BRA `(.L_x_444) ;  /* 0x0000002000007947 */ /* 0x000fea0003800000 */
.L_x_470:
[----:B------:R-:W-:-:S05]  /*6550*/  PRMT R3, R24, 0x8880, RZ ;  /* 0x0000888018037816 */ /* 0x000fca00000000ff */
[----:B------:R0:W-:Y:S02]  /*6560*/  STG.E [R8.64], R3 ;  /* 0x0000000308007986 */ /* 0x0001e4000c101924 */
.L_x_444:
[----:B------:R-:W-:-:S04]  /*6570*/  IADD3 R2, R2, 0x80, RZ ;  /* 0x0000008002027810 */ /* 0x000fc80007ffe0ff */
[----:B------:R-:W-:-:S13]  /*6580*/  ISETP.GE.AND P0, PT, R2, R17, PT ;  /* 0x000000110200720c */ /* 0x000fda0003f06270 */
        /* <DEDUP_REMOVED lines=19> */
.L_x_475:
[----:B------:R0:W-:Y:S01]  /*66c0*/  STG.E.U8 [R8.64], R22 ;  /* 0x0000001608007986 */ /* 0x0001e2000c101124 */
[----:B------:R-:W-:Y:S05]  /*66d0*/  BRA `(.L_x_477) ;  /* 0x00000e3000007947 */ /* 0x000fea0003800000 */
.L_x_474:
        /* <DEDUP_REMOVED lines=10> */
.L_x_479:
[----:B------:R-:W-:-:S05]  /*6780*/  PRMT R3, R22, 0x8880, RZ ;  /* 0x0000888016037816 */ /* 0x000fca00000000ff */
[----:B------:R0:W-:Y:S01]  /*6790*/  STG.E [R8.64], R3 ;  /* 0x0000000308007986 */ /* 0x0001e2000c101924 */
[----:B------:R-:W-:Y:S05]  /*67a0*/  BRA `(.L_x_477) ;  /* 0x00000d6000007947 */ /* 0x000fea0003800000 */
.L_x_478:
[----:B------:R-:W-:-:S04]  /*67b0*/  PRMT R3, R22, 0x8880, RZ ;  /* 0x0000888016037816 */ /* 0x000fc800000000ff */
[----:B------:R-:W-:-:S05]  /*67c0*/  PRMT R3, R3, 0x7710, RZ ;  /* 0x0000771003037816 */ /* 0x000fca00000000ff */
[----:B------:R0:W-:Y:S01]  /*67d0*/  STG.E.U16 [R8.64], R3 ;  /* 0x0000000308007986 */ /* 0x0001e2000c101524 */
[----:B------:R-:W-:Y:S05]  /*67e0*/  BRA `(.L_x_477) ;  /* 0x00000d2000007947 */ /* 0x000fea0003800000 */
.L_x_473:
        /* <DEDUP_REMOVED lines=9> */
.L_x_481:
[----:B------:R-:W0:Y:S02]  /*6880*/  I2F.S8 R0, R22 ;  /* 0x0000001600007306 */ /* 0x000e240000001400 */
[----:B0-----:R-:W-:-:S05]  /*6890*/  F2FP.PACK_AB R0, RZ, R0 ;  /* 0x00000000ff00723e */ /* 0x001fca00000000ff */
[----:B------:R0:W-:Y:S01]  /*68a0*/  STG.E.U16 [R8.64], R0 ;  /* 0x0000000008007986 */ /* 0x0001e2000c101524 */
[----:B------:R-:W-:Y:S05]  /*68b0*/  BRA `(.L_x_477) ;  /* 0x00000c5000007947 */ /* 0x000fea0003800000 */
.L_x_480:
        /* <DEDUP_REMOVED lines=10> */
.L_x_483:
[----:B------:R-:W0:Y:S02]  /*6960*/  I2F.S8 R22, R22 ;  /* 0x0000001600167306 */ /* 0x000e240000001400 */
[----:B0-----:R-:W-:-:S04]  /*6970*/  F2FP.PACK_AB R3, RZ, R22 ;  /* 0x00000016ff03723e */ /* 0x001fc800000000ff */
[----:B------:R-:W-:-:S05]  /*6980*/  PRMT R3, R3, 0x5410, RZ ;  /* 0x0000541003037816 */ /* 0x000fca00000000ff */
[----:B------:R0:W-:Y:S01]  /*6990*/  STG.E [R8.64], R3 ;  /* 0x0000000308007986 */ /* 0x0001e2000c101924 */
[----:B------:R-:W-:Y:S05]  /*69a0*/  BRA `(.L_x_477) ;  /* 0x00000b6000007947 */ /* 0x000fea0003800000 */
.L_x_482:
[----:B------:R-:W-:-:S04]  /*69b0*/  PRMT R4, R22, 0x8880, RZ ;  /* 0x0000888016047816 */ /* 0x000fc800000000ff */
[----:B------:R-:W-:-:S06]  /*69c0*/  PRMT R4, R4, 0x7710, RZ ;  /* 0x0000771004047816 */ /* 0x000fcc00000000ff */
[----:B------:R-:W0:Y:S02]  /*69d0*/  I2F.F64.S16 R4, R4 ;  /* 0x0000000400047312 */ /* 0x000e240000101c00 */
[----:B0-----:R0:W-:Y:S01]  /*69e0*/  STG.E.64 [R8.64], R4 ;  /* 0x0000000408007986 */ /* 0x0011e2000c101b24 */
[----:B------:R-:W-:Y:S05]  /*69f0*/  BRA `(.L_x_477) ;  /* 0x00000b1000007947 */ /* 0x000fea0003800000 */
.L_x_472:
        /* <DEDUP_REMOVED lines=12> */
.L_x_486:
[----:B------:R-:W-:Y:S01]  /*6ac0*/  PRMT R4, R22, 0x8880, RZ ;  /* 0x0000888016047816 */ /* 0x000fe200000000ff */
[----:B------:R-:W-:-:S03]  /*6ad0*/  CS2R R6, SRZ ;  /* 0x0000000000067805 */ /* 0x000fc6000001ff00 */
[----:B------:R-:W-:-:S06]  /*6ae0*/  PRMT R4, R4, 0x7710, RZ ;  /* 0x0000771004047816 */ /* 0x000fcc00000000ff */
[----:B------:R-:W0:Y:S02]  /*6af0*/  I2F.F64.S16 R4, R4 ;  /* 0x0000000400047312 */ /* 0x000e240000101c00 */
[----:B0-----:R0:W-:Y:S01]  /*6b00*/  STG.E.128 [R8.64], R4 ;  /* 0x0000000408007986 */ /* 0x0011e2000c101d24 */
[----:B------:R-:W-:Y:S05]  /*6b10*/  BRA `(.L_x_477) ;  /* 0x000009f000007947 */ /* 0x000fea0003800000 */
.L_x_485:
        /* <DEDUP_REMOVED lines=21> */
.L_x_490:
[----:B------:R-:W-:Y:S05]  /*6c70*/  BSYNC B0 ;  /* 0x0000000000007941 */ /* 0x000fea0003800000 */
.L_x_489:
[----:B------:R-:W-:-:S05]  /*6c80*/  LOP3.LUT R5, R0, R5, RZ, 0xfc, !PT ;  /* 0x0000000500057212 */ /* 0x000fca00078efcff */
[----:B------:R0:W-:Y:S01]  /*6c90*/  STG.E.U8 [R8.64], R5 ;  /* 0x0000000508007986 */ /* 0x0001e2000c101124 */
[----:B------:R-:W-:Y:S05]  /*6ca0*/  BRA `(.L_x_477) ;  /* 0x0000086000007947 */ /* 0x000fea0003800000 */
.L_x_488:
        /* <DEDUP_REMOVED lines=13> */
.L_x_492:
[----:B------:R-:W-:Y:S01]  /*6d80*/  IMAD.MOV.U32 R0, RZ, RZ, 0x7f ;  /* 0x0000007fff007424 */ /* 0x000fe200078e00ff */
[----:B------:R-:W-:-:S04]  /*6d90*/  ISETP.GT.U32.AND P0, PT, R3, 0x7f800000, PT ;  /* 0x7f8000000300780c */ /* 0x000fc80003f04070 */
[----:B------:R-:W-:-:S04]  /*6da0*/  SEL R0, R0, 0x7c, P0 ;  /* 0x0000007c00007807 */ /* 0x000fc80000000000 */
.L_x_493:
[----:B------:R-:W-:Y:S05]  /*6db0*/  BSYNC B0 ;  /* 0x0000000000007941 */ /* 0x000fea0003800000 */
.L_x_491:
[----:B------:R-:W-:-:S04]  /*6dc0*/  LOP3.LUT R3, R5, 0x80000000, RZ, 0xc0, !PT ;  /* 0x8000000005037812 */ /* 0x000fc800078ec0ff */
[----:B------:R-:W-:-:S04]  /*6dd0*/  SHF.R.U32.HI R3, RZ, 0x18, R3 ;  /* 0x00000018ff037819 */ /* 0x000fc80000011603 */
[----:B------:R-:W-:-:S05]  /*6de0*/  LOP3.LUT R3, R0, R3, RZ, 0xfc, !PT ;  /* 0x0000000300037212 */ /* 0x000fca00078efcff */
[----:B------:R0:W-:Y:S01]  /*6df0*/  STG.E.U8 [R8.64], R3 ;  /* 0x0000000308007986 */ /* 0x0001e2000c101124 */
[----:B------:R-:W-:Y:S05]  /*6e00*/  BRA `(.L_x_477) ;  /* 0x0000070000007947 */ /* 0x000fea0003800000 */
.L_x_487:
[----:B------:R-:W0:Y:S02]  /*6e10*/  I2F.S8 R0, R22 ;  /* 0x0000001600007306 */ /* 0x000e240000001400 */
[----:B0-----:R-:W-:-:S05]  /*6e20*/  F2FP.BF16.PACK_AB R0, RZ, R0 ;  /* 0x00000000ff00723e */ /* 0x001fca00000010ff */
[----:B------:R0:W-:Y:S01]  /*6e30*/  STG.E.U16 [R8.64], R0 ;  /* 0x0000000008007986 */ /* 0x0001e2000c101524 */
[----:B------:R-:W-:Y:S05]  /*6e40*/  BRA `(.L_x_477) ;  /* 0x000006c000007947 */ /* 0x000fea0003800000 */
.L_x_484:
        /* <DEDUP_REMOVED lines=12> */
.L_x_496:
        /* <DEDUP_REMOVED lines=17> */
.L_x_499:
[----:B------:R-:W-:-:S04]  /*7020*/  LOP3.LUT R3, R5, 0x80000000, RZ, 0xc0, !PT ;  /* 0x8000000005037812 */ /* 0x000fc800078ec0ff */
[----:B------:R-:W-:-:S04]  /*7030*/  SHF.R.U32.HI R3, RZ, 0x18, R3 ;  /* 0x00000018ff037819 */ /* 0x000fc80000011603 */
[----:B------:R-:W-:-:S04]  /*7040*/  LOP3.LUT R0, R0, R3, RZ, 0xfc, !PT ;  /* 0x0000000300007212 */ /* 0x000fc800078efcff */
[----:B------:R-:W-:Y:S02]  /*7050*/  PRMT R4, R0, 0x7610, R4 ;  /* 0x0000761000047816 */ /* 0x000fe40000000004 */
.L_x_498:
[----:B------:R-:W-:Y:S05]  /*7060*/  BSYNC B0 ;  /* 0x0000000000007941 */ /* 0x000fea0003800000 */
.L_x_497:
[----:B------:R0:W-:Y:S01]  /*7070*/  STG.E.U8 [R8.64], R4 ;  /* 0x0000000408007986 */ /* 0x0001e2000c101124 */
[----:B------:R-:W-:Y:S05]  /*7080*/  BRA `(.L_x_477) ;  /* 0x0000048000007947 */ /* 0x000fea0003800000 */
.L_x_495:
        /* <DEDUP_REMOVED lines=17> */
.L_x_502:
[----:B------:R-:W-:-:S04]  /*71a0*/  LOP3.LUT R3, R5, 0x80000000, RZ, 0xc0, !PT ;  /* 0x8000000005037812 */ /* 0x000fc800078ec0ff */
[----:B------:R-:W-:-:S04]  /*71b0*/  SHF.R.U32.HI R3, RZ, 0x18, R3 ;  /* 0x00000018ff037819 */ /* 0x000fc80000011603 */
[----:B------:R-:W-:-:S04]  /*71c0*/  LOP3.LUT R0, R0, R3, RZ, 0xfc, !PT ;  /* 0x0000000300007212 */ /* 0x000fc800078efcff */
[----:B------:R-:W-:Y:S02]  /*71d0*/  PRMT R4, R0, 0x7610, R4 ;  /* 0x0000761000047816 */ /* 0x000fe40000000004 */
.L_x_501:
[----:B------:R-:W-:Y:S05]  /*71e0*/  BSYNC B0 ;  /* 0x0000000000007941 */ /* 0x000fea0003800000 */
.L_x_500:
[----:B------:R0:W-:Y:S01]  /*71f0*/  STG.E.U8 [R8.64], R4 ;  /* 0x0000000408007986 */ /* 0x0001e2000c101124 */
[----:B------:R-:W-:Y:S05]  /*7200*/  BRA `(.L_x_477) ;  /* 0x0000030000007947 */ /* 0x000fea0003800000 */
.L_x_494:
        /* <DEDUP_REMOVED lines=22> */
.L_x_476:
        /* <DEDUP_REMOVED lines=20> */
.L_x_504:
[----:B------:R-:W-:-:S04]  /*74b0*/  PRMT R4, R22, 0x8880, RZ ;  /* 0x0000888016047816 */ /* 0x000fc800000000ff */
[----:B------:R-:W-:-:S05]  /*74c0*/  SHF.R.S32.HI R5, RZ, 0x1f, R4 ;  /* 0x0000001fff057819 */ /* 0x000fca0000011404 */
[----:B------:R0:W-:Y:S01]  /*74d0*/  STG.E.64 [R8.64], R4 ;  /* 0x0000000408007986 */ /* 0x0001e2000c101b24 */
[----:B------:R-:W-:Y:S05]  /*74e0*/  BRA `(.L_x_477) ;  /* 0x0000002000007947 */ /* 0x000fea0003800000 */
.L_x_503:
[----:B------:R-:W-:-:S05]  /*74f0*/  PRMT R3, R22, 0x8880, RZ ;  /* 0x0000888016037816 */ /* 0x000fca00000000ff */
[----:B------:R0:W-:Y:S02]  /*7500*/  STG.E [R8.64], R3 ;  /* 0x0000000308007986 */ /* 0x0001e4000c101924 */
.L_x_477:
[----:B------:R-:W-:Y:S02]  /*7510*/  IADD3 R2, R2, 0x80, RZ ;  /* 0x0000008002027810 */ /* 0x000fe40007ffe0ff */
.L_x_438:
[----:B------:R-:W-:Y:S05]  /*7520*/  BSYNC B6 ;  /* 0x0000000000067941 */ /* 0x000fea0003800000 */
.L_x_437:
[----:B------:R-:W-:-:S13]  /*7530*/  ISETP.GE.AND P0, PT, R2, R17, PT ;  /* 0x000000110200720c */ /* 0x000fda0003f06270 */
[----:B------:R-:W-:Y:S05]  /*7540*/  @P0 EXIT ;  /* 0x000000000000094d */ /* 0x000fea0003800000 */
[----:B0-----:R-:W-:Y:S01]  /*7550*/  PRMT R0, R19, 0x9910, RZ ;  /* 0x0000991013007816 */ /* 0x001fe200000000ff */
        /* <DEDUP_REMOVED lines=16> */
.L_x_508:
[----:B------:R-:W-:Y:S01]  /*7660*/  STG.E.U8 [R2.64], R23 ;  /* 0x0000001702007986 */ /* 0x000fe2000c101124 */
[----:B------:R-:W-:Y:S05]  /*7670*/  EXIT ;  /* 0x000000000000794d */ /* 0x000fea0003800000 */
.L_x_507:
        /* <DEDUP_REMOVED lines=8> */
[----:B------:R-:W-:Y:S01]  /*7700*/  STG.E.64 [R2.64], R4 ;  /* 0x0000000402007986 */ /* 0x000fe2000c101b24 */
[----:B------:R-:W-:Y:S05]  /*7710*/  EXIT ;  /* 0x000000000000794d */ /* 0x000fea0003800000 */
.L_x_511:
[----:B------:R-:W-:-:S05]  /*7720*/  PRMT R5, R23, 0x8880, RZ ;  /* 0x0000888017057816 */ /* 0x000fca00000000ff */
[----:B------:R-:W-:Y:S01]  /*7730*/  STG.E [R2.64], R5 ;  /* 0x0000000502007986 */ /* 0x000fe2000c101924 */
[----:B------:R-:W-:Y:S05]  /*7740*/  EXIT ;  /* 0x000000000000794d */ /* 0x000fea0003800000 */
.L_x_510:
[----:B------:R-:W-:-:S04]  /*7750*/  PRMT R5, R23, 0x8880, RZ ;  /* 0x0000888017057816 */ /* 0x000fc800000000ff */
[----:B------:R-:W-:-:S05]  /*7760*/  PRMT R5, R5, 0x7710, RZ ;  /* 0x0000771005057816 */ /* 0x000fca00000000ff */
[----:B------:R-:W-:Y:S01]  /*7770*/  STG.E.U16 [R2.64], R5 ;  /* 0x0000000502007986 */ /* 0x000fe2000c101524 */
[----:B------:R-:W-:Y:S05]  /*7780*/  EXIT ;  /* 0x000000000000794d */ /* 0x000fea0003800000 */
.L_x_506:
[----:B------:R-:W-:-:S13]  /*7790*/  ISETP.GT.AND P0, PT, R0, 0x6, PT ;  /* 0x000000060000780c */ /* 0x000fda0003f04270 */
[----:B------:R-:W-:Y:S05]  /*77a0*/  @P0 BRA `(.L_x_512) ;  /* 0x000000b000000947 */ /* 0x000fea0003800000 */
[----:B------:R-:W-:-:S13]  /*77b0*/  ISETP.NE.AND P0, PT, R0, 0x5, PT ;  /* 0x000000050000780c */ /* 0x000fda0003f05270 */
[----:B------:R-:W-:Y:S05]  /*77c0*/  @!P0 BRA `(.L_x_513) ;  /* 0x0000005000008947 */ /* 0x000fea0003800000 */
[----:B------:R-:W-:-:S13]  /*77d0*/  ISETP.NE.AND P0, PT, R0, 0x6, PT ;  /* 0x000000060000780c */ /* 0x000fda0003f05270 */
[----:B------:R-:W-:Y:S05]  /*77e0*/  @P0 BRA `(.L_x_509) ;  /* 0x00000b2000000947 */ /* 0x000fea0003800000 */
[----:B------:R-:W0:Y:S02]  /*77f0*/  I2F.S8 R23, R23 ;  /* 0x0000001700177306 */ /* 0x000e240000001400 */
[----:B0-----:R-:W-:Y:S01]  /*7800*/  STG.E [R2.64], R23 ;  /* 0x0000001702007986 */ /* 0x001fe2000c101924 */
[----:B------:R-:W-:Y:S05]  /*7810*/  EXIT ;  /* 0x000000000000794d */ /* 0x000fea0003800000 */
.L_x_513:
[----:B------:R-:W0:Y:S02]  /*7820*/  I2F.S8 R0, R23 ;  /* 0x0000001700007306 */ /* 0x000e240000001400 */
[----:B0-----:R-:W-:-:S05]  /*7830*/  F2FP.PACK_AB R0, RZ, R0 ;  /* 0x00000000ff00723e */ /* 0x001fca00000000ff */
[----:B------:R-:W-:Y:S01]  /*7840*/  STG.E.U16 [R2.64], R0 ;  /* 0x0000000002007986 */ /* 0x000fe2000c101524 */
[----:B------:R-:W-:Y:S05]  /*7850*/  EXIT ;  /* 0x000000000000794d */ /* 0x000fea0003800000 */
.L_x_512:
        /* <DEDUP_REMOVED lines=8> */
[----:B0-----:R-:W-:Y:S01]  /*78e0*/  STG.E.64 [R2.64], R4 ;  /* 0x0000000402007986 */ /* 0x001fe2000c101b24 */
[----:B------:R-:W-:Y:S05]  /*78f0*/  EXIT ;  /* 0x000000000000794d */ /* 0x000fea0003800000 */
.L_x_515:
[----:B------:R-:W0:Y:S02]  /*7900*/  I2F.S8 R23, R23 ;  /* 0x0000001700177306 */ /* 0x000e240000001400 */
[----:B0-----:R-:W-:-:S04]  /*7910*/  F2FP.PACK_AB R5, RZ, R23 ;  /* 0x00000017ff05723e */ /* 0x001fc800000000ff */
[----:B------:R-:W-:-:S05]  /*7920*/  PRMT R5, R5, 0x5410, RZ ;  /* 0x0000541005057816 */ /* 0x000fca00000000ff */
[----:B------:R-:W-:Y:S01]  /*7930*/  STG.E [R2.64], R5 ;  /* 0x0000000502007986 */ /* 0x000fe2000c101924 */
[----:B------:R-:W-:Y:S05]  /*7940*/  EXIT ;  /* 0x000000000000794d */ /* 0x000fea0003800000 */
.L_x_514:
[----:B------:R-:W-:-:S04]  /*7950*/  PRMT R4, R23, 0x8880, RZ ;  /* 0x0000888017047816 */ /* 0x000fc800000000ff */
[----:B------:R-:W-:-:S06]  /*7960*/  PRMT R4, R4, 0x7710, RZ ;  /* 0x0000771004047816 */ /* 0x000fcc00000000ff */
[----:B------:R-:W0:Y:S02]  /*7970*/  I2F.F64.S16 R4, R4 ;  /* 0x0000000400047312 */ /* 0x000e240000101c00 */
[----:B0-----:R-:W-:Y:S01]  /*7980*/  STG.E.64 [R2.64], R4 ;  /* 0x0000000402007986 */ /* 0x001fe2000c101b24 */
[----:B------:R-:W-:Y:S05]  /*7990*/  EXIT ;  /* 0x000000000000794d */ /* 0x000fea0003800000 */
.L_x_505:
        /* <DEDUP_REMOVED lines=10> */
[----:B------:R-:W-:Y:S01]  /*7a40*/  STG.E.U8 [R2.64], R5 ;  /* 0x0000000502007986 */ /* 0x000fe2000c101124 */
[----:B------:R-:W-:Y:S05]  /*7a50*/  EXIT ;  /* 0x000000000000794d */ /* 0x000fea0003800000 */
.L_x_518:
[----:B------:R-:W-:Y:S01]  /*7a60*/  PRMT R4, R23, 0x8880, RZ ;  /* 0x0000888017047816 */ /* 0x000fe200000000ff */
[----:B------:R-:W-:-:S03]  /*7a70*/  CS2R R6, SRZ ;  /* 0x0000000000067805 */ /* 0x000fc6000001ff00 */
[----:B------:R-:W-:-:S06]  /*7a80*/  PRMT R4, R4, 0x7710, RZ ;  /* 0x0000771004047816 */ /* 0x000fcc00000000ff */
[----:B------:R-:W0:Y:S02]  /*7a90*/  I2F.F64.S16 R4, R4 ;  /* 0x0000000400047312 */ /* 0x000e240000101c00 */
[----:B0-----:R-:W-:Y:S01]  /*7aa0*/  STG.E.128 [R2.64], R4 ;  /* 0x0000000402007986 */ /* 0x001fe2000c101d24 */
[----:B------:R-:W-:Y:S05]  /*7ab0*/  EXIT ;  /* 0x000000000000794d */ /* 0x000fea0003800000 */
.L_x_517:
        /* <DEDUP_REMOVED lines=21> */
.L_x_522:
[----:B------:R-:W-:Y:S05]  /*7c10*/  BSYNC B0 ;  /* 0x0000000000007941 */ /* 0x000fea0003800000 */
.L_x_521:
[----:B------:R-:W-:-:S05]  /*7c20*/  LOP3.LUT R5, R0, R5, RZ, 0xfc, !PT ;  /* 0x0000000500057212 */ /* 0x000fca00078efcff */
[----:B------:R-:W-:Y:S01]  /*7c30*/  STG.E.U8 [R2.64], R5 ;  /* 0x0000000502007986 */ /* 0x000fe2000c101124 */
[----:B------:R-:W-:Y:S05]  /*7c40*/  EXIT ;  /* 0x000000000000794d */ /* 0x000fea0003800000 */
.L_x_520:
        /* <DEDUP_REMOVED lines=13> */
.L_x_524:
[----:B------:R-:W-:Y:S01]  /*7d20*/  IMAD.MOV.U32 R0, RZ, RZ, 0x7f ;  /* 0x0000007fff007424 */ /* 0x000fe200078e00ff */
[----:B------:R-:W-:-:S04]  /*7d30*/  ISETP.GT.U32.AND P0, PT, R4, 0x7f800000, PT ;  /* 0x7f8000000400780c */ /* 0x000fc80003f04070 */
[----:B------:R-:W-:-:S04]  /*7d40*/  SEL R0, R0, 0x7c, P0 ;  /* 0x0000007c00007807 */ /* 0x000fc80000000000 */
.L_x_525:
[----:B------:R-:W-:Y:S05]  /*7d50*/  BSYNC B0 ;  /* 0x0000000000007941 */ /* 0x000fea0003800000 */
.L_x_523:
[----:B------:R-:W-:-:S04]  /*7d60*/  LOP3.LUT R4, R23, 0x80000000, RZ, 0xc0, !PT ;  /* 0x8000000017047812 */ /* 0x000fc800078ec0ff */
[----:B------:R-:W-:-:S04]  /*7d70*/  SHF.R.U32.HI R5, RZ, 0x18, R4 ;  /* 0x00000018ff057819 */ /* 0x000fc80000011604 */
[----:B------:R-:W-:-:S05]  /*7d80*/  LOP3.LUT R5, R0, R5, RZ, 0xfc, !PT ;  /* 0x0000000500057212 */ /* 0x000fca00078efcff */
[----:B------:R-:W-:Y:S01]  /*7d90*/  STG.E.U8 [R2.64], R5 ;  /* 0x0000000502007986 */ /* 0x000fe2000c101124 */
[----:B------:R-:W-:Y:S05]  /*7da0*/  EXIT ;  /* 0x000000000000794d */ /* 0x000fea0003800000 */
.L_x_519:
[----:B------:R-:W0:Y:S02]  /*7db0*/  I2F.S8 R0, R23 ;  /* 0x0000001700007306 */ /* 0x000e240000001400 */
[----:B0-----:R-:W-:-:S05]  /*7dc0*/  F2FP.BF16.PACK_AB R0, RZ, R0 ;  /* 0x00000000ff00723e */ /* 0x001fca00000010ff */
[----:B------:R-:W-:Y:S01]  /*7dd0*/  STG.E.U16 [R2.64], R0 ;  /* 0x0000000002007986 */ /* 0x000fe2000c101524 */
[----:B------:R-:W-:Y:S05]  /*7de0*/  EXIT ;  /* 0x000000000000794d */ /* 0x000fea0003800000 */
.L_x_516:
        /* <DEDUP_REMOVED lines=10> */
[----:B------:R-:W-:Y:S01]  /*7e90*/  STG.E.U16 [R2.64], R5 ;  /* 0x0000000502007986 */ /* 0x000fe2000c101524 */
[----:B------:R-:W-:Y:S05]  /*7ea0*/  EXIT ;  /* 0x000000000000794d */ /* 0x000fea0003800000 */
.L_x_528:
        /* <DEDUP_REMOVED lines=13> */
[----:B------:R-:W-:-:S05]  /*7f80*/  FADD.FTZ R0, R5, 8192 ;  /* 0x4600000005007421 */ /* 0x000fca0000010000 */
[----:B------:R-:W-:Y:S02]  /*7f90*/  LOP3.LUT P0, R4, R0, 0xff, RZ, 0xc0, !PT ;  /* 0x000000ff00047812 */ /* 0x000fe4000780c0ff */
[----:B------:R-:W-:-:S11]  /*7fa0*/  PRMT R0, RZ, 0x7610, R0 ;  /* 0x00007610ff007816 */ /* 0x000fd60000000000 */
[----:B------:R-:W-:Y:S05]  /*7fb0*/  @!P0 BRA `(.L_x_530) ;  /* 0x0000004000008947 */ /* 0x000fea0003800000 */
.L_x_531:
[----:B------:R-:W-:-:S04]  /*7fc0*/  LOP3.LUT R0, R23, 0x80000000, RZ, 0xc0, !PT ;  /* 0x8000000017007812 */ /* 0x000fc800078ec0ff */
[----:B------:R-:W-:-:S04]  /*7fd0*/  SHF.R.U32.HI R5, RZ, 0x18, R0 ;  /* 0x00000018ff057819 */ /* 0x000fc80000011600 */
[----:B------:R-:W-:-:S04]  /*7fe0*/  LOP3.LUT R4, R4, R5, RZ, 0xfc, !PT ;  /* 0x0000000504047212 */ /* 0x000fc800078efcff */
[----:B------:R-:W-:Y:S02]  /*7ff0*/  PRMT R0, R4, 0x7610, R0 ;  /* 0x0000761004007816 */ /* 0x000fe40000000000 */
.L_x_530:
[----:B------:R-:W-:Y:S05]  /*8000*/  BSYNC B0 ;  /* 0x0000000000007941 */ /* 0x000fea0003800000 */
.L_x_529:
[----:B------:R-:W-:Y:S01]  /*8010*/  STG.E.U8 [R2.64], R0 ;  /* 0x0000000002007986 */ /* 0x000fe2000c101124 */
[----:B------:R-:W-:Y:S05]  /*8020*/  EXIT ;  /* 0x000000000000794d */ /* 0x000fea0003800000 */
.L_x_527:
        /* <DEDUP_REMOVED lines=17> */
.L_x_534:
[----:B------:R-:W-:-:S04]  /*8140*/  LOP3.LUT R0, R23, 0x80000000, RZ, 0xc0, !PT ;  /* 0x8000000017007812 */ /* 0x000fc800078ec0ff */
[----:B------:R-:W-:-:S04]  /*8150*/  SHF.R.U32.HI R5, RZ, 0x18, R0 ;  /* 0x00000018ff057819 */ /* 0x000fc80000011600 */
[----:B------:R-:W-:-:S04]  /*8160*/  LOP3.LUT R4, R4, R5, RZ, 0xfc, !PT ;  /* 0x0000000504047212 */ /* 0x000fc800078efcff */
[----:B------:R-:W-:Y:S02]  /*8170*/  PRMT R0, R4, 0x7610, R0 ;  /* 0x0000761004007816 */ /* 0x000fe40000000000 */
.L_x_533:
[----:B------:R-:W-:Y:S05]  /*8180*/  BSYNC B0 ;  /* 0x0000000000007941 */ /* 0x000fea0003800000 */
.L_x_532:
[----:B------:R-:W-:Y:S01]  /*8190*/  STG.E.U8 [R2.64], R0 ;  /* 0x0000000002007986 */ /* 0x000fe2000c101124 */
[----:B------:R-:W-:Y:S05]  /*81a0*/  EXIT ;  /* 0x000000000000794d */ /* 0x000fea0003800000 */
.L_x_526:
        /* <DEDUP_REMOVED lines=22> */
.L_x_509:
        /* <DEDUP_REMOVED lines=20> */
.L_x_536:
[----:B------:R-:W-:-:S04]  /*8450*/  PRMT R4, R23, 0x8880, RZ ;  /* 0x0000888017047816 */ /* 0x000fc800000000ff */
[----:B------:R-:W-:-:S05]  /*8460*/  SHF.R.S32.HI R5, RZ, 0x1f, R4 ;  /* 0x0000001fff057819 */ /* 0x000fca0000011404 */
[----:B------:R-:W-:Y:S01]  /*8470*/  STG.E.64 [R2.64], R4 ;  /* 0x0000000402007986 */ /* 0x000fe2000c101b24 */
[----:B------:R-:W-:Y:S05]  /*8480*/  EXIT ;  /* 0x000000000000794d */ /* 0x000fea0003800000 */
.L_x_535:
[----:B------:R-:W-:-:S05]  /*8490*/  PRMT R5, R23, 0x8880, RZ ;  /* 0x0000888017057816 */ /* 0x000fca00000000ff */
[----:B------:R-:W-:Y:S01]  /*84a0*/  STG.E [R2.64], R5 ;  /* 0x0000000502007986 */ /* 0x000fe2000c101924 */
[----:B------:R-:W-:Y:S05]  /*84b0*/  EXIT ;  /* 0x000000000000794d */ /* 0x000fea0003800000 */
.L_x_537:
        /* <DEDUP_REMOVED lines=12> */
.L_x_22303:


//--------------------- .text._ZN2at6native18elementwise_kernelILi128ELi4EZNS0_22gpu_kernel_impl_nocastIZZZNS0_19signbit_kernel_cudaERNS_18TensorIteratorBaseEENKUlvE0_clEvENKUlvE2_clEvEUlN3c104HalfEE_EEvS4_RKT_EUliE_EEviT1_ --------------------------
	.section	.text._ZN2at6native18elementwise_kernelILi128ELi4EZNS0_22gpu_kernel_impl_nocastIZZZNS0_19signbit_kernel_cudaERNS_18TensorIteratorBaseEENKUlvE0_clEvENKUlvE2_clEvEUlN3c104HalfEE_EEvS4_RKT_EUliE_EEviT1_,"ax",@progbits
	.sectioninfo	@"SHI_REGISTERS=12"
	.align	128
        .global         _ZN2at6native18elementwise_kernelILi128ELi4EZNS0_22gpu_kernel_impl_nocastIZZZNS0_19signbit_kernel_cudaERNS_18TensorIteratorBaseEENKUlvE0_clEvENKUlvE2_clEvEUlN3c104HalfEE_EEvS4_RKT_EUliE_EEviT1_
        .type           _ZN2at6native18elementwise_kernelILi128ELi4EZNS0_22gpu_kernel_impl_nocastIZZZNS0_19signbit_kernel_cudaERNS_18TensorIteratorBaseEENKUlvE0_clEvENKUlvE2_clEvEUlN3c104HalfEE_EEvS4_RKT_EUliE_EEviT1_,@function
        .size           _ZN2at6native18elementwise_kernelILi128ELi4EZNS0_22gpu_kernel_impl_nocastIZZZNS0_19signbit_kernel_cudaERNS_18TensorIteratorBaseEENKUlvE0_clEvENKUlvE2_clEvEUlN3c104HalfEE_EEvS4_RKT_EUliE_EEviT1_,(.L_x_22304 - _ZN2at6native18elementwise_kernelILi128ELi4EZNS0_22gpu_kernel_impl_nocastIZZZNS0_19signbit_kernel_cudaERNS_18TensorIteratorBaseEENKUlvE0_clEvENKUlvE2_clEvEUlN3c104HalfEE_EEvS4_RKT_EUliE_EEviT1_)
        .other          _ZN2at6native18elementwise_kernelILi128ELi4EZNS0_22gpu_kernel_impl_nocastIZZZNS0_19signbit_kernel_cudaERNS_18TensorIteratorBaseEENKUlvE0_clEvENKUlvE2_clEvEUlN3c104HalfEE_EEvS4_RKT_EUliE_EEviT1_,@"STO_CUDA_ENTRY STV_DEFAULT"
_ZN2at6native18elementwise_kernelILi128ELi4EZNS0_22gpu_kernel_impl_nocastIZZZNS0_19signbit_kernel_cudaERNS_18TensorIteratorBaseEENKUlvE0_clEvENKUlvE2_clEvEUlN3c104HalfEE_EEvS4_RKT_EUliE_EEviT1_:
.text._ZN2at6native18elementwise_kernelILi128ELi4EZNS0_22gpu_kernel_impl_nocastIZZZNS0_19signbit_kernel_cudaERNS_18TensorIteratorBaseEENKUlvE0_clEvENKUlvE2_clEvEUlN3c104HalfEE_EEvS4_RKT_EUliE_EEviT1_:
[----:B------:R-:W-:Y:S02]  /*0000*/  MOV R1, c[0x0][0x28] ;  /* 0x00000a0000017a02 */ /* 0x000fe40000000f00 */
[----:B------:R-:W0:Y:S01]  /*0010*/  S2R R0, SR_CTAID.X ;  /* 0x0000000000007919 */ /* 0x000e220000002500 */
[----:B------:R-:W-:Y:S01]  /*0020*/  ULDC.64 UR4, c[0x0][0x118] ;  /* 0x0000460000047ab9 */ /* 0x000fe20000000a00 */
[----:B------:R-:W-:Y:S02]  /*0030*/  BSSY B0, `(.L_x_538) ;  /* 0x00000f1000007945 */ /* 0x000fe40003800000 */
[----:B------:R-:W0:Y:S02]  /*0040*/  S2R R3, SR_TID.X ;  /* 0x0000000000037919 */ /* 0x000e240000002100 */
[----:B0-----:R-:W-:-:S04]  /*0050*/  LEA R0, R0, R3, 0x9 ;  /* 0x0000000300007211 */ /* 0x001fc800078e48ff */
[----:B------:R-:W-:-:S13]  /*0060*/  ISETP.GE.AND P0, PT, R0, c[0x0][0x160], PT ;  /* 0x0000580000007a0c */ /* 0x000fda0003f06270 */
[----:B------:R-:W-:Y:S05]  /*0070*/  @P0 BRA `(.L_x_539) ;  /* 0x00000ec000000947 */ /* 0x000fea0003800000 */
[----:B------:R-:W-:Y:S01]  /*0080*/  ISETP.NE.AND P0, PT, RZ, c[0x0][0x168], PT ;  /* 0x00005a00ff007a0c */ /* 0x000fe20003f05270 */
[----:B------:R-:W-:-:S12]  /*0090*/  CS2R R2, SRZ ;  /* 0x0000000000027805 */ /* 0x000fd8000001ff00 */
[----:B------:R-:W-:Y:S05]  /*00a0*/  @!P0 BRA `(.L_x_540) ;  /* 0x00000e0000008947 */ /* 0x000fea0003800000 */
[----:B------:R-:W-:Y:S01]  /*00b0*/  HFMA2.MMA R2, -RZ, RZ, 0, 0 ;  /* 0x00000000ff027435 */ /* 0x000fe200000001ff */
[----:B------:R-:W-:Y:S02]  /*00c0*/  MOV R3, R0 ;  /* 0x0000000000037202 */ /* 0x000fe40000000f00 */
[----:B------:R-:W-:-:S04]  /*00d0*/  MOV R8, c[0x0][0x168] ;  /* 0x00005a0000087a02 */ /* 0x000fc80000000f00 */
[----:B------:R-:W-:-:S03]  /*00e0*/  ISETP.NE.AND P0, PT, R8, 0x1, PT ;  /* 0x000000010800780c */ /* 0x000fc60003f05270 */
[----:B------:R-:W-:-:S05]  /*00f0*/  IMAD.HI.U32 R4, R0, c[0x0][0x170], R2 ;  /* 0x00005c0000047a27 */ /* 0x000fca00078e0002 */
[----:B------:R-:W-:-:S04]  /*0100*/  SHF.R.U32.HI R5, RZ, c[0x0][0x174], R4 ;  /* 0x00005d00ff057a19 */ /* 0x000fc80000011604 */
[----:B------:R-:W-:-:S05]  /*0110*/  IADD3 R3, -R5, RZ, RZ ;  /* 0x000000ff05037210 */ /* 0x000fca0007ffe1ff */
[----:B------:R-:W-:-:S04]  /*0120*/  IMAD R3, R3, c[0x0][0x16c], R0 ;  /* 0x00005b0003037a24 */ /* 0x000fc800078e0200 */
[C---:B------:R-:W-:Y:S02]  /*0130*/  IMAD R2, R3.reuse, c[0x0][0x298], RZ ;  /* 0x0000a60003027a24 */ /* 0x040fe400078e02ff */
[----:B------:R-:W-:Y:S01]  /*0140*/  IMAD R3, R3, c[0x0][0x29c], RZ ;  /* 0x0000a70003037a24 */ /* 0x000fe200078e02ff */
[----:B------:R-:W-:Y:S05]  /*0150*/  @!P0 BRA `(.L_x_540) ;  /* 0x00000d5000008947 */ /* 0x000fea0003800000 */
[----:B------:R-:W-:Y:S02]  /*0160*/  MOV R4, RZ ;  /* 0x000000ff00047202 */ /* 0x000fe40000000f00 */
[----:B------:R-:W-:-:S03]  /*0170*/  ISETP.NE.AND P0, PT, R8, 0x2, PT ;  /* 0x000000020800780c */ /* 0x000fc60003f05270 */
[----:B------:R-:W-:-:S05]  /*0180*/  IMAD.HI.U32 R6, R5, c[0x0][0x17c], R4 ;  /* 0x00005f0005067a27 */ /* 0x000fca00078e0004 */
[----:B------:R-:W-:-:S04]  /*0190*/  SHF.R.U32.HI R7, RZ, c[0x0][0x180], R6 ;  /* 0x00006000ff077a19 */ /* 0x000fc80000011606 */
[----:B------:R-:W-:-:S05]  /*01a0*/  IADD3 R4, -R7, RZ, RZ ;  /* 0x000000ff07047210 */ /* 0x000fca0007ffe1ff */
[----:B------:R-:W-:-:S04]  /*01b0*/  IMAD R4, R4, c[0x0][0x178], R5 ;  /* 0x00005e0004047a24 */ /* 0x000fc800078e0205 */
[C---:B------:R-:W-:Y:S02]  /*01c0*/  IMAD R2, R4.reuse, c[0x0][0x2a0], R2 ;  /* 0x0000a80004027a24 */ /* 0x040fe400078e0202 */
[----:B------:R-:W-:Y:S01]  /*01d0*/  IMAD R3, R4, c[0x0][0x2a4], R3 ;  /* 0x0000a90004037a24 */ /* 0x000fe200078e0203 */
[----:B------:R-:W-:Y:S05]  /*01e0*/  @!P0 BRA `(.L_x_540) ;  /* 0x00000cc000008947 */ /* 0x000fea0003800000 */
[----:B------:R-:W-:Y:S01]  /*01f0*/  HFMA2.MMA R6, -RZ, RZ, 0, 0 ;  /* 0x00000000ff067435 */ /* 0x000fe200000001ff */
[----:B------:R-:W-:-:S09]  /*0200*/  ISETP.NE.AND P0, PT, R8, 0x3, PT ;  /* 0x000000030800780c */ /* 0x000fd20003f05270 */
[----:B------:R-:W-:-:S05]  /*0210*/  IMAD.HI.U32 R4, R7, c[0x0][0x188], R6 ;  /* 0x0000620007047a27 */ /* 0x000fca00078e0006 */
[----:B------:R-:W-:-:S04]  /*0220*/  SHF.R.U32.HI R5, RZ, c[0x0][0x18c], R4 ;  /* 0x00006300ff057a19 */ /* 0x000fc80000011604 */
[----:B------:R-:W-:-:S05]  /*0230*/  IADD3 R6, -R5, RZ, RZ ;  /* 0x000000ff05067210 */ /* 0x000fca0007ffe1ff */
[----:B------:R-:W-:-:S04]  /*0240*/  IMAD R6, R6, c[0x0][0x184], R7 ;  /* 0x0000610006067a24 */ /* 0x000fc800078e0207 */
[C---:B------:R-:W-:Y:S02]  /*0250*/  IMAD R2, R6.reuse, c[0x0][0x2a8], R2 ;  /* 0x0000aa0006027a24 */ /* 0x040fe400078e0202 */
[----:B------:R-:W-:Y:S01]  /*0260*/  IMAD R3, R6, c[0x0][0x2ac], R3 ;  /* 0x0000ab0006037a24 */ /* 0x000fe200078e0203 */
[----:B------:R-:W-:Y:S05]  /*0270*/  @!P0 BRA `(.L_x_540) ;  /* 0x00000c3000008947 */ /* 0x000fea0003800000 */
[----:B------:R-:W-:Y:S02]  /*0280*/  MOV R4, RZ ;  /* 0x000000ff00047202 */ /* 0x000fe40000000f00 */
        /* <DEDUP_REMOVED lines=53> */
[----:B------:R-:W-:Y:S01]  /*05e0*/  IMAD.MOV.U32 R4, RZ, RZ, RZ ;  /* 0x000000ffff047224 */ /* 0x000fe200078e00ff */
        /* <DEDUP_REMOVED lines=125> */
[----:B------:R-:W-:Y:S02]  /*0dc0*/  ISETP.NE.AND P0, PT, R8, 0x18, PT ;  /* 0x000000180800780c */ /* 0x000fe40003f05270 */
[----:B------:R-:W-:-:S05]  /*0dd0*/  MOV R4, RZ ;  /* 0x000000ff00047202 */ /* 0x000fca0000000f00 */
[----:B------:R-:W-:-:S05]  /*0de0*/  IMAD.HI.U32 R6, R5, c[0x0][0x284], R4 ;  /* 0x0000a10005067a27 */ /* 0x000fca00078e0004 */
[----:B------:R-:W-:Y:S02]  /*0df0*/  SHF.R.U32.HI R7, RZ, c[0x0][0x288], R6 ;  /* 0x0000a200ff077a19 */ /* 0x000fe40000011606 */
[----:B------:R-:W-:Y:S02]  /*0e00*/  @P0 MOV R6, RZ ;  /* 0x000000ff00060202 */ /* 0x000fe40000000f00 */
[----:B------:R-:W-:-:S03]  /*0e10*/  IADD3 R9, -R7, RZ, RZ ;  /* 0x000000ff07097210 */ /* 0x000fc60007ffe1ff */
[----:B------:R-:W-:-:S05]  /*0e20*/  @P0 IMAD.HI.U32 R4, R7, c[0x0][0x290], R6 ;  /* 0x0000a40007040a27 */ /* 0x000fca00078e0006 */
[----:B------:R-:W-:Y:S01]  /*0e30*/  @P0 SHF.R.U32.HI R6, RZ, c[0x0][0x294], R4 ;  /* 0x0000a500ff060a19 */ /* 0x000fe20000011604 */
[----:B------:R-:W-:-:S03]  /*0e40*/  IMAD R4, R9, c[0x0][0x280], R5 ;  /* 0x0000a00009047a24 */ /* 0x000fc600078e0205 */
[----:B------:R-:W-:Y:S01]  /*0e50*/  @P0 IADD3 R6, -R6, RZ, RZ ;  /* 0x000000ff06060210 */ /* 0x000fe20007ffe1ff */
[C---:B------:R-:W-:Y:S02]  /*0e60*/  IMAD R2, R4.reuse, c[0x0][0x350], R2 ;  /* 0x0000d40004027a24 */ /* 0x040fe400078e0202 */
[----:B------:R-:W-:Y:S02]  /*0e70*/  IMAD R3, R4, c[0x0][0x354], R3 ;  /* 0x0000d50004037a24 */ /* 0x000fe400078e0203 */
[----:B------:R-:W-:-:S04]  /*0e80*/  @P0 IMAD R6, R6, c[0x0][0x28c], R7 ;  /* 0x0000a30006060a24 */ /* 0x000fc800078e0207 */
[C---:B------:R-:W-:Y:S02]  /*0e90*/  @P0 IMAD R2, R6.reuse, c[0x0][0x358], R2 ;  /* 0x0000d60006020a24 */ /* 0x040fe400078e0202 */
[----:B------:R-:W-:-:S05]  /*0ea0*/  @P0 IMAD R3, R6, c[0x0][0x35c], R3 ;  /* 0x0000d70006030a24 */ /* 0x000fca00078e0203 */
.L_x_540:
[----:B------:R-:W-:-:S04]  /*0eb0*/  IADD3 R4, P0, R3, c[0x0][0x368], RZ ;  /* 0x0000da0003047a10 */ /* 0x000fc80007f1e0ff */
[----:B------:R-:W-:-:S05]  /*0ec0*/  IADD3.X R5, RZ, c[0x0][0x36c], RZ, P0, !PT ;  /* 0x0000db00ff057a10 */ /* 0x000fca00007fe4ff */
[----:B------:R-:W2:Y:S01]  /*0ed0*/  LDG.E.U16 R4, [R4.64] ;  /* 0x0000000404047981 */ /* 0x000ea2000c1e1500 */
[----:B------:R-:W-:Y:S02]  /*0ee0*/  IADD3 R2, P0, R2, c[0x0][0x360], RZ ;  /* 0x0000d80002027a10 */ /* 0x000fe40007f1e0ff */
[----:B------:R-:W-:-:S03]  /*0ef0*/  IADD3 R0, R0, 0x80, RZ ;  /* 0x0000008000007810 */ /* 0x000fc60007ffe0ff */
[----:B------:R-:W-:Y:S01]  /*0f00*/  IMAD.X R3, RZ, RZ, c[0x0][0x364], P0 ;  /* 0x0000d900ff037624 */ /* 0x000fe200000e06ff */
[----:B--2---:R-:W-:-:S05]  /*0f10*/  HADD2.F32 R6, -RZ, R4.H0_H0 ;  /* 0x20000004ff067230 */ /* 0x004fca0000004100 */
[----:B------:R-:W-:-:S05]  /*0f20*/  SHF.R.U32.HI R7, RZ, 0x1f, R6 ;  /* 0x0000001fff077819 */ /* 0x000fca0000011606 */
[----:B------:R0:W-:Y:S02]  /*0f30*/  STG.E.U8 [R2.64], R7 ;  /* 0x0000000702007986 */ /* 0x0001e4000c101104 */
.L_x_539:
[----:B------:R-:W-:Y:S05]  /*0f40*/  BSYNC B0 ;  /* 0x0000000000007941 */ /* 0x000fea0003800000 */
.L_x_538:
[----:B------:R-:W-:Y:S01]  /*0f50*/  ISETP.GE.AND P0, PT, R0, c[0x0][0x160], PT ;  /* 0x0000580000007a0c */ /* 0x000fe20003f06270 */
[----:B------:R-:W-:-:S12]  /*0f60*/  BSSY B0, `(.L_x_541) ;  /* 0x00001dc000007945 */ /* 0x000fd80003800000 */
[----:B------:R-:W-:Y:S05]  /*0f70*/  @P0 BRA `(.L_x_542) ;  /* 0x00001da000000947 */ /* 0x000fea0003800000 */
[----:B------:R-:W-:Y:S01]  /*0f80*/  ISETP.NE.AND P0, PT, RZ, c[0x0][0x168], PT ;  /* 0x00005a00ff007a0c */ /* 0x000fe20003f05270 */
[----:B0-----:R-:W-:-:S12]  /*0f90*/  CS2R R2, SRZ ;  /* 0x0000000000027805 */ /* 0x001fd8000001ff00 */
        /* <DEDUP_REMOVED lines=225> */
.L_x_543:
[----:B------:R-:W-:-:S04]  /*1db0*/  IADD3 R4, P0, R3, c[0x0][0x368], RZ ;  /* 0x0000da0003047a10 */ /* 0x000fc80007f1e0ff */
[----:B------:R-:W-:-:S05]  /*1dc0*/  IADD3.X R5, RZ, c[0x0][0x36c], RZ, P0, !PT ;  /* 0x0000db00ff057a10 */ /* 0x000fca00007fe4ff */
[----:B------:R-:W2:Y:S01]  /*1dd0*/  LDG.E.U16 R4, [R4.64] ;  /* 0x0000000404047981 */ /* 0x000ea2000c1e1500 */
[----:B------:R-:W-:Y:S02]  /*1de0*/  IADD3 R2, P0, R2, c[0x0][0x360], RZ ;  /* 0x0000d80002027a10 */ /* 0x000fe40007f1e0ff */
[----:B------:R-:W-:Y:S02]  /*1df0*/  IADD3 R0, R0, 0x80, RZ ;  /* 0x0000008000007810 */ /* 0x000fe40007ffe0ff */
[----:B------:R-:W-:Y:S02]  /*1e00*/  IADD3.X R3, RZ, c[0x0][0x364], RZ, P0, !PT ;  /* 0x0000d900ff037a10 */ /* 0x000fe400007fe4ff */
[----:B------:R-:W-:Y:S01]  /*1e10*/  ISETP.GE.AND P0, PT, R0, c[0x0][0x160], PT ;  /* 0x0000580000007a0c */ /* 0x000fe20003f06270 */
[----:B--2---:R-:W-:-:S05]  /*1e20*/  HADD2.F32 R6, -RZ, R4.H0_H0 ;  /* 0x20000004ff067230 */ /* 0x004fca0000004100 */
[----:B------:R-:W-:-:S05]  /*1e30*/  SHF.R.U32.HI R7, RZ, 0x1f, R6 ;  /* 0x0000001fff077819 */ /* 0x000fca0000011606 */
[----:B------:R0:W-:Y:S02]  /*1e40*/  STG.E.U8 [R2.64], R7 ;  /* 0x0000000702007986 */ /* 0x0001e4000c101104 */
[----:B------:R-:W-:Y:S05]  /*1e50*/  @P0 BRA `(.L_x_542) ;  /* 0x00000ec000000947 */ /* 0x000fea0003800000 */
[----:B------:R-:W-:Y:S01]  /*1e60*/  ISETP.NE.AND P0, PT, RZ, c[0x0][0x168], PT ;  /* 0x00005a00ff007a0c */ /* 0x000fe20003f05270 */
[----:B0-----:R-:W-:-:S12]  /*1e70*/  CS2R R2, SRZ ;  /* 0x0000000000027805 */ /* 0x001fd8000001ff00 */
[----:B------:R-:W-:Y:S05]  /*1e80*/  @!P0 BRA `(.L_x_544) ;  /* 0x00000e0000008947 */ /* 0x000fea0003800000 */
[----:B------:R-:W-:Y:S01]  /*1e90*/  MOV R3, R0 ;  /* 0x0000000000037202 */ /* 0x000fe20000000f00 */
[----:B------:R-:W-:Y:S01]  /*1ea0*/  IMAD.MOV.U32 R2, RZ, RZ, RZ ;  /* 0x000000ffff027224 */ /* 0x000fe200078e00ff */
[----:B------:R-:W-:-:S03]  /*1eb0*/  MOV R8, c[0x0][0x168] ;  /* 0x00005a0000087a02 */ /* 0x000fc60000000f00 */
[----:B------:R-:W-:Y:S01]  /*1ec0*/  IMAD.HI.U32 R4, R0, c[0x0][0x170], R2 ;  /* 0x00005c0000047a27 */ /* 0x000fe200078e0002 */
[----:B------:R-:W-:-:S04]  /*1ed0*/  ISETP.NE.AND P0, PT, R8, 0x1, PT ;  /* 0x000000010800780c */ /* 0x000fc80003f05270 */
[----:B------:R-:W-:-:S04]  /*1ee0*/  SHF.R.U32.HI R5, RZ, c[0x0][0x174], R4 ;  /* 0x00005d00ff057a19 */ /* 0x000fc80000011604 */
[----:B------:R-:W-:-:S05]  /*1ef0*/  IADD3 R3, -R5, RZ, RZ ;  /* 0x000000ff05037210 */ /* 0x000fca0007ffe1ff */
[----:B------:R-:W-:-:S04]  /*1f00*/  IMAD R3, R3, c[0x0][0x16c], R0 ;  /* 0x00005b0003037a24 */ /* 0x000fc800078e0200 */
[C---:B------:R-:W-:Y:S02]  /*1f10*/  IMAD R2, R3.reuse, c[0x0][0x298], RZ ;  /* 0x0000a60003027a24 */ /* 0x040fe400078e02ff */
[----:B------:R-:W-:Y:S01]  /*1f20*/  IMAD R3, R3, c[0x0][0x29c], RZ ;  /* 0x0000a70003037a24 */ /* 0x000fe200078e02ff */
        /* <DEDUP_REMOVED lines=214> */
.L_x_544:
[----:B------:R-:W-:-:S04]  /*2c90*/  IADD3 R4, P0, R3, c[0x0][0x368], RZ ;  /* 0x0000da0003047a10 */ /* 0x000fc80007f1e0ff */
[----:B------:R-:W-:-:S05]  /*2ca0*/  IADD3.X R5, RZ, c[0x0][0x36c], RZ, P0, !PT ;  /* 0x0000db00ff057a10 */ /* 0x000fca00007fe4ff */
[----:B------:R-:W2:Y:S01]  /*2cb0*/  LDG.E.U16 R4, [R4.64] ;  /* 0x0000000404047981 */ /* 0x000ea2000c1e1500 */
[----:B------:R-:W-:Y:S02]  /*2cc0*/  IADD3 R2, P0, R2, c[0x0][0x360], RZ ;  /* 0x0000d80002027a10 */ /* 0x000fe40007f1e0ff */
[----:B------:R-:W-:Y:S02]  /*2cd0*/  IADD3 R0, R0, 0x80, RZ ;  /* 0x0000008000007810 */ /* 0x000fe40007ffe0ff */
[----:B------:R-:W-:Y:S01]  /*2ce0*/  IADD3.X R3, RZ, c[0x0][0x364], RZ, P0, !PT ;  /* 0x0000d900ff037a10 */ /* 0x000fe200007fe4ff */
[----:B--2---:R-:W-:-:S05]  /*2cf0*/  HADD2.F32 R6, -RZ, R4.H0_H0 ;  /* 0x20000004ff067230 */ /* 0x004fca0000004100 */
[----:B------:R-:W-:-:S05]  /*2d00*/  SHF.R.U32.HI R7, RZ, 0x1f, R6 ;  /* 0x0000001fff077819 */ /* 0x000fca0000011606 */
[----:B------:R0:W-:Y:S02]  /*2d10*/  STG.E.U8 [R2.64], R7 ;  /* 0x0000000702007986 */ /* 0x0001e4000c101104 */
.L_x_542:
[----:B------:R-:W-:Y:S05]  /*2d20*/  BSYNC B0 ;  /* 0x0000000000007941 */ /* 0x000fea0003800000 */
.L_x_541:
[----:B------:R-:W-:-:S13]  /*2d30*/  ISETP.GE.AND P0, PT, R0, c[0x0][0x160], PT ;  /* 0x0000580000007a0c */ /* 0x000fda0003f06270 */
[----:B------:R-:W-:Y:S05]  /*2d40*/  @P0 EXIT ;  /* 0x000000000000094d */ /* 0x000fea0003800000 */
[----:B------:R-:W-:Y:S01]  /*2d50*/  ISETP.NE.AND P0, PT, RZ, c[0x0][0x168], PT ;  /* 0x00005a00ff007a0c */ /* 0x000fe20003f05270 */
[----:B0-----:R-:W-:-:S12]  /*2d60*/  CS2R R2, SRZ ;  /* 0x0000000000027805 */ /* 0x001fd8000001ff00 */
[----:B------:R-:W-:Y:S05]  /*2d70*/  @!P0 BRA `(.L_x_545) ;  /* 0x00000e0000008947 */ /* 0x000fea0003800000 */
[----:B------:R-:W-:Y:S02]  /*2d80*/  MOV R2, RZ ;  /* 0x000000ff00027202 */ /* 0x000fe40000000f00 */
[----:B------:R-:W-:Y:S02]  /*2d90*/  MOV R3, R0 ;  /* 0x0000000000037202 */ /* 0x000fe40000000f00 */
        /* <DEDUP_REMOVED lines=213> */
[----:B------:R-:W-:-:S04]  /*3af0*/  @P0 IMAD.HI.U32 R0, R7, c[0x0][0x290], R6 ;  /* 0x0000a40007000a27 */ /* 0x000fc800078e0006 */
[----:B------:R-:W-:Y:S01]  /*3b00*/  IMAD R4, R4, c[0x0][0x280], R5 ;  /* 0x0000a00004047a24 */ /* 0x000fe200078e0205 */
[----:B------:R-:W-:-:S03]  /*3b10*/  @P0 SHF.R.U32.HI R0, RZ, c[0x0][0x294], R0 ;  /* 0x0000a500ff000a19 */ /* 0x000fc60000011600 */
[----:B------:R-:W-:Y:S01]  /*3b20*/  IMAD R2, R4, c[0x0][0x350], R2 ;  /* 0x0000d40004027a24 */ /* 0x000fe200078e0202 */
[----:B------:R-:W-:Y:S01]  /*3b30*/  @P0 IADD3 R6, -R0, RZ, RZ ;  /* 0x000000ff00060210 */ /* 0x000fe20007ffe1ff */
[----:B------:R-:W-:-:S04]  /*3b40*/  IMAD R3, R4, c[0x0][0x354], R3 ;  /* 0x0000d50004037a24 */ /* 0x000fc800078e0203 */
[----:B------:R-:W-:-:S04]  /*3b50*/  @P0 IMAD R6, R6, c[0x0][0x28c], R7 ;  /* 0x0000a30006060a24 */ /* 0x000fc800078e0207 */
[C---:B------:R-:W-:Y:S02]  /*3b60*/  @P0 IMAD R2, R6.reuse, c[0x0][0x358], R2 ;  /* 0x0000d60006020a24 */ /* 0x040fe400078e0202 */
[----:B------:R-:W-:-:S05]  /*3b70*/  @P0 IMAD R3, R6, c[0x0][0x35c], R3 ;  /* 0x0000d70006030a24 */ /* 0x000fca00078e0203 */
.L_x_545:
[----:B------:R-:W-:-:S04]  /*3b80*/  IADD3 R4, P0, R3, c[0x0][0x368], RZ ;  /* 0x0000da0003047a10 */ /* 0x000fc80007f1e0ff */
[----:B------:R-:W-:-:S05]  /*3b90*/  IADD3.X R5, RZ, c[0x0][0x36c], RZ, P0, !PT ;  /* 0x0000db00ff057a10 */ /* 0x000fca00007fe4ff */
[----:B------:R-:W2:Y:S01]  /*3ba0*/  LDG.E.U16 R4, [R4.64] ;  /* 0x0000000404047981 */ /* 0x000ea2000c1e1500 */
[----:B------:R-:W-:-:S04]  /*3bb0*/  IADD3 R2, P0, R2, c[0x0][0x360], RZ ;  /* 0x0000d80002027a10 */ /* 0x000fc80007f1e0ff */
[----:B------:R-:W-:Y:S01]  /*3bc0*/  IADD3.X R3, RZ, c[0x0][0x364], RZ, P0, !PT ;  /* 0x0000d900ff037a10 */ /* 0x000fe200007fe4ff */
[----:B--2---:R-:W-:-:S05]  /*3bd0*/  HADD2.F32 R0, -RZ, R4.H0_H0 ;  /* 0x20000004ff007230 */ /* 0x004fca0000004100 */
[----:B------:R-:W-:-:S05]  /*3be0*/  SHF.R.U32.HI R7, RZ, 0x1f, R0 ;  /* 0x0000001fff077819 */ /* 0x000fca0000011600 */
[----:B------:R-:W-:Y:S01]  /*3bf0*/  STG.E.U8 [R2.64], R7 ;  /* 0x0000000702007986 */ /* 0x000fe2000c101104 */
[----:B------:R-:W-:Y:S05]  /*3c00*/  EXIT ;  /* 0x000000000000794d */ /* 0x000fea0003800000 */
.L_x_546:
        /* <DEDUP_REMOVED lines=15> */
.L_x_22304:


//--------------------- .text._ZN2at6native27unrolled_elementwise_kernelIZZZNS0_19signbit_kernel_cudaERNS_18TensorIteratorBaseEENKUlvE0_clEvENKUlvE2_clEvEUlN3c104HalfEE_St5arrayIPcLm2EELi4E23TrivialOffsetCalculatorILi1EjESD_NS0_6memory15LoadWithoutCastENSE_16StoreWithoutCastEEEviT_T0_T2_T3_T4_T5_ --------------------------
	.section	.text._ZN2at6native27unrolled_elementwise_kernelIZZZNS0_19signbit_kernel_cudaERNS_18TensorIteratorBaseEENKUlvE0_clEvENKUlvE2_clEvEUlN3c104HalfEE_St5arrayIPcLm2EELi4E23TrivialOffsetCalculatorILi1EjESD_NS0_6memory15LoadWithoutCastENSE_16StoreWithoutCastEEEviT_T0_T2_T3_T4_T5_,"ax",@progbits
	.sectioninfo	@"SHI_REGISTERS=20"
	.align	128
        .global         _ZN2at6native27unrolled_elementwise_kernelIZZZNS0_19signbit_kernel_cudaERNS_18TensorIteratorBaseEENKUlvE0_clEvENKUlvE2_clEvEUlN3c104HalfEE_St5arrayIPcLm2EELi4E23TrivialOffsetCalculatorILi1EjESD_NS0_6memory15LoadWithoutCastENSE_16StoreWithoutCastEEEviT_T0_T2_T3_T4_T5_
        .type           _ZN2at6native27unrolled_elementwise_kernelIZZZNS0_19signbit_kernel_cudaERNS_18TensorIteratorBaseEENKUlvE0_clEvENKUlvE2_clEvEUlN3c104HalfEE_St5arrayIPcLm2EELi4E23TrivialOffsetCalculatorILi1EjESD_NS0_6memory15LoadWithoutCastENSE_16StoreWithoutCastEEEviT_T0_T2_T3_T4_T5_,@function
        .size           _ZN2at6native27unrolled_elementwise_kernelIZZZNS0_19signbit_kernel_cudaERNS_18TensorIteratorBaseEENKUlvE0_clEvENKUlvE2_clEvEUlN3c104HalfEE_St5arrayIPcLm2EELi4E23TrivialOffsetCalculatorILi1EjESD_NS0_6memory15LoadWithoutCastENSE_16StoreWithoutCastEEEviT_T0_T2_T3_T4_T5_,(.L_x_22305 - _ZN2at6native27unrolled_elementwise_kernelIZZZNS0_19signbit_kernel_cudaERNS_18TensorIteratorBaseEENKUlvE0_clEvENKUlvE2_clEvEUlN3c104HalfEE_St5arrayIPcLm2EELi4E23TrivialOffsetCalculatorILi1EjESD_NS0_6memory15LoadWithoutCastENSE_16StoreWithoutCastEEEviT_T0_T2_T3_T4_T5_)
        .other          _ZN2at6native27unrolled_elementwise_kernelIZZZNS0_19signbit_kernel_cudaERNS_18TensorIteratorBaseEENKUlvE0_clEvENKUlvE2_clEvEUlN3c104HalfEE_St5arrayIPcLm2EELi4E23TrivialOffsetCalculatorILi1EjESD_NS0_6memory15LoadWithoutCastENSE_16StoreWithoutCastEEEviT_T0_T2_T3_T4_T5_,@"STO_CUDA_ENTRY STV_DEFAULT"
_ZN2at6native27unrolled_elementwise_kernelIZZZNS0_19signbit_kernel_cudaERNS_18TensorIteratorBaseEENKUlvE0_clEvENKUlvE2_clEvEUlN3c104HalfEE_St5arrayIPcLm2EELi4E23TrivialOffsetCalculatorILi1EjESD_NS0_6memory15LoadWithoutCastENSE_16StoreWithoutCastEEEviT_T0_T2_T3_T4_T5_:
.text._ZN2at6native27unrolled_elementwise_kernelIZZZNS0_19signbit_kernel_cudaERNS_18TensorIteratorBaseEENKUlvE0_clEvENKUlvE2_clEvEUlN3c104HalfEE_St5arrayIPcLm2EELi4E23TrivialOffsetCalculatorILi1EjESD_NS0_6memory15LoadWithoutCastENSE_16StoreWithoutCastEEEviT_T0_T2_T3_T4_T5_:
[----:B------:R-:W-:Y:S02]  /*0000*/  IMAD.MOV.U32 R1, RZ, RZ, c[0x0][0x28] ;  /* 0x00000a00ff017624 */ /* 0x000fe400078e00ff */
[----:B------:R-:W0:Y:S01]  /*0010*/  S2R R2, SR_CTAID.X ;  /* 0x0000000000027919 */ /* 0x000e220000002500 */
[----:B------:R-:W-:Y:S01]  /*0020*/  IMAD.MOV.U32 R3, RZ, RZ, -0x200 ;  /* 0xfffffe00ff037424 */ /* 0x000fe200078e00ff */
[----:B------:R-:W-:Y:S02]  /*0030*/  ULDC.64 UR4, c[0x0][0x118] ;  /* 0x0000460000047ab9 */ /* 0x000fe40000000a00 */
[----:B------:R-:W1:Y:S01]  /*0040*/  S2R R15, SR_TID.X ;  /* 0x00000000000f7919 */ /* 0x000e620000002100 */
[----:B0-----:R-:W-:Y:S01]  /*0050*/  IMAD R0, R2, R3, c[0x0][0x160] ;  /* 0x0000580002007624 */ /* 0x001fe200078e0203 */
[----:B------:R-:W-:Y:S01]  /*0060*/  PRMT R3, RZ, 0x7610, R3 ;  /* 0x00007610ff037816 */ /* 0x000fe20000000003 */
[----:B-1----:R-:W-:-:S03]  /*0070*/  IMAD.MOV.U32 R13, RZ, RZ, R15 ;  /* 0x000000ffff0d7224 */ /* 0x002fc600078e000f */
[----:B------:R-:W-:-:S13]  /*0080*/  ISETP.GE.AND P0, PT, R15, R0, PT ;  /* 0x000000000f00720c */ /* 0x000fda0003f06270 */
[----:B------:R-:W-:Y:S01]  /*0090*/  @!P0 IADD3 R13, R15, 0x80, RZ ;  /* 0x000000800f0d8810 */ /* 0x000fe20007ffe0ff */
[----:B------:R-:W-:Y:S02]  /*00a0*/  @!P0 IMAD R6, R2, 0x200, R15 ;  /* 0x0000020002068824 */ /* 0x000fe400078e020f */
[----:B------:R-:W-:Y:S01]  /*00b0*/  @!P0 IMAD.MOV.U32 R7, RZ, RZ, 0x2 ;  /* 0x00000002ff078424 */ /* 0x000fe200078e00ff */
[----:B------:R-:W-:-:S03]  /*00c0*/  ISETP.GE.AND P1, PT, R13, R0, PT ;  /* 0x000000000d00720c */ /* 0x000fc60003f26270 */
[----:B------:R-:W-:-:S05]  /*00d0*/  @!P0 IMAD.WIDE.U32 R6, R6, R7, c[0x0][0x170] ;  /* 0x00005c0006068625 */ /* 0x000fca00078e0007 */
[----:B------:R0:W2:Y:S05]  /*00e0*/  @!P0 LDG.E.U16 R3, [R6.64] ;  /* 0x0000000406038981 */ /* 0x0000aa000c1e1500 */
[----:B------:R-:W-:Y:S01]  /*00f0*/  @!P1 IMAD R8, R2, 0x200, R13 ;  /* 0x0000020002089824 */ /* 0x000fe200078e020d */
[----:B------:R-:W-:Y:S01]  /*0100*/  @!P1 IADD3 R13, R13, 0x80, RZ ;  /* 0x000000800d0d9810 */ /* 0x000fe20007ffe0ff */
[----:B------:R-:W-:-:S03]  /*0110*/  @!P1 IMAD.MOV.U32 R9, RZ, RZ, 0x2 ;  /* 0x00000002ff099424 */ /* 0x000fc600078e00ff */
[----:B------:R-:W-:Y:S01]  /*0120*/  ISETP.GE.AND P2, PT, R13, R0, PT ;  /* 0x000000000d00720c */ /* 0x000fe20003f46270 */
[----:B------:R-:W-:Y:S01]  /*0130*/  @!P1 IMAD.WIDE.U32 R8, R8, R9, c[0x0][0x170] ;  /* 0x00005c0008089625 */ /* 0x000fe200078e0009 */
[----:B------:R-:W-:Y:S02]  /*0140*/  PRMT R12, RZ, 0x7610, R12 ;  /* 0x00007610ff0c7816 */ /* 0x000fe4000000000c */
[----:B------:R-:W-:-:S04]  /*0150*/  PRMT R5, RZ, 0x7610, R5 ;  /* 0x00007610ff057816 */ /* 0x000fc80000000005 */
[----:B------:R1:W3:Y:S05]  /*0160*/  @!P1 LDG.E.U16 R12, [R8.64] ;  /* 0x00000004080c9981 */ /* 0x0002ea000c1e1500 */
[----:B------:R-:W-:Y:S02]  /*0170*/  @!P2 IMAD R10, R2, 0x200, R13 ;  /* 0x00000200020aa824 */ /* 0x000fe400078e020d */
[----:B------:R-:W-:-:S04]  /*0180*/  @!P2 IMAD.MOV.U32 R11, RZ, RZ, 0x2 ;  /* 0x00000002ff0ba424 */ /* 0x000fc800078e00ff */
[----:B------:R-:W-:-:S05]  /*0190*/  @!P2 IMAD.WIDE.U32 R10, R10, R11, c[0x0][0x170] ;  /* 0x00005c000a0aa625 */ /* 0x000fca00078e000b */
[----:B------:R4:W3:Y:S01]  /*01a0*/  @!P2 LDG.E.U16 R5, [R10.64] ;  /* 0x000000040a05a981 */ /* 0x0008e2000c1e1500 */
[----:B------:R-:W-:-:S04]  /*01b0*/  @!P2 IADD3 R13, R13, 0x80, RZ ;  /* 0x000000800d0da810 */ /* 0x000fc80007ffe0ff */
[----:B------:R-:W-:Y:S01]  /*01c0*/  ISETP.GE.AND P1, PT, R13, R0, PT ;  /* 0x000000000d00720c */ /* 0x000fe20003f26270 */
[----:B-1----:R-:W-:-:S12]  /*01d0*/  @!P0 IMAD R8, R2, 0x200, R15 ;  /* 0x0000020002088824 */ /* 0x002fd800078e020f */
[----:B------:R-:W-:Y:S02]  /*01e0*/  @!P1 IMAD R13, R2, 0x200, R13 ;  /* 0x00000200020d9824 */ /* 0x000fe400078e020d */
[----:B------:R-:W-:-:S04]  /*01f0*/  @!P1 IMAD.MOV.U32 R14, RZ, RZ, 0x2 ;  /* 0x00000002ff0e9424 */ /* 0x000fc800078e00ff */
[----:B0-----:R-:W-:-:S04]  /*0200*/  @!P1 IMAD.WIDE.U32 R6, R13, R14, c[0x0][0x170] ;  /* 0x00005c000d069625 */ /* 0x001fc800078e000e */
[----:B------:R-:W-:Y:S01]  /*0210*/  IMAD.MOV.U32 R13, RZ, RZ, R15 ;  /* 0x000000ffff0d7224 */ /* 0x000fe200078e000f */
[----:B------:R-:W-:-:S04]  /*0220*/  @!P0 IADD3 R8, P4, R8, c[0x0][0x168], RZ ;  /* 0x00005a0008088a10 */ /* 0x000fc80007f9e0ff */
[----:B------:R-:W-:Y:S02]  /*0230*/  IADD3 R9, R13, 0x100, RZ ;  /* 0x000001000d097810 */ /* 0x000fe40007ffe0ff */
[----:B------:R-:W-:Y:S02]  /*0240*/  PRMT R4, RZ, 0x7610, R4 ;  /* 0x00007610ff047816 */ /* 0x000fe40000000004 */
[-C--:B------:R-:W-:Y:S01]  /*0250*/  ISETP.GE.AND P2, PT, R9, R0.reuse, PT ;  /* 0x000000000900720c */ /* 0x080fe20003f46270 */
[----:B------:R-:W-:Y:S01]  /*0260*/  @!P0 IMAD.X R9, RZ, RZ, c[0x0][0x16c], P4 ;  /* 0x00005b00ff098624 */ /* 0x000fe200020e06ff */
[C---:B------:R-:W-:Y:S02]  /*0270*/  IADD3 R17, R13.reuse, 0x80, RZ ;  /* 0x000000800d117810 */ /* 0x040fe40007ffe0ff */
[----:B------:R0:W5:Y:S01]  /*0280*/  @!P1 LDG.E.U16 R4, [R6.64] ;  /* 0x0000000406049981 */ /* 0x000162000c1e1500 */
[----:B----4-:R-:W-:Y:S02]  /*0290*/  IADD3 R11, R13, 0x180, RZ ;  /* 0x000001800d0b7810 */ /* 0x010fe40007ffe0ff */
[----:B------:R-:W-:Y:S01]  /*02a0*/  @!P0 IMAD.MOV.U32 R13, RZ, RZ, R17 ;  /* 0x000000ffff0d8224 */ /* 0x000fe200078e0011 */
[----:B------:R-:W-:-:S04]  /*02b0*/  ISETP.GE.AND P1, PT, R17, R0, PT ;  /* 0x000000001100720c */ /* 0x000fc80003f26270 */
[----:B------:R-:W-:Y:S01]  /*02c0*/  ISETP.GE.AND P3, PT, R13, R0, PT ;  /* 0x000000000d00720c */ /* 0x000fe20003f66270 */
[----:B------:R-:W-:Y:S01]  /*02d0*/  BSSY B0, `(.L_x_547) ;  /* 0x0000014000007945 */ /* 0x000fe20003800000 */
[----:B--2---:R-:W-:-:S05]  /*02e0*/  @!P0 HADD2.F32 R3, -RZ, R3.H0_H0 ;  /* 0x20000003ff038230 */ /* 0x004fca0000004100 */
[----:B------:R-:W-:-:S05]  /*02f0*/  @!P0 SHF.R.U32.HI R3, RZ, 0x1f, R3 ;  /* 0x0000001fff038819 */ /* 0x000fca0000011603 */
[----:B------:R0:W-:Y:S01]  /*0300*/  @!P0 STG.E.U8 [R8.64], R3 ;  /* 0x0000000308008986 */ /* 0x0001e2000c101104 */
[----:B---3--:R-:W-:-:S05]  /*0310*/  @!P1 HADD2.F32 R12, -RZ, R12.H0_H0 ;  /* 0x2000000cff0c9230 */ /* 0x008fca0000004100 */
[----:B------:R-:W-:Y:S01]  /*0320*/  @!P1 SHF.R.U32.HI R15, RZ, 0x1f, R12 ;  /* 0x0000001fff0f9819 */ /* 0x000fe2000001160c */
[----:B------:R-:W-:-:S05]  /*0330*/  @!P2 HADD2.F32 R5, -RZ, R5.H0_H0 ;  /* 0x20000005ff05a230 */ /* 0x000fca0000004100 */
[----:B------:R-:W-:Y:S01]  /*0340*/  @!P2 SHF.R.U32.HI R5, RZ, 0x1f, R5 ;  /* 0x0000001fff05a819 */ /* 0x000fe20000011605 */
[----:B------:R-:W-:Y:S05]  /*0350*/  @P3 BRA `(.L_x_548) ;  /* 0x000000b000003947 */ /* 0x000fea0003800000 */
[----:B0-----:R-:W-:Y:S01]  /*0360*/  IMAD R6, R2, 0x200, R13 ;  /* 0x0000020002067824 */ /* 0x001fe200078e020d */
[----:B------:R-:W-:-:S04]  /*0370*/  IADD3 R13, R13, 0x80, RZ ;  /* 0x000000800d0d7810 */ /* 0x000fc80007ffe0ff */
[----:B------:R-:W-:Y:S02]  /*0380*/  ISETP.GE.AND P1, PT, R13, R0, PT ;  /* 0x000000000d00720c */ /* 0x000fe40003f26270 */
[----:B------:R-:W-:-:S05]  /*0390*/  IADD3 R6, P0, R6, c[0x0][0x168], RZ ;  /* 0x00005a0006067a10 */ /* 0x000fca0007f1e0ff */
[----:B------:R-:W-:-:S05]  /*03a0*/  IMAD.X R7, RZ, RZ, c[0x0][0x16c], P0 ;  /* 0x00005b00ff077624 */ /* 0x000fca00000e06ff */
[----:B------:R0:W-:Y:S01]  /*03b0*/  STG.E.U8 [R6.64], R15 ;  /* 0x0000000f06007986 */ /* 0x0001e2000c101104 */
[----:B------:R-:W-:Y:S01]  /*03c0*/  @!P1 IMAD R8, R2, 0x200, R13 ;  /* 0x0000020002089824 */ /* 0x000fe200078e020d */
[----:B------:R-:W-:-:S04]  /*03d0*/  @!P1 IADD3 R13, R13, 0x80, RZ ;  /* 0x000000800d0d9810 */ /* 0x000fc80007ffe0ff */
[----:B------:R-:W-:-:S05]  /*03e0*/  @!P1 IADD3 R8, P2, R8, c[0x0][0x168], RZ ;  /* 0x00005a0008089a10 */ /* 0x000fca0007f5e0ff */
[----:B------:R-:W-:-:S05]  /*03f0*/  @!P1 IMAD.X R9, RZ, RZ, c[0x0][0x16c], P2 ;  /* 0x00005b00ff099624 */ /* 0x000fca00010e06ff */
[----:B------:R0:W-:Y:S03]  /*0400*/  @!P1 STG.E.U8 [R8.64], R5 ;  /* 0x0000000508009986 */ /* 0x0001e6000c101104 */
.L_x_548:
[----:B0-----:R-:W-:Y:S05]  /*0410*/  BSYNC B0 ;  /* 0x0000000000007941 */ /* 0x001fea0003800000 */
.L_x_547:
[-C--:B------:R-:W-:Y:S02]  /*0420*/  ISETP.GE.AND P1, PT, R13, R0.reuse, PT ;  /* 0x000000000d00720c */ /* 0x080fe40003f26270 */
[----:B------:R-:W-:-:S11]  /*0430*/  ISETP.GE.AND P0, PT, R11, R0, PT ;  /* 0x000000000b00720c */ /* 0x000fd60003f06270 */
[----:B------:R-:W-:Y:S05]  /*0440*/  @P1 EXIT ;  /* 0x000000000000194d */ /* 0x000fea0003800000 */
[----:B------:R-:W-:Y:S01]  /*0450*/  IMAD R2, R2, 0x200, R13 ;  /* 0x0000020002027824 */ /* 0x000fe200078e020d */
[----:B-----5:R-:W-:-:S04]  /*0460*/  @!P0 HADD2.F32 R4, -RZ, R4.H0_H0 ;  /* 0x20000004ff048230 */ /* 0x020fc80000004100 */
[----:B------:R-:W-:Y:S02]  /*0470*/  IADD3 R2, P1, R2, c[0x0][0x168], RZ ;  /* 0x00005a0002027a10 */ /* 0x000fe40007f3e0ff */
[----:B------:R-:W-:-:S03]  /*0480*/  @!P0 SHF.R.U32.HI R5, RZ, 0x1f, R4 ;  /* 0x0000001fff058819 */ /* 0x000fc60000011604 */
[----:B------:R-:W-:-:S05]  /*0490*/  IMAD.X R3, RZ, RZ, c[0x0][0x16c], P1 ;  /* 0x00005b00ff037624 */ /* 0x000fca00008e06ff */
[----:B------:R-:W-:Y:S01]  /*04a0*/  STG.E.U8 [R2.64], R5 ;  /* 0x0000000502007986 */ /* 0x000fe2000c101104 */
[----:B------:R-:W-:Y:S05]  /*04b0*/  EXIT ;  /* 0x000000000000794d */ /* 0x000fea0003800000 */
.L_x_549:
        /* <DEDUP_REMOVED lines=12> */
.L_x_22305:


//--------------------- .text._ZN2at6native29vectorized_elementwise_kernelILi2EZZZNS0_19signbit_kernel_cudaERNS_18TensorIteratorBaseEENKUlvE0_clEvENKUlvE2_clEvEUlN3c104HalfEE_St5arrayIPcLm2EEEEviT0_T1_ --------------------------
	.section	.text._ZN2at6native29vectorized_elementwise_kernelILi2EZZZNS0_19signbit_kernel_cudaERNS_18TensorIteratorBaseEENKUlvE0_clEvENKUlvE2_clEvEUlN3c104HalfEE_St5arrayIPcLm2EEEEviT0_T1_,"ax",@progbits
	.sectioninfo	@"SHI_REGISTERS=30"
	.align	128
        .global         _ZN2at6native29vectorized_elementwise_kernelILi2EZZZNS0_19signbit_kernel_cudaERNS_18TensorIteratorBaseEENKUlvE0_clEvENKUlvE2_clEvEUlN3c104HalfEE_St5arrayIPcLm2EEEEviT0_T1_
        .type           _ZN2at6native29vectorized_elementwise_kernelILi2EZZZNS0_19signbit_kernel_cudaERNS_18TensorIteratorBaseEENKUlvE0_clEvENKUlvE2_clEvEUlN3c104HalfEE_St5arrayIPcLm2EEEEviT0_T1_,@function
        .size           _ZN2at6native29vectorized_elementwise_kernelILi2EZZZNS0_19signbit_kernel_cudaERNS_18TensorIteratorBaseEENKUlvE0_clEvENKUlvE2_clEvEUlN3c104HalfEE_St5arrayIPcLm2EEEEviT0_T1_,(.L_x_22306 - _ZN2at6native29vectorized_elementwise_kernelILi2EZZZNS0_19signbit_kernel_cudaERNS_18TensorIteratorBaseEENKUlvE0_clEvENKUlvE2_clEvEUlN3c104HalfEE_St5arrayIPcLm2EEEEviT0_T1_)
        .other          _ZN2at6native29vectorized_elementwise_kernelILi2EZZZNS0_19signbit_kernel_cudaERNS_18TensorIteratorBaseEENKUlvE0_clEvENKUlvE2_clEvEUlN3c104HalfEE_St5arrayIPcLm2EEEEviT0_T1_,@"STO_CUDA_ENTRY STV_DEFAULT"
_ZN2at6native29vectorized_elementwise_kernelILi2EZZZNS0_19signbit_kernel_cudaERNS_18TensorIteratorBaseEENKUlvE0_clEvENKUlvE2_clEvEUlN3c104HalfEE_St5arrayIPcLm2EEEEviT0_T1_:
.text._ZN2at6native29vectorized_elementwise_kernelILi2EZZZNS0_19signbit_kernel_cudaERNS_18TensorIteratorBaseEENKUlvE0_clEvENKUlvE2_clEvEUlN3c104HalfEE_St5arrayIPcLm2EEEEviT0_T1_:
[----:B------:R-:W-:Y:S02]  /*0000*/  IMAD.MOV.U32 R1, RZ, RZ, c[0x0][0x28] ;  /* 0x00000a00ff017624 */ /* 0x000fe400078e00ff */
[----:B------:R-:W0:Y:S01]  /*0010*/  S2R R0, SR_CTAID.X ;  /* 0x0000000000007919 */ /* 0x000e220000002500 */
[----:B------:R-:W-:Y:S01]  /*0020*/  ULDC.64 UR4, c[0x0][0x118] ;  /* 0x0000460000047ab9 */ /* 0x000fe20000000a00 */
[----:B0-----:R-:W-:-:S05]  /*0030*/  IMAD.SHL.U32 R0, R0, 0x400, RZ ;  /* 0x0000040000007824 */ /* 0x001fca00078e00ff */
[----:B------:R-:W-:-:S04]  /*0040*/  IADD3 R12, -R0, c[0x0][0x160], RZ ;  /* 0x00005800000c7a10 */ /* 0x000fc80007ffe1ff */
[----:B------:R-:W-:-:S13]  /*0050*/  ISETP.GE.U32.AND P0, PT, R12, 0x400, PT ;  /* 0x000004000c00780c */ /* 0x000fda0003f06070 */
[----:B------:R-:W-:Y:S05]  /*0060*/  @!P0 BRA `(.L_x_550) ;  /* 0x0000024000008947 */ /* 0x000fea0003800000 */
[----:B------:R-:W0:Y:S01]  /*0070*/  S2R R7, SR_TID.X ;  /* 0x0000000000077919 */ /* 0x000e220000002100 */
[----:B------:R-:W-:-:S04]  /*0080*/  IMAD.MOV.U32 R3, RZ, RZ, 0x2 ;  /* 0x00000002ff037424 */ /* 0x000fc800078e00ff */
[----:B------:R-:W-:-:S06]  /*0090*/  IMAD.WIDE R2, R0, R3, c[0x0][0x170] ;  /* 0x00005c0000027625 */ /* 0x000fcc00078e0203 */
[----:B0-----:R-:W-:-:S05]  /*00a0*/  IMAD.WIDE.U32 R4, R7, 0x4, R2 ;  /* 0x0000000407047825 */ /* 0x001fca00078e0002 */
[----:B------:R-:W2:Y:S04]  /*00b0*/  LDG.E R6, [R4.64] ;  /* 0x0000000404067981 */ /* 0x000ea8000c1e1900 */
[----:B------:R-:W3:Y:S04]  /*00c0*/  LDG.E R8, [R4.64+0x200] ;  /* 0x0002000404087981 */ /* 0x000ee8000c1e1900 */
[----:B------:R0:W4:Y:S04]  /*00d0*/  LDG.E R10, [R4.64+0x400] ;  /* 0x00040004040a7981 */ /* 0x000128000c1e1900 */
[----:B------:R0:W5:Y:S01]  /*00e0*/  LDG.E R12, [R4.64+0x600] ;  /* 0x00060004040c7981 */ /* 0x000162000c1e1900 */
[----:B------:R-:W-:-:S05]  /*00f0*/  IADD3 R2, P0, R0, c[0x0][0x168], RZ ;  /* 0x00005a0000027a10 */ /* 0x000fca0007f1e0ff */
[----:B------:R-:W-:-:S04]  /*0100*/  IMAD.X R3, RZ, RZ, c[0x0][0x16c], P0 ;  /* 0x00005b00ff037624 */ /* 0x000fc800000e06ff */
[----:B------:R-:W-:Y:S01]  /*0110*/  IMAD.WIDE R2, R7, 0x2, R2 ;  /* 0x0000000207027825 */ /* 0x000fe200078e0202 */
[--C-:B--2---:R-:W-:Y:S02]  /*0120*/  HADD2.F32 R0, -RZ, R6.reuse.H0_H0 ;  /* 0x20000006ff007230 */ /* 0x104fe40000004100 */
[----:B------:R-:W-:Y:S02]  /*0130*/  HADD2.F32 R6, -RZ, R6.H1_H1 ;  /* 0x30000006ff067230 */ /* 0x000fe40000004100 */
[--C-:B---3--:R-:W-:Y:S01]  /*0140*/  HADD2.F32 R7, -RZ, R8.reuse.H0_H0 ;  /* 0x20000008ff077230 */ /* 0x108fe20000004100 */
[----:B------:R-:W-:Y:S01]  /*0150*/  SHF.R.U32.HI R0, RZ, 0x1f, R0 ;  /* 0x0000001fff007819 */ /* 0x000fe20000011600 */
[----:B------:R-:W-:Y:S01]  /*0160*/  HADD2.F32 R8, -RZ, R8.H1_H1 ;  /* 0x30000008ff087230 */ /* 0x000fe20000004100 */
[----:B0-----:R-:W-:Y:S01]  /*0170*/  SHF.R.U32.HI R5, RZ, 0x1f, R6 ;  /* 0x0000001fff057819 */ /* 0x001fe20000011606 */
[--C-:B----4-:R-:W-:Y:S01]  /*0180*/  HADD2.F32 R9, -RZ, R10.reuse.H0_H0 ;  /* 0x2000000aff097230 */ /* 0x110fe20000004100 */
[----:B------:R-:W-:Y:S01]  /*0190*/  SHF.R.U32.HI R7, RZ, 0x1f, R7 ;  /* 0x0000001fff077819 */ /* 0x000fe20000011607 */
[----:B------:R-:W-:Y:S01]  /*01a0*/  HADD2.F32 R10, -RZ, R10.H1_H1 ;  /* 0x3000000aff0a7230 */ /* 0x000fe20000004100 */
[----:B------:R-:W-:Y:S01]  /*01b0*/  SHF.R.U32.HI R8, RZ, 0x1f, R8 ;  /* 0x0000001fff087819 */ /* 0x000fe20000011608 */
[--C-:B-----5:R-:W-:Y:S01]  /*01c0*/  HADD2.F32 R11, -RZ, R12.reuse.H0_H0 ;  /* 0x2000000cff0b7230 */ /* 0x120fe20000004100 */
[----:B------:R-:W-:Y:S01]  /*01d0*/  SHF.R.U32.HI R9, RZ, 0x1f, R9 ;  /* 0x0000001fff097819 */ /* 0x000fe20000011609 */
[----:B------:R-:W-:Y:S01]  /*01e0*/  HADD2.F32 R4, -RZ, R12.H1_H1 ;  /* 0x3000000cff047230 */ /* 0x000fe20000004100 */
[----:B------:R-:W-:-:S02]  /*01f0*/  SHF.R.U32.HI R10, RZ, 0x1f, R10 ;  /* 0x0000001fff0a7819 */ /* 0x000fc4000001160a */
[----:B------:R-:W-:Y:S02]  /*0200*/  SHF.R.U32.HI R11, RZ, 0x1f, R11 ;  /* 0x0000001fff0b7819 */ /* 0x000fe4000001160b */
[----:B------:R-:W-:Y:S02]  /*0210*/  SHF.R.U32.HI R4, RZ, 0x1f, R4 ;  /* 0x0000001fff047819 */ /* 0x000fe40000011604 */
[----:B------:R-:W-:Y:S02]  /*0220*/  PRMT R5, R5, 0x7604, R0 ;  /* 0x0000760405057816 */ /* 0x000fe40000000000 */
[----:B------:R-:W-:Y:S02]  /*0230*/  PRMT R7, R8, 0x7604, R7 ;  /* 0x0000760408077816 */ /* 0x000fe40000000007 */
[----:B------:R-:W-:Y:S01]  /*0240*/  PRMT R9, R10, 0x7604, R9 ;  /* 0x000076040a097816 */ /* 0x000fe20000000009 */
[----:B------:R-:W-:Y:S01]  /*0250*/  STG.E.U16 [R2.64], R5 ;  /* 0x0000000502007986 */ /* 0x000fe2000c101504 */
[----:B------:R-:W-:-:S03]  /*0260*/  PRMT R11, R4, 0x7604, R11 ;  /* 0x00007604040b7816 */ /* 0x000fc6000000000b */
[----:B------:R-:W-:Y:S04]  /*0270*/  STG.E.U16 [R2.64+0x100], R7 ;  /* 0x0001000702007986 */ /* 0x000fe8000c101504 */
[----:B------:R-:W-:Y:S04]  /*0280*/  STG.E.U16 [R2.64+0x200], R9 ;  /* 0x0002000902007986 */ /* 0x000fe8000c101504 */
[----:B------:R-:W-:Y:S01]  /*0290*/  STG.E.U16 [R2.64+0x300], R11 ;  /* 0x0003000b02007986 */ /* 0x000fe2000c101504 */
[----:B------:R-:W-:Y:S05]  /*02a0*/  EXIT ;  /* 0x000000000000794d */ /* 0x000fea0003800000 */
.L_x_550:
[----:B------:R-:W0:Y:S01]  /*02b0*/  S2R R17, SR_TID.X ;  /* 0x0000000000117919 */ /* 0x000e220000002100 */
[----:B------:R-:W-:-:S02]  /*02c0*/  PRMT R13, RZ, 0x7610, R13 ;  /* 0x00007610ff0d7816 */ /* 0x000fc4000000000d */
[----:B------:R-:W-:Y:S02]  /*02d0*/  PRMT R15, RZ, 0x7610, R15 ;  /* 0x00007610ff0f7816 */ /* 0x000fe4000000000f */
[----:B------:R-:W-:Y:S02]  /*02e0*/  PRMT R14, RZ, 0x7610, R14 ;  /* 0x00007610ff0e7816 */ /* 0x000fe4000000000e */
[----:B0-----:R-:W-:Y:S01]  /*02f0*/  ISETP.GE.AND P0, PT, R17, R12, PT ;  /* 0x0000000c1100720c */ /* 0x001fe20003f06270 */
[----:B------:R-:W-:-:S12]  /*0300*/  IMAD.MOV.U32 R7, RZ, RZ, R17 ;  /* 0x000000ffff077224 */ /* 0x000fd800078e0011 */
[----:B------:R-:W-:Y:S01]  /*0310*/  @!P0 IADD3 R7, R17, 0x80, RZ ;  /* 0x0000008011078810 */ /* 0x000fe20007ffe0ff */
[----:B------:R-:W-:Y:S02]  /*0320*/  @!P0 IMAD.IADD R10, R0, 0x1, R17 ;  /* 0x00000001000a8824 */ /* 0x000fe400078e0211 */
[----:B------:R-:W-:Y:S01]  /*0330*/  @!P0 IMAD.MOV.U32 R11, RZ, RZ, 0x2 ;  /* 0x00000002ff0b8424 */ /* 0x000fe200078e00ff */
[----:B------:R-:W-:-:S03]  /*0340*/  ISETP.GE.AND P6, PT, R7, R12, PT ;  /* 0x0000000c0700720c */ /* 0x000fc60003fc6270 */
[----:B------:R-:W-:-:S05]  /*0350*/  @!P0 IMAD.WIDE.U32 R10, R10, R11, c[0x0][0x170] ;  /* 0x00005c000a0a8625 */ /* 0x000fca00078e000b */
[----:B------:R0:W2:Y:S05]  /*0360*/  @!P0 LDG.E.U16 R15, [R10.64] ;  /* 0x000000040a0f8981 */ /* 0x0000aa000c1e1500 */
[----:B------:R-:W-:Y:S01]  /*0370*/  @!P6 IMAD.IADD R2, R0, 0x1, R7 ;  /* 0x000000010002e824 */ /* 0x000fe200078e0207 */
[----:B------:R-:W-:Y:S01]  /*0380*/  @!P6 IADD3 R7, R7, 0x80, RZ ;  /* 0x000000800707e810 */ /* 0x000fe20007ffe0ff */
[----:B------:R-:W-:-:S03]  /*0390*/  @!P6 IMAD.MOV.U32 R3, RZ, RZ, 0x2 ;  /* 0x00000002ff03e424 */ /* 0x000fc600078e00ff */
[----:B------:R-:W-:Y:S01]  /*03a0*/  ISETP.GE.AND P5, PT, R7, R12, PT ;  /* 0x0000000c0700720c */ /* 0x000fe20003fa6270 */
[----:B------:R-:W-:-:S05]  /*03b0*/  @!P6 IMAD.WIDE.U32 R2, R2, R3, c[0x0][0x170] ;  /* 0x00005c000202e625 */ /* 0x000fca00078e0003 */
[----:B------:R1:W3:Y:S07]  /*03c0*/  @!P6 LDG.E.U16 R13, [R2.64] ;  /* 0x00000004020de981 */ /* 0x0002ee000c1e1500 */
[----:B------:R-:W-:Y:S01]  /*03d0*/  @!P5 IMAD.IADD R22, R0, 0x1, R7 ;  /* 0x000000010016d824 */ /* 0x000fe200078e0207 */
[----:B------:R-:W-:Y:S01]  /*03e0*/  @!P5 IADD3 R7, R7, 0x80, RZ ;  /* 0x000000800707d810 */ /* 0x000fe20007ffe0ff */
[----:B------:R-:W-:-:S03]  /*03f0*/  @!P5 IMAD.MOV.U32 R23, RZ, RZ, 0x2 ;  /* 0x00000002ff17d424 */ /* 0x000fc600078e00ff */
[----:B------:R-:W-:Y:S01]  /*0400*/  ISETP.GE.AND P4, PT, R7, R12, PT ;  /* 0x0000000c0700720c */ /* 0x000fe20003f86270 */
[----:B------:R-:W-:-:S05]  /*0410*/  @!P5 IMAD.WIDE.U32 R22, R22, R23, c[0x0][0x170] ;  /* 0x00005c001616d625 */ /* 0x000fca00078e0017 */
[----:B------:R4:W5:Y:S07]  /*0420*/  @!P5 LDG.E.U16 R14, [R22.64] ;  /* 0x00000004160ed981 */ /* 0x00096e000c1e1500 */
[----:B------:R-:W-:Y:S01]  /*0430*/  @!P4 IMAD.IADD R5, R0, 0x1, R7 ;  /* 0x000000010005c824 */ /* 0x000fe200078e0207 */
[----:B------:R-:W-:-:S04]  /*0440*/  @!P4 IADD3 R7, R7, 0x80, RZ ;  /* 0x000000800707c810 */ /* 0x000fc80007ffe0ff */
[----:B------:R-:W-:-:S13]  /*0450*/  ISETP.GE.AND P3, PT, R7, R12, PT ;  /* 0x0000000c0700720c */ /* 0x000fda0003f66270 */
        /* <DEDUP_REMOVED lines=8> */
[----:B------:R-:W-:Y:S01]  /*04e0*/  ISETP.GE.AND P6, PT, R7, R12, PT ;  /* 0x0000000c0700720c */ /* 0x000fe20003fc6270 */
[----:B------:R-:W-:Y:S02]  /*04f0*/  @!P4 IMAD.MOV.U32 R24, RZ, RZ, 0x2 ;  /* 0x00000002ff18c424 */ /* 0x000fe400078e00ff */
[----:B------:R-:W-:Y:S02]  /*0500*/  @!P3 IMAD.MOV.U32 R9, RZ, RZ, 0x2 ;  /* 0x00000002ff09b424 */ /* 0x000fe400078e00ff */
[----:B------:R-:W-:Y:S02]  /*0510*/  @!P2 IMAD.MOV.U32 R25, RZ, RZ, 0x2 ;  /* 0x00000002ff19a424 */ /* 0x000fe400078e00ff */
[----:B------:R-:W-:Y:S01]  /*0520*/  @!P1 IMAD.MOV.U32 R27, RZ, RZ, 0x2 ;  /* 0x00000002ff1b9424 */ /* 0x000fe200078e00ff */
[----:B------:R-:W-:Y:S01]  /*0530*/  PRMT R16, RZ, 0x7610, R16 ;  /* 0x00007610ff107816 */ /* 0x000fe20000000010 */
[----:B-1----:R-:W-:Y:S01]  /*0540*/  @!P4 IMAD.WIDE.U32 R2, R5, R24, c[0x0][0x170] ;  /* 0x00005c000502c625 */ /* 0x002fe200078e0018 */
[----:B------:R-:W-:-:S03]  /*0550*/  PRMT R18, RZ, 0x7610, R18 ;  /* 0x00007610ff127816 */ /* 0x000fc60000000012 */
[----:B0-----:R-:W-:Y:S01]  /*0560*/  @!P6 IMAD.IADD R10, R0, 0x1, R7 ;  /* 0x00000001000ae824 */ /* 0x001fe200078e0207 */
[----:B------:R-:W-:Y:S01]  /*0570*/  PRMT R19, RZ, 0x7610, R19 ;  /* 0x00007610ff137816 */ /* 0x000fe20000000013 */
[----:B------:R-:W-:Y:S01]  /*0580*/  @!P6 IMAD.MOV.U32 R11, RZ, RZ, 0x2 ;  /* 0x00000002ff0be424 */ /* 0x000fe200078e00ff */
[----:B------:R-:W-:Y:S01]  /*0590*/  PRMT R20, RZ, 0x7610, R20 ;  /* 0x00007610ff147816 */ /* 0x000fe20000000014 */
[----:B------:R-:W-:Y:S01]  /*05a0*/  @!P3 IMAD.WIDE.U32 R4, R4, R9, c[0x0][0x170] ;  /* 0x00005c000404b625 */ /* 0x000fe200078e0009 */
[----:B------:R-:W-:Y:S01]  /*05b0*/  PRMT R21, RZ, 0x7610, R21 ;  /* 0x00007610ff157816 */ /* 0x000fe20000000015 */
[----:B------:R0:W3:Y:S02]  /*05c0*/  @!P4 LDG.E.U16 R16, [R2.64] ;  /* 0x000000040210c981 */ /* 0x0000e4000c1e1500 */
[----:B------:R-:W-:Y:S02]  /*05d0*/  @!P2 IMAD.WIDE.U32 R6, R6, R25, c[0x0][0x170] ;  /* 0x00005c000606a625 */ /* 0x000fe400078e0019 */
[----:B------:R1:W3:Y:S02]  /*05e0*/  @!P3 LDG.E.U16 R18, [R4.64] ;  /* 0x000000040412b981 */ /* 0x0002e4000c1e1500 */
[----:B------:R-:W-:-:S02]  /*05f0*/  @!P1 IMAD.WIDE.U32 R8, R8, R27, c[0x0][0x170] ;  /* 0x00005c0008089625 */ /* 0x000fc400078e001b */
[----:B------:R0:W3:Y:S02]  /*0600*/  @!P2 LDG.E.U16 R19, [R6.64] ;  /* 0x000000040613a981 */ /* 0x0000e4000c1e1500 */
[----:B------:R-:W-:Y:S02]  /*0610*/  @!P6 IMAD.WIDE.U32 R10, R10, R11, c[0x0][0x170] ;  /* 0x00005c000a0ae625 */ /* 0x000fe400078e000b */
[----:B------:R-:W3:Y:S04]  /*0620*/  @!P1 LDG.E.U16 R20, [R8.64] ;  /* 0x0000000408149981 */ /* 0x000ee8000c1e1500 */
[----:B------:R-:W3:Y:S01]  /*0630*/  @!P6 LDG.E.U16 R21, [R10.64] ;  /* 0x000000040a15e981 */ /* 0x000ee2000c1e1500 */
[----:B----4-:R-:W-:-:S04]  /*0640*/  IADD3 R23, R17, 0x100, RZ ;  /* 0x0000010011177810 */ /* 0x010fc80007ffe0ff */
[-C--:B------:R-:W-:Y:S01]  /*0650*/  ISETP.GE.AND P6, PT, R23, R12.reuse, PT ;  /* 0x0000000c1700720c */ /* 0x080fe20003fc6270 */
[----:B0-----:R-:W-:Y:S01]  /*0660*/  @!P0 IMAD.IADD R2, R0, 0x1, R17 ;  /* 0x0000000100028824 */ /* 0x001fe200078e0211 */
[C---:B------:R-:W-:Y:S02]  /*0670*/  IADD3 R25, R17.reuse, 0x180, RZ ;  /* 0x0000018011197810 */ /* 0x040fe40007ffe0ff */
[----:B------:R-:W-:Y:S02]  /*0680*/  IADD3 R3, R17, 0x280, RZ ;  /* 0x0000028011037810 */ /* 0x000fe40007ffe0ff */
[----:B------:R-:W-:Y:S02]  /*0690*/  ISETP.GE.AND P1, PT, R25, R12, PT ;  /* 0x0000000c1900720c */ /* 0x000fe40003f26270 */
[----:B------:R-:W-:Y:S02]  /*06a0*/  @!P0 IADD3 R2, P5, R2, c[0x0][0x168], RZ ;  /* 0x00005a0002028a10 */ /* 0x000fe40007fbe0ff */
[----:B------:R-:W-:-:S02]  /*06b0*/  IADD3 R25, R17, 0x80, RZ ;  /* 0x0000008011197810 */ /* 0x000fc40007ffe0ff */
[----:B------:R-:W-:Y:S02]  /*06c0*/  IADD3 R23, R17, 0x200, RZ ;  /* 0x0000020011177810 */ /* 0x000fe40007ffe0ff */
[-C--:B------:R-:W-:Y:S01]  /*06d0*/  ISETP.GE.AND P3, PT, R3, R12.reuse, PT ;  /* 0x0000000c0300720c */ /* 0x080fe20003f66270 */
[----:B------:R-:W-:Y:S01]  /*06e0*/  @!P0 IMAD.X R3, RZ, RZ, c[0x0][0x16c], P5 ;  /* 0x00005b00ff038624 */ /* 0x000fe200028e06ff */
[C---:B-1----:R-:W-:Y:S02]  /*06f0*/  IADD3 R5, R17.reuse, 0x300, RZ ;  /* 0x0000030011057810 */ /* 0x042fe40007ffe0ff */
[----:B------:R-:W-:Y:S01]  /*0700*/  IADD3 R7, R17, 0x380, RZ ;  /* 0x0000038011077810 */ /* 0x000fe20007ffe0ff */
[----:B------:R-:W-:Y:S01]  /*0710*/  @!P0 IMAD.MOV.U32 R17, RZ, RZ, R25 ;  /* 0x000000ffff118224 */ /* 0x000fe200078e0019 */
[-C--:B------:R-:W-:Y:S02]  /*0720*/  ISETP.GE.AND P2, PT, R23, R12.reuse, PT ;  /* 0x0000000c1700720c */ /* 0x080fe40003f46270 */
[----:B------:R-:W-:-:S02]  /*0730*/  ISETP.GE.AND P4, PT, R25, R12, PT ;  /* 0x0000000c1900720c */ /* 0x000fc40003f86270 */
[----:B------:R-:W-:Y:S01]  /*0740*/  ISETP.GE.AND P5, PT, R5, R12, PT ;  /* 0x0000000c0500720c */ /* 0x000fe20003fa6270 */
[----:B------:R-:W-:Y:S01]  /*0750*/  BSSY B0, `(.L_x_551) ;  /* 0x000003f000007945 */ /* 0x000fe20003800000 */
[----:B------:R-:W-:Y:S01]  /*0760*/  BSSY B1, `(.L_x_552) ;  /* 0x0000037000017945 */ /* 0x000fe20003800000 */
[----:B--2---:R-:W-:-:S05]  /*0770*/  @!P0 HADD2.F32 R15, -RZ, R15.H0_H0 ;  /* 0x2000000fff0f8230 */ /* 0x004fca0000004100 */
[----:B------:R-:W-:-:S05]  /*0780*/  @!P0 SHF.R.U32.HI R15, RZ, 0x1f, R15 ;  /* 0x0000001fff0f8819 */ /* 0x000fca000001160f */
[----:B------:R0:W-:Y:S01]  /*0790*/  @!P0 STG.E.U8 [R2.64], R15 ;  /* 0x0000000f02008986 */ /* 0x0001e2000c101104 */
[----:B------:R-:W-:Y:S01]  /*07a0*/  ISETP.GE.AND P0, PT, R17, R12, PT ;  /* 0x0000000c1100720c */ /* 0x000fe20003f06270 */
[----:B-----5:R-:W-:-:S05]  /*07b0*/  @!P6 HADD2.F32 R4, -RZ, R14.H0_H0 ;  /* 0x2000000eff04e230 */ /* 0x020fca0000004100 */
[----:B------:R-:W-:Y:S02]  /*07c0*/  @!P6 SHF.R.U32.HI R4, RZ, 0x1f, R4 ;  /* 0x0000001fff04e819 */ /* 0x000fe40000011604 */
[----:B------:R-:W-:Y:S01]  /*07d0*/  ISETP.GE.AND P6, PT, R7, R12, PT ;  /* 0x0000000c0700720c */ /* 0x000fe20003fc6270 */
[----:B---3--:R-:W-:-:S05]  /*07e0*/  @!P4 HADD2.F32 R13, -RZ, R13.H0_H0 ;  /* 0x2000000dff0dc230 */ /* 0x008fca0000004100 */
[----:B------:R-:W-:Y:S01]  /*07f0*/  @!P4 SHF.R.U32.HI R13, RZ, 0x1f, R13 ;  /* 0x0000001fff0dc819 */ /* 0x000fe2000001160d */
[----:B------:R-:W-:Y:S02]  /*0800*/  @!P1 HADD2.F32 R16, -RZ, R16.H0_H0 ;  /* 0x20000010ff109230 */ /* 0x000fe40000004100 */
[----:B------:R-:W-:Y:S02]  /*0810*/  @!P2 HADD2.F32 R18, -RZ, R18.H0_H0 ;  /* 0x20000012ff12a230 */ /* 0x000fe40000004100 */
[----:B------:R-:W-:Y:S02]  /*0820*/  @!P3 HADD2.F32 R19, -RZ, R19.H0_H0 ;  /* 0x20000013ff13b230 */ /* 0x000fe40000004100 */
[----:B------:R-:W-:Y:S02]  /*0830*/  @!P5 HADD2.F32 R20, -RZ, R20.H0_H0 ;  /* 0x20000014ff14d230 */ /* 0x000fe40000004100 */
[----:B------:R-:W-:Y:S01]  /*0840*/  @!P6 HADD2.F32 R21, -RZ, R21.H0_H0 ;  /* 0x20000015ff15e230 */ /* 0x000fe20000004100 */
[----:B------:R-:W-:-:S02]  /*0850*/  @!P1 SHF.R.U32.HI R9, RZ, 0x1f, R16 ;  /* 0x0000001fff099819 */ /* 0x000fc40000011610 */
[----:B0-----:R-:W-:Y:S02]  /*0860*/  @!P2 SHF.R.U32.HI R3, RZ, 0x1f, R18 ;  /* 0x0000001fff03a819 */ /* 0x001fe40000011612 */
[----:B------:R-:W-:Y:S02]  /*0870*/  @!P3 SHF.R.U32.HI R19, RZ, 0x1f, R19 ;  /* 0x0000001fff13b819 */ /* 0x000fe40000011613 */
[----:B------:R-:W-:Y:S02]  /*0880*/  @!P5 SHF.R.U32.HI R11, RZ, 0x1f, R20 ;  /* 0x0000001fff0bd819 */ /* 0x000fe40000011614 */
[----:B------:R-:W-:Y:S01]  /*0890*/  @!P6 SHF.R.U32.HI R2, RZ, 0x1f, R21 ;  /* 0x0000001fff02e819 */ /* 0x000fe20000011615 */
[----:B------:R-:W-:Y:S05]  /*08a0*/  @P0 BRA `(.L_x_553) ;  /* 0x000000c000000947 */ /* 0x000fea0003800000 */
[----:B------:R-:W-:Y:S01]  /*08b0*/  IMAD.IADD R6, R0, 0x1, R17 ;  /* 0x0000000100067824 */ /* 0x000fe200078e0211 */
[----:B------:R-:W-:-:S04]  /*08c0*/  IADD3 R17, R17, 0x80, RZ ;  /* 0x0000008011117810 */ /* 0x000fc80007ffe0ff */
[----:B------:R-:W-:-:S05]  /*08d0*/  IADD3 R6, P0, R6, c[0x0][0x168], RZ ;  /* 0x00005a0006067a10 */ /* 0x000fca0007f1e0ff */
[----:B------:R-:W-:Y:S01]  /*08e0*/  IMAD.X R7, RZ, RZ, c[0x0][0x16c], P0 ;  /* 0x00005b00ff077624 */ /* 0x000fe200000e06ff */
[----:B------:R-:W-:-:S04]  /*08f0*/  ISETP.GE.AND P0, PT, R17, R12, PT ;  /* 0x0000000c1100720c */ /* 0x000fc80003f06270 */
[----:B------:R0:W-:Y:S09]  /*0900*/  STG.E.U8 [R6.64], R13 ;  /* 0x0000000d06007986 */ /* 0x0001f2000c101104 */
[----:B------:R-:W-:Y:S05]  /*0910*/  @P0 BRA `(.L_x_554) ;  /* 0x000000c000000947 */ /* 0x000fea0003800000 */
[----:B0-----:R-:W-:Y:S01]  /*0920*/  IMAD.IADD R6, R0, 0x1, R17 ;  /* 0x0000000100067824 */ /* 0x001fe200078e0211 */
[----:B------:R-:W-:-:S04]  /*0930*/  IADD3 R17, R17, 0x80, RZ ;  /* 0x0000008011117810 */ /* 0x000fc80007ffe0ff */
[----:B------:R-:W-:-:S05]  /*0940*/  IADD3 R6, P0, R6, c[0x0][0x168], RZ ;  /* 0x00005a0006067a10 */ /* 0x000fca0007f1e0ff */
[----:B------:R-:W-:-:S05]  /*0950*/  IMAD.X R7, RZ, RZ, c[0x0][0x16c], P0 ;  /* 0x00005b00ff077624 */ /* 0x000fca00000e06ff */
[----:B------:R0:W-:Y:S03]  /*0960*/  STG.E.U8 [R6.64], R4 ;  /* 0x0000000406007986 */ /* 0x0001e6000c101104 */
.L_x_553:
[----:B------:R-:W-:-:S13]  /*0970*/  ISETP.GE.AND P0, PT, R17, R12, PT ;  /* 0x0000000c1100720c */ /* 0x000fda0003f06270 */
[----:B------:R-:W-:Y:S05]  /*0980*/  @P0 BRA `(.L_x_555) ;  /* 0x000000c000000947 */ /* 0x000fea0003800000 */
[----:B0-----:R-:W-:Y:S01]  /*0990*/  IMAD.IADD R4, R0, 0x1, R17 ;  /* 0x0000000100047824 */ /* 0x001fe200078e0211 */
[----:B------:R-:W-:-:S04]  /*09a0*/  IADD3 R17, R17, 0x80, RZ ;  /* 0x0000008011117810 */ /* 0x000fc80007ffe0ff */
[----:B------:R-:W-:-:S05]  /*09b0*/  IADD3 R4, P0, R4, c[0x0][0x168], RZ ;  /* 0x00005a0004047a10 */ /* 0x000fca0007f1e0ff */
[----:B------:R-:W-:-:S05]  /*09c0*/  IMAD.X R5, RZ, RZ, c[0x0][0x16c], P0 ;  /* 0x00005b00ff057624 */ /* 0x000fca00000e06ff */
[----:B------:R0:W-:Y:S03]  /*09d0*/  STG.E.U8 [R4.64], R9 ;  /* 0x0000000904007986 */ /* 0x0001e6000c101104 */
.L_x_554:
[----:B------:R-:W-:-:S13]  /*09e0*/  ISETP.GE.AND P0, PT, R17, R12, PT ;  /* 0x0000000c1100720c */ /* 0x000fda0003f06270 */
[----:B------:R-:W-:Y:S05]  /*09f0*/  @P0 BRA `(.L_x_556) ;  /* 0x000000d000000947 */ /* 0x000fea0003800000 */
[----:B0-----:R-:W-:Y:S01]  /*0a00*/  IMAD.IADD R4, R0, 0x1, R17 ;  /* 0x0000000100047824 */ /* 0x001fe200078e0211 */
[----:B------:R-:W-:-:S04]  /*0a10*/  IADD3 R17, R17, 0x80, RZ ;  /* 0x0000008011117810 */ /* 0x000fc80007ffe0ff */
[----:B------:R-:W-:-:S05]  /*0a20*/  IADD3 R4, P0, R4, c[0x0][0x168], RZ ;  /* 0x00005a0004047a10 */ /* 0x000fca0007f1e0ff */
[----:B------:R-:W-:-:S05]  /*0a30*/  IMAD.X R5, RZ, RZ, c[0x0][0x16c], P0 ;  /* 0x00005b00ff057624 */ /* 0x000fca00000e06ff */
[----:B------:R0:W-:Y:S03]  /*0a40*/  STG.E.U8 [R4.64], R3 ;  /* 0x0000000304007986 */ /* 0x0001e6000c101104 */
.L_x_555:
[----:B------:R-:W-:-:S13]  /*0a50*/  ISETP.GE.AND P0, PT, R17, R12, PT ;  /* 0x0000000c1100720c */ /* 0x000fda0003f06270 */
[----:B------:R-:W-:Y:S01]  /*0a60*/  @P0 BREAK B1 ;  /* 0x0000000000010942 */ /* 0x000fe20003800000 */
[----:B------:R-:W-:Y:S05]  /*0a70*/  @P0 BRA `(.L_x_557) ;  /* 0x000000c000000947 */ /* 0x000fea0003800000 */
[----:B0-----:R-:W-:Y:S01]  /*0a80*/  IMAD.IADD R4, R0, 0x1, R17 ;  /* 0x0000000100047824 */ /* 0x001fe200078e0211 */
[----:B------:R-:W-:-:S04]  /*0a90*/  IADD3 R17, R17, 0x80, RZ ;  /* 0x0000008011117810 */ /* 0x000fc80007ffe0ff */
[----:B------:R-:W-:-:S05]  /*0aa0*/  IADD3 R4, P0, R4, c[0x0][0x168], RZ ;  /* 0x00005a0004047a10 */ /* 0x000fca0007f1e0ff */
[----:B------:R-:W-:-:S05]  /*0ab0*/  IMAD.X R5, RZ, RZ, c[0x0][0x16c], P0 ;  /* 0x00005b00ff057624 */ /* 0x000fca00000e06ff */
[----:B------:R0:W-:Y:S03]  /*0ac0*/  STG.E.U8 [R4.64], R19 ;  /* 0x0000001304007986 */ /* 0x0001e6000c101104 */
.L_x_556:
[----:B------:R-:W-:Y:S05]  /*0ad0*/  BSYNC B1 ;  /* 0x0000000000017941 */ /* 0x000fea0003800000 */
.L_x_552:
[----:B------:R-:W-:-:S13]  /*0ae0*/  ISETP.GE.AND P0, PT, R17, R12, PT ;  /* 0x0000000c1100720c */ /* 0x000fda0003f06270 */
[----:B0-----:R-:W-:Y:S01]  /*0af0*/  @!P0 IMAD.IADD R4, R0, 0x1, R17 ;  /* 0x0000000100048824 */ /* 0x001fe200078e0211 */
[----:B------:R-:W-:-:S04]  /*0b00*/  @!P0 IADD3 R17, R17, 0x80, RZ ;  /* 0x0000008011118810 */ /* 0x000fc80007ffe0ff */
[----:B------:R-:W-:-:S05]  /*0b10*/  @!P0 IADD3 R4, P1, R4, c[0x0][0x168], RZ ;  /* 0x00005a0004048a10 */ /* 0x000fca0007f3e0ff */
[----:B------:R-:W-:-:S05]  /*0b20*/  @!P0 IMAD.X R5, RZ, RZ, c[0x0][0x16c], P1 ;  /* 0x00005b00ff058624 */ /* 0x000fca00008e06ff */
[----:B------:R0:W-:Y:S03]  /*0b30*/  @!P0 STG.E.U8 [R4.64], R11 ;  /* 0x0000000b04008986 */ /* 0x0001e6000c101104 */
.L_x_557:
[----:B------:R-:W-:Y:S05]  /*0b40*/  BSYNC B0 ;  /* 0x0000000000007941 */ /* 0x000fea0003800000 */
.L_x_551:
[----:B------:R-:W-:Y:S01]  /*0b50*/  WARPSYNC 0xffffffff ;  /* 0xffffffff00007948 */ /* 0x000fe20003800000 */
[----:B------:R-:W-:-:S13]  /*0b60*/  ISETP.GE.AND P0, PT, R17, R12, PT ;  /* 0x0000000c1100720c */ /* 0x000fda0003f06270 */
[----:B------:R-:W-:Y:S05]  /*0b70*/  @P0 EXIT ;  /* 0x000000000000094d */ /* 0x000fea0003800000 */
[----:B------:R-:W-:-:S05]  /*0b80*/  IMAD.IADD R0, R0, 0x1, R17 ;  /* 0x0000000100007824 */ /* 0x000fca00078e0211 */
[----:B0-----:R-:W-:-:S05]  /*0b90*/  IADD3 R4, P0, R0, c[0x0][0x168], RZ ;  /* 0x00005a0000047a10 */ /* 0x001fca0007f1e0ff */
[----:B------:R-:W-:-:S05]  /*0ba0*/  IMAD.X R5, RZ, RZ, c[0x0][0x16c], P0 ;  /* 0x00005b00ff057624 */ /* 0x000fca00000e06ff */
[----:B------:R-:W-:Y:S01]  /*0bb0*/  STG.E.U8 [R4.64], R2 ;  /* 0x0000000204007986 */ /* 0x000fe2000c101104 */
[----:B------:R-:W-:Y:S05]  /*0bc0*/  EXIT ;  /* 0x000000000000794d */ /* 0x000fea0003800000 */
.L_x_558:
        /* <DEDUP_REMOVED lines=11> */
.L_x_22306:


//--------------------- .text._ZN2at6native29vectorized_elementwise_kernelILi4EZZZNS0_19signbit_kernel_cudaERNS_18TensorIteratorBaseEENKUlvE0_clEvENKUlvE2_clEvEUlN3c104HalfEE_St5arrayIPcLm2EEEEviT0_T1_ --------------------------
	.section	.text._ZN2at6native29vectorized_elementwise_kernelILi4EZZZNS0_19signbit_kernel_cudaERNS_18TensorIteratorBaseEENKUlvE0_clEvENKUlvE2_clEvEUlN3c104HalfEE_St5arrayIPcLm2EEEEviT0_T1_,"ax",@progbits
	.sectioninfo	@"SHI_REGISTERS=30"
	.align	128
        .global         _ZN2at6native29vectorized_elementwise_kernelILi4EZZZNS0_19signbit_kernel_cudaERNS_18TensorIteratorBaseEENKUlvE0_clEvENKUlvE2_clEvEUlN3c104HalfEE_St5arrayIPcLm2EEEEviT0_T1_
        .type           _ZN2at6native29vectorized_elementwise_kernelILi4EZZZNS0_19signbit_kernel_cudaERNS_18TensorIteratorBaseEENKUlvE0_clEvENKUlvE2_clEvEUlN3c104HalfEE_St5arrayIPcLm2EEEEviT0_T1_,@function
        .size           _ZN2at6native29vectorized_elementwise_kernelILi4EZZZNS0_19signbit_kernel_cudaERNS_18TensorIteratorBaseEENKUlvE0_clEvENKUlvE2_clEvEUlN3c104HalfEE_St5arrayIPcLm2EEEEviT0_T1_,(.L_x_22307 - _ZN2at6native29vectorized_elementwise_kernelILi4EZZZNS0_19signbit_kernel_cudaERNS_18TensorIteratorBaseEENKUlvE0_clEvENKUlvE2_clEvEUlN3c104HalfEE_St5arrayIPcLm2EEEEviT0_T1_)
        .other          _ZN2at6native29vectorized_elementwise_kernelILi4EZZZNS0_19signbit_kernel_cudaERNS_18TensorIteratorBaseEENKUlvE0_clEvENKUlvE2_clEvEUlN3c104HalfEE_St5arrayIPcLm2EEEEviT0_T1_,@"STO_CUDA_ENTRY STV_DEFAULT"
_ZN2at6native29vectorized_elementwise_kernelILi4EZZZNS0_19signbit_kernel_cudaERNS_18TensorIteratorBaseEENKUlvE0_clEvENKUlvE2_clEvEUlN3c104HalfEE_St5arrayIPcLm2EEEEviT0_T1_:
.text._ZN2at6native29vectorized_elementwise_kernelILi4EZZZNS0_19signbit_kernel_cudaERNS_18TensorIteratorBaseEENKUlvE0_clEvENKUlvE2_clEvEUlN3c104HalfEE_St5arrayIPcLm2EEEEviT0_T1_:
        /* <DEDUP_REMOVED lines=11> */
[----:B------:R-:W2:Y:S04]  /*00b0*/  LDG.E.64 R4, [R8.64] ;  /* 0x0000000408047981 */ /* 0x000ea8000c1e1b00 */
[----:B------:R-:W3:Y:S01]  /*00c0*/  LDG.E.64 R2, [R8.64+0x400] ;  /* 0x0004000408027981 */ /* 0x000ee2000c1e1b00 */
[--C-:B--2---:R-:W-:Y:S02]  /*00d0*/  HADD2.F32 R7, -RZ, R4.reuse.H0_H0 ;  /* 0x20000004ff077230 */ /* 0x104fe40000004100 */
[----:B------:R-:W-:Y:S02]  /*00e0*/  HADD2.F32 R4, -RZ, R4.H1_H1 ;  /* 0x30000004ff047230 */ /* 0x000fe40000004100 */
[--C-:B---3--:R-:W-:Y:S01]  /*00f0*/  HADD2.F32 R10, -RZ, R2.reuse.H0_H0 ;  /* 0x20000002ff0a7230 */ /* 0x108fe20000004100 */
[----:B------:R-:W-:Y:S01]  /*0100*/  SHF.R.U32.HI R7, RZ, 0x1f, R7 ;  /* 0x0000001fff077819 */ /* 0x000fe20000011607 */
[----:B------:R-:W-:Y:S01]  /*0110*/  HADD2.F32 R2, -RZ, R2.H1_H1 ;  /* 0x30000002ff027230 */ /* 0x000fe20000004100 */
[----:B------:R-:W-:-:S02]  /*0120*/  SHF.R.U32.HI R4, RZ, 0x1f, R4 ;  /* 0x0000001fff047819 */ /* 0x000fc40000011604 */
[----:B------:R-:W-:Y:S02]  /*0130*/  SHF.R.U32.HI R10, RZ, 0x1f, R10 ;  /* 0x0000001fff0a7819 */ /* 0x000fe4000001160a */
[----:B------:R-:W-:Y:S01]  /*0140*/  PRMT R13, R4, 0x7604, R7 ;  /* 0x00007604040d7816 */ /* 0x000fe20000000007 */
[----:B------:R-:W-:Y:S01]  /*0150*/  HADD2.F32 R4, -RZ, R5.H0_H0 ;  /* 0x20000005ff047230 */ /* 0x000fe20000004100 */
[----:B------:R-:W-:Y:S01]  /*0160*/  SHF.R.U32.HI R11, RZ, 0x1f, R2 ;  /* 0x0000001fff0b7819 */ /* 0x000fe20000011602 */
[----:B------:R-:W-:Y:S01]  /*0170*/  HADD2.F32 R7, -RZ, R3.H0_H0 ;  /* 0x20000003ff077230 */ /* 0x000fe20000004100 */
[----:B------:R-:W-:Y:S01]  /*0180*/  IADD3 R2, P0, R0, c[0x0][0x168], RZ ;  /* 0x00005a0000027a10 */ /* 0x000fe20007f1e0ff */
[----:B------:R-:W-:Y:S01]  /*0190*/  HADD2.F32 R5, -RZ, R5.H1_H1 ;  /* 0x30000005ff057230 */ /* 0x000fe20000004100 */
[----:B------:R-:W-:Y:S01]  /*01a0*/  PRMT R10, R11, 0x7604, R10 ;  /* 0x000076040b0a7816 */ /* 0x000fe2000000000a */
[----:B------:R-:W-:Y:S01]  /*01b0*/  HADD2.F32 R0, -RZ, R3.H1_H1 ;  /* 0x30000003ff007230 */ /* 0x000fe20000004100 */
[----:B------:R-:W-:Y:S01]  /*01c0*/  SHF.R.U32.HI R4, RZ, 0x1f, R4 ;  /* 0x0000001fff047819 */ /* 0x000fe20000011604 */
[----:B------:R-:W-:Y:S01]  /*01d0*/  IMAD.X R3, RZ, RZ, c[0x0][0x16c], P0 ;  /* 0x00005b00ff037624 */ /* 0x000fe200000e06ff */
[----:B------:R-:W-:-:S02]  /*01e0*/  SHF.R.U32.HI R7, RZ, 0x1f, R7 ;  /* 0x0000001fff077819 */ /* 0x000fc40000011607 */
[----:B------:R-:W-:Y:S01]  /*01f0*/  PRMT R4, R4, 0x7054, R13 ;  /* 0x0000705404047816 */ /* 0x000fe2000000000d */
[----:B------:R-:W-:Y:S01]  /*0200*/  IMAD.WIDE R2, R6, 0x4, R2 ;  /* 0x0000000406027825 */ /* 0x000fe200078e0202 */
[----:B------:R-:W-:Y:S02]  /*0210*/  PRMT R7, R7, 0x7054, R10 ;  /* 0x0000705407077816 */ /* 0x000fe4000000000a */
[----:B------:R-:W-:Y:S02]  /*0220*/  SHF.R.U32.HI R5, RZ, 0x1f, R5 ;  /* 0x0000001fff057819 */ /* 0x000fe40000011605 */
[----:B------:R-:W-:Y:S02]  /*0230*/  SHF.R.U32.HI R0, RZ, 0x1f, R0 ;  /* 0x0000001fff007819 */ /* 0x000fe40000011600 */
[----:B------:R-:W-:Y:S02]  /*0240*/  PRMT R5, R5, 0x654, R4 ;  /* 0x0000065405057816 */ /* 0x000fe40000000004 */
[----:B------:R-:W-:-:S03]  /*0250*/  PRMT R7, R0, 0x654, R7 ;  /* 0x0000065400077816 */ /* 0x000fc60000000007 */
[----:B------:R-:W-:Y:S04]  /*0260*/  STG.E [R2.64], R5 ;  /* 0x0000000502007986 */ /* 0x000fe8000c101904 */
[----:B------:R-:W-:Y:S01]  /*0270*/  STG.E [R2.64+0x200], R7 ;  /* 0x0002000702007986 */ /* 0x000fe2000c101904 */
[----:B------:R-:W-:Y:S05]  /*0280*/  EXIT ;  /* 0x000000000000794d */ /* 0x000fea0003800000 */
.L_x_559:
[----:B------:R-:W0:Y:S01]  /*0290*/  S2R R17, SR_TID.X ;  /* 0x0000000000117919 */ /* 0x000e220000002100 */
[----:B------:R-:W-:Y:S02]  /*02a0*/  PRMT R13, RZ, 0x7610, R13 ;  /* 0x00007610ff0d7816 */ /* 0x000fe4000000000d */
[----:B------:R-:W-:Y:S02]  /*02b0*/  PRMT R15, RZ, 0x7610, R15 ;  /* 0x00007610ff0f7816 */ /* 0x000fe4000000000f */
[----:B------:R-:W-:-:S02]  /*02c0*/  PRMT R14, RZ, 0x7610, R14 ;  /* 0x00007610ff0e7816 */ /* 0x000fc4000000000e */
        /* <DEDUP_REMOVED lines=104> */
.L_x_562:
[----:B------:R-:W-:-:S13]  /*0950*/  ISETP.GE.AND P0, PT, R17, R12, PT ;  /* 0x0000000c1100720c */ /* 0x000fda0003f06270 */
[----:B------:R-:W-:Y:S05]  /*0960*/  @P0 BRA `(.L_x_564) ;  /* 0x000000c000000947 */ /* 0x000fea0003800000 */
[----:B0-----:R-:W-:Y:S01]  /*0970*/  IMAD.IADD R4, R0, 0x1, R17 ;  /* 0x0000000100047824 */ /* 0x001fe200078e0211 */
[----:B------:R-:W-:-:S04]  /*0980*/  IADD3 R17, R17, 0x80, RZ ;  /* 0x0000008011117810 */ /* 0x000fc80007ffe0ff */
[----:B------:R-:W-:-:S05]  /*0990*/  IADD3 R4, P0, R4, c[0x0][0x168], RZ ;  /* 0x00005a0004047a10 */ /* 0x000fca0007f1e0ff */
[----:B------:R-:W-:-:S05]  /*09a0*/  IMAD.X R5, RZ, RZ, c[0x0][0x16c], P0 ;  /* 0x00005b00ff057624 */ /* 0x000fca00000e06ff */
[----:B------:R0:W-:Y:S03]  /*09b0*/  STG.E.U8 [R4.64], R9 ;  /* 0x0000000904007986 */ /* 0x0001e6000c101104 */
.L_x_563:
[----:B------:R-:W-:-:S13]  /*09c0*/  ISETP.GE.AND P0, PT, R17, R12, PT ;  /* 0x0000000c1100720c */ /* 0x000fda0003f06270 */
[----:B------:R-:W-:Y:S05]  /*09d0*/  @P0 BRA `(.L_x_565) ;  /* 0x000000d000000947 */ /* 0x000fea0003800000 */
[----:B0-----:R-:W-:Y:S01]  /*09e0*/  IMAD.IADD R4, R0, 0x1, R17 ;  /* 0x0000000100047824 */ /* 0x001fe200078e0211 */
[----:B------:R-:W-:-:S04]  /*09f0*/  IADD3 R17, R17, 0x80, RZ ;  /* 0x0000008011117810 */ /* 0x000fc80007ffe0ff */
[----:B------:R-:W-:-:S05]  /*0a00*/  IADD3 R4, P0, R4, c[0x0][0x168], RZ ;  /* 0x00005a0004047a10 */ /* 0x000fca0007f1e0ff */
[----:B------:R-:W-:-:S05]  /*0a10*/  IMAD.X R5, RZ, RZ, c[0x0][0x16c], P0 ;  /* 0x00005b00ff057624 */ /* 0x000fca00000e06ff */
[----:B------:R0:W-:Y:S03]  /*0a20*/  STG.E.U8 [R4.64], R3 ;  /* 0x0000000304007986 */ /* 0x0001e6000c101104 */
.L_x_564:
        /* <DEDUP_REMOVED lines=8> */
.L_x_565:
[----:B------:R-:W-:Y:S05]  /*0ab0*/  BSYNC B1 ;  /* 0x0000000000017941 */ /* 0x000fea0003800000 */
.L_x_561:
[----:B------:R-:W-:-:S13]  /*0ac0*/  ISETP.GE.AND P0, PT, R17, R12, PT ;  /* 0x0000000c1100720c */ /* 0x000fda0003f06270 */
[----:B0-----:R-:W-:Y:S01]  /*0ad0*/  @!P0 IMAD.IADD R4, R0, 0x1, R17 ;  /* 0x0000000100048824 */ /* 0x001fe200078e0211 */
[----:B------:R-:W-:-:S04]  /*0ae0*/  @!P0 IADD3 R17, R17, 0x80, RZ ;  /* 0x0000008011118810 */ /* 0x000fc80007ffe0ff */
[----:B------:R-:W-:-:S05]  /*0af0*/  @!P0 IADD3 R4, P1, R4, c[0x0][0x168], RZ ;  /* 0x00005a0004048a10 */ /* 0x000fca0007f3e0ff */
[----:B------:R-:W-:-:S05]  /*0b00*/  @!P0 IMAD.X R5, RZ, RZ, c[0x0][0x16c], P1 ;  /* 0x00005b00ff058624 */ /* 0x000fca00008e06ff */
[----:B------:R0:W-:Y:S03]  /*0b10*/  @!P0 STG.E.U8 [R4.64], R11 ;  /* 0x0000000b04008986 */ /* 0x0001e6000c101104 */
.L_x_566:
[----:B------:R-:W-:Y:S05]  /*0b20*/  BSYNC B0 ;  /* 0x0000000000007941 */ /* 0x000fea0003800000 */
.L_x_560:
        /* <DEDUP_REMOVED lines=8> */
.L_x_567:
        /* <DEDUP_REMOVED lines=13> */
.L_x_22307:


//--------------------- .text._ZN2at6native29vectorized_elementwise_kernelILi8EZZZNS0_19signbit_kernel_cudaERNS_18TensorIteratorBaseEENKUlvE0_clEvENKUlvE2_clEvEUlN3c104HalfEE_St5arrayIPcLm2EEEEviT0_T1_ --------------------------
	.section	.text._ZN2at6native29vectorized_elementwise_kernelILi8EZZZNS0_19signbit_kernel_cudaERNS_18TensorIteratorBaseEENKUlvE0_clEvENKUlvE2_clEvEUlN3c104HalfEE_St5arrayIPcLm2EEEEviT0_T1_,"ax",@progbits
	.sectioninfo	@"SHI_REGISTERS=4"
	.align	128
        .global         _ZN2at6native29vectorized_elementwise_kernelILi8EZZZNS0_19signbit_kernel_cudaERNS_18TensorIteratorBaseEENKUlvE0_clEvENKUlvE2_clEvEUlN3c104HalfEE_St5arrayIPcLm2EEEEviT0_T1_
        .type           _ZN2at6native29vectorized_elementwise_kernelILi8EZZZNS0_19signbit_kernel_cudaERNS_18TensorIteratorBaseEENKUlvE0_clEvENKUlvE2_clEvEUlN3c104HalfEE_St5arrayIPcLm2EEEEviT0_T1_,@function
        .size           _ZN2at6native29vectorized_elementwise_kernelILi8EZZZNS0_19signbit_kernel_cudaERNS_18TensorIteratorBaseEENKUlvE0_clEvENKUlvE2_clEvEUlN3c104HalfEE_St5arrayIPcLm2EEEEviT0_T1_,(.L_x_22308 - _ZN2at6native29vectorized_elementwise_kernelILi8EZZZNS0_19signbit_kernel_cudaERNS_18TensorIteratorBaseEENKUlvE0_clEvENKUlvE2_clEvEUlN3c104HalfEE_St5arrayIPcLm2EEEEviT0_T1_)
        .other          _ZN2at6native29vectorized_elementwise_kernelILi8EZZZNS0_19signbit_kernel_cudaERNS_18TensorIteratorBaseEENKUlvE0_clEvENKUlvE2_clEvEUlN3c104HalfEE_St5arrayIPcLm2EEEEviT0_T1_,@"STO_CUDA_ENTRY STV_DEFAULT"
_ZN2at6native29vectorized_elementwise_kernelILi8EZZZNS0_19signbit_kernel_cudaERNS_18TensorIteratorBaseEENKUlvE0_clEvENKUlvE2_clEvEUlN3c104HalfEE_St5arrayIPcLm2EEEEviT0_T1_:
.text._ZN2at6native29vectorized_elementwise_kernelILi8EZZZNS0_19signbit_kernel_cudaERNS_18TensorIteratorBaseEENKUlvE0_clEvENKUlvE2_clEvEUlN3c104HalfEE_St5arrayIPcLm2EEEEviT0_T1_:
[----:B------:R-:W-:Y:S02]  /*0000*/  MOV R1, c[0x0][0x28] ;  /* 0x00000a0000017a02 */ /* 0x000fe40000000f00 */
[----:B------:R-:W-:Y:S05]  /*0010*/  EXIT ;  /* 0x000000000000794d */ /* 0x000fea0003800000 */
.L_x_568:
        /* <DEDUP_REMOVED lines=14> */
.L_x_22308:


//--------------------- .text._ZN2at6native18elementwise_kernelILi128ELi4EZNS0_15gpu_kernel_implIZZZNS0_19signbit_kernel_cudaERNS_18TensorIteratorBaseEENKUlvE0_clEvENKUlvE1_clEvEUlN3c108BFloat16EE_EEvS4_RKT_EUliE_EEviT1_ --------------------------
	.section	.text._ZN2at6native18elementwise_kernelILi128ELi4EZNS0_15gpu_kernel_implIZZZNS0_19signbit_kernel_cudaERNS_18TensorIteratorBaseEENKUlvE0_clEvENKUlvE1_clEvEUlN3c108BFloat16EE_EEvS4_RKT_EUliE_EEviT1_,"ax",@progbits
	.sectioninfo	@"SHI_REGISTERS=26"
	.align	128
        .global         _ZN2at6native18elementwise_kernelILi128ELi4EZNS0_15gpu_kernel_implIZZZNS0_19signbit_kernel_cudaERNS_18TensorIteratorBaseEENKUlvE0_clEvENKUlvE1_clEvEUlN3c108BFloat16EE_EEvS4_RKT_EUliE_EEviT1_
        .type           _ZN2at6native18elementwise_kernelILi128ELi4EZNS0_15gpu_kernel_implIZZZNS0_19signbit_kernel_cudaERNS_18TensorIteratorBaseEENKUlvE0_clEvENKUlvE1_clEvEUlN3c108BFloat16EE_EEvS4_RKT_EUliE_EEviT1_,@function
        .size           _ZN2at6native18elementwise_kernelILi128ELi4EZNS0_15gpu_kernel_implIZZZNS0_19signbit_kernel_cudaERNS_18TensorIteratorBaseEENKUlvE0_clEvENKUlvE1_clEvEUlN3c108BFloat16EE_EEvS4_RKT_EUliE_EEviT1_,(.L_x_22309 - _ZN2at6native18elementwise_kernelILi128ELi4EZNS0_15gpu_kernel_implIZZZNS0_19signbit_kernel_cudaERNS_18TensorIteratorBaseEENKUlvE0_clEvENKUlvE1_clEvEUlN3c108BFloat16EE_EEvS4_RKT_EUliE_EEviT1_)
        .other          _ZN2at6native18elementwise_kernelILi128ELi4EZNS0_15gpu_kernel_implIZZZNS0_19signbit_kernel_cudaERNS_18TensorIteratorBaseEENKUlvE0_clEvENKUlvE1_clEvEUlN3c108BFloat16EE_EEvS4_RKT_EUliE_EEviT1_,@"STO_CUDA_ENTRY STV_DEFAULT"
_ZN2at6native18elementwise_kernelILi128ELi4EZNS0_15gpu_kernel_implIZZZNS0_19signbit_kernel_cudaERNS_18TensorIteratorBaseEENKUlvE0_clEvENKUlvE1_clEvEUlN3c108BFloat16EE_EEvS4_RKT_EUliE_EEviT1_:
.text._ZN2at6native18elementwise_kernelILi128ELi4EZNS0_15gpu_kernel_implIZZZNS0_19signbit_kernel_cudaERNS_18TensorIteratorBaseEENKUlvE0_clEvENKUlvE1_clEvEUlN3c108BFloat16EE_EEvS4_RKT_EUliE_EEviT1_:
        /* <DEDUP_REMOVED lines=236> */
.L_x_571:
        /* <DEDUP_REMOVED lines=18> */
[----:B0-----:R-:W-:Y:S01]  /*0fe0*/  F2FP.BF16.PACK_AB R0, RZ, R0 ;  /* 0x00000000ff00723e */ /* 0x001fe200000010ff */
[----:B------:R-:W-:Y:S05]  /*0ff0*/  BRA `(.L_x_577) ;  /* 0x00000e7000007947 */ /* 0x000fea0003800000 */
.L_x_575:
[----:B------:R-:W2:Y:S02]  /*1000*/  LDG.E.U8 R2, [R2.64] ;  /* 0x0000002402027981 */ /* 0x000ea4000c1e1100 */
[----:B--2---:R-:W0:Y:S02]  /*1010*/  I2F.U16 R0, R2 ;  /* 0x0000000200007306 */ /* 0x004e240000101000 */
[----:B0-----:R-:W-:Y:S01]  /*1020*/  F2FP.BF16.PACK_AB R0, RZ, R0 ;  /* 0x00000000ff00723e */ /* 0x001fe200000010ff */
[----:B------:R-:W-:Y:S05]  /*1030*/  BRA `(.L_x_577) ;  /* 0x00000e3000007947 */ /* 0x000fea0003800000 */
.L_x_574:
        /* <DEDUP_REMOVED lines=8> */
[----:B0-----:R-:W-:Y:S01]  /*10c0*/  F2FP.BF16.PACK_AB R0, RZ, R0 ;  /* 0x00000000ff00723e */ /* 0x001fe200000010ff */
[----:B------:R-:W-:Y:S05]  /*10d0*/  BRA `(.L_x_577) ;  /* 0x00000d9000007947 */ /* 0x000fea0003800000 */
.L_x_579:
[----:B------:R-:W2:Y:S02]  /*10e0*/  LDG.E R2, [R2.64] ;  /* 0x0000002402027981 */ /* 0x000ea4000c1e1900 */
[----:B--2---:R-:W0:Y:S02]  /*10f0*/  I2F R0, R2 ;  /* 0x0000000200007306 */ /* 0x004e240000201400 */
[----:B0-----:R-:W-:Y:S01]  /*1100*/  F2FP.BF16.PACK_AB R0, RZ, R0 ;  /* 0x00000000ff00723e */ /* 0x001fe200000010ff */
[----:B------:R-:W-:Y:S05]  /*1110*/  BRA `(.L_x_577) ;  /* 0x00000d5000007947 */ /* 0x000fea0003800000 */
.L_x_578:
[----:B------:R-:W2:Y:S02]  /*1120*/  LDG.E.U16 R2, [R2.64] ;  /* 0x0000002402027981 */ /* 0x000ea4000c1e1500 */
[----:B--2---:R-:W0:Y:S02]  /*1130*/  I2F.S16 R0, R2 ;  /* 0x0000000200007306 */ /* 0x004e240000101400 */
[----:B0-----:R-:W-:Y:S01]  /*1140*/  F2FP.BF16.PACK_AB R0, RZ, R0 ;  /* 0x00000000ff00723e */ /* 0x001fe200000010ff */
[----:B------:R-:W-:Y:S05]  /*1150*/  BRA `(.L_x_577) ;  /* 0x00000d1000007947 */ /* 0x000fea0003800000 */
.L_x_573:
[----:B------:R-:W-:-:S13]  /*1160*/  ISETP.GT.AND P0, PT, R4, 0x6, PT ;  /* 0x000000060400780c */ /* 0x000fda0003f04270 */
[----:B------:R-:W-:Y:S05]  /*1170*/  @P0 BRA `(.L_x_580) ;  /* 0x000000b000000947 */ /* 0x000fea0003800000 */
[----:B------:R-:W-:-:S13]  /*1180*/  ISETP.NE.AND P0, PT, R4, 0x5, PT ;  /* 0x000000050400780c */ /* 0x000fda0003f05270 */
[----:B------:R-:W-:Y:S05]  /*1190*/  @!P0 BRA `(.L_x_581) ;  /* 0x0000005000008947 */ /* 0x000fea0003800000 */
[----:B------:R-:W-:-:S13]  /*11a0*/  ISETP.NE.AND P0, PT, R4, 0x6, PT ;  /* 0x000000060400780c */ /* 0x000fda0003f05270 */
[----:B------:R-:W-:Y:S05]  /*11b0*/  @P0 BRA `(.L_x_576) ;  /* 0x00000af000000947 */ /* 0x000fea0003800000 */
[----:B------:R-:W2:Y:S02]  /*11c0*/  LDG.E R2, [R2.64] ;  /* 0x0000002402027981 */ /* 0x000ea4000c1e1900 */
[----:B--2---:R-:W-:Y:S01]  /*11d0*/  F2FP.BF16.PACK_AB R0, RZ, R2 ;  /* 0x00000002ff00723e */ /* 0x004fe200000010ff */
[----:B------:R-:W-:Y:S05]  /*11e0*/  BRA `(.L_x_577) ;  /* 0x00000c8000007947 */ /* 0x000fea0003800000 */
.L_x_581:
[----:B------:R-:W2:Y:S02]  /*11f0*/  LDG.E.U16 R0, [R2.64] ;  /* 0x0000002402007981 */ /* 0x000ea4000c1e1500 */
[----:B--2---:R-:W-:-:S05]  /*1200*/  HADD2.F32 R0, -RZ, R0.H0_H0 ;  /* 0x20000000ff007230 */ /* 0x004fca0000004100 */
[----:B------:R-:W-:Y:S01]  /*1210*/  F2FP.BF16.PACK_AB R0, RZ, R0 ;  /* 0x00000000ff00723e */ /* 0x000fe200000010ff */
[----:B------:R-:W-:Y:S05]  /*1220*/  BRA `(.L_x_577) ;  /* 0x00000c4000007947 */ /* 0x000fea0003800000 */
.L_x_580:
[----:B------:R-:W-:-:S13]  /*1230*/  ISETP.NE.AND P0, PT, R4, 0x7, PT ;  /* 0x000000070400780c */ /* 0x000fda0003f05270 */
[----:B------:R-:W-:Y:S05]  /*1240*/  @!P0 BRA `(.L_x_582) ;  /* 0x000000b000008947 */ /* 0x000fea0003800000 */
[----:B------:R-:W-:-:S13]  /*1250*/  ISETP.NE.AND P0, PT, R4, 0x8, PT ;  /* 0x000000080400780c */ /* 0x000fda0003f05270 */
[----:B------:R-:W-:Y:S05]  /*1260*/  @!P0 BRA `(.L_x_583) ;  /* 0x0000005000008947 */ /* 0x000fea0003800000 */
[----:B------:R-:W-:-:S13]  /*1270*/  ISETP.NE.AND P0, PT, R4, 0x9, PT ;  /* 0x000000090400780c */ /* 0x000fda0003f05270 */
[----:B------:R-:W-:Y:S05]  /*1280*/  @P0 BRA `(.L_x_576) ;  /* 0x00000a2000000947 */ /* 0x000fea0003800000 */
[----:B------:R-:W2:Y:S02]  /*1290*/  LDG.E R2, [R2.64] ;  /* 0x0000002402027981 */ /* 0x000ea4000c1e1900 */
[----:B--2---:R-:W-:Y:S01]  /*12a0*/  F2FP.BF16.PACK_AB R0, RZ, R2 ;  /* 0x00000002ff00723e */ /* 0x004fe200000010ff */
[----:B------:R-:W-:Y:S05]  /*12b0*/  BRA `(.L_x_577) ;  /* 0x00000bb000007947 */ /* 0x000fea0003800000 */
.L_x_583:
[----:B------:R-:W2:Y:S02]  /*12c0*/  LDG.E.U16 R2, [R2.64] ;  /* 0x0000002402027981 */ /* 0x000ea4000c1e1500 */
[----:B--2---:R-:W-:-:S05]  /*12d0*/  HADD2.F32 R0, -RZ, R2.H0_H0 ;  /* 0x20000002ff007230 */ /* 0x004fca0000004100 */
[----:B------:R-:W-:Y:S01]  /*12e0*/  F2FP.BF16.PACK_AB R0, RZ, R0 ;  /* 0x00000000ff00723e */ /* 0x000fe200000010ff */
[----:B------:R-:W-:Y:S05]  /*12f0*/  BRA `(.L_x_577) ;  /* 0x00000b7000007947 */ /* 0x000fea0003800000 */
.L_x_582:
[----:B------:R-:W2:Y:S02]  /*1300*/  LDG.E.64 R2, [R2.64] ;  /* 0x0000002402027981 */ /* 0x000ea4000c1e1b00 */
[----:B--2---:R-:W0:Y:S01]  /*1310*/  F2F.F32.F64 R0, R2 ;  /* 0x0000000200007310 */ /* 0x004e220000301000 */
[----:B------:R-:W0:-:S14]  /*1320*/  DSETP.GEU.AND P0, PT, |R2|, c[0x2][0x0], PT ;  /* 0x008000000200762a */ /* 0x000e1c0003f0e200 */
[----:B0-----:R-:W-:-:S05]  /*1330*/  @!P0 FMUL R0, R0, 1.175494350822287508e-38 ;  /* 0x0080000000008820 */ /* 0x001fca0000400000 */
[----:B------:R-:W-:Y:S01]  /*1340*/  F2FP.BF16.PACK_AB R0, RZ, R0 ;  /* 0x00000000ff00723e */ /* 0x000fe200000010ff */
[----:B------:R-:W-:Y:S05]  /*1350*/  BRA `(.L_x_577) ;  /* 0x00000b1000007947 */ /* 0x000fea0003800000 */
.L_x_572:
        /* <DEDUP_REMOVED lines=11> */
[----:B------:R-:W-:Y:S01]  /*1410*/  F2FP.BF16.PACK_AB R0, RZ, R0 ;  /* 0x00000000ff00723e */ /* 0x000fe200000010ff */
[----:B------:R-:W-:Y:S05]  /*1420*/  BRA `(.L_x_577) ;  /* 0x00000a4000007947 */ /* 0x000fea0003800000 */
.L_x_586:
[----:B------:R-:W2:Y:S02]  /*1430*/  LDG.E.64 R2, [R2.64] ;  /* 0x0000002402027981 */ /* 0x000ea4000c1e1b00 */
[----:B--2---:R-:W0:Y:S01]  /*1440*/  F2F.F32.F64 R0, R2 ;  /* 0x0000000200007310 */ /* 0x004e220000301000 */
[----:B------:R-:W0:-:S14]  /*1450*/  DSETP.GEU.AND P0, PT, |R2|, c[0x2][0x0], PT ;  /* 0x008000000200762a */ /* 0x000e1c0003f0e200 */
[----:B0-----:R-:W-:-:S05]  /*1460*/  @!P0 FMUL R0, R0, 1.175494350822287508e-38 ;  /* 0x0080000000008820 */ /* 0x001fca0000400000 */
[----:B------:R-:W-:Y:S01]  /*1470*/  F2FP.BF16.PACK_AB R0, RZ, R0 ;  /* 0x00000000ff00723e */ /* 0x000fe200000010ff */
[----:B------:R-:W-:Y:S05]  /*1480*/  BRA `(.L_x_577) ;  /* 0x000009e000007947 */ /* 0x000fea0003800000 */
.L_x_585:
        /* <DEDUP_REMOVED lines=25> */
[----:B------:R-:W-:-:S04]  /*1620*/  F2FP.BF16.PACK_AB R5, RZ, R5 ;  /* 0x00000005ff05723e */ /* 0x000fc800000010ff */
[----:B------:R-:W-:Y:S01]  /*1630*/  PRMT R0, R5, 0x7610, R0 ;  /* 0x0000761005007816 */ /* 0x000fe20000000000 */
[----:B------:R-:W-:Y:S05]  /*1640*/  BRA `(.L_x_577) ;  /* 0x0000082000007947 */ /* 0x000fea0003800000 */
.L_x_588:
        /* <DEDUP_REMOVED lines=12> */
[----:B------:R-:W-:-:S04]  /*1710*/  F2FP.BF16.PACK_AB R4, RZ, R4 ;  /* 0x00000004ff04723e */ /* 0x000fc800000010ff */
[----:B------:R-:W-:Y:S01]  /*1720*/  PRMT R0, R4, 0x7610, R0 ;  /* 0x0000761004007816 */ /* 0x000fe20000000000 */
[----:B------:R-:W-:Y:S05]  /*1730*/  BRA `(.L_x_577) ;  /* 0x0000073000007947 */ /* 0x000fea0003800000 */
.L_x_587:
[----:B------:R0:W5:Y:S01]  /*1740*/  LDG.E.U16 R0, [R2.64] ;  /* 0x0000002402007981 */ /* 0x000162000c1e1500 */
[----:B------:R-:W-:Y:S05]  /*1750*/  BRA `(.L_x_577) ;  /* 0x0000071000007947 */ /* 0x000fea0003800000 */
.L_x_584:
        /* <DEDUP_REMOVED lines=10> */
[----:B0-----:R-:W-:Y:S01]  /*1800*/  F2FP.BF16.PACK_AB R0, RZ, R0 ;  /* 0x00000000ff00723e */ /* 0x001fe200000010ff */
[----:B------:R-:W-:Y:S05]  /*1810*/  BRA `(.L_x_577) ;  /* 0x0000065000007947 */ /* 0x000fea0003800000 */
.L_x_591:
        /* <DEDUP_REMOVED lines=21> */
.L_x_595:
[----:B------:R-:W-:Y:S05]  /*1970*/  BSYNC B1 ;  /* 0x0000000000017941 */ /* 0x000fea0003800000 */
.L_x_594:
[----:B------:R-:W-:Y:S01]  /*1980*/  LEA R3, R0, 0x3b800000, 0x17 ;  /* 0x3b80000000037811 */ /* 0x000fe200078eb8ff */
[----:B------:R-:W-:-:S05]  /*1990*/  IMAD.SHL.U32 R0, R2, 0x100000, RZ ;  /* 0x0010000002007824 */ /* 0x000fca00078e00ff */
[----:B------:R-:W-:Y:S02]  /*19a0*/  LOP3.LUT R0, R3, R0, R4, 0xfe, !PT ;  /* 0x0000000003007212 */ /* 0x000fe400078efe04 */
.L_x_593:
[----:B------:R-:W-:Y:S05]  /*19b0*/  BSYNC B0 ;  /* 0x0000000000007941 */ /* 0x000fea0003800000 */
.L_x_592:
[----:B------:R-:W-:Y:S01]  /*19c0*/  F2FP.BF16.PACK_AB R0, RZ, R0 ;  /* 0x00000000ff00723e */ /* 0x000fe200000010ff */
[----:B------:R-:W-:Y:S05]  /*19d0*/  BRA `(.L_x_577) ;  /* 0x0000049000007947 */ /* 0x000fea0003800000 */
.L_x_590:
        /* <DEDUP_REMOVED lines=21> */
.L_x_599:
[----:B------:R-:W-:Y:S05]  /*1b30*/  BSYNC B1 ;  /* 0x0000000000017941 */ /* 0x000fea0003800000 */
.L_x_598:
[----:B------:R-:W-:Y:S01]  /*1b40*/  LEA R3, R0, 0x37800000, 0x17 ;  /* 0x3780000000037811 */ /* 0x000fe200078eb8ff */
[----:B------:R-:W-:-:S05]  /*1b50*/  IMAD.SHL.U32 R0, R2, 0x200000, RZ ;  /* 0x0020000002007824 */ /* 0x000fca00078e00ff */
[----:B------:R-:W-:Y:S02]  /*1b60*/  LOP3.LUT R0, R3, R0, R4, 0xfe, !PT ;  /* 0x0000000003007212 */ /* 0x000fe400078efe04 */
.L_x_597:
[----:B------:R-:W-:Y:S05]  /*1b70*/  BSYNC B0 ;  /* 0x0000000000007941 */ /* 0x000fea0003800000 */
.L_x_596:
[----:B------:R-:W-:Y:S01]  /*1b80*/  F2FP.BF16.PACK_AB R0, RZ, R0 ;  /* 0x00000000ff00723e */ /* 0x000fe200000010ff */
[----:B------:R-:W-:Y:S05]  /*1b90*/  BRA `(.L_x_577) ;  /* 0x000002d000007947 */ /* 0x000fea0003800000 */
.L_x_589:
        /* <DEDUP_REMOVED lines=14> */
.L_x_603:
[----:B------:R-:W-:Y:S05]  /*1c80*/  BSYNC B0 ;  /* 0x0000000000007941 */ /* 0x000fea0003800000 */
.L_x_602:
[----:B------:R-:W-:Y:S01]  /*1c90*/  F2FP.BF16.PACK_AB R0, RZ, R0 ;  /* 0x00000000ff00723e */ /* 0x000fe200000010ff */
[----:B------:R-:W-:Y:S05]  /*1ca0*/  BRA `(.L_x_577) ;  /* 0x000001c000007947 */ /* 0x000fea0003800000 */
.L_x_576:
        /* <DEDUP_REMOVED lines=21> */
.L_x_601:
[----:B------:R-:W2:Y:S02]  /*1e00*/  LDG.E.64 R2, [R2.64] ;  /* 0x0000002402027981 */ /* 0x000ea4000c1e1b00 */
[----:B--2---:R-:W0:Y:S02]  /*1e10*/  I2F.U64 R0, R2 ;  /* 0x0000000200007312 */ /* 0x004e240000301000 */
[----:B0-----:R-:W-:Y:S01]  /*1e20*/  F2FP.BF16.PACK_AB R0, RZ, R0 ;  /* 0x00000000ff00723e */ /* 0x001fe200000010ff */
[----:B------:R-:W-:Y:S05]  /*1e30*/  BRA `(.L_x_577) ;  /* 0x0000003000007947 */ /* 0x000fea0003800000 */
.L_x_600:
[----:B------:R-:W2:Y:S02]  /*1e40*/  LDG.E R2, [R2.64] ;  /* 0x0000002402027981 */ /* 0x000ea4000c1e1900 */
[----:B--2---:R-:W0:Y:S02]  /*1e50*/  I2F.U32 R0, R2 ;  /* 0x0000000200007306 */ /* 0x004e240000201000 */
[----:B0-----:R-:W-:-:S06]  /*1e60*/  F2FP.BF16.PACK_AB R0, RZ, R0 ;  /* 0x00000000ff00723e */ /* 0x001fcc00000010ff */
.L_x_577:
[----:B0-----:R-:W0:Y:S01]  /*1e70*/  LDC.U8 R3, c[0x0][0x371] ;  /* 0x0000dc40ff037b82 */ /* 0x001e220000000000 */
[----:B-----5:R-:W-:-:S04]  /*1e80*/  PRMT R0, RZ, 0x5410, R0 ;  /* 0x00005410ff007816 */ /* 0x020fc80000000000 */
        /* <DEDUP_REMOVED lines=14> */
.L_x_607:
[----:B------:R0:W-:Y:S01]  /*1f70*/  STG.E.U8 [R16.64], R5 ;  /* 0x0000000510007986 */ /* 0x0001e2000c101124 */
[----:B------:R-:W-:Y:S05]  /*1f80*/  BRA `(.L_x_609) ;  /* 0x00000d7000007947 */ /* 0x000fea0003800000 */
.L_x_606:
        /* <DEDUP_REMOVED lines=10> */
.L_x_611:
[----:B------:R0:W-:Y:S01]  /*2030*/  STG.E [R16.64], R5 ;  /* 0x0000000510007986 */ /* 0x0001e2000c101924 */
[----:B------:R-:W-:Y:S05]  /*2040*/  BRA `(.L_x_609) ;  /* 0x00000cb000007947 */ /* 0x000fea0003800000 */
.L_x_610:
[----:B------:R0:W-:Y:S01]  /*2050*/  STG.E.U16 [R16.64], R5 ;  /* 0x0000000510007986 */ /* 0x0001e2000c101524 */
[----:B------:R-:W-:Y:S05]  /*2060*/  BRA `(.L_x_609) ;  /* 0x00000c9000007947 */ /* 0x000fea0003800000 */
.L_x_605:
        /* <DEDUP_REMOVED lines=9> */
.L_x_613:
[----:B------:R-:W0:Y:S02]  /*2100*/  I2F.S16 R0, R5 ;  /* 0x0000000500007306 */ /* 0x000e240000101400 */
[----:B0-----:R-:W-:-:S05]  /*2110*/  F2FP.PACK_AB R0, RZ, R0 ;  /* 0x00000000ff00723e */ /* 0x001fca00000000ff */
[----:B------:R0:W-:Y:S01]  /*2120*/  STG.E.U16 [R16.64], R0 ;  /* 0x0000000010007986 */ /* 0x0001e2000c101524 */
[----:B------:R-:W-:Y:S05]  /*2130*/  BRA `(.L_x_609) ;  /* 0x00000bc000007947 */ /* 0x000fea0003800000 */
.L_x_612:
        /* <DEDUP_REMOVED lines=10> */
.L_x_615:
[----:B------:R-:W0:Y:S02]  /*21e0*/  I2F.S16 R5, R5 ;  /* 0x0000000500057306 */ /* 0x000e240000101400 */
[----:B0-----:R-:W-:-:S04]  /*21f0*/  F2FP.PACK_AB R3, RZ, R5 ;  /* 0x00000005ff03723e */ /* 0x001fc800000000ff */
[----:B------:R-:W-:-:S05]  /*2200*/  PRMT R3, R3, 0x5410, RZ ;  /* 0x0000541003037816 */ /* 0x000fca00000000ff */
[----:B------:R0:W-:Y:S01]  /*2210*/  STG.E [R16.64], R3 ;  /* 0x0000000310007986 */ /* 0x0001e2000c101924 */
[----:B------:R-:W-:Y:S05]  /*2220*/  BRA `(.L_x_609) ;  /* 0x00000ad000007947 */ /* 0x000fea0003800000 */
.L_x_614:
[----:B------:R-:W0:Y:S02]  /*2230*/  I2F.F64.S16 R2, R5 ;  /* 0x0000000500027312 */ /* 0x000e240000101c00 */
[----:B0-----:R0:W-:Y:S01]  /*2240*/  STG.E.64 [R16.64], R2 ;  /* 0x0000000210007986 */ /* 0x0011e2000c101b24 */
[----:B------:R-:W-:Y:S05]  /*2250*/  BRA `(.L_x_609) ;  /* 0x00000aa000007947 */ /* 0x000fea0003800000 */
.L_x_604:
        /* <DEDUP_REMOVED lines=10> */
.L_x_618:
[----:B------:R-:W0:Y:S01]  /*2300*/  I2F.F64.S16 R4, R5 ;  /* 0x0000000500047312 */ /* 0x000e220000101c00 */
[----:B------:R-:W-:-:S05]  /*2310*/  CS2R R6, SRZ ;  /* 0x0000000000067805 */ /* 0x000fca000001ff00 */
[----:B0-----:R0:W-:Y:S01]  /*2320*/  STG.E.128 [R16.64], R4 ;  /* 0x0000000410007986 */ /* 0x0011e2000c101d24 */
[----:B------:R-:W-:Y:S05]  /*2330*/  BRA `(.L_x_609) ;  /* 0x000009c000007947 */ /* 0x000fea0003800000 */
.L_x_617:
        /* <DEDUP_REMOVED lines=21> */
.L_x_622:
[----:B------:R-:W-:Y:S05]  /*2490*/  BSYNC B0 ;  /* 0x0000000000007941 */ /* 0x000fea0003800000 */
.L_x_621:
[----:B------:R-:W-:-:S05]  /*24a0*/  LOP3.LUT R3, R0, R3, RZ, 0xfc, !PT ;  /* 0x0000000300037212 */ /* 0x000fca00078efcff */
[----:B------:R0:W-:Y:S01]  /*24b0*/  STG.E.U8 [R16.64], R3 ;  /* 0x0000000310007986 */ /* 0x0001e2000c101124 */
[----:B------:R-:W-:Y:S05]  /*24c0*/  BRA `(.L_x_609) ;  /* 0x0000083000007947 */ /* 0x000fea0003800000 */
.L_x_620:
        /* <DEDUP_REMOVED lines=13> */
.L_x_624:
[----:B------:R-:W-:Y:S01]  /*25a0*/  IMAD.MOV.U32 R0, RZ, RZ, 0x7f ;  /* 0x0000007fff007424 */ /* 0x000fe200078e00ff */
[----:B------:R-:W-:-:S04]  /*25b0*/  ISETP.GT.U32.AND P0, PT, R2, 0x7f800000, PT ;  /* 0x7f8000000200780c */ /* 0x000fc80003f04070 */
[----:B------:R-:W-:-:S04]  /*25c0*/  SEL R0, R0, 0x7c, P0 ;  /* 0x0000007c00007807 */ /* 0x000fc80000000000 */
.L_x_625:
[----:B------:R-:W-:Y:S05]  /*25d0*/  BSYNC B0 ;  /* 0x0000000000007941 */ /* 0x000fea0003800000 */
.L_x_623:
[----:B------:R-:W-:-:S04]  /*25e0*/  LOP3.LUT R2, R5, 0x80000000, RZ, 0xc0, !PT ;  /* 0x8000000005027812 */ /* 0x000fc800078ec0ff */
[----:B------:R-:W-:-:S04]  /*25f0*/  SHF.R.U32.HI R3, RZ, 0x18, R2 ;  /* 0x00000018ff037819 */ /* 0x000fc80000011602 */
[----:B------:R-:W-:-:S05]  /*2600*/  LOP3.LUT R3, R0, R3, RZ, 0xfc, !PT ;  /* 0x0000000300037212 */ /* 0x000fca00078efcff */
[----:B------:R0:W-:Y:S01]  /*2610*/  STG.E.U8 [R16.64], R3 ;  /* 0x0000000310007986 */ /* 0x0001e2000c101124 */
[----:B------:R-:W-:Y:S05]  /*2620*/  BRA `(.L_x_609) ;  /* 0x000006d000007947 */ /* 0x000fea0003800000 */
.L_x_619:
[----:B------:R-:W0:Y:S02]  /*2630*/  I2F.S16 R0, R5 ;  /* 0x0000000500007306 */ /* 0x000e240000101400 */
[----:B0-----:R-:W-:-:S05]  /*2640*/  F2FP.BF16.PACK_AB R0, RZ, R0 ;  /* 0x00000000ff00723e */ /* 0x001fca00000010ff */
[----:B------:R0:W-:Y:S01]  /*2650*/  STG.E.U16 [R16.64], R0 ;  /* 0x0000000010007986 */ /* 0x0001e2000c101524 */
[----:B------:R-:W-:Y:S05]  /*2660*/  BRA `(.L_x_609) ;  /* 0x0000069000007947 */ /* 0x000fea0003800000 */
.L_x_616:
        /* <DEDUP_REMOVED lines=10> */
.L_x_628:
        /* <DEDUP_REMOVED lines=17> */
.L_x_631:
[----:B------:R-:W-:-:S04]  /*2820*/  LOP3.LUT R2, R5, 0x80000000, RZ, 0xc0, !PT ;  /* 0x8000000005027812 */ /* 0x000fc800078ec0ff */
[----:B------:R-:W-:-:S04]  /*2830*/  SHF.R.U32.HI R3, RZ, 0x18, R2 ;  /* 0x00000018ff037819 */ /* 0x000fc80000011602 */
[----:B------:R-:W-:-:S04]  /*2840*/  LOP3.LUT R0, R0, R3, RZ, 0xfc, !PT ;  /* 0x0000000300007212 */ /* 0x000fc800078efcff */
[----:B------:R-:W-:Y:S02]  /*2850*/  PRMT R8, R0, 0x7610, R8 ;  /* 0x0000761000087816 */ /* 0x000fe40000000008 */
.L_x_630:
[----:B------:R-:W-:Y:S05]  /*2860*/  BSYNC B0 ;  /* 0x0000000000007941 */ /* 0x000fea0003800000 */
.L_x_629:
[----:B------:R0:W-:Y:S01]  /*2870*/  STG.E.U8 [R16.64], R8 ;  /* 0x0000000810007986 */ /* 0x0001e2000c101124 */
[----:B------:R-:W-:Y:S05]  /*2880*/  BRA `(.L_x_609) ;  /* 0x0000047000007947 */ /* 0x000fea0003800000 */
.L_x_627:
        /* <DEDUP_REMOVED lines=17> */
.L_x_634:
[----:B------:R-:W-:-:S04]  /*29a0*/  LOP3.LUT R2, R5, 0x80000000, RZ, 0xc0, !PT ;  /* 0x8000000005027812 */ /* 0x000fc800078ec0ff */
[----:B------:R-:W-:-:S04]  /*29b0*/  SHF.R.U32.HI R3, RZ, 0x18, R2 ;  /* 0x00000018ff037819 */ /* 0x000fc80000011602 */
[----:B------:R-:W-:-:S04]  /*29c0*/  LOP3.LUT R0, R0, R3, RZ, 0xfc, !PT ;  /* 0x0000000300007212 */ /* 0x000fc800078efcff */
[----:B------:R-:W-:Y:S02]  /*29d0*/  PRMT R8, R0, 0x7610, R8 ;  /* 0x0000761000087816 */ /* 0x000fe40000000008 */
.L_x_633:
[----:B------:R-:W-:Y:S05]  /*29e0*/  BSYNC B0 ;  /* 0x0000000000007941 */ /* 0x000fea0003800000 */
.L_x_632:
[----:B------:R0:W-:Y:S01]  /*29f0*/  STG.E.U8 [R16.64], R8 ;  /* 0x0000000810007986 */ /* 0x0001e2000c101124 */
[----:B------:R-:W-:Y:S05]  /*2a00*/  BRA `(.L_x_609) ;  /* 0x000002f000007947 */ /* 0x000fea0003800000 */
.L_x_626:
        /* <DEDUP_REMOVED lines=22> */
.L_x_608:
        /* <DEDUP_REMOVED lines=20> */
.L_x_636:
[----:B------:R-:W-:Y:S02]  /*2cb0*/  IMAD.MOV.U32 R2, RZ, RZ, R5 ;  /* 0x000000ffff027224 */ /* 0x000fe400078e0005 */
[----:B------:R-:W-:-:S05]  /*2cc0*/  IMAD.MOV.U32 R3, RZ, RZ, RZ ;  /* 0x000000ffff037224 */ /* 0x000fca00078e00ff */
[----:B------:R0:W-:Y:S01]  /*2cd0*/  STG.E.64 [R16.64], R2 ;  /* 0x0000000210007986 */ /* 0x0001e2000c101b24 */
[----:B------:R-:W-:Y:S05]  /*2ce0*/  BRA `(.L_x_609) ;  /* 0x0000001000007947 */ /* 0x000fea0003800000 */
.L_x_635:
[----:B------:R0:W-:Y:S02]  /*2cf0*/  STG.E [R16.64], R5 ;  /* 0x0000000510007986 */ /* 0x0001e4000c101924 */
.L_x_609:
[----:B------:R-:W-:-:S05]  /*2d00*/  IMAD R18, R18, 0x200, R23 ;  /* 0x0000020012127824 */ /* 0x000fca00078e0217 */
[----:B------:R-:W-:Y:S02]  /*2d10*/  IADD3 R19, R18, 0x80, RZ ;  /* 0x0000008012137810 */ /* 0x000fe40007ffe0ff */
.L_x_570:
[----:B------:R-:W-:Y:S05]  /*2d20*/  BSYNC B6 ;  /* 0x0000000000067941 */ /* 0x000fea0003800000 */
.L_x_569:
        /* <DEDUP_REMOVED lines=231> */
.L_x_639:
        /* <DEDUP_REMOVED lines=20> */
.L_x_643:
[----:B------:R-:W2:Y:S02]  /*3ce0*/  LDG.E.U8 R2, [R2.64] ;  /* 0x0000002402027981 */ /* 0x000ea4000c1e1100 */
[----:B--2---:R-:W0:Y:S02]  /*3cf0*/  I2F.U16 R0, R2 ;  /* 0x0000000200007306 */ /* 0x004e240000101000 */
[----:B0-----:R-:W-:Y:S01]  /*3d00*/  F2FP.BF16.PACK_AB R0, RZ, R0 ;  /* 0x00000000ff00723e */ /* 0x001fe200000010ff */
[----:B------:R-:W-:Y:S05]  /*3d10*/  BRA `(.L_x_645) ;  /* 0x00000e3000007947 */ /* 0x000fea0003800000 */
.L_x_642:
        /* <DEDUP_REMOVED lines=10> */
.L_x_647:
[----:B------:R-:W2:Y:S02]  /*3dc0*/  LDG.E R2, [R2.64] ;  /* 0x0000002402027981 */ /* 0x000ea4000c1e1900 */
[----:B--2---:R-:W0:Y:S02]  /*3dd0*/  I2F R0, R2 ;  /* 0x0000000200007306 */ /* 0x004e240000201400 */
[----:B0-----:R-:W-:Y:S01]  /*3de0*/  F2FP.BF16.PACK_AB R0, RZ, R0 ;  /* 0x00000000ff00723e */ /* 0x001fe200000010ff */
[----:B------:R-:W-:Y:S05]  /*3df0*/  BRA `(.L_x_645) ;  /* 0x00000d5000007947 */ /* 0x000fea0003800000 */
.L_x_646:
[----:B------:R-:W2:Y:S02]  /*3e00*/  LDG.E.U16 R2, [R2.64] ;  /* 0x0000002402027981 */ /* 0x000ea4000c1e1500 */
[----:B--2---:R-:W0:Y:S02]  /*3e10*/  I2F.S16 R0, R2 ;  /* 0x0000000200007306 */ /* 0x004e240000101400 */
[----:B0-----:R-:W-:Y:S01]  /*3e20*/  F2FP.BF16.PACK_AB R0, RZ, R0 ;  /* 0x00000000ff00723e */ /* 0x001fe200000010ff */
[----:B------:R-:W-:Y:S05]  /*3e30*/  BRA `(.L_x_645) ;  /* 0x00000d1000007947 */ /* 0x000fea0003800000 */
.L_x_641:
        /* <DEDUP_REMOVED lines=9> */
.L_x_649:
[----:B------:R-:W2:Y:S02]  /*3ed0*/  LDG.E.U16 R0, [R2.64] ;  /* 0x0000002402007981 */ /* 0x000ea4000c1e1500 */
[----:B--2---:R-:W-:-:S05]  /*3ee0*/  HADD2.F32 R0, -RZ, R0.H0_H0 ;  /* 0x20000000ff007230 */ /* 0x004fca0000004100 */
[----:B------:R-:W-:Y:S01]  /*3ef0*/  F2FP.BF16.PACK_AB R0, RZ, R0 ;  /* 0x00000000ff00723e */ /* 0x000fe200000010ff */
[----:B------:R-:W-:Y:S05]  /*3f00*/  BRA `(.L_x_645) ;  /* 0x00000c4000007947 */ /* 0x000fea0003800000 */
.L_x_648:
        /* <DEDUP_REMOVED lines=9> */
.L_x_651:
[----:B------:R-:W2:Y:S02]  /*3fa0*/  LDG.E.U16 R2, [R2.64] ;  /* 0x0000002402027981 */ /* 0x000ea4000c1e1500 */
[----:B--2---:R-:W-:-:S05]  /*3fb0*/  HADD2.F32 R0, -RZ, R2.H0_H0 ;  /* 0x20000002ff007230 */ /* 0x004fca0000004100 */
[----:B------:R-:W-:Y:S01]  /*3fc0*/  F2FP.BF16.PACK_AB R0, RZ, R0 ;  /* 0x00000000ff00723e */ /* 0x000fe200000010ff */
[----:B------:R-:W-:Y:S05]  /*3fd0*/  BRA `(.L_x_645) ;  /* 0x00000b7000007947 */ /* 0x000fea0003800000 */
.L_x_650:
[----:B------:R-:W2:Y:S02]  /*3fe0*/  LDG.E.64 R2, [R2.64] ;  /* 0x0000002402027981 */ /* 0x000ea4000c1e1b00 */
[----:B--2---:R-:W0:Y:S01]  /*3ff0*/  F2F.F32.F64 R0, R2 ;  /* 0x0000000200007310 */ /* 0x004e220000301000 */
[----:B------:R-:W0:-:S14]  /*4000*/  DSETP.GEU.AND P0, PT, |R2|, c[0x2][0x0], PT ;  /* 0x008000000200762a */ /* 0x000e1c0003f0e200 */
[----:B0-----:R-:W-:-:S05]  /*4010*/  @!P0 FMUL R0, R0, 1.175494350822287508e-38 ;  /* 0x0080000000008820 */ /* 0x001fca0000400000 */
[----:B------:R-:W-:Y:S01]  /*4020*/  F2FP.BF16.PACK_AB R0, RZ, R0 ;  /* 0x00000000ff00723e */ /* 0x000fe200000010ff */
[----:B------:R-:W-:Y:S05]  /*4030*/  BRA `(.L_x_645) ;  /* 0x00000b1000007947 */ /* 0x000fea0003800000 */
.L_x_640:
        /* <DEDUP_REMOVED lines=13> */
.L_x_654:
[----:B------:R-:W2:Y:S02]  /*4110*/  LDG.E.64 R2, [R2.64] ;  /* 0x0000002402027981 */ /* 0x000ea4000c1e1b00 */
[----:B--2---:R-:W0:Y:S01]  /*4120*/  F2F.F32.F64 R0, R2 ;  /* 0x0000000200007310 */ /* 0x004e220000301000 */
[----:B------:R-:W0:-:S14]  /*4130*/  DSETP.GEU.AND P0, PT, |R2|, c[0x2][0x0], PT ;  /* 0x008000000200762a */ /* 0x000e1c0003f0e200 */
[----:B0-----:R-:W-:-:S05]  /*4140*/  @!P0 FMUL R0, R0, 1.175494350822287508e-38 ;  /* 0x0080000000008820 */ /* 0x001fca0000400000 */
[----:B------:R-:W-:Y:S01]  /*4150*/  F2FP.BF16.PACK_AB R0, RZ, R0 ;  /* 0x00000000ff00723e */ /* 0x000fe200000010ff */
[----:B------:R-:W-:Y:S05]  /*4160*/  BRA `(.L_x_645) ;  /* 0x000009e000007947 */ /* 0x000fea0003800000 */
.L_x_653:
        /* <DEDUP_REMOVED lines=28> */
.L_x_656:
        /* <DEDUP_REMOVED lines=15> */
.L_x_655:
[----:B------:R0:W5:Y:S01]  /*4420*/  LDG.E.U16 R0, [R2.64] ;  /* 0x0000002402007981 */ /* 0x000162000c1e1500 */
[----:B------:R-:W-:Y:S05]  /*4430*/  BRA `(.L_x_645) ;  /* 0x0000071000007947 */ /* 0x000fea0003800000 */
.L_x_652:
        /* <DEDUP_REMOVED lines=12> */
.L_x_659:
        /* <DEDUP_REMOVED lines=21> */
.L_x_663:
[----:B------:R-:W-:Y:S05]  /*4650*/  BSYNC B1 ;  /* 0x0000000000017941 */ /* 0x000fea0003800000 */
.L_x_662:
[----:B------:R-:W-:Y:S01]  /*4660*/  LEA R3, R0, 0x3b800000, 0x17 ;  /* 0x3b80000000037811 */ /* 0x000fe200078eb8ff */
[----:B------:R-:W-:-:S05]  /*4670*/  IMAD.SHL.U32 R0, R2, 0x100000, RZ ;  /* 0x0010000002007824 */ /* 0x000fca00078e00ff */
[----:B------:R-:W-:Y:S02]  /*4680*/  LOP3.LUT R0, R3, R0, R4, 0xfe, !PT ;  /* 0x0000000003007212 */ /* 0x000fe400078efe04 */
.L_x_661:
[----:B------:R-:W-:Y:S05]  /*4690*/  BSYNC B0 ;  /* 0x0000000000007941 */ /* 0x000fea0003800000 */
.L_x_660:
[----:B------:R-:W-:Y:S01]  /*46a0*/  F2FP.BF16.PACK_AB R0, RZ, R0 ;  /* 0x00000000ff00723e */ /* 0x000fe200000010ff */
[----:B------:R-:W-:Y:S05]  /*46b0*/  BRA `(.L_x_645) ;  /* 0x0000049000007947 */ /* 0x000fea0003800000 */
.L_x_658:
        /* <DEDUP_REMOVED lines=21> */
.L_x_667:
[----:B------:R-:W-:Y:S05]  /*4810*/  BSYNC B1 ;  /* 0x0000000000017941 */ /* 0x000fea0003800000 */
.L_x_666:
[----:B------:R-:W-:Y:S01]  /*4820*/  LEA R3, R0, 0x37800000, 0x17 ;  /* 0x3780000000037811 */ /* 0x000fe200078eb8ff */
[----:B------:R-:W-:-:S05]  /*4830*/  IMAD.SHL.U32 R0, R2, 0x200000, RZ ;  /* 0x0020000002007824 */ /* 0x000fca00078e00ff */
[----:B------:R-:W-:Y:S02]  /*4840*/  LOP3.LUT R0, R3, R0, R4, 0xfe, !PT ;  /* 0x0000000003007212 */ /* 0x000fe400078efe04 */
.L_x_665:
[----:B------:R-:W-:Y:S05]  /*4850*/  BSYNC B0 ;  /* 0x0000000000007941 */ /* 0x000fea0003800000 */
.L_x_664:
[----:B------:R-:W-:Y:S01]  /*4860*/  F2FP.BF16.PACK_AB R0, RZ, R0 ;  /* 0x00000000ff00723e */ /* 0x000fe200000010ff */
[----:B------:R-:W-:Y:S05]  /*4870*/  BRA `(.L_x_645) ;  /* 0x000002d000007947 */ /* 0x000fea0003800000 */
.L_x_657:
        /* <DEDUP_REMOVED lines=14> */
.L_x_671:
[----:B------:R-:W-:Y:S05]  /*4960*/  BSYNC B0 ;  /* 0x0000000000007941 */ /* 0x000fea0003800000 */
.L_x_670:
[----:B------:R-:W-:Y:S01]  /*4970*/  F2FP.BF16.PACK_AB R0, RZ, R0 ;  /* 0x00000000ff00723e */ /* 0x000fe200000010ff */
[----:B------:R-:W-:Y:S05]  /*4980*/  BRA `(.L_x_645) ;  /* 0x000001c000007947 */ /* 0x000fea0003800000 */
.L_x_644:
        /* <DEDUP_REMOVED lines=21> */
.L_x_669:
[----:B------:R-:W2:Y:S02]  /*4ae0*/  LDG.E.64 R2, [R2.64] ;  /* 0x0000002402027981 */ /* 0x000ea4000c1e1b00 */
[----:B--2---:R-:W0:Y:S02]  /*4af0*/  I2F.U64 R0, R2 ;  /* 0x0000000200007312 */ /* 0x004e240000301000 */
[----:B0-----:R-:W-:Y:S01]  /*4b00*/  F2FP.BF16.PACK_AB R0, RZ, R0 ;  /* 0x00000000ff00723e */ /* 0x001fe200000010ff */
[----:B------:R-:W-:Y:S05]  /*4b10*/  BRA `(.L_x_645) ;  /* 0x0000003000007947 */ /* 0x000fea0003800000 */
.L_x_668:
[----:B------:R-:W2:Y:S02]  /*4b20*/  LDG.E R2, [R2.64] ;  /* 0x0000002402027981 */ /* 0x000ea4000c1e1900 */
[----:B--2---:R-:W0:Y:S02]  /*4b30*/  I2F.U32 R0, R2 ;  /* 0x0000000200007306 */ /* 0x004e240000201000 */
[----:B0-----:R-:W-:-:S06]  /*4b40*/  F2FP.BF16.PACK_AB R0, RZ, R0 ;  /* 0x00000000ff00723e */ /* 0x001fcc00000010ff */
.L_x_645:
[----:B------:R-:W1:Y:S01]  /*4b50*/  LDC.U8 R4, c[0x0][0x371] ;  /* 0x0000dc40ff047b82 */ /* 0x000e620000000000 */
[----:B-----5:R-:W-:-:S04]  /*4b60*/  PRMT R0, RZ, 0x5410, R0 ;  /* 0x00005410ff007816 */ /* 0x020fc80000000000 */
        /* <DEDUP_REMOVED lines=14> */
.L_x_675:
[----:B------:R0:W-:Y:S01]  /*4c50*/  STG.E.U8 [R16.64], R2 ;  /* 0x0000000210007986 */ /* 0x0001e2000c101124 */
[----:B------:R-:W-:Y:S05]  /*4c60*/  BRA `(.L_x_677) ;  /* 0x00000d5000007947 */ /* 0x000fea0003800000 */
.L_x_674:
        /* <DEDUP_REMOVED lines=9> */
.L_x_679:
[----:B------:R0:W-:Y:S01]  /*4d00*/  STG.E [R16.64], R2 ;  /* 0x0000000210007986 */ /* 0x0001e2000c101924 */
[----:B------:R-:W-:Y:S05]  /*4d10*/  BRA `(.L_x_677) ;  /* 0x00000ca000007947 */ /* 0x000fea0003800000 */
.L_x_678:
[----:B------:R0:W-:Y:S01]  /*4d20*/  STG.E.U16 [R16.64], R2 ;  /* 0x0000000210007986 */ /* 0x0001e2000c101524 */
[----:B------:R-:W-:Y:S05]  /*4d30*/  BRA `(.L_x_677) ;  /* 0x00000c8000007947 */ /* 0x000fea0003800000 */
.L_x_673:
        /* <DEDUP_REMOVED lines=9> */
.L_x_681:
[----:B------:R-:W0:Y:S02]  /*4dd0*/  I2F.S16 R0, R2 ;  /* 0x0000000200007306 */ /* 0x000e240000101400 */
[----:B0-----:R-:W-:-:S05]  /*4de0*/  F2FP.PACK_AB R0, RZ, R0 ;  /* 0x00000000ff00723e */ /* 0x001fca00000000ff */
[----:B------:R0:W-:Y:S01]  /*4df0*/  STG.E.U16 [R16.64], R0 ;  /* 0x0000000010007986 */ /* 0x0001e2000c101524 */
[----:B------:R-:W-:Y:S05]  /*4e00*/  BRA `(.L_x_677) ;  /* 0x00000bb000007947 */ /* 0x000fea0003800000 */
.L_x_680:
        /* <DEDUP_REMOVED lines=10> */
.L_x_683:
[----:B------:R-:W0:Y:S02]  /*4eb0*/  I2F.S16 R2, R2 ;  /* 0x0000000200027306 */ /* 0x000e240000101400 */
[----:B0-----:R-:W-:-:S04]  /*4ec0*/  F2FP.PACK_AB R3, RZ, R2 ;  /* 0x00000002ff03723e */ /* 0x001fc800000000ff */
[----:B------:R-:W-:-:S05]  /*4ed0*/  PRMT R3, R3, 0x5410, RZ ;  /* 0x0000541003037816 */ /* 0x000fca00000000ff */
[----:B------:R0:W-:Y:S01]  /*4ee0*/  STG.E [R16.64], R3 ;  /* 0x0000000310007986 */ /* 0x0001e2000c101924 */
[----:B------:R-:W-:Y:S05]  /*4ef0*/  BRA `(.L_x_677) ;  /* 0x00000ac000007947 */ /* 0x000fea0003800000 */
.L_x_682:
[----:B------:R-:W0:Y:S02]  /*4f00*/  I2F.F64.S16 R2, R2 ;  /* 0x0000000200027312 */ /* 0x000e240000101c00 */
[----:B0-----:R0:W-:Y:S01]  /*4f10*/  STG.E.64 [R16.64], R2 ;  /* 0x0000000210007986 */ /* 0x0011e2000c101b24 */
[----:B------:R-:W-:Y:S05]  /*4f20*/  BRA `(.L_x_677) ;  /* 0x00000a9000007947 */ /* 0x000fea0003800000 */
.L_x_672:
        /* <DEDUP_REMOVED lines=10> */
.L_x_686:
[----:B------:R-:W0:Y:S01]  /*4fd0*/  I2F.F64.S16 R4, R2 ;  /* 0x0000000200047312 */ /* 0x000e220000101c00 */
[----:B------:R-:W-:-:S05]  /*4fe0*/  CS2R R6, SRZ ;  /* 0x0000000000067805 */ /* 0x000fca000001ff00 */
[----:B0-----:R0:W-:Y:S01]  /*4ff0*/  STG.E.128 [R16.64], R4 ;  /* 0x0000000410007986 */ /* 0x0011e2000c101d24 */
[----:B------:R-:W-:Y:S05]  /*5000*/  BRA `(.L_x_677) ;  /* 0x000009b000007947 */ /* 0x000fea0003800000 */
.L_x_685:
        /* <DEDUP_REMOVED lines=21> */
.L_x_690:
[----:B------:R-:W-:Y:S05]  /*5160*/  BSYNC B0 ;  /* 0x0000000000007941 */ /* 0x000fea0003800000 */
.L_x_689:
[----:B------:R-:W-:-:S05]  /*5170*/  LOP3.LUT R3, R0, R3, RZ, 0xfc, !PT ;  /* 0x0000000300037212 */ /* 0x000fca00078efcff */
[----:B------:R0:W-:Y:S01]  /*5180*/  STG.E.U8 [R16.64], R3 ;  /* 0x0000000310007986 */ /* 0x0001e2000c101124 */
[----:B------:R-:W-:Y:S05]  /*5190*/  BRA `(.L_x_677) ;  /* 0x0000082000007947 */ /* 0x000fea0003800000 */
.L_x_688:
        /* <DEDUP_REMOVED lines=13> */
.L_x_692:
[----:B------:R-:W-:Y:S01]  /*5270*/  IMAD.MOV.U32 R0, RZ, RZ, 0x7f ;  /* 0x0000007fff007424 */ /* 0x000fe200078e00ff */
[----:B------:R-:W-:-:S04]  /*5280*/  ISETP.GT.U32.AND P0, PT, R3, 0x7f800000, PT ;  /* 0x7f8000000300780c */ /* 0x000fc80003f04070 */
[----:B------:R-:W-:-:S04]  /*5290*/  SEL R0, R0, 0x7c, P0 ;  /* 0x0000007c00007807 */ /* 0x000fc80000000000 */
.L_x_693:
[----:B------:R-:W-:Y:S05]  /*52a0*/  BSYNC B0 ;  /* 0x0000000000007941 */ /* 0x000fea0003800000 */
.L_x_691:
[----:B------:R-:W-:-:S04]  /*52b0*/  LOP3.LUT R2, R5, 0x80000000, RZ, 0xc0, !PT ;  /* 0x8000000005027812 */ /* 0x000fc800078ec0ff */
[----:B------:R-:W-:-:S04]  /*52c0*/  SHF.R.U32.HI R3, RZ, 0x18, R2 ;  /* 0x00000018ff037819 */ /* 0x000fc80000011602 */
[----:B------:R-:W-:-:S05]  /*52d0*/  LOP3.LUT R3, R0, R3, RZ, 0xfc, !PT ;  /* 0x0000000300037212 */ /* 0x000fca00078efcff */
[----:B------:R0:W-:Y:S01]  /*52e0*/  STG.E.U8 [R16.64], R3 ;  /* 0x0000000310007986 */ /* 0x0001e2000c101124 */
[----:B------:R-:W-:Y:S05]  /*52f0*/  BRA `(.L_x_677) ;  /* 0x000006c000007947 */ /* 0x000fea0003800000 */
.L_x_687:
[----:B------:R-:W0:Y:S02]  /*5300*/  I2F.S16 R0, R2 ;  /* 0x0000000200007306 */ /* 0x000e240000101400 */
[----:B0-----:R-:W-:-:S05]  /*5310*/  F2FP.BF16.PACK_AB R0, RZ, R0 ;  /* 0x00000000ff00723e */ /* 0x001fca00000010ff */
[----:B------:R0:W-:Y:S01]  /*5320*/  STG.E.U16 [R16.64], R0 ;  /* 0x0000000010007986 */ /* 0x0001e2000c101524 */
[----:B------:R-:W-:Y:S05]  /*5330*/  BRA `(.L_x_677) ;  /* 0x0000068000007947 */ /* 0x000fea0003800000 */
.L_x_684:
        /* <DEDUP_REMOVED lines=10> */
.L_x_696:
        /* <DEDUP_REMOVED lines=17> */
.L_x_699:
[----:B------:R-:W-:-:S04]  /*54f0*/  LOP3.LUT R2, R5, 0x80000000, RZ, 0xc0, !PT ;  /* 0x8000000005027812 */ /* 0x000fc800078ec0ff */
[----:B------:R-:W-:-:S04]  /*5500*/  SHF.R.U32.HI R3, RZ, 0x18, R2 ;  /* 0x00000018ff037819 */ /* 0x000fc80000011602 */
[----:B------:R-:W-:-:S04]  /*5510*/  LOP3.LUT R0, R0, R3, RZ, 0xfc, !PT ;  /* 0x0000000300007212 */ /* 0x000fc800078efcff */
[----:B------:R-:W-:Y:S02]  /*5520*/  PRMT R8, R0, 0x7610, R8 ;  /* 0x0000761000087816 */ /* 0x000fe40000000008 */
.L_x_698:
[----:B------:R-:W-:Y:S05]  /*5530*/  BSYNC B0 ;  /* 0x0000000000007941 */ /* 0x000fea0003800000 */
.L_x_697:
[----:B------:R0:W-:Y:S01]  /*5540*/  STG.E.U8 [R16.64], R8 ;  /* 0x0000000810007986 */ /* 0x0001e2000c101124 */
[----:B------:R-:W-:Y:S05]  /*5550*/  BRA `(.L_x_677) ;  /* 0x0000046000007947 */ /* 0x000fea0003800000 */
.L_x_695:
        /* <DEDUP_REMOVED lines=17> */
.L_x_702:
[----:B------:R-:W-:-:S04]  /*5670*/  LOP3.LUT R2, R5, 0x80000000, RZ, 0xc0, !PT ;  /* 0x8000000005027812 */ /* 0x000fc800078ec0ff */
[----:B------:R-:W-:-:S04]  /*5680*/  SHF.R.U32.HI R3, RZ, 0x18, R2 ;  /* 0x00000018ff037819 */ /* 0x000fc80000011602 */
[----:B------:R-:W-:-:S04]  /*5690*/  LOP3.LUT R0, R0, R3, RZ, 0xfc, !PT ;  /* 0x0000000300007212 */ /* 0x000fc800078efcff */
[----:B------:R-:W-:Y:S02]  /*56a0*/  PRMT R8, R0, 0x7610, R8 ;  /* 0x0000761000087816 */ /* 0x000fe40000000008 */
.L_x_701:
[----:B------:R-:W-:Y:S05]  /*56b0*/  BSYNC B0 ;  /* 0x0000000000007941 */ /* 0x000fea0003800000 */
.L_x_700:
[----:B------:R0:W-:Y:S01]  /*56c0*/  STG.E.U8 [R16.64], R8 ;  /* 0x0000000810007986 */ /* 0x0001e2000c101124 */
[----:B------:R-:W-:Y:S05]  /*56d0*/  BRA `(.L_x_677) ;  /* 0x000002e000007947 */ /* 0x000fea0003800000 */
.L_x_694:
        /* <DEDUP_REMOVED lines=22> */
.L_x_676:
        /* <DEDUP_REMOVED lines=20> */
.L_x_704:
[----:B------:R-:W-:-:S05]  /*5980*/  IMAD.MOV.U32 R3, RZ, RZ, RZ ;  /* 0x000000ffff037224 */ /* 0x000fca00078e00ff */
[----:B------:R0:W-:Y:S01]  /*5990*/  STG.E.64 [R16.64], R2 ;  /* 0x0000000210007986 */ /* 0x0001e2000c101b24 */
[----:B------:R-:W-:Y:S05]  /*59a0*/  BRA `(.L_x_677) ;  /* 0x0000001000007947 */ /* 0x000fea0003800000 */
.L_x_703:
[----:B------:R0:W-:Y:S02]  /*59b0*/  STG.E [R16.64], R2 ;  /* 0x0000000210007986 */ /* 0x0001e4000c101924 */
.L_x_677:
        /* <DEDUP_REMOVED lines=231> */
.L_x_705:
        /* <DEDUP_REMOVED lines=20> */
.L_x_709:
[----:B------:R-:W2:Y:S02]  /*6970*/  LDG.E.U8 R2, [R2.64] ;  /* 0x0000002402027981 */ /* 0x000ea4000c1e1100 */
[----:B--2---:R-:W0:Y:S02]  /*6980*/  I2F.U16 R0, R2 ;  /* 0x0000000200007306 */ /* 0x004e240000101000 */
[----:B0-----:R-:W-:Y:S01]  /*6990*/  F2FP.BF16.PACK_AB R0, RZ, R0 ;  /* 0x00000000ff00723e */ /* 0x001fe200000010ff */
[----:B------:R-:W-:Y:S05]  /*69a0*/  BRA `(.L_x_711) ;  /* 0x00000e3000007947 */ /* 0x000fea0003800000 */
.L_x_708:
        /* <DEDUP_REMOVED lines=10> */
.L_x_713:
[----:B------:R-:W2:Y:S02]  /*6a50*/  LDG.E R2, [R2.64] ;  /* 0x0000002402027981 */ /* 0x000ea4000c1e1900 */
[----:B--2---:R-:W0:Y:S02]  /*6a60*/  I2F R0, R2 ;  /* 0x0000000200007306 */ /* 0x004e240000201400 */
[----:B0-----:R-:W-:Y:S01]  /*6a70*/  F2FP.BF16.PACK_AB R0, RZ, R0 ;  /* 0x00000000ff00723e */ /* 0x001fe200000010ff */
[----:B------:R-:W-:Y:S05]  /*6a80*/  BRA `(.L_x_711) ;  /* 0x00000d5000007947 */ /* 0x000fea0003800000 */
.L_x_712:
[----:B------:R-:W2:Y:S02]  /*6a90*/  LDG.E.U16 R2, [R2.64] ;  /* 0x0000002402027981 */ /* 0x000ea4000c1e1500 */
[----:B--2---:R-:W0:Y:S02]  /*6aa0*/  I2F.S16 R0, R2 ;  /* 0x0000000200007306 */ /* 0x004e240000101400 */
[----:B0-----:R-:W-:Y:S01]  /*6ab0*/  F2FP.BF16.PACK_AB R0, RZ, R0 ;  /* 0x00000000ff00723e */ /* 0x001fe200000010ff */
[----:B------:R-:W-:Y:S05]  /*6ac0*/  BRA `(.L_x_711) ;  /* 0x00000d1000007947 */ /* 0x000fea0003800000 */
.L_x_707:
        /* <DEDUP_REMOVED lines=9> */
.L_x_715:
[----:B------:R-:W2:Y:S02]  /*6b60*/  LDG.E.U16 R0, [R2.64] ;  /* 0x0000002402007981 */ /* 0x000ea4000c1e1500 */
[----:B--2---:R-:W-:-:S05]  /*6b70*/  HADD2.F32 R0, -RZ, R0.H0_H0 ;  /* 0x20000000ff007230 */ /* 0x004fca0000004100 */
[----:B------:R-:W-:Y:S01]  /*6b80*/  F2FP.BF16.PACK_AB R0, RZ, R0 ;  /* 0x00000000ff00723e */ /* 0x000fe200000010ff */
[----:B------:R-:W-:Y:S05]  /*6b90*/  BRA `(.L_x_711) ;  /* 0x00000c4000007947 */ /* 0x000fea0003800000 */
.L_x_714:
        /* <DEDUP_REMOVED lines=9> */
.L_x_717:
[----:B------:R-:W2:Y:S02]  /*6c30*/  LDG.E.U16 R2, [R2.64] ;  /* 0x0000002402027981 */ /* 0x000ea4000c1e1500 */
[----:B--2---:R-:W-:-:S05]  /*6c40*/  HADD2.F32 R0, -RZ, R2.H0_H0 ;  /* 0x20000002ff007230 */ /* 0x004fca0000004100 */
[----:B------:R-:W-:Y:S01]  /*6c50*/  F2FP.BF16.PACK_AB R0, RZ, R0 ;  /* 0x00000000ff00723e */ /* 0x000fe200000010ff */
[----:B------:R-:W-:Y:S05]  /*6c60*/  BRA `(.L_x_711) ;  /* 0x00000b7000007947 */ /* 0x000fea0003800000 */
.L_x_716:
[----:B------:R-:W2:Y:S02]  /*6c70*/  LDG.E.64 R2, [R2.64] ;  /* 0x0000002402027981 */ /* 0x000ea4000c1e1b00 */
[----:B--2---:R-:W0:Y:S01]  /*6c80*/  F2F.F32.F64 R0, R2 ;  /* 0x0000000200007310 */ /* 0x004e220000301000 */
[----:B------:R-:W0:-:S14]  /*6c90*/  DSETP.GEU.AND P0, PT, |R2|, c[0x2][0x0], PT ;  /* 0x008000000200762a */ /* 0x000e1c0003f0e200 */
[----:B0-----:R-:W-:-:S05]  /*6ca0*/  @!P0 FMUL R0, R0, 1.175494350822287508e-38 ;  /* 0x0080000000008820 */ /* 0x001fca0000400000 */
[----:B------:R-:W-:Y:S01]  /*6cb0*/  F2FP.BF16.PACK_AB R0, RZ, R0 ;  /* 0x00000000ff00723e */ /* 0x000fe200000010ff */
[----:B------:R-:W-:Y:S05]  /*6cc0*/  BRA `(.L_x_711) ;  /* 0x00000b1000007947 */ /* 0x000fea0003800000 */
.L_x_706:
        /* <DEDUP_REMOVED lines=13> */
.L_x_720:
[----:B------:R-:W2:Y:S02]  /*6da0*/  LDG.E.64 R2, [R2.64] ;  /* 0x0000002402027981 */ /* 0x000ea4000c1e1b00 */
[----:B--2---:R-:W0:Y:S01]  /*6db0*/  F2F.F32.F64 R0, R2 ;  /* 0x0000000200007310 */ /* 0x004e220000301000 */
[----:B------:R-:W0:-:S14]  /*6dc0*/  DSETP.GEU.AND P0, PT, |R2|, c[0x2][0x0], PT ;  /* 0x008000000200762a */ /* 0x000e1c0003f0e200 */
[----:B0-----:R-:W-:-:S05]  /*6dd0*/  @!P0 FMUL R0, R0, 1.175494350822287508e-38 ;  /* 0x0080000000008820 */ /* 0x001fca0000400000 */
[----:B------:R-:W-:Y:S01]  /*6de0*/  F2FP.BF16.PACK_AB R0, RZ, R0 ;  /* 0x00000000ff00723e */ /* 0x000fe200000010ff */
[----:B------:R-:W-:Y:S05]  /*6df0*/  BRA `(.L_x_711) ;  /* 0x000009e000007947 */ /* 0x000fea0003800000 */
.L_x_719:
        /* <DEDUP_REMOVED lines=28> */
.L_x_722:
        /* <DEDUP_REMOVED lines=15> */
.L_x_721:
[----:B------:R0:W5:Y:S01]  /*70b0*/  LDG.E.U16 R0, [R2.64] ;  /* 0x0000002402007981 */ /* 0x000162000c1e1500 */
[----:B------:R-:W-:Y:S05]  /*70c0*/  BRA `(.L_x_711) ;  /* 0x0000071000007947 */ /* 0x000fea0003800000 */
.L_x_718:
        /* <DEDUP_REMOVED lines=12> */
.L_x_725:
        /* <DEDUP_REMOVED lines=21> */
.L_x_729:
[----:B------:R-:W-:Y:S05]  /*72e0*/  BSYNC B1 ;  /* 0x0000000000017941 */ /* 0x000fea0003800000 */
.L_x_728:
[----:B------:R-:W-:Y:S01]  /*72f0*/  LEA R3, R0, 0x3b800000, 0x17 ;  /* 0x3b80000000037811 */ /* 0x000fe200078eb8ff */
[----:B------:R-:W-:-:S05]  /*7300*/  IMAD.SHL.U32 R0, R2, 0x100000, RZ ;  /* 0x0010000002007824 */ /* 0x000fca00078e00ff */
[----:B------:R-:W-:Y:S02]  /*7310*/  LOP3.LUT R0, R3, R0, R4, 0xfe, !PT ;  /* 0x0000000003007212 */ /* 0x000fe400078efe04 */
.L_x_727:
[----:B------:R-:W-:Y:S05]  /*7320*/  BSYNC B0 ;  /* 0x0000000000007941 */ /* 0x000fea0003800000 */
.L_x_726:
[----:B------:R-:W-:Y:S01]  /*7330*/  F2FP.BF16.PACK_AB R0, RZ, R0 ;  /* 0x00000000ff00723e */ /* 0x000fe200000010ff */
[----:B------:R-:W-:Y:S05]  /*7340*/  BRA `(.L_x_711) ;  /* 0x0000049000007947 */ /* 0x000fea0003800000 */
.L_x_724:
        /* <DEDUP_REMOVED lines=21> */
.L_x_733:
[----:B------:R-:W-:Y:S05]  /*74a0*/  BSYNC B1 ;  /* 0x0000000000017941 */ /* 0x000fea0003800000 */
.L_x_732:
[----:B------:R-:W-:Y:S01]  /*74b0*/  LEA R3, R0, 0x37800000, 0x17 ;  /* 0x3780000000037811 */ /* 0x000fe200078eb8ff */
[----:B------:R-:W-:-:S05]  /*74c0*/  IMAD.SHL.U32 R0, R2, 0x200000, RZ ;  /* 0x0020000002007824 */ /* 0x000fca00078e00ff */
[----:B------:R-:W-:Y:S02]  /*74d0*/  LOP3.LUT R0, R3, R0, R4, 0xfe, !PT ;  /* 0x0000000003007212 */ /* 0x000fe400078efe04 */
.L_x_731:
[----:B------:R-:W-:Y:S05]  /*74e0*/  BSYNC B0 ;  /* 0x0000000000007941 */ /* 0x000fea0003800000 */
.L_x_730:
[----:B------:R-:W-:Y:S01]  /*74f0*/  F2FP.BF16.PACK_AB R0, RZ, R0 ;  /* 0x00000000ff00723e */ /* 0x000fe200000010ff */
[----:B------:R-:W-:Y:S05]  /*7500*/  BRA `(.L_x_711) ;  /* 0x000002d000007947 */ /* 0x000fea0003800000 */
.L_x_723:
        /* <DEDUP_REMOVED lines=14> */
.L_x_737:
[----:B------:R-:W-:Y:S05]  /*75f0*/  BSYNC B0 ;  /* 0x0000000000007941 */ /* 0x000fea0003800000 */
.L_x_736:
[----:B------:R-:W-:Y:S01]  /*7600*/  F2FP.BF16.PACK_AB R0, RZ, R0 ;  /* 0x00000000ff00723e */ /* 0x000fe200000010ff */
[----:B------:R-:W-:Y:S05]  /*7610*/  BRA `(.L_x_711) ;  /* 0x000001c000007947 */ /* 0x000fea0003800000 */
.L_x_710:
        /* <DEDUP_REMOVED lines=21> */
.L_x_735:
[----:B------:R-:W2:Y:S02]  /*7770*/  LDG.E.64 R2, [R2.64] ;  /* 0x0000002402027981 */ /* 0x000ea4000c1e1b00 */
[----:B--2---:R-:W0:Y:S02]  /*7780*/  I2F.U64 R0, R2 ;  /* 0x0000000200007312 */ /* 0x004e240000301000 */
[----:B0-----:R-:W-:Y:S01]  /*7790*/  F2FP.BF16.PACK_AB R0, RZ, R0 ;  /* 0x00000000ff00723e */ /* 0x001fe200000010ff */
[----:B------:R-:W-:Y:S05]  /*77a0*/  BRA `(.L_x_711) ;  /* 0x0000003000007947 */ /* 0x000fea0003800000 */
.L_x_734:
[----:B------:R-:W2:Y:S02]  /*77b0*/  LDG.E R2, [R2.64] ;  /* 0x0000002402027981 */ /* 0x000ea4000c1e1900 */
[----:B--2---:R-:W0:Y:S02]  /*77c0*/  I2F.U32 R0, R2 ;  /* 0x0000000200007306 */ /* 0x004e240000201000 */
[----:B0-----:R-:W-:-:S06]  /*77d0*/  F2FP.BF16.PACK_AB R0, RZ, R0 ;  /* 0x00000000ff00723e */ /* 0x001fcc00000010ff */
.L_x_711:
        /* <DEDUP_REMOVED lines=16> */
.L_x_741:
[----:B------:R0:W-:Y:S01]  /*78e0*/  STG.E.U8 [R16.64], R2 ;  /* 0x0000000210007986 */ /* 0x0001e2000c101124 */
[----:B------:R-:W-:Y:S05]  /*78f0*/  BRA `(.L_x_743) ;  /* 0x00000d5000007947 */ /* 0x000fea0003800000 */
.L_x_740:
        /* <DEDUP_REMOVED lines=9> */
.L_x_745:
[----:B------:R0:W-:Y:S01]  /*7990*/  STG.E [R16.64], R2 ;  /* 0x0000000210007986 */ /* 0x0001e2000c101924 */
[----:B------:R-:W-:Y:S05]  /*79a0*/  BRA `(.L_x_743) ;  /* 0x00000ca000007947 */ /* 0x000fea0003800000 */
.L_x_744:
[----:B------:R0:W-:Y:S01]  /*79b0*/  STG.E.U16 [R16.64], R2 ;  /* 0x0000000210007986 */ /* 0x0001e2000c101524 */
[----:B------:R-:W-:Y:S05]  /*79c0*/  BRA `(.L_x_743) ;  /* 0x00000c8000007947 */ /* 0x000fea0003800000 */
.L_x_739:
        /* <DEDUP_REMOVED lines=9> */
.L_x_747:
[----:B------:R-:W0:Y:S02]  /*7a60*/  I2F.S16 R0, R2 ;  /* 0x0000000200007306 */ /* 0x000e240000101400 */
[----:B0-----:R-:W-:-:S05]  /*7a70*/  F2FP.PACK_AB R0, RZ, R0 ;  /* 0x00000000ff00723e */ /* 0x001fca00000000ff */
[----:B------:R0:W-:Y:S01]  /*7a80*/  STG.E.U16 [R16.64], R0 ;  /* 0x0000000010007986 */ /* 0x0001e2000c101524 */
[----:B------:R-:W-:Y:S05]  /*7a90*/  BRA `(.L_x_743) ;  /* 0x00000bb000007947 */ /* 0x000fea0003800000 */
.L_x_746:
        /* <DEDUP_REMOVED lines=10> */
.L_x_749:
[----:B------:R-:W0:Y:S02]  /*7b40*/  I2F.S16 R2, R2 ;  /* 0x0000000200027306 */ /* 0x000e240000101400 */
[----:B0-----:R-:W-:-:S04]  /*7b50*/  F2FP.PACK_AB R3, RZ, R2 ;  /* 0x00000002ff03723e */ /* 0x001fc800000000ff */
[----:B------:R-:W-:-:S05]  /*7b60*/  PRMT R3, R3, 0x5410, RZ ;  /* 0x0000541003037816 */ /* 0x000fca00000000ff */
[----:B------:R0:W-:Y:S01]  /*7b70*/  STG.E [R16.64], R3 ;  /* 0x0000000310007986 */ /* 0x0001e2000c101924 */
[----:B------:R-:W-:Y:S05]  /*7b80*/  BRA `(.L_x_743) ;  /* 0x00000ac000007947 */ /* 0x000fea0003800000 */
.L_x_748:
[----:B------:R-:W0:Y:S02]  /*7b90*/  I2F.F64.S16 R2, R2 ;  /* 0x0000000200027312 */ /* 0x000e240000101c00 */
[----:B0-----:R0:W-:Y:S01]  /*7ba0*/  STG.E.64 [R16.64], R2 ;  /* 0x0000000210007986 */ /* 0x0011e2000c101b24 */
[----:B------:R-:W-:Y:S05]  /*7bb0*/  BRA `(.L_x_743) ;  /* 0x00000a9000007947 */ /* 0x000fea0003800000 */
.L_x_738:
        /* <DEDUP_REMOVED lines=10> */
.L_x_752:
[----:B------:R-:W0:Y:S01]  /*7c60*/  I2F.F64.S16 R4, R2 ;  /* 0x0000000200047312 */ /* 0x000e220000101c00 */
[----:B------:R-:W-:-:S05]  /*7c70*/  CS2R R6, SRZ ;  /* 0x0000000000067805 */ /* 0x000fca000001ff00 */
[----:B0-----:R0:W-:Y:S01]  /*7c80*/  STG.E.128 [R16.64], R4 ;  /* 0x0000000410007986 */ /* 0x0011e2000c101d24 */
[----:B------:R-:W-:Y:S05]  /*7c90*/  BRA `(.L_x_743) ;  /* 0x000009b000007947 */ /* 0x000fea0003800000 */
.L_x_751:
        /* <DEDUP_REMOVED lines=21> */
.L_x_756:
[----:B------:R-:W-:Y:S05]  /*7df0*/  BSYNC B0 ;  /* 0x0000000000007941 */ /* 0x000fea0003800000 */
.L_x_755:
[----:B------:R-:W-:-:S05]  /*7e00*/  LOP3.LUT R3, R0, R3, RZ, 0xfc, !PT ;  /* 0x0000000300037212 */ /* 0x000fca00078efcff */
[----:B------:R0:W-:Y:S01]  /*7e10*/  STG.E.U8 [R16.64], R3 ;  /* 0x0000000310007986 */ /* 0x0001e2000c101124 */
[----:B------:R-:W-:Y:S05]  /*7e20*/  BRA `(.L_x_743) ;  /* 0x0000082000007947 */ /* 0x000fea0003800000 */
.L_x_754:
        /* <DEDUP_REMOVED lines=13> */
.L_x_758:
[----:B------:R-:W-:Y:S01]  /*7f00*/  IMAD.MOV.U32 R0, RZ, RZ, 0x7f ;  /* 0x0000007fff007424 */ /* 0x000fe200078e00ff */
[----:B------:R-:W-:-:S04]  /*7f10*/  ISETP.GT.U32.AND P0, PT, R3, 0x7f800000, PT ;  /* 0x7f8000000300780c */ /* 0x000fc80003f04070 */
[----:B------:R-:W-:-:S04]  /*7f20*/  SEL R0, R0, 0x7c, P0 ;  /* 0x0000007c00007807 */ /* 0x000fc80000000000 */
.L_x_759:
[----:B------:R-:W-:Y:S05]  /*7f30*/  BSYNC B0 ;  /* 0x0000000000007941 */ /* 0x000fea0003800000 */
.L_x_757:
[----:B------:R-:W-:-:S04]  /*7f40*/  LOP3.LUT R2, R5, 0x80000000, RZ, 0xc0, !PT ;  /* 0x8000000005027812 */ /* 0x000fc800078ec0ff */
[----:B------:R-:W-:-:S04]  /*7f50*/  SHF.R.U32.HI R3, RZ, 0x18, R2 ;  /* 0x00000018ff037819 */ /* 0x000fc80000011602 */
[----:B------:R-:W-:-:S05]  /*7f60*/  LOP3.LUT R3, R0, R3, RZ, 0xfc, !PT ;  /* 0x0000000300037212 */ /* 0x000fca00078efcff */
[----:B------:R0:W-:Y:S01]  /*7f70*/  STG.E.U8 [R16.64], R3 ;  /* 0x0000000310007986 */ /* 0x0001e2000c101124 */
[----:B------:R-:W-:Y:S05]  /*7f80*/  BRA `(.L_x_743) ;  /* 0x000006c000007947 */ /* 0x000fea0003800000 */
.L_x_753:
[----:B------:R-:W0:Y:S02]  /*7f90*/  I2F.S16 R0, R2 ;  /* 0x0000000200007306 */ /* 0x000e240000101400 */
[----:B0-----:R-:W-:-:S05]  /*7fa0*/  F2FP.BF16.PACK_AB R0, RZ, R0 ;  /* 0x00000000ff00723e */ /* 0x001fca00000010ff */
[----:B------:R0:W-:Y:S01]  /*7fb0*/  STG.E.U16 [R16.64], R0 ;  /* 0x0000000010007986 */ /* 0x0001e2000c101524 */
[----:B------:R-:W-:Y:S05]  /*7fc0*/  BRA `(.L_x_743) ;  /* 0x0000068000007947 */ /* 0x000fea0003800000 */
.L_x_750:
        /* <DEDUP_REMOVED lines=10> */
.L_x_762:
        /* <DEDUP_REMOVED lines=17> */
.L_x_765:
[----:B------:R-:W-:-:S04]  /*8180*/  LOP3.LUT R2, R5, 0x80000000, RZ, 0xc0, !PT ;  /* 0x8000000005027812 */ /* 0x000fc800078ec0ff */
[----:B------:R-:W-:-:S04]  /*8190*/  SHF.R.U32.HI R3, RZ, 0x18, R2 ;  /* 0x00000018ff037819 */ /* 0x000fc80000011602 */
[----:B------:R-:W-:-:S04]  /*81a0*/  LOP3.LUT R0, R0, R3, RZ, 0xfc, !PT ;  /* 0x0000000300007212 */ /* 0x000fc800078efcff */
[----:B------:R-:W-:Y:S02]  /*81b0*/  PRMT R8, R0, 0x7610, R8 ;  /* 0x0000761000087816 */ /* 0x000fe40000000008 */
.L_x_764:
[----:B------:R-:W-:Y:S05]  /*81c0*/  BSYNC B0 ;  /* 0x0000000000007941 */ /* 0x000fea0003800000 */
.L_x_763:
[----:B------:R0:W-:Y:S01]  /*81d0*/  STG.E.U8 [R16.64], R8 ;  /* 0x0000000810007986 */ /* 0x0001e2000c101124 */
[----:B------:R-:W-:Y:S05]  /*81e0*/  BRA `(.L_x_743) ;  /* 0x0000046000007947 */ /* 0x000fea0003800000 */
.L_x_761:
        /* <DEDUP_REMOVED lines=17> */
.L_x_768:
[----:B------:R-:W-:-:S04]  /*8300*/  LOP3.LUT R2, R5, 0x80000000, RZ, 0xc0, !PT ;  /* 0x8000000005027812 */ /* 0x000fc800078ec0ff */
[----:B------:R-:W-:-:S04]  /*8310*/  SHF.R.U32.HI R3, RZ, 0x18, R2 ;  /* 0x00000018ff037819 */ /* 0x000fc80000011602 */
[----:B------:R-:W-:-:S04]  /*8320*/  LOP3.LUT R0, R0, R3, RZ, 0xfc, !PT ;  /* 0x0000000300007212 */ /* 0x000fc800078efcff */
[----:B------:R-:W-:Y:S02]  /*8330*/  PRMT R8, R0, 0x7610, R8 ;  /* 0x0000761000087816 */ /* 0x000fe40000000008 */
.L_x_767:
[----:B------:R-:W-:Y:S05]  /*8340*/  BSYNC B0 ;  /* 0x0000000000007941 */ /* 0x000fea0003800000 */
.L_x_766:
[----:B------:R0:W-:Y:S01]  /*8350*/  STG.E.U8 [R16.64], R8 ;  /* 0x0000000810007986 */ /* 0x0001e2000c101124 */
[----:B------:R-:W-:Y:S05]  /*8360*/  BRA `(.L_x_743) ;  /* 0x000002e000007947 */ /* 0x000fea0003800000 */
.L_x_760:
        /* <DEDUP_REMOVED lines=22> */
.L_x_742:
        /* <DEDUP_REMOVED lines=20> */
.L_x_770:
[----:B------:R-:W-:-:S05]  /*8610*/  IMAD.MOV.U32 R3, RZ, RZ, RZ ;  /* 0x000000ffff037224 */ /* 0x000fca00078e00ff */
[----:B------:R0:W-:Y:S01]  /*8620*/  STG.E.64 [R16.64], R2 ;  /* 0x0000000210007986 */ /* 0x0001e2000c101b24 */
[----:B------:R-:W-:Y:S05]  /*8630*/  BRA `(.L_x_743) ;  /* 0x0000001000007947 */ /* 0x000fea0003800000 */
.L_x_769:
[----:B------:R0:W-:Y:S02]  /*8640*/  STG.E [R16.64], R2 ;  /* 0x0000000210007986 */ /* 0x0001e4000c101924 */
.L_x_743:
[----:B------:R-:W-:Y:S02]  /*8650*/  IADD3 R19, R19, 0x80, RZ ;  /* 0x0000008013137810 */ /* 0x000fe40007ffe0ff */
.L_x_638:
[----:B------:R-:W-:Y:S05]  /*8660*/  BSYNC B6 ;  /* 0x0000000000067941 */ /* 0x000fea0003800000 */
.L_x_637:
        /* <DEDUP_REMOVED lines=230> */
.L_x_771:
        /* <DEDUP_REMOVED lines=20> */
.L_x_775:
[----:B------:R-:W2:Y:S02]  /*9610*/  LDG.E.U8 R2, [R2.64] ;  /* 0x0000002402027981 */ /* 0x000ea4000c1e1100 */
[----:B--2---:R-:W0:Y:S02]  /*9620*/  I2F.U16 R0, R2 ;  /* 0x0000000200007306 */ /* 0x004e240000101000 */
[----:B0-----:R-:W-:Y:S01]  /*9630*/  F2FP.BF16.PACK_AB R0, RZ, R0 ;  /* 0x00000000ff00723e */ /* 0x001fe200000010ff */
[----:B------:R-:W-:Y:S05]  /*9640*/  BRA `(.L_x_777) ;  /* 0x00000e3000007947 */ /* 0x000fea0003800000 */
.L_x_774:
        /* <DEDUP_REMOVED lines=10> */
.L_x_779:
[----:B------:R-:W2:Y:S02]  /*96f0*/  LDG.E R2, [R2.64] ;  /* 0x0000002402027981 */ /* 0x000ea4000c1e1900 */
[----:B--2---:R-:W0:Y:S02]  /*9700*/  I2F R0, R2 ;  /* 0x0000000200007306 */ /* 0x004e240000201400 */
[----:B0-----:R-:W-:Y:S01]  /*9710*/  F2FP.BF16.PACK_AB R0, RZ, R0 ;  /* 0x00000000ff00723e */ /* 0x001fe200000010ff */
[----:B------:R-:W-:Y:S05]  /*9720*/  BRA `(.L_x_777) ;  /* 0x00000d5000007947 */ /* 0x000fea0003800000 */
.L_x_778:
[----:B------:R-:W2:Y:S02]  /*9730*/  LDG.E.U16 R2, [R2.64] ;  /* 0x0000002402027981 */ /* 0x000ea4000c1e1500 */
[----:B--2---:R-:W0:Y:S02]  /*9740*/  I2F.S16 R0, R2 ;  /* 0x0000000200007306 */ /* 0x004e240000101400 */
[----:B0-----:R-:W-:Y:S01]  /*9750*/  F2FP.BF16.PACK_AB R0, RZ, R0 ;  /* 0x00000000ff00723e */ /* 0x001fe200000010ff */
[----:B------:R-:W-:Y:S05]  /*9760*/  BRA `(.L_x_777) ;  /* 0x00000d1000007947 */ /* 0x000fea0003800000 */
.L_x_773:
        /* <DEDUP_REMOVED lines=9> */
.L_x_781:
[----:B------:R-:W2:Y:S02]  /*9800*/  LDG.E.U16 R0, [R2.64] ;  /* 0x0000002402007981 */ /* 0x000ea4000c1e1500 */
[----:B--2---:R-:W-:-:S05]  /*9810*/  HADD2.F32 R0, -RZ, R0.H0_H0 ;  /* 0x20000000ff007230 */ /* 0x004fca0000004100 */
[----:B------:R-:W-:Y:S01]  /*9820*/  F2FP.BF16.PACK_AB R0, RZ, R0 ;  /* 0x00000000ff00723e */ /* 0x000fe200000010ff */
[----:B------:R-:W-:Y:S05]  /*9830*/  BRA `(.L_x_777) ;  /* 0x00000c4000007947 */ /* 0x000fea0003800000 */
.L_x_780:
        /* <DEDUP_REMOVED lines=9> */
.L_x_783:
[----:B------:R-:W2:Y:S02]  /*98d0*/  LDG.E.U16 R2, [R2.64] ;  /* 0x0000002402027981 */ /* 0x000ea4000c1e1500 */
[----:B--2---:R-:W-:-:S05]  /*98e0*/  HADD2.F32 R0, -RZ, R2.H0_H0 ;  /* 0x20000002ff007230 */ /* 0x004fca0000004100 */
[----:B------:R-:W-:Y:S01]  /*98f0*/  F2FP.BF16.PACK_AB R0, RZ, R0 ;  /* 0x00000000ff00723e */ /* 0x000fe200000010ff */
[----:B------:R-:W-:Y:S05]  /*9900*/  BRA `(.L_x_777) ;  /* 0x00000b7000007947 */ /* 0x000fea0003800000 */
.L_x_782:
[----:B------:R-:W2:Y:S02]  /*9910*/  LDG.E.64 R2, [R2.64] ;  /* 0x0000002402027981 */ /* 0x000ea4000c1e1b00 */
[----:B--2---:R-:W0:Y:S01]  /*9920*/  F2F.F32.F64 R0, R2 ;  /* 0x0000000200007310 */ /* 0x004e220000301000 */
[----:B------:R-:W0:-:S14]  /*9930*/  DSETP.GEU.AND P0, PT, |R2|, c[0x2][0x0], PT ;  /* 0x008000000200762a */ /* 0x000e1c0003f0e200 */
[----:B0-----:R-:W-:-:S05]  /*9940*/  @!P0 FMUL R0, R0, 1.175494350822287508e-38 ;  /* 0x0080000000008820 */ /* 0x001fca0000400000 */
[----:B------:R-:W-:Y:S01]  /*9950*/  F2FP.BF16.PACK_AB R0, RZ, R0 ;  /* 0x00000000ff00723e */ /* 0x000fe200000010ff */
[----:B------:R-:W-:Y:S05]  /*9960*/  BRA `(.L_x_777) ;  /* 0x00000b1000007947 */ /* 0x000fea0003800000 */
.L_x_772:
        /* <DEDUP_REMOVED lines=13> */
.L_x_786:
[----:B------:R-:W2:Y:S02]  /*9a40*/  LDG.E.64 R2, [R2.64] ;  /* 0x0000002402027981 */ /* 0x000ea4000c1e1b00 */
[----:B--2---:R-:W0:Y:S01]  /*9a50*/  F2F.F32.F64 R0, R2 ;  /* 0x0000000200007310 */ /* 0x004e220000301000 */
[----:B------:R-:W0:-:S14]  /*9a60*/  DSETP.GEU.AND P0, PT, |R2|, c[0x2][0x0], PT ;  /* 0x008000000200762a */ /* 0x000e1c0003f0e200 */
[----:B0-----:R-:W-:-:S05]  /*9a70*/  @!P0 FMUL R0, R0, 1.175494350822287508e-38 ;  /* 0x0080000000008820 */ /* 0x001fca0000400000 */
[----:B------:R-:W-:Y:S01]  /*9a80*/  F2FP.BF16.PACK_AB R0, RZ, R0 ;  /* 0x00000000ff00723e */ /* 0x000fe200000010ff */
[----:B------:R-:W-:Y:S05]  /*9a90*/  BRA `(.L_x_777) ;  /* 0x000009e000007947 */ /* 0x000fea0003800000 */
.L_x_785:
        /* <DEDUP_REMOVED lines=28> */
.L_x_788:
        /* <DEDUP_REMOVED lines=15> */
.L_x_787:
[----:B------:R0:W5:Y:S01]  /*9d50*/  LDG.E.U16 R0, [R2.64] ;  /* 0x0000002402007981 */ /* 0x000162000c1e1500 */
[----:B------:R-:W-:Y:S05]  /*9d60*/  BRA `(.L_x_777) ;  /* 0x0000071000007947 */ /* 0x000fea0003800000 */
.L_x_784:
        /* <DEDUP_REMOVED lines=12> */
.L_x_791:
        /* <DEDUP_REMOVED lines=21> */
.L_x_795:
[----:B------:R-:W-:Y:S05]  /*9f80*/  BSYNC B1 ;  /* 0x0000000000017941 */ /* 0x000fea0003800000 */
.L_x_794:
[----:B------:R-:W-:Y:S01]  /*9f90*/  LEA R3, R0, 0x3b800000, 0x17 ;  /* 0x3b80000000037811 */ /* 0x000fe200078eb8ff */
[----:B------:R-:W-:-:S05]  /*9fa0*/  IMAD.SHL.U32 R0, R2, 0x100000, RZ ;  /* 0x0010000002007824 */ /* 0x000fca00078e00ff */
[----:B------:R-:W-:Y:S02]  /*9fb0*/  LOP3.LUT R0, R3, R0, R4, 0xfe, !PT ;  /* 0x0000000003007212 */ /* 0x000fe400078efe04 */
.L_x_793:
[----:B------:R-:W-:Y:S05]  /*9fc0*/  BSYNC B0 ;  /* 0x0000000000007941 */ /* 0x000fea0003800000 */
.L_x_792:
[----:B------:R-:W-:Y:S01]  /*9fd0*/  F2FP.BF16.PACK_AB R0, RZ, R0 ;  /* 0x00000000ff00723e */ /* 0x000fe200000010ff */
[----:B------:R-:W-:Y:S05]  /*9fe0*/  BRA `(.L_x_777) ;  /* 0x0000049000007947 */ /* 0x000fea0003800000 */
.L_x_790:
        /* <DEDUP_REMOVED lines=21> */
.L_x_799:
[----:B------:R-:W-:Y:S05]  /*a140*/  BSYNC B1 ;  /* 0x0000000000017941 */ /* 0x000fea0003800000 */
.L_x_798:
[----:B------:R-:W-:Y:S01]  /*a150*/  LEA R3, R0, 0x37800000, 0x17 ;  /* 0x3780000000037811 */ /* 0x000fe200078eb8ff */
[----:B------:R-:W-:-:S05]  /*a160*/  IMAD.SHL.U32 R0, R2, 0x200000, RZ ;  /* 0x0020000002007824 */ /* 0x000fca00078e00ff */
[----:B------:R-:W-:Y:S02]  /*a170*/  LOP3.LUT R0, R3, R0, R4, 0xfe, !PT ;  /* 0x0000000003007212 */ /* 0x000fe400078efe04 */
.L_x_797:
[----:B------:R-:W-:Y:S05]  /*a180*/  BSYNC B0 ;  /* 0x0000000000007941 */ /* 0x000fea0003800000 */
.L_x_796:
[----:B------:R-:W-:Y:S01]  /*a190*/  F2FP.BF16.PACK_AB R0, RZ, R0 ;  /* 0x00000000ff00723e */ /* 0x000fe200000010ff */
[----:B------:R-:W-:Y:S05]  /*a1a0*/  BRA `(.L_x_777) ;  /* 0x000002d000007947 */ /* 0x000fea0003800000 */
.L_x_789:
        /* <DEDUP_REMOVED lines=14> */
.L_x_803:
[----:B------:R-:W-:Y:S05]  /*a290*/  BSYNC B0 ;  /* 0x0000000000007941 */ /* 0x000fea0003800000 */
.L_x_802:
[----:B------:R-:W-:Y:S01]  /*a2a0*/  F2FP.BF16.PACK_AB R0, RZ, R0 ;  /* 0x00000000ff00723e */ /* 0x000fe200000010ff */
[----:B------:R-:W-:Y:S05]  /*a2b0*/  BRA `(.L_x_777) ;  /* 0x000001c000007947 */ /* 0x000fea0003800000 */
.L_x_776:
        /* <DEDUP_REMOVED lines=21> */
.L_x_801:
[----:B------:R-:W2:Y:S02]  /*a410*/  LDG.E.64 R2, [R2.64] ;  /* 0x0000002402027981 */ /* 0x000ea4000c1e1b00 */
[----:B--2---:R-:W0:Y:S02]  /*a420*/  I2F.U64 R0, R2 ;  /* 0x0000000200007312 */ /* 0x004e240000301000 */
[----:B0-----:R-:W-:Y:S01]  /*a430*/  F2FP.BF16.PACK_AB R0, RZ, R0 ;  /* 0x00000000ff00723e */ /* 0x001fe200000010ff */
[----:B------:R-:W-:Y:S05]  /*a440*/  BRA `(.L_x_777) ;  /* 0x0000003000007947 */ /* 0x000fea0003800000 */
.L_x_800:
[----:B------:R-:W2:Y:S02]  /*a450*/  LDG.E R2, [R2.64] ;  /* 0x0000002402027981 */ /* 0x000ea4000c1e1900 */
[----:B--2---:R-:W0:Y:S02]  /*a460*/  I2F.U32 R0, R2 ;  /* 0x0000000200007306 */ /* 0x004e240000201000 */
[----:B0-----:R-:W-:-:S06]  /*a470*/  F2FP.BF16.PACK_AB R0, RZ, R0 ;  /* 0x00000000ff00723e */ /* 0x001fcc00000010ff */
.L_x_777:
        /* <DEDUP_REMOVED lines=16> */
.L_x_807:
[----:B------:R-:W-:Y:S01]  /*a580*/  STG.E.U8 [R16.64], R2 ;  /* 0x0000000210007986 */ /* 0x000fe2000c101124 */
[----:B------:R-:W-:Y:S05]  /*a590*/  EXIT ;  /* 0x000000000000794d */ /* 0x000fea0003800000 */
.L_x_806:
        /* <DEDUP_REMOVED lines=9> */
.L_x_810:
[----:B------:R-:W-:Y:S01]  /*a630*/  STG.E [R16.64], R2 ;  /* 0x0000000210007986 */ /* 0x000fe2000c101924 */
[----:B------:R-:W-:Y:S05]  /*a640*/  EXIT ;  /* 0x000000000000794d */ /* 0x000fea0003800000 */
.L_x_809:
[----:B------:R-:W-:Y:S01]  /*a650*/  STG.E.U16 [R16.64], R2 ;  /* 0x0000000210007986 */ /* 0x000fe2000c101524 */
[----:B------:R-:W-:Y:S05]  /*a660*/  EXIT ;  /* 0x000000000000794d */ /* 0x000fea0003800000 */
.L_x_805:
        /* <DEDUP_REMOVED lines=9> */
.L_x_812:
[----:B------:R-:W0:Y:S02]  /*a700*/  I2F.S16 R0, R2 ;  /* 0x0000000200007306 */ /* 0x000e240000101400 */
[----:B0-----:R-:W-:-:S05]  /*a710*/  F2FP.PACK_AB R0, RZ, R0 ;  /* 0x00000000ff00723e */ /* 0x001fca00000000ff */
[----:B------:R-:W-:Y:S01]  /*a720*/  STG.E.U16 [R16.64], R0 ;  /* 0x0000000010007986 */ /* 0x000fe2000c101524 */
[----:B------:R-:W-:Y:S05]  /*a730*/  EXIT ;  /* 0x000000000000794d */ /* 0x000fea0003800000 */
.L_x_811:
        /* <DEDUP_REMOVED lines=10> */
.L_x_814:
[----:B------:R-:W0:Y:S02]  /*a7e0*/  I2F.S16 R2, R2 ;  /* 0x0000000200027306 */ /* 0x000e240000101400 */
[----:B0-----:R-:W-:-:S04]  /*a7f0*/  F2FP.PACK_AB R3, RZ, R2 ;  /* 0x00000002ff03723e */ /* 0x001fc800000000ff */
[----:B------:R-:W-:-:S05]  /*a800*/  PRMT R3, R3, 0x5410, RZ ;  /* 0x0000541003037816 */ /* 0x000fca00000000ff */
[----:B------:R-:W-:Y:S01]  /*a810*/  STG.E [R16.64], R3 ;  /* 0x0000000310007986 */ /* 0x000fe2000c101924 */
[----:B------:R-:W-:Y:S05]  /*a820*/  EXIT ;  /* 0x000000000000794d */ /* 0x000fea0003800000 */
.L_x_813:
[----:B------:R-:W0:Y:S02]  /*a830*/  I2F.F64.S16 R2, R2 ;  /* 0x0000000200027312 */ /* 0x000e240000101c00 */
[----:B0-----:R-:W-:Y:S01]  /*a840*/  STG.E.64 [R16.64], R2 ;  /* 0x0000000210007986 */ /* 0x001fe2000c101b24 */
[----:B------:R-:W-:Y:S05]  /*a850*/  EXIT ;  /* 0x000000000000794d */ /* 0x000fea0003800000 */
.L_x_804:
        /* <DEDUP_REMOVED lines=10> */
.L_x_817:
[----:B------:R-:W0:Y:S01]  /*a900*/  I2F.F64.S16 R4, R2 ;  /* 0x0000000200047312 */ /* 0x000e220000101c00 */
[----:B------:R-:W-:-:S05]  /*a910*/  CS2R R6, SRZ ;  /* 0x0000000000067805 */ /* 0x000fca000001ff00 */
[----:B0-----:R-:W-:Y:S01]  /*a920*/  STG.E.128 [R16.64], R4 ;  /* 0x0000000410007986 */ /* 0x001fe2000c101d24 */
[----:B------:R-:W-:Y:S05]  /*a930*/  EXIT ;  /* 0x000000000000794d */ /* 0x000fea0003800000 */
.L_x_816:
        /* <DEDUP_REMOVED lines=21> */
.L_x_821:
[----:B------:R-:W-:Y:S05]  /*aa90*/  BSYNC B0 ;  /* 0x0000000000007941 */ /* 0x000fea0003800000 */
.L_x_820:
[----:B------:R-:W-:-:S05]  /*aaa0*/  LOP3.LUT R3, R0, R3, RZ, 0xfc, !PT ;  /* 0x0000000300037212 */ /* 0x000fca00078efcff */
[----:B------:R-:W-:Y:S01]  /*aab0*/  STG.E.U8 [R16.64], R3 ;  /* 0x0000000310007986 */ /* 0x000fe2000c101124 */
[----:B------:R-:W-:Y:S05]  /*aac0*/  EXIT ;  /* 0x000000000000794d */ /* 0x000fea0003800000 */
.L_x_819:
        /* <DEDUP_REMOVED lines=13> */
.L_x_823:
[----:B------:R-:W-:Y:S01]  /*aba0*/  IMAD.MOV.U32 R0, RZ, RZ, 0x7f ;  /* 0x0000007fff007424 */ /* 0x000fe200078e00ff */
[----:B------:R-:W-:-:S04]  /*abb0*/  ISETP.GT.U32.AND P0, PT, R3, 0x7f800000, PT ;  /* 0x7f8000000300780c */ /* 0x000fc80003f04070 */
[----:B------:R-:W-:-:S04]  /*abc0*/  SEL R0, R0, 0x7c, P0 ;  /* 0x0000007c00007807 */ /* 0x000fc80000000000 */
.L_x_824:
[----:B------:R-:W-:Y:S05]  /*abd0*/  BSYNC B0 ;  /* 0x0000000000007941 */ /* 0x000fea0003800000 */
.L_x_822:
[----:B------:R-:W-:-:S04]  /*abe0*/  LOP3.LUT R2, R5, 0x80000000, RZ, 0xc0, !PT ;  /* 0x8000000005027812 */ /* 0x000fc800078ec0ff */
[----:B------:R-:W-:-:S04]  /*abf0*/  SHF.R.U32.HI R3, RZ, 0x18, R2 ;  /* 0x00000018ff037819 */ /* 0x000fc80000011602 */
[----:B------:R-:W-:-:S05]  /*ac00*/  LOP3.LUT R3, R0, R3, RZ, 0xfc, !PT ;  /* 0x0000000300037212 */ /* 0x000fca00078efcff */
[----:B------:R-:W-:Y:S01]  /*ac10*/  STG.E.U8 [R16.64], R3 ;  /* 0x0000000310007986 */ /* 0x000fe2000c101124 */
[----:B------:R-:W-:Y:S05]  /*ac20*/  EXIT ;  /* 0x000000000000794d */ /* 0x000fea0003800000 */
.L_x_818:
[----:B------:R-:W0:Y:S02]  /*ac30*/  I2F.S16 R0, R2 ;  /* 0x0000000200007306 */ /* 0x000e240000101400 */
[----:B0-----:R-:W-:-:S05]  /*ac40*/  F2FP.BF16.PACK_AB R0, RZ, R0 ;  /* 0x00000000ff00723e */ /* 0x001fca00000010ff */
[----:B------:R-:W-:Y:S01]  /*ac50*/  STG.E.U16 [R16.64], R0 ;  /* 0x0000000010007986 */ /* 0x000fe2000c101524 */
[----:B------:R-:W-:Y:S05]  /*ac60*/  EXIT ;  /* 0x000000000000794d */ /* 0x000fea0003800000 */
.L_x_815:
        /* <DEDUP_REMOVED lines=10> */
.L_x_827:
        /* <DEDUP_REMOVED lines=17> */
.L_x_830:
[----:B------:R-:W-:-:S04]  /*ae20*/  LOP3.LUT R2, R5, 0x80000000, RZ, 0xc0, !PT ;  /* 0x8000000005027812 */ /* 0x000fc800078ec0ff */
[----:B------:R-:W-:-:S04]  /*ae30*/  SHF.R.U32.HI R3, RZ, 0x18, R2 ;  /* 0x00000018ff037819 */ /* 0x000fc80000011602 */
[----:B------:R-:W-:-:S04]  /*ae40*/  LOP3.LUT R0, R0, R3, RZ, 0xfc, !PT ;  /* 0x0000000300007212 */ /* 0x000fc800078efcff */
[----:B------:R-:W-:Y:S02]  /*ae50*/  PRMT R8, R0, 0x7610, R8 ;  /* 0x0000761000087816 */ /* 0x000fe40000000008 */
.L_x_829:
[----:B------:R-:W-:Y:S05]  /*ae60*/  BSYNC B0 ;  /* 0x0000000000007941 */ /* 0x000fea0003800000 */
.L_x_828:
[----:B------:R-:W-:Y:S01]  /*ae70*/  STG.E.U8 [R16.64], R8 ;  /* 0x0000000810007986 */ /* 0x000fe2000c101124 */
[----:B------:R-:W-:Y:S05]  /*ae80*/  EXIT ;  /* 0x000000000000794d */ /* 0x000fea0003800000 */
.L_x_826:
        /* <DEDUP_REMOVED lines=17> */
.L_x_833:
[----:B------:R-:W-:-:S04]  /*afa0*/  LOP3.LUT R2, R5, 0x80000000, RZ, 0xc0, !PT ;  /* 0x8000000005027812 */ /* 0x000fc800078ec0ff */
[----:B------:R-:W-:-:S04]  /*afb0*/  SHF.R.U32.HI R3, RZ, 0x18, R2 ;  /* 0x00000018ff037819 */ /* 0x000fc80000011602 */
[----:B------:R-:W-:-:S04]  /*afc0*/  LOP3.LUT R0, R0, R3, RZ, 0xfc, !PT ;  /* 0x0000000300007212 */ /* 0x000fc800078efcff */
[----:B------:R-:W-:Y:S02]  /*afd0*/  PRMT R8, R0, 0x7610, R8 ;  /* 0x0000761000087816 */ /* 0x000fe40000000008 */
.L_x_832:
[----:B------:R-:W-:Y:S05]  /*afe0*/  BSYNC B0 ;  /* 0x0000000000007941 */ /* 0x000fea0003800000 */
.L_x_831:
[----:B------:R-:W-:Y:S01]  /*aff0*/  STG.E.U8 [R16.64], R8 ;  /* 0x0000000810007986 */ /* 0x000fe2000c101124 */
[----:B------:R-:W-:Y:S05]  /*b000*/  EXIT ;  /* 0x000000000000794d */ /* 0x000fea0003800000 */
.L_x_825:
        /* <DEDUP_REMOVED lines=22> */
.L_x_808:
        /* <DEDUP_REMOVED lines=20> */
.L_x_835:
[----:B------:R-:W-:-:S05]  /*b2b0*/  IMAD.MOV.U32 R3, RZ, RZ, RZ ;  /* 0x000000ffff037224 */ /* 0x000fca00078e00ff */
[----:B------:R-:W-:Y:S01]  /*b2c0*/  STG.E.64 [R16.64], R2 ;  /* 0x0000000210007986 */ /* 0x000fe2000c101b24 */
[----:B------:R-:W-:Y:S05]  /*b2d0*/  EXIT ;  /* 0x000000000000794d */ /* 0x000fea0003800000 */
.L_x_834:
[----:B------:R-:W-:Y:S01]  /*b2e0*/  STG.E [R16.64], R2 ;  /* 0x0000000210007986 */ /* 0x000fe2000c101924 */
[----:B------:R-:W-:Y:S05]  /*b2f0*/  EXIT ;  /* 0x000000000000794d */ /* 0x000fea0003800000 */
.L_x_836:
        /* <DEDUP_REMOVED lines=16> */
.L_x_22309:


//--------------------- .text._ZN2at6native27unrolled_elementwise_kernelIZZZNS0_19signbit_kernel_cudaERNS_18TensorIteratorBaseEENKUlvE0_clEvENKUlvE1_clEvEUlN3c108BFloat16EE_St5arrayIPcLm2EELi4E23TrivialOffsetCalculatorILi1EjESD_NS0_6memory12LoadWithCastILi1EEENSE_13StoreWithCastILi1EEEEEviT_T0_T2_T3_T4_T5_ --------------------------
	.section	.text._ZN2at6native27unrolled_elementwise_kernelIZZZNS0_19signbit_kernel_cudaERNS_18TensorIteratorBaseEENKUlvE0_clEvENKUlvE1_clEvEUlN3c108BFloat16EE_St5arrayIPcLm2EELi4E23TrivialOffsetCalculatorILi1EjESD_NS0_6memory12LoadWithCastILi1EEENSE_13StoreWithCastILi1EEEEEviT_T0_T2_T3_T4_T5_,"ax",@progbits
	.sectioninfo	@"SHI_REGISTERS=28"
	.align	128
        .global         _ZN2at6native27unrolled_elementwise_kernelIZZZNS0_19signbit_kernel_cudaERNS_18TensorIteratorBaseEENKUlvE0_clEvENKUlvE1_clEvEUlN3c108BFloat16EE_St5arrayIPcLm2EELi4E23TrivialOffsetCalculatorILi1EjESD_NS0_6memory12LoadWithCastILi1EEENSE_13StoreWithCastILi1EEEEEviT_T0_T2_T3_T4_T5_
        .type           _ZN2at6native27unrolled_elementwise_kernelIZZZNS0_19signbit_kernel_cudaERNS_18TensorIteratorBaseEENKUlvE0_clEvENKUlvE1_clEvEUlN3c108BFloat16EE_St5arrayIPcLm2EELi4E23TrivialOffsetCalculatorILi1EjESD_NS0_6memory12LoadWithCastILi1EEENSE_13StoreWithCastILi1EEEEEviT_T0_T2_T3_T4_T5_,@function
        .size           _ZN2at6native27unrolled_elementwise_kernelIZZZNS0_19signbit_kernel_cudaERNS_18TensorIteratorBaseEENKUlvE0_clEvENKUlvE1_clEvEUlN3c108BFloat16EE_St5arrayIPcLm2EELi4E23TrivialOffsetCalculatorILi1EjESD_NS0_6memory12LoadWithCastILi1EEENSE_13StoreWithCastILi1EEEEEviT_T0_T2_T3_T4_T5_,(.L_x_22310 - _ZN2at6native27unrolled_elementwise_kernelIZZZNS0_19signbit_kernel_cudaERNS_18TensorIteratorBaseEENKUlvE0_clEvENKUlvE1_clEvEUlN3c108BFloat16EE_St5arrayIPcLm2EELi4E23TrivialOffsetCalculatorILi1EjESD_NS0_6memory12LoadWithCastILi1EEENSE_13StoreWithCastILi1EEEEEviT_T0_T2_T3_T4_T5_)
        .other          _ZN2at6native27unrolled_elementwise_kernelIZZZNS0_19signbit_kernel_cudaERNS_18TensorIteratorBaseEENKUlvE0_clEvENKUlvE1_clEvEUlN3c108BFloat16EE_St5arrayIPcLm2EELi4E23TrivialOffsetCalculatorILi1EjESD_NS0_6memory12LoadWithCastILi1EEENSE_13StoreWithCastILi1EEEEEviT_T0_T2_T3_T4_T5_,@"STO_CUDA_ENTRY STV_DEFAULT"
_ZN2at6native27unrolled_elementwise_kernelIZZZNS0_19signbit_kernel_cudaERNS_18TensorIteratorBaseEENKUlvE0_clEvENKUlvE1_clEvEUlN3c108BFloat16EE_St5arrayIPcLm2EELi4E23TrivialOffsetCalculatorILi1EjESD_NS0_6memory12LoadWithCastILi1EEENSE_13StoreWithCastILi1EEEEEviT_T0_T2_T3_T4_T5_:
.text._ZN2at6native27unrolled_elementwise_kernelIZZZNS0_19signbit_kernel_cudaERNS_18TensorIteratorBaseEENKUlvE0_clEvENKUlvE1_clEvEUlN3c108BFloat16EE_St5arrayIPcLm2EELi4E23TrivialOffsetCalculatorILi1EjESD_NS0_6memory12LoadWithCastILi1EEENSE_13StoreWithCastILi1EEEEEviT_T0_T2_T3_T4_T5_:
        /* <DEDUP_REMOVED lines=29> */
[----:B0-----:R-:W-:-:S04]  /*01d0*/  F2FP.BF16.PACK_AB R0, RZ, R0 ;  /* 0x00000000ff00723e */ /* 0x001fc800000010ff */
[----:B------:R-:W-:Y:S01]  /*01e0*/  PRMT R23, R0, 0x7610, R23 ;  /* 0x0000761000177816 */ /* 0x000fe20000000017 */
[----:B------:R-:W-:Y:S05]  /*01f0*/  BRA `(.L_x_844) ;  /* 0x00000f6000007947 */ /* 0x000fea0003800000 */
.L_x_842:
[----:B------:R-:W2:Y:S02]  /*0200*/  LDG.E.U8 R2, [R2.64] ;  /* 0x0000002402027981 */ /* 0x000ea4000c1e1100 */
[----:B--2---:R-:W0:Y:S02]  /*0210*/  I2F.U16 R0, R2 ;  /* 0x0000000200007306 */ /* 0x004e240000101000 */
[----:B0-----:R-:W-:-:S04]  /*0220*/  F2FP.BF16.PACK_AB R0, RZ, R0 ;  /* 0x00000000ff00723e */ /* 0x001fc800000010ff */
[----:B------:R-:W-:Y:S01]  /*0230*/  PRMT R23, R0, 0x7610, R23 ;  /* 0x0000761000177816 */ /* 0x000fe20000000017 */
[----:B------:R-:W-:Y:S05]  /*0240*/  BRA `(.L_x_844) ;  /* 0x00000f1000007947 */ /* 0x000fea0003800000 */
.L_x_841:
        /* <DEDUP_REMOVED lines=8> */
[----:B0-----:R-:W-:-:S04]  /*02d0*/  F2FP.BF16.PACK_AB R0, RZ, R0 ;  /* 0x00000000ff00723e */ /* 0x001fc800000010ff */
[----:B------:R-:W-:Y:S01]  /*02e0*/  PRMT R23, R0, 0x7610, R23 ;  /* 0x0000761000177816 */ /* 0x000fe20000000017 */
[----:B------:R-:W-:Y:S05]  /*02f0*/  BRA `(.L_x_844) ;  /* 0x00000e6000007947 */ /* 0x000fea0003800000 */
.L_x_846:
[----:B------:R-:W2:Y:S02]  /*0300*/  LDG.E R2, [R2.64] ;  /* 0x0000002402027981 */ /* 0x000ea4000c1e1900 */
[----:B--2---:R-:W0:Y:S02]  /*0310*/  I2F R0, R2 ;  /* 0x0000000200007306 */ /* 0x004e240000201400 */
[----:B0-----:R-:W-:-:S04]  /*0320*/  F2FP.BF16.PACK_AB R0, RZ, R0 ;  /* 0x00000000ff00723e */ /* 0x001fc800000010ff */
[----:B------:R-:W-:Y:S01]  /*0330*/  PRMT R23, R0, 0x7610, R23 ;  /* 0x0000761000177816 */ /* 0x000fe20000000017 */
[----:B------:R-:W-:Y:S05]  /*0340*/  BRA `(.L_x_844) ;  /* 0x00000e1000007947 */ /* 0x000fea0003800000 */
.L_x_845:
[----:B------:R-:W2:Y:S02]  /*0350*/  LDG.E.U16 R2, [R2.64] ;  /* 0x0000002402027981 */ /* 0x000ea4000c1e1500 */
[----:B--2---:R-:W0:Y:S02]  /*0360*/  I2F.S16 R0, R2 ;  /* 0x0000000200007306 */ /* 0x004e240000101400 */
[----:B0-----:R-:W-:-:S04]  /*0370*/  F2FP.BF16.PACK_AB R0, RZ, R0 ;  /* 0x00000000ff00723e */ /* 0x001fc800000010ff */
[----:B------:R-:W-:Y:S01]  /*0380*/  PRMT R23, R0, 0x7610, R23 ;  /* 0x0000761000177816 */ /* 0x000fe20000000017 */
[----:B------:R-:W-:Y:S05]  /*0390*/  BRA `(.L_x_844) ;  /* 0x00000dc000007947 */ /* 0x000fea0003800000 */
.L_x_840:
        /* <DEDUP_REMOVED lines=9> */
.L_x_848:
[----:B------:R-:W2:Y:S02]  /*0430*/  LDG.E.U16 R0, [R2.64] ;  /* 0x0000002402007981 */ /* 0x000ea4000c1e1500 */
[----:B--2---:R-:W-:-:S05]  /*0440*/  HADD2.F32 R0, -RZ, R0.H0_H0 ;  /* 0x20000000ff007230 */ /* 0x004fca0000004100 */
[----:B------:R-:W-:-:S04]  /*0450*/  F2FP.BF16.PACK_AB R0, RZ, R0 ;  /* 0x00000000ff00723e */ /* 0x000fc800000010ff */
[----:B------:R-:W-:Y:S01]  /*0460*/  PRMT R23, R0, 0x7610, R23 ;  /* 0x0000761000177816 */ /* 0x000fe20000000017 */
[----:B------:R-:W-:Y:S05]  /*0470*/  BRA `(.L_x_844) ;  /* 0x00000ce000007947 */ /* 0x000fea0003800000 */
.L_x_847:
        /* <DEDUP_REMOVED lines=9> */
.L_x_850:
[----:B------:R-:W2:Y:S02]  /*0510*/  LDG.E.U16 R2, [R2.64] ;  /* 0x0000002402027981 */ /* 0x000ea4000c1e1500 */
[----:B--2---:R-:W-:-:S05]  /*0520*/  HADD2.F32 R0, -RZ, R2.H0_H0 ;  /* 0x20000002ff007230 */ /* 0x004fca0000004100 */
[----:B------:R-:W-:-:S04]  /*0530*/  F2FP.BF16.PACK_AB R0, RZ, R0 ;  /* 0x00000000ff00723e */ /* 0x000fc800000010ff */
[----:B------:R-:W-:Y:S01]  /*0540*/  PRMT R23, R0, 0x7610, R23 ;  /* 0x0000761000177816 */ /* 0x000fe20000000017 */
[----:B------:R-:W-:Y:S05]  /*0550*/  BRA `(.L_x_844) ;  /* 0x00000c0000007947 */ /* 0x000fea0003800000 */
.L_x_849:
[----:B------:R-:W2:Y:S02]  /*0560*/  LDG.E.64 R2, [R2.64] ;  /* 0x0000002402027981 */ /* 0x000ea4000c1e1b00 */
[----:B--2---:R-:W0:Y:S01]  /*0570*/  F2F.F32.F64 R0, R2 ;  /* 0x0000000200007310 */ /* 0x004e220000301000 */
[----:B------:R-:W0:-:S14]  /*0580*/  DSETP.GEU.AND P0, PT, |R2|, c[0x2][0x0], PT ;  /* 0x008000000200762a */ /* 0x000e1c0003f0e200 */
[----:B0-----:R-:W-:-:S05]  /*0590*/  @!P0 FMUL R0, R0, 1.175494350822287508e-38 ;  /* 0x0080000000008820 */ /* 0x001fca0000400000 */
[----:B------:R-:W-:-:S04]  /*05a0*/  F2FP.BF16.PACK_AB R0, RZ, R0 ;  /* 0x00000000ff00723e */ /* 0x000fc800000010ff */
[----:B------:R-:W-:Y:S01]  /*05b0*/  PRMT R23, R0, 0x7610, R23 ;  /* 0x0000761000177816 */ /* 0x000fe20000000017 */
[----:B------:R-:W-:Y:S05]  /*05c0*/  BRA `(.L_x_844) ;  /* 0x00000b9000007947 */ /* 0x000fea0003800000 */
.L_x_839:
        /* <DEDUP_REMOVED lines=11> */
[----:B------:R-:W-:-:S04]  /*0680*/  F2FP.BF16.PACK_AB R0, RZ, R0 ;  /* 0x00000000ff00723e */ /* 0x000fc800000010ff */
[----:B------:R-:W-:Y:S01]  /*0690*/  PRMT R23, R0, 0x7610, R23 ;  /* 0x0000761000177816 */ /* 0x000fe20000000017 */
[----:B------:R-:W-:Y:S05]  /*06a0*/  BRA `(.L_x_844) ;  /* 0x00000ab000007947 */ /* 0x000fea0003800000 */
.L_x_853:
[----:B------:R-:W2:Y:S02]  /*06b0*/  LDG.E.64 R2, [R2.64] ;  /* 0x0000002402027981 */ /* 0x000ea4000c1e1b00 */
[----:B--2---:R-:W0:Y:S01]  /*06c0*/  F2F.F32.F64 R0, R2 ;  /* 0x0000000200007310 */ /* 0x004e220000301000 */
[----:B------:R-:W0:-:S14]  /*06d0*/  DSETP.GEU.AND P0, PT, |R2|, c[0x2][0x0], PT ;  /* 0x008000000200762a */ /* 0x000e1c0003f0e200 */
[----:B0-----:R-:W-:-:S05]  /*06e0*/  @!P0 FMUL R0, R0, 1.175494350822287508e-38 ;  /* 0x0080000000008820 */ /* 0x001fca0000400000 */
[----:B------:R-:W-:-:S04]  /*06f0*/  F2FP.BF16.PACK_AB R0, RZ, R0 ;  /* 0x00000000ff00723e */ /* 0x000fc800000010ff */
[----:B------:R-:W-:Y:S01]  /*0700*/  PRMT R23, R0, 0x7610, R23 ;  /* 0x0000761000177816 */ /* 0x000fe20000000017 */
[----:B------:R-:W-:Y:S05]  /*0710*/  BRA `(.L_x_844) ;  /* 0x00000a4000007947 */ /* 0x000fea0003800000 */
.L_x_852:
        /* <DEDUP_REMOVED lines=28> */
.L_x_855:
        /* <DEDUP_REMOVED lines=16> */
.L_x_854:
[----:B------:R0:W5:Y:S01]  /*09e0*/  LDG.E.U16 R23, [R2.64] ;  /* 0x0000002402177981 */ /* 0x000162000c1e1500 */
[----:B------:R-:W-:Y:S05]  /*09f0*/  BRA `(.L_x_844) ;  /* 0x0000076000007947 */ /* 0x000fea0003800000 */
.L_x_851:
        /* <DEDUP_REMOVED lines=12> */
.L_x_858:
        /* <DEDUP_REMOVED lines=21> */
.L_x_862:
[----:B------:R-:W-:Y:S05]  /*0c10*/  BSYNC B1 ;  /* 0x0000000000017941 */ /* 0x000fea0003800000 */
.L_x_861:
[----:B------:R-:W-:Y:S01]  /*0c20*/  LEA R3, R0, 0x3b800000, 0x17 ;  /* 0x3b80000000037811 */ /* 0x000fe200078eb8ff */
[----:B------:R-:W-:-:S05]  /*0c30*/  IMAD.SHL.U32 R0, R2, 0x100000, RZ ;  /* 0x0010000002007824 */ /* 0x000fca00078e00ff */
[----:B------:R-:W-:Y:S02]  /*0c40*/  LOP3.LUT R0, R3, R0, R4, 0xfe, !PT ;  /* 0x0000000003007212 */ /* 0x000fe400078efe04 */
.L_x_860:
[----:B------:R-:W-:Y:S05]  /*0c50*/  BSYNC B0 ;  /* 0x0000000000007941 */ /* 0x000fea0003800000 */
.L_x_859:
[----:B------:R-:W-:-:S04]  /*0c60*/  F2FP.BF16.PACK_AB R0, RZ, R0 ;  /* 0x00000000ff00723e */ /* 0x000fc800000010ff */
[----:B------:R-:W-:Y:S01]  /*0c70*/  PRMT R23, R0, 0x7610, R23 ;  /* 0x0000761000177816 */ /* 0x000fe20000000017 */
[----:B------:R-:W-:Y:S05]  /*0c80*/  BRA `(.L_x_844) ;  /* 0x000004d000007947 */ /* 0x000fea0003800000 */
.L_x_857:
        /* <DEDUP_REMOVED lines=21> */
.L_x_866:
[----:B------:R-:W-:Y:S05]  /*0de0*/  BSYNC B1 ;  /* 0x0000000000017941 */ /* 0x000fea0003800000 */
.L_x_865:
[----:B------:R-:W-:Y:S01]  /*0df0*/  LEA R3, R0, 0x37800000, 0x17 ;  /* 0x3780000000037811 */ /* 0x000fe200078eb8ff */
[----:B------:R-:W-:-:S05]  /*0e00*/  IMAD.SHL.U32 R0, R2, 0x200000, RZ ;  /* 0x0020000002007824 */ /* 0x000fca00078e00ff */
[----:B------:R-:W-:Y:S02]  /*0e10*/  LOP3.LUT R0, R3, R0, R4, 0xfe, !PT ;  /* 0x0000000003007212 */ /* 0x000fe400078efe04 */
.L_x_864:
[----:B------:R-:W-:Y:S05]  /*0e20*/  BSYNC B0 ;  /* 0x0000000000007941 */ /* 0x000fea0003800000 */
.L_x_863:
[----:B------:R-:W-:-:S04]  /*0e30*/  F2FP.BF16.PACK_AB R0, RZ, R0 ;  /* 0x00000000ff00723e */ /* 0x000fc800000010ff */
[----:B------:R-:W-:Y:S01]  /*0e40*/  PRMT R23, R0, 0x7610, R23 ;  /* 0x0000761000177816 */ /* 0x000fe20000000017 */
[----:B------:R-:W-:Y:S05]  /*0e50*/  BRA `(.L_x_844) ;  /* 0x0000030000007947 */ /* 0x000fea0003800000 */
.L_x_856:
        /* <DEDUP_REMOVED lines=14> */
.L_x_870:
[----:B------:R-:W-:Y:S05]  /*0f40*/  BSYNC B0 ;  /* 0x0000000000007941 */ /* 0x000fea0003800000 */
.L_x_869:
[----:B------:R-:W-:-:S04]  /*0f50*/  F2FP.BF16.PACK_AB R0, RZ, R0 ;  /* 0x00000000ff00723e */ /* 0x000fc800000010ff */
[----:B------:R-:W-:Y:S01]  /*0f60*/  PRMT R23, R0, 0x7610, R23 ;  /* 0x0000761000177816 */ /* 0x000fe20000000017 */
[----:B------:R-:W-:Y:S05]  /*0f70*/  BRA `(.L_x_844) ;  /* 0x000001e000007947 */ /* 0x000fea0003800000 */
.L_x_843:
        /* <DEDUP_REMOVED lines=21> */
.L_x_868:
[----:B------:R-:W2:Y:S02]  /*10d0*/  LDG.E.64 R2, [R2.64] ;  /* 0x0000002402027981 */ /* 0x000ea4000c1e1b00 */
[----:B--2---:R-:W0:Y:S02]  /*10e0*/  I2F.U64 R0, R2 ;  /* 0x0000000200007312 */ /* 0x004e240000301000 */
[----:B0-----:R-:W-:-:S04]  /*10f0*/  F2FP.BF16.PACK_AB R0, RZ, R0 ;  /* 0x00000000ff00723e */ /* 0x001fc800000010ff */
[----:B------:R-:W-:Y:S01]  /*1100*/  PRMT R23, R0, 0x7610, R23 ;  /* 0x0000761000177816 */ /* 0x000fe20000000017 */
[----:B------:R-:W-:Y:S05]  /*1110*/  BRA `(.L_x_844) ;  /* 0x0000004000007947 */ /* 0x000fea0003800000 */
.L_x_867:
[----:B------:R-:W2:Y:S02]  /*1120*/  LDG.E R2, [R2.64] ;  /* 0x0000002402027981 */ /* 0x000ea4000c1e1900 */
[----:B--2---:R-:W0:Y:S02]  /*1130*/  I2F.U32 R0, R2 ;  /* 0x0000000200007306 */ /* 0x004e240000201000 */
[----:B0-----:R-:W-:-:S04]  /*1140*/  F2FP.BF16.PACK_AB R0, RZ, R0 ;  /* 0x00000000ff00723e */ /* 0x001fc800000010ff */
[----:B------:R-:W-:Y:S02]  /*1150*/  PRMT R23, R0, 0x7610, R23 ;  /* 0x0000761000177816 */ /* 0x000fe40000000017 */
.L_x_844:
[----:B------:R-:W1:Y:S02]  /*1160*/  S2R R19, SR_TID.X ;  /* 0x0000000000137919 */ /* 0x000e640000002100 */
[----:B-1----:R-:W-:-:S03]  /*1170*/  IADD3 R19, R19, 0x80, RZ ;  /* 0x0000008013137810 */ /* 0x002fc60007ffe0ff */
.L_x_838:
[----:B-1----:R-:W-:Y:S05]  /*1180*/  BSYNC B6 ;  /* 0x0000000000067941 */ /* 0x002fea0003800000 */
.L_x_837:
        /* <DEDUP_REMOVED lines=24> */
.L_x_876:
[----:B------:R-:W2:Y:S02]  /*1310*/  LDG.E.U8 R2, [R2.64] ;  /* 0x0000002402027981 */ /* 0x000ea4000c1e1100 */
[----:B--2---:R-:W0:Y:S02]  /*1320*/  I2F.U16 R0, R2 ;  /* 0x0000000200007306 */ /* 0x004e240000101000 */
[----:B0-----:R-:W-:-:S04]  /*1330*/  F2FP.BF16.PACK_AB R0, RZ, R0 ;  /* 0x00000000ff00723e */ /* 0x001fc800000010ff */
[----:B------:R-:W-:Y:S01]  /*1340*/  PRMT R22, R0, 0x7610, R22 ;  /* 0x0000761000167816 */ /* 0x000fe20000000016 */
[----:B------:R-:W-:Y:S05]  /*1350*/  BRA `(.L_x_878) ;  /* 0x00000f0000007947 */ /* 0x000fea0003800000 */
.L_x_875:
        /* <DEDUP_REMOVED lines=11> */
.L_x_880:
[----:B------:R-:W2:Y:S02]  /*1410*/  LDG.E R2, [R2.64] ;  /* 0x0000002402027981 */ /* 0x000ea4000c1e1900 */
[----:B--2---:R-:W0:Y:S02]  /*1420*/  I2F R0, R2 ;  /* 0x0000000200007306 */ /* 0x004e240000201400 */
[----:B0-----:R-:W-:-:S04]  /*1430*/  F2FP.BF16.PACK_AB R0, RZ, R0 ;  /* 0x00000000ff00723e */ /* 0x001fc800000010ff */
[----:B------:R-:W-:Y:S01]  /*1440*/  PRMT R22, R0, 0x7610, R22 ;  /* 0x0000761000167816 */ /* 0x000fe20000000016 */
[----:B------:R-:W-:Y:S05]  /*1450*/  BRA `(.L_x_878) ;  /* 0x00000e0000007947 */ /* 0x000fea0003800000 */
.L_x_879:
[----:B------:R-:W2:Y:S02]  /*1460*/  LDG.E.U16 R2, [R2.64] ;  /* 0x0000002402027981 */ /* 0x000ea4000c1e1500 */
[----:B--2---:R-:W0:Y:S02]  /*1470*/  I2F.S16 R0, R2 ;  /* 0x0000000200007306 */ /* 0x004e240000101400 */
[----:B0-----:R-:W-:-:S04]  /*1480*/  F2FP.BF16.PACK_AB R0, RZ, R0 ;  /* 0x00000000ff00723e */ /* 0x001fc800000010ff */
[----:B------:R-:W-:Y:S01]  /*1490*/  PRMT R22, R0, 0x7610, R22 ;  /* 0x0000761000167816 */ /* 0x000fe20000000016 */
[----:B------:R-:W-:Y:S05]  /*14a0*/  BRA `(.L_x_878) ;  /* 0x00000db000007947 */ /* 0x000fea0003800000 */
.L_x_874:
        /* <DEDUP_REMOVED lines=9> */
.L_x_882:
[----:B------:R-:W2:Y:S02]  /*1540*/  LDG.E.U16 R0, [R2.64] ;  /* 0x0000002402007981 */ /* 0x000ea4000c1e1500 */
[----:B--2---:R-:W-:-:S05]  /*1550*/  HADD2.F32 R0, -RZ, R0.H0_H0 ;  /* 0x20000000ff007230 */ /* 0x004fca0000004100 */
[----:B------:R-:W-:-:S04]  /*1560*/  F2FP.BF16.PACK_AB R0, RZ, R0 ;  /* 0x00000000ff00723e */ /* 0x000fc800000010ff */
[----:B------:R-:W-:Y:S01]  /*1570*/  PRMT R22, R0, 0x7610, R22 ;  /* 0x0000761000167816 */ /* 0x000fe20000000016 */
[----:B------:R-:W-:Y:S05]  /*1580*/  BRA `(.L_x_878) ;  /* 0x00000cd000007947 */ /* 0x000fea0003800000 */
.L_x_881:
        /* <DEDUP_REMOVED lines=9> */
.L_x_884:
[----:B------:R-:W2:Y:S02]  /*1620*/  LDG.E.U16 R2, [R2.64] ;  /* 0x0000002402027981 */ /* 0x000ea4000c1e1500 */
[----:B--2---:R-:W-:-:S05]  /*1630*/  HADD2.F32 R0, -RZ, R2.H0_H0 ;  /* 0x20000002ff007230 */ /* 0x004fca0000004100 */
[----:B------:R-:W-:-:S04]  /*1640*/  F2FP.BF16.PACK_AB R0, RZ, R0 ;  /* 0x00000000ff00723e */ /* 0x000fc800000010ff */
[----:B------:R-:W-:Y:S01]  /*1650*/  PRMT R22, R0, 0x7610, R22 ;  /* 0x0000761000167816 */ /* 0x000fe20000000016 */
[----:B------:R-:W-:Y:S05]  /*1660*/  BRA `(.L_x_878) ;  /* 0x00000bf000007947 */ /* 0x000fea0003800000 */
.L_x_883:
[----:B------:R-:W2:Y:S02]  /*1670*/  LDG.E.64 R2, [R2.64] ;  /* 0x0000002402027981 */ /* 0x000ea4000c1e1b00 */
[----:B--2---:R-:W0:Y:S01]  /*1680*/  F2F.F32.F64 R0, R2 ;  /* 0x0000000200007310 */ /* 0x004e220000301000 */
[----:B------:R-:W0:-:S14]  /*1690*/  DSETP.GEU.AND P0, PT, |R2|, c[0x2][0x0], PT ;  /* 0x008000000200762a */ /* 0x000e1c0003f0e200 */
[----:B0-----:R-:W-:-:S05]  /*16a0*/  @!P0 FMUL R0, R0, 1.175494350822287508e-38 ;  /* 0x0080000000008820 */ /* 0x001fca0000400000 */
[----:B------:R-:W-:-:S04]  /*16b0*/  F2FP.BF16.PACK_AB R0, RZ, R0 ;  /* 0x00000000ff00723e */ /* 0x000fc800000010ff */
[----:B------:R-:W-:Y:S01]  /*16c0*/  PRMT R22, R0, 0x7610, R22 ;  /* 0x0000761000167816 */ /* 0x000fe20000000016 */
[----:B------:R-:W-:Y:S05]  /*16d0*/  BRA `(.L_x_878) ;  /* 0x00000b8000007947 */ /* 0x000fea0003800000 */
.L_x_873:
        /* <DEDUP_REMOVED lines=14> */
.L_x_887:
[----:B------:R-:W2:Y:S02]  /*17c0*/  LDG.E.64 R2, [R2.64] ;  /* 0x0000002402027981 */ /* 0x000ea4000c1e1b00 */
[----:B--2---:R-:W0:Y:S01]  /*17d0*/  F2F.F32.F64 R0, R2 ;  /* 0x0000000200007310 */ /* 0x004e220000301000 */
[----:B------:R-:W0:-:S14]  /*17e0*/  DSETP.GEU.AND P0, PT, |R2|, c[0x2][0x0], PT ;  /* 0x008000000200762a */ /* 0x000e1c0003f0e200 */
[----:B0-----:R-:W-:-:S05]  /*17f0*/  @!P0 FMUL R0, R0, 1.175494350822287508e-38 ;  /* 0x0080000000008820 */ /* 0x001fca0000400000 */
[----:B------:R-:W-:-:S04]  /*1800*/  F2FP.BF16.PACK_AB R0, RZ, R0 ;  /* 0x00000000ff00723e */ /* 0x000fc800000010ff */
[----:B------:R-:W-:Y:S01]  /*1810*/  PRMT R22, R0, 0x7610, R22 ;  /* 0x0000761000167816 */ /* 0x000fe20000000016 */
[----:B------:R-:W-:Y:S05]  /*1820*/  BRA `(.L_x_878) ;  /* 0x00000a3000007947 */ /* 0x000fea0003800000 */
.L_x_886:
        /* <DEDUP_REMOVED lines=28> */
.L_x_889:
        /* <DEDUP_REMOVED lines=15> */
.L_x_888:
[----:B------:R0:W5:Y:S01]  /*1ae0*/  LDG.E.U16 R22, [R2.64] ;  /* 0x0000002402167981 */ /* 0x000162000c1e1500 */
[----:B------:R-:W-:Y:S05]  /*1af0*/  BRA `(.L_x_878) ;  /* 0x0000076000007947 */ /* 0x000fea0003800000 */
.L_x_885:
        /* <DEDUP_REMOVED lines=12> */
.L_x_892:
        /* <DEDUP_REMOVED lines=21> */
.L_x_896:
[----:B------:R-:W-:Y:S05]  /*1d10*/  BSYNC B1 ;  /* 0x0000000000017941 */ /* 0x000fea0003800000 */
.L_x_895:
[----:B------:R-:W-:Y:S01]  /*1d20*/  LEA R3, R0, 0x3b800000, 0x17 ;  /* 0x3b80000000037811 */ /* 0x000fe200078eb8ff */
[----:B------:R-:W-:-:S05]  /*1d30*/  IMAD.SHL.U32 R0, R2, 0x100000, RZ ;  /* 0x0010000002007824 */ /* 0x000fca00078e00ff */
[----:B------:R-:W-:Y:S02]  /*1d40*/  LOP3.LUT R0, R3, R0, R4, 0xfe, !PT ;  /* 0x0000000003007212 */ /* 0x000fe400078efe04 */
.L_x_894:
[----:B------:R-:W-:Y:S05]  /*1d50*/  BSYNC B0 ;  /* 0x0000000000007941 */ /* 0x000fea0003800000 */
.L_x_893:
[----:B------:R-:W-:-:S04]  /*1d60*/  F2FP.BF16.PACK_AB R0, RZ, R0 ;  /* 0x00000000ff00723e */ /* 0x000fc800000010ff */
[----:B------:R-:W-:Y:S01]  /*1d70*/  PRMT R22, R0, 0x7610, R22 ;  /* 0x0000761000167816 */ /* 0x000fe20000000016 */
[----:B------:R-:W-:Y:S05]  /*1d80*/  BRA `(.L_x_878) ;  /* 0x000004d000007947 */ /* 0x000fea0003800000 */
.L_x_891:
        /* <DEDUP_REMOVED lines=21> */
.L_x_900:
[----:B------:R-:W-:Y:S05]  /*1ee0*/  BSYNC B1 ;  /* 0x0000000000017941 */ /* 0x000fea0003800000 */
.L_x_899:
[----:B------:R-:W-:Y:S01]  /*1ef0*/  LEA R3, R0, 0x37800000, 0x17 ;  /* 0x3780000000037811 */ /* 0x000fe200078eb8ff */
[----:B------:R-:W-:-:S05]  /*1f00*/  IMAD.SHL.U32 R0, R2, 0x200000, RZ ;  /* 0x0020000002007824 */ /* 0x000fca00078e00ff */
[----:B------:R-:W-:Y:S02]  /*1f10*/  LOP3.LUT R0, R3, R0, R4, 0xfe, !PT ;  /* 0x0000000003007212 */ /* 0x000fe400078efe04 */
.L_x_898:
[----:B------:R-:W-:Y:S05]  /*1f20*/  BSYNC B0 ;  /* 0x0000000000007941 */ /* 0x000fea0003800000 */
.L_x_897:
[----:B------:R-:W-:-:S04]  /*1f30*/  F2FP.BF16.PACK_AB R0, RZ, R0 ;  /* 0x00000000ff00723e */ /* 0x000fc800000010ff */
[----:B------:R-:W-:Y:S01]  /*1f40*/  PRMT R22, R0, 0x7610, R22 ;  /* 0x0000761000167816 */ /* 0x000fe20000000016 */
[----:B------:R-:W-:Y:S05]  /*1f50*/  BRA `(.L_x_878) ;  /* 0x0000030000007947 */ /* 0x000fea0003800000 */
.L_x_890:
        /* <DEDUP_REMOVED lines=14> */
.L_x_904:
[----:B------:R-:W-:Y:S05]  /*2040*/  BSYNC B0 ;  /* 0x0000000000007941 */ /* 0x000fea0003800000 */
.L_x_903:
[----:B------:R-:W-:-:S04]  /*2050*/  F2FP.BF16.PACK_AB R0, RZ, R0 ;  /* 0x00000000ff00723e */ /* 0x000fc800000010ff */
[----:B------:R-:W-:Y:S01]  /*2060*/  PRMT R22, R0, 0x7610, R22 ;  /* 0x0000761000167816 */ /* 0x000fe20000000016 */
[----:B------:R-:W-:Y:S05]  /*2070*/  BRA `(.L_x_878) ;  /* 0x000001e000007947 */ /* 0x000fea0003800000 */
.L_x_877:
        /* <DEDUP_REMOVED lines=21> */
.L_x_902:
[----:B------:R-:W2:Y:S02]  /*21d0*/  LDG.E.64 R2, [R2.64] ;  /* 0x0000002402027981 */ /* 0x000ea4000c1e1b00 */
[----:B--2---:R-:W0:Y:S02]  /*21e0*/  I2F.U64 R0, R2 ;  /* 0x0000000200007312 */ /* 0x004e240000301000 */
[----:B0-----:R-:W-:-:S04]  /*21f0*/  F2FP.BF16.PACK_AB R0, RZ, R0 ;  /* 0x00000000ff00723e */ /* 0x001fc800000010ff */
[----:B------:R-:W-:Y:S01]  /*2200*/  PRMT R22, R0, 0x7610, R22 ;  /* 0x0000761000167816 */ /* 0x000fe20000000016 */
[----:B------:R-:W-:Y:S05]  /*2210*/  BRA `(.L_x_878) ;  /* 0x0000004000007947 */ /* 0x000fea0003800000 */
.L_x_901:
[----:B------:R-:W2:Y:S02]  /*2220*/  LDG.E R2, [R2.64] ;  /* 0x0000002402027981 */ /* 0x000ea4000c1e1900 */
[----:B--2---:R-:W0:Y:S02]  /*2230*/  I2F.U32 R0, R2 ;  /* 0x0000000200007306 */ /* 0x004e240000201000 */
[----:B0-----:R-:W-:-:S04]  /*2240*/  F2FP.BF16.PACK_AB R0, RZ, R0 ;  /* 0x00000000ff00723e */ /* 0x001fc800000010ff */
[----:B------:R-:W-:Y:S02]  /*2250*/  PRMT R22, R0, 0x7610, R22 ;  /* 0x0000761000167816 */ /* 0x000fe40000000016 */
.L_x_878:
[----:B------:R-:W-:-:S05]  /*2260*/  IADD3 R19, R19, 0x80, RZ ;  /* 0x0000008013137810 */ /* 0x000fca0007ffe0ff */
.L_x_872:
[----:B------:R-:W-:Y:S05]  /*2270*/  BSYNC B6 ;  /* 0x0000000000067941 */ /* 0x000fea0003800000 */
.L_x_871:
        /* <DEDUP_REMOVED lines=26> */
.L_x_910:
[----:B------:R-:W2:Y:S02]  /*2420*/  LDG.E.U8 R2, [R2.64] ;  /* 0x0000002402027981 */ /* 0x000ea4000c1e1100 */
[----:B--2---:R-:W0:Y:S02]  /*2430*/  I2F.U16 R0, R2 ;  /* 0x0000000200007306 */ /* 0x004e240000101000 */
[----:B0-----:R-:W-:-:S04]  /*2440*/  F2FP.BF16.PACK_AB R0, RZ, R0 ;  /* 0x00000000ff00723e */ /* 0x001fc800000010ff */
[----:B------:R-:W-:Y:S01]  /*2450*/  PRMT R25, R0, 0x7610, R25 ;  /* 0x0000761000197816 */ /* 0x000fe20000000019 */
[----:B------:R-:W-:Y:S05]  /*2460*/  BRA `(.L_x_912) ;  /* 0x00000f0000007947 */ /* 0x000fea0003800000 */
.L_x_909:
        /* <DEDUP_REMOVED lines=11> */
.L_x_914:
[----:B------:R-:W2:Y:S02]  /*2520*/  LDG.E R2, [R2.64] ;  /* 0x0000002402027981 */ /* 0x000ea4000c1e1900 */
[----:B--2---:R-:W0:Y:S02]  /*2530*/  I2F R0, R2 ;  /* 0x0000000200007306 */ /* 0x004e240000201400 */
[----:B0-----:R-:W-:-:S04]  /*2540*/  F2FP.BF16.PACK_AB R0, RZ, R0 ;  /* 0x00000000ff00723e */ /* 0x001fc800000010ff */
[----:B------:R-:W-:Y:S01]  /*2550*/  PRMT R25, R0, 0x7610, R25 ;  /* 0x0000761000197816 */ /* 0x000fe20000000019 */
[----:B------:R-:W-:Y:S05]  /*2560*/  BRA `(.L_x_912) ;  /* 0x00000e0000007947 */ /* 0x000fea0003800000 */
.L_x_913:
[----:B------:R-:W2:Y:S02]  /*2570*/  LDG.E.U16 R2, [R2.64] ;  /* 0x0000002402027981 */ /* 0x000ea4000c1e1500 */
[----:B--2---:R-:W0:Y:S02]  /*2580*/  I2F.S16 R0, R2 ;  /* 0x0000000200007306 */ /* 0x004e240000101400 */
[----:B0-----:R-:W-:-:S04]  /*2590*/  F2FP.BF16.PACK_AB R0, RZ, R0 ;  /* 0x00000000ff00723e */ /* 0x001fc800000010ff */
[----:B------:R-:W-:Y:S01]  /*25a0*/  PRMT R25, R0, 0x7610, R25 ;  /* 0x0000761000197816 */ /* 0x000fe20000000019 */
[----:B------:R-:W-:Y:S05]  /*25b0*/  BRA `(.L_x_912) ;  /* 0x00000db000007947 */ /* 0x000fea0003800000 */
.L_x_908:
        /* <DEDUP_REMOVED lines=9> */
.L_x_916:
[----:B------:R-:W2:Y:S02]  /*2650*/  LDG.E.U16 R0, [R2.64] ;  /* 0x0000002402007981 */ /* 0x000ea4000c1e1500 */
[----:B--2---:R-:W-:-:S05]  /*2660*/  HADD2.F32 R0, -RZ, R0.H0_H0 ;  /* 0x20000000ff007230 */ /* 0x004fca0000004100 */
[----:B------:R-:W-:-:S04]  /*2670*/  F2FP.BF16.PACK_AB R0, RZ, R0 ;  /* 0x00000000ff00723e */ /* 0x000fc800000010ff */
[----:B------:R-:W-:Y:S01]  /*2680*/  PRMT R25, R0, 0x7610, R25 ;  /* 0x0000761000197816 */ /* 0x000fe20000000019 */
[----:B------:R-:W-:Y:S05]  /*2690*/  BRA `(.L_x_912) ;  /* 0x00000cd000007947 */ /* 0x000fea0003800000 */
.L_x_915:
        /* <DEDUP_REMOVED lines=9> */
.L_x_918:
[----:B------:R-:W2:Y:S02]  /*2730*/  LDG.E.U16 R2, [R2.64] ;  /* 0x0000002402027981 */ /* 0x000ea4000c1e1500 */
[----:B--2---:R-:W-:-:S05]  /*2740*/  HADD2.F32 R0, -RZ, R2.H0_H0 ;  /* 0x20000002ff007230 */ /* 0x004fca0000004100 */
[----:B------:R-:W-:-:S04]  /*2750*/  F2FP.BF16.PACK_AB R0, RZ, R0 ;  /* 0x00000000ff00723e */ /* 0x000fc800000010ff */
[----:B------:R-:W-:Y:S01]  /*2760*/  PRMT R25, R0, 0x7610, R25 ;  /* 0x0000761000197816 */ /* 0x000fe20000000019 */
[----:B------:R-:W-:Y:S05]  /*2770*/  BRA `(.L_x_912) ;  /* 0x00000bf000007947 */ /* 0x000fea0003800000 */
.L_x_917:
[----:B------:R-:W2:Y:S02]  /*2780*/  LDG.E.64 R2, [R2.64] ;  /* 0x0000002402027981 */ /* 0x000ea4000c1e1b00 */
[----:B--2---:R-:W0:Y:S01]  /*2790*/  F2F.F32.F64 R0, R2 ;  /* 0x0000000200007310 */ /* 0x004e220000301000 */
[----:B------:R-:W0:-:S14]  /*27a0*/  DSETP.GEU.AND P0, PT, |R2|, c[0x2][0x0], PT ;  /* 0x008000000200762a */ /* 0x000e1c0003f0e200 */
[----:B0-----:R-:W-:-:S05]  /*27b0*/  @!P0 FMUL R0, R0, 1.175494350822287508e-38 ;  /* 0x0080000000008820 */ /* 0x001fca0000400000 */
[----:B------:R-:W-:-:S04]  /*27c0*/  F2FP.BF16.PACK_AB R0, RZ, R0 ;  /* 0x00000000ff00723e */ /* 0x000fc800000010ff */
[----:B------:R-:W-:Y:S01]  /*27d0*/  PRMT R25, R0, 0x7610, R25 ;  /* 0x0000761000197816 */ /* 0x000fe20000000019 */
[----:B------:R-:W-:Y:S05]  /*27e0*/  BRA `(.L_x_912) ;  /* 0x00000b8000007947 */ /* 0x000fea0003800000 */
.L_x_907:
        /* <DEDUP_REMOVED lines=14> */
.L_x_921:
[----:B------:R-:W2:Y:S02]  /*28d0*/  LDG.E.64 R2, [R2.64] ;  /* 0x0000002402027981 */ /* 0x000ea4000c1e1b00 */
[----:B--2---:R-:W0:Y:S01]  /*28e0*/  F2F.F32.F64 R0, R2 ;  /* 0x0000000200007310 */ /* 0x004e220000301000 */
[----:B------:R-:W0:-:S14]  /*28f0*/  DSETP.GEU.AND P0, PT, |R2|, c[0x2][0x0], PT ;  /* 0x008000000200762a */ /* 0x000e1c0003f0e200 */
[----:B0-----:R-:W-:-:S05]  /*2900*/  @!P0 FMUL R0, R0, 1.175494350822287508e-38 ;  /* 0x0080000000008820 */ /* 0x001fca0000400000 */
[----:B------:R-:W-:-:S04]  /*2910*/  F2FP.BF16.PACK_AB R0, RZ, R0 ;  /* 0x00000000ff00723e */ /* 0x000fc800000010ff */
[----:B------:R-:W-:Y:S01]  /*2920*/  PRMT R25, R0, 0x7610, R25 ;  /* 0x0000761000197816 */ /* 0x000fe20000000019 */
[----:B------:R-:W-:Y:S05]  /*2930*/  BRA `(.L_x_912) ;  /* 0x00000a3000007947 */ /* 0x000fea0003800000 */
.L_x_920:
        /* <DEDUP_REMOVED lines=28> */
.L_x_923:
        /* <DEDUP_REMOVED lines=15> */
.L_x_922:
[----:B------:R0:W5:Y:S01]  /*2bf0*/  LDG.E.U16 R25, [R2.64] ;  /* 0x0000002402197981 */ /* 0x000162000c1e1500 */
[----:B------:R-:W-:Y:S05]  /*2c00*/  BRA `(.L_x_912) ;  /* 0x0000076000007947 */ /* 0x000fea0003800000 */
.L_x_919:
        /* <DEDUP_REMOVED lines=12> */
.L_x_926:
        /* <DEDUP_REMOVED lines=21> */
.L_x_930:
[----:B------:R-:W-:Y:S05]  /*2e20*/  BSYNC B1 ;  /* 0x0000000000017941 */ /* 0x000fea0003800000 */
.L_x_929:
[----:B------:R-:W-:Y:S01]  /*2e30*/  LEA R3, R0, 0x3b800000, 0x17 ;  /* 0x3b80000000037811 */ /* 0x000fe200078eb8ff */
[----:B------:R-:W-:-:S05]  /*2e40*/  IMAD.SHL.U32 R0, R2, 0x100000, RZ ;  /* 0x0010000002007824 */ /* 0x000fca00078e00ff */
[----:B------:R-:W-:Y:S02]  /*2e50*/  LOP3.LUT R0, R3, R0, R4, 0xfe, !PT ;  /* 0x0000000003007212 */ /* 0x000fe400078efe04 */
.L_x_928:
[----:B------:R-:W-:Y:S05]  /*2e60*/  BSYNC B0 ;  /* 0x0000000000007941 */ /* 0x000fea0003800000 */
.L_x_927:
[----:B------:R-:W-:-:S04]  /*2e70*/  F2FP.BF16.PACK_AB R0, RZ, R0 ;  /* 0x00000000ff00723e */ /* 0x000fc800000010ff */
[----:B------:R-:W-:Y:S01]  /*2e80*/  PRMT R25, R0, 0x7610, R25 ;  /* 0x0000761000197816 */ /* 0x000fe20000000019 */
[----:B------:R-:W-:Y:S05]  /*2e90*/  BRA `(.L_x_912) ;  /* 0x000004d000007947 */ /* 0x000fea0003800000 */
.L_x_925:
        /* <DEDUP_REMOVED lines=21> */
.L_x_934:
[----:B------:R-:W-:Y:S05]  /*2ff0*/  BSYNC B1 ;  /* 0x0000000000017941 */ /* 0x000fea0003800000 */
.L_x_933:
[----:B------:R-:W-:Y:S01]  /*3000*/  LEA R3, R0, 0x37800000, 0x17 ;  /* 0x3780000000037811 */ /* 0x000fe200078eb8ff */
[----:B------:R-:W-:-:S05]  /*3010*/  IMAD.SHL.U32 R0, R2, 0x200000, RZ ;  /* 0x0020000002007824 */ /* 0x000fca00078e00ff */
[----:B------:R-:W-:Y:S02]  /*3020*/  LOP3.LUT R0, R3, R0, R4, 0xfe, !PT ;  /* 0x0000000003007212 */ /* 0x000fe400078efe04 */
.L_x_932:
[----:B------:R-:W-:Y:S05]  /*3030*/  BSYNC B0 ;  /* 0x0000000000007941 */ /* 0x000fea0003800000 */
.L_x_931:
[----:B------:R-:W-:-:S04]  /*3040*/  F2FP.BF16.PACK_AB R0, RZ, R0 ;  /* 0x00000000ff00723e */ /* 0x000fc800000010ff */
[----:B------:R-:W-:Y:S01]  /*3050*/  PRMT R25, R0, 0x7610, R25 ;  /* 0x0000761000197816 */ /* 0x000fe20000000019 */
[----:B------:R-:W-:Y:S05]  /*3060*/  BRA `(.L_x_912) ;  /* 0x0000030000007947 */ /* 0x000fea0003800000 */
.L_x_924:
        /* <DEDUP_REMOVED lines=14> */
.L_x_938:
[----:B------:R-:W-:Y:S05]  /*3150*/  BSYNC B0 ;  /* 0x0000000000007941 */ /* 0x000fea0003800000 */
.L_x_937:
[----:B------:R-:W-:-:S04]  /*3160*/  F2FP.BF16.PACK_AB R0, RZ, R0 ;  /* 0x00000000ff00723e */ /* 0x000fc800000010ff */
[----:B------:R-:W-:Y:S01]  /*3170*/  PRMT R25, R0, 0x7610, R25 ;  /* 0x0000761000197816 */ /* 0x000fe20000000019 */
[----:B------:R-:W-:Y:S05]  /*3180*/  BRA `(.L_x_912) ;  /* 0x000001e000007947 */ /* 0x000fea0003800000 */
.L_x_911:
        /* <DEDUP_REMOVED lines=21> */
.L_x_936:
[----:B------:R-:W2:Y:S02]  /*32e0*/  LDG.E.64 R2, [R2.64] ;  /* 0x0000002402027981 */ /* 0x000ea4000c1e1b00 */
[----:B--2---:R-:W0:Y:S02]  /*32f0*/  I2F.U64 R0, R2 ;  /* 0x0000000200007312 */ /* 0x004e240000301000 */
[----:B0-----:R-:W-:-:S04]  /*3300*/  F2FP.BF16.PACK_AB R0, RZ, R0 ;  /* 0x00000000ff00723e */ /* 0x001fc800000010ff */
[----:B------:R-:W-:Y:S01]  /*3310*/  PRMT R25, R0, 0x7610, R25 ;  /* 0x0000761000197816 */ /* 0x000fe20000000019 */
[----:B------:R-:W-:Y:S05]  /*3320*/  BRA `(.L_x_912) ;  /* 0x0000004000007947 */ /* 0x000fea0003800000 */
.L_x_935:
[----:B------:R-:W2:Y:S02]  /*3330*/  LDG.E R2, [R2.64] ;  /* 0x0000002402027981 */ /* 0x000ea4000c1e1900 */
[----:B--2---:R-:W0:Y:S02]  /*3340*/  I2F.U32 R0, R2 ;  /* 0x0000000200007306 */ /* 0x004e240000201000 */
[----:B0-----:R-:W-:-:S04]  /*3350*/  F2FP.BF16.PACK_AB R0, RZ, R0 ;  /* 0x00000000ff00723e */ /* 0x001fc800000010ff */
[----:B------:R-:W-:Y:S02]  /*3360*/  PRMT R25, R0, 0x7610, R25 ;  /* 0x0000761000197816 */ /* 0x000fe40000000019 */
.L_x_912:
[----:B------:R-:W-:-:S05]  /*3370*/  IADD3 R19, R19, 0x80, RZ ;  /* 0x0000008013137810 */ /* 0x000fca0007ffe0ff */
.L_x_906:
[----:B------:R-:W-:Y:S05]  /*3380*/  BSYNC B6 ;  /* 0x0000000000067941 */ /* 0x000fea0003800000 */
.L_x_905:
        /* <DEDUP_REMOVED lines=23> */
.L_x_944:
[----:B------:R-:W2:Y:S02]  /*3500*/  LDG.E.U8 R2, [R2.64] ;  /* 0x0000002402027981 */ /* 0x000ea4000c1e1100 */
[----:B--2---:R-:W0:Y:S02]  /*3510*/  I2F.U16 R0, R2 ;  /* 0x0000000200007306 */ /* 0x004e240000101000 */
[----:B0-----:R-:W-:-:S04]  /*3520*/  F2FP.BF16.PACK_AB R0, RZ, R0 ;  /* 0x00000000ff00723e */ /* 0x001fc800000010ff */
[----:B------:R-:W-:Y:S01]  /*3530*/  PRMT R24, R0, 0x7610, R24 ;  /* 0x0000761000187816 */ /* 0x000fe20000000018 */
[----:B------:R-:W-:Y:S05]  /*3540*/  BRA `(.L_x_940) ;  /* 0x00000f0000007947 */ /* 0x000fea0003800000 */
.L_x_943:
        /* <DEDUP_REMOVED lines=11> */
.L_x_947:
[----:B------:R-:W2:Y:S02]  /*3600*/  LDG.E R2, [R2.64] ;  /* 0x0000002402027981 */ /* 0x000ea4000c1e1900 */
[----:B--2---:R-:W0:Y:S02]  /*3610*/  I2F R0, R2 ;  /* 0x0000000200007306 */ /* 0x004e240000201400 */
[----:B0-----:R-:W-:-:S04]  /*3620*/  F2FP.BF16.PACK_AB R0, RZ, R0 ;  /* 0x00000000ff00723e */ /* 0x001fc800000010ff */
[----:B------:R-:W-:Y:S01]  /*3630*/  PRMT R24, R0, 0x7610, R24 ;  /* 0x0000761000187816 */ /* 0x000fe20000000018 */
[----:B------:R-:W-:Y:S05]  /*3640*/  BRA `(.L_x_940) ;  /* 0x00000e0000007947 */ /* 0x000fea0003800000 */
.L_x_946:
[----:B------:R-:W2:Y:S02]  /*3650*/  LDG.E.U16 R2, [R2.64] ;  /* 0x0000002402027981 */ /* 0x000ea4000c1e1500 */
[----:B--2---:R-:W0:Y:S02]  /*3660*/  I2F.S16 R0, R2 ;  /* 0x0000000200007306 */ /* 0x004e240000101400 */
[----:B0-----:R-:W-:-:S04]  /*3670*/  F2FP.BF16.PACK_AB R0, RZ, R0 ;  /* 0x00000000ff00723e */ /* 0x001fc800000010ff */
[----:B------:R-:W-:Y:S01]  /*3680*/  PRMT R24, R0, 0x7610, R24 ;  /* 0x0000761000187816 */ /* 0x000fe20000000018 */
[----:B------:R-:W-:Y:S05]  /*3690*/  BRA `(.L_x_940) ;  /* 0x00000db000007947 */ /* 0x000fea0003800000 */
.L_x_942:
        /* <DEDUP_REMOVED lines=9> */
.L_x_949:
[----:B------:R-:W2:Y:S02]  /*3730*/  LDG.E.U16 R0, [R2.64] ;  /* 0x0000002402007981 */ /* 0x000ea4000c1e1500 */
[----:B--2---:R-:W-:-:S05]  /*3740*/  HADD2.F32 R0, -RZ, R0.H0_H0 ;  /* 0x20000000ff007230 */ /* 0x004fca0000004100 */
[----:B------:R-:W-:-:S04]  /*3750*/  F2FP.BF16.PACK_AB R0, RZ, R0 ;  /* 0x00000000ff00723e */ /* 0x000fc800000010ff */
[----:B------:R-:W-:Y:S01]  /*3760*/  PRMT R24, R0, 0x7610, R24 ;  /* 0x0000761000187816 */ /* 0x000fe20000000018 */
[----:B------:R-:W-:Y:S05]  /*3770*/  BRA `(.L_x_940) ;  /* 0x00000cd000007947 */ /* 0x000fea0003800000 */
.L_x_948:
        /* <DEDUP_REMOVED lines=9> */
.L_x_951:
[----:B------:R-:W2:Y:S02]  /*3810*/  LDG.E.U16 R2, [R2.64] ;  /* 0x0000002402027981 */ /* 0x000ea4000c1e1500 */
[----:B--2---:R-:W-:-:S05]  /*3820*/  HADD2.F32 R0, -RZ, R2.H0_H0 ;  /* 0x20000002ff007230 */ /* 0x004fca0000004100 */
[----:B------:R-:W-:-:S04]  /*3830*/  F2FP.BF16.PACK_AB R0, RZ, R0 ;  /* 0x00000000ff00723e */ /* 0x000fc800000010ff */
[----:B------:R-:W-:Y:S01]  /*3840*/  PRMT R24, R0, 0x7610, R24 ;  /* 0x0000761000187816 */ /* 0x000fe20000000018 */
[----:B------:R-:W-:Y:S05]  /*3850*/  BRA `(.L_x_940) ;  /* 0x00000bf000007947 */ /* 0x000fea0003800000 */
.L_x_950:
[----:B------:R-:W2:Y:S02]  /*3860*/  LDG.E.64 R2, [R2.64] ;  /* 0x0000002402027981 */ /* 0x000ea4000c1e1b00 */
[----:B--2---:R-:W0:Y:S01]  /*3870*/  F2F.F32.F64 R0, R2 ;  /* 0x0000000200007310 */ /* 0x004e220000301000 */
[----:B------:R-:W0:-:S14]  /*3880*/  DSETP.GEU.AND P0, PT, |R2|, c[0x2][0x0], PT ;  /* 0x008000000200762a */ /* 0x000e1c0003f0e200 */
[----:B0-----:R-:W-:-:S05]  /*3890*/  @!P0 FMUL R0, R0, 1.175494350822287508e-38 ;  /* 0x0080000000008820 */ /* 0x001fca0000400000 */
[----:B------:R-:W-:-:S04]  /*38a0*/  F2FP.BF16.PACK_AB R0, RZ, R0 ;  /* 0x00000000ff00723e */ /* 0x000fc800000010ff */
[----:B------:R-:W-:Y:S01]  /*38b0*/  PRMT R24, R0, 0x7610, R24 ;  /* 0x0000761000187816 */ /* 0x000fe20000000018 */
[----:B------:R-:W-:Y:S05]  /*38c0*/  BRA `(.L_x_940) ;  /* 0x00000b8000007947 */ /* 0x000fea0003800000 */
.L_x_941:
        /* <DEDUP_REMOVED lines=14> */
.L_x_954:
[----:B------:R-:W2:Y:S02]  /*39b0*/  LDG.E.64 R2, [R2.64] ;  /* 0x0000002402027981 */ /* 0x000ea4000c1e1b00 */
[----:B--2---:R-:W0:Y:S01]  /*39c0*/  F2F.F32.F64 R0, R2 ;  /* 0x0000000200007310 */ /* 0x004e220000301000 */
[----:B------:R-:W0:-:S14]  /*39d0*/  DSETP.GEU.AND P0, PT, |R2|, c[0x2][0x0], PT ;  /* 0x008000000200762a */ /* 0x000e1c0003f0e200 */
[----:B0-----:R-:W-:-:S05]  /*39e0*/  @!P0 FMUL R0, R0, 1.175494350822287508e-38 ;  /* 0x0080000000008820 */ /* 0x001fca0000400000 */
[----:B------:R-:W-:-:S04]  /*39f0*/  F2FP.BF16.PACK_AB R0, RZ, R0 ;  /* 0x00000000ff00723e */ /* 0x000fc800000010ff */
[----:B------:R-:W-:Y:S01]  /*3a00*/  PRMT R24, R0, 0x7610, R24 ;  /* 0x0000761000187816 */ /* 0x000fe20000000018 */
[----:B------:R-:W-:Y:S05]  /*3a10*/  BRA `(.L_x_940) ;  /* 0x00000a3000007947 */ /* 0x000fea0003800000 */
.L_x_953:
        /* <DEDUP_REMOVED lines=28> */
.L_x_956:
        /* <DEDUP_REMOVED lines=15> */
.L_x_955:
[----:B------:R0:W5:Y:S01]  /*3cd0*/  LDG.E.U16 R24, [R2.64] ;  /* 0x0000002402187981 */ /* 0x000162000c1e1500 */
[----:B------:R-:W-:Y:S05]  /*3ce0*/  BRA `(.L_x_940) ;  /* 0x0000076000007947 */ /* 0x000fea0003800000 */
.L_x_952:
        /* <DEDUP_REMOVED lines=12> */
.L_x_959:
        /* <DEDUP_REMOVED lines=21> */
.L_x_963:
[----:B------:R-:W-:Y:S05]  /*3f00*/  BSYNC B1 ;  /* 0x0000000000017941 */ /* 0x000fea0003800000 */
.L_x_962:
[----:B------:R-:W-:Y:S01]  /*3f10*/  LEA R3, R0, 0x3b800000, 0x17 ;  /* 0x3b80000000037811 */ /* 0x000fe200078eb8ff */
[----:B------:R-:W-:-:S05]  /*3f20*/  IMAD.SHL.U32 R0, R2, 0x100000, RZ ;  /* 0x0010000002007824 */ /* 0x000fca00078e00ff */
[----:B------:R-:W-:Y:S02]  /*3f30*/  LOP3.LUT R0, R3, R0, R4, 0xfe, !PT ;  /* 0x0000000003007212 */ /* 0x000fe400078efe04 */
.L_x_961:
[----:B------:R-:W-:Y:S05]  /*3f40*/  BSYNC B0 ;  /* 0x0000000000007941 */ /* 0x000fea0003800000 */
.L_x_960:
[----:B------:R-:W-:-:S04]  /*3f50*/  F2FP.BF16.PACK_AB R0, RZ, R0 ;  /* 0x00000000ff00723e */ /* 0x000fc800000010ff */
[----:B------:R-:W-:Y:S01]  /*3f60*/  PRMT R24, R0, 0x7610, R24 ;  /* 0x0000761000187816 */ /* 0x000fe20000000018 */
[----:B------:R-:W-:Y:S05]  /*3f70*/  BRA `(.L_x_940) ;  /* 0x000004d000007947 */ /* 0x000fea0003800000 */
.L_x_958:
        /* <DEDUP_REMOVED lines=21> */
.L_x_967:
[----:B------:R-:W-:Y:S05]  /*40d0*/  BSYNC B1 ;  /* 0x0000000000017941 */ /* 0x000fea0003800000 */
.L_x_966:
[----:B------:R-:W-:Y:S01]  /*40e0*/  LEA R3, R0, 0x37800000, 0x17 ;  /* 0x3780000000037811 */ /* 0x000fe200078eb8ff */
[----:B------:R-:W-:-:S05]  /*40f0*/  IMAD.SHL.U32 R0, R2, 0x200000, RZ ;  /* 0x0020000002007824 */ /* 0x000fca00078e00ff */
[----:B------:R-:W-:Y:S02]  /*4100*/  LOP3.LUT R0, R3, R0, R4, 0xfe, !PT ;  /* 0x0000000003007212 */ /* 0x000fe400078efe04 */
.L_x_965:
[----:B------:R-:W-:Y:S05]  /*4110*/  BSYNC B0 ;  /* 0x0000000000007941 */ /* 0x000fea0003800000 */
.L_x_964:
[----:B------:R-:W-:-:S04]  /*4120*/  F2FP.BF16.PACK_AB R0, RZ, R0 ;  /* 0x00000000ff00723e */ /* 0x000fc800000010ff */
[----:B------:R-:W-:Y:S01]  /*4130*/  PRMT R24, R0, 0x7610, R24 ;  /* 0x0000761000187816 */ /* 0x000fe20000000018 */
[----:B------:R-:W-:Y:S05]  /*4140*/  BRA `(.L_x_940) ;  /* 0x0000030000007947 */ /* 0x000fea0003800000 */
.L_x_957:
        /* <DEDUP_REMOVED lines=14> */
.L_x_971:
[----:B------:R-:W-:Y:S05]  /*4230*/  BSYNC B0 ;  /* 0x0000000000007941 */ /* 0x000fea0003800000 */
.L_x_970:
[----:B------:R-:W-:-:S04]  /*4240*/  F2FP.BF16.PACK_AB R0, RZ, R0 ;  /* 0x00000000ff00723e */ /* 0x000fc800000010ff */
[----:B------:R-:W-:Y:S01]  /*4250*/  PRMT R24, R0, 0x7610, R24 ;  /* 0x0000761000187816 */ /* 0x000fe20000000018 */
[----:B------:R-:W-:Y:S05]  /*4260*/  BRA `(.L_x_940) ;  /* 0x000001e000007947 */ /* 0x000fea0003800000 */
.L_x_945:
        /* <DEDUP_REMOVED lines=21> */
.L_x_969:
[----:B------:R-:W2:Y:S02]  /*43c0*/  LDG.E.64 R2, [R2.64] ;  /* 0x0000002402027981 */ /* 0x000ea4000c1e1b00 */
[----:B--2---:R-:W0:Y:S02]  /*43d0*/  I2F.U64 R0, R2 ;  /* 0x0000000200007312 */ /* 0x004e240000301000 */
[----:B0-----:R-:W-:-:S04]  /*43e0*/  F2FP.BF16.PACK_AB R0, RZ, R0 ;  /* 0x00000000ff00723e */ /* 0x001fc800000010ff */
[----:B------:R-:W-:Y:S01]  /*43f0*/  PRMT R24, R0, 0x7610, R24 ;  /* 0x0000761000187816 */ /* 0x000fe20000000018 */
[----:B------:R-:W-:Y:S05]  /*4400*/  BRA `(.L_x_940) ;  /* 0x0000004000007947 */ /* 0x000fea0003800000 */
.L_x_968:
[----:B------:R-:W2:Y:S02]  /*4410*/  LDG.E R2, [R2.64] ;  /* 0x0000002402027981 */ /* 0x000ea4000c1e1900 */
[----:B--2---:R-:W0:Y:S02]  /*4420*/  I2F.U32 R0, R2 ;  /* 0x0000000200007306 */ /* 0x004e240000201000 */
[----:B0-----:R-:W-:-:S04]  /*4430*/  F2FP.BF16.PACK_AB R0, RZ, R0 ;  /* 0x00000000ff00723e */ /* 0x001fc800000010ff */
[----:B------:R-:W-:Y:S02]  /*4440*/  PRMT R24, R0, 0x7610, R24 ;  /* 0x0000761000187816 */ /* 0x000fe40000000018 */
.L_x_940:
[----:B------:R-:W-:Y:S05]  /*4450*/  BSYNC B6 ;  /* 0x0000000000067941 */ /* 0x000fea0003800000 */
.L_x_939:
[----:B0-----:R-:W0:Y:S01]  /*4460*/  S2R R2, SR_TID.X ;  /* 0x0000000000027919 */ /* 0x001e220000002100 */
[----:B------:R-:W1:Y:S01]  /*4470*/  LDC.U8 R19, c[0x0][0x184] ;  /* 0x00006100ff137b82 */ /* 0x000e620000000000 */
[----:B------:R-:W-:Y:S01]  /*4480*/  BSSY B6, `(.L_x_972) ;  /* 0x0000120000067945 */ /* 0x000fe20003800000 */
[CC--:B0-----:R-:W-:Y:S02]  /*4490*/  ISETP.GE.AND P3, PT, R2.reuse, R17.reuse, PT ;  /* 0x000000110200720c */ /* 0x0c1fe40003f66270 */
[C---:B------:R-:W-:Y:S02]  /*44a0*/  IADD3 R4, R2.reuse, 0x180, RZ ;  /* 0x0000018002047810 */ /* 0x040fe40007ffe0ff */
[C---:B------:R-:W-:Y:S02]  /*44b0*/  IADD3 R0, R2.reuse, 0x100, RZ ;  /* 0x0000010002007810 */ /* 0x040fe40007ffe0ff */
[----:B------:R-:W-:Y:S02]  /*44c0*/  IADD3 R18, R2, 0x80, RZ ;  /* 0x0000008002127810 */ /* 0x000fe40007ffe0ff */
[----:B------:R-:W-:-:S02]  /*44d0*/  ISETP.GE.AND P2, PT, R4, R17, PT ;  /* 0x000000110400720c */ /* 0x000fc40003f46270 */
[-C--:B------:R-:W-:Y:S02]  /*44e0*/  ISETP.GE.AND P1, PT, R0, R17.reuse, PT ;  /* 0x000000110000720c */ /* 0x080fe40003f26270 */
[----:B------:R-:W-:Y:S02]  /*44f0*/  ISETP.GE.AND P0, PT, R18, R17, PT ;  /* 0x000000111200720c */ /* 0x000fe40003f06270 */
[----:B-----5:R-:W-:-:S04]  /*4500*/  @!P3 PRMT R23, RZ, 0x5410, R23 ;  /* 0x00005410ff17b816 */ /* 0x020fc80000000017 */
[----:B------:R-:W-:-:S03]  /*4510*/  @!P3 SHF.R.U32.HI R5, RZ, 0x1f, R23 ;  /* 0x0000001fff05b819 */ /* 0x000fc60000011617 */
[----:B------:R-:W-:Y:S02]  /*4520*/  @!P2 PRMT R23, RZ, 0x5410, R24 ;  /* 0x00005410ff17a816 */ /* 0x000fe40000000018 */
[----:B------:R-:W-:Y:S02]  /*4530*/  @!P1 PRMT R25, RZ, 0x5410, R25 ;  /* 0x00005410ff199816 */ /* 0x000fe40000000019 */
[----:B------:R-:W-:Y:S02]  /*4540*/  @!P0 PRMT R24, RZ, 0x5410, R22 ;  /* 0x00005410ff188816 */ /* 0x000fe40000000016 */
        /* <DEDUP_REMOVED lines=23> */
.L_x_977:
[----:B------:R0:W-:Y:S01]  /*46c0*/  STG.E.U8 [R8.64], R5 ;  /* 0x0000000508007986 */ /* 0x0001e2000c101124 */
[----:B------:R-:W-:Y:S01]  /*46d0*/  IMAD.MOV.U32 R2, RZ, RZ, R18 ;  /* 0x000000ffff027224 */ /* 0x000fe200078e0012 */
[----:B------:R-:W-:Y:S05]  /*46e0*/  BRA `(.L_x_973) ;  /* 0x00000f9000007947 */ /* 0x000fea0003800000 */
.L_x_976:
        /* <DEDUP_REMOVED lines=12> */
.L_x_980:
[----:B------:R-:W-:Y:S01]  /*47b0*/  PRMT R3, R5, 0x8880, RZ ;  /* 0x0000888005037816 */ /* 0x000fe200000000ff */
[----:B------:R-:W-:-:S04]  /*47c0*/  IMAD.MOV.U32 R2, RZ, RZ, R18 ;  /* 0x000000ffff027224 */ /* 0x000fc800078e0012 */
[----:B------:R0:W-:Y:S01]  /*47d0*/  STG.E [R8.64], R3 ;  /* 0x0000000308007986 */ /* 0x0001e2000c101924 */
[----:B------:R-:W-:Y:S05]  /*47e0*/  BRA `(.L_x_973) ;  /* 0x00000e9000007947 */ /* 0x000fea0003800000 */
.L_x_979:
[----:B------:R-:W-:Y:S01]  /*47f0*/  PRMT R3, R5, 0x8880, RZ ;  /* 0x0000888005037816 */ /* 0x000fe200000000ff */
[----:B------:R-:W-:-:S03]  /*4800*/  IMAD.MOV.U32 R2, RZ, RZ, R18 ;  /* 0x000000ffff027224 */ /* 0x000fc600078e0012 */
[----:B------:R-:W-:-:S05]  /*4810*/  PRMT R3, R3, 0x7710, RZ ;  /* 0x0000771003037816 */ /* 0x000fca00000000ff */
[----:B------:R0:W-:Y:S01]  /*4820*/  STG.E.U16 [R8.64], R3 ;  /* 0x0000000308007986 */ /* 0x0001e2000c101524 */
[----:B------:R-:W-:Y:S05]  /*4830*/  BRA `(.L_x_973) ;  /* 0x00000e4000007947 */ /* 0x000fea0003800000 */
.L_x_975:
        /* <DEDUP_REMOVED lines=10> */
.L_x_982:
[----:B------:R-:W0:Y:S01]  /*48e0*/  I2F.S8 R0, R5 ;  /* 0x0000000500007306 */ /* 0x000e220000001400 */
[----:B------:R-:W-:Y:S01]  /*48f0*/  IMAD.MOV.U32 R2, RZ, RZ, R18 ;  /* 0x000000ffff027224 */ /* 0x000fe200078e0012 */
[----:B0-----:R-:W-:-:S05]  /*4900*/  F2FP.PACK_AB R0, RZ, R0 ;  /* 0x00000000ff00723e */ /* 0x001fca00000000ff */
[----:B------:R0:W-:Y:S01]  /*4910*/  STG.E.U16 [R8.64], R0 ;  /* 0x0000000008007986 */ /* 0x0001e2000c101524 */
[----:B------:R-:W-:Y:S05]  /*4920*/  BRA `(.L_x_973) ;  /* 0x00000d5000007947 */ /* 0x000fea0003800000 */
.L_x_981:
        /* <DEDUP_REMOVED lines=11> */
.L_x_984:
[----:B------:R-:W0:Y:S01]  /*49e0*/  I2F.S8 R5, R5 ;  /* 0x0000000500057306 */ /* 0x000e220000001400 */
[----:B------:R-:W-:Y:S01]  /*49f0*/  IMAD.MOV.U32 R2, RZ, RZ, R18 ;  /* 0x000000ffff027224 */ /* 0x000fe200078e0012 */
[----:B0-----:R-:W-:-:S04]  /*4a00*/  F2FP.PACK_AB R3, RZ, R5 ;  /* 0x00000005ff03723e */ /* 0x001fc800000000ff */
[----:B------:R-:W-:-:S05]  /*4a10*/  PRMT R3, R3, 0x5410, RZ ;  /* 0x0000541003037816 */ /* 0x000fca00000000ff */
[----:B------:R0:W-:Y:S01]  /*4a20*/  STG.E [R8.64], R3 ;  /* 0x0000000308007986 */ /* 0x0001e2000c101924 */
[----:B------:R-:W-:Y:S05]  /*4a30*/  BRA `(.L_x_973) ;  /* 0x00000c4000007947 */ /* 0x000fea0003800000 */
.L_x_983:
[----:B------:R-:W-:Y:S01]  /*4a40*/  PRMT R4, R5, 0x8880, RZ ;  /* 0x0000888005047816 */ /* 0x000fe200000000ff */
[----:B------:R-:W-:-:S03]  /*4a50*/  IMAD.MOV.U32 R2, RZ, RZ, R18 ;  /* 0x000000ffff027224 */ /* 0x000fc600078e0012 */
[----:B------:R-:W-:-:S06]  /*4a60*/  PRMT R4, R4, 0x7710, RZ ;  /* 0x0000771004047816 */ /* 0x000fcc00000000ff */
[----:B------:R-:W0:Y:S02]  /*4a70*/  I2F.F64.S16 R4, R4 ;  /* 0x0000000400047312 */ /* 0x000e240000101c00 */
[----:B0-----:R0:W-:Y:S01]  /*4a80*/  STG.E.64 [R8.64], R4 ;  /* 0x0000000408007986 */ /* 0x0011e2000c101b24 */
[----:B------:R-:W-:Y:S05]  /*4a90*/  BRA `(.L_x_973) ;  /* 0x00000be000007947 */ /* 0x000fea0003800000 */
.L_x_974:
        /* <DEDUP_REMOVED lines=13> */
.L_x_987:
[----:B------:R-:W-:Y:S01]  /*4b70*/  PRMT R4, R5, 0x8880, RZ ;  /* 0x0000888005047816 */ /* 0x000fe200000000ff */
[----:B------:R-:W-:Y:S01]  /*4b80*/  CS2R R6, SRZ ;  /* 0x0000000000067805 */ /* 0x000fe2000001ff00 */
[----:B------:R-:W-:Y:S02]  /*4b90*/  IMAD.MOV.U32 R2, RZ, RZ, R18 ;  /* 0x000000ffff027224 */ /* 0x000fe400078e0012 */
[----:B------:R-:W-:-:S06]  /*4ba0*/  PRMT R4, R4, 0x7710, RZ ;  /* 0x0000771004047816 */ /* 0x000fcc00000000ff */
[----:B------:R-:W0:Y:S02]  /*4bb0*/  I2F.F64.S16 R4, R4 ;  /* 0x0000000400047312 */ /* 0x000e240000101c00 */
[----:B0-----:R0:W-:Y:S01]  /*4bc0*/  STG.E.128 [R8.64], R4 ;  /* 0x0000000408007986 */ /* 0x0011e2000c101d24 */
[----:B------:R-:W-:Y:S05]  /*4bd0*/  BRA `(.L_x_973) ;  /* 0x00000aa000007947 */ /* 0x000fea0003800000 */
.L_x_986:
        /* <DEDUP_REMOVED lines=21> */
.L_x_991:
[----:B------:R-:W-:Y:S05]  /*4d30*/  BSYNC B0 ;  /* 0x0000000000007941 */ /* 0x000fea0003800000 */
.L_x_990:
[----:B------:R-:W-:Y:S01]  /*4d40*/  LOP3.LUT R3, R0, R3, RZ, 0xfc, !PT ;  /* 0x0000000300037212 */ /* 0x000fe200078efcff */
[----:B------:R-:W-:-:S04]  /*4d50*/  IMAD.MOV.U32 R2, RZ, RZ, R18 ;  /* 0x000000ffff027224 */ /* 0x000fc800078e0012 */
[----:B------:R0:W-:Y:S01]  /*4d60*/  STG.E.U8 [R8.64], R3 ;  /* 0x0000000308007986 */ /* 0x0001e2000c101124 */
[----:B------:R-:W-:Y:S05]  /*4d70*/  BRA `(.L_x_973) ;  /* 0x0000090000007947 */ /* 0x000fea0003800000 */
.L_x_989:
        /* <DEDUP_REMOVED lines=13> */
.L_x_993:
[----:B------:R-:W-:Y:S01]  /*4e50*/  IMAD.MOV.U32 R0, RZ, RZ, 0x7f ;  /* 0x0000007fff007424 */ /* 0x000fe200078e00ff */
[----:B------:R-:W-:-:S04]  /*4e60*/  ISETP.GT.U32.AND P0, PT, R2, 0x7f800000, PT ;  /* 0x7f8000000200780c */ /* 0x000fc80003f04070 */
[----:B------:R-:W-:-:S04]  /*4e70*/  SEL R0, R0, 0x7c, P0 ;  /* 0x0000007c00007807 */ /* 0x000fc80000000000 */
.L_x_994:
[----:B------:R-:W-:Y:S05]  /*4e80*/  BSYNC B0 ;  /* 0x0000000000007941 */ /* 0x000fea0003800000 */
.L_x_992:
[----:B------:R-:W-:-:S04]  /*4e90*/  LOP3.LUT R2, R5, 0x80000000, RZ, 0xc0, !PT ;  /* 0x8000000005027812 */ /* 0x000fc800078ec0ff */
[----:B------:R-:W-:Y:S01]  /*4ea0*/  SHF.R.U32.HI R3, RZ, 0x18, R2 ;  /* 0x00000018ff037819 */ /* 0x000fe20000011602 */
[----:B------:R-:W-:-:S03]  /*4eb0*/  IMAD.MOV.U32 R2, RZ, RZ, R18 ;  /* 0x000000ffff027224 */ /* 0x000fc600078e0012 */
[----:B------:R-:W-:-:S05]  /*4ec0*/  LOP3.LUT R3, R0, R3, RZ, 0xfc, !PT ;  /* 0x0000000300037212 */ /* 0x000fca00078efcff */
[----:B------:R0:W-:Y:S01]  /*4ed0*/  STG.E.U8 [R8.64], R3 ;  /* 0x0000000308007986 */ /* 0x0001e2000c101124 */
[----:B------:R-:W-:Y:S05]  /*4ee0*/  BRA `(.L_x_973) ;  /* 0x0000079000007947 */ /* 0x000fea0003800000 */
.L_x_988:
[----:B------:R-:W0:Y:S01]  /*4ef0*/  I2F.S8 R0, R5 ;  /* 0x0000000500007306 */ /* 0x000e220000001400 */
[----:B------:R-:W-:Y:S01]  /*4f00*/  IMAD.MOV.U32 R2, RZ, RZ, R18 ;  /* 0x000000ffff027224 */ /* 0x000fe200078e0012 */
[----:B0-----:R-:W-:-:S05]  /*4f10*/  F2FP.BF16.PACK_AB R0, RZ, R0 ;  /* 0x00000000ff00723e */ /* 0x001fca00000010ff */
[----:B------:R0:W-:Y:S01]  /*4f20*/  STG.E.U16 [R8.64], R0 ;  /* 0x0000000008007986 */ /* 0x0001e2000c101524 */
[----:B------:R-:W-:Y:S05]  /*4f30*/  BRA `(.L_x_973) ;  /* 0x0000074000007947 */ /* 0x000fea0003800000 */
.L_x_985:
        /* <DEDUP_REMOVED lines=13> */
.L_x_997:
        /* <DEDUP_REMOVED lines=17> */
.L_x_1000:
[----:B------:R-:W-:-:S04]  /*5120*/  LOP3.LUT R2, R5, 0x80000000, RZ, 0xc0, !PT ;  /* 0x8000000005027812 */ /* 0x000fc800078ec0ff */
[----:B------:R-:W-:-:S04]  /*5130*/  SHF.R.U32.HI R3, RZ, 0x18, R2 ;  /* 0x00000018ff037819 */ /* 0x000fc80000011602 */
[----:B------:R-:W-:-:S04]  /*5140*/  LOP3.LUT R0, R0, R3, RZ, 0xfc, !PT ;  /* 0x0000000300007212 */ /* 0x000fc800078efcff */
[----:B------:R-:W-:Y:S02]  /*5150*/  PRMT R4, R0, 0x7610, R4 ;  /* 0x0000761000047816 */ /* 0x000fe40000000004 */
.L_x_999:
[----:B------:R-:W-:Y:S05]  /*5160*/  BSYNC B0 ;  /* 0x0000000000007941 */ /* 0x000fea0003800000 */
.L_x_998:
[----:B------:R0:W-:Y:S01]  /*5170*/  STG.E.U8 [R8.64], R4 ;  /* 0x0000000408007986 */ /* 0x0001e2000c101124 */
[----:B------:R-:W-:Y:S01]  /*5180*/  IMAD.MOV.U32 R2, RZ, RZ, R18 ;  /* 0x000000ffff027224 */ /* 0x000fe200078e0012 */
[----:B------:R-:W-:Y:S05]  /*5190*/  BRA `(.L_x_973) ;  /* 0x000004e000007947 */ /* 0x000fea0003800000 */
.L_x_996:
        /* <DEDUP_REMOVED lines=17> */
.L_x_1003:
[----:B------:R-:W-:-:S04]  /*52b0*/  LOP3.LUT R2, R5, 0x80000000, RZ, 0xc0, !PT ;  /* 0x8000000005027812 */ /* 0x000fc800078ec0ff */
[----:B------:R-:W-:-:S04]  /*52c0*/  SHF.R.U32.HI R3, RZ, 0x18, R2 ;  /* 0x00000018ff037819 */ /* 0x000fc80000011602 */
[----:B------:R-:W-:-:S04]  /*52d0*/  LOP3.LUT R0, R0, R3, RZ, 0xfc, !PT ;  /* 0x0000000300007212 */ /* 0x000fc800078efcff */
[----:B------:R-:W-:Y:S02]  /*52e0*/  PRMT R4, R0, 0x7610, R4 ;  /* 0x0000761000047816 */ /* 0x000fe40000000004 */
.L_x_1002:
[----:B------:R-:W-:Y:S05]  /*52f0*/  BSYNC B0 ;  /* 0x0000000000007941 */ /* 0x000fea0003800000 */
.L_x_1001:
[----:B------:R0:W-:Y:S01]  /*5300*/  STG.E.U8 [R8.64], R4 ;  /* 0x0000000408007986 */ /* 0x0001e2000c101124 */
[----:B------:R-:W-:Y:S01]  /*5310*/  IMAD.MOV.U32 R2, RZ, RZ, R18 ;  /* 0x000000ffff027224 */ /* 0x000fe200078e0012 */
[----:B------:R-:W-:Y:S05]  /*5320*/  BRA `(.L_x_973) ;  /* 0x0000035000007947 */ /* 0x000fea0003800000 */
.L_x_995:
        /* <DEDUP_REMOVED lines=23> */
.L_x_978:
        /* <DEDUP_REMOVED lines=21> */
.L_x_1005:
[----:B------:R-:W-:Y:S01]  /*55f0*/  PRMT R5, R5, 0x8880, RZ ;  /* 0x0000888005057816 */ /* 0x000fe200000000ff */
[----:B------:R-:W-:-:S04]  /*5600*/  IMAD.MOV.U32 R2, RZ, RZ, R18 ;  /* 0x000000ffff027224 */ /* 0x000fc800078e0012 */
[----:B------:R-:W-:-:S05]  /*5610*/  IMAD.MOV.U32 R4, RZ, RZ, R5 ;  /* 0x000000ffff047224 */ /* 0x000fca00078e0005 */
[----:B------:R-:W-:-:S05]  /*5620*/  SHF.R.S32.HI R5, RZ, 0x1f, R4 ;  /* 0x0000001fff057819 */ /* 0x000fca0000011404 */
[----:B------:R0:W-:Y:S01]  /*5630*/  STG.E.64 [R8.64], R4 ;  /* 0x0000000408007986 */ /* 0x0001e2000c101b24 */
[----:B------:R-:W-:Y:S05]  /*5640*/  BRA `(.L_x_973) ;  /* 0x0000003000007947 */ /* 0x000fea0003800000 */
.L_x_1004:
[----:B------:R-:W-:Y:S01]  /*5650*/  PRMT R3, R5, 0x8880, RZ ;  /* 0x0000888005037816 */ /* 0x000fe200000000ff */
[----:B------:R-:W-:-:S04]  /*5660*/  IMAD.MOV.U32 R2, RZ, RZ, R18 ;  /* 0x000000ffff027224 */ /* 0x000fc800078e0012 */
[----:B------:R0:W-:Y:S03]  /*5670*/  STG.E [R8.64], R3 ;  /* 0x0000000308007986 */ /* 0x0001e6000c101924 */
.L_x_973:
[----:B-1----:R-:W-:Y:S05]  /*5680*/  BSYNC B6 ;  /* 0x0000000000067941 */ /* 0x002fea0003800000 */
.L_x_972:
        /* <DEDUP_REMOVED lines=21> */
.L_x_1011:
[----:B------:R0:W-:Y:S01]  /*57e0*/  STG.E.U8 [R8.64], R24 ;  /* 0x0000001808007986 */ /* 0x0001e2000c101124 */
[----:B------:R-:W-:Y:S05]  /*57f0*/  BRA `(.L_x_1013) ;  /* 0x00000e3000007947 */ /* 0x000fea0003800000 */
.L_x_1010:
        /* <DEDUP_REMOVED lines=10> */
.L_x_1015:
[----:B------:R-:W-:-:S05]  /*58a0*/  PRMT R3, R24, 0x8880, RZ ;  /* 0x0000888018037816 */ /* 0x000fca00000000ff */
[----:B------:R0:W-:Y:S01]  /*58b0*/  STG.E [R8.64], R3 ;  /* 0x0000000308007986 */ /* 0x0001e2000c101924 */
[----:B------:R-:W-:Y:S05]  /*58c0*/  BRA `(.L_x_1013) ;  /* 0x00000d6000007947 */ /* 0x000fea0003800000 */
.L_x_1014:
[----:B------:R-:W-:-:S04]  /*58d0*/  PRMT R3, R24, 0x8880, RZ ;  /* 0x0000888018037816 */ /* 0x000fc800000000ff */
[----:B------:R-:W-:-:S05]  /*58e0*/  PRMT R3, R3, 0x7710, RZ ;  /* 0x0000771003037816 */ /* 0x000fca00000000ff */
[----:B------:R0:W-:Y:S01]  /*58f0*/  STG.E.U16 [R8.64], R3 ;  /* 0x0000000308007986 */ /* 0x0001e2000c101524 */
[----:B------:R-:W-:Y:S05]  /*5900*/  BRA `(.L_x_1013) ;  /* 0x00000d2000007947 */ /* 0x000fea0003800000 */
.L_x_1009:
        /* <DEDUP_REMOVED lines=9> */
.L_x_1017:
[----:B------:R-:W0:Y:S02]  /*59a0*/  I2F.S8 R0, R24 ;  /* 0x0000001800007306 */ /* 0x000e240000001400 */
[----:B0-----:R-:W-:-:S05]  /*59b0*/  F2FP.PACK_AB R0, RZ, R0 ;  /* 0x00000000ff00723e */ /* 0x001fca00000000ff */
[----:B------:R0:W-:Y:S01]  /*59c0*/  STG.E.U16 [R8.64], R0 ;  /* 0x0000000008007986 */ /* 0x0001e2000c101524 */
[----:B------:R-:W-:Y:S05]  /*59d0*/  BRA `(.L_x_1013) ;  /* 0x00000c5000007947 */ /* 0x000fea0003800000 */
.L_x_1016:
        /* <DEDUP_REMOVED lines=10> */
.L_x_1019:
[----:B------:R-:W0:Y:S02]  /*5a80*/  I2F.S8 R24, R24 ;  /* 0x0000001800187306 */ /* 0x000e240000001400 */
[----:B0-----:R-:W-:-:S04]  /*5a90*/  F2FP.PACK_AB R3, RZ, R24 ;  /* 0x00000018ff03723e */ /* 0x001fc800000000ff */
[----:B------:R-:W-:-:S05]  /*5aa0*/  PRMT R3, R3, 0x5410, RZ ;  /* 0x0000541003037816 */ /* 0x000fca00000000ff */
[----:B------:R0:W-:Y:S01]  /*5ab0*/  STG.E [R8.64], R3 ;  /* 0x0000000308007986 */ /* 0x0001e2000c101924 */
[----:B------:R-:W-:Y:S05]  /*5ac0*/  BRA `(.L_x_1013) ;  /* 0x00000b6000007947 */ /* 0x000fea0003800000 */
.L_x_1018:
[----:B------:R-:W-:-:S04]  /*5ad0*/  PRMT R4, R24, 0x8880, RZ ;  /* 0x0000888018047816 */ /* 0x000fc800000000ff */
[----:B------:R-:W-:-:S06]  /*5ae0*/  PRMT R4, R4, 0x7710, RZ ;  /* 0x0000771004047816 */ /* 0x000fcc00000000ff */
[----:B------:R-:W0:Y:S02]  /*5af0*/  I2F.F64.S16 R4, R4 ;  /* 0x0000000400047312 */ /* 0x000e240000101c00 */
[----:B0-----:R0:W-:Y:S01]  /*5b00*/  STG.E.64 [R8.64], R4 ;  /* 0x0000000408007986 */ /* 0x0011e2000c101b24 */
[----:B------:R-:W-:Y:S05]  /*5b10*/  BRA `(.L_x_1013) ;  /* 0x00000b1000007947 */ /* 0x000fea0003800000 */
.L_x_1008:
        /* <DEDUP_REMOVED lines=12> */
.L_x_1022:
[----:B------:R-:W-:Y:S01]  /*5be0*/  PRMT R4, R24, 0x8880, RZ ;  /* 0x0000888018047816 */ /* 0x000fe200000000ff */
[----:B------:R-:W-:-:S03]  /*5bf0*/  CS2R R6, SRZ ;  /* 0x0000000000067805 */ /* 0x000fc6000001ff00 */
[----:B------:R-:W-:-:S06]  /*5c00*/  PRMT R4, R4, 0x7710, RZ ;  /* 0x0000771004047816 */ /* 0x000fcc00000000ff */
[----:B------:R-:W0:Y:S02]  /*5c10*/  I2F.F64.S16 R4, R4 ;  /* 0x0000000400047312 */ /* 0x000e240000101c00 */
[----:B0-----:R0:W-:Y:S01]  /*5c20*/  STG.E.128 [R8.64], R4 ;  /* 0x0000000408007986 */ /* 0x0011e2000c101d24 */
[----:B------:R-:W-:Y:S05]  /*5c30*/  BRA `(.L_x_1013) ;  /* 0x000009f000007947 */ /* 0x000fea0003800000 */
.L_x_1021:
        /* <DEDUP_REMOVED lines=21> */
.L_x_1026:
[----:B------:R-:W-:Y:S05]  /*5d90*/  BSYNC B0 ;  /* 0x0000000000007941 */ /* 0x000fea0003800000 */
.L_x_1025:
[----:B------:R-:W-:-:S05]  /*5da0*/  LOP3.LUT R5, R0, R5, RZ, 0xfc, !PT ;  /* 0x0000000500057212 */ /* 0x000fca00078efcff */
[----:B------:R0:W-:Y:S01]  /*5db0*/  STG.E.U8 [R8.64], R5 ;  /* 0x0000000508007986 */ /* 0x0001e2000c101124 */
[----:B------:R-:W-:Y:S05]  /*5dc0*/  BRA `(.L_x_1013) ;  /* 0x0000086000007947 */ /* 0x000fea0003800000 */
.L_x_1024:
        /* <DEDUP_REMOVED lines=13> */
.L_x_1028:
[----:B------:R-:W-:Y:S01]  /*5ea0*/  IMAD.MOV.U32 R0, RZ, RZ, 0x7f ;  /* 0x0000007fff007424 */ /* 0x000fe200078e00ff */
[----:B------:R-:W-:-:S04]  /*5eb0*/  ISETP.GT.U32.AND P0, PT, R3, 0x7f800000, PT ;  /* 0x7f8000000300780c */ /* 0x000fc80003f04070 */
[----:B------:R-:W-:-:S04]  /*5ec0*/  SEL R0, R0, 0x7c, P0 ;  /* 0x0000007c00007807 */ /* 0x000fc80000000000 */
.L_x_1029:
[----:B------:R-:W-:Y:S05]  /*5ed0*/  BSYNC B0 ;  /* 0x0000000000007941 */ /* 0x000fea0003800000 */
.L_x_1027:
[----:B------:R-:W-:-:S04]  /*5ee0*/  LOP3.LUT R3, R5, 0x80000000, RZ, 0xc0, !PT ;  /* 0x8000000005037812 */ /* 0x000fc800078ec0ff */
[----:B------:R-:W-:-:S04]  /*5ef0*/  SHF.R.U32.HI R3, RZ, 0x18, R3 ;  /* 0x00000018ff037819 */ /* 0x000fc80000011603 */
[----:B------:R-:W-:-:S05]  /*5f00*/  LOP3.LUT R3, R0, R3, RZ, 0xfc, !PT ;  /* 0x0000000300037212 */ /* 0x000fca00078efcff */
[----:B------:R0:W-:Y:S01]  /*5f10*/  STG.E.U8 [R8.64], R3 ;  /* 0x0000000308007986 */ /* 0x0001e2000c101124 */
[----:B------:R-:W-:Y:S05]  /*5f20*/  BRA `(.L_x_1013) ;  /* 0x0000070000007947 */ /* 0x000fea0003800000 */
.L_x_1023:
[----:B------:R-:W0:Y:S02]  /*5f30*/  I2F.S8 R0, R24 ;  /* 0x0000001800007306 */ /* 0x000e240000001400 */
[----:B0-----:R-:W-:-:S05]  /*5f40*/  F2FP.BF16.PACK_AB R0, RZ, R0 ;  /* 0x00000000ff00723e */ /* 0x001fca00000010ff */
[----:B------:R0:W-:Y:S01]  /*5f50*/  STG.E.U16 [R8.64], R0 ;  /* 0x0000000008007986 */ /* 0x0001e2000c101524 */
[----:B------:R-:W-:Y:S05]  /*5f60*/  BRA `(.L_x_1013) ;  /* 0x000006c000007947 */ /* 0x000fea0003800000 */
.L_x_1020:
        /* <DEDUP_REMOVED lines=12> */
.L_x_1032:
        /* <DEDUP_REMOVED lines=17> */
.L_x_1035:
[----:B------:R-:W-:-:S04]  /*6140*/  LOP3.LUT R3, R5, 0x80000000, RZ, 0xc0, !PT ;  /* 0x8000000005037812 */ /* 0x000fc800078ec0ff */
[----:B------:R-:W-:-:S04]  /*6150*/  SHF.R.U32.HI R3, RZ, 0x18, R3 ;  /* 0x00000018ff037819 */ /* 0x000fc80000011603 */
[----:B------:R-:W-:-:S04]  /*6160*/  LOP3.LUT R0, R0, R3, RZ, 0xfc, !PT ;  /* 0x0000000300007212 */ /* 0x000fc800078efcff */
[----:B------:R-:W-:Y:S02]  /*6170*/  PRMT R4, R0, 0x7610, R4 ;  /* 0x0000761000047816 */ /* 0x000fe40000000004 */
.L_x_1034:
[----:B------:R-:W-:Y:S05]  /*6180*/  BSYNC B0 ;  /* 0x0000000000007941 */ /* 0x000fea0003800000 */
.L_x_1033:
[----:B------:R0:W-:Y:S01]  /*6190*/  STG.E.U8 [R8.64], R4 ;  /* 0x0000000408007986 */ /* 0x0001e2000c101124 */
[----:B------:R-:W-:Y:S05]  /*61a0*/  BRA `(.L_x_1013) ;  /* 0x0000048000007947 */ /* 0x000fea0003800000 */
.L_x_1031:
        /* <DEDUP_REMOVED lines=17> */
.L_x_1038:
[----:B------:R-:W-:-:S04]  /*62c0*/  LOP3.LUT R3, R5, 0x80000000, RZ, 0xc0, !PT ;  /* 0x8000000005037812 */ /* 0x000fc800078ec0ff */
[----:B------:R-:W-:-:S04]  /*62d0*/  SHF.R.U32.HI R3, RZ, 0x18, R3 ;  /* 0x00000018ff037819 */ /* 0x000fc80000011603 */
[----:B------:R-:W-:-:S04]  /*62e0*/  LOP3.LUT R0, R0, R3, RZ, 0xfc, !PT ;  /* 0x0000000300007212 */ /* 0x000fc800078efcff */
[----:B------:R-:W-:Y:S02]  /*62f0*/  PRMT R4, R0, 0x7610, R4 ;  /* 0x0000761000047816 */ /* 0x000fe40000000004 */
.L_x_1037:
[----:B------:R-:W-:Y:S05]  /*6300*/  BSYNC B0 ;  /* 0x0000000000007941 */ /* 0x000fea0003800000 */
.L_x_1036:
[----:B------:R0:W-:Y:S01]  /*6310*/  STG.E.U8 [R8.64], R4 ;  /* 0x0000000408007986 */ /* 0x0001e2000c101124 */
[----:B------:R-:W-:Y:S05]  /*6320*/  BRA `(.L_x_1013) ;  /* 0x0000030000007947 */ /* 0x000fea0003800000 */
.L_x_1030:
        /* <DEDUP_REMOVED lines=22> */
.L_x_1012:
        /* <DEDUP_REMOVED lines=20> */
.L_x_1040:
[----:B------:R-:W-:-:S04]  /*65d0*/  PRMT R4, R24, 0x8880, RZ ;  /* 0x0000888018047816 */ /* 0x000fc800000000ff */
[----:B------:R-:W-:-:S05]  /*65e0*/  SHF.R.S32.HI R5, RZ, 0x1f, R4 ;  /* 0x0000001fff057819 */ /* 0x000fca0000011404 */
[----:B------:R0:W-:Y:S01]  /*65f0*/  STG.E.64 [R8.64], R4 ;  /* 0x0000000408007986 */ /* 0x0001e2000c101b24 */
[----:B------:R-:W-:Y:S05]  /*6600*/  BRA `(.L_x_1013) ;  /* 0x0000002000007947 */ /* 0x000fea0003800000 */
.L_x_1039:
[----:B------:R-:W-:-:S05]  /*6610*/  PRMT R3, R24, 0x8880, RZ ;  /* 0x0000888018037816 */ /* 0x000fca00000000ff */
[----:B------:R0:W-:Y:S02]  /*6620*/  STG.E [R8.64], R3 ;  /* 0x0000000308007986 */ /* 0x0001e4000c101924 */
.L_x_1013:
        /* <DEDUP_REMOVED lines=21> */
.L_x_1044:
[----:B------:R0:W-:Y:S01]  /*6780*/  STG.E.U8 [R8.64], R22 ;  /* 0x0000001608007986 */ /* 0x0001e2000c101124 */
[----:B------:R-:W-:Y:S05]  /*6790*/  BRA `(.L_x_1046) ;  /* 0x00000e3000007947 */ /* 0x000fea0003800000 */
.L_x_1043:
        /* <DEDUP_REMOVED lines=10> */
.L_x_1048:
[----:B------:R-:W-:-:S05]  /*6840*/  PRMT R3, R22, 0x8880, RZ ;  /* 0x0000888016037816 */ /* 0x000fca00000000ff */
[----:B------:R0:W-:Y:S01]  /*6850*/  STG.E [R8.64], R3 ;  /* 0x0000000308007986 */ /* 0x0001e2000c101924 */
[----:B------:R-:W-:Y:S05]  /*6860*/  BRA `(.L_x_1046) ;  /* 0x00000d6000007947 */ /* 0x000fea0003800000 */
.L_x_1047:
[----:B------:R-:W-:-:S04]  /*6870*/  PRMT R3, R22, 0x8880, RZ ;  /* 0x0000888016037816 */ /* 0x000fc800000000ff */
[----:B------:R-:W-:-:S05]  /*6880*/  PRMT R3, R3, 0x7710, RZ ;  /* 0x0000771003037816 */ /* 0x000fca00000000ff */
[----:B------:R0:W-:Y:S01]  /*6890*/  STG.E.U16 [R8.64], R3 ;  /* 0x0000000308007986 */ /* 0x0001e2000c101524 */
[----:B------:R-:W-:Y:S05]  /*68a0*/  BRA `(.L_x_1046) ;  /* 0x00000d2000007947 */ /* 0x000fea0003800000 */
.L_x_1042:
        /* <DEDUP_REMOVED lines=9> */
.L_x_1050:
[----:B------:R-:W0:Y:S02]  /*6940*/  I2F.S8 R0, R22 ;  /* 0x0000001600007306 */ /* 0x000e240000001400 */
[----:B0-----:R-:W-:-:S05]  /*6950*/  F2FP.PACK_AB R0, RZ, R0 ;  /* 0x00000000ff00723e */ /* 0x001fca00000000ff */
[----:B------:R0:W-:Y:S01]  /*6960*/  STG.E.U16 [R8.64], R0 ;  /* 0x0000000008007986 */ /* 0x0001e2000c101524 */
[----:B------:R-:W-:Y:S05]  /*6970*/  BRA `(.L_x_1046) ;  /* 0x00000c5000007947 */ /* 0x000fea0003800000 */
.L_x_1049:
        /* <DEDUP_REMOVED lines=10> */
.L_x_1052:
[----:B------:R-:W0:Y:S02]  /*6a20*/  I2F.S8 R22, R22 ;  /* 0x0000001600167306 */ /* 0x000e240000001400 */
[----:B0-----:R-:W-:-:S04]  /*6a30*/  F2FP.PACK_AB R3, RZ, R22 ;  /* 0x00000016ff03723e */ /* 0x001fc800000000ff */
[----:B------:R-:W-:-:S05]  /*6a40*/  PRMT R3, R3, 0x5410, RZ ;  /* 0x0000541003037816 */ /* 0x000fca00000000ff */
[----:B------:R0:W-:Y:S01]  /*6a50*/  STG.E [R8.64], R3 ;  /* 0x0000000308007986 */ /* 0x0001e2000c101924 */
[----:B------:R-:W-:Y:S05]  /*6a60*/  BRA `(.L_x_1046) ;  /* 0x00000b6000007947 */ /* 0x000fea0003800000 */
.L_x_1051:
[----:B------:R-:W-:-:S04]  /*6a70*/  PRMT R4, R22, 0x8880, RZ ;  /* 0x0000888016047816 */ /* 0x000fc800000000ff */
[----:B------:R-:W-:-:S06]  /*6a80*/  PRMT R4, R4, 0x7710, RZ ;  /* 0x0000771004047816 */ /* 0x000fcc00000000ff */
[----:B------:R-:W0:Y:S02]  /*6a90*/  I2F.F64.S16 R4, R4 ;  /* 0x0000000400047312 */ /* 0x000e240000101c00 */
[----:B0-----:R0:W-:Y:S01]  /*6aa0*/  STG.E.64 [R8.64], R4 ;  /* 0x0000000408007986 */ /* 0x0011e2000c101b24 */
[----:B------:R-:W-:Y:S05]  /*6ab0*/  BRA `(.L_x_1046) ;  /* 0x00000b1000007947 */ /* 0x000fea0003800000 */
.L_x_1041:
        /* <DEDUP_REMOVED lines=12> */
.L_x_1055:
[----:B------:R-:W-:Y:S01]  /*6b80*/  PRMT R4, R22, 0x8880, RZ ;  /* 0x0000888016047816 */ /* 0x000fe200000000ff */
[----:B------:R-:W-:-:S03]  /*6b90*/  CS2R R6, SRZ ;  /* 0x0000000000067805 */ /* 0x000fc6000001ff00 */
[----:B------:R-:W-:-:S06]  /*6ba0*/  PRMT R4, R4, 0x7710, RZ ;  /* 0x0000771004047816 */ /* 0x000fcc00000000ff */
[----:B------:R-:W0:Y:S02]  /*6bb0*/  I2F.F64.S16 R4, R4 ;  /* 0x0000000400047312 */ /* 0x000e240000101c00 */
[----:B0-----:R0:W-:Y:S01]  /*6bc0*/  STG.E.128 [R8.64], R4 ;  /* 0x0000000408007986 */ /* 0x0011e2000c101d24 */
[----:B------:R-:W-:Y:S05]  /*6bd0*/  BRA `(.L_x_1046) ;  /* 0x000009f000007947 */ /* 0x000fea0003800000 */
.L_x_1054:
        /* <DEDUP_REMOVED lines=21> */
.L_x_1059:
[----:B------:R-:W-:Y:S05]  /*6d30*/  BSYNC B0 ;  /* 0x0000000000007941 */ /* 0x000fea0003800000 */
.L_x_1058:
[----:B------:R-:W-:-:S05]  /*6d40*/  LOP3.LUT R5, R0, R5, RZ, 0xfc, !PT ;  /* 0x0000000500057212 */ /* 0x000fca00078efcff */
[----:B------:R0:W-:Y:S01]  /*6d50*/  STG.E.U8 [R8.64], R5 ;  /* 0x0000000508007986 */ /* 0x0001e2000c101124 */
[----:B------:R-:W-:Y:S05]  /*6d60*/  BRA `(.L_x_1046) ;  /* 0x0000086000007947 */ /* 0x000fea0003800000 */
.L_x_1057:
        /* <DEDUP_REMOVED lines=13> */
.L_x_1061:
[----:B------:R-:W-:Y:S01]  /*6e40*/  IMAD.MOV.U32 R0, RZ, RZ, 0x7f ;  /* 0x0000007fff007424 */ /* 0x000fe200078e00ff */
[----:B------:R-:W-:-:S04]  /*6e50*/  ISETP.GT.U32.AND P0, PT, R3, 0x7f800000, PT ;  /* 0x7f8000000300780c */ /* 0x000fc80003f04070 */
[----:B------:R-:W-:-:S04]  /*6e60*/  SEL R0, R0, 0x7c, P0 ;  /* 0x0000007c00007807 */ /* 0x000fc80000000000 */
.L_x_1062:
[----:B------:R-:W-:Y:S05]  /*6e70*/  BSYNC B0 ;  /* 0x0000000000007941 */ /* 0x000fea0003800000 */
.L_x_1060:
[----:B------:R-:W-:-:S04]  /*6e80*/  LOP3.LUT R3, R5, 0x80000000, RZ, 0xc0, !PT ;  /* 0x8000000005037812 */ /* 0x000fc800078ec0ff */
[----:B------:R-:W-:-:S04]  /*6e90*/  SHF.R.U32.HI R3, RZ, 0x18, R3 ;  /* 0x00000018ff037819 */ /* 0x000fc80000011603 */
[----:B------:R-:W-:-:S05]  /*6ea0*/  LOP3.LUT R3, R0, R3, RZ, 0xfc, !PT ;  /* 0x0000000300037212 */ /* 0x000fca00078efcff */
[----:B------:R0:W-:Y:S01]  /*6eb0*/  STG.E.U8 [R8.64], R3 ;  /* 0x0000000308007986 */ /* 0x0001e2000c101124 */
[----:B------:R-:W-:Y:S05]  /*6ec0*/  BRA `(.L_x_1046) ;  /* 0x0000070000007947 */ /* 0x000fea0003800000 */
.L_x_1056:
[----:B------:R-:W0:Y:S02]  /*6ed0*/  I2F.S8 R0, R22 ;  /* 0x0000001600007306 */ /* 0x000e240000001400 */
[----:B0-----:R-:W-:-:S05]  /*6ee0*/  F2FP.BF16.PACK_AB R0, RZ, R0 ;  /* 0x00000000ff00723e */ /* 0x001fca00000010ff */
[----:B------:R0:W-:Y:S01]  /*6ef0*/  STG.E.U16 [R8.64], R0 ;  /* 0x0000000008007986 */ /* 0x0001e2000c101524 */
[----:B------:R-:W-:Y:S05]  /*6f00*/  BRA `(.L_x_1046) ;  /* 0x000006c000007947 */ /* 0x000fea0003800000 */
.L_x_1053:
        /* <DEDUP_REMOVED lines=12> */
.L_x_1065:
        /* <DEDUP_REMOVED lines=17> */
.L_x_1068:
[----:B------:R-:W-:-:S04]  /*70e0*/  LOP3.LUT R3, R5, 0x80000000, RZ, 0xc0, !PT ;  /* 0x8000000005037812 */ /* 0x000fc800078ec0ff */
[----:B------:R-:W-:-:S04]  /*70f0*/  SHF.R.U32.HI R3, RZ, 0x18, R3 ;  /* 0x00000018ff037819 */ /* 0x000fc80000011603 */
[----:B------:R-:W-:-:S04]  /*7100*/  LOP3.LUT R0, R0, R3, RZ, 0xfc, !PT ;  /* 0x0000000300007212 */ /* 0x000fc800078efcff */
[----:B------:R-:W-:Y:S02]  /*7110*/  PRMT R4, R0, 0x7610, R4 ;  /* 0x0000761000047816 */ /* 0x000fe40000000004 */
.L_x_1067:
[----:B------:R-:W-:Y:S05]  /*7120*/  BSYNC B0 ;  /* 0x0000000000007941 */ /* 0x000fea0003800000 */
.L_x_1066:
[----:B------:R0:W-:Y:S01]  /*7130*/  STG.E.U8 [R8.64], R4 ;  /* 0x0000000408007986 */ /* 0x0001e2000c101124 */
[----:B------:R-:W-:Y:S05]  /*7140*/  BRA `(.L_x_1046) ;  /* 0x0000048000007947 */ /* 0x000fea0003800000 */
.L_x_1064:
        /* <DEDUP_REMOVED lines=17> */
.L_x_1071:
[----:B------:R-:W-:-:S04]  /*7260*/  LOP3.LUT R3, R5, 0x80000000, RZ, 0xc0, !PT ;  /* 0x8000000005037812 */ /* 0x000fc800078ec0ff */
[----:B------:R-:W-:-:S04]  /*7270*/  SHF.R.U32.HI R3, RZ, 0x18, R3 ;  /* 0x00000018ff037819 */ /* 0x000fc80000011603 */
[----:B------:R-:W-:-:S04]  /*7280*/  LOP3.LUT R0, R0, R3, RZ, 0xfc, !PT ;  /* 0x0000000300007212 */ /* 0x000fc800078efcff */
[----:B------:R-:W-:Y:S02]  /*7290*/  PRMT R4, R0, 0x7610, R4 ;  /* 0x0000761000047816 */ /* 0x000fe40000000004 */
.L_x_1070:
[----:B------:R-:W-:Y:S05]  /*72a0*/  BSYNC B0 ;  /* 0x0000000000007941 */ /* 0x000fea0003800000 */
.L_x_1069:
[----:B------:R0:W-:Y:S01]  /*72b0*/  STG.E.U8 [R8.64], R4 ;  /* 0x0000000408007986 */ /* 0x0001e2000c101124 */
[----:B------:R-:W-:Y:S05]  /*72c0*/  BRA `(.L_x_1046) ;  /* 0x0000030000007947 */ /* 0x000fea0003800000 */
.L_x_1063:
        /* <DEDUP_REMOVED lines=22> */
.L_x_1045:
        /* <DEDUP_REMOVED lines=20> */
.L_x_1073:
[----:B------:R-:W-:-:S04]  /*7570*/  PRMT R4, R22, 0x8880, RZ ;  /* 0x0000888016047816 */ /* 0x000fc800000000ff */
[----:B------:R-:W-:-:S05]  /*7580*/  SHF.R.S32.HI R5, RZ, 0x1f, R4 ;  /* 0x0000001fff057819 */ /* 0x000fca0000011404 */
[----:B------:R0:W-:Y:S01]  /*7590*/  STG.E.64 [R8.64], R4 ;  /* 0x0000000408007986 */ /* 0x0001e2000c101b24 */
[----:B------:R-:W-:Y:S05]  /*75a0*/  BRA `(.L_x_1046) ;  /* 0x0000002000007947 */ /* 0x000fea0003800000 */
.L_x_1072:
[----:B------:R-:W-:-:S05]  /*75b0*/  PRMT R3, R22, 0x8880, RZ ;  /* 0x0000888016037816 */ /* 0x000fca00000000ff */
[----:B------:R0:W-:Y:S02]  /*75c0*/  STG.E [R8.64], R3 ;  /* 0x0000000308007986 */ /* 0x0001e4000c101924 */
.L_x_1046:
[----:B------:R-:W-:Y:S02]  /*75d0*/  IADD3 R2, R2, 0x80, RZ ;  /* 0x0000008002027810 */ /* 0x000fe40007ffe0ff */
.L_x_1007:
[----:B------:R-:W-:Y:S05]  /*75e0*/  BSYNC B6 ;  /* 0x0000000000067941 */ /* 0x000fea0003800000 */
.L_x_1006:
        /* <DEDUP_REMOVED lines=19> */
.L_x_1077:
[----:B------:R-:W-:Y:S01]  /*7720*/  STG.E.U8 [R2.64], R23 ;  /* 0x0000001702007986 */ /* 0x000fe2000c101124 */
[----:B------:R-:W-:Y:S05]  /*7730*/  EXIT ;  /* 0x000000000000794d */ /* 0x000fea0003800000 */
.L_x_1076:
        /* <DEDUP_REMOVED lines=10> */
.L_x_1080:
[----:B------:R-:W-:-:S05]  /*77e0*/  PRMT R5, R23, 0x8880, RZ ;  /* 0x0000888017057816 */ /* 0x000fca00000000ff */
[----:B------:R-:W-:Y:S01]  /*77f0*/  STG.E [R2.64], R5 ;  /* 0x0000000502007986 */ /* 0x000fe2000c101924 */
[----:B------:R-:W-:Y:S05]  /*7800*/  EXIT ;  /* 0x000000000000794d */ /* 0x000fea0003800000 */
.L_x_1079:
[----:B------:R-:W-:-:S04]  /*7810*/  PRMT R5, R23, 0x8880, RZ ;  /* 0x0000888017057816 */ /* 0x000fc800000000ff */
[----:B------:R-:W-:-:S05]  /*7820*/  PRMT R5, R5, 0x7710, RZ ;  /* 0x0000771005057816 */ /* 0x000fca00000000ff */
[----:B------:R-:W-:Y:S01]  /*7830*/  STG.E.U16 [R2.64], R5 ;  /* 0x0000000502007986 */ /* 0x000fe2000c101524 */
[----:B------:R-:W-:Y:S05]  /*7840*/  EXIT ;  /* 0x000000000000794d */ /* 0x000fea0003800000 */
.L_x_1075:
        /* <DEDUP_REMOVED lines=9> */
.L_x_1082:
[----:B------:R-:W0:Y:S02]  /*78e0*/  I2F.S8 R0, R23 ;  /* 0x0000001700007306 */ /* 0x000e240000001400 */
[----:B0-----:R-:W-:-:S05]  /*78f0*/  F2FP.PACK_AB R0, RZ, R0 ;  /* 0x00000000ff00723e */ /* 0x001fca00000000ff */
[----:B------:R-:W-:Y:S01]  /*7900*/  STG.E.U16 [R2.64], R0 ;  /* 0x0000000002007986 */ /* 0x000fe2000c101524 */
[----:B------:R-:W-:Y:S05]  /*7910*/  EXIT ;  /* 0x000000000000794d */ /* 0x000fea0003800000 */
.L_x_1081:
        /* <DEDUP_REMOVED lines=10> */
.L_x_1084:
[----:B------:R-:W0:Y:S02]  /*79c0*/  I2F.S8 R23, R23 ;  /* 0x0000001700177306 */ /* 0x000e240000001400 */
[----:B0-----:R-:W-:-:S04]  /*79d0*/  F2FP.PACK_AB R5, RZ, R23 ;  /* 0x00000017ff05723e */ /* 0x001fc800000000ff */
[----:B------:R-:W-:-:S05]  /*79e0*/  PRMT R5, R5, 0x5410, RZ ;  /* 0x0000541005057816 */ /* 0x000fca00000000ff */
[----:B------:R-:W-:Y:S01]  /*79f0*/  STG.E [R2.64], R5 ;  /* 0x0000000502007986 */ /* 0x000fe2000c101924 */
[----:B------:R-:W-:Y:S05]  /*7a00*/  EXIT ;  /* 0x000000000000794d */ /* 0x000fea0003800000 */
.L_x_1083:
[----:B------:R-:W-:-:S04]  /*7a10*/  PRMT R4, R23, 0x8880, RZ ;  /* 0x0000888017047816 */ /* 0x000fc800000000ff */
[----:B------:R-:W-:-:S06]  /*7a20*/  PRMT R4, R4, 0x7710, RZ ;  /* 0x0000771004047816 */ /* 0x000fcc00000000ff */
[----:B------:R-:W0:Y:S02]  /*7a30*/  I2F.F64.S16 R4, R4 ;  /* 0x0000000400047312 */ /* 0x000e240000101c00 */
[----:B0-----:R-:W-:Y:S01]  /*7a40*/  STG.E.64 [R2.64], R4 ;  /* 0x0000000402007986 */ /* 0x001fe2000c101b24 */
[----:B------:R-:W-:Y:S05]  /*7a50*/  EXIT ;  /* 0x000000000000794d */ /* 0x000fea0003800000 */
.L_x_1074:
        /* <DEDUP_REMOVED lines=12> */
.L_x_1087:
[----:B------:R-:W-:Y:S01]  /*7b20*/  PRMT R4, R23, 0x8880, RZ ;  /* 0x0000888017047816 */ /* 0x000fe200000000ff */
[----:B------:R-:W-:-:S03]  /*7b30*/  CS2R R6, SRZ ;  /* 0x0000000000067805 */ /* 0x000fc6000001ff00 */
[----:B------:R-:W-:-:S06]  /*7b40*/  PRMT R4, R4, 0x7710, RZ ;  /* 0x0000771004047816 */ /* 0x000fcc00000000ff */
[----:B------:R-:W0:Y:S02]  /*7b50*/  I2F.F64.S16 R4, R4 ;  /* 0x0000000400047312 */ /* 0x000e240000101c00 */
[----:B0-----:R-:W-:Y:S01]  /*7b60*/  STG.E.128 [R2.64], R4 ;  /* 0x0000000402007986 */ /* 0x001fe2000c101d24 */
[----:B------:R-:W-:Y:S05]  /*7b70*/  EXIT ;  /* 0x000000000000794d */ /* 0x000fea0003800000 */
.L_x_1086:
        /* <DEDUP_REMOVED lines=21> */
.L_x_1091:
[----:B------:R-:W-:Y:S05]  /*7cd0*/  BSYNC B0 ;  /* 0x0000000000007941 */ /* 0x000fea0003800000 */
.L_x_1090:
[----:B------:R-:W-:-:S05]  /*7ce0*/  LOP3.LUT R5, R0, R5, RZ, 0xfc, !PT ;  /* 0x0000000500057212 */ /* 0x000fca00078efcff */
[----:B------:R-:W-:Y:S01]  /*7cf0*/  STG.E.U8 [R2.64], R5 ;  /* 0x0000000502007986 */ /* 0x000fe2000c101124 */
[----:B------:R-:W-:Y:S05]  /*7d00*/  EXIT ;  /* 0x000000000000794d */ /* 0x000fea0003800000 */
.L_x_1089:
        /* <DEDUP_REMOVED lines=13> */
.L_x_1093:
[----:B------:R-:W-:Y:S01]  /*7de0*/  IMAD.MOV.U32 R0, RZ, RZ, 0x7f ;  /* 0x0000007fff007424 */ /* 0x000fe200078e00ff */
[----:B------:R-:W-:-:S04]  /*7df0*/  ISETP.GT.U32.AND P0, PT, R4, 0x7f800000, PT ;  /* 0x7f8000000400780c */ /* 0x000fc80003f04070 */
[----:B------:R-:W-:-:S04]  /*7e00*/  SEL R0, R0, 0x7c, P0 ;  /* 0x0000007c00007807 */ /* 0x000fc80000000000 */
.L_x_1094:
[----:B------:R-:W-:Y:S05]  /*7e10*/  BSYNC B0 ;  /* 0x0000000000007941 */ /* 0x000fea0003800000 */
.L_x_1092:
[----:B------:R-:W-:-:S04]  /*7e20*/  LOP3.LUT R4, R23, 0x80000000, RZ, 0xc0, !PT ;  /* 0x8000000017047812 */ /* 0x000fc800078ec0ff */
[----:B------:R-:W-:-:S04]  /*7e30*/  SHF.R.U32.HI R5, RZ, 0x18, R4 ;  /* 0x00000018ff057819 */ /* 0x000fc80000011604 */
[----:B------:R-:W-:-:S05]  /*7e40*/  LOP3.LUT R5, R0, R5, RZ, 0xfc, !PT ;  /* 0x0000000500057212 */ /* 0x000fca00078efcff */
[----:B------:R-:W-:Y:S01]  /*7e50*/  STG.E.U8 [R2.64], R5 ;  /* 0x0000000502007986 */ /* 0x000fe2000c101124 */
[----:B------:R-:W-:Y:S05]  /*7e60*/  EXIT ;  /* 0x000000000000794d */ /* 0x000fea0003800000 */
.L_x_1088:
[----:B------:R-:W0:Y:S02]  /*7e70*/  I2F.S8 R0, R23 ;  /* 0x0000001700007306 */ /* 0x000e240000001400 */
[----:B0-----:R-:W-:-:S05]  /*7e80*/  F2FP.BF16.PACK_AB R0, RZ, R0 ;  /* 0x00000000ff00723e */ /* 0x001fca00000010ff */
[----:B------:R-:W-:Y:S01]  /*7e90*/  STG.E.U16 [R2.64], R0 ;  /* 0x0000000002007986 */ /* 0x000fe2000c101524 */
[----:B------:R-:W-:Y:S05]  /*7ea0*/  EXIT ;  /* 0x000000000000794d */ /* 0x000fea0003800000 */
.L_x_1085:
        /* <DEDUP_REMOVED lines=12> */
.L_x_1097:
        /* <DEDUP_REMOVED lines=17> */
.L_x_1100:
[----:B------:R-:W-:-:S04]  /*8080*/  LOP3.LUT R0, R23, 0x80000000, RZ, 0xc0, !PT ;  /* 0x8000000017007812 */ /* 0x000fc800078ec0ff */
[----:B------:R-:W-:-:S04]  /*8090*/  SHF.R.U32.HI R5, RZ, 0x18, R0 ;  /* 0x00000018ff057819 */ /* 0x000fc80000011600 */
[----:B------:R-:W-:-:S04]  /*80a0*/  LOP3.LUT R4, R4, R5, RZ, 0xfc, !PT ;  /* 0x0000000504047212 */ /* 0x000fc800078efcff */
[----:B------:R-:W-:Y:S02]  /*80b0*/  PRMT R0, R4, 0x7610, R0 ;  /* 0x0000761004007816 */ /* 0x000fe40000000000 */
.L_x_1099:
[----:B------:R-:W-:Y:S05]  /*80c0*/  BSYNC B0 ;  /* 0x0000000000007941 */ /* 0x000fea0003800000 */
.L_x_1098:
[----:B------:R-:W-:Y:S01]  /*80d0*/  STG.E.U8 [R2.64], R0 ;  /* 0x0000000002007986 */ /* 0x000fe2000c101124 */
[----:B------:R-:W-:Y:S05]  /*80e0*/  EXIT ;  /* 0x000000000000794d */ /* 0x000fea0003800000 */
.L_x_1096:
        /* <DEDUP_REMOVED lines=17> */
.L_x_1103:
[----:B------:R-:W-:-:S04]  /*8200*/  LOP3.LUT R0, R23, 0x80000000, RZ, 0xc0, !PT ;  /* 0x8000000017007812 */ /* 0x000fc800078ec0ff */
[----:B------:R-:W-:-:S04]  /*8210*/  SHF.R.U32.HI R5, RZ, 0x18, R0 ;  /* 0x00000018ff057819 */ /* 0x000fc80000011600 */
[----:B------:R-:W-:-:S04]  /*8220*/  LOP3.LUT R4, R4, R5, RZ, 0xfc, !PT ;  /* 0x0000000504047212 */ /* 0x000fc800078efcff */
[----:B------:R-:W-:Y:S02]  /*8230*/  PRMT R0, R4, 0x7610, R0 ;  /* 0x0000761004007816 */ /* 0x000fe40000000000 */
.L_x_1102:
[----:B------:R-:W-:Y:S05]  /*8240*/  BSYNC B0 ;  /* 0x0000000000007941 */ /* 0x000fea0003800000 */
.L_x_1101:
[----:B------:R-:W-:Y:S01]  /*8250*/  STG.E.U8 [R2.64], R0 ;  /* 0x0000000002007986 */ /* 0x000fe2000c101124 */
[----:B------:R-:W-:Y:S05]  /*8260*/  EXIT ;  /* 0x000000000000794d */ /* 0x000fea0003800000 */
.L_x_1095:
        /* <DEDUP_REMOVED lines=22> */
.L_x_1078:
        /* <DEDUP_REMOVED lines=20> */
.L_x_1105:
[----:B------:R-:W-:-:S04]  /*8510*/  PRMT R4, R23, 0x8880, RZ ;  /* 0x0000888017047816 */ /* 0x000fc800000000ff */
[----:B------:R-:W-:-:S05]  /*8520*/  SHF.R.S32.HI R5, RZ, 0x1f, R4 ;  /* 0x0000001fff057819 */ /* 0x000fca0000011404 */
[----:B------:R-:W-:Y:S01]  /*8530*/  STG.E.64 [R2.64], R4 ;  /* 0x0000000402007986 */ /* 0x000fe2000c101b24 */
[----:B------:R-:W-:Y:S05]  /*8540*/  EXIT ;  /* 0x000000000000794d */ /* 0x000fea0003800000 */
.L_x_1104:
[----:B------:R-:W-:-:S05]  /*8550*/  PRMT R5, R23, 0x8880, RZ ;  /* 0x0000888017057816 */ /* 0x000fca00000000ff */
[----:B------:R-:W-:Y:S01]  /*8560*/  STG.E [R2.64], R5 ;  /* 0x0000000502007986 */ /* 0x000fe2000c101924 */
[----:B------:R-:W-:Y:S05]  /*8570*/  EXIT ;  /* 0x000000000000794d */ /* 0x000fea0003800000 */
.L_x_1106:
        /* <DEDUP_REMOVED lines=16> */
.L_x_22310:


//--------------------- .text._ZN2at6native18elementwise_kernelILi128ELi4EZNS0_22gpu_kernel_impl_nocastIZZZNS0_19signbit_kernel_cudaERNS_18TensorIteratorBaseEENKUlvE0_clEvENKUlvE1_clEvEUlN3c108BFloat16EE_EEvS4_RKT_EUliE_EEviT1_ --------------------------
	.section	.text._ZN2at6native18elementwise_kernelILi128ELi4EZNS0_22gpu_kernel_impl_nocastIZZZNS0_19signbit_kernel_cudaERNS_18TensorIteratorBaseEENKUlvE0_clEvENKUlvE1_clEvEUlN3c108BFloat16EE_EEvS4_RKT_EUliE_EEviT1_,"ax",@progbits
	.sectioninfo	@"SHI_REGISTERS=12"
	.align	128
        .global         _ZN2at6native18elementwise_kernelILi128ELi4EZNS0_22gpu_kernel_impl_nocastIZZZNS0_19signbit_kernel_cudaERNS_18TensorIteratorBaseEENKUlvE0_clEvENKUlvE1_clEvEUlN3c108BFloat16EE_EEvS4_RKT_EUliE_EEviT1_
        .type           _ZN2at6native18elementwise_kernelILi128ELi4EZNS0_22gpu_kernel_impl_nocastIZZZNS0_19signbit_kernel_cudaERNS_18TensorIteratorBaseEENKUlvE0_clEvENKUlvE1_clEvEUlN3c108BFloat16EE_EEvS4_RKT_EUliE_EEviT1_,@function
        .size           _ZN2at6native18elementwise_kernelILi128ELi4EZNS0_22gpu_kernel_impl_nocastIZZZNS0_19signbit_kernel_cudaERNS_18TensorIteratorBaseEENKUlvE0_clEvENKUlvE1_clEvEUlN3c108BFloat16EE_EEvS4_RKT_EUliE_EEviT1_,(.L_x_22311 - _ZN2at6native18elementwise_kernelILi128ELi4EZNS0_22gpu_kernel_impl_nocastIZZZNS0_19signbit_kernel_cudaERNS_18TensorIteratorBaseEENKUlvE0_clEvENKUlvE1_clEvEUlN3c108BFloat16EE_EEvS4_RKT_EUliE_EEviT1_)
        .other          _ZN2at6native18elementwise_kernelILi128ELi4EZNS0_22gpu_kernel_impl_nocastIZZZNS0_19signbit_kernel_cudaERNS_18TensorIteratorBaseEENKUlvE0_clEvENKUlvE1_clEvEUlN3c108BFloat16EE_EEvS4_RKT_EUliE_EEviT1_,@"STO_CUDA_ENTRY STV_DEFAULT"
_ZN2at6native18elementwise_kernelILi128ELi4EZNS0_22gpu_kernel_impl_nocastIZZZNS0_19signbit_kernel_cudaERNS_18TensorIteratorBaseEENKUlvE0_clEvENKUlvE1_clEvEUlN3c108BFloat16EE_EEvS4_RKT_EUliE_EEviT1_:
.text._ZN2at6native18elementwise_kernelILi128ELi4EZNS0_22gpu_kernel_impl_nocastIZZZNS0_19signbit_kernel_cudaERNS_18TensorIteratorBaseEENKUlvE0_clEvENKUlvE1_clEvEUlN3c108BFloat16EE_EEvS4_RKT_EUliE_EEviT1_:
        /* <DEDUP_REMOVED lines=235> */
.L_x_1109:
[----:B------:R-:W-:-:S04]  /*0eb0*/  IADD3 R4, P0, R3, c[0x0][0x368], RZ ;  /* 0x0000da0003047a10 */ /* 0x000fc80007f1e0ff */
[----:B------:R-:W-:-:S05]  /*0ec0*/  IADD3.X R5, RZ, c[0x0][0x36c], RZ, P0, !PT ;  /* 0x0000db00ff057a10 */ /* 0x000fca00007fe4ff */
[----:B------:R-:W2:Y:S01]  /*0ed0*/  LDG.E.U16 R4, [R4.64] ;  /* 0x0000000404047981 */ /* 0x000ea2000c1e1500 */
[----:B------:R-:W-:Y:S02]  /*0ee0*/  IADD3 R2, P0, R2, c[0x0][0x360], RZ ;  /* 0x0000d80002027a10 */ /* 0x000fe40007f1e0ff */
[----:B------:R-:W-:Y:S02]  /*0ef0*/  IADD3 R0, R0, 0x80, RZ ;  /* 0x0000008000007810 */ /* 0x000fe40007ffe0ff */
[----:B------:R-:W-:Y:S02]  /*0f00*/  IADD3.X R3, RZ, c[0x0][0x364], RZ, P0, !PT ;  /* 0x0000d900ff037a10 */ /* 0x000fe400007fe4ff */
[----:B--2---:R-:W-:-:S04]  /*0f10*/  PRMT R4, RZ, 0x5410, R4 ;  /* 0x00005410ff047816 */ /* 0x004fc80000000004 */
[----:B------:R-:W-:-:S05]  /*0f20*/  SHF.R.U32.HI R7, RZ, 0x1f, R4 ;  /* 0x0000001fff077819 */ /* 0x000fca0000011604 */
[----:B------:R0:W-:Y:S02]  /*0f30*/  STG.E.U8 [R2.64], R7 ;  /* 0x0000000702007986 */ /* 0x0001e4000c101104 */
.L_x_1108:
[----:B------:R-:W-:Y:S05]  /*0f40*/  BSYNC B0 ;  /* 0x0000000000007941 */ /* 0x000fea0003800000 */
.L_x_1107:
        /* <DEDUP_REMOVED lines=11> */
[----:B------:R-:W-:-:S05]  /*1000*/  SHF.R.U32.HI R5, RZ, c[0x0][0x174], R4 ;  /* 0x00005d00ff057a19 */ /* 0x000fca0000011604 */
[----:B------:R-:W-:-:S04]  /*1010*/  IMAD.MOV R3, RZ, RZ, -R5 ;  /* 0x000000ffff037224 */ /* 0x000fc800078e0a05 */
        /* <DEDUP_REMOVED lines=217> */
.L_x_1112:
[----:B------:R-:W-:-:S04]  /*1db0*/  IADD3 R4, P0, R3, c[0x0][0x368], RZ ;  /* 0x0000da0003047a10 */ /* 0x000fc80007f1e0ff */
[----:B------:R-:W-:-:S05]  /*1dc0*/  IADD3.X R5, RZ, c[0x0][0x36c], RZ, P0, !PT ;  /* 0x0000db00ff057a10 */ /* 0x000fca00007fe4ff */
[----:B------:R-:W2:Y:S01]  /*1dd0*/  LDG.E.U16 R4, [R4.64] ;  /* 0x0000000404047981 */ /* 0x000ea2000c1e1500 */
[----:B------:R-:W-:Y:S02]  /*1de0*/  IADD3 R2, P0, R2, c[0x0][0x360], RZ ;  /* 0x0000d80002027a10 */ /* 0x000fe40007f1e0ff */
[----:B------:R-:W-:-:S03]  /*1df0*/  IADD3 R0, R0, 0x80, RZ ;  /* 0x0000008000007810 */ /* 0x000fc60007ffe0ff */
[----:B------:R-:W-:Y:S01]  /*1e00*/  IMAD.X R3, RZ, RZ, c[0x0][0x364], P0 ;  /* 0x0000d900ff037624 */ /* 0x000fe200000e06ff */
[----:B------:R-:W-:Y:S02]  /*1e10*/  ISETP.GE.AND P0, PT, R0, c[0x0][0x160], PT ;  /* 0x0000580000007a0c */ /* 0x000fe40003f06270 */
[----:B--2---:R-:W-:-:S04]  /*1e20*/  PRMT R4, RZ, 0x5410, R4 ;  /* 0x00005410ff047816 */ /* 0x004fc80000000004 */
[----:B------:R-:W-:-:S05]  /*1e30*/  SHF.R.U32.HI R7, RZ, 0x1f, R4 ;  /* 0x0000001fff077819 */ /* 0x000fca0000011604 */
[----:B------:R0:W-:Y:S02]  /*1e40*/  STG.E.U8 [R2.64], R7 ;  /* 0x0000000702007986 */ /* 0x0001e4000c101104 */
        /* <DEDUP_REMOVED lines=228> */
.L_x_1113:
[----:B------:R-:W-:-:S04]  /*2c90*/  IADD3 R4, P0, R3, c[0x0][0x368], RZ ;  /* 0x0000da0003047a10 */ /* 0x000fc80007f1e0ff */
[----:B------:R-:W-:-:S05]  /*2ca0*/  IADD3.X R5, RZ, c[0x0][0x36c], RZ, P0, !PT ;  /* 0x0000db00ff057a10 */ /* 0x000fca00007fe4ff */
[----:B------:R-:W2:Y:S01]  /*2cb0*/  LDG.E.U16 R4, [R4.64] ;  /* 0x0000000404047981 */ /* 0x000ea2000c1e1500 */
[----:B------:R-:W-:Y:S02]  /*2cc0*/  IADD3 R2, P0, R2, c[0x0][0x360], RZ ;  /* 0x0000d80002027a10 */ /* 0x000fe40007f1e0ff */
[----:B------:R-:W-:-:S03]  /*2cd0*/  IADD3 R0, R0, 0x80, RZ ;  /* 0x0000008000007810 */ /* 0x000fc60007ffe0ff */
[----:B------:R-:W-:Y:S01]  /*2ce0*/  IMAD.X R3, RZ, RZ, c[0x0][0x364], P0 ;  /* 0x0000d900ff037624 */ /* 0x000fe200000e06ff */
[----:B--2---:R-:W-:-:S04]  /*2cf0*/  PRMT R4, RZ, 0x5410, R4 ;  /* 0x00005410ff047816 */ /* 0x004fc80000000004 */
[----:B------:R-:W-:-:S05]  /*2d00*/  SHF.R.U32.HI R7, RZ, 0x1f, R4 ;  /* 0x0000001fff077819 */ /* 0x000fca0000011604 */
[----:B------:R0:W-:Y:S02]  /*2d10*/  STG.E.U8 [R2.64], R7 ;  /* 0x0000000702007986 */ /* 0x0001e4000c101104 */
.L_x_1111:
[----:B------:R-:W-:Y:S05]  /*2d20*/  BSYNC B0 ;  /* 0x0000000000007941 */ /* 0x000fea0003800000 */
.L_x_1110:
[----:B------:R-:W-:-:S13]  /*2d30*/  ISETP.GE.AND P0, PT, R0, c[0x0][0x160], PT ;  /* 0x0000580000007a0c */ /* 0x000fda0003f06270 */
[----:B------:R-:W-:Y:S05]  /*2d40*/  @P0 EXIT ;  /* 0x000000000000094d */ /* 0x000fea0003800000 */
        /* <DEDUP_REMOVED lines=227> */
.L_x_1114:
[----:B------:R-:W-:-:S04]  /*3b80*/  IADD3 R4, P0, R3, c[0x0][0x368], RZ ;  /* 0x0000da0003047a10 */ /* 0x000fc80007f1e0ff */
[----:B------:R-:W-:-:S05]  /*3b90*/  IADD3.X R5, RZ, c[0x0][0x36c], RZ, P0, !PT ;  /* 0x0000db00ff057a10 */ /* 0x000fca00007fe4ff */
[----:B------:R-:W2:Y:S01]  /*3ba0*/  LDG.E.U16 R4, [R4.64] ;  /* 0x0000000404047981 */ /* 0x000ea2000c1e1500 */
[----:B------:R-:W-:-:S04]  /*3bb0*/  IADD3 R2, P0, R2, c[0x0][0x360], RZ ;  /* 0x0000d80002027a10 */ /* 0x000fc80007f1e0ff */
[----:B------:R-:W-:Y:S02]  /*3bc0*/  IADD3.X R3, RZ, c[0x0][0x364], RZ, P0, !PT ;  /* 0x0000d900ff037a10 */ /* 0x000fe400007fe4ff */
[----:B--2---:R-:W-:-:S04]  /*3bd0*/  PRMT R4, RZ, 0x5410, R4 ;  /* 0x00005410ff047816 */ /* 0x004fc80000000004 */
[----:B------:R-:W-:-:S05]  /*3be0*/  SHF.R.U32.HI R7, RZ, 0x1f, R4 ;  /* 0x0000001fff077819 */ /* 0x000fca0000011604 */
[----:B------:R-:W-:Y:S01]  /*3bf0*/  STG.E.U8 [R2.64], R7 ;  /* 0x0000000702007986 */ /* 0x000fe2000c101104 */
[----:B------:R-:W-:Y:S05]  /*3c00*/  EXIT ;  /* 0x000000000000794d */ /* 0x000fea0003800000 */
.L_x_1115:
        /* <DEDUP_REMOVED lines=15> */
.L_x_22311:


//--------------------- .text._ZN2at6native27unrolled_elementwise_kernelIZZZNS0_19signbit_kernel_cudaERNS_18TensorIteratorBaseEENKUlvE0_clEvENKUlvE1_clEvEUlN3c108BFloat16EE_St5arrayIPcLm2EELi4E23TrivialOffsetCalculatorILi1EjESD_NS0_6memory15LoadWithoutCastENSE_16StoreWithoutCastEEEviT_T0_T2_T3_T4_T5_ --------------------------
	.section	.text._ZN2at6native27unrolled_elementwise_kernelIZZZNS0_19signbit_kernel_cudaERNS_18TensorIteratorBaseEENKUlvE0_clEvENKUlvE1_clEvEUlN3c108BFloat16EE_St5arrayIPcLm2EELi4E23TrivialOffsetCalculatorILi1EjESD_NS0_6memory15LoadWithoutCastENSE_16StoreWithoutCastEEEviT_T0_T2_T3_T4_T5_,"ax",@progbits
	.sectioninfo	@"SHI_REGISTERS=20"
	.align	128
        .global         _ZN2at6native27unrolled_elementwise_kernelIZZZNS0_19signbit_kernel_cudaERNS_18TensorIteratorBaseEENKUlvE0_clEvENKUlvE1_clEvEUlN3c108BFloat16EE_St5arrayIPcLm2EELi4E23TrivialOffsetCalculatorILi1EjESD_NS0_6memory15LoadWithoutCastENSE_16StoreWithoutCastEEEviT_T0_T2_T3_T4_T5_
        .type           _ZN2at6native27unrolled_elementwise_kernelIZZZNS0_19signbit_kernel_cudaERNS_18TensorIteratorBaseEENKUlvE0_clEvENKUlvE1_clEvEUlN3c108BFloat16EE_St5arrayIPcLm2EELi4E23TrivialOffsetCalculatorILi1EjESD_NS0_6memory15LoadWithoutCastENSE_16StoreWithoutCastEEEviT_T0_T2_T3_T4_T5_,@function
        .size           _ZN2at6native27unrolled_elementwise_kernelIZZZNS0_19signbit_kernel_cudaERNS_18TensorIteratorBaseEENKUlvE0_clEvENKUlvE1_clEvEUlN3c108BFloat16EE_St5arrayIPcLm2EELi4E23TrivialOffsetCalculatorILi1EjESD_NS0_6memory15LoadWithoutCastENSE_16StoreWithoutCastEEEviT_T0_T2_T3_T4_T5_,(.L_x_22312 - _ZN2at6native27unrolled_elementwise_kernelIZZZNS0_19signbit_kernel_cudaERNS_18TensorIteratorBaseEENKUlvE0_clEvENKUlvE1_clEvEUlN3c108BFloat16EE_St5arrayIPcLm2EELi4E23TrivialOffsetCalculatorILi1EjESD_NS0_6memory15LoadWithoutCastENSE_16StoreWithoutCastEEEviT_T0_T2_T3_T4_T5_)
        .other          _ZN2at6native27unrolled_elementwise_kernelIZZZNS0_19signbit_kernel_cudaERNS_18TensorIteratorBaseEENKUlvE0_clEvENKUlvE1_clEvEUlN3c108BFloat16EE_St5arrayIPcLm2EELi4E23TrivialOffsetCalculatorILi1EjESD_NS0_6memory15LoadWithoutCastENSE_16StoreWithoutCastEEEviT_T0_T2_T3_T4_T5_,@"STO_CUDA_ENTRY STV_DEFAULT"
_ZN2at6native27unrolled_elementwise_kernelIZZZNS0_19signbit_kernel_cudaERNS_18TensorIteratorBaseEENKUlvE0_clEvENKUlvE1_clEvEUlN3c108BFloat16EE_St5arrayIPcLm2EELi4E23TrivialOffsetCalculatorILi1EjESD_NS0_6memory15LoadWithoutCastENSE_16StoreWithoutCastEEEviT_T0_T2_T3_T4_T5_:
.text._ZN2at6native27unrolled_elementwise_kernelIZZZNS0_19signbit_kernel_cudaERNS_18TensorIteratorBaseEENKUlvE0_clEvENKUlvE1_clEvEUlN3c108BFloat16EE_St5arrayIPcLm2EELi4E23TrivialOffsetCalculatorILi1EjESD_NS0_6memory15LoadWithoutCastENSE_16StoreWithoutCastEEEviT_T0_T2_T3_T4_T5_:
[----:B------:R-:W-:Y:S02]  /*0000*/  IMAD.MOV.U32 R1, RZ, RZ, c[0x0][0x28] ;  /* 0x00000a00ff017624 */ /* 0x000fe400078e00ff */
[----:B------:R-:W0:Y:S01]  /*0010*/  S2R R2, SR_CTAID.X ;  /* 0x0000000000027919 */ /* 0x000e220000002500 */
[----:B------:R-:W-:Y:S01]  /*0020*/  IMAD.MOV.U32 R3, RZ, RZ, -0x200 ;  /* 0xfffffe00ff037424 */ /* 0x000fe200078e00ff */
[----:B------:R-:W-:Y:S01]  /*0030*/  PRMT R4, RZ, 0x7610, R4 ;  /* 0x00007610ff047816 */ /* 0x000fe20000000004 */
[----:B------:R-:W-:Y:S01]  /*0040*/  ULDC.64 UR4, c[0x0][0x118] ;  /* 0x0000460000047ab9 */ /* 0x000fe20000000a00 */
[----:B------:R-:W1:Y:S01]  /*0050*/  S2R R15, SR_TID.X ;  /* 0x00000000000f7919 */ /* 0x000e620000002100 */
[----:B0-----:R-:W-:Y:S02]  /*0060*/  IMAD R0, R2, R3, c[0x0][0x160] ;  /* 0x0000580002007624 */ /* 0x001fe400078e0203 */
        /* <DEDUP_REMOVED lines=25> */
[----:B0-----:R-:W-:Y:S01]  /*0200*/  @!P1 IMAD.WIDE.U32 R6, R13, R14, c[0x0][0x170] ;  /* 0x00005c000d069625 */ /* 0x001fe200078e000e */
[----:B------:R-:W-:-:S03]  /*0210*/  PRMT R3, RZ, 0x7610, R3 ;  /* 0x00007610ff037816 */ /* 0x000fc60000000003 */
[----:B------:R-:W-:Y:S01]  /*0220*/  IMAD.MOV.U32 R13, RZ, RZ, R15 ;  /* 0x000000ffff0d7224 */ /* 0x000fe200078e000f */
[----:B------:R-:W-:Y:S02]  /*0230*/  @!P0 IADD3 R8, P3, R8, c[0x0][0x168], RZ ;  /* 0x00005a0008088a10 */ /* 0x000fe40007f7e0ff */
[----:B------:R0:W5:Y:S02]  /*0240*/  @!P1 LDG.E.U16 R3, [R6.64] ;  /* 0x0000000406039981 */ /* 0x000164000c1e1500 */
[C---:B------:R-:W-:Y:S02]  /*0250*/  IADD3 R9, R13.reuse, 0x100, RZ ;  /* 0x000001000d097810 */ /* 0x040fe40007ffe0ff */
[----:B------:R-:W-:Y:S02]  /*0260*/  IADD3 R17, R13, 0x80, RZ ;  /* 0x000000800d117810 */ /* 0x000fe40007ffe0ff */
[-C--:B------:R-:W-:Y:S01]  /*0270*/  ISETP.GE.AND P2, PT, R9, R0.reuse, PT ;  /* 0x000000000900720c */ /* 0x080fe20003f46270 */
[----:B------:R-:W-:Y:S01]  /*0280*/  @!P0 IMAD.X R9, RZ, RZ, c[0x0][0x16c], P3 ;  /* 0x00005b00ff098624 */ /* 0x000fe200018e06ff */
[----:B----4-:R-:W-:Y:S01]  /*0290*/  IADD3 R11, R13, 0x180, RZ ;  /* 0x000001800d0b7810 */ /* 0x010fe20007ffe0ff */
[----:B------:R-:W-:Y:S01]  /*02a0*/  @!P0 IMAD.MOV.U32 R13, RZ, RZ, R17 ;  /* 0x000000ffff0d8224 */ /* 0x000fe200078e0011 */
[----:B------:R-:W-:-:S04]  /*02b0*/  ISETP.GE.AND P1, PT, R17, R0, PT ;  /* 0x000000001100720c */ /* 0x000fc80003f26270 */
[----:B------:R-:W-:Y:S01]  /*02c0*/  ISETP.GE.AND P3, PT, R13, R0, PT ;  /* 0x000000000d00720c */ /* 0x000fe20003f66270 */
[----:B------:R-:W-:Y:S01]  /*02d0*/  BSSY B0, `(.L_x_1116) ;  /* 0x0000014000007945 */ /* 0x000fe20003800000 */
[----:B--2---:R-:W-:-:S04]  /*02e0*/  @!P0 PRMT R4, RZ, 0x5410, R4 ;  /* 0x00005410ff048816 */ /* 0x004fc80000000004 */
[----:B0-----:R-:W-:-:S05]  /*02f0*/  @!P0 SHF.R.U32.HI R7, RZ, 0x1f, R4 ;  /* 0x0000001fff078819 */ /* 0x001fca0000011604 */
[----:B------:R0:W-:Y:S01]  /*0300*/  @!P0 STG.E.U8 [R8.64], R7 ;  /* 0x0000000708008986 */ /* 0x0001e2000c101104 */
[----:B---3--:R-:W-:-:S04]  /*0310*/  @!P1 PRMT R5, RZ, 0x5410, R5 ;  /* 0x00005410ff059816 */ /* 0x008fc80000000005 */
[----:B------:R-:W-:Y:S02]  /*0320*/  @!P1 SHF.R.U32.HI R15, RZ, 0x1f, R5 ;  /* 0x0000001fff0f9819 */ /* 0x000fe40000011605 */
[----:B------:R-:W-:-:S04]  /*0330*/  @!P2 PRMT R12, RZ, 0x5410, R12 ;  /* 0x00005410ff0ca816 */ /* 0x000fc8000000000c */
        /* <DEDUP_REMOVED lines=13> */
.L_x_1117:
[----:B0-----:R-:W-:Y:S05]  /*0410*/  BSYNC B0 ;  /* 0x0000000000007941 */ /* 0x001fea0003800000 */
.L_x_1116:
[-C--:B------:R-:W-:Y:S02]  /*0420*/  ISETP.GE.AND P1, PT, R13, R0.reuse, PT ;  /* 0x000000000d00720c */ /* 0x080fe40003f26270 */
[----:B------:R-:W-:-:S11]  /*0430*/  ISETP.GE.AND P0, PT, R11, R0, PT ;  /* 0x000000000b00720c */ /* 0x000fd60003f06270 */
[----:B------:R-:W-:Y:S05]  /*0440*/  @P1 EXIT ;  /* 0x000000000000194d */ /* 0x000fea0003800000 */
[----:B------:R-:W-:Y:S01]  /*0450*/  IMAD R2, R2, 0x200, R13 ;  /* 0x0000020002027824 */ /* 0x000fe200078e020d */
[----:B-----5:R-:W-:-:S04]  /*0460*/  @!P0 PRMT R0, RZ, 0x5410, R3 ;  /* 0x00005410ff008816 */ /* 0x020fc80000000003 */
[----:B------:R-:W-:Y:S02]  /*0470*/  IADD3 R2, P1, R2, c[0x0][0x168], RZ ;  /* 0x00005a0002027a10 */ /* 0x000fe40007f3e0ff */
[----:B------:R-:W-:-:S03]  /*0480*/  @!P0 SHF.R.U32.HI R5, RZ, 0x1f, R0 ;  /* 0x0000001fff058819 */ /* 0x000fc60000011600 */
[----:B------:R-:W-:-:S05]  /*0490*/  IMAD.X R3, RZ, RZ, c[0x0][0x16c], P1 ;  /* 0x00005b00ff037624 */ /* 0x000fca00008e06ff */
[----:B------:R-:W-:Y:S01]  /*04a0*/  STG.E.U8 [R2.64], R5 ;  /* 0x0000000502007986 */ /* 0x000fe2000c101104 */
[----:B------:R-:W-:Y:S05]  /*04b0*/  EXIT ;  /* 0x000000000000794d */ /* 0x000fea0003800000 */
.L_x_1118:
        /* <DEDUP_REMOVED lines=12> */
.L_x_22312:


//--------------------- .text._ZN2at6native29vectorized_elementwise_kernelILi2EZZZNS0_19signbit_kernel_cudaERNS_18TensorIteratorBaseEENKUlvE0_clEvENKUlvE1_clEvEUlN3c108BFloat16EE_St5arrayIPcLm2EEEEviT0_T1_ --------------------------
	.section	.text._ZN2at6native29vectorized_elementwise_kernelILi2EZZZNS0_19signbit_kernel_cudaERNS_18TensorIteratorBaseEENKUlvE0_clEvENKUlvE1_clEvEUlN3c108BFloat16EE_St5arrayIPcLm2EEEEviT0_T1_,"ax",@progbits
	.sectioninfo	@"SHI_REGISTERS=26"
	.align	128
        .global         _ZN2at6native29vectorized_elementwise_kernelILi2EZZZNS0_19signbit_kernel_cudaERNS_18TensorIteratorBaseEENKUlvE0_clEvENKUlvE1_clEvEUlN3c108BFloat16EE_St5arrayIPcLm2EEEEviT0_T1_
        .type           _ZN2at6native29vectorized_elementwise_kernelILi2EZZZNS0_19signbit_kernel_cudaERNS_18TensorIteratorBaseEENKUlvE0_clEvENKUlvE1_clEvEUlN3c108BFloat16EE_St5arrayIPcLm2EEEEviT0_T1_,@function
        .size           _ZN2at6native29vectorized_elementwise_kernelILi2EZZZNS0_19signbit_kernel_cudaERNS_18TensorIteratorBaseEENKUlvE0_clEvENKUlvE1_clEvEUlN3c108BFloat16EE_St5arrayIPcLm2EEEEviT0_T1_,(.L_x_22313 - _ZN2at6native29vectorized_elementwise_kernelILi2EZZZNS0_19signbit_kernel_cudaERNS_18TensorIteratorBaseEENKUlvE0_clEvENKUlvE1_clEvEUlN3c108BFloat16EE_St5arrayIPcLm2EEEEviT0_T1_)
        .other          _ZN2at6native29vectorized_elementwise_kernelILi2EZZZNS0_19signbit_kernel_cudaERNS_18TensorIteratorBaseEENKUlvE0_clEvENKUlvE1_clEvEUlN3c108BFloat16EE_St5arrayIPcLm2EEEEviT0_T1_,@"STO_CUDA_ENTRY STV_DEFAULT"
_ZN2at6native29vectorized_elementwise_kernelILi2EZZZNS0_19signbit_kernel_cudaERNS_18TensorIteratorBaseEENKUlvE0_clEvENKUlvE1_clEvEUlN3c108BFloat16EE_St5arrayIPcLm2EEEEviT0_T1_:
.text._ZN2at6native29vectorized_elementwise_kernelILi2EZZZNS0_19signbit_kernel_cudaERNS_18TensorIteratorBaseEENKUlvE0_clEvENKUlvE1_clEvEUlN3c108BFloat16EE_St5arrayIPcLm2EEEEviT0_T1_:
        /* <DEDUP_REMOVED lines=12> */
[----:B------:R0:W3:Y:S04]  /*00c0*/  LDG.E R7, [R4.64+0x200] ;  /* 0x0002000404077981 */ /* 0x0000e8000c1e1900 */
[----:B------:R0:W4:Y:S04]  /*00d0*/  LDG.E R9, [R4.64+0x400] ;  /* 0x0004000404097981 */ /* 0x000128000c1e1900 */
[----:B------:R0:W5:Y:S01]  /*00e0*/  LDG.E R11, [R4.64+0x600] ;  /* 0x00060004040b7981 */ /* 0x000162000c1e1900 */
[----:B------:R-:W-:-:S05]  /*00f0*/  IADD3 R2, P0, R0, c[0x0][0x168], RZ ;  /* 0x00005a0000027a10 */ /* 0x000fca0007f1e0ff */
[----:B------:R-:W-:-:S04]  /*0100*/  IMAD.X R3, RZ, RZ, c[0x0][0x16c], P0 ;  /* 0x00005b00ff037624 */ /* 0x000fc800000e06ff */
[----:B------:R-:W-:Y:S01]  /*0110*/  IMAD.WIDE R2, R13, 0x2, R2 ;  /* 0x000000020d027825 */ /* 0x000fe200078e0202 */
[--C-:B--2---:R-:W-:Y:S02]  /*0120*/  PRMT R0, RZ, 0x5410, R6.reuse ;  /* 0x00005410ff007816 */ /* 0x104fe40000000006 */
[----:B0-----:R-:W-:Y:S02]  /*0130*/  PRMT R4, RZ, 0x7610, R6 ;  /* 0x00007610ff047816 */ /* 0x001fe40000000006 */
[--C-:B---3--:R-:W-:Y:S02]  /*0140*/  PRMT R6, RZ, 0x5410, R7.reuse ;  /* 0x00005410ff067816 */ /* 0x108fe40000000007 */
[----:B------:R-:W-:Y:S02]  /*0150*/  PRMT R7, RZ, 0x7610, R7 ;  /* 0x00007610ff077816 */ /* 0x000fe40000000007 */
[--C-:B----4-:R-:W-:Y:S02]  /*0160*/  PRMT R8, RZ, 0x5410, R9.reuse ;  /* 0x00005410ff087816 */ /* 0x110fe40000000009 */
[----:B------:R-:W-:-:S02]  /*0170*/  PRMT R9, RZ, 0x7610, R9 ;  /* 0x00007610ff097816 */ /* 0x000fc40000000009 */
[--C-:B-----5:R-:W-:Y:S02]  /*0180*/  PRMT R10, RZ, 0x5410, R11.reuse ;  /* 0x00005410ff0a7816 */ /* 0x120fe4000000000b */
[----:B------:R-:W-:Y:S02]  /*0190*/  PRMT R11, RZ, 0x7610, R11 ;  /* 0x00007610ff0b7816 */ /* 0x000fe4000000000b */
[----:B------:R-:W-:Y:S02]  /*01a0*/  SHF.R.U32.HI R0, RZ, 0x1f, R0 ;  /* 0x0000001fff007819 */ /* 0x000fe40000011600 */
[----:B------:R-:W-:Y:S02]  /*01b0*/  SHF.R.U32.HI R5, RZ, 0x1f, R4 ;  /* 0x0000001fff057819 */ /* 0x000fe40000011604 */
[----:B------:R-:W-:Y:S02]  /*01c0*/  SHF.R.U32.HI R6, RZ, 0x1f, R6 ;  /* 0x0000001fff067819 */ /* 0x000fe40000011606 */
[----:B------:R-:W-:-:S02]  /*01d0*/  SHF.R.U32.HI R7, RZ, 0x1f, R7 ;  /* 0x0000001fff077819 */ /* 0x000fc40000011607 */
[----:B------:R-:W-:Y:S02]  /*01e0*/  SHF.R.U32.HI R8, RZ, 0x1f, R8 ;  /* 0x0000001fff087819 */ /* 0x000fe40000011608 */
[----:B------:R-:W-:Y:S02]  /*01f0*/  SHF.R.U32.HI R9, RZ, 0x1f, R9 ;  /* 0x0000001fff097819 */ /* 0x000fe40000011609 */
[----:B------:R-:W-:Y:S02]  /*0200*/  SHF.R.U32.HI R10, RZ, 0x1f, R10 ;  /* 0x0000001fff0a7819 */ /* 0x000fe4000001160a */
[----:B------:R-:W-:Y:S02]  /*0210*/  SHF.R.U32.HI R11, RZ, 0x1f, R11 ;  /* 0x0000001fff0b7819 */ /* 0x000fe4000001160b */
[----:B------:R-:W-:Y:S02]  /*0220*/  PRMT R5, R5, 0x7604, R0 ;  /* 0x0000760405057816 */ /* 0x000fe40000000000 */
[----:B------:R-:W-:-:S02]  /*0230*/  PRMT R7, R7, 0x7604, R6 ;  /* 0x0000760407077816 */ /* 0x000fc40000000006 */
[----:B------:R-:W-:Y:S01]  /*0240*/  PRMT R9, R9, 0x7604, R8 ;  /* 0x0000760409097816 */ /* 0x000fe20000000008 */
[----:B------:R-:W-:Y:S01]  /*0250*/  STG.E.U16 [R2.64], R5 ;  /* 0x0000000502007986 */ /* 0x000fe2000c101504 */
[----:B------:R-:W-:-:S03]  /*0260*/  PRMT R11, R11, 0x7604, R10 ;  /* 0x000076040b0b7816 */ /* 0x000fc6000000000a */
[----:B------:R-:W-:Y:S04]  /*0270*/  STG.E.U16 [R2.64+0x100], R7 ;  /* 0x0001000702007986 */ /* 0x000fe8000c101504 */
[----:B------:R-:W-:Y:S04]  /*0280*/  STG.E.U16 [R2.64+0x200], R9 ;  /* 0x0002000902007986 */ /* 0x000fe8000c101504 */
[----:B------:R-:W-:Y:S01]  /*0290*/  STG.E.U16 [R2.64+0x300], R11 ;  /* 0x0003000b02007986 */ /* 0x000fe2000c101504 */
[----:B------:R-:W-:Y:S05]  /*02a0*/  EXIT ;  /* 0x000000000000794d */ /* 0x000fea0003800000 */
.L_x_1119:
[----:B------:R-:W0:Y:S01]  /*02b0*/  S2R R5, SR_TID.X ;  /* 0x0000000000057919 */ /* 0x000e220000002100 */
[----:B------:R-:W-:-:S02]  /*02c0*/  PRMT R4, RZ, 0x7610, R4 ;  /* 0x00007610ff047816 */ /* 0x000fc40000000004 */
[----:B------:R-:W-:Y:S02]  /*02d0*/  PRMT R3, RZ, 0x7610, R3 ;  /* 0x00007610ff037816 */ /* 0x000fe40000000003 */
[----:B0-----:R-:W-:Y:S01]  /*02e0*/  ISETP.GE.AND P0, PT, R5, R2, PT ;  /* 0x000000020500720c */ /* 0x001fe20003f06270 */
[----:B------:R-:W-:-:S12]  /*02f0*/  IMAD.MOV.U32 R7, RZ, RZ, R5 ;  /* 0x000000ffff077224 */ /* 0x000fd800078e0005 */
[----:B------:R-:W-:Y:S01]  /*0300*/  @!P0 IADD3 R7, R5, 0x80, RZ ;  /* 0x0000008005078810 */ /* 0x000fe20007ffe0ff */
[----:B------:R-:W-:Y:S02]  /*0310*/  @!P0 IMAD.IADD R14, R0, 0x1, R5 ;  /* 0x00000001000e8824 */ /* 0x000fe400078e0205 */
[----:B------:R-:W-:Y:S01]  /*0320*/  @!P0 IMAD.MOV.U32 R15, RZ, RZ, 0x2 ;  /* 0x00000002ff0f8424 */ /* 0x000fe200078e00ff */
[----:B------:R-:W-:-:S03]  /*0330*/  ISETP.GE.AND P6, PT, R7, R2, PT ;  /* 0x000000020700720c */ /* 0x000fc60003fc6270 */
[----:B------:R-:W-:Y:S01]  /*0340*/  @!P0 IMAD.WIDE.U32 R14, R14, R15, c[0x0][0x170] ;  /* 0x00005c000e0e8625 */ /* 0x000fe200078e000f */
[----:B------:R-:W-:-:S04]  /*0350*/  PRMT R10, RZ, 0x7610, R10 ;  /* 0x00007610ff0a7816 */ /* 0x000fc8000000000a */
        /* <DEDUP_REMOVED lines=19> */
[----:B------:R-:W-:-:S04]  /*0490*/  @!P5 IMAD.MOV.U32 R17, RZ, RZ, 0x2 ;  /* 0x00000002ff11d424 */ /* 0x000fc800078e00ff */
[----:B------:R-:W-:-:S04]  /*04a0*/  @!P5 IMAD.WIDE.U32 R16, R16, R17, c[0x0][0x170] ;  /* 0x00005c001010d625 */ /* 0x000fc800078e0011 */
[----:B------:R-:W-:Y:S01]  /*04b0*/  @!P4 IMAD.MOV.U32 R20, RZ, RZ, 0x2 ;  /* 0x00000002ff14c424 */ /* 0x000fe200078e00ff */
[----:B------:R4:W5:Y:S03]  /*04c0*/  @!P5 LDG.E.U16 R10, [R16.64] ;  /* 0x00000004100ad981 */ /* 0x000966000c1e1500 */
[----:B------:R-:W-:Y:S01]  /*04d0*/  @!P1 IMAD.IADD R12, R0, 0x1, R7 ;  /* 0x00000001000c9824 */ /* 0x000fe200078e0207 */
[----:B------:R-:W-:-:S04]  /*04e0*/  @!P1 IADD3 R7, R7, 0x80, RZ ;  /* 0x0000008007079810 */ /* 0x000fc80007ffe0ff */
[----:B------:R-:W-:Y:S01]  /*04f0*/  ISETP.GE.AND P6, PT, R7, R2, PT ;  /* 0x000000020700720c */ /* 0x000fe20003fc6270 */
[----:B------:R-:W-:Y:S02]  /*0500*/  @!P3 IMAD.MOV.U32 R22, RZ, RZ, 0x2 ;  /* 0x00000002ff16b424 */ /* 0x000fe400078e00ff */
[----:B------:R-:W-:Y:S02]  /*0510*/  @!P2 IMAD.MOV.U32 R13, RZ, RZ, 0x2 ;  /* 0x00000002ff0da424 */ /* 0x000fe400078e00ff */
[----:B-1----:R-:W-:-:S04]  /*0520*/  @!P4 IMAD.WIDE.U32 R18, R11, R20, c[0x0][0x170] ;  /* 0x00005c000b12c625 */ /* 0x002fc800078e0014 */
[----:B0-----:R-:W-:Y:S02]  /*0530*/  @!P1 IMAD.MOV.U32 R15, RZ, RZ, 0x2 ;  /* 0x00000002ff0f9424 */ /* 0x001fe400078e00ff */
[----:B------:R-:W-:Y:S01]  /*0540*/  @!P3 IMAD.WIDE.U32 R20, R21, R22, c[0x0][0x170] ;  /* 0x00005c001514b625 */ /* 0x000fe200078e0016 */
[----:B------:R-:W-:-:S03]  /*0550*/  PRMT R8, RZ, 0x7610, R8 ;  /* 0x00007610ff087816 */ /* 0x000fc60000000008 */
[----:B------:R-:W-:Y:S02]  /*0560*/  @!P6 IMAD.IADD R22, R0, 0x1, R7 ;  /* 0x000000010016e824 */ /* 0x000fe400078e0207 */
[----:B------:R-:W-:Y:S01]  /*0570*/  @!P6 IMAD.MOV.U32 R23, RZ, RZ, 0x2 ;  /* 0x00000002ff17e424 */ /* 0x000fe200078e00ff */
[----:B------:R-:W-:Y:S01]  /*0580*/  PRMT R9, RZ, 0x7610, R9 ;  /* 0x00007610ff097816 */ /* 0x000fe20000000009 */
[----:B------:R-:W-:Y:S01]  /*0590*/  @!P2 IMAD.WIDE.U32 R6, R6, R13, c[0x0][0x170] ;  /* 0x00005c000606a625 */ /* 0x000fe200078e000d */
[----:B------:R-:W-:Y:S01]  /*05a0*/  PRMT R11, RZ, 0x7610, R11 ;  /* 0x00007610ff0b7816 */ /* 0x000fe2000000000b */
[----:B------:R0:W5:Y:S01]  /*05b0*/  @!P4 LDG.E.U16 R8, [R18.64] ;  /* 0x000000041208c981 */ /* 0x000162000c1e1500 */
[----:B------:R-:W-:Y:S01]  /*05c0*/  PRMT R14, RZ, 0x7610, R14 ;  /* 0x00007610ff0e7816 */ /* 0x000fe2000000000e */
[----:B------:R-:W-:Y:S01]  /*05d0*/  @!P1 IMAD.WIDE.U32 R12, R12, R15, c[0x0][0x170] ;  /* 0x00005c000c0c9625 */ /* 0x000fe200078e000f */
[----:B------:R-:W-:Y:S01]  /*05e0*/  PRMT R15, RZ, 0x7610, R15 ;  /* 0x00007610ff0f7816 */ /* 0x000fe2000000000f */
[----:B------:R1:W5:Y:S02]  /*05f0*/  @!P3 LDG.E.U16 R9, [R20.64] ;  /* 0x000000041409b981 */ /* 0x000364000c1e1500 */
[----:B----4-:R-:W-:-:S02]  /*0600*/  @!P6 IMAD.WIDE.U32 R16, R22, R23, c[0x0][0x170] ;  /* 0x00005c001610e625 */ /* 0x010fc400078e0017 */
[----:B------:R4:W5:Y:S04]  /*0610*/  @!P2 LDG.E.U16 R11, [R6.64] ;  /* 0x00000004060ba981 */ /* 0x000968000c1e1500 */
[----:B------:R1:W5:Y:S04]  /*0620*/  @!P1 LDG.E.U16 R14, [R12.64] ;  /* 0x000000040c0e9981 */ /* 0x000368000c1e1500 */
[----:B------:R4:W5:Y:S01]  /*0630*/  @!P6 LDG.E.U16 R15, [R16.64] ;  /* 0x00000004100fe981 */ /* 0x000962000c1e1500 */
[----:B0-----:R-:W-:Y:S01]  /*0640*/  IADD3 R19, R5, 0x100, RZ ;  /* 0x0000010005137810 */ /* 0x001fe20007ffe0ff */
[----:B------:R-:W-:-:S03]  /*0650*/  @!P0 IMAD.IADD R18, R0, 0x1, R5 ;  /* 0x0000000100128824 */ /* 0x000fc600078e0205 */
[-C--:B------:R-:W-:Y:S02]  /*0660*/  ISETP.GE.AND P6, PT, R19, R2.reuse, PT ;  /* 0x000000021300720c */ /* 0x080fe40003fc6270 */
[C---:B-1----:R-:W-:Y:S02]  /*0670*/  IADD3 R21, R5.reuse, 0x180, RZ ;  /* 0x0000018005157810 */ /* 0x042fe40007ffe0ff */
[----:B----4-:R-:W-:Y:S02]  /*0680*/  @!P0 IADD3 R6, P2, R18, c[0x0][0x168], RZ ;  /* 0x00005a0012068a10 */ /* 0x010fe40007f5e0ff */
[----:B------:R-:W-:Y:S02]  /*0690*/  IADD3 R23, R5, 0x80, RZ ;  /* 0x0000008005177810 */ /* 0x000fe40007ffe0ff */
[-C--:B------:R-:W-:Y:S01]  /*06a0*/  ISETP.GE.AND P5, PT, R21, R2.reuse, PT ;  /* 0x000000021500720c */ /* 0x080fe20003fa6270 */
[----:B------:R-:W-:Y:S01]  /*06b0*/  @!P0 IMAD.X R7, RZ, RZ, c[0x0][0x16c], P2 ;  /* 0x00005b00ff078624 */ /* 0x000fe200010e06ff */
[----:B------:R-:W-:-:S02]  /*06c0*/  ISETP.GE.AND P1, PT, R23, R2, PT ;  /* 0x000000021700720c */ /* 0x000fc40003f26270 */
[C---:B------:R-:W-:Y:S02]  /*06d0*/  IADD3 R19, R5.reuse, 0x200, RZ ;  /* 0x0000020005137810 */ /* 0x040fe40007ffe0ff */
[C---:B------:R-:W-:Y:S02]  /*06e0*/  IADD3 R13, R5.reuse, 0x280, RZ ;  /* 0x00000280050d7810 */ /* 0x040fe40007ffe0ff */
[----:B------:R-:W-:Y:S02]  /*06f0*/  IADD3 R17, R5, 0x300, RZ ;  /* 0x0000030005117810 */ /* 0x000fe40007ffe0ff */
[-C--:B------:R-:W-:Y:S02]  /*0700*/  ISETP.GE.AND P4, PT, R19, R2.reuse, PT ;  /* 0x000000021300720c */ /* 0x080fe40003f86270 */
[-C--:B------:R-:W-:Y:S02]  /*0710*/  ISETP.GE.AND P3, PT, R13, R2.reuse, PT ;  /* 0x000000020d00720c */ /* 0x080fe40003f66270 */
[----:B------:R-:W-:Y:S01]  /*0720*/  ISETP.GE.AND P2, PT, R17, R2, PT ;  /* 0x000000021100720c */ /* 0x000fe20003f46270 */
[----:B------:R-:W-:Y:S01]  /*0730*/  BSSY B0, `(.L_x_1120) ;  /* 0x0000041000007945 */ /* 0x000fe20003800000 */
[----:B------:R-:W-:Y:S01]  /*0740*/  BSSY B1, `(.L_x_1121) ;  /* 0x0000039000017945 */ /* 0x000fe20003800000 */
[----:B--2---:R-:W-:-:S04]  /*0750*/  @!P0 PRMT R3, RZ, 0x5410, R3 ;  /* 0x00005410ff038816 */ /* 0x004fc80000000003 */
[----:B------:R-:W-:Y:S02]  /*0760*/  @!P0 SHF.R.U32.HI R21, RZ, 0x1f, R3 ;  /* 0x0000001fff158819 */ /* 0x000fe40000011603 */
[----:B------:R-:W-:Y:S01]  /*0770*/  IADD3 R3, R5, 0x380, RZ ;  /* 0x0000038005037810 */ /* 0x000fe20007ffe0ff */
[----:B------:R-:W-:Y:S02]  /*0780*/  @!P0 IMAD.MOV.U32 R5, RZ, RZ, R23 ;  /* 0x000000ffff058224 */ /* 0x000fe400078e0017 */
[----:B------:R0:W-:Y:S01]  /*0790*/  @!P0 STG.E.U8 [R6.64], R21 ;  /* 0x0000001506008986 */ /* 0x0001e2000c101104 */
[----:B------:R-:W-:Y:S02]  /*07a0*/  ISETP.GE.AND P0, PT, R3, R2, PT ;  /* 0x000000020300720c */ /* 0x000fe40003f06270 */
[----:B---3--:R-:W-:-:S04]  /*07b0*/  @!P1 PRMT R4, RZ, 0x5410, R4 ;  /* 0x00005410ff049816 */ /* 0x008fc80000000004 */
[----:B------:R-:W-:Y:S02]  /*07c0*/  @!P1 SHF.R.U32.HI R13, RZ, 0x1f, R4 ;  /* 0x0000001fff0d9819 */ /* 0x000fe40000011604 */
[----:B-----5:R-:W-:-:S04]  /*07d0*/  @!P6 PRMT R10, RZ, 0x5410, R10 ;  /* 0x00005410ff0ae816 */ /* 0x020fc8000000000a */
[----:B------:R-:W-:Y:S02]  /*07e0*/  @!P6 SHF.R.U32.HI R17, RZ, 0x1f, R10 ;  /* 0x0000001fff11e819 */ /* 0x000fe4000001160a */
[----:B------:R-:W-:Y:S02]  /*07f0*/  ISETP.GE.AND P6, PT, R5, R2, PT ;  /* 0x000000020500720c */ /* 0x000fe40003fc6270 */
[----:B------:R-:W-:Y:S02]  /*0800*/  @!P5 PRMT R8, RZ, 0x5410, R8 ;  /* 0x00005410ff08d816 */ /* 0x000fe40000000008 */
[----:B------:R-:W-:Y:S02]  /*0810*/  @!P4 PRMT R9, RZ, 0x5410, R9 ;  /* 0x00005410ff09c816 */ /* 0x000fe40000000009 */
[----:B------:R-:W-:Y:S02]  /*0820*/  @!P3 PRMT R11, RZ, 0x5410, R11 ;  /* 0x00005410ff0bb816 */ /* 0x000fe4000000000b */
[----:B------:R-:W-:-:S02]  /*0830*/  @!P2 PRMT R4, RZ, 0x5410, R14 ;  /* 0x00005410ff04a816 */ /* 0x000fc4000000000e */
[----:B------:R-:W-:Y:S02]  /*0840*/  @!P0 PRMT R3, RZ, 0x5410, R15 ;  /* 0x00005410ff038816 */ /* 0x000fe4000000000f */
[----:B------:R-:W-:Y:S02]  /*0850*/  @!P5 SHF.R.U32.HI R19, RZ, 0x1f, R8 ;  /* 0x0000001fff13d819 */ /* 0x000fe40000011608 */
[----:B------:R-:W-:Y:S02]  /*0860*/  @!P4 SHF.R.U32.HI R9, RZ, 0x1f, R9 ;  /* 0x0000001fff09c819 */ /* 0x000fe40000011609 */
[----:B------:R-:W-:Y:S02]  /*0870*/  @!P3 SHF.R.U32.HI R11, RZ, 0x1f, R11 ;  /* 0x0000001fff0bb819 */ /* 0x000fe4000001160b */
[----:B------:R-:W-:Y:S02]  /*0880*/  @!P2 SHF.R.U32.HI R4, RZ, 0x1f, R4 ;  /* 0x0000001fff04a819 */ /* 0x000fe40000011604 */
[----:B------:R-:W-:Y:S01]  /*0890*/  @!P0 SHF.R.U32.HI R3, RZ, 0x1f, R3 ;  /* 0x0000001fff038819 */ /* 0x000fe20000011603 */
[----:B------:R-:W-:Y:S05]  /*08a0*/  @P6 BRA `(.L_x_1122) ;  /* 0x000000c000006947 */ /* 0x000fea0003800000 */
[----:B0-----:R-:W-:Y:S01]  /*08b0*/  IMAD.IADD R6, R0, 0x1, R5 ;  /* 0x0000000100067824 */ /* 0x001fe200078e0205 */
        /* <DEDUP_REMOVED lines=11> */
.L_x_1122:
[----:B0-----:R-:W-:-:S13]  /*0970*/  ISETP.GE.AND P0, PT, R5, R2, PT ;  /* 0x000000020500720c */ /* 0x001fda0003f06270 */
[----:B------:R-:W-:Y:S05]  /*0980*/  @P0 BRA `(.L_x_1124) ;  /* 0x000000c000000947 */ /* 0x000fea0003800000 */
[----:B------:R-:W-:Y:S01]  /*0990*/  IMAD.IADD R6, R0, 0x1, R5 ;  /* 0x0000000100067824 */ /* 0x000fe200078e0205 */
[----:B------:R-:W-:-:S04]  /*09a0*/  IADD3 R5, R5, 0x80, RZ ;  /* 0x0000008005057810 */ /* 0x000fc80007ffe0ff */
[----:B------:R-:W-:-:S05]  /*09b0*/  IADD3 R6, P0, R6, c[0x0][0x168], RZ ;  /* 0x00005a0006067a10 */ /* 0x000fca0007f1e0ff */
[----:B------:R-:W-:-:S05]  /*09c0*/  IMAD.X R7, RZ, RZ, c[0x0][0x16c], P0 ;  /* 0x00005b00ff077624 */ /* 0x000fca00000e06ff */
[----:B------:R0:W-:Y:S03]  /*09d0*/  STG.E.U8 [R6.64], R19 ;  /* 0x0000001306007986 */ /* 0x0001e6000c101104 */
.L_x_1123:
[----:B------:R-:W-:-:S13]  /*09e0*/  ISETP.GE.AND P0, PT, R5, R2, PT ;  /* 0x000000020500720c */ /* 0x000fda0003f06270 */
[----:B------:R-:W-:Y:S05]  /*09f0*/  @P0 BRA `(.L_x_1125) ;  /* 0x000000d000000947 */ /* 0x000fea0003800000 */
[----:B0-----:R-:W-:Y:S01]  /*0a00*/  IMAD.IADD R6, R0, 0x1, R5 ;  /* 0x0000000100067824 */ /* 0x001fe200078e0205 */
[----:B------:R-:W-:-:S04]  /*0a10*/  IADD3 R5, R5, 0x80, RZ ;  /* 0x0000008005057810 */ /* 0x000fc80007ffe0ff */
[----:B------:R-:W-:-:S05]  /*0a20*/  IADD3 R6, P0, R6, c[0x0][0x168], RZ ;  /* 0x00005a0006067a10 */ /* 0x000fca0007f1e0ff */
[----:B------:R-:W-:-:S05]  /*0a30*/  IMAD.X R7, RZ, RZ, c[0x0][0x16c], P0 ;  /* 0x00005b00ff077624 */ /* 0x000fca00000e06ff */
[----:B------:R0:W-:Y:S03]  /*0a40*/  STG.E.U8 [R6.64], R9 ;  /* 0x0000000906007986 */ /* 0x0001e6000c101104 */
.L_x_1124:
        /* <DEDUP_REMOVED lines=8> */
.L_x_1125:
[----:B------:R-:W-:Y:S05]  /*0ad0*/  BSYNC B1 ;  /* 0x0000000000017941 */ /* 0x000fea0003800000 */
.L_x_1121:
[----:B------:R-:W-:-:S13]  /*0ae0*/  ISETP.GE.AND P0, PT, R5, R2, PT ;  /* 0x000000020500720c */ /* 0x000fda0003f06270 */
[----:B0-----:R-:W-:Y:S01]  /*0af0*/  @!P0 IMAD.IADD R6, R0, 0x1, R5 ;  /* 0x0000000100068824 */ /* 0x001fe200078e0205 */
[----:B------:R-:W-:-:S04]  /*0b00*/  @!P0 IADD3 R5, R5, 0x80, RZ ;  /* 0x0000008005058810 */ /* 0x000fc80007ffe0ff */
[----:B------:R-:W-:-:S05]  /*0b10*/  @!P0 IADD3 R6, P1, R6, c[0x0][0x168], RZ ;  /* 0x00005a0006068a10 */ /* 0x000fca0007f3e0ff */
[----:B------:R-:W-:-:S05]  /*0b20*/  @!P0 IMAD.X R7, RZ, RZ, c[0x0][0x16c], P1 ;  /* 0x00005b00ff078624 */ /* 0x000fca00008e06ff */
[----:B------:R0:W-:Y:S03]  /*0b30*/  @!P0 STG.E.U8 [R6.64], R4 ;  /* 0x0000000406008986 */ /* 0x0001e6000c101104 */
.L_x_1126:
[----:B------:R-:W-:Y:S05]  /*0b40*/  BSYNC B0 ;  /* 0x0000000000007941 */ /* 0x000fea0003800000 */
.L_x_1120:
        /* <DEDUP_REMOVED lines=8> */
.L_x_1127:
        /* <DEDUP_REMOVED lines=11> */
.L_x_22313:


//--------------------- .text._ZN2at6native29vectorized_elementwise_kernelILi4EZZZNS0_19signbit_kernel_cudaERNS_18TensorIteratorBaseEENKUlvE0_clEvENKUlvE1_clEvEUlN3c108BFloat16EE_St5arrayIPcLm2EEEEviT0_T1_ --------------------------
	.section	.text._ZN2at6native29vectorized_elementwise_kernelILi4EZZZNS0_19signbit_kernel_cudaERNS_18TensorIteratorBaseEENKUlvE0_clEvENKUlvE1_clEvEUlN3c108BFloat16EE_St5arrayIPcLm2EEEEviT0_T1_,"ax",@progbits
	.sectioninfo	@"SHI_REGISTERS=26"
	.align	128
        .global         _ZN2at6native29vectorized_elementwise_kernelILi4EZZZNS0_19signbit_kernel_cudaERNS_18TensorIteratorBaseEENKUlvE0_clEvENKUlvE1_clEvEUlN3c108BFloat16EE_St5arrayIPcLm2EEEEviT0_T1_
        .type           _ZN2at6native29vectorized_elementwise_kernelILi4EZZZNS0_19signbit_kernel_cudaERNS_18TensorIteratorBaseEENKUlvE0_clEvENKUlvE1_clEvEUlN3c108BFloat16EE_St5arrayIPcLm2EEEEviT0_T1_,@function
        .size           _ZN2at6native29vectorized_elementwise_kernelILi4EZZZNS0_19signbit_kernel_cudaERNS_18TensorIteratorBaseEENKUlvE0_clEvENKUlvE1_clEvEUlN3c108BFloat16EE_St5arrayIPcLm2EEEEviT0_T1_,(.L_x_22314 - _ZN2at6native29vectorized_elementwise_kernelILi4EZZZNS0_19signbit_kernel_cudaERNS_18TensorIteratorBaseEENKUlvE0_clEvENKUlvE1_clEvEUlN3c108BFloat16EE_St5arrayIPcLm2EEEEviT0_T1_)
        .other          _ZN2at6native29vectorized_elementwise_kernelILi4EZZZNS0_19signbit_kernel_cudaERNS_18TensorIteratorBaseEENKUlvE0_clEvENKUlvE1_clEvEUlN3c108BFloat16EE_St5arrayIPcLm2EEEEviT0_T1_,@"STO_CUDA_ENTRY STV_DEFAULT"
_ZN2at6native29vectorized_elementwise_kernelILi4EZZZNS0_19signbit_kernel_cudaERNS_18TensorIteratorBaseEENKUlvE0_clEvENKUlvE1_clEvEUlN3c108BFloat16EE_St5arrayIPcLm2EEEEviT0_T1_:
.text._ZN2at6native29vectorized_elementwise_kernelILi4EZZZNS0_19signbit_kernel_cudaERNS_18TensorIteratorBaseEENKUlvE0_clEvENKUlvE1_clEvEUlN3c108BFloat16EE_St5arrayIPcLm2EEEEviT0_T1_:
        /* <DEDUP_REMOVED lines=13> */
[--C-:B--2---:R-:W-:Y:S02]  /*00d0*/  PRMT R6, RZ, 0x5410, R2.reuse ;  /* 0x00005410ff067816 */ /* 0x104fe40000000002 */
[----:B------:R-:W-:Y:S02]  /*00e0*/  PRMT R2, RZ, 0x7610, R2 ;  /* 0x00007610ff027816 */ /* 0x000fe40000000002 */
[----:B------:R-:W-:Y:S02]  /*00f0*/  SHF.R.U32.HI R6, RZ, 0x1f, R6 ;  /* 0x0000001fff067819 */ /* 0x000fe40000011606 */
[----:B------:R-:W-:-:S02]  /*0100*/  SHF.R.U32.HI R7, RZ, 0x1f, R2 ;  /* 0x0000001fff077819 */ /* 0x000fc40000011602 */
[--C-:B---3--:R-:W-:Y:S02]  /*0110*/  PRMT R8, RZ, 0x5410, R4.reuse ;  /* 0x00005410ff087816 */ /* 0x108fe40000000004 */
[----:B------:R-:W-:Y:S02]  /*0120*/  PRMT R4, RZ, 0x7610, R4 ;  /* 0x00007610ff047816 */ /* 0x000fe40000000004 */
[----:B------:R-:W-:Y:S02]  /*0130*/  PRMT R7, R7, 0x7604, R6 ;  /* 0x0000760407077816 */ /* 0x000fe40000000006 */
[----:B------:R-:W-:Y:S02]  /*0140*/  IADD3 R6, P0, R0, c[0x0][0x168], RZ ;  /* 0x00005a0000067a10 */ /* 0x000fe40007f1e0ff */
[----:B------:R-:W-:Y:S02]  /*0150*/  PRMT R0, RZ, 0x5410, R3 ;  /* 0x00005410ff007816 */ /* 0x000fe40000000003 */
[----:B------:R-:W-:-:S02]  /*0160*/  SHF.R.U32.HI R8, RZ, 0x1f, R8 ;  /* 0x0000001fff087819 */ /* 0x000fc40000011608 */
[----:B------:R-:W-:Y:S02]  /*0170*/  SHF.R.U32.HI R13, RZ, 0x1f, R4 ;  /* 0x0000001fff0d7819 */ /* 0x000fe40000011604 */
[----:B------:R-:W-:Y:S02]  /*0180*/  PRMT R2, RZ, 0x5410, R5 ;  /* 0x00005410ff027816 */ /* 0x000fe40000000005 */
[----:B------:R-:W-:Y:S02]  /*0190*/  SHF.R.U32.HI R0, RZ, 0x1f, R0 ;  /* 0x0000001fff007819 */ /* 0x000fe40000011600 */
[----:B------:R-:W-:Y:S02]  /*01a0*/  PRMT R13, R13, 0x7604, R8 ;  /* 0x000076040d0d7816 */ /* 0x000fe40000000008 */
[----:B------:R-:W-:Y:S02]  /*01b0*/  SHF.R.U32.HI R2, RZ, 0x1f, R2 ;  /* 0x0000001fff027819 */ /* 0x000fe40000011602 */
[----:B------:R-:W-:-:S02]  /*01c0*/  PRMT R3, RZ, 0x7610, R3 ;  /* 0x00007610ff037816 */ /* 0x000fc40000000003 */
[----:B------:R-:W-:Y:S02]  /*01d0*/  PRMT R5, RZ, 0x7610, R5 ;  /* 0x00007610ff057816 */ /* 0x000fe40000000005 */
[----:B------:R-:W-:Y:S01]  /*01e0*/  PRMT R0, R0, 0x7054, R7 ;  /* 0x0000705400007816 */ /* 0x000fe20000000007 */
[----:B------:R-:W-:Y:S01]  /*01f0*/  IMAD.X R7, RZ, RZ, c[0x0][0x16c], P0 ;  /* 0x00005b00ff077624 */ /* 0x000fe200000e06ff */
[----:B------:R-:W-:Y:S02]  /*0200*/  PRMT R2, R2, 0x7054, R13 ;  /* 0x0000705402027816 */ /* 0x000fe4000000000d */
[----:B------:R-:W-:Y:S01]  /*0210*/  SHF.R.U32.HI R3, RZ, 0x1f, R3 ;  /* 0x0000001fff037819 */ /* 0x000fe20000011603 */
[----:B------:R-:W-:Y:S01]  /*0220*/  IMAD.WIDE R6, R9, 0x4, R6 ;  /* 0x0000000409067825 */ /* 0x000fe200078e0206 */
[----:B------:R-:W-:Y:S02]  /*0230*/  SHF.R.U32.HI R5, RZ, 0x1f, R5 ;  /* 0x0000001fff057819 */ /* 0x000fe40000011605 */
[----:B------:R-:W-:-:S02]  /*0240*/  PRMT R3, R3, 0x654, R0 ;  /* 0x0000065403037816 */ /* 0x000fc40000000000 */
[----:B------:R-:W-:-:S03]  /*0250*/  PRMT R5, R5, 0x654, R2 ;  /* 0x0000065405057816 */ /* 0x000fc60000000002 */
[----:B------:R-:W-:Y:S04]  /*0260*/  STG.E [R6.64], R3 ;  /* 0x0000000306007986 */ /* 0x000fe8000c101904 */
[----:B------:R-:W-:Y:S01]  /*0270*/  STG.E [R6.64+0x200], R5 ;  /* 0x0002000506007986 */ /* 0x000fe2000c101904 */
[----:B------:R-:W-:Y:S05]  /*0280*/  EXIT ;  /* 0x000000000000794d */ /* 0x000fea0003800000 */
.L_x_1128:
[----:B------:R-:W0:Y:S01]  /*0290*/  S2R R5, SR_TID.X ;  /* 0x0000000000057919 */ /* 0x000e220000002100 */
        /* <DEDUP_REMOVED lines=107> */
.L_x_1131:
[----:B0-----:R-:W-:-:S13]  /*0950*/  ISETP.GE.AND P0, PT, R5, R2, PT ;  /* 0x000000020500720c */ /* 0x001fda0003f06270 */
[----:B------:R-:W-:Y:S05]  /*0960*/  @P0 BRA `(.L_x_1133) ;  /* 0x000000c000000947 */ /* 0x000fea0003800000 */
[----:B------:R-:W-:Y:S01]  /*0970*/  IMAD.IADD R6, R0, 0x1, R5 ;  /* 0x0000000100067824 */ /* 0x000fe200078e0205 */
[----:B------:R-:W-:-:S04]  /*0980*/  IADD3 R5, R5, 0x80, RZ ;  /* 0x0000008005057810 */ /* 0x000fc80007ffe0ff */
[----:B------:R-:W-:-:S05]  /*0990*/  IADD3 R6, P0, R6, c[0x0][0x168], RZ ;  /* 0x00005a0006067a10 */ /* 0x000fca0007f1e0ff */
[----:B------:R-:W-:-:S05]  /*09a0*/  IMAD.X R7, RZ, RZ, c[0x0][0x16c], P0 ;  /* 0x00005b00ff077624 */ /* 0x000fca00000e06ff */
[----:B------:R0:W-:Y:S03]  /*09b0*/  STG.E.U8 [R6.64], R19 ;  /* 0x0000001306007986 */ /* 0x0001e6000c101104 */
.L_x_1132:
[----:B------:R-:W-:-:S13]  /*09c0*/  ISETP.GE.AND P0, PT, R5, R2, PT ;  /* 0x000000020500720c */ /* 0x000fda0003f06270 */
[----:B------:R-:W-:Y:S05]  /*09d0*/  @P0 BRA `(.L_x_1134) ;  /* 0x000000d000000947 */ /* 0x000fea0003800000 */
[----:B0-----:R-:W-:Y:S01]  /*09e0*/  IMAD.IADD R6, R0, 0x1, R5 ;  /* 0x0000000100067824 */ /* 0x001fe200078e0205 */
[----:B------:R-:W-:-:S04]  /*09f0*/  IADD3 R5, R5, 0x80, RZ ;  /* 0x0000008005057810 */ /* 0x000fc80007ffe0ff */
[----:B------:R-:W-:-:S05]  /*0a00*/  IADD3 R6, P0, R6, c[0x0][0x168], RZ ;  /* 0x00005a0006067a10 */ /* 0x000fca0007f1e0ff */
[----:B------:R-:W-:-:S05]  /*0a10*/  IMAD.X R7, RZ, RZ, c[0x0][0x16c], P0 ;  /* 0x00005b00ff077624 */ /* 0x000fca00000e06ff */
[----:B------:R0:W-:Y:S03]  /*0a20*/  STG.E.U8 [R6.64], R9 ;  /* 0x0000000906007986 */ /* 0x0001e6000c101104 */
.L_x_1133:
        /* <DEDUP_REMOVED lines=8> */
.L_x_1134:
[----:B------:R-:W-:Y:S05]  /*0ab0*/  BSYNC B1 ;  /* 0x0000000000017941 */ /* 0x000fea0003800000 */
.L_x_1130:
[----:B------:R-:W-:-:S13]  /*0ac0*/  ISETP.GE.AND P0, PT, R5, R2, PT ;  /* 0x000000020500720c */ /* 0x000fda0003f06270 */
[----:B0-----:R-:W-:Y:S01]  /*0ad0*/  @!P0 IMAD.IADD R6, R0, 0x1, R5 ;  /* 0x0000000100068824 */ /* 0x001fe200078e0205 */
[----:B------:R-:W-:-:S04]  /*0ae0*/  @!P0 IADD3 R5, R5, 0x80, RZ ;  /* 0x0000008005058810 */ /* 0x000fc80007ffe0ff */
[----:B------:R-:W-:-:S05]  /*0af0*/  @!P0 IADD3 R6, P1, R6, c[0x0][0x168], RZ ;  /* 0x00005a0006068a10 */ /* 0x000fca0007f3e0ff */
[----:B------:R-:W-:-:S05]  /*0b00*/  @!P0 IMAD.X R7, RZ, RZ, c[0x0][0x16c], P1 ;  /* 0x00005b00ff078624 */ /* 0x000fca00008e06ff */
[----:B------:R0:W-:Y:S03]  /*0b10*/  @!P0 STG.E.U8 [R6.64], R4 ;  /* 0x0000000406008986 */ /* 0x0001e6000c101104 */
.L_x_1135:
[----:B------:R-:W-:Y:S05]  /*0b20*/  BSYNC B0 ;  /* 0x0000000000007941 */ /* 0x000fea0003800000 */
.L_x_1129:
        /* <DEDUP_REMOVED lines=8> */
.L_x_1136:
        /* <DEDUP_REMOVED lines=13> */
.L_x_22314:


//--------------------- .text._ZN2at6native29vectorized_elementwise_kernelILi8EZZZNS0_19signbit_kernel_cudaERNS_18TensorIteratorBaseEENKUlvE0_clEvENKUlvE1_clEvEUlN3c108BFloat16EE_St5arrayIPcLm2EEEEviT0_T1_ --------------------------
	.section	.text._ZN2at6native29vectorized_elementwise_kernelILi8EZZZNS0_19signbit_kernel_cudaERNS_18TensorIteratorBaseEENKUlvE0_clEvENKUlvE1_clEvEUlN3c108BFloat16EE_St5arrayIPcLm2EEEEviT0_T1_,"ax",@progbits
	.sectioninfo	@"SHI_REGISTERS=4"
	.align	128
        .global         _ZN2at6native29vectorized_elementwise_kernelILi8EZZZNS0_19signbit_kernel_cudaERNS_18TensorIteratorBaseEENKUlvE0_clEvENKUlvE1_clEvEUlN3c108BFloat16EE_St5arrayIPcLm2EEEEviT0_T1_
        .type           _ZN2at6native29vectorized_elementwise_kernelILi8EZZZNS0_19signbit_kernel_cudaERNS_18TensorIteratorBaseEENKUlvE0_clEvENKUlvE1_clEvEUlN3c108BFloat16EE_St5arrayIPcLm2EEEEviT0_T1_,@function
        .size           _ZN2at6native29vectorized_elementwise_kernelILi8EZZZNS0_19signbit_kernel_cudaERNS_18TensorIteratorBaseEENKUlvE0_clEvENKUlvE1_clEvEUlN3c108BFloat16EE_St5arrayIPcLm2EEEEviT0_T1_,(.L_x_22315 - _ZN2at6native29vectorized_elementwise_kernelILi8EZZZNS0_19signbit_kernel_cudaERNS_18TensorIteratorBaseEENKUlvE0_clEvENKUlvE1_clEvEUlN3c108BFloat16EE_St5arrayIPcLm2EEEEviT0_T1_)
        .other          _ZN2at6native29vectorized_elementwise_kernelILi8EZZZNS0_19signbit_kernel_cudaERNS_18TensorIteratorBaseEENKUlvE0_clEvENKUlvE1_clEvEUlN3c108BFloat16EE_St5arrayIPcLm2EEEEviT0_T1_,@"STO_CUDA_ENTRY STV_DEFAULT"
_ZN2at6native29vectorized_elementwise_kernelILi8EZZZNS0_19signbit_kernel_cudaERNS_18TensorIteratorBaseEENKUlvE0_clEvENKUlvE1_clEvEUlN3c108BFloat16EE_St5arrayIPcLm2EEEEviT0_T1_:
.text._ZN2at6native29vectorized_elementwise_kernelILi8EZZZNS0_19signbit_kernel_cudaERNS_18TensorIteratorBaseEENKUlvE0_clEvENKUlvE1_clEvEUlN3c108BFloat16EE_St5arrayIPcLm2EEEEviT0_T1_:
[----:B------:R-:W-:Y:S02]  /*0000*/  MOV R1, c[0x0][0x28] ;  /* 0x00000a0000017a02 */ /* 0x000fe40000000f00 */
[----:B------:R-:W-:Y:S05]  /*0010*/  EXIT ;  /* 0x000000000000794d */ /* 0x000fea0003800000 */
.L_x_1137:
        /* <DEDUP_REMOVED lines=14> */
.L_x_22315:


//--------------------- .text._ZN2at6native18elementwise_kernelILi128ELi4EZNS0_15gpu_kernel_implIZZZNS0_19signbit_kernel_cudaERNS_18TensorIteratorBaseEENKUlvE0_clEvENKUlvE0_clEvEUlfE_EEvS4_RKT_EUliE_EEviT1_ --------------------------
	.section	.text._ZN2at6native18elementwise_kernelILi128ELi4EZNS0_15gpu_kernel_implIZZZNS0_19signbit_kernel_cudaERNS_18TensorIteratorBaseEENKUlvE0_clEvENKUlvE0_clEvEUlfE_EEvS4_RKT_EUliE_EEviT1_,"ax",@progbits
	.sectioninfo	@"SHI_REGISTERS=26"
	.align	128
        .global         _ZN2at6native18elementwise_kernelILi128ELi4EZNS0_15gpu_kernel_implIZZZNS0_19signbit_kernel_cudaERNS_18TensorIteratorBaseEENKUlvE0_clEvENKUlvE0_clEvEUlfE_EEvS4_RKT_EUliE_EEviT1_
        .type           _ZN2at6native18elementwise_kernelILi128ELi4EZNS0_15gpu_kernel_implIZZZNS0_19signbit_kernel_cudaERNS_18TensorIteratorBaseEENKUlvE0_clEvENKUlvE0_clEvEUlfE_EEvS4_RKT_EUliE_EEviT1_,@function
        .size           _ZN2at6native18elementwise_kernelILi128ELi4EZNS0_15gpu_kernel_implIZZZNS0_19signbit_kernel_cudaERNS_18TensorIteratorBaseEENKUlvE0_clEvENKUlvE0_clEvEUlfE_EEvS4_RKT_EUliE_EEviT1_,(.L_x_22316 - _ZN2at6native18elementwise_kernelILi128ELi4EZNS0_15gpu_kernel_implIZZZNS0_19signbit_kernel_cudaERNS_18TensorIteratorBaseEENKUlvE0_clEvENKUlvE0_clEvEUlfE_EEvS4_RKT_EUliE_EEviT1_)
        .other          _ZN2at6native18elementwise_kernelILi128ELi4EZNS0_15gpu_kernel_implIZZZNS0_19signbit_kernel_cudaERNS_18TensorIteratorBaseEENKUlvE0_clEvENKUlvE0_clEvEUlfE_EEvS4_RKT_EUliE_EEviT1_,@"STO_CUDA_ENTRY STV_DEFAULT"
_ZN2at6native18elementwise_kernelILi128ELi4EZNS0_15gpu_kernel_implIZZZNS0_19signbit_kernel_cudaERNS_18TensorIteratorBaseEENKUlvE0_clEvENKUlvE0_clEvEUlfE_EEvS4_RKT_EUliE_EEviT1_:
.text._ZN2at6native18elementwise_kernelILi128ELi4EZNS0_15gpu_kernel_implIZZZNS0_19signbit_kernel_cudaERNS_18TensorIteratorBaseEENKUlvE0_clEvENKUlvE0_clEvEUlfE_EEvS4_RKT_EUliE_EEviT1_:
        /* <DEDUP_REMOVED lines=236> */
.L_x_1140:
[----:B------:R-:W0:Y:S01]  /*0ec0*/  LDC.U8 R5, c[0x0][0x372] ;  /* 0x0000dc80ff057b82 */ /* 0x000e220000000000 */
[----:B------:R-:W-:Y:S01]  /*0ed0*/  IADD3 R16, P1, R16, c[0x0][0x360], RZ ;  /* 0x0000d80010107a10 */ /* 0x000fe20007f3e0ff */
[----:B------:R-:W-:Y:S01]  /*0ee0*/  BSSY B6, `(.L_x_1141) ;  /* 0x00000df000067945 */ /* 0x000fe20003800000 */
        /* <DEDUP_REMOVED lines=15> */
[----:B--2---:R-:W0:Y:S01]  /*0fe0*/  I2F.S16 R0, R0 ;  /* 0x0000000000007306 */ /* 0x004e220000101400 */
[----:B------:R-:W-:Y:S05]  /*0ff0*/  BRA `(.L_x_1147) ;  /* 0x00000cd000007947 */ /* 0x000fea0003800000 */
.L_x_1145:
[----:B------:R-:W2:Y:S02]  /*1000*/  LDG.E.U8 R0, [R2.64] ;  /* 0x0000002402007981 */ /* 0x000ea4000c1e1100 */
[----:B--2---:R-:W0:Y:S01]  /*1010*/  I2F.U16 R0, R0 ;  /* 0x0000000000007306 */ /* 0x004e220000101000 */
[----:B------:R-:W-:Y:S05]  /*1020*/  BRA `(.L_x_1147) ;  /* 0x00000ca000007947 */ /* 0x000fea0003800000 */
.L_x_1144:
[----:B------:R-:W-:-:S13]  /*1030*/  ISETP.NE.AND P0, PT, R4, 0x2, PT ;  /* 0x000000020400780c */ /* 0x000fda0003f05270 */
[----:B------:R-:W-:Y:S05]  /*1040*/  @!P0 BRA `(.L_x_1148) ;  /* 0x000000a000008947 */ /* 0x000fea0003800000 */
[----:B------:R-:W-:-:S13]  /*1050*/  ISETP.NE.AND P0, PT, R4, 0x3, PT ;  /* 0x000000030400780c */ /* 0x000fda0003f05270 */
[----:B------:R-:W-:Y:S05]  /*1060*/  @!P0 BRA `(.L_x_1149) ;  /* 0x0000005000008947 */ /* 0x000fea0003800000 */
[----:B------:R-:W-:-:S13]  /*1070*/  ISETP.NE.AND P0, PT, R4, 0x4, PT ;  /* 0x000000040400780c */ /* 0x000fda0003f05270 */
[----:B------:R-:W-:Y:S05]  /*1080*/  @P0 BRA `(.L_x_1146) ;  /* 0x00000aa000000947 */ /* 0x000fea0003800000 */
[----:B------:R-:W2:Y:S02]  /*1090*/  LDG.E.64 R2, [R2.64] ;  /* 0x0000002402027981 */ /* 0x000ea4000c1e1b00 */
[----:B--2---:R0:W1:Y:S01]  /*10a0*/  I2F.S64 R0, R2 ;  /* 0x0000000200007312 */ /* 0x0040620000301400 */
[----:B------:R-:W-:Y:S05]  /*10b0*/  BRA `(.L_x_1147) ;  /* 0x00000c1000007947 */ /* 0x000fea0003800000 */
.L_x_1149:
[----:B------:R-:W2:Y:S02]  /*10c0*/  LDG.E R0, [R2.64] ;  /* 0x0000002402007981 */ /* 0x000ea4000c1e1900 */
[----:B--2---:R-:W0:Y:S01]  /*10d0*/  I2F R0, R0 ;  /* 0x0000000000007306 */ /* 0x004e220000201400 */
[----:B------:R-:W-:Y:S05]  /*10e0*/  BRA `(.L_x_1147) ;  /* 0x00000be000007947 */ /* 0x000fea0003800000 */
.L_x_1148:
[----:B------:R-:W2:Y:S02]  /*10f0*/  LDG.E.U16 R0, [R2.64] ;  /* 0x0000002402007981 */ /* 0x000ea4000c1e1500 */
[----:B--2---:R-:W0:Y:S01]  /*1100*/  I2F.S16 R0, R0 ;  /* 0x0000000000007306 */ /* 0x004e220000101400 */
[----:B------:R-:W-:Y:S05]  /*1110*/  BRA `(.L_x_1147) ;  /* 0x00000bb000007947 */ /* 0x000fea0003800000 */
.L_x_1143:
[----:B------:R-:W-:-:S13]  /*1120*/  ISETP.GT.AND P0, PT, R4, 0x6, PT ;  /* 0x000000060400780c */ /* 0x000fda0003f04270 */
[----:B------:R-:W-:Y:S05]  /*1130*/  @P0 BRA `(.L_x_1150) ;  /* 0x0000009000000947 */ /* 0x000fea0003800000 */
[----:B------:R-:W-:-:S13]  /*1140*/  ISETP.NE.AND P0, PT, R4, 0x5, PT ;  /* 0x000000050400780c */ /* 0x000fda0003f05270 */
[----:B------:R-:W-:Y:S05]  /*1150*/  @!P0 BRA `(.L_x_1151) ;  /* 0x0000004000008947 */ /* 0x000fea0003800000 */
[----:B------:R-:W-:-:S13]  /*1160*/  ISETP.NE.AND P0, PT, R4, 0x6, PT ;  /* 0x000000060400780c */ /* 0x000fda0003f05270 */
[----:B------:R-:W-:Y:S05]  /*1170*/  @P0 BRA `(.L_x_1146) ;  /* 0x000009b000000947 */ /* 0x000fea0003800000 */
[----:B------:R0:W5:Y:S01]  /*1180*/  LDG.E R0, [R2.64] ;  /* 0x0000002402007981 */ /* 0x000162000c1e1900 */
[----:B------:R-:W-:Y:S05]  /*1190*/  BRA `(.L_x_1147) ;  /* 0x00000b3000007947 */ /* 0x000fea0003800000 */
.L_x_1151:
[----:B------:R-:W2:Y:S02]  /*11a0*/  LDG.E.U16 R0, [R2.64] ;  /* 0x0000002402007981 */ /* 0x000ea4000c1e1500 */
[----:B--2---:R-:W-:Y:S01]  /*11b0*/  HADD2.F32 R0, -RZ, R0.H0_H0 ;  /* 0x20000000ff007230 */ /* 0x004fe20000004100 */
[----:B------:R-:W-:Y:S05]  /*11c0*/  BRA `(.L_x_1147) ;  /* 0x00000b0000007947 */ /* 0x000fea0003800000 */
.L_x_1150:
[----:B------:R-:W-:-:S13]  /*11d0*/  ISETP.NE.AND P0, PT, R4, 0x7, PT ;  /* 0x000000070400780c */ /* 0x000fda0003f05270 */
[----:B------:R-:W-:Y:S05]  /*11e0*/  @!P0 BRA `(.L_x_1152) ;  /* 0x0000009000008947 */ /* 0x000fea0003800000 */
[----:B------:R-:W-:-:S13]  /*11f0*/  ISETP.NE.AND P0, PT, R4, 0x8, PT ;  /* 0x000000080400780c */ /* 0x000fda0003f05270 */
[----:B------:R-:W-:Y:S05]  /*1200*/  @!P0 BRA `(.L_x_1153) ;  /* 0x0000004000008947 */ /* 0x000fea0003800000 */
[----:B------:R-:W-:-:S13]  /*1210*/  ISETP.NE.AND P0, PT, R4, 0x9, PT ;  /* 0x000000090400780c */ /* 0x000fda0003f05270 */
[----:B------:R-:W-:Y:S05]  /*1220*/  @P0 BRA `(.L_x_1146) ;  /* 0x0000090000000947 */ /* 0x000fea0003800000 */
[----:B------:R0:W5:Y:S01]  /*1230*/  LDG.E R0, [R2.64] ;  /* 0x0000002402007981 */ /* 0x000162000c1e1900 */
[----:B------:R-:W-:Y:S05]  /*1240*/  BRA `(.L_x_1147) ;  /* 0x00000a8000007947 */ /* 0x000fea0003800000 */
.L_x_1153:
[----:B------:R-:W2:Y:S02]  /*1250*/  LDG.E.U16 R0, [R2.64] ;  /* 0x0000002402007981 */ /* 0x000ea4000c1e1500 */
[----:B--2---:R-:W-:Y:S01]  /*1260*/  HADD2.F32 R0, -RZ, R0.H0_H0 ;  /* 0x20000000ff007230 */ /* 0x004fe20000004100 */
[----:B------:R-:W-:Y:S05]  /*1270*/  BRA `(.L_x_1147) ;  /* 0x00000a5000007947 */ /* 0x000fea0003800000 */
.L_x_1152:
[----:B------:R-:W2:Y:S02]  /*1280*/  LDG.E.64 R2, [R2.64] ;  /* 0x0000002402027981 */ /* 0x000ea4000c1e1b00 */
[----:B--2---:R-:W0:Y:S01]  /*1290*/  F2F.F32.F64 R0, R2 ;  /* 0x0000000200007310 */ /* 0x004e220000301000 */
[----:B------:R-:W0:-:S14]  /*12a0*/  DSETP.GEU.AND P0, PT, |R2|, c[0x2][0x0], PT ;  /* 0x008000000200762a */ /* 0x000e1c0003f0e200 */
[----:B0-----:R-:W-:Y:S01]  /*12b0*/  @!P0 FMUL R0, R0, 1.175494350822287508e-38 ;  /* 0x0080000000008820 */ /* 0x001fe20000400000 */
[----:B------:R-:W-:Y:S05]  /*12c0*/  BRA `(.L_x_1147) ;  /* 0x00000a0000007947 */ /* 0x000fea0003800000 */
.L_x_1142:
        /* <DEDUP_REMOVED lines=10> */
[----:B------:R-:W-:Y:S01]  /*1370*/  FSEL R0, RZ, 1, !P0 ;  /* 0x3f800000ff007808 */ /* 0x000fe20004000000 */
[----:B------:R-:W-:Y:S05]  /*1380*/  BRA `(.L_x_1147) ;  /* 0x0000094000007947 */ /* 0x000fea0003800000 */
.L_x_1156:
[----:B------:R-:W2:Y:S02]  /*1390*/  LDG.E.64 R2, [R2.64] ;  /* 0x0000002402027981 */ /* 0x000ea4000c1e1b00 */
[----:B--2---:R-:W0:Y:S01]  /*13a0*/  F2F.F32.F64 R0, R2 ;  /* 0x0000000200007310 */ /* 0x004e220000301000 */
[----:B------:R-:W0:-:S14]  /*13b0*/  DSETP.GEU.AND P0, PT, |R2|, c[0x2][0x0], PT ;  /* 0x008000000200762a */ /* 0x000e1c0003f0e200 */
[----:B0-----:R-:W-:Y:S01]  /*13c0*/  @!P0 FMUL R0, R0, 1.175494350822287508e-38 ;  /* 0x0080000000008820 */ /* 0x001fe20000400000 */
[----:B------:R-:W-:Y:S05]  /*13d0*/  BRA `(.L_x_1147) ;  /* 0x000008f000007947 */ /* 0x000fea0003800000 */
.L_x_1155:
        /* <DEDUP_REMOVED lines=24> */
[----:B------:R-:W-:Y:S01]  /*1560*/  LOP3.LUT R0, R5, 0x80000000, R0, 0xf8, !PT ;  /* 0x8000000005007812 */ /* 0x000fe200078ef800 */
[----:B------:R-:W-:Y:S05]  /*1570*/  BRA `(.L_x_1147) ;  /* 0x0000075000007947 */ /* 0x000fea0003800000 */
.L_x_1158:
        /* <DEDUP_REMOVED lines=11> */
[----:B------:R-:W-:Y:S01]  /*1630*/  LOP3.LUT R0, R4, 0x80000000, R5, 0xf8, !PT ;  /* 0x8000000004007812 */ /* 0x000fe200078ef805 */
[----:B------:R-:W-:Y:S05]  /*1640*/  BRA `(.L_x_1147) ;  /* 0x0000068000007947 */ /* 0x000fea0003800000 */
.L_x_1157:
[----:B------:R-:W2:Y:S02]  /*1650*/  LDG.E.U16 R0, [R2.64] ;  /* 0x0000002402007981 */ /* 0x000ea4000c1e1500 */
[----:B--2---:R-:W-:Y:S01]  /*1660*/  PRMT R0, RZ, 0x5410, R0 ;  /* 0x00005410ff007816 */ /* 0x004fe20000000000 */
[----:B------:R-:W-:Y:S05]  /*1670*/  BRA `(.L_x_1147) ;  /* 0x0000065000007947 */ /* 0x000fea0003800000 */
.L_x_1154:
        /* <DEDUP_REMOVED lines=9> */
[----:B--2---:R-:W0:Y:S01]  /*1710*/  I2F.U16 R0, R0 ;  /* 0x0000000000007306 */ /* 0x004e220000101000 */
[----:B------:R-:W-:Y:S05]  /*1720*/  BRA `(.L_x_1147) ;  /* 0x000005a000007947 */ /* 0x000fea0003800000 */
.L_x_1161:
[----:B------:R-:W2:Y:S01]  /*1730*/  LDG.E.U8 R2, [R2.64] ;  /* 0x0000002402027981 */ /* 0x000ea2000c1e1100 */
        /* <DEDUP_REMOVED lines=19> */
.L_x_1163:
[----:B------:R-:W-:Y:S05]  /*1870*/  BSYNC B0 ;  /* 0x0000000000007941 */ /* 0x000fea0003800000 */
.L_x_1162:
[----:B------:R-:W-:Y:S01]  /*1880*/  LEA R3, R0, 0x3b800000, 0x17 ;  /* 0x3b80000000037811 */ /* 0x000fe200078eb8ff */
[----:B------:R-:W-:-:S05]  /*1890*/  IMAD.SHL.U32 R0, R2, 0x100000, RZ ;  /* 0x0010000002007824 */ /* 0x000fca00078e00ff */
[----:B------:R-:W-:Y:S01]  /*18a0*/  LOP3.LUT R0, R3, R0, R4, 0xfe, !PT ;  /* 0x0000000003007212 */ /* 0x000fe200078efe04 */
[----:B------:R-:W-:Y:S05]  /*18b0*/  BRA `(.L_x_1147) ;  /* 0x0000041000007947 */ /* 0x000fea0003800000 */
.L_x_1160:
        /* <DEDUP_REMOVED lines=20> */
.L_x_1165:
[----:B------:R-:W-:Y:S05]  /*1a00*/  BSYNC B0 ;  /* 0x0000000000007941 */ /* 0x000fea0003800000 */
.L_x_1164:
[----:B------:R-:W-:Y:S01]  /*1a10*/  LEA R3, R0, 0x37800000, 0x17 ;  /* 0x3780000000037811 */ /* 0x000fe200078eb8ff */
[----:B------:R-:W-:-:S05]  /*1a20*/  IMAD.SHL.U32 R0, R2, 0x200000, RZ ;  /* 0x0020000002007824 */ /* 0x000fca00078e00ff */
[----:B------:R-:W-:Y:S01]  /*1a30*/  LOP3.LUT R0, R3, R0, R4, 0xfe, !PT ;  /* 0x0000000003007212 */ /* 0x000fe200078efe04 */
[----:B------:R-:W-:Y:S05]  /*1a40*/  BRA `(.L_x_1147) ;  /* 0x0000028000007947 */ /* 0x000fea0003800000 */
.L_x_1159:
[----:B------:R-:W-:-:S13]  /*1a50*/  ISETP.NE.AND P0, PT, R4, 0x1c, PT ;  /* 0x0000001c0400780c */ /* 0x000fda0003f05270 */
[----:B------:R-:W-:Y:S05]  /*1a60*/  @!P0 BRA `(.L_x_1166) ;  /* 0x0000024000008947 */ /* 0x000fea0003800000 */
[----:B------:R-:W-:-:S13]  /*1a70*/  ISETP.NE.AND P0, PT, R4, 0x1d, PT ;  /* 0x0000001d0400780c */ /* 0x000fda0003f05270 */
[----:B------:R-:W-:Y:S05]  /*1a80*/  @!P0 BRA `(.L_x_1167) ;  /* 0x000001f000008947 */ /* 0x000fea0003800000 */
[----:B------:R-:W-:-:S13]  /*1a90*/  ISETP.NE.AND P0, PT, R4, 0x2c, PT ;  /* 0x0000002c0400780c */ /* 0x000fda0003f05270 */
[----:B------:R-:W-:Y:S05]  /*1aa0*/  @P0 BRA `(.L_x_1146) ;  /* 0x0000008000000947 */ /* 0x000fea0003800000 */
[----:B------:R-:W2:Y:S01]  /*1ab0*/  LDG.E.U8 R2, [R2.64] ;  /* 0x0000002402027981 */ /* 0x000ea2000c1e1100 */
[----:B------:R-:W-:Y:S01]  /*1ac0*/  IMAD.MOV.U32 R0, RZ, RZ, 0x400000 ;  /* 0x00400000ff007424 */ /* 0x000fe200078e00ff */
[----:B--2---:R-:W-:-:S13]  /*1ad0*/  ISETP.NE.AND P0, PT, R2, RZ, PT ;  /* 0x000000ff0200720c */ /* 0x004fda0003f05270 */
[----:B------:R-:W-:Y:S05]  /*1ae0*/  @!P0 BRA `(.L_x_1147) ;  /* 0x000001e000008947 */ /* 0x000fea0003800000 */
[----:B------:R-:W-:-:S13]  /*1af0*/  ISETP.NE.AND P0, PT, R2, 0xff, PT ;  /* 0x000000ff0200780c */ /* 0x000fda0003f05270 */
[----:B------:R-:W-:Y:S02]  /*1b00*/  @!P0 IMAD.MOV.U32 R0, RZ, RZ, 0x7f800001 ;  /* 0x7f800001ff008424 */ /* 0x000fe400078e00ff */
[----:B------:R-:W-:Y:S01]  /*1b10*/  @P0 IMAD.SHL.U32 R0, R2, 0x800000, RZ ;  /* 0x0080000002000824 */ /* 0x000fe200078e00ff */
[----:B------:R-:W-:Y:S05]  /*1b20*/  BRA `(.L_x_1147) ;  /* 0x000001a000007947 */ /* 0x000fea0003800000 */
.L_x_1146:
        /* <DEDUP_REMOVED lines=19> */
[----:B------:R-:W-:Y:S01]  /*1c60*/  IMAD.MOV.U32 R0, RZ, RZ, RZ ;  /* 0x000000ffff007224 */ /* 0x000fe200078e00ff */
[----:B------:R-:W-:Y:S05]  /*1c70*/  BRA `(.L_x_1147) ;  /* 0x0000005000007947 */ /* 0x000fea0003800000 */
.L_x_1167:
[----:B------:R-:W2:Y:S02]  /*1c80*/  LDG.E.64 R2, [R2.64] ;  /* 0x0000002402027981 */ /* 0x000ea4000c1e1b00 */
[----:B--2---:R0:W1:Y:S01]  /*1c90*/  I2F.U64 R0, R2 ;  /* 0x0000000200007312 */ /* 0x0040620000301000 */
[----:B------:R-:W-:Y:S05]  /*1ca0*/  BRA `(.L_x_1147) ;  /* 0x0000002000007947 */ /* 0x000fea0003800000 */
.L_x_1166:
[----:B------:R-:W2:Y:S02]  /*1cb0*/  LDG.E R0, [R2.64] ;  /* 0x0000002402007981 */ /* 0x000ea4000c1e1900 */
[----:B--2---:R-:W0:Y:S02]  /*1cc0*/  I2F.U32 R0, R0 ;  /* 0x0000000000007306 */ /* 0x004e240000201000 */
.L_x_1147:
[----:B------:R-:W-:Y:S05]  /*1cd0*/  BSYNC B6 ;  /* 0x0000000000067941 */ /* 0x000fea0003800000 */
.L_x_1141:
[----:B0-----:R-:W0:Y:S01]  /*1ce0*/  LDC.U8 R3, c[0x0][0x371] ;  /* 0x0000dc40ff037b82 */ /* 0x001e220000000000 */
[----:B-1---5:R-:W-:Y:S02]  /*1cf0*/  SHF.R.U32.HI R5, RZ, 0x1f, R0 ;  /* 0x0000001fff057819 */ /* 0x022fe40000011600 */
        /* <DEDUP_REMOVED lines=13> */
.L_x_1171:
[----:B------:R0:W-:Y:S01]  /*1dd0*/  STG.E.U8 [R16.64], R5 ;  /* 0x0000000510007986 */ /* 0x0001e2000c101124 */
[----:B------:R-:W-:Y:S05]  /*1de0*/  BRA `(.L_x_1173) ;  /* 0x00000d7000007947 */ /* 0x000fea0003800000 */
.L_x_1170:
        /* <DEDUP_REMOVED lines=10> */
.L_x_1175:
[----:B------:R0:W-:Y:S01]  /*1e90*/  STG.E [R16.64], R5 ;  /* 0x0000000510007986 */ /* 0x0001e2000c101924 */
[----:B------:R-:W-:Y:S05]  /*1ea0*/  BRA `(.L_x_1173) ;  /* 0x00000cb000007947 */ /* 0x000fea0003800000 */
.L_x_1174:
[----:B------:R0:W-:Y:S01]  /*1eb0*/  STG.E.U16 [R16.64], R5 ;  /* 0x0000000510007986 */ /* 0x0001e2000c101524 */
[----:B------:R-:W-:Y:S05]  /*1ec0*/  BRA `(.L_x_1173) ;  /* 0x00000c9000007947 */ /* 0x000fea0003800000 */
.L_x_1169:
        /* <DEDUP_REMOVED lines=9> */
.L_x_1177:
[----:B------:R-:W0:Y:S02]  /*1f60*/  I2F.S16 R0, R5 ;  /* 0x0000000500007306 */ /* 0x000e240000101400 */
[----:B0-----:R-:W-:-:S05]  /*1f70*/  F2FP.PACK_AB R0, RZ, R0 ;  /* 0x00000000ff00723e */ /* 0x001fca00000000ff */
[----:B------:R0:W-:Y:S01]  /*1f80*/  STG.E.U16 [R16.64], R0 ;  /* 0x0000000010007986 */ /* 0x0001e2000c101524 */
[----:B------:R-:W-:Y:S05]  /*1f90*/  BRA `(.L_x_1173) ;  /* 0x00000bc000007947 */ /* 0x000fea0003800000 */
.L_x_1176:
        /* <DEDUP_REMOVED lines=10> */
.L_x_1179:
[----:B------:R-:W0:Y:S02]  /*2040*/  I2F.S16 R5, R5 ;  /* 0x0000000500057306 */ /* 0x000e240000101400 */
[----:B0-----:R-:W-:-:S04]  /*2050*/  F2FP.PACK_AB R3, RZ, R5 ;  /* 0x00000005ff03723e */ /* 0x001fc800000000ff */
[----:B------:R-:W-:-:S05]  /*2060*/  PRMT R3, R3, 0x5410, RZ ;  /* 0x0000541003037816 */ /* 0x000fca00000000ff */
[----:B------:R0:W-:Y:S01]  /*2070*/  STG.E [R16.64], R3 ;  /* 0x0000000310007986 */ /* 0x0001e2000c101924 */
[----:B------:R-:W-:Y:S05]  /*2080*/  BRA `(.L_x_1173) ;  /* 0x00000ad000007947 */ /* 0x000fea0003800000 */
.L_x_1178:
[----:B------:R-:W0:Y:S02]  /*2090*/  I2F.F64.S16 R2, R5 ;  /* 0x0000000500027312 */ /* 0x000e240000101c00 */
[----:B0-----:R0:W-:Y:S01]  /*20a0*/  STG.E.64 [R16.64], R2 ;  /* 0x0000000210007986 */ /* 0x0011e2000c101b24 */
[----:B------:R-:W-:Y:S05]  /*20b0*/  BRA `(.L_x_1173) ;  /* 0x00000aa000007947 */ /* 0x000fea0003800000 */
.L_x_1168:
        /* <DEDUP_REMOVED lines=10> */
.L_x_1182:
[----:B------:R-:W0:Y:S01]  /*2160*/  I2F.F64.S16 R4, R5 ;  /* 0x0000000500047312 */ /* 0x000e220000101c00 */
[----:B------:R-:W-:-:S05]  /*2170*/  CS2R R6, SRZ ;  /* 0x0000000000067805 */ /* 0x000fca000001ff00 */
[----:B0-----:R0:W-:Y:S01]  /*2180*/  STG.E.128 [R16.64], R4 ;  /* 0x0000000410007986 */ /* 0x0011e2000c101d24 */
[----:B------:R-:W-:Y:S05]  /*2190*/  BRA `(.L_x_1173) ;  /* 0x000009c000007947 */ /* 0x000fea0003800000 */
.L_x_1181:
        /* <DEDUP_REMOVED lines=21> */
.L_x_1186:
[----:B------:R-:W-:Y:S05]  /*22f0*/  BSYNC B0 ;  /* 0x0000000000007941 */ /* 0x000fea0003800000 */
.L_x_1185:
[----:B------:R-:W-:-:S05]  /*2300*/  LOP3.LUT R3, R0, R3, RZ, 0xfc, !PT ;  /* 0x0000000300037212 */ /* 0x000fca00078efcff */
[----:B------:R0:W-:Y:S01]  /*2310*/  STG.E.U8 [R16.64], R3 ;  /* 0x0000000310007986 */ /* 0x0001e2000c101124 */
[----:B------:R-:W-:Y:S05]  /*2320*/  BRA `(.L_x_1173) ;  /* 0x0000083000007947 */ /* 0x000fea0003800000 */
.L_x_1184:
        /* <DEDUP_REMOVED lines=13> */
.L_x_1188:
[----:B------:R-:W-:Y:S01]  /*2400*/  IMAD.MOV.U32 R0, RZ, RZ, 0x7f ;  /* 0x0000007fff007424 */ /* 0x000fe200078e00ff */
[----:B------:R-:W-:-:S04]  /*2410*/  ISETP.GT.U32.AND P0, PT, R2, 0x7f800000, PT ;  /* 0x7f8000000200780c */ /* 0x000fc80003f04070 */
[----:B------:R-:W-:-:S04]  /*2420*/  SEL R0, R0, 0x7c, P0 ;  /* 0x0000007c00007807 */ /* 0x000fc80000000000 */
.L_x_1189:
[----:B------:R-:W-:Y:S05]  /*2430*/  BSYNC B0 ;  /* 0x0000000000007941 */ /* 0x000fea0003800000 */
.L_x_1187:
[----:B------:R-:W-:-:S04]  /*2440*/  LOP3.LUT R2, R5, 0x80000000, RZ, 0xc0, !PT ;  /* 0x8000000005027812 */ /* 0x000fc800078ec0ff */
[----:B------:R-:W-:-:S04]  /*2450*/  SHF.R.U32.HI R3, RZ, 0x18, R2 ;  /* 0x00000018ff037819 */ /* 0x000fc80000011602 */
[----:B------:R-:W-:-:S05]  /*2460*/  LOP3.LUT R3, R0, R3, RZ, 0xfc, !PT ;  /* 0x0000000300037212 */ /* 0x000fca00078efcff */
[----:B------:R0:W-:Y:S01]  /*2470*/  STG.E.U8 [R16.64], R3 ;  /* 0x0000000310007986 */ /* 0x0001e2000c101124 */
[----:B------:R-:W-:Y:S05]  /*2480*/  BRA `(.L_x_1173) ;  /* 0x000006d000007947 */ /* 0x000fea0003800000 */
.L_x_1183:
[----:B------:R-:W0:Y:S02]  /*2490*/  I2F.S16 R0, R5 ;  /* 0x0000000500007306 */ /* 0x000e240000101400 */
[----:B0-----:R-:W-:-:S05]  /*24a0*/  F2FP.BF16.PACK_AB R0, RZ, R0 ;  /* 0x00000000ff00723e */ /* 0x001fca00000010ff */
[----:B------:R0:W-:Y:S01]  /*24b0*/  STG.E.U16 [R16.64], R0 ;  /* 0x0000000010007986 */ /* 0x0001e2000c101524 */
[----:B------:R-:W-:Y:S05]  /*24c0*/  BRA `(.L_x_1173) ;  /* 0x0000069000007947 */ /* 0x000fea0003800000 */
.L_x_1180:
        /* <DEDUP_REMOVED lines=10> */
.L_x_1192:
        /* <DEDUP_REMOVED lines=17> */
.L_x_1195:
[----:B------:R-:W-:-:S04]  /*2680*/  LOP3.LUT R2, R5, 0x80000000, RZ, 0xc0, !PT ;  /* 0x8000000005027812 */ /* 0x000fc800078ec0ff */
[----:B------:R-:W-:-:S04]  /*2690*/  SHF.R.U32.HI R3, RZ, 0x18, R2 ;  /* 0x00000018ff037819 */ /* 0x000fc80000011602 */
[----:B------:R-:W-:-:S04]  /*26a0*/  LOP3.LUT R0, R0, R3, RZ, 0xfc, !PT ;  /* 0x0000000300007212 */ /* 0x000fc800078efcff */
[----:B------:R-:W-:Y:S02]  /*26b0*/  PRMT R8, R0, 0x7610, R8 ;  /* 0x0000761000087816 */ /* 0x000fe40000000008 */
.L_x_1194:
[----:B------:R-:W-:Y:S05]  /*26c0*/  BSYNC B0 ;  /* 0x0000000000007941 */ /* 0x000fea0003800000 */
.L_x_1193:
[----:B------:R0:W-:Y:S01]  /*26d0*/  STG.E.U8 [R16.64], R8 ;  /* 0x0000000810007986 */ /* 0x0001e2000c101124 */
[----:B------:R-:W-:Y:S05]  /*26e0*/  BRA `(.L_x_1173) ;  /* 0x0000047000007947 */ /* 0x000fea0003800000 */
.L_x_1191:
        /* <DEDUP_REMOVED lines=17> */
.L_x_1198:
[----:B------:R-:W-:-:S04]  /*2800*/  LOP3.LUT R2, R5, 0x80000000, RZ, 0xc0, !PT ;  /* 0x8000000005027812 */ /* 0x000fc800078ec0ff */
[----:B------:R-:W-:-:S04]  /*2810*/  SHF.R.U32.HI R3, RZ, 0x18, R2 ;  /* 0x00000018ff037819 */ /* 0x000fc80000011602 */
[----:B------:R-:W-:-:S04]  /*2820*/  LOP3.LUT R0, R0, R3, RZ, 0xfc, !PT ;  /* 0x0000000300007212 */ /* 0x000fc800078efcff */
[----:B------:R-:W-:Y:S02]  /*2830*/  PRMT R8, R0, 0x7610, R8 ;  /* 0x0000761000087816 */ /* 0x000fe40000000008 */
.L_x_1197:
[----:B------:R-:W-:Y:S05]  /*2840*/  BSYNC B0 ;  /* 0x0000000000007941 */ /* 0x000fea0003800000 */
.L_x_1196:
[----:B------:R0:W-:Y:S01]  /*2850*/  STG.E.U8 [R16.64], R8 ;  /* 0x0000000810007986 */ /* 0x0001e2000c101124 */
[----:B------:R-:W-:Y:S05]  /*2860*/  BRA `(.L_x_1173) ;  /* 0x000002f000007947 */ /* 0x000fea0003800000 */
.L_x_1190:
        /* <DEDUP_REMOVED lines=22> */
.L_x_1172:
        /* <DEDUP_REMOVED lines=20> */
.L_x_1200:
[----:B------:R-:W-:Y:S02]  /*2b10*/  IMAD.MOV.U32 R2, RZ, RZ, R5 ;  /* 0x000000ffff027224 */ /* 0x000fe400078e0005 */
[----:B------:R-:W-:-:S05]  /*2b20*/  IMAD.MOV.U32 R3, RZ, RZ, RZ ;  /* 0x000000ffff037224 */ /* 0x000fca00078e00ff */
[----:B------:R0:W-:Y:S01]  /*2b30*/  STG.E.64 [R16.64], R2 ;  /* 0x0000000210007986 */ /* 0x0001e2000c101b24 */
[----:B------:R-:W-:Y:S05]  /*2b40*/  BRA `(.L_x_1173) ;  /* 0x0000001000007947 */ /* 0x000fea0003800000 */
.L_x_1199:
[----:B------:R0:W-:Y:S02]  /*2b50*/  STG.E [R16.64], R5 ;  /* 0x0000000510007986 */ /* 0x0001e4000c101924 */
.L_x_1173:
[----:B------:R-:W-:-:S05]  /*2b60*/  IMAD R18, R18, 0x200, R23 ;  /* 0x0000020012127824 */ /* 0x000fca00078e0217 */
[----:B------:R-:W-:Y:S02]  /*2b70*/  IADD3 R19, R18, 0x80, RZ ;  /* 0x0000008012137810 */ /* 0x000fe40007ffe0ff */
.L_x_1139:
[----:B------:R-:W-:Y:S05]  /*2b80*/  BSYNC B7 ;  /* 0x0000000000077941 */ /* 0x000fea0003800000 */
.L_x_1138:
        /* <DEDUP_REMOVED lines=231> */
.L_x_1203:
        /* <DEDUP_REMOVED lines=20> */
.L_x_1208:
[----:B------:R-:W2:Y:S02]  /*3b40*/  LDG.E.U8 R0, [R2.64] ;  /* 0x0000002402007981 */ /* 0x000ea4000c1e1100 */
[----:B--2---:R-:W0:Y:S01]  /*3b50*/  I2F.U16 R0, R0 ;  /* 0x0000000000007306 */ /* 0x004e220000101000 */
[----:B------:R-:W-:Y:S05]  /*3b60*/  BRA `(.L_x_1210) ;  /* 0x00000ca000007947 */ /* 0x000fea0003800000 */
.L_x_1207:
        /* <DEDUP_REMOVED lines=9> */
.L_x_1212:
[----:B------:R-:W2:Y:S02]  /*3c00*/  LDG.E R0, [R2.64] ;  /* 0x0000002402007981 */ /* 0x000ea4000c1e1900 */
[----:B--2---:R-:W0:Y:S01]  /*3c10*/  I2F R0, R0 ;  /* 0x0000000000007306 */ /* 0x004e220000201400 */
[----:B------:R-:W-:Y:S05]  /*3c20*/  BRA `(.L_x_1210) ;  /* 0x00000be000007947 */ /* 0x000fea0003800000 */
.L_x_1211:
[----:B------:R-:W2:Y:S02]  /*3c30*/  LDG.E.U16 R0, [R2.64] ;  /* 0x0000002402007981 */ /* 0x000ea4000c1e1500 */
[----:B--2---:R-:W0:Y:S01]  /*3c40*/  I2F.S16 R0, R0 ;  /* 0x0000000000007306 */ /* 0x004e220000101400 */
[----:B------:R-:W-:Y:S05]  /*3c50*/  BRA `(.L_x_1210) ;  /* 0x00000bb000007947 */ /* 0x000fea0003800000 */
.L_x_1206:
        /* <DEDUP_REMOVED lines=8> */
.L_x_1214:
[----:B------:R-:W2:Y:S02]  /*3ce0*/  LDG.E.U16 R0, [R2.64] ;  /* 0x0000002402007981 */ /* 0x000ea4000c1e1500 */
[----:B--2---:R-:W-:Y:S01]  /*3cf0*/  HADD2.F32 R0, -RZ, R0.H0_H0 ;  /* 0x20000000ff007230 */ /* 0x004fe20000004100 */
[----:B------:R-:W-:Y:S05]  /*3d00*/  BRA `(.L_x_1210) ;  /* 0x00000b0000007947 */ /* 0x000fea0003800000 */
.L_x_1213:
        /* <DEDUP_REMOVED lines=8> */
.L_x_1216:
[----:B------:R-:W2:Y:S02]  /*3d90*/  LDG.E.U16 R0, [R2.64] ;  /* 0x0000002402007981 */ /* 0x000ea4000c1e1500 */
[----:B--2---:R-:W-:Y:S01]  /*3da0*/  HADD2.F32 R0, -RZ, R0.H0_H0 ;  /* 0x20000000ff007230 */ /* 0x004fe20000004100 */
[----:B------:R-:W-:Y:S05]  /*3db0*/  BRA `(.L_x_1210) ;  /* 0x00000a5000007947 */ /* 0x000fea0003800000 */
.L_x_1215:
[----:B------:R-:W2:Y:S02]  /*3dc0*/  LDG.E.64 R2, [R2.64] ;  /* 0x0000002402027981 */ /* 0x000ea4000c1e1b00 */
[----:B--2---:R-:W0:Y:S01]  /*3dd0*/  F2F.F32.F64 R0, R2 ;  /* 0x0000000200007310 */ /* 0x004e220000301000 */
[----:B------:R-:W0:-:S14]  /*3de0*/  DSETP.GEU.AND P0, PT, |R2|, c[0x2][0x0], PT ;  /* 0x008000000200762a */ /* 0x000e1c0003f0e200 */
[----:B0-----:R-:W-:Y:S01]  /*3df0*/  @!P0 FMUL R0, R0, 1.175494350822287508e-38 ;  /* 0x0080000000008820 */ /* 0x001fe20000400000 */
[----:B------:R-:W-:Y:S05]  /*3e00*/  BRA `(.L_x_1210) ;  /* 0x00000a0000007947 */ /* 0x000fea0003800000 */
.L_x_1205:
        /* <DEDUP_REMOVED lines=12> */
.L_x_1219:
[----:B------:R-:W2:Y:S02]  /*3ed0*/  LDG.E.64 R2, [R2.64] ;  /* 0x0000002402027981 */ /* 0x000ea4000c1e1b00 */
[----:B--2---:R-:W0:Y:S01]  /*3ee0*/  F2F.F32.F64 R0, R2 ;  /* 0x0000000200007310 */ /* 0x004e220000301000 */
[----:B------:R-:W0:-:S14]  /*3ef0*/  DSETP.GEU.AND P0, PT, |R2|, c[0x2][0x0], PT ;  /* 0x008000000200762a */ /* 0x000e1c0003f0e200 */
[----:B0-----:R-:W-:Y:S01]  /*3f00*/  @!P0 FMUL R0, R0, 1.175494350822287508e-38 ;  /* 0x0080000000008820 */ /* 0x001fe20000400000 */
[----:B------:R-:W-:Y:S05]  /*3f10*/  BRA `(.L_x_1210) ;  /* 0x000008f000007947 */ /* 0x000fea0003800000 */
.L_x_1218:
        /* <DEDUP_REMOVED lines=26> */
.L_x_1221:
        /* <DEDUP_REMOVED lines=13> */
.L_x_1220:
[----:B------:R-:W2:Y:S02]  /*4190*/  LDG.E.U16 R0, [R2.64] ;  /* 0x0000002402007981 */ /* 0x000ea4000c1e1500 */
[----:B--2---:R-:W-:Y:S01]  /*41a0*/  PRMT R0, RZ, 0x5410, R0 ;  /* 0x00005410ff007816 */ /* 0x004fe20000000000 */
[----:B------:R-:W-:Y:S05]  /*41b0*/  BRA `(.L_x_1210) ;  /* 0x0000065000007947 */ /* 0x000fea0003800000 */
.L_x_1217:
        /* <DEDUP_REMOVED lines=11> */
.L_x_1224:
        /* <DEDUP_REMOVED lines=20> */
.L_x_1226:
[----:B------:R-:W-:Y:S05]  /*43b0*/  BSYNC B0 ;  /* 0x0000000000007941 */ /* 0x000fea0003800000 */
.L_x_1225:
[----:B------:R-:W-:Y:S01]  /*43c0*/  LEA R3, R0, 0x3b800000, 0x17 ;  /* 0x3b80000000037811 */ /* 0x000fe200078eb8ff */
[----:B------:R-:W-:-:S05]  /*43d0*/  IMAD.SHL.U32 R0, R2, 0x100000, RZ ;  /* 0x0010000002007824 */ /* 0x000fca00078e00ff */
[----:B------:R-:W-:Y:S01]  /*43e0*/  LOP3.LUT R0, R3, R0, R4, 0xfe, !PT ;  /* 0x0000000003007212 */ /* 0x000fe200078efe04 */
[----:B------:R-:W-:Y:S05]  /*43f0*/  BRA `(.L_x_1210) ;  /* 0x0000041000007947 */ /* 0x000fea0003800000 */
.L_x_1223:
        /* <DEDUP_REMOVED lines=20> */
.L_x_1228:
[----:B------:R-:W-:Y:S05]  /*4540*/  BSYNC B0 ;  /* 0x0000000000007941 */ /* 0x000fea0003800000 */
.L_x_1227:
[----:B------:R-:W-:Y:S01]  /*4550*/  LEA R3, R0, 0x37800000, 0x17 ;  /* 0x3780000000037811 */ /* 0x000fe200078eb8ff */
[----:B------:R-:W-:-:S05]  /*4560*/  IMAD.SHL.U32 R0, R2, 0x200000, RZ ;  /* 0x0020000002007824 */ /* 0x000fca00078e00ff */
[----:B------:R-:W-:Y:S01]  /*4570*/  LOP3.LUT R0, R3, R0, R4, 0xfe, !PT ;  /* 0x0000000003007212 */ /* 0x000fe200078efe04 */
[----:B------:R-:W-:Y:S05]  /*4580*/  BRA `(.L_x_1210) ;  /* 0x0000028000007947 */ /* 0x000fea0003800000 */
.L_x_1222:
        /* <DEDUP_REMOVED lines=14> */
.L_x_1209:
        /* <DEDUP_REMOVED lines=21> */
.L_x_1230:
[----:B------:R-:W2:Y:S02]  /*47c0*/  LDG.E.64 R2, [R2.64] ;  /* 0x0000002402027981 */ /* 0x000ea4000c1e1b00 */
[----:B--2---:R0:W1:Y:S01]  /*47d0*/  I2F.U64 R0, R2 ;  /* 0x0000000200007312 */ /* 0x0040620000301000 */
[----:B------:R-:W-:Y:S05]  /*47e0*/  BRA `(.L_x_1210) ;  /* 0x0000002000007947 */ /* 0x000fea0003800000 */
.L_x_1229:
[----:B------:R-:W2:Y:S02]  /*47f0*/  LDG.E R0, [R2.64] ;  /* 0x0000002402007981 */ /* 0x000ea4000c1e1900 */
[----:B--2---:R-:W0:Y:S02]  /*4800*/  I2F.U32 R0, R0 ;  /* 0x0000000000007306 */ /* 0x004e240000201000 */
.L_x_1210:
[----:B------:R-:W-:Y:S05]  /*4810*/  BSYNC B6 ;  /* 0x0000000000067941 */ /* 0x000fea0003800000 */
.L_x_1204:
[----:B------:R-:W2:Y:S01]  /*4820*/  LDC.U8 R4, c[0x0][0x371] ;  /* 0x0000dc40ff047b82 */ /* 0x000ea20000000000 */
[----:B01---5:R-:W-:Y:S02]  /*4830*/  SHF.R.U32.HI R2, RZ, 0x1f, R0 ;  /* 0x0000001fff027819 */ /* 0x023fe40000011600 */
[----:B--2---:R-:W-:-:S04]  /*4840*/  PRMT R3, R4, 0x9910, RZ ;  /* 0x0000991004037816 */ /* 0x004fc800000000ff */
        /* <DEDUP_REMOVED lines=12> */
.L_x_1234:
[----:B------:R0:W-:Y:S01]  /*4910*/  STG.E.U8 [R16.64], R2 ;  /* 0x0000000210007986 */ /* 0x0001e2000c101124 */
[----:B------:R-:W-:Y:S05]  /*4920*/  BRA `(.L_x_1236) ;  /* 0x00000d5000007947 */ /* 0x000fea0003800000 */
.L_x_1233:
        /* <DEDUP_REMOVED lines=9> */
.L_x_1238:
[----:B------:R0:W-:Y:S01]  /*49c0*/  STG.E [R16.64], R2 ;  /* 0x0000000210007986 */ /* 0x0001e2000c101924 */
[----:B------:R-:W-:Y:S05]  /*49d0*/  BRA `(.L_x_1236) ;  /* 0x00000ca000007947 */ /* 0x000fea0003800000 */
.L_x_1237:
[----:B------:R0:W-:Y:S01]  /*49e0*/  STG.E.U16 [R16.64], R2 ;  /* 0x0000000210007986 */ /* 0x0001e2000c101524 */
[----:B------:R-:W-:Y:S05]  /*49f0*/  BRA `(.L_x_1236) ;  /* 0x00000c8000007947 */ /* 0x000fea0003800000 */
.L_x_1232:
        /* <DEDUP_REMOVED lines=9> */
.L_x_1240:
[----:B------:R-:W0:Y:S02]  /*4a90*/  I2F.S16 R0, R2 ;  /* 0x0000000200007306 */ /* 0x000e240000101400 */
[----:B0-----:R-:W-:-:S05]  /*4aa0*/  F2FP.PACK_AB R0, RZ, R0 ;  /* 0x00000000ff00723e */ /* 0x001fca00000000ff */
[----:B------:R0:W-:Y:S01]  /*4ab0*/  STG.E.U16 [R16.64], R0 ;  /* 0x0000000010007986 */ /* 0x0001e2000c101524 */
[----:B------:R-:W-:Y:S05]  /*4ac0*/  BRA `(.L_x_1236) ;  /* 0x00000bb000007947 */ /* 0x000fea0003800000 */
.L_x_1239:
        /* <DEDUP_REMOVED lines=10> */
.L_x_1242:
[----:B------:R-:W0:Y:S02]  /*4b70*/  I2F.S16 R2, R2 ;  /* 0x0000000200027306 */ /* 0x000e240000101400 */
[----:B0-----:R-:W-:-:S04]  /*4b80*/  F2FP.PACK_AB R3, RZ, R2 ;  /* 0x00000002ff03723e */ /* 0x001fc800000000ff */
[----:B------:R-:W-:-:S05]  /*4b90*/  PRMT R3, R3, 0x5410, RZ ;  /* 0x0000541003037816 */ /* 0x000fca00000000ff */
[----:B------:R0:W-:Y:S01]  /*4ba0*/  STG.E [R16.64], R3 ;  /* 0x0000000310007986 */ /* 0x0001e2000c101924 */
[----:B------:R-:W-:Y:S05]  /*4bb0*/  BRA `(.L_x_1236) ;  /* 0x00000ac000007947 */ /* 0x000fea0003800000 */
.L_x_1241:
[----:B------:R-:W0:Y:S02]  /*4bc0*/  I2F.F64.S16 R2, R2 ;  /* 0x0000000200027312 */ /* 0x000e240000101c00 */
[----:B0-----:R0:W-:Y:S01]  /*4bd0*/  STG.E.64 [R16.64], R2 ;  /* 0x0000000210007986 */ /* 0x0011e2000c101b24 */
[----:B------:R-:W-:Y:S05]  /*4be0*/  BRA `(.L_x_1236) ;  /* 0x00000a9000007947 */ /* 0x000fea0003800000 */
.L_x_1231:
        /* <DEDUP_REMOVED lines=10> */
.L_x_1245:
[----:B------:R-:W0:Y:S01]  /*4c90*/  I2F.F64.S16 R4, R2 ;  /* 0x0000000200047312 */ /* 0x000e220000101c00 */
[----:B------:R-:W-:-:S05]  /*4ca0*/  CS2R R6, SRZ ;  /* 0x0000000000067805 */ /* 0x000fca000001ff00 */
[----:B0-----:R0:W-:Y:S01]  /*4cb0*/  STG.E.128 [R16.64], R4 ;  /* 0x0000000410007986 */ /* 0x0011e2000c101d24 */
[----:B------:R-:W-:Y:S05]  /*4cc0*/  BRA `(.L_x_1236) ;  /* 0x000009b000007947 */ /* 0x000fea0003800000 */
.L_x_1244:
        /* <DEDUP_REMOVED lines=21> */
.L_x_1249:
[----:B------:R-:W-:Y:S05]  /*4e20*/  BSYNC B0 ;  /* 0x0000000000007941 */ /* 0x000fea0003800000 */
.L_x_1248:
[----:B------:R-:W-:-:S05]  /*4e30*/  LOP3.LUT R3, R0, R3, RZ, 0xfc, !PT ;  /* 0x0000000300037212 */ /* 0x000fca00078efcff */
[----:B------:R0:W-:Y:S01]  /*4e40*/  STG.E.U8 [R16.64], R3 ;  /* 0x0000000310007986 */ /* 0x0001e2000c101124 */
[----:B------:R-:W-:Y:S05]  /*4e50*/  BRA `(.L_x_1236) ;  /* 0x0000082000007947 */ /* 0x000fea0003800000 */
.L_x_1247:
        /* <DEDUP_REMOVED lines=13> */
.L_x_1251:
[----:B------:R-:W-:Y:S01]  /*4f30*/  IMAD.MOV.U32 R0, RZ, RZ, 0x7f ;  /* 0x0000007fff007424 */ /* 0x000fe200078e00ff */
[----:B------:R-:W-:-:S04]  /*4f40*/  ISETP.GT.U32.AND P0, PT, R3, 0x7f800000, PT ;  /* 0x7f8000000300780c */ /* 0x000fc80003f04070 */
[----:B------:R-:W-:-:S04]  /*4f50*/  SEL R0, R0, 0x7c, P0 ;  /* 0x0000007c00007807 */ /* 0x000fc80000000000 */
.L_x_1252:
[----:B------:R-:W-:Y:S05]  /*4f60*/  BSYNC B0 ;  /* 0x0000000000007941 */ /* 0x000fea0003800000 */
.L_x_1250:
[----:B------:R-:W-:-:S04]  /*4f70*/  LOP3.LUT R2, R5, 0x80000000, RZ, 0xc0, !PT ;  /* 0x8000000005027812 */ /* 0x000fc800078ec0ff */
[----:B------:R-:W-:-:S04]  /*4f80*/  SHF.R.U32.HI R3, RZ, 0x18, R2 ;  /* 0x00000018ff037819 */ /* 0x000fc80000011602 */
[----:B------:R-:W-:-:S05]  /*4f90*/  LOP3.LUT R3, R0, R3, RZ, 0xfc, !PT ;  /* 0x0000000300037212 */ /* 0x000fca00078efcff */
[----:B------:R0:W-:Y:S01]  /*4fa0*/  STG.E.U8 [R16.64], R3 ;  /* 0x0000000310007986 */ /* 0x0001e2000c101124 */
[----:B------:R-:W-:Y:S05]  /*4fb0*/  BRA `(.L_x_1236) ;  /* 0x000006c000007947 */ /* 0x000fea0003800000 */
.L_x_1246:
[----:B------:R-:W0:Y:S02]  /*4fc0*/  I2F.S16 R0, R2 ;  /* 0x0000000200007306 */ /* 0x000e240000101400 */
[----:B0-----:R-:W-:-:S05]  /*4fd0*/  F2FP.BF16.PACK_AB R0, RZ, R0 ;  /* 0x00000000ff00723e */ /* 0x001fca00000010ff */
[----:B------:R0:W-:Y:S01]  /*4fe0*/  STG.E.U16 [R16.64], R0 ;  /* 0x0000000010007986 */ /* 0x0001e2000c101524 */
[----:B------:R-:W-:Y:S05]  /*4ff0*/  BRA `(.L_x_1236) ;  /* 0x0000068000007947 */ /* 0x000fea0003800000 */
.L_x_1243:
        /* <DEDUP_REMOVED lines=10> */
.L_x_1255:
        /* <DEDUP_REMOVED lines=17> */
.L_x_1258:
[----:B------:R-:W-:-:S04]  /*51b0*/  LOP3.LUT R2, R5, 0x80000000, RZ, 0xc0, !PT ;  /* 0x8000000005027812 */ /* 0x000fc800078ec0ff */
[----:B------:R-:W-:-:S04]  /*51c0*/  SHF.R.U32.HI R3, RZ, 0x18, R2 ;  /* 0x00000018ff037819 */ /* 0x000fc80000011602 */
[----:B------:R-:W-:-:S04]  /*51d0*/  LOP3.LUT R0, R0, R3, RZ, 0xfc, !PT ;  /* 0x0000000300007212 */ /* 0x000fc800078efcff */
[----:B------:R-:W-:Y:S02]  /*51e0*/  PRMT R8, R0, 0x7610, R8 ;  /* 0x0000761000087816 */ /* 0x000fe40000000008 */
.L_x_1257:
[----:B------:R-:W-:Y:S05]  /*51f0*/  BSYNC B0 ;  /* 0x0000000000007941 */ /* 0x000fea0003800000 */
.L_x_1256:
[----:B------:R0:W-:Y:S01]  /*5200*/  STG.E.U8 [R16.64], R8 ;  /* 0x0000000810007986 */ /* 0x0001e2000c101124 */
[----:B------:R-:W-:Y:S05]  /*5210*/  BRA `(.L_x_1236) ;  /* 0x0000046000007947 */ /* 0x000fea0003800000 */
.L_x_1254:
        /* <DEDUP_REMOVED lines=17> */
.L_x_1261:
[----:B------:R-:W-:-:S04]  /*5330*/  LOP3.LUT R2, R5, 0x80000000, RZ, 0xc0, !PT ;  /* 0x8000000005027812 */ /* 0x000fc800078ec0ff */
[----:B------:R-:W-:-:S04]  /*5340*/  SHF.R.U32.HI R3, RZ, 0x18, R2 ;  /* 0x00000018ff037819 */ /* 0x000fc80000011602 */
[----:B------:R-:W-:-:S04]  /*5350*/  LOP3.LUT R0, R0, R3, RZ, 0xfc, !PT ;  /* 0x0000000300007212 */ /* 0x000fc800078efcff */
[----:B------:R-:W-:Y:S02]  /*5360*/  PRMT R8, R0, 0x7610, R8 ;  /* 0x0000761000087816 */ /* 0x000fe40000000008 */
.L_x_1260:
[----:B------:R-:W-:Y:S05]  /*5370*/  BSYNC B0 ;  /* 0x0000000000007941 */ /* 0x000fea0003800000 */
.L_x_1259:
[----:B------:R0:W-:Y:S01]  /*5380*/  STG.E.U8 [R16.64], R8 ;  /* 0x0000000810007986 */ /* 0x0001e2000c101124 */
[----:B------:R-:W-:Y:S05]  /*5390*/  BRA `(.L_x_1236) ;  /* 0x000002e000007947 */ /* 0x000fea0003800000 */
.L_x_1253:
        /* <DEDUP_REMOVED lines=22> */
.L_x_1235:
        /* <DEDUP_REMOVED lines=20> */
.L_x_1263:
[----:B------:R-:W-:-:S05]  /*5640*/  IMAD.MOV.U32 R3, RZ, RZ, RZ ;  /* 0x000000ffff037224 */ /* 0x000fca00078e00ff */
[----:B------:R0:W-:Y:S01]  /*5650*/  STG.E.64 [R16.64], R2 ;  /* 0x0000000210007986 */ /* 0x0001e2000c101b24 */
[----:B------:R-:W-:Y:S05]  /*5660*/  BRA `(.L_x_1236) ;  /* 0x0000001000007947 */ /* 0x000fea0003800000 */
.L_x_1262:
[----:B------:R0:W-:Y:S02]  /*5670*/  STG.E [R16.64], R2 ;  /* 0x0000000210007986 */ /* 0x0001e4000c101924 */
.L_x_1236:
        /* <DEDUP_REMOVED lines=231> */
.L_x_1264:
        /* <DEDUP_REMOVED lines=20> */
.L_x_1269:
[----:B------:R-:W2:Y:S02]  /*6630*/  LDG.E.U8 R0, [R2.64] ;  /* 0x0000002402007981 */ /* 0x000ea4000c1e1100 */
[----:B--2---:R-:W0:Y:S01]  /*6640*/  I2F.U16 R0, R0 ;  /* 0x0000000000007306 */ /* 0x004e220000101000 */
[----:B------:R-:W-:Y:S05]  /*6650*/  BRA `(.L_x_1271) ;  /* 0x00000ca000007947 */ /* 0x000fea0003800000 */
.L_x_1268:
        /* <DEDUP_REMOVED lines=9> */
.L_x_1273:
[----:B------:R-:W2:Y:S02]  /*66f0*/  LDG.E R0, [R2.64] ;  /* 0x0000002402007981 */ /* 0x000ea4000c1e1900 */
[----:B--2---:R-:W0:Y:S01]  /*6700*/  I2F R0, R0 ;  /* 0x0000000000007306 */ /* 0x004e220000201400 */
[----:B------:R-:W-:Y:S05]  /*6710*/  BRA `(.L_x_1271) ;  /* 0x00000be000007947 */ /* 0x000fea0003800000 */
.L_x_1272:
[----:B------:R-:W2:Y:S02]  /*6720*/  LDG.E.U16 R0, [R2.64] ;  /* 0x0000002402007981 */ /* 0x000ea4000c1e1500 */
[----:B--2---:R-:W0:Y:S01]  /*6730*/  I2F.S16 R0, R0 ;  /* 0x0000000000007306 */ /* 0x004e220000101400 */
[----:B------:R-:W-:Y:S05]  /*6740*/  BRA `(.L_x_1271) ;  /* 0x00000bb000007947 */ /* 0x000fea0003800000 */
.L_x_1267:
        /* <DEDUP_REMOVED lines=8> */
.L_x_1275:
[----:B------:R-:W2:Y:S02]  /*67d0*/  LDG.E.U16 R0, [R2.64] ;  /* 0x0000002402007981 */ /* 0x000ea4000c1e1500 */
[----:B--2---:R-:W-:Y:S01]  /*67e0*/  HADD2.F32 R0, -RZ, R0.H0_H0 ;  /* 0x20000000ff007230 */ /* 0x004fe20000004100 */
[----:B------:R-:W-:Y:S05]  /*67f0*/  BRA `(.L_x_1271) ;  /* 0x00000b0000007947 */ /* 0x000fea0003800000 */
.L_x_1274:
        /* <DEDUP_REMOVED lines=8> */
.L_x_1277:
[----:B------:R-:W2:Y:S02]  /*6880*/  LDG.E.U16 R0, [R2.64] ;  /* 0x0000002402007981 */ /* 0x000ea4000c1e1500 */
[----:B--2---:R-:W-:Y:S01]  /*6890*/  HADD2.F32 R0, -RZ, R0.H0_H0 ;  /* 0x20000000ff007230 */ /* 0x004fe20000004100 */
[----:B------:R-:W-:Y:S05]  /*68a0*/  BRA `(.L_x_1271) ;  /* 0x00000a5000007947 */ /* 0x000fea0003800000 */
.L_x_1276:
[----:B------:R-:W2:Y:S02]  /*68b0*/  LDG.E.64 R2, [R2.64] ;  /* 0x0000002402027981 */ /* 0x000ea4000c1e1b00 */
[----:B--2---:R-:W0:Y:S01]  /*68c0*/  F2F.F32.F64 R0, R2 ;  /* 0x0000000200007310 */ /* 0x004e220000301000 */
[----:B------:R-:W0:-:S14]  /*68d0*/  DSETP.GEU.AND P0, PT, |R2|, c[0x2][0x0], PT ;  /* 0x008000000200762a */ /* 0x000e1c0003f0e200 */
[----:B0-----:R-:W-:Y:S01]  /*68e0*/  @!P0 FMUL R0, R0, 1.175494350822287508e-38 ;  /* 0x0080000000008820 */ /* 0x001fe20000400000 */
[----:B------:R-:W-:Y:S05]  /*68f0*/  BRA `(.L_x_1271) ;  /* 0x00000a0000007947 */ /* 0x000fea0003800000 */
.L_x_1266:
        /* <DEDUP_REMOVED lines=12> */
.L_x_1280:
[----:B------:R-:W2:Y:S02]  /*69c0*/  LDG.E.64 R2, [R2.64] ;  /* 0x0000002402027981 */ /* 0x000ea4000c1e1b00 */
[----:B--2---:R-:W0:Y:S01]  /*69d0*/  F2F.F32.F64 R0, R2 ;  /* 0x0000000200007310 */ /* 0x004e220000301000 */
[----:B------:R-:W0:-:S14]  /*69e0*/  DSETP.GEU.AND P0, PT, |R2|, c[0x2][0x0], PT ;  /* 0x008000000200762a */ /* 0x000e1c0003f0e200 */
[----:B0-----:R-:W-:Y:S01]  /*69f0*/  @!P0 FMUL R0, R0, 1.175494350822287508e-38 ;  /* 0x0080000000008820 */ /* 0x001fe20000400000 */
[----:B------:R-:W-:Y:S05]  /*6a00*/  BRA `(.L_x_1271) ;  /* 0x000008f000007947 */ /* 0x000fea0003800000 */
.L_x_1279:
        /* <DEDUP_REMOVED lines=26> */
.L_x_1282:
        /* <DEDUP_REMOVED lines=13> */
.L_x_1281:
[----:B------:R-:W2:Y:S02]  /*6c80*/  LDG.E.U16 R0, [R2.64] ;  /* 0x0000002402007981 */ /* 0x000ea4000c1e1500 */
[----:B--2---:R-:W-:Y:S01]  /*6c90*/  PRMT R0, RZ, 0x5410, R0 ;  /* 0x00005410ff007816 */ /* 0x004fe20000000000 */
[----:B------:R-:W-:Y:S05]  /*6ca0*/  BRA `(.L_x_1271) ;  /* 0x0000065000007947 */ /* 0x000fea0003800000 */
.L_x_1278:
        /* <DEDUP_REMOVED lines=11> */
.L_x_1285:
        /* <DEDUP_REMOVED lines=20> */
.L_x_1287:
[----:B------:R-:W-:Y:S05]  /*6ea0*/  BSYNC B0 ;  /* 0x0000000000007941 */ /* 0x000fea0003800000 */
.L_x_1286:
[----:B------:R-:W-:Y:S01]  /*6eb0*/  LEA R3, R0, 0x3b800000, 0x17 ;  /* 0x3b80000000037811 */ /* 0x000fe200078eb8ff */
[----:B------:R-:W-:-:S05]  /*6ec0*/  IMAD.SHL.U32 R0, R2, 0x100000, RZ ;  /* 0x0010000002007824 */ /* 0x000fca00078e00ff */
[----:B------:R-:W-:Y:S01]  /*6ed0*/  LOP3.LUT R0, R3, R0, R4, 0xfe, !PT ;  /* 0x0000000003007212 */ /* 0x000fe200078efe04 */
[----:B------:R-:W-:Y:S05]  /*6ee0*/  BRA `(.L_x_1271) ;  /* 0x0000041000007947 */ /* 0x000fea0003800000 */
.L_x_1284:
        /* <DEDUP_REMOVED lines=20> */
.L_x_1289:
[----:B------:R-:W-:Y:S05]  /*7030*/  BSYNC B0 ;  /* 0x0000000000007941 */ /* 0x000fea0003800000 */
.L_x_1288:
[----:B------:R-:W-:Y:S01]  /*7040*/  LEA R3, R0, 0x37800000, 0x17 ;  /* 0x3780000000037811 */ /* 0x000fe200078eb8ff */
[----:B------:R-:W-:-:S05]  /*7050*/  IMAD.SHL.U32 R0, R2, 0x200000, RZ ;  /* 0x0020000002007824 */ /* 0x000fca00078e00ff */
[----:B------:R-:W-:Y:S01]  /*7060*/  LOP3.LUT R0, R3, R0, R4, 0xfe, !PT ;  /* 0x0000000003007212 */ /* 0x000fe200078efe04 */
[----:B------:R-:W-:Y:S05]  /*7070*/  BRA `(.L_x_1271) ;  /* 0x0000028000007947 */ /* 0x000fea0003800000 */
.L_x_1283:
        /* <DEDUP_REMOVED lines=14> */
.L_x_1270:
        /* <DEDUP_REMOVED lines=21> */
.L_x_1291:
[----:B------:R-:W2:Y:S02]  /*72b0*/  LDG.E.64 R2, [R2.64] ;  /* 0x0000002402027981 */ /* 0x000ea4000c1e1b00 */
[----:B--2---:R0:W1:Y:S01]  /*72c0*/  I2F.U64 R0, R2 ;  /* 0x0000000200007312 */ /* 0x0040620000301000 */
[----:B------:R-:W-:Y:S05]  /*72d0*/  BRA `(.L_x_1271) ;  /* 0x0000002000007947 */ /* 0x000fea0003800000 */
.L_x_1290:
[----:B------:R-:W2:Y:S02]  /*72e0*/  LDG.E R0, [R2.64] ;  /* 0x0000002402007981 */ /* 0x000ea4000c1e1900 */
[----:B--2---:R-:W0:Y:S02]  /*72f0*/  I2F.U32 R0, R0 ;  /* 0x0000000000007306 */ /* 0x004e240000201000 */
.L_x_1271:
[----:B------:R-:W-:Y:S05]  /*7300*/  BSYNC B6 ;  /* 0x0000000000067941 */ /* 0x000fea0003800000 */
.L_x_1265:
        /* <DEDUP_REMOVED lines=15> */
.L_x_1295:
[----:B------:R0:W-:Y:S01]  /*7400*/  STG.E.U8 [R16.64], R2 ;  /* 0x0000000210007986 */ /* 0x0001e2000c101124 */
[----:B------:R-:W-:Y:S05]  /*7410*/  BRA `(.L_x_1297) ;  /* 0x00000d5000007947 */ /* 0x000fea0003800000 */
.L_x_1294:
        /* <DEDUP_REMOVED lines=9> */
.L_x_1299:
[----:B------:R0:W-:Y:S01]  /*74b0*/  STG.E [R16.64], R2 ;  /* 0x0000000210007986 */ /* 0x0001e2000c101924 */
[----:B------:R-:W-:Y:S05]  /*74c0*/  BRA `(.L_x_1297) ;  /* 0x00000ca000007947 */ /* 0x000fea0003800000 */
.L_x_1298:
[----:B------:R0:W-:Y:S01]  /*74d0*/  STG.E.U16 [R16.64], R2 ;  /* 0x0000000210007986 */ /* 0x0001e2000c101524 */
[----:B------:R-:W-:Y:S05]  /*74e0*/  BRA `(.L_x_1297) ;  /* 0x00000c8000007947 */ /* 0x000fea0003800000 */
.L_x_1293:
        /* <DEDUP_REMOVED lines=9> */
.L_x_1301:
[----:B------:R-:W0:Y:S02]  /*7580*/  I2F.S16 R0, R2 ;  /* 0x0000000200007306 */ /* 0x000e240000101400 */
[----:B0-----:R-:W-:-:S05]  /*7590*/  F2FP.PACK_AB R0, RZ, R0 ;  /* 0x00000000ff00723e */ /* 0x001fca00000000ff */
[----:B------:R0:W-:Y:S01]  /*75a0*/  STG.E.U16 [R16.64], R0 ;  /* 0x0000000010007986 */ /* 0x0001e2000c101524 */
[----:B------:R-:W-:Y:S05]  /*75b0*/  BRA `(.L_x_1297) ;  /* 0x00000bb000007947 */ /* 0x000fea0003800000 */
.L_x_1300:
        /* <DEDUP_REMOVED lines=10> */
.L_x_1303:
[----:B------:R-:W0:Y:S02]  /*7660*/  I2F.S16 R2, R2 ;  /* 0x0000000200027306 */ /* 0x000e240000101400 */
[----:B0-----:R-:W-:-:S04]  /*7670*/  F2FP.PACK_AB R3, RZ, R2 ;  /* 0x00000002ff03723e */ /* 0x001fc800000000ff */
[----:B------:R-:W-:-:S05]  /*7680*/  PRMT R3, R3, 0x5410, RZ ;  /* 0x0000541003037816 */ /* 0x000fca00000000ff */
[----:B------:R0:W-:Y:S01]  /*7690*/  STG.E [R16.64], R3 ;  /* 0x0000000310007986 */ /* 0x0001e2000c101924 */
[----:B------:R-:W-:Y:S05]  /*76a0*/  BRA `(.L_x_1297) ;  /* 0x00000ac000007947 */ /* 0x000fea0003800000 */
.L_x_1302:
[----:B------:R-:W0:Y:S02]  /*76b0*/  I2F.F64.S16 R2, R2 ;  /* 0x0000000200027312 */ /* 0x000e240000101c00 */
[----:B0-----:R0:W-:Y:S01]  /*76c0*/  STG.E.64 [R16.64], R2 ;  /* 0x0000000210007986 */ /* 0x0011e2000c101b24 */
[----:B------:R-:W-:Y:S05]  /*76d0*/  BRA `(.L_x_1297) ;  /* 0x00000a9000007947 */ /* 0x000fea0003800000 */
.L_x_1292:
        /* <DEDUP_REMOVED lines=10> */
.L_x_1306:
[----:B------:R-:W0:Y:S01]  /*7780*/  I2F.F64.S16 R4, R2 ;  /* 0x0000000200047312 */ /* 0x000e220000101c00 */
[----:B------:R-:W-:-:S05]  /*7790*/  CS2R R6, SRZ ;  /* 0x0000000000067805 */ /* 0x000fca000001ff00 */
[----:B0-----:R0:W-:Y:S01]  /*77a0*/  STG.E.128 [R16.64], R4 ;  /* 0x0000000410007986 */ /* 0x0011e2000c101d24 */
[----:B------:R-:W-:Y:S05]  /*77b0*/  BRA `(.L_x_1297) ;  /* 0x000009b000007947 */ /* 0x000fea0003800000 */
.L_x_1305:
        /* <DEDUP_REMOVED lines=21> */
.L_x_1310:
[----:B------:R-:W-:Y:S05]  /*7910*/  BSYNC B0 ;  /* 0x0000000000007941 */ /* 0x000fea0003800000 */
.L_x_1309:
[----:B------:R-:W-:-:S05]  /*7920*/  LOP3.LUT R3, R0, R3, RZ, 0xfc, !PT ;  /* 0x0000000300037212 */ /* 0x000fca00078efcff */
[----:B------:R0:W-:Y:S01]  /*7930*/  STG.E.U8 [R16.64], R3 ;  /* 0x0000000310007986 */ /* 0x0001e2000c101124 */
[----:B------:R-:W-:Y:S05]  /*7940*/  BRA `(.L_x_1297) ;  /* 0x0000082000007947 */ /* 0x000fea0003800000 */
.L_x_1308:
        /* <DEDUP_REMOVED lines=13> */
.L_x_1312:
[----:B------:R-:W-:Y:S01]  /*7a20*/  IMAD.MOV.U32 R0, RZ, RZ, 0x7f ;  /* 0x0000007fff007424 */ /* 0x000fe200078e00ff */
[----:B------:R-:W-:-:S04]  /*7a30*/  ISETP.GT.U32.AND P0, PT, R3, 0x7f800000, PT ;  /* 0x7f8000000300780c */ /* 0x000fc80003f04070 */
[----:B------:R-:W-:-:S04]  /*7a40*/  SEL R0, R0, 0x7c, P0 ;  /* 0x0000007c00007807 */ /* 0x000fc80000000000 */
.L_x_1313:
[----:B------:R-:W-:Y:S05]  /*7a50*/  BSYNC B0 ;  /* 0x0000000000007941 */ /* 0x000fea0003800000 */
.L_x_1311:
[----:B------:R-:W-:-:S04]  /*7a60*/  LOP3.LUT R2, R5, 0x80000000, RZ, 0xc0, !PT ;  /* 0x8000000005027812 */ /* 0x000fc800078ec0ff */
[----:B------:R-:W-:-:S04]  /*7a70*/  SHF.R.U32.HI R3, RZ, 0x18, R2 ;  /* 0x00000018ff037819 */ /* 0x000fc80000011602 */
[----:B------:R-:W-:-:S05]  /*7a80*/  LOP3.LUT R3, R0, R3, RZ, 0xfc, !PT ;  /* 0x0000000300037212 */ /* 0x000fca00078efcff */
[----:B------:R0:W-:Y:S01]  /*7a90*/  STG.E.U8 [R16.64], R3 ;  /* 0x0000000310007986 */ /* 0x0001e2000c101124 */
[----:B------:R-:W-:Y:S05]  /*7aa0*/  BRA `(.L_x_1297) ;  /* 0x000006c000007947 */ /* 0x000fea0003800000 */
.L_x_1307:
[----:B------:R-:W0:Y:S02]  /*7ab0*/  I2F.S16 R0, R2 ;  /* 0x0000000200007306 */ /* 0x000e240000101400 */
[----:B0-----:R-:W-:-:S05]  /*7ac0*/  F2FP.BF16.PACK_AB R0, RZ, R0 ;  /* 0x00000000ff00723e */ /* 0x001fca00000010ff */
[----:B------:R0:W-:Y:S01]  /*7ad0*/  STG.E.U16 [R16.64], R0 ;  /* 0x0000000010007986 */ /* 0x0001e2000c101524 */
[----:B------:R-:W-:Y:S05]  /*7ae0*/  BRA `(.L_x_1297) ;  /* 0x0000068000007947 */ /* 0x000fea0003800000 */
.L_x_1304:
        /* <DEDUP_REMOVED lines=10> */
.L_x_1316:
        /* <DEDUP_REMOVED lines=17> */
.L_x_1319:
[----:B------:R-:W-:-:S04]  /*7ca0*/  LOP3.LUT R2, R5, 0x80000000, RZ, 0xc0, !PT ;  /* 0x8000000005027812 */ /* 0x000fc800078ec0ff */
[----:B------:R-:W-:-:S04]  /*7cb0*/  SHF.R.U32.HI R3, RZ, 0x18, R2 ;  /* 0x00000018ff037819 */ /* 0x000fc80000011602 */
[----:B------:R-:W-:-:S04]  /*7cc0*/  LOP3.LUT R0, R0, R3, RZ, 0xfc, !PT ;  /* 0x0000000300007212 */ /* 0x000fc800078efcff */
[----:B------:R-:W-:Y:S02]  /*7cd0*/  PRMT R8, R0, 0x7610, R8 ;  /* 0x0000761000087816 */ /* 0x000fe40000000008 */
.L_x_1318:
[----:B------:R-:W-:Y:S05]  /*7ce0*/  BSYNC B0 ;  /* 0x0000000000007941 */ /* 0x000fea0003800000 */
.L_x_1317:
[----:B------:R0:W-:Y:S01]  /*7cf0*/  STG.E.U8 [R16.64], R8 ;  /* 0x0000000810007986 */ /* 0x0001e2000c101124 */
[----:B------:R-:W-:Y:S05]  /*7d00*/  BRA `(.L_x_1297) ;  /* 0x0000046000007947 */ /* 0x000fea0003800000 */
.L_x_1315:
        /* <DEDUP_REMOVED lines=17> */
.L_x_1322:
[----:B------:R-:W-:-:S04]  /*7e20*/  LOP3.LUT R2, R5, 0x80000000, RZ, 0xc0, !PT ;  /* 0x8000000005027812 */ /* 0x000fc800078ec0ff */
[----:B------:R-:W-:-:S04]  /*7e30*/  SHF.R.U32.HI R3, RZ, 0x18, R2 ;  /* 0x00000018ff037819 */ /* 0x000fc80000011602 */
[----:B------:R-:W-:-:S04]  /*7e40*/  LOP3.LUT R0, R0, R3, RZ, 0xfc, !PT ;  /* 0x0000000300007212 */ /* 0x000fc800078efcff */
[----:B------:R-:W-:Y:S02]  /*7e50*/  PRMT R8, R0, 0x7610, R8 ;  /* 0x0000761000087816 */ /* 0x000fe40000000008 */
.L_x_1321:
[----:B------:R-:W-:Y:S05]  /*7e60*/  BSYNC B0 ;  /* 0x0000000000007941 */ /* 0x000fea0003800000 */
.L_x_1320:
[----:B------:R0:W-:Y:S01]  /*7e70*/  STG.E.U8 [R16.64], R8 ;  /* 0x0000000810007986 */ /* 0x0001e2000c101124 */
[----:B------:R-:W-:Y:S05]  /*7e80*/  BRA `(.L_x_1297) ;  /* 0x000002e000007947 */ /* 0x000fea0003800000 */
.L_x_1314:
        /* <DEDUP_REMOVED lines=22> */
.L_x_1296:
        /* <DEDUP_REMOVED lines=20> */
.L_x_1324:
[----:B------:R-:W-:-:S05]  /*8130*/  IMAD.MOV.U32 R3, RZ, RZ, RZ ;  /* 0x000000ffff037224 */ /* 0x000fca00078e00ff */
[----:B------:R0:W-:Y:S01]  /*8140*/  STG.E.64 [R16.64], R2 ;  /* 0x0000000210007986 */ /* 0x0001e2000c101b24 */
[----:B------:R-:W-:Y:S05]  /*8150*/  BRA `(.L_x_1297) ;  /* 0x0000001000007947 */ /* 0x000fea0003800000 */
.L_x_1323:
[----:B------:R0:W-:Y:S02]  /*8160*/  STG.E [R16.64], R2 ;  /* 0x0000000210007986 */ /* 0x0001e4000c101924 */
.L_x_1297:
[----:B------:R-:W-:Y:S02]  /*8170*/  IADD3 R19, R19, 0x80, RZ ;  /* 0x0000008013137810 */ /* 0x000fe40007ffe0ff */
.L_x_1202:
[----:B------:R-:W-:Y:S05]  /*8180*/  BSYNC B7 ;  /* 0x0000000000077941 */ /* 0x000fea0003800000 */
.L_x_1201:
        /* <DEDUP_REMOVED lines=230> */
.L_x_1325:
        /* <DEDUP_REMOVED lines=20> */
.L_x_1330:
[----:B------:R-:W2:Y:S02]  /*9130*/  LDG.E.U8 R0, [R2.64] ;  /* 0x0000002402007981 */ /* 0x000ea4000c1e1100 */
[----:B--2---:R-:W0:Y:S01]  /*9140*/  I2F.U16 R0, R0 ;  /* 0x0000000000007306 */ /* 0x004e220000101000 */
[----:B------:R-:W-:Y:S05]  /*9150*/  BRA `(.L_x_1332) ;  /* 0x00000ca000007947 */ /* 0x000fea0003800000 */
.L_x_1329:
        /* <DEDUP_REMOVED lines=9> */
.L_x_1334:
[----:B------:R-:W2:Y:S02]  /*91f0*/  LDG.E R0, [R2.64] ;  /* 0x0000002402007981 */ /* 0x000ea4000c1e1900 */
[----:B--2---:R-:W0:Y:S01]  /*9200*/  I2F R0, R0 ;  /* 0x0000000000007306 */ /* 0x004e220000201400 */
[----:B------:R-:W-:Y:S05]  /*9210*/  BRA `(.L_x_1332) ;  /* 0x00000be000007947 */ /* 0x000fea0003800000 */
.L_x_1333:
[----:B------:R-:W2:Y:S02]  /*9220*/  LDG.E.U16 R0, [R2.64] ;  /* 0x0000002402007981 */ /* 0x000ea4000c1e1500 */
[----:B--2---:R-:W0:Y:S01]  /*9230*/  I2F.S16 R0, R0 ;  /* 0x0000000000007306 */ /* 0x004e220000101400 */
[----:B------:R-:W-:Y:S05]  /*9240*/  BRA `(.L_x_1332) ;  /* 0x00000bb000007947 */ /* 0x000fea0003800000 */
.L_x_1328:
        /* <DEDUP_REMOVED lines=8> */
.L_x_1336:
[----:B------:R-:W2:Y:S02]  /*92d0*/  LDG.E.U16 R0, [R2.64] ;  /* 0x0000002402007981 */ /* 0x000ea4000c1e1500 */
[----:B--2---:R-:W-:Y:S01]  /*92e0*/  HADD2.F32 R0, -RZ, R0.H0_H0 ;  /* 0x20000000ff007230 */ /* 0x004fe20000004100 */
[----:B------:R-:W-:Y:S05]  /*92f0*/  BRA `(.L_x_1332) ;  /* 0x00000b0000007947 */ /* 0x000fea0003800000 */
.L_x_1335:
        /* <DEDUP_REMOVED lines=8> */
.L_x_1338:
[----:B------:R-:W2:Y:S02]  /*9380*/  LDG.E.U16 R0, [R2.64] ;  /* 0x0000002402007981 */ /* 0x000ea4000c1e1500 */
[----:B--2---:R-:W-:Y:S01]  /*9390*/  HADD2.F32 R0, -RZ, R0.H0_H0 ;  /* 0x20000000ff007230 */ /* 0x004fe20000004100 */
[----:B------:R-:W-:Y:S05]  /*93a0*/  BRA `(.L_x_1332) ;  /* 0x00000a5000007947 */ /* 0x000fea0003800000 */
.L_x_1337:
[----:B------:R-:W2:Y:S02]  /*93b0*/  LDG.E.64 R2, [R2.64] ;  /* 0x0000002402027981 */ /* 0x000ea4000c1e1b00 */
[----:B--2---:R-:W0:Y:S01]  /*93c0*/  F2F.F32.F64 R0, R2 ;  /* 0x0000000200007310 */ /* 0x004e220000301000 */
[----:B------:R-:W0:-:S14]  /*93d0*/  DSETP.GEU.AND P0, PT, |R2|, c[0x2][0x0], PT ;  /* 0x008000000200762a */ /* 0x000e1c0003f0e200 */
[----:B0-----:R-:W-:Y:S01]  /*93e0*/  @!P0 FMUL R0, R0, 1.175494350822287508e-38 ;  /* 0x0080000000008820 */ /* 0x001fe20000400000 */
[----:B------:R-:W-:Y:S05]  /*93f0*/  BRA `(.L_x_1332) ;  /* 0x00000a0000007947 */ /* 0x000fea0003800000 */
.L_x_1327:
        /* <DEDUP_REMOVED lines=12> */
.L_x_1341:
[----:B------:R-:W2:Y:S02]  /*94c0*/  LDG.E.64 R2, [R2.64] ;  /* 0x0000002402027981 */ /* 0x000ea4000c1e1b00 */
[----:B--2---:R-:W0:Y:S01]  /*94d0*/  F2F.F32.F64 R0, R2 ;  /* 0x0000000200007310 */ /* 0x004e220000301000 */
[----:B------:R-:W0:-:S14]  /*94e0*/  DSETP.GEU.AND P0, PT, |R2|, c[0x2][0x0], PT ;  /* 0x008000000200762a */ /* 0x000e1c0003f0e200 */
[----:B0-----:R-:W-:Y:S01]  /*94f0*/  @!P0 FMUL R0, R0, 1.175494350822287508e-38 ;  /* 0x0080000000008820 */ /* 0x001fe20000400000 */
[----:B------:R-:W-:Y:S05]  /*9500*/  BRA `(.L_x_1332) ;  /* 0x000008f000007947 */ /* 0x000fea0003800000 */
.L_x_1340:
        /* <DEDUP_REMOVED lines=26> */
.L_x_1343:
        /* <DEDUP_REMOVED lines=13> */
.L_x_1342:
[----:B------:R-:W2:Y:S02]  /*9780*/  LDG.E.U16 R0, [R2.64] ;  /* 0x0000002402007981 */ /* 0x000ea4000c1e1500 */
[----:B--2---:R-:W-:Y:S01]  /*9790*/  PRMT R0, RZ, 0x5410, R0 ;  /* 0x00005410ff007816 */ /* 0x004fe20000000000 */
[----:B------:R-:W-:Y:S05]  /*97a0*/  BRA `(.L_x_1332) ;  /* 0x0000065000007947 */ /* 0x000fea0003800000 */
.L_x_1339:
        /* <DEDUP_REMOVED lines=11> */
.L_x_1346:
        /* <DEDUP_REMOVED lines=20> */
.L_x_1348:
[----:B------:R-:W-:Y:S05]  /*99a0*/  BSYNC B0 ;  /* 0x0000000000007941 */ /* 0x000fea0003800000 */
.L_x_1347:
[----:B------:R-:W-:Y:S01]  /*99b0*/  LEA R3, R0, 0x3b800000, 0x17 ;  /* 0x3b80000000037811 */ /* 0x000fe200078eb8ff */
[----:B------:R-:W-:-:S05]  /*99c0*/  IMAD.SHL.U32 R0, R2, 0x100000, RZ ;  /* 0x0010000002007824 */ /* 0x000fca00078e00ff */
[----:B------:R-:W-:Y:S01]  /*99d0*/  LOP3.LUT R0, R3, R0, R4, 0xfe, !PT ;  /* 0x0000000003007212 */ /* 0x000fe200078efe04 */
[----:B------:R-:W-:Y:S05]  /*99e0*/  BRA `(.L_x_1332) ;  /* 0x0000041000007947 */ /* 0x000fea0003800000 */
.L_x_1345:
        /* <DEDUP_REMOVED lines=20> */
.L_x_1350:
[----:B------:R-:W-:Y:S05]  /*9b30*/  BSYNC B0 ;  /* 0x0000000000007941 */ /* 0x000fea0003800000 */
.L_x_1349:
[----:B------:R-:W-:Y:S01]  /*9b40*/  LEA R3, R0, 0x37800000, 0x17 ;  /* 0x3780000000037811 */ /* 0x000fe200078eb8ff */
[----:B------:R-:W-:-:S05]  /*9b50*/  IMAD.SHL.U32 R0, R2, 0x200000, RZ ;  /* 0x0020000002007824 */ /* 0x000fca00078e00ff */
[----:B------:R-:W-:Y:S01]  /*9b60*/  LOP3.LUT R0, R3, R0, R4, 0xfe, !PT ;  /* 0x0000000003007212 */ /* 0x000fe200078efe04 */
[----:B------:R-:W-:Y:S05]  /*9b70*/  BRA `(.L_x_1332) ;  /* 0x0000028000007947 */ /* 0x000fea0003800000 */
.L_x_1344:
        /* <DEDUP_REMOVED lines=14> */
.L_x_1331:
        /* <DEDUP_REMOVED lines=21> */
.L_x_1352:
[----:B------:R-:W2:Y:S02]  /*9db0*/  LDG.E.64 R2, [R2.64] ;  /* 0x0000002402027981 */ /* 0x000ea4000c1e1b00 */
[----:B--2---:R0:W1:Y:S01]  /*9dc0*/  I2F.U64 R0, R2 ;  /* 0x0000000200007312 */ /* 0x0040620000301000 */
[----:B------:R-:W-:Y:S05]  /*9dd0*/  BRA `(.L_x_1332) ;  /* 0x0000002000007947 */ /* 0x000fea0003800000 */
.L_x_1351:
[----:B------:R-:W2:Y:S02]  /*9de0*/  LDG.E R0, [R2.64] ;  /* 0x0000002402007981 */ /* 0x000ea4000c1e1900 */
[----:B--2---:R-:W0:Y:S02]  /*9df0*/  I2F.U32 R0, R0 ;  /* 0x0000000000007306 */ /* 0x004e240000201000 */
.L_x_1332:
[----:B------:R-:W-:Y:S05]  /*9e00*/  BSYNC B6 ;  /* 0x0000000000067941 */ /* 0x000fea0003800000 */
.L_x_1326:
        /* <DEDUP_REMOVED lines=15> */
.L_x_1356:
[----:B------:R-:W-:Y:S01]  /*9f00*/  STG.E.U8 [R16.64], R2 ;  /* 0x0000000210007986 */ /* 0x000fe2000c101124 */
[----:B------:R-:W-:Y:S05]  /*9f10*/  EXIT ;  /* 0x000000000000794d */ /* 0x000fea0003800000 */
.L_x_1355:
        /* <DEDUP_REMOVED lines=9> */
.L_x_1359:
[----:B------:R-:W-:Y:S01]  /*9fb0*/  STG.E [R16.64], R2 ;  /* 0x0000000210007986 */ /* 0x000fe2000c101924 */
[----:B------:R-:W-:Y:S05]  /*9fc0*/  EXIT ;  /* 0x000000000000794d */ /* 0x000fea0003800000 */
.L_x_1358:
[----:B------:R-:W-:Y:S01]  /*9fd0*/  STG.E.U16 [R16.64], R2 ;  /* 0x0000000210007986 */ /* 0x000fe2000c101524 */
[----:B------:R-:W-:Y:S05]  /*9fe0*/  EXIT ;  /* 0x000000000000794d */ /* 0x000fea0003800000 */
.L_x_1354:
        /* <DEDUP_REMOVED lines=9> */
.L_x_1361:
[----:B------:R-:W0:Y:S02]  /*a080*/  I2F.S16 R0, R2 ;  /* 0x0000000200007306 */ /* 0x000e240000101400 */
[----:B0-----:R-:W-:-:S05]  /*a090*/  F2FP.PACK_AB R0, RZ, R0 ;  /* 0x00000000ff00723e */ /* 0x001fca00000000ff */
[----:B------:R-:W-:Y:S01]  /*a0a0*/  STG.E.U16 [R16.64], R0 ;  /* 0x0000000010007986 */ /* 0x000fe2000c101524 */
[----:B------:R-:W-:Y:S05]  /*a0b0*/  EXIT ;  /* 0x000000000000794d */ /* 0x000fea0003800000 */
.L_x_1360:
        /* <DEDUP_REMOVED lines=10> */
.L_x_1363:
[----:B------:R-:W0:Y:S02]  /*a160*/  I2F.S16 R2, R2 ;  /* 0x0000000200027306 */ /* 0x000e240000101400 */
[----:B0-----:R-:W-:-:S04]  /*a170*/  F2FP.PACK_AB R3, RZ, R2 ;  /* 0x00000002ff03723e */ /* 0x001fc800000000ff */
[----:B------:R-:W-:-:S05]  /*a180*/  PRMT R3, R3, 0x5410, RZ ;  /* 0x0000541003037816 */ /* 0x000fca00000000ff */
[----:B------:R-:W-:Y:S01]  /*a190*/  STG.E [R16.64], R3 ;  /* 0x0000000310007986 */ /* 0x000fe2000c101924 */
[----:B------:R-:W-:Y:S05]  /*a1a0*/  EXIT ;  /* 0x000000000000794d */ /* 0x000fea0003800000 */
.L_x_1362:
[----:B------:R-:W0:Y:S02]  /*a1b0*/  I2F.F64.S16 R2, R2 ;  /* 0x0000000200027312 */ /* 0x000e240000101c00 */
[----:B0-----:R-:W-:Y:S01]  /*a1c0*/  STG.E.64 [R16.64], R2 ;  /* 0x0000000210007986 */ /* 0x001fe2000c101b24 */
[----:B------:R-:W-:Y:S05]  /*a1d0*/  EXIT ;  /* 0x000000000000794d */ /* 0x000fea0003800000 */
.L_x_1353:
        /* <DEDUP_REMOVED lines=10> */
.L_x_1366:
[----:B------:R-:W0:Y:S01]  /*a280*/  I2F.F64.S16 R4, R2 ;  /* 0x0000000200047312 */ /* 0x000e220000101c00 */
[----:B------:R-:W-:-:S05]  /*a290*/  CS2R R6, SRZ ;  /* 0x0000000000067805 */ /* 0x000fca000001ff00 */
[----:B0-----:R-:W-:Y:S01]  /*a2a0*/  STG.E.128 [R16.64], R4 ;  /* 0x0000000410007986 */ /* 0x001fe2000c101d24 */
[----:B------:R-:W-:Y:S05]  /*a2b0*/  EXIT ;  /* 0x000000000000794d */ /* 0x000fea0003800000 */
.L_x_1365:
        /* <DEDUP_REMOVED lines=21> */
.L_x_1370:
[----:B------:R-:W-:Y:S05]  /*a410*/  BSYNC B0 ;  /* 0x0000000000007941 */ /* 0x000fea0003800000 */
.L_x_1369:
[----:B------:R-:W-:-:S05]  /*a420*/  LOP3.LUT R3, R0, R3, RZ, 0xfc, !PT ;  /* 0x0000000300037212 */ /* 0x000fca00078efcff */
[----:B------:R-:W-:Y:S01]  /*a430*/  STG.E.U8 [R16.64], R3 ;  /* 0x0000000310007986 */ /* 0x000fe2000c101124 */
[----:B------:R-:W-:Y:S05]  /*a440*/  EXIT ;  /* 0x000000000000794d */ /* 0x000fea0003800000 */
.L_x_1368:
        /* <DEDUP_REMOVED lines=13> */
.L_x_1372:
[----:B------:R-:W-:Y:S01]  /*a520*/  IMAD.MOV.U32 R0, RZ, RZ, 0x7f ;  /* 0x0000007fff007424 */ /* 0x000fe200078e00ff */
[----:B------:R-:W-:-:S04]  /*a530*/  ISETP.GT.U32.AND P0, PT, R3, 0x7f800000, PT ;  /* 0x7f8000000300780c */ /* 0x000fc80003f04070 */
[----:B------:R-:W-:-:S04]  /*a540*/  SEL R0, R0, 0x7c, P0 ;  /* 0x0000007c00007807 */ /* 0x000fc80000000000 */
.L_x_1373:
[----:B------:R-:W-:Y:S05]  /*a550*/  BSYNC B0 ;  /* 0x0000000000007941 */ /* 0x000fea0003800000 */
.L_x_1371:
[----:B------:R-:W-:-:S04]  /*a560*/  LOP3.LUT R2, R5, 0x80000000, RZ, 0xc0, !PT ;  /* 0x8000000005027812 */ /* 0x000fc800078ec0ff */
[----:B------:R-:W-:-:S04]  /*a570*/  SHF.R.U32.HI R3, RZ, 0x18, R2 ;  /* 0x00000018ff037819 */ /* 0x000fc80000011602 */
[----:B------:R-:W-:-:S05]  /*a580*/  LOP3.LUT R3, R0, R3, RZ, 0xfc, !PT ;  /* 0x0000000300037212 */ /* 0x000fca00078efcff */
[----:B------:R-:W-:Y:S01]  /*a590*/  STG.E.U8 [R16.64], R3 ;  /* 0x0000000310007986 */ /* 0x000fe2000c101124 */
[----:B------:R-:W-:Y:S05]  /*a5a0*/  EXIT ;  /* 0x000000000000794d */ /* 0x000fea0003800000 */
.L_x_1367:
[----:B------:R-:W0:Y:S02]  /*a5b0*/  I2F.S16 R0, R2 ;  /* 0x0000000200007306 */ /* 0x000e240000101400 */
[----:B0-----:R-:W-:-:S05]  /*a5c0*/  F2FP.BF16.PACK_AB R0, RZ, R0 ;  /* 0x00000000ff00723e */ /* 0x001fca00000010ff */
[----:B------:R-:W-:Y:S01]  /*a5d0*/  STG.E.U16 [R16.64], R0 ;  /* 0x0000000010007986 */ /* 0x000fe2000c101524 */
[----:B------:R-:W-:Y:S05]  /*a5e0*/  EXIT ;  /* 0x000000000000794d */ /* 0x000fea0003800000 */
.L_x_1364:
        /* <DEDUP_REMOVED lines=10> */
.L_x_1376:
        /* <DEDUP_REMOVED lines=17> */
.L_x_1379:
[----:B------:R-:W-:-:S04]  /*a7a0*/  LOP3.LUT R2, R5, 0x80000000, RZ, 0xc0, !PT ;  /* 0x8000000005027812 */ /* 0x000fc800078ec0ff */
[----:B------:R-:W-:-:S04]  /*a7b0*/  SHF.R.U32.HI R3, RZ, 0x18, R2 ;  /* 0x00000018ff037819 */ /* 0x000fc80000011602 */
[----:B------:R-:W-:-:S04]  /*a7c0*/  LOP3.LUT R0, R0, R3, RZ, 0xfc, !PT ;  /* 0x0000000300007212 */ /* 0x000fc800078efcff */
[----:B------:R-:W-:Y:S02]  /*a7d0*/  PRMT R8, R0, 0x7610, R8 ;  /* 0x0000761000087816 */ /* 0x000fe40000000008 */
.L_x_1378:
[----:B------:R-:W-:Y:S05]  /*a7e0*/  BSYNC B0 ;  /* 0x0000000000007941 */ /* 0x000fea0003800000 */
.L_x_1377:
[----:B------:R-:W-:Y:S01]  /*a7f0*/  STG.E.U8 [R16.64], R8 ;  /* 0x0000000810007986 */ /* 0x000fe2000c101124 */
[----:B------:R-:W-:Y:S05]  /*a800*/  EXIT ;  /* 0x000000000000794d */ /* 0x000fea0003800000 */
.L_x_1375:
        /* <DEDUP_REMOVED lines=17> */
.L_x_1382:
[----:B------:R-:W-:-:S04]  /*a920*/  LOP3.LUT R2, R5, 0x80000000, RZ, 0xc0, !PT ;  /* 0x8000000005027812 */ /* 0x000fc800078ec0ff */
[----:B------:R-:W-:-:S04]  /*a930*/  SHF.R.U32.HI R3, RZ, 0x18, R2 ;  /* 0x00000018ff037819 */ /* 0x000fc80000011602 */
[----:B------:R-:W-:-:S04]  /*a940*/  LOP3.LUT R0, R0, R3, RZ, 0xfc, !PT ;  /* 0x0000000300007212 */ /* 0x000fc800078efcff */
[----:B------:R-:W-:Y:S02]  /*a950*/  PRMT R8, R0, 0x7610, R8 ;  /* 0x0000761000087816 */ /* 0x000fe40000000008 */
.L_x_1381:
[----:B------:R-:W-:Y:S05]  /*a960*/  BSYNC B0 ;  /* 0x0000000000007941 */ /* 0x000fea0003800000 */
.L_x_1380:
[----:B------:R-:W-:Y:S01]  /*a970*/  STG.E.U8 [R16.64], R8 ;  /* 0x0000000810007986 */ /* 0x000fe2000c101124 */
[----:B------:R-:W-:Y:S05]  /*a980*/  EXIT ;  /* 0x000000000000794d */ /* 0x000fea0003800000 */
.L_x_1374:
        /* <DEDUP_REMOVED lines=22> */
.L_x_1357:
        /* <DEDUP_REMOVED lines=20> */
.L_x_1384:
[----:B------:R-:W-:-:S05]  /*ac30*/  IMAD.MOV.U32 R3, RZ, RZ, RZ ;  /* 0x000000ffff037224 */ /* 0x000fca00078e00ff */
[----:B------:R-:W-:Y:S01]  /*ac40*/  STG.E.64 [R16.64], R2 ;  /* 0x0000000210007986 */ /* 0x000fe2000c101b24 */
[----:B------:R-:W-:Y:S05]  /*ac50*/  EXIT ;  /* 0x000000000000794d */ /* 0x000fea0003800000 */
.L_x_1383:
[----:B------:R-:W-:Y:S01]  /*ac60*/  STG.E [R16.64], R2 ;  /* 0x0000000210007986 */ /* 0x000fe2000c101924 */
[----:B------:R-:W-:Y:S05]  /*ac70*/  EXIT ;  /* 0x000000000000794d */ /* 0x000fea0003800000 */
.L_x_1385:
        /* <DEDUP_REMOVED lines=16> */
.L_x_22316:


//--------------------- .text._ZN2at6native27unrolled_elementwise_kernelIZZZNS0_19signbit_kernel_cudaERNS_18TensorIteratorBaseEENKUlvE0_clEvENKUlvE0_clEvEUlfE_St5arrayIPcLm2EELi4E23TrivialOffsetCalculatorILi1EjESB_NS0_6memory12LoadWithCastILi1EEENSC_13StoreWithCastILi1EEEEEviT_T0_T2_T3_T4_T5_ --------------------------
	.section	.text._ZN2at6native27unrolled_elementwise_kernelIZZZNS0_19signbit_kernel_cudaERNS_18TensorIteratorBaseEENKUlvE0_clEvENKUlvE0_clEvEUlfE_St5arrayIPcLm2EELi4E23TrivialOffsetCalculatorILi1EjESB_NS0_6memory12LoadWithCastILi1EEENSC_13StoreWithCastILi1EEEEEviT_T0_T2_T3_T4_T5_,"ax",@progbits
	.sectioninfo	@"SHI_REGISTERS=30"
	.align	128
        .global         _ZN2at6native27unrolled_elementwise_kernelIZZZNS0_19signbit_kernel_cudaERNS_18TensorIteratorBaseEENKUlvE0_clEvENKUlvE0_clEvEUlfE_St5arrayIPcLm2EELi4E23TrivialOffsetCalculatorILi1EjESB_NS0_6memory12LoadWithCastILi1EEENSC_13StoreWithCastILi1EEEEEviT_T0_T2_T3_T4_T5_
        .type           _ZN2at6native27unrolled_elementwise_kernelIZZZNS0_19signbit_kernel_cudaERNS_18TensorIteratorBaseEENKUlvE0_clEvENKUlvE0_clEvEUlfE_St5arrayIPcLm2EELi4E23TrivialOffsetCalculatorILi1EjESB_NS0_6memory12LoadWithCastILi1EEENSC_13StoreWithCastILi1EEEEEviT_T0_T2_T3_T4_T5_,@function
        .size           _ZN2at6native27unrolled_elementwise_kernelIZZZNS0_19signbit_kernel_cudaERNS_18TensorIteratorBaseEENKUlvE0_clEvENKUlvE0_clEvEUlfE_St5arrayIPcLm2EELi4E23TrivialOffsetCalculatorILi1EjESB_NS0_6memory12LoadWithCastILi1EEENSC_13StoreWithCastILi1EEEEEviT_T0_T2_T3_T4_T5_,(.L_x_22317 - _ZN2at6native27unrolled_elementwise_kernelIZZZNS0_19signbit_kernel_cudaERNS_18TensorIteratorBaseEENKUlvE0_clEvENKUlvE0_clEvEUlfE_St5arrayIPcLm2EELi4E23TrivialOffsetCalculatorILi1EjESB_NS0_6memory12LoadWithCastILi1EEENSC_13StoreWithCastILi1EEEEEviT_T0_T2_T3_T4_T5_)
        .other          _ZN2at6native27unrolled_elementwise_kernelIZZZNS0_19signbit_kernel_cudaERNS_18TensorIteratorBaseEENKUlvE0_clEvENKUlvE0_clEvEUlfE_St5arrayIPcLm2EELi4E23TrivialOffsetCalculatorILi1EjESB_NS0_6memory12LoadWithCastILi1EEENSC_13StoreWithCastILi1EEEEEviT_T0_T2_T3_T4_T5_,@"STO_CUDA_ENTRY STV_DEFAULT"
_ZN2at6native27unrolled_elementwise_kernelIZZZNS0_19signbit_kernel_cudaERNS_18TensorIteratorBaseEENKUlvE0_clEvENKUlvE0_clEvEUlfE_St5arrayIPcLm2EELi4E23TrivialOffsetCalculatorILi1EjESB_NS0_6memory12LoadWithCastILi1EEENSC_13StoreWithCastILi1EEEEEviT_T0_T2_T3_T4_T5_:
.text._ZN2at6native27unrolled_elementwise_kernelIZZZNS0_19signbit_kernel_cudaERNS_18TensorIteratorBaseEENKUlvE0_clEvENKUlvE0_clEvEUlfE_St5arrayIPcLm2EELi4E23TrivialOffsetCalculatorILi1EjESB_NS0_6memory12LoadWithCastILi1EEENSC_13StoreWithCastILi1EEEEEviT_T0_T2_T3_T4_T5_:
[----:B------:R-:W-:Y:S02]  /*0000*/  IMAD.MOV.U32 R1, RZ, RZ, c[0x0][0x28] ;  /* 0x00000a00ff017624 */ /* 0x000fe400078e00ff */
[----:B------:R-:W0:Y:S01]  /*0010*/  S2R R2, SR_CTAID.X ;  /* 0x0000000000027919 */ /* 0x000e220000002500 */
[----:B------:R-:W-:Y:S01]  /*0020*/  IMAD.MOV.U32 R3, RZ, RZ, -0x200 ;  /* 0xfffffe00ff037424 */ /* 0x000fe200078e00ff */
[----:B------:R-:W1:Y:S01]  /*0030*/  LDC.U8 R18, c[0x0][0x17c] ;  /* 0x00005f00ff127b82 */ /* 0x000e620000000000 */
[----:B------:R-:W-:Y:S01]  /*0040*/  ULDC.64 UR36, c[0x0][0x118] ;  /* 0x0000460000247ab9 */ /* 0x000fe20000000a00 */
[----:B------:R-:W2:Y:S01]  /*0050*/  S2R R23, SR_TID.X ;  /* 0x0000000000177919 */ /* 0x000ea20000002100 */
[----:B------:R-:W-:Y:S01]  /*0060*/  BSSY B7, `(.L_x_1386) ;  /* 0x00000ea000077945 */ /* 0x000fe20003800000 */
[----:B------:R-:W-:Y:S02]  /*0070*/  IMAD.MOV.U32 R26, RZ, RZ, RZ ;  /* 0x000000ffff1a7224 */ /* 0x000fe400078e00ff */
[----:B------:R-:W-:Y:S02]  /*0080*/  IMAD.MOV.U32 R19, RZ, RZ, RZ ;  /* 0x000000ffff137224 */ /* 0x000fe400078e00ff */
[----:B0-----:R-:W-:-:S05]  /*0090*/  IMAD R24, R2, R3, c[0x0][0x160] ;  /* 0x0000580002187624 */ /* 0x001fca00078e0203 */
[----:B--2---:R-:W-:-:S13]  /*00a0*/  ISETP.GE.AND P0, PT, R23, R24, PT ;  /* 0x000000181700720c */ /* 0x004fda0003f06270 */
[----:B------:R-:W-:Y:S05]  /*00b0*/  @P0 BRA `(.L_x_1387) ;  /* 0x00000e4000000947 */ /* 0x000fea0003800000 */
[----:B-1----:R-:W-:Y:S01]  /*00c0*/  PRMT R0, R18, 0x9910, RZ ;  /* 0x0000991012007816 */ /* 0x002fe200000000ff */
[----:B------:R-:W-:Y:S01]  /*00d0*/  IMAD R23, R2, 0x200, R23 ;  /* 0x0000020002177824 */ /* 0x000fe200078e0217 */
[----:B------:R-:W-:Y:S02]  /*00e0*/  BSSY B6, `(.L_x_1388) ;  /* 0x00000df000067945 */ /* 0x000fe40003800000 */
        /* <DEDUP_REMOVED lines=14> */
[----:B--2---:R0:W1:Y:S01]  /*01d0*/  I2F.S16 R19, R4 ;  /* 0x0000000400137306 */ /* 0x0040620000101400 */
[----:B------:R-:W-:Y:S05]  /*01e0*/  BRA `(.L_x_1394) ;  /* 0x00000ce000007947 */ /* 0x000fea0003800000 */
.L_x_1392:
[----:B------:R-:W2:Y:S02]  /*01f0*/  LDG.E.U8 R4, [R4.64] ;  /* 0x0000002404047981 */ /* 0x000ea4000c1e1100 */
[----:B--2---:R0:W1:Y:S01]  /*0200*/  I2F.U16 R19, R4 ;  /* 0x0000000400137306 */ /* 0x0040620000101000 */
[----:B------:R-:W-:Y:S05]  /*0210*/  BRA `(.L_x_1394) ;  /* 0x00000cb000007947 */ /* 0x000fea0003800000 */
.L_x_1391:
        /* <DEDUP_REMOVED lines=9> */
.L_x_1396:
[----:B------:R-:W2:Y:S02]  /*02b0*/  LDG.E R4, [R4.64] ;  /* 0x0000002404047981 */ /* 0x000ea4000c1e1900 */
[----:B--2---:R0:W1:Y:S01]  /*02c0*/  I2F R19, R4 ;  /* 0x0000000400137306 */ /* 0x0040620000201400 */
[----:B------:R-:W-:Y:S05]  /*02d0*/  BRA `(.L_x_1394) ;  /* 0x00000bf000007947 */ /* 0x000fea0003800000 */
.L_x_1395:
[----:B------:R-:W2:Y:S02]  /*02e0*/  LDG.E.U16 R4, [R4.64] ;  /* 0x0000002404047981 */ /* 0x000ea4000c1e1500 */
[----:B--2---:R0:W1:Y:S01]  /*02f0*/  I2F.S16 R19, R4 ;  /* 0x0000000400137306 */ /* 0x0040620000101400 */
[----:B------:R-:W-:Y:S05]  /*0300*/  BRA `(.L_x_1394) ;  /* 0x00000bc000007947 */ /* 0x000fea0003800000 */
.L_x_1390:
        /* <DEDUP_REMOVED lines=8> */
.L_x_1398:
[----:B------:R-:W2:Y:S02]  /*0390*/  LDG.E.U16 R4, [R4.64] ;  /* 0x0000002404047981 */ /* 0x000ea4000c1e1500 */
[----:B--2---:R-:W-:Y:S01]  /*03a0*/  HADD2.F32 R19, -RZ, R4.H0_H0 ;  /* 0x20000004ff137230 */ /* 0x004fe20000004100 */
[----:B------:R-:W-:Y:S05]  /*03b0*/  BRA `(.L_x_1394) ;  /* 0x00000b1000007947 */ /* 0x000fea0003800000 */
.L_x_1397:
        /* <DEDUP_REMOVED lines=8> */
.L_x_1400:
[----:B------:R-:W2:Y:S02]  /*0440*/  LDG.E.U16 R4, [R4.64] ;  /* 0x0000002404047981 */ /* 0x000ea4000c1e1500 */
[----:B--2---:R-:W-:Y:S01]  /*0450*/  HADD2.F32 R19, -RZ, R4.H0_H0 ;  /* 0x20000004ff137230 */ /* 0x004fe20000004100 */
[----:B------:R-:W-:Y:S05]  /*0460*/  BRA `(.L_x_1394) ;  /* 0x00000a6000007947 */ /* 0x000fea0003800000 */
.L_x_1399:
[----:B------:R-:W2:Y:S02]  /*0470*/  LDG.E.64 R4, [R4.64] ;  /* 0x0000002404047981 */ /* 0x000ea4000c1e1b00 */
[----:B--2---:R-:W0:Y:S01]  /*0480*/  F2F.F32.F64 R19, R4 ;  /* 0x0000000400137310 */ /* 0x004e220000301000 */
[----:B------:R-:W0:-:S14]  /*0490*/  DSETP.GEU.AND P0, PT, |R4|, c[0x2][0x0], PT ;  /* 0x008000000400762a */ /* 0x000e1c0003f0e200 */
[----:B0-----:R-:W-:Y:S01]  /*04a0*/  @!P0 FMUL R19, R19, 1.175494350822287508e-38 ;  /* 0x0080000013138820 */ /* 0x001fe20000400000 */
[----:B------:R-:W-:Y:S05]  /*04b0*/  BRA `(.L_x_1394) ;  /* 0x00000a1000007947 */ /* 0x000fea0003800000 */
.L_x_1389:
        /* <DEDUP_REMOVED lines=12> */
.L_x_1403:
[----:B------:R-:W2:Y:S02]  /*0580*/  LDG.E.64 R4, [R4.64] ;  /* 0x0000002404047981 */ /* 0x000ea4000c1e1b00 */
[----:B--2---:R-:W0:Y:S01]  /*0590*/  F2F.F32.F64 R19, R4 ;  /* 0x0000000400137310 */ /* 0x004e220000301000 */
[----:B------:R-:W0:-:S14]  /*05a0*/  DSETP.GEU.AND P0, PT, |R4|, c[0x2][0x0], PT ;  /* 0x008000000400762a */ /* 0x000e1c0003f0e200 */
[----:B0-----:R-:W-:Y:S01]  /*05b0*/  @!P0 FMUL R19, R19, 1.175494350822287508e-38 ;  /* 0x0080000013138820 */ /* 0x001fe20000400000 */
[----:B------:R-:W-:Y:S05]  /*05c0*/  BRA `(.L_x_1394) ;  /* 0x0000090000007947 */ /* 0x000fea0003800000 */
.L_x_1402:
        /* <DEDUP_REMOVED lines=11> */
[----:B------:R-:W-:-:S04]  /*0680*/  IADD3 R6, R0, 0x1000000, RZ ;  /* 0x0100000000067810 */ /* 0x000fc80007ffe0ff */
[----:B------:R-:W-:Y:S02]  /*0690*/  SHF.R.S32.HI R6, RZ, 0x8, R6 ;  /* 0x00000008ff067819 */ /* 0x000fe40000011406 */
[----:B0-----:R-:W-:-:S04]  /*06a0*/  IADD3 R3, -R3, 0x1f, RZ ;  /* 0x0000001f03037810 */ /* 0x001fc80007ffe1ff */
[C---:B------:R-:W-:Y:S02]  /*06b0*/  ISETP.GT.U32.AND P0, PT, R3.reuse, 0x4, PT ;  /* 0x000000040300780c */ /* 0x040fe40003f04070 */
[----:B------:R-:W-:-:S04]  /*06c0*/  IADD3 R3, R3, -0x4, RZ ;  /* 0xfffffffc03037810 */ /* 0x000fc80007ffe0ff */
[----:B------:R-:W-:-:S04]  /*06d0*/  SEL R3, R3, RZ, P0 ;  /* 0x000000ff03037207 */ /* 0x000fc80000000000 */
[C---:B------:R-:W-:Y:S01]  /*06e0*/  SHF.L.U32 R4, R0.reuse, R3, RZ ;  /* 0x0000000300047219 */ /* 0x040fe200000006ff */
[----:B------:R-:W-:Y:S01]  /*06f0*/  IMAD R7, R3, R8, 0x3c000000 ;  /* 0x3c00000003077424 */ /* 0x000fe200078e0208 */
[----:B------:R-:W-:-:S04]  /*0700*/  IADD3 R3, R0, -0x1, RZ ;  /* 0xffffffff00037810 */ /* 0x000fc80007ffe0ff */
[----:B------:R-:W-:Y:S02]  /*0710*/  LEA.HI R7, R4, R7, RZ, 0x1c ;  /* 0x0000000704077211 */ /* 0x000fe400078fe0ff */
[----:B------:R-:W-:Y:S02]  /*0720*/  SHF.R.S32.HI R3, RZ, 0x1f, R3 ;  /* 0x0000001fff037819 */ /* 0x000fe40000011403 */
[----:B------:R-:W-:-:S04]  /*0730*/  LOP3.LUT R6, R7, 0x7f800000, R6, 0xf8, !PT ;  /* 0x7f80000007067812 */ /* 0x000fc800078ef806 */
[----:B------:R-:W-:-:S04]  /*0740*/  LOP3.LUT R6, R6, R3, RZ, 0x30, !PT ;  /* 0x0000000306067212 */ /* 0x000fc800078e30ff */
[----:B------:R-:W-:Y:S01]  /*0750*/  LOP3.LUT R19, R6, 0x80000000, R19, 0xf8, !PT ;  /* 0x8000000006137812 */ /* 0x000fe200078ef813 */
[----:B------:R-:W-:Y:S05]  /*0760*/  BRA `(.L_x_1394) ;  /* 0x0000076000007947 */ /* 0x000fea0003800000 */
.L_x_1405:
[----:B------:R-:W2:Y:S02]  /*0770*/  LDG.E.U8 R4, [R4.64] ;  /* 0x0000002404047981 */ /* 0x000ea4000c1e1100 */
[----:B--2---:R-:W-:-:S05]  /*0780*/  IMAD.SHL.U32 R0, R4, 0x2000000, RZ ;  /* 0x0200000004007824 */ /* 0x004fca00078e00ff */
[----:B------:R-:W-:-:S13]  /*0790*/  ISETP.GE.U32.AND P0, PT, R0, 0x8000000, PT ;  /* 0x080000000000780c */ /* 0x000fda0003f06070 */
[C---:B------:R-:W-:Y:S02]  /*07a0*/  @P0 IMAD.SHL.U32 R3, R4.reuse, 0x200000, RZ ;  /* 0x0020000004030824 */ /* 0x040fe400078e00ff */
[----:B------:R-:W-:-:S03]  /*07b0*/  @!P0 IMAD.SHL.U32 R0, R4, 0x100, RZ ;  /* 0x0000010004008824 */ /* 0x000fc600078e00ff */
[----:B------:R-:W-:Y:S02]  /*07c0*/  @P0 LOP3.LUT R3, R3, 0xfe00000, RZ, 0xc0, !PT ;  /* 0x0fe0000003030812 */ /* 0x000fe400078ec0ff */
[----:B------:R-:W-:Y:S02]  /*07d0*/  @!P0 LOP3.LUT R0, R0, 0x7f00, RZ, 0xc0, !PT ;  /* 0x00007f0000008812 */ /* 0x000fe400078ec0ff */
[----:B------:R-:W-:Y:S02]  /*07e0*/  @P0 LOP3.LUT R3, R3, 0x70000000, RZ, 0xfc, !PT ;  /* 0x7000000003030812 */ /* 0x000fe400078efcff */
[----:B------:R-:W-:-:S03]  /*07f0*/  @!P0 LOP3.LUT R0, R0, 0x3f000000, RZ, 0xfc, !PT ;  /* 0x3f00000000008812 */ /* 0x000fc600078efcff */
[----:B------:R-:W-:Y:S02]  /*0800*/  @P0 FMUL.FTZ R19, R3, 1.9259299443872358531e-34 ;  /* 0x0780000003130820 */ /* 0x000fe40000410000 */
[----:B------:R-:W-:Y:S02]  /*0810*/  @!P0 FADD.FTZ R19, R0, -0.5 ;  /* 0xbf00000000138421 */ /* 0x000fe40000010000 */
[----:B------:R-:W-:-:S05]  /*0820*/  IMAD.SHL.U32 R0, R4, 0x1000000, RZ ;  /* 0x0100000004007824 */ /* 0x000fca00078e00ff */
[----:B------:R-:W-:Y:S01]  /*0830*/  LOP3.LUT R19, R19, 0x80000000, R0, 0xf8, !PT ;  /* 0x8000000013137812 */ /* 0x000fe200078ef800 */
[----:B------:R-:W-:Y:S05]  /*0840*/  BRA `(.L_x_1394) ;  /* 0x0000068000007947 */ /* 0x000fea0003800000 */
.L_x_1404:
[----:B------:R-:W2:Y:S02]  /*0850*/  LDG.E.U16 R4, [R4.64] ;  /* 0x0000002404047981 */ /* 0x000ea4000c1e1500 */
[----:B--2---:R-:W-:Y:S01]  /*0860*/  PRMT R19, RZ, 0x5410, R4 ;  /* 0x00005410ff137816 */ /* 0x004fe20000000004 */
[----:B------:R-:W-:Y:S05]  /*0870*/  BRA `(.L_x_1394) ;  /* 0x0000065000007947 */ /* 0x000fea0003800000 */
.L_x_1401:
        /* <DEDUP_REMOVED lines=9> */
[----:B--2---:R0:W1:Y:S01]  /*0910*/  I2F.U16 R19, R4 ;  /* 0x0000000400137306 */ /* 0x0040620000101000 */
[----:B------:R-:W-:Y:S05]  /*0920*/  BRA `(.L_x_1394) ;  /* 0x000005a000007947 */ /* 0x000fea0003800000 */
.L_x_1408:
        /* <DEDUP_REMOVED lines=20> */
.L_x_1410:
[----:B------:R-:W-:Y:S05]  /*0a70*/  BSYNC B0 ;  /* 0x0000000000007941 */ /* 0x000fea0003800000 */
.L_x_1409:
[----:B------:R-:W-:Y:S01]  /*0a80*/  IMAD.SHL.U32 R3, R3, 0x100000, RZ ;  /* 0x0010000003037824 */ /* 0x000fe200078e00ff */
[----:B------:R-:W-:-:S04]  /*0a90*/  LEA R0, R0, 0x3b800000, 0x17 ;  /* 0x3b80000000007811 */ /* 0x000fc800078eb8ff */
[----:B------:R-:W-:Y:S01]  /*0aa0*/  LOP3.LUT R19, R0, R3, R19, 0xfe, !PT ;  /* 0x0000000300137212 */ /* 0x000fe200078efe13 */
[----:B------:R-:W-:Y:S05]  /*0ab0*/  BRA `(.L_x_1394) ;  /* 0x0000041000007947 */ /* 0x000fea0003800000 */
.L_x_1407:
        /* <DEDUP_REMOVED lines=20> */
.L_x_1412:
[----:B------:R-:W-:Y:S05]  /*0c00*/  BSYNC B0 ;  /* 0x0000000000007941 */ /* 0x000fea0003800000 */
.L_x_1411:
[----:B------:R-:W-:Y:S01]  /*0c10*/  IMAD.SHL.U32 R3, R3, 0x200000, RZ ;  /* 0x0020000003037824 */ /* 0x000fe200078e00ff */
[----:B------:R-:W-:-:S04]  /*0c20*/  LEA R0, R0, 0x37800000, 0x17 ;  /* 0x3780000000007811 */ /* 0x000fc800078eb8ff */
[----:B------:R-:W-:Y:S01]  /*0c30*/  LOP3.LUT R19, R0, R3, R19, 0xfe, !PT ;  /* 0x0000000300137212 */ /* 0x000fe200078efe13 */
[----:B------:R-:W-:Y:S05]  /*0c40*/  BRA `(.L_x_1394) ;  /* 0x0000028000007947 */ /* 0x000fea0003800000 */
.L_x_1406:
        /* <DEDUP_REMOVED lines=14> */
.L_x_1393:
        /* <DEDUP_REMOVED lines=21> */
.L_x_1414:
[----:B------:R-:W2:Y:S02]  /*0e80*/  LDG.E.64 R4, [R4.64] ;  /* 0x0000002404047981 */ /* 0x000ea4000c1e1b00 */
[----:B--2---:R0:W1:Y:S01]  /*0e90*/  I2F.U64 R19, R4 ;  /* 0x0000000400137312 */ /* 0x0040620000301000 */
[----:B------:R-:W-:Y:S05]  /*0ea0*/  BRA `(.L_x_1394) ;  /* 0x0000002000007947 */ /* 0x000fea0003800000 */
.L_x_1413:
[----:B------:R-:W2:Y:S02]  /*0eb0*/  LDG.E R4, [R4.64] ;  /* 0x0000002404047981 */ /* 0x000ea4000c1e1900 */
[----:B--2---:R0:W1:Y:S02]  /*0ec0*/  I2F.U32 R19, R4 ;  /* 0x0000000400137306 */ /* 0x0040640000201000 */
.L_x_1394:
[----:B------:R-:W-:Y:S05]  /*0ed0*/  BSYNC B6 ;  /* 0x0000000000067941 */ /* 0x000fea0003800000 */
.L_x_1388:
[----:B------:R-:W2:Y:S02]  /*0ee0*/  S2R R23, SR_TID.X ;  /* 0x0000000000177919 */ /* 0x000ea40000002100 */
[----:B--2---:R-:W-:Y:S02]  /*0ef0*/  IADD3 R23, R23, 0x80, RZ ;  /* 0x0000008017177810 */ /* 0x004fe40007ffe0ff */
.L_x_1387:
[----:B-1----:R-:W-:Y:S05]  /*0f00*/  BSYNC B7 ;  /* 0x0000000000077941 */ /* 0x002fea0003800000 */
.L_x_1386:
[----:B------:R-:W-:Y:S01]  /*0f10*/  ISETP.GE.AND P0, PT, R23, R24, PT ;  /* 0x000000181700720c */ /* 0x000fe20003f06270 */
[----:B------:R-:W-:-:S12]  /*0f20*/  BSSY B7, `(.L_x_1415) ;  /* 0x00000e5000077945 */ /* 0x000fd80003800000 */
[----:B------:R-:W-:Y:S05]  /*0f30*/  @P0 BRA `(.L_x_1416) ;  /* 0x00000e3000000947 */ /* 0x000fea0003800000 */
[----:B------:R-:W-:Y:S01]  /*0f40*/  IMAD R0, R2, 0x200, R23 ;  /* 0x0000020002007824 */ /* 0x000fe200078e0217 */
[----:B------:R-:W-:Y:S01]  /*0f50*/  PRMT R3, R18, 0x9910, RZ ;  /* 0x0000991012037816 */ /* 0x000fe200000000ff */
[----:B------:R-:W-:Y:S02]  /*0f60*/  BSSY B6, `(.L_x_1417) ;  /* 0x00000df000067945 */ /* 0x000fe40003800000 */
[----:B0-----:R-:W-:Y:S02]  /*0f70*/  IMAD R4, R0, c[0x0][0x180], RZ ;  /* 0x0000600000047a24 */ /* 0x001fe400078e02ff */
        /* <DEDUP_REMOVED lines=16> */
.L_x_1421:
[----:B------:R-:W2:Y:S02]  /*1080*/  LDG.E.U8 R4, [R4.64] ;  /* 0x0000002404047981 */ /* 0x000ea4000c1e1100 */
[----:B--2---:R0:W1:Y:S01]  /*1090*/  I2F.U16 R26, R4 ;  /* 0x00000004001a7306 */ /* 0x0040620000101000 */
[----:B------:R-:W-:Y:S05]  /*10a0*/  BRA `(.L_x_1423) ;  /* 0x00000ca000007947 */ /* 0x000fea0003800000 */
.L_x_1420:
        /* <DEDUP_REMOVED lines=9> */
.L_x_1425:
[----:B------:R-:W2:Y:S02]  /*1140*/  LDG.E R4, [R4.64] ;  /* 0x0000002404047981 */ /* 0x000ea4000c1e1900 */
[----:B--2---:R0:W1:Y:S01]  /*1150*/  I2F R26, R4 ;  /* 0x00000004001a7306 */ /* 0x0040620000201400 */
[----:B------:R-:W-:Y:S05]  /*1160*/  BRA `(.L_x_1423) ;  /* 0x00000be000007947 */ /* 0x000fea0003800000 */
.L_x_1424:
[----:B------:R-:W2:Y:S02]  /*1170*/  LDG.E.U16 R4, [R4.64] ;  /* 0x0000002404047981 */ /* 0x000ea4000c1e1500 */
[----:B--2---:R0:W1:Y:S01]  /*1180*/  I2F.S16 R26, R4 ;  /* 0x00000004001a7306 */ /* 0x0040620000101400 */
[----:B------:R-:W-:Y:S05]  /*1190*/  BRA `(.L_x_1423) ;  /* 0x00000bb000007947 */ /* 0x000fea0003800000 */
.L_x_1419:
        /* <DEDUP_REMOVED lines=8> */
.L_x_1427:
[----:B------:R-:W2:Y:S02]  /*1220*/  LDG.E.U16 R4, [R4.64] ;  /* 0x0000002404047981 */ /* 0x000ea4000c1e1500 */
[----:B--2---:R-:W-:Y:S01]  /*1230*/  HADD2.F32 R26, -RZ, R4.H0_H0 ;  /* 0x20000004ff1a7230 */ /* 0x004fe20000004100 */
[----:B------:R-:W-:Y:S05]  /*1240*/  BRA `(.L_x_1423) ;  /* 0x00000b0000007947 */ /* 0x000fea0003800000 */
.L_x_1426:
        /* <DEDUP_REMOVED lines=8> */
.L_x_1429:
[----:B------:R-:W2:Y:S02]  /*12d0*/  LDG.E.U16 R4, [R4.64] ;  /* 0x0000002404047981 */ /* 0x000ea4000c1e1500 */
[----:B--2---:R-:W-:Y:S01]  /*12e0*/  HADD2.F32 R26, -RZ, R4.H0_H0 ;  /* 0x20000004ff1a7230 */ /* 0x004fe20000004100 */
[----:B------:R-:W-:Y:S05]  /*12f0*/  BRA `(.L_x_1423) ;  /* 0x00000a5000007947 */ /* 0x000fea0003800000 */
.L_x_1428:
[----:B------:R-:W2:Y:S02]  /*1300*/  LDG.E.64 R4, [R4.64] ;  /* 0x0000002404047981 */ /* 0x000ea4000c1e1b00 */
[----:B--2---:R-:W0:Y:S01]  /*1310*/  F2F.F32.F64 R26, R4 ;  /* 0x00000004001a7310 */ /* 0x004e220000301000 */
[----:B------:R-:W0:-:S14]  /*1320*/  DSETP.GEU.AND P0, PT, |R4|, c[0x2][0x0], PT ;  /* 0x008000000400762a */ /* 0x000e1c0003f0e200 */
[----:B0-----:R-:W-:Y:S01]  /*1330*/  @!P0 FMUL R26, R26, 1.175494350822287508e-38 ;  /* 0x008000001a1a8820 */ /* 0x001fe20000400000 */
[----:B------:R-:W-:Y:S05]  /*1340*/  BRA `(.L_x_1423) ;  /* 0x00000a0000007947 */ /* 0x000fea0003800000 */
.L_x_1418:
        /* <DEDUP_REMOVED lines=12> */
.L_x_1432:
[----:B------:R-:W2:Y:S02]  /*1410*/  LDG.E.64 R4, [R4.64] ;  /* 0x0000002404047981 */ /* 0x000ea4000c1e1b00 */
[----:B--2---:R-:W0:Y:S01]  /*1420*/  F2F.F32.F64 R26, R4 ;  /* 0x00000004001a7310 */ /* 0x004e220000301000 */
[----:B------:R-:W0:-:S14]  /*1430*/  DSETP.GEU.AND P0, PT, |R4|, c[0x2][0x0], PT ;  /* 0x008000000400762a */ /* 0x000e1c0003f0e200 */
[----:B0-----:R-:W-:Y:S01]  /*1440*/  @!P0 FMUL R26, R26, 1.175494350822287508e-38 ;  /* 0x008000001a1a8820 */ /* 0x001fe20000400000 */
[----:B------:R-:W-:Y:S05]  /*1450*/  BRA `(.L_x_1423) ;  /* 0x000008f000007947 */ /* 0x000fea0003800000 */
.L_x_1431:
        /* <DEDUP_REMOVED lines=26> */
.L_x_1434:
[----:B------:R-:W2:Y:S02]  /*1600*/  LDG.E.U8 R4, [R4.64] ;  /* 0x0000002404047981 */ /* 0x000ea4000c1e1100 */
[----:B--2---:R-:W-:-:S05]  /*1610*/  IMAD.SHL.U32 R0, R4, 0x2000000, RZ ;  /* 0x0200000004007824 */ /* 0x004fca00078e00ff */
[----:B------:R-:W-:-:S13]  /*1620*/  ISETP.GE.U32.AND P0, PT, R0, 0x8000000, PT ;  /* 0x080000000000780c */ /* 0x000fda0003f06070 */
[C---:B------:R-:W-:Y:S02]  /*1630*/  @!P0 IMAD.SHL.U32 R0, R4.reuse, 0x100, RZ ;  /* 0x0000010004008824 */ /* 0x040fe400078e00ff */
[----:B------:R-:W-:-:S03]  /*1640*/  @P0 IMAD.SHL.U32 R3, R4, 0x200000, RZ ;  /* 0x0020000004030824 */ /* 0x000fc600078e00ff */
        /* <DEDUP_REMOVED lines=8> */
.L_x_1433:
[----:B------:R-:W2:Y:S02]  /*16d0*/  LDG.E.U16 R4, [R4.64] ;  /* 0x0000002404047981 */ /* 0x000ea4000c1e1500 */
[----:B--2---:R-:W-:Y:S01]  /*16e0*/  PRMT R26, RZ, 0x5410, R4 ;  /* 0x00005410ff1a7816 */ /* 0x004fe20000000004 */
[----:B------:R-:W-:Y:S05]  /*16f0*/  BRA `(.L_x_1423) ;  /* 0x0000065000007947 */ /* 0x000fea0003800000 */
.L_x_1430:
        /* <DEDUP_REMOVED lines=11> */
.L_x_1437:
        /* <DEDUP_REMOVED lines=20> */
.L_x_1439:
[----:B------:R-:W-:Y:S05]  /*18f0*/  BSYNC B0 ;  /* 0x0000000000007941 */ /* 0x000fea0003800000 */
.L_x_1438:
[----:B------:R-:W-:Y:S01]  /*1900*/  IMAD.SHL.U32 R3, R3, 0x100000, RZ ;  /* 0x0010000003037824 */ /* 0x000fe200078e00ff */
[----:B------:R-:W-:-:S04]  /*1910*/  LEA R5, R0, 0x3b800000, 0x17 ;  /* 0x3b80000000057811 */ /* 0x000fc800078eb8ff */
[----:B------:R-:W-:Y:S01]  /*1920*/  LOP3.LUT R26, R5, R3, R26, 0xfe, !PT ;  /* 0x00000003051a7212 */ /* 0x000fe200078efe1a */
[----:B------:R-:W-:Y:S05]  /*1930*/  BRA `(.L_x_1423) ;  /* 0x0000041000007947 */ /* 0x000fea0003800000 */
.L_x_1436:
        /* <DEDUP_REMOVED lines=20> */
.L_x_1441:
[----:B------:R-:W-:Y:S05]  /*1a80*/  BSYNC B0 ;  /* 0x0000000000007941 */ /* 0x000fea0003800000 */
.L_x_1440:
[----:B------:R-:W-:Y:S01]  /*1a90*/  IMAD.SHL.U32 R3, R3, 0x200000, RZ ;  /* 0x0020000003037824 */ /* 0x000fe200078e00ff */
[----:B------:R-:W-:-:S04]  /*1aa0*/  LEA R5, R0, 0x37800000, 0x17 ;  /* 0x3780000000057811 */ /* 0x000fc800078eb8ff */
[----:B------:R-:W-:Y:S01]  /*1ab0*/  LOP3.LUT R26, R5, R3, R26, 0xfe, !PT ;  /* 0x00000003051a7212 */ /* 0x000fe200078efe1a */
[----:B------:R-:W-:Y:S05]  /*1ac0*/  BRA `(.L_x_1423) ;  /* 0x0000028000007947 */ /* 0x000fea0003800000 */
.L_x_1435:
        /* <DEDUP_REMOVED lines=14> */
.L_x_1422:
        /* <DEDUP_REMOVED lines=18> */
[----:B0----5:R-:W-:Y:S05]  /*1cd0*/  CALL.ABS.NOINC R14 ;  /* 0x000000000e007343 */ /* 0x021fea0003c00000 */
[----:B------:R-:W-:Y:S01]  /*1ce0*/  IMAD.MOV.U32 R26, RZ, RZ, RZ ;  /* 0x000000ffff1a7224 */ /* 0x000fe200078e00ff */
[----:B------:R-:W-:Y:S05]  /*1cf0*/  BRA `(.L_x_1423) ;  /* 0x0000005000007947 */ /* 0x000fea0003800000 */
.L_x_1443:
[----:B------:R-:W2:Y:S02]  /*1d00*/  LDG.E.64 R4, [R4.64] ;  /* 0x0000002404047981 */ /* 0x000ea4000c1e1b00 */
[----:B--2---:R0:W1:Y:S01]  /*1d10*/  I2F.U64 R26, R4 ;  /* 0x00000004001a7312 */ /* 0x0040620000301000 */
[----:B------:R-:W-:Y:S05]  /*1d20*/  BRA `(.L_x_1423) ;  /* 0x0000002000007947 */ /* 0x000fea0003800000 */
.L_x_1442:
[----:B------:R-:W2:Y:S02]  /*1d30*/  LDG.E R4, [R4.64] ;  /* 0x0000002404047981 */ /* 0x000ea4000c1e1900 */
[----:B--2---:R0:W1:Y:S02]  /*1d40*/  I2F.U32 R26, R4 ;  /* 0x00000004001a7306 */ /* 0x0040640000201000 */
.L_x_1423:
[----:B------:R-:W-:Y:S05]  /*1d50*/  BSYNC B6 ;  /* 0x0000000000067941 */ /* 0x000fea0003800000 */
.L_x_1417:
[----:B------:R-:W-:Y:S02]  /*1d60*/  IADD3 R23, R23, 0x80, RZ ;  /* 0x0000008017177810 */ /* 0x000fe40007ffe0ff */
.L_x_1416:
[----:B------:R-:W-:Y:S05]  /*1d70*/  BSYNC B7 ;  /* 0x0000000000077941 */ /* 0x000fea0003800000 */
.L_x_1415:
[----:B------:R-:W-:Y:S01]  /*1d80*/  ISETP.GE.AND P0, PT, R23, R24, PT ;  /* 0x000000181700720c */ /* 0x000fe20003f06270 */
[----:B------:R-:W-:Y:S01]  /*1d90*/  BSSY B7, `(.L_x_1444) ;  /* 0x00000e7000077945 */ /* 0x000fe20003800000 */
[----:B------:R-:W-:Y:S02]  /*1da0*/  IMAD.MOV.U32 R22, RZ, RZ, RZ ;  /* 0x000000ffff167224 */ /* 0x000fe400078e00ff */
[----:B------:R-:W-:-:S09]  /*1db0*/  IMAD.MOV.U32 R17, RZ, RZ, RZ ;  /* 0x000000ffff117224 */ /* 0x000fd200078e00ff */
        /* <DEDUP_REMOVED lines=19> */
[----:B--2---:R0:W2:Y:S01]  /*1ef0*/  I2F.S16 R17, R4 ;  /* 0x0000000400117306 */ /* 0x0040a20000101400 */
[----:B------:R-:W-:Y:S05]  /*1f00*/  BRA `(.L_x_1452) ;  /* 0x00000cd000007947 */ /* 0x000fea0003800000 */
.L_x_1450:
[----:B------:R-:W2:Y:S02]  /*1f10*/  LDG.E.U8 R4, [R4.64] ;  /* 0x0000002404047981 */ /* 0x000ea4000c1e1100 */
[----:B--2---:R0:W2:Y:S01]  /*1f20*/  I2F.U16 R17, R4 ;  /* 0x0000000400117306 */ /* 0x0040a20000101000 */
[----:B------:R-:W-:Y:S05]  /*1f30*/  BRA `(.L_x_1452) ;  /* 0x00000ca000007947 */ /* 0x000fea0003800000 */
.L_x_1449:
[----:B------:R-:W-:-:S13]  /*1f40*/  ISETP.NE.AND P0, PT, R0, 0x2, PT ;  /* 0x000000020000780c */ /* 0x000fda0003f05270 */
[----:B------:R-:W-:Y:S05]  /*1f50*/  @!P0 BRA `(.L_x_1453) ;  /* 0x000000a000008947 */ /* 0x000fea0003800000 */
[----:B------:R-:W-:-:S13]  /*1f60*/  ISETP.NE.AND P0, PT, R0, 0x3, PT ;  /* 0x000000030000780c */ /* 0x000fda0003f05270 */
[----:B------:R-:W-:Y:S05]  /*1f70*/  @!P0 BRA `(.L_x_1454) ;  /* 0x0000005000008947 */ /* 0x000fea0003800000 */
[----:B------:R-:W-:-:S13]  /*1f80*/  ISETP.NE.AND P0, PT, R0, 0x4, PT ;  /* 0x000000040000780c */ /* 0x000fda0003f05270 */
[----:B------:R-:W-:Y:S05]  /*1f90*/  @P0 BRA `(.L_x_1451) ;  /* 0x00000aa000000947 */ /* 0x000fea0003800000 */
[----:B------:R-:W2:Y:S02]  /*1fa0*/  LDG.E.64 R4, [R4.64] ;  /* 0x0000002404047981 */ /* 0x000ea4000c1e1b00 */
[----:B--2---:R0:W2:Y:S01]  /*1fb0*/  I2F.S64 R17, R4 ;  /* 0x0000000400117312 */ /* 0x0040a20000301400 */
[----:B------:R-:W-:Y:S05]  /*1fc0*/  BRA `(.L_x_1452) ;  /* 0x00000c1000007947 */ /* 0x000fea0003800000 */
.L_x_1454:
[----:B------:R-:W2:Y:S02]  /*1fd0*/  LDG.E R4, [R4.64] ;  /* 0x0000002404047981 */ /* 0x000ea4000c1e1900 */
[----:B--2---:R0:W2:Y:S01]  /*1fe0*/  I2F R17, R4 ;  /* 0x0000000400117306 */ /* 0x0040a20000201400 */
[----:B------:R-:W-:Y:S05]  /*1ff0*/  BRA `(.L_x_1452) ;  /* 0x00000be000007947 */ /* 0x000fea0003800000 */
.L_x_1453:
[----:B------:R-:W2:Y:S02]  /*2000*/  LDG.E.U16 R4, [R4.64] ;  /* 0x0000002404047981 */ /* 0x000ea4000c1e1500 */
[----:B--2---:R0:W2:Y:S01]  /*2010*/  I2F.S16 R17, R4 ;  /* 0x0000000400117306 */ /* 0x0040a20000101400 */
[----:B------:R-:W-:Y:S05]  /*2020*/  BRA `(.L_x_1452) ;  /* 0x00000bb000007947 */ /* 0x000fea0003800000 */
.L_x_1448:
        /* <DEDUP_REMOVED lines=8> */
.L_x_1456:
[----:B------:R-:W2:Y:S02]  /*20b0*/  LDG.E.U16 R4, [R4.64] ;  /* 0x0000002404047981 */ /* 0x000ea4000c1e1500 */
[----:B--2---:R-:W-:Y:S01]  /*20c0*/  HADD2.F32 R17, -RZ, R4.H0_H0 ;  /* 0x20000004ff117230 */ /* 0x004fe20000004100 */
[----:B------:R-:W-:Y:S05]  /*20d0*/  BRA `(.L_x_1452) ;  /* 0x00000b0000007947 */ /* 0x000fea0003800000 */
.L_x_1455:
        /* <DEDUP_REMOVED lines=8> */
.L_x_1458:
[----:B------:R-:W2:Y:S02]  /*2160*/  LDG.E.U16 R4, [R4.64] ;  /* 0x0000002404047981 */ /* 0x000ea4000c1e1500 */
[----:B--2---:R-:W-:Y:S01]  /*2170*/  HADD2.F32 R17, -RZ, R4.H0_H0 ;  /* 0x20000004ff117230 */ /* 0x004fe20000004100 */
[----:B------:R-:W-:Y:S05]  /*2180*/  BRA `(.L_x_1452) ;  /* 0x00000a5000007947 */ /* 0x000fea0003800000 */
.L_x_1457:
[----:B------:R-:W2:Y:S02]  /*2190*/  LDG.E.64 R4, [R4.64] ;  /* 0x0000002404047981 */ /* 0x000ea4000c1e1b00 */
[----:B--2---:R-:W0:Y:S01]  /*21a0*/  F2F.F32.F64 R17, R4 ;  /* 0x0000000400117310 */ /* 0x004e220000301000 */
[----:B------:R-:W0:-:S14]  /*21b0*/  DSETP.GEU.AND P0, PT, |R4|, c[0x2][0x0], PT ;  /* 0x008000000400762a */ /* 0x000e1c0003f0e200 */
[----:B0-----:R-:W-:Y:S01]  /*21c0*/  @!P0 FMUL R17, R17, 1.175494350822287508e-38 ;  /* 0x0080000011118820 */ /* 0x001fe20000400000 */
[----:B------:R-:W-:Y:S05]  /*21d0*/  BRA `(.L_x_1452) ;  /* 0x00000a0000007947 */ /* 0x000fea0003800000 */
.L_x_1447:
        /* <DEDUP_REMOVED lines=12> */
.L_x_1461:
[----:B------:R-:W2:Y:S02]  /*22a0*/  LDG.E.64 R4, [R4.64] ;  /* 0x0000002404047981 */ /* 0x000ea4000c1e1b00 */
[----:B--2---:R-:W0:Y:S01]  /*22b0*/  F2F.F32.F64 R17, R4 ;  /* 0x0000000400117310 */ /* 0x004e220000301000 */
[----:B------:R-:W0:-:S14]  /*22c0*/  DSETP.GEU.AND P0, PT, |R4|, c[0x2][0x0], PT ;  /* 0x008000000400762a */ /* 0x000e1c0003f0e200 */
[----:B0-----:R-:W-:Y:S01]  /*22d0*/  @!P0 FMUL R17, R17, 1.175494350822287508e-38 ;  /* 0x0080000011118820 */ /* 0x001fe20000400000 */
[----:B------:R-:W-:Y:S05]  /*22e0*/  BRA `(.L_x_1452) ;  /* 0x000008f000007947 */ /* 0x000fea0003800000 */
.L_x_1460:
        /* <DEDUP_REMOVED lines=26> */
.L_x_1463:
        /* <DEDUP_REMOVED lines=13> */
.L_x_1462:
[----:B------:R-:W2:Y:S02]  /*2560*/  LDG.E.U16 R4, [R4.64] ;  /* 0x0000002404047981 */ /* 0x000ea4000c1e1500 */
[----:B--2---:R-:W-:Y:S01]  /*2570*/  PRMT R17, RZ, 0x5410, R4 ;  /* 0x00005410ff117816 */ /* 0x004fe20000000004 */
[----:B------:R-:W-:Y:S05]  /*2580*/  BRA `(.L_x_1452) ;  /* 0x0000065000007947 */ /* 0x000fea0003800000 */
.L_x_1459:
        /* <DEDUP_REMOVED lines=9> */
[----:B--2---:R0:W2:Y:S01]  /*2620*/  I2F.U16 R17, R4 ;  /* 0x0000000400117306 */ /* 0x0040a20000101000 */
[----:B------:R-:W-:Y:S05]  /*2630*/  BRA `(.L_x_1452) ;  /* 0x000005a000007947 */ /* 0x000fea0003800000 */
.L_x_1466:
        /* <DEDUP_REMOVED lines=20> */
.L_x_1468:
[----:B------:R-:W-:Y:S05]  /*2780*/  BSYNC B0 ;  /* 0x0000000000007941 */ /* 0x000fea0003800000 */
.L_x_1467:
[----:B------:R-:W-:Y:S01]  /*2790*/  IMAD.SHL.U32 R3, R3, 0x100000, RZ ;  /* 0x0010000003037824 */ /* 0x000fe200078e00ff */
[----:B------:R-:W-:-:S04]  /*27a0*/  LEA R0, R0, 0x3b800000, 0x17 ;  /* 0x3b80000000007811 */ /* 0x000fc800078eb8ff */
[----:B------:R-:W-:Y:S01]  /*27b0*/  LOP3.LUT R17, R0, R3, R17, 0xfe, !PT ;  /* 0x0000000300117212 */ /* 0x000fe200078efe11 */
[----:B------:R-:W-:Y:S05]  /*27c0*/  BRA `(.L_x_1452) ;  /* 0x0000041000007947 */ /* 0x000fea0003800000 */
.L_x_1465:
        /* <DEDUP_REMOVED lines=20> */
.L_x_1470:
[----:B------:R-:W-:Y:S05]  /*2910*/  BSYNC B0 ;  /* 0x0000000000007941 */ /* 0x000fea0003800000 */
.L_x_1469:
[----:B------:R-:W-:Y:S01]  /*2920*/  IMAD.SHL.U32 R3, R3, 0x200000, RZ ;  /* 0x0020000003037824 */ /* 0x000fe200078e00ff */
[----:B------:R-:W-:-:S04]  /*2930*/  LEA R0, R0, 0x37800000, 0x17 ;  /* 0x3780000000007811 */ /* 0x000fc800078eb8ff */
[----:B------:R-:W-:Y:S01]  /*2940*/  LOP3.LUT R17, R0, R3, R17, 0xfe, !PT ;  /* 0x0000000300117212 */ /* 0x000fe200078efe11 */
[----:B------:R-:W-:Y:S05]  /*2950*/  BRA `(.L_x_1452) ;  /* 0x0000028000007947 */ /* 0x000fea0003800000 */
.L_x_1464:
        /* <DEDUP_REMOVED lines=14> */
.L_x_1451:
        /* <DEDUP_REMOVED lines=18> */
[----:B01---5:R-:W-:Y:S05]  /*2b60*/  CALL.ABS.NOINC R14 ;  /* 0x000000000e007343 */ /* 0x023fea0003c00000 */
[----:B------:R-:W-:Y:S01]  /*2b70*/  IMAD.MOV.U32 R17, RZ, RZ, RZ ;  /* 0x000000ffff117224 */ /* 0x000fe200078e00ff */
[----:B------:R-:W-:Y:S05]  /*2b80*/  BRA `(.L_x_1452) ;  /* 0x0000005000007947 */ /* 0x000fea0003800000 */
.L_x_1472:
[----:B------:R-:W2:Y:S02]  /*2b90*/  LDG.E.64 R4, [R4.64] ;  /* 0x0000002404047981 */ /* 0x000ea4000c1e1b00 */
[----:B--2---:R0:W2:Y:S01]  /*2ba0*/  I2F.U64 R17, R4 ;  /* 0x0000000400117312 */ /* 0x0040a20000301000 */
[----:B------:R-:W-:Y:S05]  /*2bb0*/  BRA `(.L_x_1452) ;  /* 0x0000002000007947 */ /* 0x000fea0003800000 */
.L_x_1471:
[----:B------:R-:W2:Y:S02]  /*2bc0*/  LDG.E R4, [R4.64] ;  /* 0x0000002404047981 */ /* 0x000ea4000c1e1900 */
[----:B--2---:R0:W2:Y:S02]  /*2bd0*/  I2F.U32 R17, R4 ;  /* 0x0000000400117306 */ /* 0x0040a40000201000 */
.L_x_1452:
[----:B------:R-:W-:Y:S05]  /*2be0*/  BSYNC B6 ;  /* 0x0000000000067941 */ /* 0x000fea0003800000 */
.L_x_1446:
[----:B------:R-:W-:Y:S02]  /*2bf0*/  IADD3 R23, R23, 0x80, RZ ;  /* 0x0000008017177810 */ /* 0x000fe40007ffe0ff */
.L_x_1445:
[----:B------:R-:W-:Y:S05]  /*2c00*/  BSYNC B7 ;  /* 0x0000000000077941 */ /* 0x000fea0003800000 */
.L_x_1444:
[----:B------:R-:W-:Y:S01]  /*2c10*/  ISETP.GE.AND P0, PT, R23, R24, PT ;  /* 0x000000181700720c */ /* 0x000fe20003f06270 */
[----:B------:R-:W-:-:S12]  /*2c20*/  BSSY B7, `(.L_x_1473) ;  /* 0x00000e3000077945 */ /* 0x000fd80003800000 */
[----:B------:R-:W-:Y:S05]  /*2c30*/  @P0 BRA `(.L_x_1474) ;  /* 0x00000e1000000947 */ /* 0x000fea0003800000 */
[----:B------:R-:W-:Y:S01]  /*2c40*/  PRMT R0, R18, 0x9910, RZ ;  /* 0x0000991012007816 */ /* 0x000fe200000000ff */
[----:B------:R-:W-:Y:S01]  /*2c50*/  IMAD R23, R2, 0x200, R23 ;  /* 0x0000020002177824 */ /* 0x000fe200078e0217 */
[----:B------:R-:W-:Y:S02]  /*2c60*/  BSSY B6, `(.L_x_1474) ;  /* 0x00000de000067945 */ /* 0x000fe40003800000 */
        /* <DEDUP_REMOVED lines=13> */
[----:B------:R-:W3:Y:S02]  /*2d40*/  LDG.E.S8 R4, [R4.64] ;  /* 0x0000002404047981 */ /* 0x000ee4000c1e1300 */
[----:B---3--:R0:W3:Y:S01]  /*2d50*/  I2F.S16 R22, R4 ;  /* 0x0000000400167306 */ /* 0x0080e20000101400 */
[----:B------:R-:W-:Y:S05]  /*2d60*/  BRA `(.L_x_1480) ;  /* 0x00000cd000007947 */ /* 0x000fea0003800000 */
.L_x_1478:
[----:B------:R-:W3:Y:S02]  /*2d70*/  LDG.E.U8 R4, [R4.64] ;  /* 0x0000002404047981 */ /* 0x000ee4000c1e1100 */
[----:B---3--:R0:W3:Y:S01]  /*2d80*/  I2F.U16 R22, R4 ;  /* 0x0000000400167306 */ /* 0x0080e20000101000 */
[----:B------:R-:W-:Y:S05]  /*2d90*/  BRA `(.L_x_1480) ;  /* 0x00000ca000007947 */ /* 0x000fea0003800000 */
.L_x_1477:
[----:B------:R-:W-:-:S13]  /*2da0*/  ISETP.NE.AND P0, PT, R0, 0x2, PT ;  /* 0x000000020000780c */ /* 0x000fda0003f05270 */
[----:B------:R-:W-:Y:S05]  /*2db0*/  @!P0 BRA `(.L_x_1481) ;  /* 0x000000a000008947 */ /* 0x000fea0003800000 */
[----:B------:R-:W-:-:S13]  /*2dc0*/  ISETP.NE.AND P0, PT, R0, 0x3, PT ;  /* 0x000000030000780c */ /* 0x000fda0003f05270 */
[----:B------:R-:W-:Y:S05]  /*2dd0*/  @!P0 BRA `(.L_x_1482) ;  /* 0x0000005000008947 */ /* 0x000fea0003800000 */
[----:B------:R-:W-:-:S13]  /*2de0*/  ISETP.NE.AND P0, PT, R0, 0x4, PT ;  /* 0x000000040000780c */ /* 0x000fda0003f05270 */
[----:B------:R-:W-:Y:S05]  /*2df0*/  @P0 BRA `(.L_x_1479) ;  /* 0x00000aa000000947 */ /* 0x000fea0003800000 */
[----:B------:R-:W3:Y:S02]  /*2e00*/  LDG.E.64 R4, [R4.64] ;  /* 0x0000002404047981 */ /* 0x000ee4000c1e1b00 */
[----:B---3--:R0:W3:Y:S01]  /*2e10*/  I2F.S64 R22, R4 ;  /* 0x0000000400167312 */ /* 0x0080e20000301400 */
[----:B------:R-:W-:Y:S05]  /*2e20*/  BRA `(.L_x_1480) ;  /* 0x00000c1000007947 */ /* 0x000fea0003800000 */
.L_x_1482:
[----:B------:R-:W3:Y:S02]  /*2e30*/  LDG.E R4, [R4.64] ;  /* 0x0000002404047981 */ /* 0x000ee4000c1e1900 */
[----:B---3--:R0:W3:Y:S01]  /*2e40*/  I2F R22, R4 ;  /* 0x0000000400167306 */ /* 0x0080e20000201400 */
[----:B------:R-:W-:Y:S05]  /*2e50*/  BRA `(.L_x_1480) ;  /* 0x00000be000007947 */ /* 0x000fea0003800000 */
.L_x_1481:
[----:B------:R-:W3:Y:S02]  /*2e60*/  LDG.E.U16 R4, [R4.64] ;  /* 0x0000002404047981 */ /* 0x000ee4000c1e1500 */
[----:B---3--:R0:W3:Y:S01]  /*2e70*/  I2F.S16 R22, R4 ;  /* 0x0000000400167306 */ /* 0x0080e20000101400 */
[----:B------:R-:W-:Y:S05]  /*2e80*/  BRA `(.L_x_1480) ;  /* 0x00000bb000007947 */ /* 0x000fea0003800000 */
.L_x_1476:
        /* <DEDUP_REMOVED lines=8> */
.L_x_1484:
[----:B------:R-:W3:Y:S02]  /*2f10*/  LDG.E.U16 R4, [R4.64] ;  /* 0x0000002404047981 */ /* 0x000ee4000c1e1500 */
[----:B---3--:R-:W-:Y:S01]  /*2f20*/  HADD2.F32 R22, -RZ, R4.H0_H0 ;  /* 0x20000004ff167230 */ /* 0x008fe20000004100 */
[----:B------:R-:W-:Y:S05]  /*2f30*/  BRA `(.L_x_1480) ;  /* 0x00000b0000007947 */ /* 0x000fea0003800000 */
.L_x_1483:
        /* <DEDUP_REMOVED lines=8> */
.L_x_1486:
[----:B------:R-:W3:Y:S02]  /*2fc0*/  LDG.E.U16 R4, [R4.64] ;  /* 0x0000002404047981 */ /* 0x000ee4000c1e1500 */
[----:B---3--:R-:W-:Y:S01]  /*2fd0*/  HADD2.F32 R22, -RZ, R4.H0_H0 ;  /* 0x20000004ff167230 */ /* 0x008fe20000004100 */
[----:B------:R-:W-:Y:S05]  /*2fe0*/  BRA `(.L_x_1480) ;  /* 0x00000a5000007947 */ /* 0x000fea0003800000 */
.L_x_1485:
[----:B------:R-:W3:Y:S02]  /*2ff0*/  LDG.E.64 R4, [R4.64] ;  /* 0x0000002404047981 */ /* 0x000ee4000c1e1b00 */
[----:B---3--:R-:W0:Y:S01]  /*3000*/  F2F.F32.F64 R22, R4 ;  /* 0x0000000400167310 */ /* 0x008e220000301000 */
[----:B------:R-:W0:-:S14]  /*3010*/  DSETP.GEU.AND P0, PT, |R4|, c[0x2][0x0], PT ;  /* 0x008000000400762a */ /* 0x000e1c0003f0e200 */
[----:B0-----:R-:W-:Y:S01]  /*3020*/  @!P0 FMUL R22, R22, 1.175494350822287508e-38 ;  /* 0x0080000016168820 */ /* 0x001fe20000400000 */
[----:B------:R-:W-:Y:S05]  /*3030*/  BRA `(.L_x_1480) ;  /* 0x00000a0000007947 */ /* 0x000fea0003800000 */
.L_x_1475:
        /* <DEDUP_REMOVED lines=8> */
[----:B------:R-:W3:Y:S02]  /*30c0*/  LDG.E.U8 R4, [R4.64] ;  /* 0x0000002404047981 */ /* 0x000ee4000c1e1100 */
[----:B---3--:R-:W-:-:S04]  /*30d0*/  ISETP.NE.AND P0, PT, R4, RZ, PT ;  /* 0x000000ff0400720c */ /* 0x008fc80003f05270 */
[----:B------:R-:W-:Y:S01]  /*30e0*/  FSEL R22, RZ, 1, !P0 ;  /* 0x3f800000ff167808 */ /* 0x000fe20004000000 */
[----:B------:R-:W-:Y:S05]  /*30f0*/  BRA `(.L_x_1480) ;  /* 0x0000094000007947 */ /* 0x000fea0003800000 */
.L_x_1489:
[----:B------:R-:W3:Y:S02]  /*3100*/  LDG.E.64 R4, [R4.64] ;  /* 0x0000002404047981 */ /* 0x000ee4000c1e1b00 */
[----:B---3--:R-:W0:Y:S01]  /*3110*/  F2F.F32.F64 R22, R4 ;  /* 0x0000000400167310 */ /* 0x008e220000301000 */
[----:B------:R-:W0:-:S14]  /*3120*/  DSETP.GEU.AND P0, PT, |R4|, c[0x2][0x0], PT ;  /* 0x008000000400762a */ /* 0x000e1c0003f0e200 */
[----:B0-----:R-:W-:Y:S01]  /*3130*/  @!P0 FMUL R22, R22, 1.175494350822287508e-38 ;  /* 0x0080000016168820 */ /* 0x001fe20000400000 */
[----:B------:R-:W-:Y:S05]  /*3140*/  BRA `(.L_x_1480) ;  /* 0x000008f000007947 */ /* 0x000fea0003800000 */
.L_x_1488:
[----:B------:R-:W-:-:S13]  /*3150*/  ISETP.NE.AND P0, PT, R0, 0xf, PT ;  /* 0x0000000f0000780c */ /* 0x000fda0003f05270 */
[----:B------:R-:W-:Y:S05]  /*3160*/  @!P0 BRA `(.L_x_1490) ;  /* 0x0000025000008947 */ /* 0x000fea0003800000 */
[----:B------:R-:W-:-:S13]  /*3170*/  ISETP.NE.AND P0, PT, R0, 0x17, PT ;  /* 0x000000170000780c */ /* 0x000fda0003f05270 */
[----:B------:R-:W-:Y:S05]  /*3180*/  @!P0 BRA `(.L_x_1491) ;  /* 0x0000016000008947 */ /* 0x000fea0003800000 */
[----:B------:R-:W-:-:S13]  /*3190*/  ISETP.NE.AND P0, PT, R0, 0x18, PT ;  /* 0x000000180000780c */ /* 0x000fda0003f05270 */
[----:B------:R-:W-:Y:S05]  /*31a0*/  @P0 BRA `(.L_x_1479) ;  /* 0x000006f000000947 */ /* 0x000fea0003800000 */
[----:B------:R-:W3:Y:S01]  /*31b0*/  LDG.E.U8 R22, [R4.64] ;  /* 0x0000002404167981 */ /* 0x000ee2000c1e1100 */
[----:B------:R-:W-:Y:S02]  /*31c0*/  IMAD.MOV.U32 R8, RZ, RZ, -0x800000 ;  /* 0xff800000ff087424 */ /* 0x000fe400078e00ff */
[----:B---3--:R-:W-:-:S05]  /*31d0*/  IMAD.SHL.U32 R22, R22, 0x1000000, RZ ;  /* 0x0100000016167824 */ /* 0x008fca00078e00ff */
        /* <DEDUP_REMOVED lines=17> */
.L_x_1491:
[----:B------:R-:W3:Y:S02]  /*32f0*/  LDG.E.U8 R4, [R4.64] ;  /* 0x0000002404047981 */ /* 0x000ee4000c1e1100 */
[----:B---3--:R-:W-:-:S05]  /*3300*/  IMAD.SHL.U32 R0, R4, 0x2000000, RZ ;  /* 0x0200000004007824 */ /* 0x008fca00078e00ff */
        /* <DEDUP_REMOVED lines=11> */
.L_x_1490:
[----:B------:R-:W3:Y:S02]  /*33c0*/  LDG.E.U16 R4, [R4.64] ;  /* 0x0000002404047981 */ /* 0x000ee4000c1e1500 */
[----:B---3--:R-:W-:Y:S01]  /*33d0*/  PRMT R22, RZ, 0x5410, R4 ;  /* 0x00005410ff167816 */ /* 0x008fe20000000004 */
[----:B------:R-:W-:Y:S05]  /*33e0*/  BRA `(.L_x_1480) ;  /* 0x0000065000007947 */ /* 0x000fea0003800000 */
.L_x_1487:
        /* <DEDUP_REMOVED lines=8> */
[----:B------:R-:W3:Y:S02]  /*3470*/  LDG.E.U16 R4, [R4.64] ;  /* 0x0000002404047981 */ /* 0x000ee4000c1e1500 */
[----:B---3--:R0:W3:Y:S01]  /*3480*/  I2F.U16 R22, R4 ;  /* 0x0000000400167306 */ /* 0x0080e20000101000 */
[----:B------:R-:W-:Y:S05]  /*3490*/  BRA `(.L_x_1480) ;  /* 0x000005a000007947 */ /* 0x000fea0003800000 */
.L_x_1494:
[----:B------:R-:W3:Y:S01]  /*34a0*/  LDG.E.U8 R3, [R4.64] ;  /* 0x0000002404037981 */ /* 0x000ee2000c1e1100 */
[----:B------:R-:W-:Y:S01]  /*34b0*/  IMAD.MOV.U32 R22, RZ, RZ, RZ ;  /* 0x000000ffff167224 */ /* 0x000fe200078e00ff */
[----:B---3--:R-:W-:-:S13]  /*34c0*/  ISETP.NE.AND P0, PT, R3, RZ, PT ;  /* 0x000000ff0300720c */ /* 0x008fda0003f05270 */
        /* <DEDUP_REMOVED lines=17> */
.L_x_1496:
[----:B------:R-:W-:Y:S05]  /*35e0*/  BSYNC B0 ;  /* 0x0000000000007941 */ /* 0x000fea0003800000 */
.L_x_1495:
[----:B------:R-:W-:Y:S01]  /*35f0*/  IMAD.SHL.U32 R3, R3, 0x100000, RZ ;  /* 0x0010000003037824 */ /* 0x000fe200078e00ff */
[----:B------:R-:W-:-:S04]  /*3600*/  LEA R5, R0, 0x3b800000, 0x17 ;  /* 0x3b80000000057811 */ /* 0x000fc800078eb8ff */
[----:B------:R-:W-:Y:S01]  /*3610*/  LOP3.LUT R22, R5, R3, R22, 0xfe, !PT ;  /* 0x0000000305167212 */ /* 0x000fe200078efe16 */
[----:B------:R-:W-:Y:S05]  /*3620*/  BRA `(.L_x_1480) ;  /* 0x0000041000007947 */ /* 0x000fea0003800000 */
.L_x_1493:
        /* <DEDUP_REMOVED lines=20> */
.L_x_1498:
[----:B------:R-:W-:Y:S05]  /*3770*/  BSYNC B0 ;  /* 0x0000000000007941 */ /* 0x000fea0003800000 */
.L_x_1497:
[----:B------:R-:W-:Y:S01]  /*3780*/  IMAD.SHL.U32 R3, R3, 0x200000, RZ ;  /* 0x0020000003037824 */ /* 0x000fe200078e00ff */
[----:B------:R-:W-:-:S04]  /*3790*/  LEA R5, R0, 0x37800000, 0x17 ;  /* 0x3780000000057811 */ /* 0x000fc800078eb8ff */
[----:B------:R-:W-:Y:S01]  /*37a0*/  LOP3.LUT R22, R5, R3, R22, 0xfe, !PT ;  /* 0x0000000305167212 */ /* 0x000fe200078efe16 */
[----:B------:R-:W-:Y:S05]  /*37b0*/  BRA `(.L_x_1480) ;  /* 0x0000028000007947 */ /* 0x000fea0003800000 */
.L_x_1492:
[----:B------:R-:W-:-:S13]  /*37c0*/  ISETP.NE.AND P0, PT, R0, 0x1c, PT ;  /* 0x0000001c0000780c */ /* 0x000fda0003f05270 */
[----:B------:R-:W-:Y:S05]  /*37d0*/  @!P0 BRA `(.L_x_1499) ;  /* 0x0000024000008947 */ /* 0x000fea0003800000 */
[----:B------:R-:W-:-:S13]  /*37e0*/  ISETP.NE.AND P0, PT, R0, 0x1d, PT ;  /* 0x0000001d0000780c */ /* 0x000fda0003f05270 */
[----:B------:R-:W-:Y:S05]  /*37f0*/  @!P0 BRA `(.L_x_1500) ;  /* 0x000001f000008947 */ /* 0x000fea0003800000 */
[----:B------:R-:W-:-:S13]  /*3800*/  ISETP.NE.AND P0, PT, R0, 0x2c, PT ;  /* 0x0000002c0000780c */ /* 0x000fda0003f05270 */
[----:B------:R-:W-:Y:S05]  /*3810*/  @P0 BRA `(.L_x_1479) ;  /* 0x0000008000000947 */ /* 0x000fea0003800000 */
[----:B------:R-:W3:Y:S01]  /*3820*/  LDG.E.U8 R4, [R4.64] ;  /* 0x0000002404047981 */ /* 0x000ee2000c1e1100 */
[----:B------:R-:W-:Y:S01]  /*3830*/  IMAD.MOV.U32 R22, RZ, RZ, 0x400000 ;  /* 0x00400000ff167424 */ /* 0x000fe200078e00ff */
[----:B---3--:R-:W-:-:S13]  /*3840*/  ISETP.NE.AND P0, PT, R4, RZ, PT ;  /* 0x000000ff0400720c */ /* 0x008fda0003f05270 */
[----:B------:R-:W-:Y:S05]  /*3850*/  @!P0 BRA `(.L_x_1480) ;  /* 0x000001e000008947 */ /* 0x000fea0003800000 */
[----:B------:R-:W-:-:S13]  /*3860*/  ISETP.NE.AND P0, PT, R4, 0xff, PT ;  /* 0x000000ff0400780c */ /* 0x000fda0003f05270 */
[----:B------:R-:W-:Y:S02]  /*3870*/  @!P0 IMAD.MOV.U32 R22, RZ, RZ, 0x7f800001 ;  /* 0x7f800001ff168424 */ /* 0x000fe400078e00ff */
[----:B------:R-:W-:Y:S01]  /*3880*/  @P0 IMAD.SHL.U32 R22, R4, 0x800000, RZ ;  /* 0x0080000004160824 */ /* 0x000fe200078e00ff */
[----:B------:R-:W-:Y:S05]  /*3890*/  BRA `(.L_x_1480) ;  /* 0x000001a000007947 */ /* 0x000fea0003800000 */
.L_x_1479:
        /* <DEDUP_REMOVED lines=18> */
[----:B012--5:R-:W-:Y:S05]  /*39c0*/  CALL.ABS.NOINC R14 ;  /* 0x000000000e007343 */ /* 0x027fea0003c00000 */
[----:B------:R-:W-:Y:S01]  /*39d0*/  IMAD.MOV.U32 R22, RZ, RZ, RZ ;  /* 0x000000ffff167224 */ /* 0x000fe200078e00ff */
[----:B------:R-:W-:Y:S05]  /*39e0*/  BRA `(.L_x_1480) ;  /* 0x0000005000007947 */ /* 0x000fea0003800000 */
.L_x_1500:
[----:B------:R-:W3:Y:S02]  /*39f0*/  LDG.E.64 R4, [R4.64] ;  /* 0x0000002404047981 */ /* 0x000ee4000c1e1b00 */
[----:B---3--:R0:W3:Y:S01]  /*3a00*/  I2F.U64 R22, R4 ;  /* 0x0000000400167312 */ /* 0x0080e20000301000 */
[----:B------:R-:W-:Y:S05]  /*3a10*/  BRA `(.L_x_1480) ;  /* 0x0000002000007947 */ /* 0x000fea0003800000 */
.L_x_1499:
[----:B------:R-:W3:Y:S02]  /*3a20*/  LDG.E R4, [R4.64] ;  /* 0x0000002404047981 */ /* 0x000ee4000c1e1900 */
[----:B---3--:R0:W3:Y:S02]  /*3a30*/  I2F.U32 R22, R4 ;  /* 0x0000000400167306 */ /* 0x0080e40000201000 */
.L_x_1480:
[----:B------:R-:W-:Y:S05]  /*3a40*/  BSYNC B6 ;  /* 0x0000000000067941 */ /* 0x000fea0003800000 */
.L_x_1474:
[----:B------:R-:W-:Y:S05]  /*3a50*/  BSYNC B7 ;  /* 0x0000000000077941 */ /* 0x000fea0003800000 */
.L_x_1473:
[----:B------:R-:W4:Y:S01]  /*3a60*/  S2R R3, SR_TID.X ;  /* 0x0000000000037919 */ /* 0x000f220000002100 */
[----:B------:R-:W0:Y:S01]  /*3a70*/  LDC.U8 R16, c[0x0][0x184] ;  /* 0x00006100ff107b82 */ /* 0x000e220000000000 */
[----:B------:R-:W-:Y:S01]  /*3a80*/  BSSY B6, `(.L_x_1501) ;  /* 0x00000f4000067945 */ /* 0x000fe20003800000 */
[----:B--2--5:R-:W-:Y:S02]  /*3a90*/  SHF.R.U32.HI R18, RZ, 0x1f, R17 ;  /* 0x0000001fff127819 */ /* 0x024fe40000011611 */
[----:B-1----:R-:W-:-:S02]  /*3aa0*/  SHF.R.U32.HI R26, RZ, 0x1f, R26 ;  /* 0x0000001fff1a7819 */ /* 0x002fc4000001161a */
[----:B---3--:R-:W-:Y:S02]  /*3ab0*/  SHF.R.U32.HI R22, RZ, 0x1f, R22 ;  /* 0x0000001fff167819 */ /* 0x008fe40000011616 */
[----:B----4-:R-:W-:Y:S01]  /*3ac0*/  ISETP.GE.AND P0, PT, R3, R24, PT ;  /* 0x000000180300720c */ /* 0x010fe20003f06270 */
[----:B------:R-:W-:-:S12]  /*3ad0*/  IMAD.MOV.U32 R17, RZ, RZ, R3 ;  /* 0x000000ffff117224 */ /* 0x000fd800078e0003 */
[----:B------:R-:W-:Y:S05]  /*3ae0*/  @P0 BRA `(.L_x_1502) ;  /* 0x00000ed000000947 */ /* 0x000fea0003800000 */
[----:B0-----:R-:W-:Y:S01]  /*3af0*/  IMAD R0, R2, 0x200, R3 ;  /* 0x0000020002007824 */ /* 0x001fe200078e0203 */
[----:B------:R-:W-:Y:S02]  /*3b00*/  PRMT R4, R16, 0x9910, RZ ;  /* 0x0000991010047816 */ /* 0x000fe400000000ff */
[----:B------:R-:W-:Y:S01]  /*3b10*/  SHF.R.U32.HI R19, RZ, 0x1f, R19 ;  /* 0x0000001fff137819 */ /* 0x000fe20000011613 */
[----:B------:R-:W-:Y:S01]  /*3b20*/  IMAD R8, R0, c[0x0][0x188], RZ ;  /* 0x0000620000087a24 */ /* 0x000fe200078e02ff */
[----:B------:R-:W-:Y:S01]  /*3b30*/  IADD3 R17, R3, 0x80, RZ ;  /* 0x0000008003117810 */ /* 0x000fe20007ffe0ff */
        /* <DEDUP_REMOVED lines=15> */
.L_x_1506:
[----:B------:R0:W-:Y:S01]  /*3c30*/  STG.E.U8 [R8.64], R19 ;  /* 0x0000001308007986 */ /* 0x0001e2000c101124 */
[----:B------:R-:W-:Y:S05]  /*3c40*/  BRA `(.L_x_1502) ;  /* 0x00000d7000007947 */ /* 0x000fea0003800000 */
.L_x_1505:
        /* <DEDUP_REMOVED lines=10> */
.L_x_1509:
[----:B------:R0:W-:Y:S01]  /*3cf0*/  STG.E [R8.64], R19 ;  /* 0x0000001308007986 */ /* 0x0001e2000c101924 */
[----:B------:R-:W-:Y:S05]  /*3d00*/  BRA `(.L_x_1502) ;  /* 0x00000cb000007947 */ /* 0x000fea0003800000 */
.L_x_1508:
[----:B------:R0:W-:Y:S01]  /*3d10*/  STG.E.U16 [R8.64], R19 ;  /* 0x0000001308007986 */ /* 0x0001e2000c101524 */
[----:B------:R-:W-:Y:S05]  /*3d20*/  BRA `(.L_x_1502) ;  /* 0x00000c9000007947 */ /* 0x000fea0003800000 */
.L_x_1504:
        /* <DEDUP_REMOVED lines=9> */
.L_x_1511:
[----:B------:R-:W0:Y:S02]  /*3dc0*/  I2F.S16 R0, R19 ;  /* 0x0000001300007306 */ /* 0x000e240000101400 */
[----:B0-----:R-:W-:-:S05]  /*3dd0*/  F2FP.PACK_AB R0, RZ, R0 ;  /* 0x00000000ff00723e */ /* 0x001fca00000000ff */
[----:B------:R0:W-:Y:S01]  /*3de0*/  STG.E.U16 [R8.64], R0 ;  /* 0x0000000008007986 */ /* 0x0001e2000c101524 */
[----:B------:R-:W-:Y:S05]  /*3df0*/  BRA `(.L_x_1502) ;  /* 0x00000bc000007947 */ /* 0x000fea0003800000 */
.L_x_1510:
        /* <DEDUP_REMOVED lines=10> */
.L_x_1513:
[----:B------:R-:W0:Y:S02]  /*3ea0*/  I2F.S16 R19, R19 ;  /* 0x0000001300137306 */ /* 0x000e240000101400 */
[----:B0-----:R-:W-:-:S04]  /*3eb0*/  F2FP.PACK_AB R3, RZ, R19 ;  /* 0x00000013ff03723e */ /* 0x001fc800000000ff */
[----:B------:R-:W-:-:S05]  /*3ec0*/  PRMT R3, R3, 0x5410, RZ ;  /* 0x0000541003037816 */ /* 0x000fca00000000ff */
[----:B------:R0:W-:Y:S01]  /*3ed0*/  STG.E [R8.64], R3 ;  /* 0x0000000308007986 */ /* 0x0001e2000c101924 */
[----:B------:R-:W-:Y:S05]  /*3ee0*/  BRA `(.L_x_1502) ;  /* 0x00000ad000007947 */ /* 0x000fea0003800000 */
.L_x_1512:
[----:B------:R-:W0:Y:S02]  /*3ef0*/  I2F.F64.S16 R4, R19 ;  /* 0x0000001300047312 */ /* 0x000e240000101c00 */
[----:B0-----:R0:W-:Y:S01]  /*3f00*/  STG.E.64 [R8.64], R4 ;  /* 0x0000000408007986 */ /* 0x0011e2000c101b24 */
[----:B------:R-:W-:Y:S05]  /*3f10*/  BRA `(.L_x_1502) ;  /* 0x00000aa000007947 */ /* 0x000fea0003800000 */
.L_x_1503:
        /* <DEDUP_REMOVED lines=10> */
.L_x_1516:
[----:B------:R-:W0:Y:S01]  /*3fc0*/  I2F.F64.S16 R4, R19 ;  /* 0x0000001300047312 */ /* 0x000e220000101c00 */
[----:B------:R-:W-:-:S05]  /*3fd0*/  CS2R R6, SRZ ;  /* 0x0000000000067805 */ /* 0x000fca000001ff00 */
[----:B0-----:R0:W-:Y:S01]  /*3fe0*/  STG.E.128 [R8.64], R4 ;  /* 0x0000000408007986 */ /* 0x0011e2000c101d24 */
[----:B------:R-:W-:Y:S05]  /*3ff0*/  BRA `(.L_x_1502) ;  /* 0x000009c000007947 */ /* 0x000fea0003800000 */
.L_x_1515:
        /* <DEDUP_REMOVED lines=21> */
.L_x_1520:
[----:B------:R-:W-:Y:S05]  /*4150*/  BSYNC B0 ;  /* 0x0000000000007941 */ /* 0x000fea0003800000 */
.L_x_1519:
[----:B------:R-:W-:-:S05]  /*4160*/  LOP3.LUT R5, R0, R5, RZ, 0xfc, !PT ;  /* 0x0000000500057212 */ /* 0x000fca00078efcff */
[----:B------:R0:W-:Y:S01]  /*4170*/  STG.E.U8 [R8.64], R5 ;  /* 0x0000000508007986 */ /* 0x0001e2000c101124 */
[----:B------:R-:W-:Y:S05]  /*4180*/  BRA `(.L_x_1502) ;  /* 0x0000083000007947 */ /* 0x000fea0003800000 */
.L_x_1518:
        /* <DEDUP_REMOVED lines=13> */
.L_x_1522:
[----:B------:R-:W-:Y:S01]  /*4260*/  IMAD.MOV.U32 R0, RZ, RZ, 0x7f ;  /* 0x0000007fff007424 */ /* 0x000fe200078e00ff */
[----:B------:R-:W-:-:S04]  /*4270*/  ISETP.GT.U32.AND P0, PT, R3, 0x7f800000, PT ;  /* 0x7f8000000300780c */ /* 0x000fc80003f04070 */
[----:B------:R-:W-:-:S04]  /*4280*/  SEL R0, R0, 0x7c, P0 ;  /* 0x0000007c00007807 */ /* 0x000fc80000000000 */
.L_x_1523:
[----:B------:R-:W-:Y:S05]  /*4290*/  BSYNC B0 ;  /* 0x0000000000007941 */ /* 0x000fea0003800000 */
.L_x_1521:
[----:B------:R-:W-:-:S04]  /*42a0*/  LOP3.LUT R3, R19, 0x80000000, RZ, 0xc0, !PT ;  /* 0x8000000013037812 */ /* 0x000fc800078ec0ff */
[----:B------:R-:W-:-:S04]  /*42b0*/  SHF.R.U32.HI R3, RZ, 0x18, R3 ;  /* 0x00000018ff037819 */ /* 0x000fc80000011603 */
[----:B------:R-:W-:-:S05]  /*42c0*/  LOP3.LUT R3, R0, R3, RZ, 0xfc, !PT ;  /* 0x0000000300037212 */ /* 0x000fca00078efcff */
[----:B------:R0:W-:Y:S01]  /*42d0*/  STG.E.U8 [R8.64], R3 ;  /* 0x0000000308007986 */ /* 0x0001e2000c101124 */
[----:B------:R-:W-:Y:S05]  /*42e0*/  BRA `(.L_x_1502) ;  /* 0x000006d000007947 */ /* 0x000fea0003800000 */
.L_x_1517:
[----:B------:R-:W0:Y:S02]  /*42f0*/  I2F.S16 R0, R19 ;  /* 0x0000001300007306 */ /* 0x000e240000101400 */
[----:B0-----:R-:W-:-:S05]  /*4300*/  F2FP.BF16.PACK_AB R0, RZ, R0 ;  /* 0x00000000ff00723e */ /* 0x001fca00000010ff */
[----:B------:R0:W-:Y:S01]  /*4310*/  STG.E.U16 [R8.64], R0 ;  /* 0x0000000008007986 */ /* 0x0001e2000c101524 */
[----:B------:R-:W-:Y:S05]  /*4320*/  BRA `(.L_x_1502) ;  /* 0x0000069000007947 */ /* 0x000fea0003800000 */
.L_x_1514:
        /* <DEDUP_REMOVED lines=10> */
.L_x_1526:
        /* <DEDUP_REMOVED lines=17> */
.L_x_1529:
[----:B------:R-:W-:-:S04]  /*44e0*/  LOP3.LUT R3, R19, 0x80000000, RZ, 0xc0, !PT ;  /* 0x8000000013037812 */ /* 0x000fc800078ec0ff */
[----:B------:R-:W-:-:S04]  /*44f0*/  SHF.R.U32.HI R3, RZ, 0x18, R3 ;  /* 0x00000018ff037819 */ /* 0x000fc80000011603 */
[----:B------:R-:W-:-:S04]  /*4500*/  LOP3.LUT R0, R0, R3, RZ, 0xfc, !PT ;  /* 0x0000000300007212 */ /* 0x000fc800078efcff */
[----:B------:R-:W-:Y:S02]  /*4510*/  PRMT R4, R0, 0x7610, R4 ;  /* 0x0000761000047816 */ /* 0x000fe40000000004 */
.L_x_1528:
[----:B------:R-:W-:Y:S05]  /*4520*/  BSYNC B0 ;  /* 0x0000000000007941 */ /* 0x000fea0003800000 */
.L_x_1527:
[----:B------:R0:W-:Y:S01]  /*4530*/  STG.E.U8 [R8.64], R4 ;  /* 0x0000000408007986 */ /* 0x0001e2000c101124 */
[----:B------:R-:W-:Y:S05]  /*4540*/  BRA `(.L_x_1502) ;  /* 0x0000047000007947 */ /* 0x000fea0003800000 */
.L_x_1525:
        /* <DEDUP_REMOVED lines=17> */
.L_x_1532:
[----:B------:R-:W-:-:S04]  /*4660*/  LOP3.LUT R3, R19, 0x80000000, RZ, 0xc0, !PT ;  /* 0x8000000013037812 */ /* 0x000fc800078ec0ff */
[----:B------:R-:W-:-:S04]  /*4670*/  SHF.R.U32.HI R3, RZ, 0x18, R3 ;  /* 0x00000018ff037819 */ /* 0x000fc80000011603 */
[----:B------:R-:W-:-:S04]  /*4680*/  LOP3.LUT R0, R0, R3, RZ, 0xfc, !PT ;  /* 0x0000000300007212 */ /* 0x000fc800078efcff */
[----:B------:R-:W-:Y:S02]  /*4690*/  PRMT R4, R0, 0x7610, R4 ;  /* 0x0000761000047816 */ /* 0x000fe40000000004 */
.L_x_1531:
[----:B------:R-:W-:Y:S05]  /*46a0*/  BSYNC B0 ;  /* 0x0000000000007941 */ /* 0x000fea0003800000 */
.L_x_1530:
[----:B------:R0:W-:Y:S01]  /*46b0*/  STG.E.U8 [R8.64], R4 ;  /* 0x0000000408007986 */ /* 0x0001e2000c101124 */
[----:B------:R-:W-:Y:S05]  /*46c0*/  BRA `(.L_x_1502) ;  /* 0x000002f000007947 */ /* 0x000fea0003800000 */
.L_x_1524:
        /* <DEDUP_REMOVED lines=22> */
.L_x_1507:
        /* <DEDUP_REMOVED lines=20> */
.L_x_1534:
[----:B------:R-:W-:Y:S02]  /*4970*/  IMAD.MOV.U32 R4, RZ, RZ, R19 ;  /* 0x000000ffff047224 */ /* 0x000fe400078e0013 */
[----:B------:R-:W-:-:S05]  /*4980*/  IMAD.MOV.U32 R5, RZ, RZ, RZ ;  /* 0x000000ffff057224 */ /* 0x000fca00078e00ff */
[----:B------:R0:W-:Y:S01]  /*4990*/  STG.E.64 [R8.64], R4 ;  /* 0x0000000408007986 */ /* 0x0001e2000c101b24 */
[----:B------:R-:W-:Y:S05]  /*49a0*/  BRA `(.L_x_1502) ;  /* 0x0000001000007947 */ /* 0x000fea0003800000 */
.L_x_1533:
[----:B------:R0:W-:Y:S02]  /*49b0*/  STG.E [R8.64], R19 ;  /* 0x0000001308007986 */ /* 0x0001e4000c101924 */
.L_x_1502:
[----:B0-----:R-:W-:Y:S05]  /*49c0*/  BSYNC B6 ;  /* 0x0000000000067941 */ /* 0x001fea0003800000 */
.L_x_1501:
[----:B------:R-:W-:Y:S01]  /*49d0*/  ISETP.GE.AND P0, PT, R17, R24, PT ;  /* 0x000000181100720c */ /* 0x000fe20003f06270 */
[----:B------:R-:W-:-:S12]  /*49e0*/  BSSY B6, `(.L_x_1535) ;  /* 0x00001d8000067945 */ /* 0x000fd80003800000 */
[----:B------:R-:W-:Y:S05]  /*49f0*/  @P0 BRA `(.L_x_1536) ;  /* 0x00001d6000000947 */ /* 0x000fea0003800000 */
[----:B------:R-:W-:Y:S01]  /*4a00*/  IMAD R0, R2, 0x200, R17 ;  /* 0x0000020002007824 */ /* 0x000fe200078e0211 */
        /* <DEDUP_REMOVED lines=17> */
.L_x_1540:
[----:B------:R0:W-:Y:S01]  /*4b20*/  STG.E.U8 [R8.64], R26 ;  /* 0x0000001a08007986 */ /* 0x0001e2000c101124 */
[----:B------:R-:W-:Y:S05]  /*4b30*/  BRA `(.L_x_1542) ;  /* 0x00000d5000007947 */ /* 0x000fea0003800000 */
.L_x_1539:
        /* <DEDUP_REMOVED lines=9> */
.L_x_1544:
[----:B------:R0:W-:Y:S01]  /*4bd0*/  STG.E [R8.64], R26 ;  /* 0x0000001a08007986 */ /* 0x0001e2000c101924 */
[----:B------:R-:W-:Y:S05]  /*4be0*/  BRA `(.L_x_1542) ;  /* 0x00000ca000007947 */ /* 0x000fea0003800000 */
.L_x_1543:
[----:B------:R0:W-:Y:S01]  /*4bf0*/  STG.E.U16 [R8.64], R26 ;  /* 0x0000001a08007986 */ /* 0x0001e2000c101524 */
[----:B------:R-:W-:Y:S05]  /*4c00*/  BRA `(.L_x_1542) ;  /* 0x00000c8000007947 */ /* 0x000fea0003800000 */
.L_x_1538:
        /* <DEDUP_REMOVED lines=9> */
.L_x_1546:
[----:B------:R-:W0:Y:S02]  /*4ca0*/  I2F.S16 R0, R26 ;  /* 0x0000001a00007306 */ /* 0x000e240000101400 */
[----:B0-----:R-:W-:-:S05]  /*4cb0*/  F2FP.PACK_AB R0, RZ, R0 ;  /* 0x00000000ff00723e */ /* 0x001fca00000000ff */
[----:B------:R0:W-:Y:S01]  /*4cc0*/  STG.E.U16 [R8.64], R0 ;  /* 0x0000000008007986 */ /* 0x0001e2000c101524 */
[----:B------:R-:W-:Y:S05]  /*4cd0*/  BRA `(.L_x_1542) ;  /* 0x00000bb000007947 */ /* 0x000fea0003800000 */
.L_x_1545:
        /* <DEDUP_REMOVED lines=10> */
.L_x_1548:
[----:B------:R-:W0:Y:S02]  /*4d80*/  I2F.S16 R26, R26 ;  /* 0x0000001a001a7306 */ /* 0x000e240000101400 */
[----:B0-----:R-:W-:-:S04]  /*4d90*/  F2FP.PACK_AB R3, RZ, R26 ;  /* 0x0000001aff03723e */ /* 0x001fc800000000ff */
[----:B------:R-:W-:-:S05]  /*4da0*/  PRMT R3, R3, 0x5410, RZ ;  /* 0x0000541003037816 */ /* 0x000fca00000000ff */
[----:B------:R0:W-:Y:S01]  /*4db0*/  STG.E [R8.64], R3 ;  /* 0x0000000308007986 */ /* 0x0001e2000c101924 */
[----:B------:R-:W-:Y:S05]  /*4dc0*/  BRA `(.L_x_1542) ;  /* 0x00000ac000007947 */ /* 0x000fea0003800000 */
.L_x_1547:
[----:B------:R-:W0:Y:S02]  /*4dd0*/  I2F.F64.S16 R26, R26 ;  /* 0x0000001a001a7312 */ /* 0x000e240000101c00 */
[----:B0-----:R0:W-:Y:S01]  /*4de0*/  STG.E.64 [R8.64], R26 ;  /* 0x0000001a08007986 */ /* 0x0011e2000c101b24 */
[----:B------:R-:W-:Y:S05]  /*4df0*/  BRA `(.L_x_1542) ;  /* 0x00000a9000007947 */ /* 0x000fea0003800000 */
.L_x_1537:
        /* <DEDUP_REMOVED lines=10> */
.L_x_1551:
[----:B------:R-:W0:Y:S01]  /*4ea0*/  I2F.F64.S16 R4, R26 ;  /* 0x0000001a00047312 */ /* 0x000e220000101c00 */
[----:B------:R-:W-:-:S05]  /*4eb0*/  CS2R R6, SRZ ;  /* 0x0000000000067805 */ /* 0x000fca000001ff00 */
[----:B0-----:R0:W-:Y:S01]  /*4ec0*/  STG.E.128 [R8.64], R4 ;  /* 0x0000000408007986 */ /* 0x0011e2000c101d24 */
[----:B------:R-:W-:Y:S05]  /*4ed0*/  BRA `(.L_x_1542) ;  /* 0x000009b000007947 */ /* 0x000fea0003800000 */
.L_x_1550:
        /* <DEDUP_REMOVED lines=21> */
.L_x_1555:
[----:B------:R-:W-:Y:S05]  /*5030*/  BSYNC B0 ;  /* 0x0000000000007941 */ /* 0x000fea0003800000 */
.L_x_1554:
[----:B------:R-:W-:-:S05]  /*5040*/  LOP3.LUT R5, R0, R5, RZ, 0xfc, !PT ;  /* 0x0000000500057212 */ /* 0x000fca00078efcff */
[----:B------:R0:W-:Y:S01]  /*5050*/  STG.E.U8 [R8.64], R5 ;  /* 0x0000000508007986 */ /* 0x0001e2000c101124 */
[----:B------:R-:W-:Y:S05]  /*5060*/  BRA `(.L_x_1542) ;  /* 0x0000082000007947 */ /* 0x000fea0003800000 */
.L_x_1553:
        /* <DEDUP_REMOVED lines=13> */
.L_x_1557:
[----:B------:R-:W-:Y:S01]  /*5140*/  IMAD.MOV.U32 R0, RZ, RZ, 0x7f ;  /* 0x0000007fff007424 */ /* 0x000fe200078e00ff */
[----:B------:R-:W-:-:S04]  /*5150*/  ISETP.GT.U32.AND P0, PT, R3, 0x7f800000, PT ;  /* 0x7f8000000300780c */ /* 0x000fc80003f04070 */
[----:B------:R-:W-:-:S04]  /*5160*/  SEL R0, R0, 0x7c, P0 ;  /* 0x0000007c00007807 */ /* 0x000fc80000000000 */
.L_x_1558:
[----:B------:R-:W-:Y:S05]  /*5170*/  BSYNC B0 ;  /* 0x0000000000007941 */ /* 0x000fea0003800000 */
.L_x_1556:
[----:B------:R-:W-:-:S04]  /*5180*/  LOP3.LUT R3, R5, 0x80000000, RZ, 0xc0, !PT ;  /* 0x8000000005037812 */ /* 0x000fc800078ec0ff */
[----:B------:R-:W-:-:S04]  /*5190*/  SHF.R.U32.HI R3, RZ, 0x18, R3 ;  /* 0x00000018ff037819 */ /* 0x000fc80000011603 */
[----:B------:R-:W-:-:S05]  /*51a0*/  LOP3.LUT R3, R0, R3, RZ, 0xfc, !PT ;  /* 0x0000000300037212 */ /* 0x000fca00078efcff */
[----:B------:R0:W-:Y:S01]  /*51b0*/  STG.E.U8 [R8.64], R3 ;  /* 0x0000000308007986 */ /* 0x0001e2000c101124 */
[----:B------:R-:W-:Y:S05]  /*51c0*/  BRA `(.L_x_1542) ;  /* 0x000006c000007947 */ /* 0x000fea0003800000 */
.L_x_1552:
[----:B------:R-:W0:Y:S02]  /*51d0*/  I2F.S16 R0, R26 ;  /* 0x0000001a00007306 */ /* 0x000e240000101400 */
[----:B0-----:R-:W-:-:S05]  /*51e0*/  F2FP.BF16.PACK_AB R0, RZ, R0 ;  /* 0x00000000ff00723e */ /* 0x001fca00000010ff */
[----:B------:R0:W-:Y:S01]  /*51f0*/  STG.E.U16 [R8.64], R0 ;  /* 0x0000000008007986 */ /* 0x0001e2000c101524 */
[----:B------:R-:W-:Y:S05]  /*5200*/  BRA `(.L_x_1542) ;  /* 0x0000068000007947 */ /* 0x000fea0003800000 */
.L_x_1549:
        /* <DEDUP_REMOVED lines=10> */
.L_x_1561:
        /* <DEDUP_REMOVED lines=17> */
.L_x_1564:
[----:B------:R-:W-:-:S04]  /*53c0*/  LOP3.LUT R3, R5, 0x80000000, RZ, 0xc0, !PT ;  /* 0x8000000005037812 */ /* 0x000fc800078ec0ff */
[----:B------:R-:W-:-:S04]  /*53d0*/  SHF.R.U32.HI R3, RZ, 0x18, R3 ;  /* 0x00000018ff037819 */ /* 0x000fc80000011603 */
[----:B------:R-:W-:-:S04]  /*53e0*/  LOP3.LUT R0, R0, R3, RZ, 0xfc, !PT ;  /* 0x0000000300007212 */ /* 0x000fc800078efcff */
[----:B------:R-:W-:Y:S02]  /*53f0*/  PRMT R4, R0, 0x7610, R4 ;  /* 0x0000761000047816 */ /* 0x000fe40000000004 */
.L_x_1563:
[----:B------:R-:W-:Y:S05]  /*5400*/  BSYNC B0 ;  /* 0x0000000000007941 */ /* 0x000fea0003800000 */
.L_x_1562:
[----:B------:R0:W-:Y:S01]  /*5410*/  STG.E.U8 [R8.64], R4 ;  /* 0x0000000408007986 */ /* 0x0001e2000c101124 */
[----:B------:R-:W-:Y:S05]  /*5420*/  BRA `(.L_x_1542) ;  /* 0x0000046000007947 */ /* 0x000fea0003800000 */
.L_x_1560:
        /* <DEDUP_REMOVED lines=17> */
.L_x_1567:
[----:B------:R-:W-:-:S04]  /*5540*/  LOP3.LUT R3, R5, 0x80000000, RZ, 0xc0, !PT ;  /* 0x8000000005037812 */ /* 0x000fc800078ec0ff */
[----:B------:R-:W-:-:S04]  /*5550*/  SHF.R.U32.HI R3, RZ, 0x18, R3 ;  /* 0x00000018ff037819 */ /* 0x000fc80000011603 */
[----:B------:R-:W-:-:S04]  /*5560*/  LOP3.LUT R0, R0, R3, RZ, 0xfc, !PT ;  /* 0x0000000300007212 */ /* 0x000fc800078efcff */
[----:B------:R-:W-:Y:S02]  /*5570*/  PRMT R4, R0, 0x7610, R4 ;  /* 0x0000761000047816 */ /* 0x000fe40000000004 */
.L_x_1566:
[----:B------:R-:W-:Y:S05]  /*5580*/  BSYNC B0 ;  /* 0x0000000000007941 */ /* 0x000fea0003800000 */
.L_x_1565:
[----:B------:R0:W-:Y:S01]  /*5590*/  STG.E.U8 [R8.64], R4 ;  /* 0x0000000408007986 */ /* 0x0001e2000c101124 */
[----:B------:R-:W-:Y:S05]  /*55a0*/  BRA `(.L_x_1542) ;  /* 0x000002e000007947 */ /* 0x000fea0003800000 */
.L_x_1559:
        /* <DEDUP_REMOVED lines=22> */
.L_x_1541:
        /* <DEDUP_REMOVED lines=20> */
.L_x_1569:
[----:B------:R-:W-:-:S05]  /*5850*/  IMAD.MOV.U32 R27, RZ, RZ, RZ ;  /* 0x000000ffff1b7224 */ /* 0x000fca00078e00ff */
[----:B------:R0:W-:Y:S01]  /*5860*/  STG.E.64 [R8.64], R26 ;  /* 0x0000001a08007986 */ /* 0x0001e2000c101b24 */
[----:B------:R-:W-:Y:S05]  /*5870*/  BRA `(.L_x_1542) ;  /* 0x0000001000007947 */ /* 0x000fea0003800000 */
.L_x_1568:
[----:B------:R0:W-:Y:S02]  /*5880*/  STG.E [R8.64], R26 ;  /* 0x0000001a08007986 */ /* 0x0001e4000c101924 */
.L_x_1542:
        /* <DEDUP_REMOVED lines=21> */
.L_x_1573:
[----:B------:R0:W-:Y:S01]  /*59e0*/  STG.E.U8 [R8.64], R18 ;  /* 0x0000001208007986 */ /* 0x0001e2000c101124 */
[----:B------:R-:W-:Y:S05]  /*59f0*/  BRA `(.L_x_1575) ;  /* 0x00000d5000007947 */ /* 0x000fea0003800000 */
.L_x_1572:
        /* <DEDUP_REMOVED lines=9> */
.L_x_1577:
[----:B------:R0:W-:Y:S01]  /*5a90*/  STG.E [R8.64], R18 ;  /* 0x0000001208007986 */ /* 0x0001e2000c101924 */
[----:B------:R-:W-:Y:S05]  /*5aa0*/  BRA `(.L_x_1575) ;  /* 0x00000ca000007947 */ /* 0x000fea0003800000 */
.L_x_1576:
[----:B------:R0:W-:Y:S01]  /*5ab0*/  STG.E.U16 [R8.64], R18 ;  /* 0x0000001208007986 */ /* 0x0001e2000c101524 */
[----:B------:R-:W-:Y:S05]  /*5ac0*/  BRA `(.L_x_1575) ;  /* 0x00000c8000007947 */ /* 0x000fea0003800000 */
.L_x_1571:
        /* <DEDUP_REMOVED lines=9> */
.L_x_1579:
[----:B------:R-:W0:Y:S02]  /*5b60*/  I2F.S16 R0, R18 ;  /* 0x0000001200007306 */ /* 0x000e240000101400 */
[----:B0-----:R-:W-:-:S05]  /*5b70*/  F2FP.PACK_AB R0, RZ, R0 ;  /* 0x00000000ff00723e */ /* 0x001fca00000000ff */
[----:B------:R0:W-:Y:S01]  /*5b80*/  STG.E.U16 [R8.64], R0 ;  /* 0x0000000008007986 */ /* 0x0001e2000c101524 */
[----:B------:R-:W-:Y:S05]  /*5b90*/  BRA `(.L_x_1575) ;  /* 0x00000bb000007947 */ /* 0x000fea0003800000 */
.L_x_1578:
        /* <DEDUP_REMOVED lines=10> */
.L_x_1581:
[----:B------:R-:W0:Y:S02]  /*5c40*/  I2F.S16 R18, R18 ;  /* 0x0000001200127306 */ /* 0x000e240000101400 */
[----:B0-----:R-:W-:-:S04]  /*5c50*/  F2FP.PACK_AB R3, RZ, R18 ;  /* 0x00000012ff03723e */ /* 0x001fc800000000ff */
[----:B------:R-:W-:-:S05]  /*5c60*/  PRMT R3, R3, 0x5410, RZ ;  /* 0x0000541003037816 */ /* 0x000fca00000000ff */
[----:B------:R0:W-:Y:S01]  /*5c70*/  STG.E [R8.64], R3 ;  /* 0x0000000308007986 */ /* 0x0001e2000c101924 */
[----:B------:R-:W-:Y:S05]  /*5c80*/  BRA `(.L_x_1575) ;  /* 0x00000ac000007947 */ /* 0x000fea0003800000 */
.L_x_1580:
[----:B------:R-:W0:Y:S02]  /*5c90*/  I2F.F64.S16 R18, R18 ;  /* 0x0000001200127312 */ /* 0x000e240000101c00 */
[----:B0-----:R0:W-:Y:S01]  /*5ca0*/  STG.E.64 [R8.64], R18 ;  /* 0x0000001208007986 */ /* 0x0011e2000c101b24 */
[----:B------:R-:W-:Y:S05]  /*5cb0*/  BRA `(.L_x_1575) ;  /* 0x00000a9000007947 */ /* 0x000fea0003800000 */
.L_x_1570:
        /* <DEDUP_REMOVED lines=10> */
.L_x_1584:
[----:B------:R-:W0:Y:S01]  /*5d60*/  I2F.F64.S16 R4, R18 ;  /* 0x0000001200047312 */ /* 0x000e220000101c00 */
[----:B------:R-:W-:-:S05]  /*5d70*/  CS2R R6, SRZ ;  /* 0x0000000000067805 */ /* 0x000fca000001ff00 */
[----:B0-----:R0:W-:Y:S01]  /*5d80*/  STG.E.128 [R8.64], R4 ;  /* 0x0000000408007986 */ /* 0x0011e2000c101d24 */
[----:B------:R-:W-:Y:S05]  /*5d90*/  BRA `(.L_x_1575) ;  /* 0x000009b000007947 */ /* 0x000fea0003800000 */
.L_x_1583:
        /* <DEDUP_REMOVED lines=21> */
.L_x_1588:
[----:B------:R-:W-:Y:S05]  /*5ef0*/  BSYNC B0 ;  /* 0x0000000000007941 */ /* 0x000fea0003800000 */
.L_x_1587:
[----:B------:R-:W-:-:S05]  /*5f00*/  LOP3.LUT R5, R0, R5, RZ, 0xfc, !PT ;  /* 0x0000000500057212 */ /* 0x000fca00078efcff */
[----:B------:R0:W-:Y:S01]  /*5f10*/  STG.E.U8 [R8.64], R5 ;  /* 0x0000000508007986 */ /* 0x0001e2000c101124 */
[----:B------:R-:W-:Y:S05]  /*5f20*/  BRA `(.L_x_1575) ;  /* 0x0000082000007947 */ /* 0x000fea0003800000 */
.L_x_1586:
        /* <DEDUP_REMOVED lines=13> */
.L_x_1590:
[----:B------:R-:W-:Y:S01]  /*6000*/  IMAD.MOV.U32 R0, RZ, RZ, 0x7f ;  /* 0x0000007fff007424 */ /* 0x000fe200078e00ff */
[----:B------:R-:W-:-:S04]  /*6010*/  ISETP.GT.U32.AND P0, PT, R3, 0x7f800000, PT ;  /* 0x7f8000000300780c */ /* 0x000fc80003f04070 */
[----:B------:R-:W-:-:S04]  /*6020*/  SEL R0, R0, 0x7c, P0 ;  /* 0x0000007c00007807 */ /* 0x000fc80000000000 */
.L_x_1591:
[----:B------:R-:W-:Y:S05]  /*6030*/  BSYNC B0 ;  /* 0x0000000000007941 */ /* 0x000fea0003800000 */
.L_x_1589:
[----:B------:R-:W-:-:S04]  /*6040*/  LOP3.LUT R3, R5, 0x80000000, RZ, 0xc0, !PT ;  /* 0x8000000005037812 */ /* 0x000fc800078ec0ff */
[----:B------:R-:W-:-:S04]  /*6050*/  SHF.R.U32.HI R3, RZ, 0x18, R3 ;  /* 0x00000018ff037819 */ /* 0x000fc80000011603 */
[----:B------:R-:W-:-:S05]  /*6060*/  LOP3.LUT R3, R0, R3, RZ, 0xfc, !PT ;  /* 0x0000000300037212 */ /* 0x000fca00078efcff */
[----:B------:R0:W-:Y:S01]  /*6070*/  STG.E.U8 [R8.64], R3 ;  /* 0x0000000308007986 */ /* 0x0001e2000c101124 */
[----:B------:R-:W-:Y:S05]  /*6080*/  BRA `(.L_x_1575) ;  /* 0x000006c000007947 */ /* 0x000fea0003800000 */
.L_x_1585:
[----:B------:R-:W0:Y:S02]  /*6090*/  I2F.S16 R0, R18 ;  /* 0x0000001200007306 */ /* 0x000e240000101400 */
[----:B0-----:R-:W-:-:S05]  /*60a0*/  F2FP.BF16.PACK_AB R0, RZ, R0 ;  /* 0x00000000ff00723e */ /* 0x001fca00000010ff */
[----:B------:R0:W-:Y:S01]  /*60b0*/  STG.E.U16 [R8.64], R0 ;  /* 0x0000000008007986 */ /* 0x0001e2000c101524 */
[----:B------:R-:W-:Y:S05]  /*60c0*/  BRA `(.L_x_1575) ;  /* 0x0000068000007947 */ /* 0x000fea0003800000 */
.L_x_1582:
        /* <DEDUP_REMOVED lines=10> */
.L_x_1594:
        /* <DEDUP_REMOVED lines=17> */
.L_x_1597:
[----:B------:R-:W-:-:S04]  /*6280*/  LOP3.LUT R3, R5, 0x80000000, RZ, 0xc0, !PT ;  /* 0x8000000005037812 */ /* 0x000fc800078ec0ff */
[----:B------:R-:W-:-:S04]  /*6290*/  SHF.R.U32.HI R3, RZ, 0x18, R3 ;  /* 0x00000018ff037819 */ /* 0x000fc80000011603 */
[----:B------:R-:W-:-:S04]  /*62a0*/  LOP3.LUT R0, R0, R3, RZ, 0xfc, !PT ;  /* 0x0000000300007212 */ /* 0x000fc800078efcff */
[----:B------:R-:W-:Y:S02]  /*62b0*/  PRMT R4, R0, 0x7610, R4 ;  /* 0x0000761000047816 */ /* 0x000fe40000000004 */
.L_x_1596:
[----:B------:R-:W-:Y:S05]  /*62c0*/  BSYNC B0 ;  /* 0x0000000000007941 */ /* 0x000fea0003800000 */
.L_x_1595:
[----:B------:R0:W-:Y:S01]  /*62d0*/  STG.E.U8 [R8.64], R4 ;  /* 0x0000000408007986 */ /* 0x0001e2000c101124 */
[----:B------:R-:W-:Y:S05]  /*62e0*/  BRA `(.L_x_1575) ;  /* 0x0000046000007947 */ /* 0x000fea0003800000 */
.L_x_1593:
        /* <DEDUP_REMOVED lines=17> */
.L_x_1600:
[----:B------:R-:W-:-:S04]  /*6400*/  LOP3.LUT R3, R5, 0x80000000, RZ, 0xc0, !PT ;  /* 0x8000000005037812 */ /* 0x000fc800078ec0ff */
[----:B------:R-:W-:-:S04]  /*6410*/  SHF.R.U32.HI R3, RZ, 0x18, R3 ;  /* 0x00000018ff037819 */ /* 0x000fc80000011603 */
[----:B------:R-:W-:-:S04]  /*6420*/  LOP3.LUT R0, R0, R3, RZ, 0xfc, !PT ;  /* 0x0000000300007212 */ /* 0x000fc800078efcff */
[----:B------:R-:W-:Y:S02]  /*6430*/  PRMT R4, R0, 0x7610, R4 ;  /* 0x0000761000047816 */ /* 0x000fe40000000004 */
.L_x_1599:
[----:B------:R-:W-:Y:S05]  /*6440*/  BSYNC B0 ;  /* 0x0000000000007941 */ /* 0x000fea0003800000 */
.L_x_1598:
[----:B------:R0:W-:Y:S01]  /*6450*/  STG.E.U8 [R8.64], R4 ;  /* 0x0000000408007986 */ /* 0x0001e2000c101124 */
[----:B------:R-:W-:Y:S05]  /*6460*/  BRA `(.L_x_1575) ;  /* 0x000002e000007947 */ /* 0x000fea0003800000 */
.L_x_1592:
        /* <DEDUP_REMOVED lines=22> */
.L_x_1574:
        /* <DEDUP_REMOVED lines=20> */
.L_x_1602:
[----:B------:R-:W-:-:S05]  /*6710*/  IMAD.MOV.U32 R19, RZ, RZ, RZ ;  /* 0x000000ffff137224 */ /* 0x000fca00078e00ff */
[----:B------:R0:W-:Y:S01]  /*6720*/  STG.E.64 [R8.64], R18 ;  /* 0x0000001208007986 */ /* 0x0001e2000c101b24 */
[----:B------:R-:W-:Y:S05]  /*6730*/  BRA `(.L_x_1575) ;  /* 0x0000001000007947 */ /* 0x000fea0003800000 */
.L_x_1601:
[----:B------:R0:W-:Y:S02]  /*6740*/  STG.E [R8.64], R18 ;  /* 0x0000001208007986 */ /* 0x0001e4000c101924 */
.L_x_1575:
[----:B------:R-:W-:Y:S02]  /*6750*/  IADD3 R17, R17, 0x80, RZ ;  /* 0x0000008011117810 */ /* 0x000fe40007ffe0ff */
.L_x_1536:
[----:B------:R-:W-:Y:S05]  /*6760*/  BSYNC B6 ;  /* 0x0000000000067941 */ /* 0x000fea0003800000 */
.L_x_1535:
        /* <DEDUP_REMOVED lines=19> */
.L_x_1606:
[----:B------:R-:W-:Y:S01]  /*68a0*/  STG.E.U8 [R2.64], R22 ;  /* 0x0000001602007986 */ /* 0x000fe2000c101124 */
[----:B------:R-:W-:Y:S05]  /*68b0*/  EXIT ;  /* 0x000000000000794d */ /* 0x000fea0003800000 */
.L_x_1605:
        /* <DEDUP_REMOVED lines=9> */
.L_x_1609:
[----:B------:R-:W-:Y:S01]  /*6950*/  STG.E [R2.64], R22 ;  /* 0x0000001602007986 */ /* 0x000fe2000c101924 */
[----:B------:R-:W-:Y:S05]  /*6960*/  EXIT ;  /* 0x000000000000794d */ /* 0x000fea0003800000 */
.L_x_1608:
[----:B------:R-:W-:Y:S01]  /*6970*/  STG.E.U16 [R2.64], R22 ;  /* 0x0000001602007986 */ /* 0x000fe2000c101524 */
[----:B------:R-:W-:Y:S05]  /*6980*/  EXIT ;  /* 0x000000000000794d */ /* 0x000fea0003800000 */
.L_x_1604:
        /* <DEDUP_REMOVED lines=9> */
.L_x_1611:
[----:B------:R-:W0:Y:S02]  /*6a20*/  I2F.S16 R0, R22 ;  /* 0x0000001600007306 */ /* 0x000e240000101400 */
[----:B0-----:R-:W-:-:S05]  /*6a30*/  F2FP.PACK_AB R0, RZ, R0 ;  /* 0x00000000ff00723e */ /* 0x001fca00000000ff */
[----:B------:R-:W-:Y:S01]  /*6a40*/  STG.E.U16 [R2.64], R0 ;  /* 0x0000000002007986 */ /* 0x000fe2000c101524 */
[----:B------:R-:W-:Y:S05]  /*6a50*/  EXIT ;  /* 0x000000000000794d */ /* 0x000fea0003800000 */
.L_x_1610:
        /* <DEDUP_REMOVED lines=10> */
.L_x_1613:
[----:B------:R-:W0:Y:S02]  /*6b00*/  I2F.S16 R22, R22 ;  /* 0x0000001600167306 */ /* 0x000e240000101400 */
[----:B0-----:R-:W-:-:S04]  /*6b10*/  F2FP.PACK_AB R5, RZ, R22 ;  /* 0x00000016ff05723e */ /* 0x001fc800000000ff */
[----:B------:R-:W-:-:S05]  /*6b20*/  PRMT R5, R5, 0x5410, RZ ;  /* 0x0000541005057816 */ /* 0x000fca00000000ff */
[----:B------:R-:W-:Y:S01]  /*6b30*/  STG.E [R2.64], R5 ;  /* 0x0000000502007986 */ /* 0x000fe2000c101924 */
[----:B------:R-:W-:Y:S05]  /*6b40*/  EXIT ;  /* 0x000000000000794d */ /* 0x000fea0003800000 */
.L_x_1612:
[----:B------:R-:W0:Y:S02]  /*6b50*/  I2F.F64.S16 R22, R22 ;  /* 0x0000001600167312 */ /* 0x000e240000101c00 */
[----:B0-----:R-:W-:Y:S01]  /*6b60*/  STG.E.64 [R2.64], R22 ;  /* 0x0000001602007986 */ /* 0x001fe2000c101b24 */
[----:B------:R-:W-:Y:S05]  /*6b70*/  EXIT ;  /* 0x000000000000794d */ /* 0x000fea0003800000 */
.L_x_1603:
        /* <DEDUP_REMOVED lines=10> */
.L_x_1616:
[----:B------:R-:W0:Y:S01]  /*6c20*/  I2F.F64.S16 R4, R22 ;  /* 0x0000001600047312 */ /* 0x000e220000101c00 */
[----:B------:R-:W-:-:S05]  /*6c30*/  CS2R R6, SRZ ;  /* 0x0000000000067805 */ /* 0x000fca000001ff00 */
[----:B0-----:R-:W-:Y:S01]  /*6c40*/  STG.E.128 [R2.64], R4 ;  /* 0x0000000402007986 */ /* 0x001fe2000c101d24 */
[----:B------:R-:W-:Y:S05]  /*6c50*/  EXIT ;  /* 0x000000000000794d */ /* 0x000fea0003800000 */
.L_x_1615:
        /* <DEDUP_REMOVED lines=21> */
.L_x_1620:
[----:B------:R-:W-:Y:S05]  /*6db0*/  BSYNC B0 ;  /* 0x0000000000007941 */ /* 0x000fea0003800000 */
.L_x_1619:
[----:B------:R-:W-:-:S05]  /*6dc0*/  LOP3.LUT R5, R0, R5, RZ, 0xfc, !PT ;  /* 0x0000000500057212 */ /* 0x000fca00078efcff */
[----:B------:R-:W-:Y:S01]  /*6dd0*/  STG.E.U8 [R2.64], R5 ;  /* 0x0000000502007986 */ /* 0x000fe2000c101124 */
[----:B------:R-:W-:Y:S05]  /*6de0*/  EXIT ;  /* 0x000000000000794d */ /* 0x000fea0003800000 */
.L_x_1618:
        /* <DEDUP_REMOVED lines=13> */
.L_x_1622:
[----:B------:R-:W-:Y:S01]  /*6ec0*/  IMAD.MOV.U32 R0, RZ, RZ, 0x7f ;  /* 0x0000007fff007424 */ /* 0x000fe200078e00ff */
[----:B------:R-:W-:-:S04]  /*6ed0*/  ISETP.GT.U32.AND P0, PT, R4, 0x7f800000, PT ;  /* 0x7f8000000400780c */ /* 0x000fc80003f04070 */
[----:B------:R-:W-:-:S04]  /*6ee0*/  SEL R0, R0, 0x7c, P0 ;  /* 0x0000007c00007807 */ /* 0x000fc80000000000 */
.L_x_1623:
[----:B------:R-:W-:Y:S05]  /*6ef0*/  BSYNC B0 ;  /* 0x0000000000007941 */ /* 0x000fea0003800000 */
.L_x_1621:
[----:B------:R-:W-:-:S04]  /*6f00*/  LOP3.LUT R4, R5, 0x80000000, RZ, 0xc0, !PT ;  /* 0x8000000005047812 */ /* 0x000fc800078ec0ff */
[----:B------:R-:W-:-:S04]  /*6f10*/  SHF.R.U32.HI R5, RZ, 0x18, R4 ;  /* 0x00000018ff057819 */ /* 0x000fc80000011604 */
[----:B------:R-:W-:-:S05]  /*6f20*/  LOP3.LUT R5, R0, R5, RZ, 0xfc, !PT ;  /* 0x0000000500057212 */ /* 0x000fca00078efcff */
[----:B------:R-:W-:Y:S01]  /*6f30*/  STG.E.U8 [R2.64], R5 ;  /* 0x0000000502007986 */ /* 0x000fe2000c101124 */
[----:B------:R-:W-:Y:S05]  /*6f40*/  EXIT ;  /* 0x000000000000794d */ /* 0x000fea0003800000 */
.L_x_1617:
[----:B------:R-:W0:Y:S02]  /*6f50*/  I2F.S16 R0, R22 ;  /* 0x0000001600007306 */ /* 0x000e240000101400 */
[----:B0-----:R-:W-:-:S05]  /*6f60*/  F2FP.BF16.PACK_AB R0, RZ, R0 ;  /* 0x00000000ff00723e */ /* 0x001fca00000010ff */
[----:B------:R-:W-:Y:S01]  /*6f70*/  STG.E.U16 [R2.64], R0 ;  /* 0x0000000002007986 */ /* 0x000fe2000c101524 */
[----:B------:R-:W-:Y:S05]  /*6f80*/  EXIT ;  /* 0x000000000000794d */ /* 0x000fea0003800000 */
.L_x_1614:
        /* <DEDUP_REMOVED lines=10> */
.L_x_1626:
        /* <DEDUP_REMOVED lines=17> */
.L_x_1629:
[----:B------:R-:W-:-:S04]  /*7140*/  LOP3.LUT R0, R7, 0x80000000, RZ, 0xc0, !PT ;  /* 0x8000000007007812 */ /* 0x000fc800078ec0ff */
[----:B------:R-:W-:-:S04]  /*7150*/  SHF.R.U32.HI R5, RZ, 0x18, R0 ;  /* 0x00000018ff057819 */ /* 0x000fc80000011600 */
[----:B------:R-:W-:-:S04]  /*7160*/  LOP3.LUT R4, R4, R5, RZ, 0xfc, !PT ;  /* 0x0000000504047212 */ /* 0x000fc800078efcff */
[----:B------:R-:W-:Y:S02]  /*7170*/  PRMT R0, R4, 0x7610, R0 ;  /* 0x0000761004007816 */ /* 0x000fe40000000000 */
.L_x_1628:
[----:B------:R-:W-:Y:S05]  /*7180*/  BSYNC B0 ;  /* 0x0000000000007941 */ /* 0x000fea0003800000 */
.L_x_1627:
[----:B------:R-:W-:Y:S01]  /*7190*/  STG.E.U8 [R2.64], R0 ;  /* 0x0000000002007986 */ /* 0x000fe2000c101124 */
[----:B------:R-:W-:Y:S05]  /*71a0*/  EXIT ;  /* 0x000000000000794d */ /* 0x000fea0003800000 */
.L_x_1625:
        /* <DEDUP_REMOVED lines=17> */
.L_x_1632:
[----:B------:R-:W-:-:S04]  /*72c0*/  LOP3.LUT R0, R7, 0x80000000, RZ, 0xc0, !PT ;  /* 0x8000000007007812 */ /* 0x000fc800078ec0ff */
[----:B------:R-:W-:-:S04]  /*72d0*/  SHF.R.U32.HI R5, RZ, 0x18, R0 ;  /* 0x00000018ff057819 */ /* 0x000fc80000011600 */
[----:B------:R-:W-:-:S04]  /*72e0*/  LOP3.LUT R4, R4, R5, RZ, 0xfc, !PT ;  /* 0x0000000504047212 */ /* 0x000fc800078efcff */
[----:B------:R-:W-:Y:S02]  /*72f0*/  PRMT R0, R4, 0x7610, R0 ;  /* 0x0000761004007816 */ /* 0x000fe40000000000 */
.L_x_1631:
[----:B------:R-:W-:Y:S05]  /*7300*/  BSYNC B0 ;  /* 0x0000000000007941 */ /* 0x000fea0003800000 */
.L_x_1630:
[----:B------:R-:W-:Y:S01]  /*7310*/  STG.E.U8 [R2.64], R0 ;  /* 0x0000000002007986 */ /* 0x000fe2000c101124 */
[----:B------:R-:W-:Y:S05]  /*7320*/  EXIT ;  /* 0x000000000000794d */ /* 0x000fea0003800000 */
.L_x_1624:
        /* <DEDUP_REMOVED lines=22> */
.L_x_1607:
        /* <DEDUP_REMOVED lines=20> */
.L_x_1634:
[----:B------:R-:W-:-:S05]  /*75d0*/  IMAD.MOV.U32 R23, RZ, RZ, RZ ;  /* 0x000000ffff177224 */ /* 0x000fca00078e00ff */
[----:B------:R-:W-:Y:S01]  /*75e0*/  STG.E.64 [R2.64], R22 ;  /* 0x0000001602007986 */ /* 0x000fe2000c101b24 */
[----:B------:R-:W-:Y:S05]  /*75f0*/  EXIT ;  /* 0x000000000000794d */ /* 0x000fea0003800000 */
.L_x_1633:
[----:B------:R-:W-:Y:S01]  /*7600*/  STG.E [R2.64], R22 ;  /* 0x0000001602007986 */ /* 0x000fe2000c101924 */
[----:B------:R-:W-:Y:S05]  /*7610*/  EXIT ;  /* 0x000000000000794d */ /* 0x000fea0003800000 */
.L_x_1635:
        /* <DEDUP_REMOVED lines=14> */
.L_x_22317:


//--------------------- .text._ZN2at6native18elementwise_kernelILi128ELi4EZNS0_22gpu_kernel_impl_nocastIZZZNS0_19signbit_kernel_cudaERNS_18TensorIteratorBaseEENKUlvE0_clEvENKUlvE0_clEvEUlfE_EEvS4_RKT_EUliE_EEviT1_ --------------------------
	.section	.text._ZN2at6native18elementwise_kernelILi128ELi4EZNS0_22gpu_kernel_impl_nocastIZZZNS0_19signbit_kernel_cudaERNS_18TensorIteratorBaseEENKUlvE0_clEvENKUlvE0_clEvEUlfE_EEvS4_RKT_EUliE_EEviT1_,"ax",@progbits
	.sectioninfo	@"SHI_REGISTERS=12"
	.align	128
        .global         _ZN2at6native18elementwise_kernelILi128ELi4EZNS0_22gpu_kernel_impl_nocastIZZZNS0_19signbit_kernel_cudaERNS_18TensorIteratorBaseEENKUlvE0_clEvENKUlvE0_clEvEUlfE_EEvS4_RKT_EUliE_EEviT1_
        .type           _ZN2at6native18elementwise_kernelILi128ELi4EZNS0_22gpu_kernel_impl_nocastIZZZNS0_19signbit_kernel_cudaERNS_18TensorIteratorBaseEENKUlvE0_clEvENKUlvE0_clEvEUlfE_EEvS4_RKT_EUliE_EEviT1_,@function
        .size           _ZN2at6native18elementwise_kernelILi128ELi4EZNS0_22gpu_kernel_impl_nocastIZZZNS0_19signbit_kernel_cudaERNS_18TensorIteratorBaseEENKUlvE0_clEvENKUlvE0_clEvEUlfE_EEvS4_RKT_EUliE_EEviT1_,(.L_x_22318 - _ZN2at6native18elementwise_kernelILi128ELi4EZNS0_22gpu_kernel_impl_nocastIZZZNS0_19signbit_kernel_cudaERNS_18TensorIteratorBaseEENKUlvE0_clEvENKUlvE0_clEvEUlfE_EEvS4_RKT_EUliE_EEviT1_)
        .other          _ZN2at6native18elementwise_kernelILi128ELi4EZNS0_22gpu_kernel_impl_nocastIZZZNS0_19signbit_kernel_cudaERNS_18TensorIteratorBaseEENKUlvE0_clEvENKUlvE0_clEvEUlfE_EEvS4_RKT_EUliE_EEviT1_,@"STO_CUDA_ENTRY STV_DEFAULT"
_ZN2at6native18elementwise_kernelILi128ELi4EZNS0_22gpu_kernel_impl_nocastIZZZNS0_19signbit_kernel_cudaERNS_18TensorIteratorBaseEENKUlvE0_clEvENKUlvE0_clEvEUlfE_EEvS4_RKT_EUliE_EEviT1_:
.text._ZN2at6native18elementwise_kernelILi128ELi4EZNS0_22gpu_kernel_impl_nocastIZZZNS0_19signbit_kernel_cudaERNS_18TensorIteratorBaseEENKUlvE0_clEvENKUlvE0_clEvEUlfE_EEvS4_RKT_EUliE_EEviT1_:
        /* <DEDUP_REMOVED lines=235> */
.L_x_1638:
[----:B------:R-:W-:-:S04]  /*0eb0*/  IADD3 R4, P0, R3, c[0x0][0x368], RZ ;  /* 0x0000da0003047a10 */ /* 0x000fc80007f1e0ff */
[----:B------:R-:W-:-:S05]  /*0ec0*/  IADD3.X R5, RZ, c[0x0][0x36c], RZ, P0, !PT ;  /* 0x0000db00ff057a10 */ /* 0x000fca00007fe4ff */
[----:B------:R-:W2:Y:S01]  /*0ed0*/  LDG.E R4, [R4.64] ;  /* 0x0000000404047981 */ /* 0x000ea2000c1e1900 */
[----:B------:R-:W-:Y:S02]  /*0ee0*/  IADD3 R2, P0, R2, c[0x0][0x360], RZ ;  /* 0x0000d80002027a10 */ /* 0x000fe40007f1e0ff */
[----:B------:R-:W-:-:S03]  /*0ef0*/  IADD3 R0, R0, 0x80, RZ ;  /* 0x0000008000007810 */ /* 0x000fc60007ffe0ff */
[----:B------:R-:W-:Y:S01]  /*0f00*/  IMAD.X R3, RZ, RZ, c[0x0][0x364], P0 ;  /* 0x0000d900ff037624 */ /* 0x000fe200000e06ff */
[----:B--2---:R-:W-:-:S05]  /*0f10*/  SHF.R.U32.HI R7, RZ, 0x1f, R4 ;  /* 0x0000001fff077819 */ /* 0x004fca0000011604 */
[----:B------:R0:W-:Y:S02]  /*0f20*/  STG.E.U8 [R2.64], R7 ;  /* 0x0000000702007986 */ /* 0x0001e4000c101104 */
.L_x_1637:
[----:B------:R-:W-:Y:S05]  /*0f30*/  BSYNC B0 ;  /* 0x0000000000007941 */ /* 0x000fea0003800000 */
.L_x_1636:
        /* <DEDUP_REMOVED lines=230> */
.L_x_1641:
[----:B------:R-:W-:-:S04]  /*1da0*/  IADD3 R4, P0, R3, c[0x0][0x368], RZ ;  /* 0x0000da0003047a10 */ /* 0x000fc80007f1e0ff */
[----:B------:R-:W-:-:S05]  /*1db0*/  IADD3.X R5, RZ, c[0x0][0x36c], RZ, P0, !PT ;  /* 0x0000db00ff057a10 */ /* 0x000fca00007fe4ff */
[----:B------:R-:W2:Y:S01]  /*1dc0*/  LDG.E R4, [R4.64] ;  /* 0x0000000404047981 */ /* 0x000ea2000c1e1900 */
[----:B------:R-:W-:Y:S02]  /*1dd0*/  IADD3 R2, P0, R2, c[0x0][0x360], RZ ;  /* 0x0000d80002027a10 */ /* 0x000fe40007f1e0ff */
[----:B------:R-:W-:Y:S02]  /*1de0*/  IADD3 R0, R0, 0x80, RZ ;  /* 0x0000008000007810 */ /* 0x000fe40007ffe0ff */
[----:B------:R-:W-:Y:S02]  /*1df0*/  IADD3.X R3, RZ, c[0x0][0x364], RZ, P0, !PT ;  /* 0x0000d900ff037a10 */ /* 0x000fe400007fe4ff */
[----:B------:R-:W-:Y:S02]  /*1e00*/  ISETP.GE.AND P0, PT, R0, c[0x0][0x160], PT ;  /* 0x0000580000007a0c */ /* 0x000fe40003f06270 */
[----:B--2---:R-:W-:-:S05]  /*1e10*/  SHF.R.U32.HI R7, RZ, 0x1f, R4 ;  /* 0x0000001fff077819 */ /* 0x004fca0000011604 */
[----:B------:R0:W-:Y:S06]  /*1e20*/  STG.E.U8 [R2.64], R7 ;  /* 0x0000000702007986 */ /* 0x0001ec000c101104 */
        /* <DEDUP_REMOVED lines=228> */
.L_x_1642:
[----:B------:R-:W-:-:S04]  /*2c70*/  IADD3 R4, P0, R3, c[0x0][0x368], RZ ;  /* 0x0000da0003047a10 */ /* 0x000fc80007f1e0ff */
[----:B------:R-:W-:-:S05]  /*2c80*/  IADD3.X R5, RZ, c[0x0][0x36c], RZ, P0, !PT ;  /* 0x0000db00ff057a10 */ /* 0x000fca00007fe4ff */
[----:B------:R-:W2:Y:S01]  /*2c90*/  LDG.E R4, [R4.64] ;  /* 0x0000000404047981 */ /* 0x000ea2000c1e1900 */
[----:B------:R-:W-:Y:S02]  /*2ca0*/  IADD3 R2, P0, R2, c[0x0][0x360], RZ ;  /* 0x0000d80002027a10 */ /* 0x000fe40007f1e0ff */
[----:B------:R-:W-:Y:S02]  /*2cb0*/  IADD3 R0, R0, 0x80, RZ ;  /* 0x0000008000007810 */ /* 0x000fe40007ffe0ff */
[----:B------:R-:W-:Y:S02]  /*2cc0*/  IADD3.X R3, RZ, c[0x0][0x364], RZ, P0, !PT ;  /* 0x0000d900ff037a10 */ /* 0x000fe400007fe4ff */
[----:B--2---:R-:W-:-:S05]  /*2cd0*/  SHF.R.U32.HI R7, RZ, 0x1f, R4 ;  /* 0x0000001fff077819 */ /* 0x004fca0000011604 */
[----:B------:R0:W-:Y:S02]  /*2ce0*/  STG.E.U8 [R2.64], R7 ;  /* 0x0000000702007986 */ /* 0x0001e4000c101104 */
.L_x_1640:
[----:B------:R-:W-:Y:S05]  /*2cf0*/  BSYNC B0 ;  /* 0x0000000000007941 */ /* 0x000fea0003800000 */
.L_x_1639:
        /* <DEDUP_REMOVED lines=229> */
.L_x_1643:
[----:B------:R-:W-:-:S04]  /*3b50*/  IADD3 R4, P0, R3, c[0x0][0x368], RZ ;  /* 0x0000da0003047a10 */ /* 0x000fc80007f1e0ff */
[----:B------:R-:W-:-:S05]  /*3b60*/  IADD3.X R5, RZ, c[0x0][0x36c], RZ, P0, !PT ;  /* 0x0000db00ff057a10 */ /* 0x000fca00007fe4ff */
[----:B------:R-:W2:Y:S01]  /*3b70*/  LDG.E R4, [R4.64] ;  /* 0x0000000404047981 */ /* 0x000ea2000c1e1900 */
[----:B------:R-:W-:-:S04]  /*3b80*/  IADD3 R2, P0, R2, c[0x0][0x360], RZ ;  /* 0x0000d80002027a10 */ /* 0x000fc80007f1e0ff */
[----:B------:R-:W-:Y:S02]  /*3b90*/  IADD3.X R3, RZ, c[0x0][0x364], RZ, P0, !PT ;  /* 0x0000d900ff037a10 */ /* 0x000fe400007fe4ff */
[----:B--2---:R-:W-:-:S05]  /*3ba0*/  SHF.R.U32.HI R7, RZ, 0x1f, R4 ;  /* 0x0000001fff077819 */ /* 0x004fca0000011604 */
[----:B------:R-:W-:Y:S01]  /*3bb0*/  STG.E.U8 [R2.64], R7 ;  /* 0x0000000702007986 */ /* 0x000fe2000c101104 */
[----:B------:R-:W-:Y:S05]  /*3bc0*/  EXIT ;  /* 0x000000000000794d */ /* 0x000fea0003800000 */
.L_x_1644:
        /* <DEDUP_REMOVED lines=11> */
.L_x_22318:


//--------------------- .text._ZN2at6native27unrolled_elementwise_kernelIZZZNS0_19signbit_kernel_cudaERNS_18TensorIteratorBaseEENKUlvE0_clEvENKUlvE0_clEvEUlfE_St5arrayIPcLm2EELi4E23TrivialOffsetCalculatorILi1EjESB_NS0_6memory15LoadWithoutCastENSC_16StoreWithoutCastEEEviT_T0_T2_T3_T4_T5_ --------------------------
	.section	.text._ZN2at6native27unrolled_elementwise_kernelIZZZNS0_19signbit_kernel_cudaERNS_18TensorIteratorBaseEENKUlvE0_clEvENKUlvE0_clEvEUlfE_St5arrayIPcLm2EELi4E23TrivialOffsetCalculatorILi1EjESB_NS0_6memory15LoadWithoutCastENSC_16StoreWithoutCastEEEviT_T0_T2_T3_T4_T5_,"ax",@progbits
	.sectioninfo	@"SHI_REGISTERS=16"
	.align	128
        .global         _ZN2at6native27unrolled_elementwise_kernelIZZZNS0_19signbit_kernel_cudaERNS_18TensorIteratorBaseEENKUlvE0_clEvENKUlvE0_clEvEUlfE_St5arrayIPcLm2EELi4E23TrivialOffsetCalculatorILi1EjESB_NS0_6memory15LoadWithoutCastENSC_16StoreWithoutCastEEEviT_T0_T2_T3_T4_T5_
        .type           _ZN2at6native27unrolled_elementwise_kernelIZZZNS0_19signbit_kernel_cudaERNS_18TensorIteratorBaseEENKUlvE0_clEvENKUlvE0_clEvEUlfE_St5arrayIPcLm2EELi4E23TrivialOffsetCalculatorILi1EjESB_NS0_6memory15LoadWithoutCastENSC_16StoreWithoutCastEEEviT_T0_T2_T3_T4_T5_,@function
        .size           _ZN2at6native27unrolled_elementwise_kernelIZZZNS0_19signbit_kernel_cudaERNS_18TensorIteratorBaseEENKUlvE0_clEvENKUlvE0_clEvEUlfE_St5arrayIPcLm2EELi4E23TrivialOffsetCalculatorILi1EjESB_NS0_6memory15LoadWithoutCastENSC_16StoreWithoutCastEEEviT_T0_T2_T3_T4_T5_,(.L_x_22319 - _ZN2at6native27unrolled_elementwise_kernelIZZZNS0_19signbit_kernel_cudaERNS_18TensorIteratorBaseEENKUlvE0_clEvENKUlvE0_clEvEUlfE_St5arrayIPcLm2EELi4E23TrivialOffsetCalculatorILi1EjESB_NS0_6memory15LoadWithoutCastENSC_16StoreWithoutCastEEEviT_T0_T2_T3_T4_T5_)
        .other          _ZN2at6native27unrolled_elementwise_kernelIZZZNS0_19signbit_kernel_cudaERNS_18TensorIteratorBaseEENKUlvE0_clEvENKUlvE0_clEvEUlfE_St5arrayIPcLm2EELi4E23TrivialOffsetCalculatorILi1EjESB_NS0_6memory15LoadWithoutCastENSC_16StoreWithoutCastEEEviT_T0_T2_T3_T4_T5_,@"STO_CUDA_ENTRY STV_DEFAULT"
_ZN2at6native27unrolled_elementwise_kernelIZZZNS0_19signbit_kernel_cudaERNS_18TensorIteratorBaseEENKUlvE0_clEvENKUlvE0_clEvEUlfE_St5arrayIPcLm2EELi4E23TrivialOffsetCalculatorILi1EjESB_NS0_6memory15LoadWithoutCastENSC_16StoreWithoutCastEEEviT_T0_T2_T3_T4_T5_:
.text._ZN2at6native27unrolled_elementwise_kernelIZZZNS0_19signbit_kernel_cudaERNS_18TensorIteratorBaseEENKUlvE0_clEvENKUlvE0_clEvEUlfE_St5arrayIPcLm2EELi4E23TrivialOffsetCalculatorILi1EjESB_NS0_6memory15LoadWithoutCastENSC_16StoreWithoutCastEEEviT_T0_T2_T3_T4_T5_:
[----:B------:R-:W-:Y:S02]  /*0000*/  IMAD.MOV.U32 R1, RZ, RZ, c[0x0][0x28] ;  /* 0x00000a00ff017624 */ /* 0x000fe400078e00ff */
[----:B------:R-:W0:Y:S01]  /*0010*/  S2R R0, SR_CTAID.X ;  /* 0x0000000000007919 */ /* 0x000e220000002500 */
[----:B------:R-:W-:Y:S01]  /*0020*/  IMAD.MOV.U32 R5, RZ, RZ, -0x200 ;  /* 0xfffffe00ff057424 */ /* 0x000fe200078e00ff */
[----:B------:R-:W-:Y:S02]  /*0030*/  ULDC.64 UR4, c[0x0][0x118] ;  /* 0x0000460000047ab9 */ /* 0x000fe40000000a00 */
        /* <DEDUP_REMOVED lines=8> */
[----:B------:R-:W-:-:S06]  /*00c0*/  @!P1 IMAD.WIDE.U32 R4, R4, R5, c[0x0][0x170] ;  /* 0x00005c0004049625 */ /* 0x000fcc00078e0005 */
[----:B------:R0:W2:Y:S04]  /*00d0*/  @!P1 LDG.E R5, [R4.64] ;  /* 0x0000000404059981 */ /* 0x0000a8000c1e1900 */
[----:B------:R-:W-:Y:S01]  /*00e0*/  @!P2 IMAD R6, R0, 0x200, R9 ;  /* 0x000002000006a824 */ /* 0x000fe200078e0209 */
[----:B------:R-:W-:Y:S01]  /*00f0*/  @!P2 IADD3 R9, R9, 0x80, RZ ;  /* 0x000000800909a810 */ /* 0x000fe20007ffe0ff */
[----:B------:R-:W-:-:S03]  /*0100*/  @!P2 IMAD.MOV.U32 R7, RZ, RZ, 0x4 ;  /* 0x00000004ff07a424 */ /* 0x000fc600078e00ff */
[----:B------:R-:W-:Y:S01]  /*0110*/  ISETP.GE.AND P5, PT, R9, R2, PT ;  /* 0x000000020900720c */ /* 0x000fe20003fa6270 */
[----:B------:R-:W-:-:S06]  /*0120*/  @!P2 IMAD.WIDE.U32 R6, R6, R7, c[0x0][0x170] ;  /* 0x00005c000606a625 */ /* 0x000fcc00078e0007 */
[----:B------:R-:W3:Y:S06]  /*0130*/  @!P2 LDG.E R6, [R6.64] ;  /* 0x000000040606a981 */ /* 0x000eec000c1e1900 */
[----:B------:R-:W-:Y:S02]  /*0140*/  @!P5 IMAD R10, R0, 0x200, R9 ;  /* 0x00000200000ad824 */ /* 0x000fe400078e0209 */
[----:B------:R-:W-:-:S04]  /*0150*/  @!P5 IMAD.MOV.U32 R11, RZ, RZ, 0x4 ;  /* 0x00000004ff0bd424 */ /* 0x000fc800078e00ff */
[----:B------:R-:W-:-:S06]  /*0160*/  @!P5 IMAD.WIDE.U32 R10, R10, R11, c[0x0][0x170] ;  /* 0x00005c000a0ad625 */ /* 0x000fcc00078e000b */
[----:B------:R1:W4:Y:S01]  /*0170*/  @!P5 LDG.E R11, [R10.64] ;  /* 0x000000040a0bd981 */ /* 0x000322000c1e1900 */
[----:B------:R-:W-:-:S04]  /*0180*/  @!P5 IADD3 R9, R9, 0x80, RZ ;  /* 0x000000800909d810 */ /* 0x000fc80007ffe0ff */
[----:B------:R-:W-:Y:S01]  /*0190*/  ISETP.GE.AND P0, PT, R9, R2, PT ;  /* 0x000000020900720c */ /* 0x000fe20003f06270 */
[----:B0-----:R-:W-:Y:S01]  /*01a0*/  @!P1 IMAD R4, R0, 0x200, R3 ;  /* 0x0000020000049824 */ /* 0x001fe200078e0203 */
[----:B------:R-:W-:-:S04]  /*01b0*/  PRMT R13, RZ, 0x7610, R13 ;  /* 0x00007610ff0d7816 */ /* 0x000fc8000000000d */
[----:B------:R-:W-:-:S07]  /*01c0*/  @!P1 IADD3 R4, P4, R4, c[0x0][0x168], RZ ;  /* 0x00005a0004049a10 */ /* 0x000fce0007f9e0ff */
[----:B------:R-:W-:Y:S02]  /*01d0*/  @!P0 IMAD R8, R0, 0x200, R9 ;  /* 0x0000020000088824 */ /* 0x000fe400078e0209 */
[----:B------:R-:W-:-:S04]  /*01e0*/  @!P0 IMAD.MOV.U32 R9, RZ, RZ, 0x4 ;  /* 0x00000004ff098424 */ /* 0x000fc800078e00ff */
[----:B------:R-:W-:Y:S01]  /*01f0*/  @!P0 IMAD.WIDE.U32 R8, R8, R9, c[0x0][0x170] ;  /* 0x00005c0008088625 */ /* 0x000fe200078e0009 */
[----:B------:R-:W-:-:S05]  /*0200*/  @!P1 IADD3 R3, R3, 0x80, RZ ;  /* 0x0000008003039810 */ /* 0x000fca0007ffe0ff */
[----:B------:R0:W5:Y:S01]  /*0210*/  @!P0 LDG.E R8, [R8.64] ;  /* 0x0000000408088981 */ /* 0x000162000c1e1900 */
[----:B------:R-:W-:Y:S01]  /*0220*/  ISETP.GE.AND P3, PT, R3, R2, PT ;  /* 0x000000020300720c */ /* 0x000fe20003f66270 */
[----:B------:R-:W-:Y:S01]  /*0230*/  BSSY B0, `(.L_x_1645) ;  /* 0x0000016000007945 */ /* 0x000fe20003800000 */
[----:B-1----:R-:W-:Y:S02]  /*0240*/  PRMT R10, RZ, 0x7610, R10 ;  /* 0x00007610ff0a7816 */ /* 0x002fe4000000000a */
[----:B0-----:R-:W-:Y:S02]  /*0250*/  PRMT R9, RZ, 0x7610, R9 ;  /* 0x00007610ff097816 */ /* 0x001fe40000000009 */
[----:B--2---:R-:W-:Y:S01]  /*0260*/  @!P1 SHF.R.U32.HI R13, RZ, 0x1f, R5 ;  /* 0x0000001fff0d9819 */ /* 0x004fe20000011605 */
[----:B------:R-:W-:-:S05]  /*0270*/  @!P1 IMAD.X R5, RZ, RZ, c[0x0][0x16c], P4 ;  /* 0x00005b00ff059624 */ /* 0x000fca00020e06ff */
[----:B------:R0:W-:Y:S01]  /*0280*/  @!P1 STG.E.U8 [R4.64], R13 ;  /* 0x0000000d04009986 */ /* 0x0001e2000c101104 */
[----:B---3--:R-:W-:-:S04]  /*0290*/  @!P2 SHF.R.U32.HI R6, RZ, 0x1f, R6 ;  /* 0x0000001fff06a819 */ /* 0x008fc80000011606 */
[----:B------:R-:W-:Y:S02]  /*02a0*/  @!P2 PRMT R9, R6, 0x7610, R9 ;  /* 0x000076100609a816 */ /* 0x000fe40000000009 */
[----:B----4-:R-:W-:-:S04]  /*02b0*/  @!P5 SHF.R.U32.HI R11, RZ, 0x1f, R11 ;  /* 0x0000001fff0bd819 */ /* 0x010fc8000001160b */
[----:B------:R-:W-:Y:S01]  /*02c0*/  @!P5 PRMT R10, R11, 0x7610, R10 ;  /* 0x000076100b0ad816 */ /* 0x000fe2000000000a */
        /* <DEDUP_REMOVED lines=12> */
.L_x_1646:
[----:B0-----:R-:W-:Y:S05]  /*0390*/  BSYNC B0 ;  /* 0x0000000000007941 */ /* 0x001fea0003800000 */
.L_x_1645:
[----:B------:R-:W-:-:S13]  /*03a0*/  ISETP.GE.AND P1, PT, R3, R2, PT ;  /* 0x000000020300720c */ /* 0x000fda0003f26270 */
[----:B------:R-:W-:Y:S05]  /*03b0*/  @P1 EXIT ;  /* 0x000000000000194d */ /* 0x000fea0003800000 */
[----:B------:R-:W-:Y:S01]  /*03c0*/  IMAD R3, R0, 0x200, R3 ;  /* 0x0000020000037824 */ /* 0x000fe200078e0203 */
[----:B------:R-:W-:Y:S02]  /*03d0*/  PRMT R0, RZ, 0x7610, R0 ;  /* 0x00007610ff007816 */ /* 0x000fe40000000000 */
[----:B-----5:R-:W-:Y:S02]  /*03e0*/  @!P0 SHF.R.U32.HI R8, RZ, 0x1f, R8 ;  /* 0x0000001fff088819 */ /* 0x020fe40000011608 */
[----:B------:R-:W-:Y:S02]  /*03f0*/  IADD3 R2, P1, R3, c[0x0][0x168], RZ ;  /* 0x00005a0003027a10 */ /* 0x000fe40007f3e0ff */
[----:B------:R-:W-:-:S03]  /*0400*/  @!P0 PRMT R0, R8, 0x7610, R0 ;  /* 0x0000761008008816 */ /* 0x000fc60000000000 */
[----:B------:R-:W-:-:S05]  /*0410*/  IMAD.X R3, RZ, RZ, c[0x0][0x16c], P1 ;  /* 0x00005b00ff037624 */ /* 0x000fca00008e06ff */
[----:B------:R-:W-:Y:S01]  /*0420*/  STG.E.U8 [R2.64], R0 ;  /* 0x0000000002007986 */ /* 0x000fe2000c101104 */
[----:B------:R-:W-:Y:S05]  /*0430*/  EXIT ;  /* 0x000000000000794d */ /* 0x000fea0003800000 */
.L_x_1647:
        /* <DEDUP_REMOVED lines=12> */
.L_x_22319:


//--------------------- .text._ZN2at6native29vectorized_elementwise_kernelILi2EZZZNS0_19signbit_kernel_cudaERNS_18TensorIteratorBaseEENKUlvE0_clEvENKUlvE0_clEvEUlfE_St5arrayIPcLm2EEEEviT0_T1_ --------------------------
	.section	.text._ZN2at6native29vectorized_elementwise_kernelILi2EZZZNS0_19signbit_kernel_cudaERNS_18TensorIteratorBaseEENKUlvE0_clEvENKUlvE0_clEvEUlfE_St5arrayIPcLm2EEEEviT0_T1_,"ax",@progbits
	.sectioninfo	@"SHI_REGISTERS=26"
	.align	128
        .global         _ZN2at6native29vectorized_elementwise_kernelILi2EZZZNS0_19signbit_kernel_cudaERNS_18TensorIteratorBaseEENKUlvE0_clEvENKUlvE0_clEvEUlfE_St5arrayIPcLm2EEEEviT0_T1_
        .type           _ZN2at6native29vectorized_elementwise_kernelILi2EZZZNS0_19signbit_kernel_cudaERNS_18TensorIteratorBaseEENKUlvE0_clEvENKUlvE0_clEvEUlfE_St5arrayIPcLm2EEEEviT0_T1_,@function
        .size           _ZN2at6native29vectorized_elementwise_kernelILi2EZZZNS0_19signbit_kernel_cudaERNS_18TensorIteratorBaseEENKUlvE0_clEvENKUlvE0_clEvEUlfE_St5arrayIPcLm2EEEEviT0_T1_,(.L_x_22320 - _ZN2at6native29vectorized_elementwise_kernelILi2EZZZNS0_19signbit_kernel_cudaERNS_18TensorIteratorBaseEENKUlvE0_clEvENKUlvE0_clEvEUlfE_St5arrayIPcLm2EEEEviT0_T1_)
        .other          _ZN2at6native29vectorized_elementwise_kernelILi2EZZZNS0_19signbit_kernel_cudaERNS_18TensorIteratorBaseEENKUlvE0_clEvENKUlvE0_clEvEUlfE_St5arrayIPcLm2EEEEviT0_T1_,@"STO_CUDA_ENTRY STV_DEFAULT"
_ZN2at6native29vectorized_elementwise_kernelILi2EZZZNS0_19signbit_kernel_cudaERNS_18TensorIteratorBaseEENKUlvE0_clEvENKUlvE0_clEvEUlfE_St5arrayIPcLm2EEEEviT0_T1_:
.text._ZN2at6native29vectorized_elementwise_kernelILi2EZZZNS0_19signbit_kernel_cudaERNS_18TensorIteratorBaseEENKUlvE0_clEvENKUlvE0_clEvEUlfE_St5arrayIPcLm2EEEEviT0_T1_:
        /* <DEDUP_REMOVED lines=12> */
[----:B------:R-:W3:Y:S04]  /*00c0*/  LDG.E.64 R10, [R6.64+0x400] ;  /* 0x00040004060a7981 */ /* 0x000ee8000c1e1b00 */
[----:B------:R-:W4:Y:S04]  /*00d0*/  LDG.E.64 R12, [R6.64+0x800] ;  /* 0x00080004060c7981 */ /* 0x000f28000c1e1b00 */
[----:B------:R-:W5:Y:S01]  /*00e0*/  LDG.E.64 R4, [R6.64+0xc00] ;  /* 0x000c000406047981 */ /* 0x000f62000c1e1b00 */
[----:B------:R-:W-:-:S05]  /*00f0*/  IADD3 R2, P0, R0, c[0x0][0x168], RZ ;  /* 0x00005a0000027a10 */ /* 0x000fca0007f1e0ff */
[----:B------:R-:W-:-:S04]  /*0100*/  IMAD.X R3, RZ, RZ, c[0x0][0x16c], P0 ;  /* 0x00005b00ff037624 */ /* 0x000fc800000e06ff */
[----:B------:R-:W-:Y:S01]  /*0110*/  IMAD.WIDE R2, R15, 0x2, R2 ;  /* 0x000000020f027825 */ /* 0x000fe200078e0202 */
[----:B--2---:R-:W-:Y:S02]  /*0120*/  SHF.R.U32.HI R8, RZ, 0x1f, R8 ;  /* 0x0000001fff087819 */ /* 0x004fe40000011608 */
[----:B------:R-:W-:Y:S02]  /*0130*/  SHF.R.U32.HI R9, RZ, 0x1f, R9 ;  /* 0x0000001fff097819 */ /* 0x000fe40000011609 */
[----:B---3--:R-:W-:Y:S02]  /*0140*/  SHF.R.U32.HI R10, RZ, 0x1f, R10 ;  /* 0x0000001fff0a7819 */ /* 0x008fe4000001160a */
[----:B------:R-:W-:Y:S02]  /*0150*/  SHF.R.U32.HI R11, RZ, 0x1f, R11 ;  /* 0x0000001fff0b7819 */ /* 0x000fe4000001160b */
[----:B----4-:R-:W-:Y:S02]  /*0160*/  SHF.R.U32.HI R12, RZ, 0x1f, R12 ;  /* 0x0000001fff0c7819 */ /* 0x010fe4000001160c */
[----:B------:R-:W-:-:S02]  /*0170*/  SHF.R.U32.HI R13, RZ, 0x1f, R13 ;  /* 0x0000001fff0d7819 */ /* 0x000fc4000001160d */
[----:B-----5:R-:W-:Y:S02]  /*0180*/  SHF.R.U32.HI R4, RZ, 0x1f, R4 ;  /* 0x0000001fff047819 */ /* 0x020fe40000011604 */
        /* <DEDUP_REMOVED lines=10> */
.L_x_1648:
[----:B------:R-:W0:Y:S02]  /*0230*/  S2R R5, SR_TID.X ;  /* 0x0000000000057919 */ /* 0x000e240000002100 */
[----:B0-----:R-:W-:Y:S01]  /*0240*/  ISETP.GE.AND P0, PT, R5, R6, PT ;  /* 0x000000060500720c */ /* 0x001fe20003f06270 */
[----:B------:R-:W-:-:S12]  /*0250*/  IMAD.MOV.U32 R7, RZ, RZ, R5 ;  /* 0x000000ffff077224 */ /* 0x000fd800078e0005 */
[----:B------:R-:W-:-:S04]  /*0260*/  @!P0 IADD3 R7, R5, 0x80, RZ ;  /* 0x0000008005078810 */ /* 0x000fc80007ffe0ff */
[----:B------:R-:W-:-:S13]  /*0270*/  ISETP.GE.AND P6, PT, R7, R6, PT ;  /* 0x000000060700720c */ /* 0x000fda0003fc6270 */
[----:B------:R-:W-:Y:S02]  /*0280*/  @!P6 IMAD.IADD R2, R0, 0x1, R7 ;  /* 0x000000010002e824 */ /* 0x000fe400078e0207 */
[----:B------:R-:W-:-:S04]  /*0290*/  @!P6 IMAD.MOV.U32 R3, RZ, RZ, 0x4 ;  /* 0x00000004ff03e424 */ /* 0x000fc800078e00ff */
[----:B------:R-:W-:-:S06]  /*02a0*/  @!P6 IMAD.WIDE.U32 R2, R2, R3, c[0x0][0x170] ;  /* 0x00005c000202e625 */ /* 0x000fcc00078e0003 */
[----:B------:R0:W2:Y:S01]  /*02b0*/  @!P6 LDG.E R2, [R2.64] ;  /* 0x000000040202e981 */ /* 0x0000a2000c1e1900 */
[----:B------:R-:W-:Y:S01]  /*02c0*/  @!P6 IADD3 R7, R7, 0x80, RZ ;  /* 0x000000800707e810 */ /* 0x000fe20007ffe0ff */
[----:B------:R-:W-:Y:S01]  /*02d0*/  @!P0 IMAD.IADD R12, R0, 0x1, R5 ;  /* 0x00000001000c8824 */ /* 0x000fe200078e0205 */
[----:B------:R-:W-:Y:S01]  /*02e0*/  PRMT R4, RZ, 0x7610, R4 ;  /* 0x00007610ff047816 */ /* 0x000fe20000000004 */
[----:B------:R-:W-:Y:S01]  /*02f0*/  @!P0 IMAD.MOV.U32 R13, RZ, RZ, 0x4 ;  /* 0x00000004ff0d8424 */ /* 0x000fe200078e00ff */
[----:B------:R-:W-:-:S03]  /*0300*/  ISETP.GE.AND P1, PT, R7, R6, PT ;  /* 0x000000060700720c */ /* 0x000fc60003f26270 */
[----:B------:R-:W-:-:S04]  /*0310*/  @!P0 IMAD.WIDE.U32 R12, R12, R13, c[0x0][0x170] ;  /* 0x00005c000c0c8625 */ /* 0x000fc800078e000d */
[C---:B0-----:R-:W-:Y:S02]  /*0320*/  @!P0 IMAD.IADD R3, R0.reuse, 0x1, R5 ;  /* 0x0000000100038824 */ /* 0x041fe400078e0205 */
[----:B------:R0:W3:Y:S04]  /*0330*/  @!P0 LDG.E R12, [R12.64] ;  /* 0x000000040c0c8981 */ /* 0x0000e8000c1e1900 */
[----:B------:R-:W-:Y:S01]  /*0340*/  @!P1 IMAD.IADD R14, R0, 0x1, R7 ;  /* 0x00000001000e9824 */ /* 0x000fe200078e0207 */
[----:B------:R-:W-:Y:S01]  /*0350*/  @!P1 IADD3 R7, R7, 0x80, RZ ;  /* 0x0000008007079810 */ /* 0x000fe20007ffe0ff */
[----:B------:R-:W-:-:S03]  /*0360*/  @!P1 IMAD.MOV.U32 R15, RZ, RZ, 0x4 ;  /* 0x00000004ff0f9424 */ /* 0x000fc600078e00ff */
[----:B------:R-:W-:Y:S01]  /*0370*/  ISETP.GE.AND P2, PT, R7, R6, PT ;  /* 0x000000060700720c */ /* 0x000fe20003f46270 */
[----:B------:R-:W-:-:S06]  /*0380*/  @!P1 IMAD.WIDE.U32 R14, R14, R15, c[0x0][0x170] ;  /* 0x00005c000e0e9625 */ /* 0x000fcc00078e000f */
[----:B------:R1:W4:Y:S06]  /*0390*/  @!P1 LDG.E R14, [R14.64] ;  /* 0x000000040e0e9981 */ /* 0x00032c000c1e1900 */
[----:B------:R-:W-:Y:S01]  /*03a0*/  @!P2 IMAD.IADD R22, R0, 0x1, R7 ;  /* 0x000000010016a824 */ /* 0x000fe200078e0207 */
[----:B------:R-:W-:Y:S01]  /*03b0*/  @!P2 IADD3 R7, R7, 0x80, RZ ;  /* 0x000000800707a810 */ /* 0x000fe20007ffe0ff */
[----:B------:R-:W-:-:S03]  /*03c0*/  @!P2 IMAD.MOV.U32 R23, RZ, RZ, 0x4 ;  /* 0x00000004ff17a424 */ /* 0x000fc600078e00ff */
[----:B------:R-:W-:Y:S01]  /*03d0*/  ISETP.GE.AND P3, PT, R7, R6, PT ;  /* 0x000000060700720c */ /* 0x000fe20003f66270 */
[----:B------:R-:W-:-:S05]  /*03e0*/  @!P2 IMAD.WIDE.U32 R22, R22, R23, c[0x0][0x170] ;  /* 0x00005c001616a625 */ /* 0x000fca00078e0017 */
[----:B------:R-:W5:Y:S07]  /*03f0*/  @!P2 LDG.E R16, [R22.64] ;  /* 0x000000041610a981 */ /* 0x000f6e000c1e1900 */
[----:B------:R-:W-:Y:S01]  /*0400*/  @!P3 IMAD.IADD R8, R0, 0x1, R7 ;  /* 0x000000010008b824 */ /* 0x000fe200078e0207 */
[----:B------:R-:W-:-:S04]  /*0410*/  @!P3 IADD3 R7, R7, 0x80, RZ ;  /* 0x000000800707b810 */ /* 0x000fc80007ffe0ff */
[----:B------:R-:W-:-:S13]  /*0420*/  ISETP.GE.AND P4, PT, R7, R6, PT ;  /* 0x000000060700720c */ /* 0x000fda0003f86270 */
[----:B------:R-:W-:Y:S01]  /*0430*/  @!P4 IMAD.IADD R10, R0, 0x1, R7 ;  /* 0x00000001000ac824 */ /* 0x000fe200078e0207 */
[----:B------:R-:W-:-:S04]  /*0440*/  @!P4 IADD3 R7, R7, 0x80, RZ ;  /* 0x000000800707c810 */ /* 0x000fc80007ffe0ff */
[----:B------:R-:W-:-:S13]  /*0450*/  ISETP.GE.AND P5, PT, R7, R6, PT ;  /* 0x000000060700720c */ /* 0x000fda0003fa6270 */
[----:B------:R-:W-:Y:S01]  /*0460*/  @!P5 IMAD.IADD R17, R0, 0x1, R7 ;  /* 0x000000010011d824 */ /* 0x000fe200078e0207 */
[----:B------:R-:W-:Y:S01]  /*0470*/  @!P5 IADD3 R7, R7, 0x80, RZ ;  /* 0x000000800707d810 */ /* 0x000fe20007ffe0ff */
[----:B------:R-:W-:Y:S02]  /*0480*/  @!P5 IMAD.MOV.U32 R18, RZ, RZ, 0x4 ;  /* 0x00000004ff12d424 */ /* 0x000fe400078e00ff */
[----:B------:R-:W-:Y:S02]  /*0490*/  @!P3 IMAD.MOV.U32 R9, RZ, RZ, 0x4 ;  /* 0x00000004ff09b424 */ /* 0x000fe400078e00ff */
[----:B------:R-:W-:Y:S02]  /*04a0*/  @!P4 IMAD.MOV.U32 R11, RZ, RZ, 0x4 ;  /* 0x00000004ff0bc424 */ /* 0x000fe400078e00ff */
[----:B------:R-:W-:-:S04]  /*04b0*/  @!P5 IMAD.WIDE.U32 R18, R17, R18, c[0x0][0x170] ;  /* 0x00005c001112d625 */ /* 0x000fc800078e0012 */
[----:B------:R-:W-:Y:S02]  /*04c0*/  @!P3 IMAD.WIDE.U32 R8, R8, R9, c[0x0][0x170] ;  /* 0x00005c000808b625 */ /* 0x000fe400078e0009 */
[----:B------:R-:W5:Y:S02]  /*04d0*/  @!P5 LDG.E R18, [R18.64] ;  /* 0x000000041212d981 */ /* 0x000f64000c1e1900 */
[----:B------:R-:W-:Y:S02]  /*04e0*/  @!P4 IMAD.WIDE.U32 R10, R10, R11, c[0x0][0x170] ;  /* 0x00005c000a0ac625 */ /* 0x000fe400078e000b */
[----:B-1----:R1:W5:Y:S04]  /*04f0*/  @!P3 LDG.E R15, [R8.64] ;  /* 0x00000004080fb981 */ /* 0x002368000c1e1900 */
[----:B------:R0:W5:Y:S01]  /*0500*/  @!P4 LDG.E R17, [R10.64] ;  /* 0x000000040a11c981 */ /* 0x000162000c1e1900 */
[----:B--2---:R-:W-:-:S04]  /*0510*/  @!P6 SHF.R.U32.HI R2, RZ, 0x1f, R2 ;  /* 0x0000001fff02e819 */ /* 0x004fc80000011602 */
[----:B------:R-:W-:Y:S02]  /*0520*/  @!P6 PRMT R4, R2, 0x7610, R4 ;  /* 0x000076100204e816 */ /* 0x000fe40000000004 */
[----:B------:R-:W-:-:S05]  /*0530*/  @!P0 IADD3 R2, P6, R3, c[0x0][0x168], RZ ;  /* 0x00005a0003028a10 */ /* 0x000fca0007fde0ff */
[----:B------:R-:W-:Y:S01]  /*0540*/  @!P0 IMAD.X R3, RZ, RZ, c[0x0][0x16c], P6 ;  /* 0x00005b00ff038624 */ /* 0x000fe200030e06ff */
[----:B------:R-:W-:-:S13]  /*0550*/  ISETP.GE.AND P6, PT, R7, R6, PT ;  /* 0x000000060700720c */ /* 0x000fda0003fc6270 */
[----:B------:R-:W-:Y:S02]  /*0560*/  @!P6 IMAD.IADD R20, R0, 0x1, R7 ;  /* 0x000000010014e824 */ /* 0x000fe400078e0207 */
[----:B------:R-:W-:-:S04]  /*0570*/  @!P6 IMAD.MOV.U32 R21, RZ, RZ, 0x4 ;  /* 0x00000004ff15e424 */ /* 0x000fc800078e00ff */
[----:B------:R-:W-:-:S06]  /*0580*/  @!P6 IMAD.WIDE.U32 R20, R20, R21, c[0x0][0x170] ;  /* 0x00005c001414e625 */ /* 0x000fcc00078e0015 */
[----:B------:R-:W2:Y:S01]  /*0590*/  @!P6 LDG.E R20, [R20.64] ;  /* 0x000000041414e981 */ /* 0x000ea2000c1e1900 */
[----:B0-----:R-:W-:Y:S02]  /*05a0*/  PRMT R13, RZ, 0x7610, R13 ;  /* 0x00007610ff0d7816 */ /* 0x001fe4000000000d */
[----:B---3--:R-:W-:Y:S02]  /*05b0*/  @!P0 SHF.R.U32.HI R13, RZ, 0x1f, R12 ;  /* 0x0000001fff0d8819 */ /* 0x008fe4000001160c */
[----:B------:R-:W-:-:S03]  /*05c0*/  @!P0 IADD3 R5, R5, 0x80, RZ ;  /* 0x0000008005058810 */ /* 0x000fc60007ffe0ff */
[----:B------:R0:W-:Y:S01]  /*05d0*/  @!P0 STG.E.U8 [R2.64], R13 ;  /* 0x0000000d02008986 */ /* 0x0001e2000c101104 */
[----:B------:R-:W-:Y:S01]  /*05e0*/  ISETP.GE.AND P0, PT, R5, R6, PT ;  /* 0x000000060500720c */ /* 0x000fe20003f06270 */
[----:B------:R-:W-:Y:S01]  /*05f0*/  BSSY B0, `(.L_x_1649) ;  /* 0x000003e000007945 */ /* 0x000fe20003800000 */
[----:B-1----:R-:W-:Y:S01]  /*0600*/  PRMT R9, RZ, 0x7610, R9 ;  /* 0x00007610ff097816 */ /* 0x002fe20000000009 */
[----:B------:R-:W-:Y:S01]  /*0610*/  BSSY B1, `(.L_x_1650) ;  /* 0x0000035000017945 */ /* 0x000fe20003800000 */
[----:B------:R-:W-:Y:S02]  /*0620*/  PRMT R7, RZ, 0x7610, R7 ;  /* 0x00007610ff077816 */ /* 0x000fe40000000007 */
[----:B----4-:R-:W-:Y:S02]  /*0630*/  @!P1 SHF.R.U32.HI R14, RZ, 0x1f, R14 ;  /* 0x0000001fff0e9819 */ /* 0x010fe4000001160e */
[----:B-----5:R-:W-:Y:S02]  /*0640*/  @!P2 SHF.R.U32.HI R16, RZ, 0x1f, R16 ;  /* 0x0000001fff10a819 */ /* 0x020fe40000011610 */
[----:B------:R-:W-:-:S02]  /*0650*/  PRMT R11, RZ, 0x7610, R11 ;  /* 0x00007610ff0b7816 */ /* 0x000fc4000000000b */
[----:B------:R-:W-:Y:S02]  /*0660*/  PRMT R10, RZ, 0x7610, R10 ;  /* 0x00007610ff0a7816 */ /* 0x000fe4000000000a */
[----:B------:R-:W-:Y:S02]  /*0670*/  PRMT R8, RZ, 0x7610, R8 ;  /* 0x00007610ff087816 */ /* 0x000fe40000000008 */
[----:B0-----:R-:W-:Y:S02]  /*0680*/  PRMT R3, RZ, 0x7610, R3 ;  /* 0x00007610ff037816 */ /* 0x001fe40000000003 */
[----:B------:R-:W-:Y:S02]  /*0690*/  @!P1 PRMT R9, R14, 0x7610, R9 ;  /* 0x000076100e099816 */ /* 0x000fe40000000009 */
[----:B------:R-:W-:Y:S02]  /*06a0*/  @!P2 PRMT R7, R16, 0x7610, R7 ;  /* 0x000076101007a816 */ /* 0x000fe40000000007 */
[----:B------:R-:W-:-:S02]  /*06b0*/  @!P5 SHF.R.U32.HI R18, RZ, 0x1f, R18 ;  /* 0x0000001fff12d819 */ /* 0x000fc40000011612 */
[----:B------:R-:W-:Y:S02]  /*06c0*/  @!P3 SHF.R.U32.HI R15, RZ, 0x1f, R15 ;  /* 0x0000001fff0fb819 */ /* 0x000fe4000001160f */
[----:B------:R-:W-:Y:S02]  /*06d0*/  @!P4 SHF.R.U32.HI R17, RZ, 0x1f, R17 ;  /* 0x0000001fff11c819 */ /* 0x000fe40000011611 */
[----:B------:R-:W-:Y:S02]  /*06e0*/  @!P3 PRMT R11, R15, 0x7610, R11 ;  /* 0x000076100f0bb816 */ /* 0x000fe4000000000b */
[----:B------:R-:W-:Y:S02]  /*06f0*/  @!P4 PRMT R10, R17, 0x7610, R10 ;  /* 0x00007610110ac816 */ /* 0x000fe4000000000a */
[----:B------:R-:W-:Y:S02]  /*0700*/  @!P5 PRMT R8, R18, 0x7610, R8 ;  /* 0x000076101208d816 */ /* 0x000fe40000000008 */
[----:B--2---:R-:W-:-:S04]  /*0710*/  @!P6 SHF.R.U32.HI R20, RZ, 0x1f, R20 ;  /* 0x0000001fff14e819 */ /* 0x004fc80000011614 */
[----:B------:R-:W-:Y:S01]  /*0720*/  @!P6 PRMT R3, R20, 0x7610, R3 ;  /* 0x000076101403e816 */ /* 0x000fe20000000003 */
        /* <DEDUP_REMOVED lines=13> */
.L_x_1651:
[----:B------:R-:W-:-:S13]  /*0800*/  ISETP.GE.AND P0, PT, R5, R6, PT ;  /* 0x000000060500720c */ /* 0x000fda0003f06270 */
[----:B------:R-:W-:Y:S05]  /*0810*/  @P0 BRA `(.L_x_1653) ;  /* 0x000000c000000947 */ /* 0x000fea0003800000 */
[----:B0-----:R-:W-:Y:S01]  /*0820*/  IMAD.IADD R12, R0, 0x1, R5 ;  /* 0x00000001000c7824 */ /* 0x001fe200078e0205 */
[----:B------:R-:W-:-:S04]  /*0830*/  IADD3 R5, R5, 0x80, RZ ;  /* 0x0000008005057810 */ /* 0x000fc80007ffe0ff */
[----:B------:R-:W-:-:S05]  /*0840*/  IADD3 R12, P0, R12, c[0x0][0x168], RZ ;  /* 0x00005a000c0c7a10 */ /* 0x000fca0007f1e0ff */
[----:B------:R-:W-:-:S05]  /*0850*/  IMAD.X R13, RZ, RZ, c[0x0][0x16c], P0 ;  /* 0x00005b00ff0d7624 */ /* 0x000fca00000e06ff */
[----:B------:R0:W-:Y:S03]  /*0860*/  STG.E.U8 [R12.64], R7 ;  /* 0x000000070c007986 */ /* 0x0001e6000c101104 */
.L_x_1652:
[----:B------:R-:W-:-:S13]  /*0870*/  ISETP.GE.AND P0, PT, R5, R6, PT ;  /* 0x000000060500720c */ /* 0x000fda0003f06270 */
[----:B------:R-:W-:Y:S05]  /*0880*/  @P0 BRA `(.L_x_1654) ;  /* 0x000000d000000947 */ /* 0x000fea0003800000 */
[----:B0-----:R-:W-:Y:S01]  /*0890*/  IMAD.IADD R12, R0, 0x1, R5 ;  /* 0x00000001000c7824 */ /* 0x001fe200078e0205 */
[----:B------:R-:W-:-:S04]  /*08a0*/  IADD3 R5, R5, 0x80, RZ ;  /* 0x0000008005057810 */ /* 0x000fc80007ffe0ff */
[----:B------:R-:W-:-:S05]  /*08b0*/  IADD3 R12, P0, R12, c[0x0][0x168], RZ ;  /* 0x00005a000c0c7a10 */ /* 0x000fca0007f1e0ff */
[----:B------:R-:W-:-:S05]  /*08c0*/  IMAD.X R13, RZ, RZ, c[0x0][0x16c], P0 ;  /* 0x00005b00ff0d7624 */ /* 0x000fca00000e06ff */
[----:B------:R0:W-:Y:S03]  /*08d0*/  STG.E.U8 [R12.64], R11 ;  /* 0x0000000b0c007986 */ /* 0x0001e6000c101104 */
.L_x_1653:
        /* <DEDUP_REMOVED lines=8> */
.L_x_1654:
[----:B------:R-:W-:Y:S05]  /*0960*/  BSYNC B1 ;  /* 0x0000000000017941 */ /* 0x000fea0003800000 */
.L_x_1650:
[----:B------:R-:W-:-:S13]  /*0970*/  ISETP.GE.AND P0, PT, R5, R6, PT ;  /* 0x000000060500720c */ /* 0x000fda0003f06270 */
[----:B0-----:R-:W-:Y:S01]  /*0980*/  @!P0 IMAD.IADD R10, R0, 0x1, R5 ;  /* 0x00000001000a8824 */ /* 0x001fe200078e0205 */
[----:B------:R-:W-:-:S04]  /*0990*/  @!P0 IADD3 R5, R5, 0x80, RZ ;  /* 0x0000008005058810 */ /* 0x000fc80007ffe0ff */
[----:B------:R-:W-:-:S05]  /*09a0*/  @!P0 IADD3 R10, P1, R10, c[0x0][0x168], RZ ;  /* 0x00005a000a0a8a10 */ /* 0x000fca0007f3e0ff */
[----:B------:R-:W-:-:S05]  /*09b0*/  @!P0 IMAD.X R11, RZ, RZ, c[0x0][0x16c], P1 ;  /* 0x00005b00ff0b8624 */ /* 0x000fca00008e06ff */
[----:B------:R0:W-:Y:S03]  /*09c0*/  @!P0 STG.E.U8 [R10.64], R8 ;  /* 0x000000080a008986 */ /* 0x0001e6000c101104 */
.L_x_1655:
[----:B------:R-:W-:Y:S05]  /*09d0*/  BSYNC B0 ;  /* 0x0000000000007941 */ /* 0x000fea0003800000 */
.L_x_1649:
[----:B------:R-:W-:Y:S01]  /*09e0*/  WARPSYNC 0xffffffff ;  /* 0xffffffff00007948 */ /* 0x000fe20003800000 */
[----:B------:R-:W-:-:S13]  /*09f0*/  ISETP.GE.AND P0, PT, R5, R6, PT ;  /* 0x000000060500720c */ /* 0x000fda0003f06270 */
[----:B------:R-:W-:Y:S05]  /*0a00*/  @P0 EXIT ;  /* 0x000000000000094d */ /* 0x000fea0003800000 */
[----:B------:R-:W-:-:S05]  /*0a10*/  IMAD.IADD R5, R0, 0x1, R5 ;  /* 0x0000000100057824 */ /* 0x000fca00078e0205 */
[----:B------:R-:W-:-:S05]  /*0a20*/  IADD3 R4, P0, R5, c[0x0][0x168], RZ ;  /* 0x00005a0005047a10 */ /* 0x000fca0007f1e0ff */
[----:B------:R-:W-:-:S05]  /*0a30*/  IMAD.X R5, RZ, RZ, c[0x0][0x16c], P0 ;  /* 0x00005b00ff057624 */ /* 0x000fca00000e06ff */
[----:B------:R-:W-:Y:S01]  /*0a40*/  STG.E.U8 [R4.64], R3 ;  /* 0x0000000304007986 */ /* 0x000fe2000c101104 */
[----:B------:R-:W-:Y:S05]  /*0a50*/  EXIT ;  /* 0x000000000000794d */ /* 0x000fea0003800000 */
.L_x_1656:
        /* <DEDUP_REMOVED lines=10> */
.L_x_22320:


//--------------------- .text._ZN2at6native29vectorized_elementwise_kernelILi4EZZZNS0_19signbit_kernel_cudaERNS_18TensorIteratorBaseEENKUlvE0_clEvENKUlvE0_clEvEUlfE_St5arrayIPcLm2EEEEviT0_T1_ --------------------------
	.section	.text._ZN2at6native29vectorized_elementwise_kernelILi4EZZZNS0_19signbit_kernel_cudaERNS_18TensorIteratorBaseEENKUlvE0_clEvENKUlvE0_clEvEUlfE_St5arrayIPcLm2EEEEviT0_T1_,"ax",@progbits
	.sectioninfo	@"SHI_REGISTERS=26"
	.align	128
        .global         _ZN2at6native29vectorized_elementwise_kernelILi4EZZZNS0_19signbit_kernel_cudaERNS_18TensorIteratorBaseEENKUlvE0_clEvENKUlvE0_clEvEUlfE_St5arrayIPcLm2EEEEviT0_T1_
        .type           _ZN2at6native29vectorized_elementwise_kernelILi4EZZZNS0_19signbit_kernel_cudaERNS_18TensorIteratorBaseEENKUlvE0_clEvENKUlvE0_clEvEUlfE_St5arrayIPcLm2EEEEviT0_T1_,@function
        .size           _ZN2at6native29vectorized_elementwise_kernelILi4EZZZNS0_19signbit_kernel_cudaERNS_18TensorIteratorBaseEENKUlvE0_clEvENKUlvE0_clEvEUlfE_St5arrayIPcLm2EEEEviT0_T1_,(.L_x_22321 - _ZN2at6native29vectorized_elementwise_kernelILi4EZZZNS0_19signbit_kernel_cudaERNS_18TensorIteratorBaseEENKUlvE0_clEvENKUlvE0_clEvEUlfE_St5arrayIPcLm2EEEEviT0_T1_)
        .other          _ZN2at6native29vectorized_elementwise_kernelILi4EZZZNS0_19signbit_kernel_cudaERNS_18TensorIteratorBaseEENKUlvE0_clEvENKUlvE0_clEvEUlfE_St5arrayIPcLm2EEEEviT0_T1_,@"STO_CUDA_ENTRY STV_DEFAULT"
_ZN2at6native29vectorized_elementwise_kernelILi4EZZZNS0_19signbit_kernel_cudaERNS_18TensorIteratorBaseEENKUlvE0_clEvENKUlvE0_clEvEUlfE_St5arrayIPcLm2EEEEviT0_T1_:
.text._ZN2at6native29vectorized_elementwise_kernelILi4EZZZNS0_19signbit_kernel_cudaERNS_18TensorIteratorBaseEENKUlvE0_clEvENKUlvE0_clEvEUlfE_St5arrayIPcLm2EEEEviT0_T1_:
        /* <DEDUP_REMOVED lines=11> */
[----:B------:R-:W2:Y:S04]  /*00b0*/  LDG.E.128 R4, [R12.64] ;  /* 0x000000040c047981 */ /* 0x000ea8000c1e1d00 */
[----:B------:R-:W3:Y:S01]  /*00c0*/  LDG.E.128 R8, [R12.64+0x800] ;  /* 0x000800040c087981 */ /* 0x000ee2000c1e1d00 */
[----:B------:R-:W-:-:S05]  /*00d0*/  IADD3 R2, P0, R0, c[0x0][0x168], RZ ;  /* 0x00005a0000027a10 */ /* 0x000fca0007f1e0ff */
[----:B------:R-:W-:-:S04]  /*00e0*/  IMAD.X R3, RZ, RZ, c[0x0][0x16c], P0 ;  /* 0x00005b00ff037624 */ /* 0x000fc800000e06ff */
[----:B------:R-:W-:Y:S01]  /*00f0*/  IMAD.WIDE R2, R15, 0x4, R2 ;  /* 0x000000040f027825 */ /* 0x000fe200078e0202 */
[----:B--2---:R-:W-:Y:S02]  /*0100*/  SHF.R.U32.HI R4, RZ, 0x1f, R4 ;  /* 0x0000001fff047819 */ /* 0x004fe40000011604 */
[----:B------:R-:W-:Y:S02]  /*0110*/  SHF.R.U32.HI R5, RZ, 0x1f, R5 ;  /* 0x0000001fff057819 */ /* 0x000fe40000011605 */
[----:B---3--:R-:W-:Y:S02]  /*0120*/  SHF.R.U32.HI R8, RZ, 0x1f, R8 ;  /* 0x0000001fff087819 */ /* 0x008fe40000011608 */
[----:B------:R-:W-:Y:S02]  /*0130*/  SHF.R.U32.HI R9, RZ, 0x1f, R9 ;  /* 0x0000001fff097819 */ /* 0x000fe40000011609 */
[----:B------:R-:W-:Y:S02]  /*0140*/  PRMT R5, R5, 0x7604, R4 ;  /* 0x0000760405057816 */ /* 0x000fe40000000004 */
[----:B------:R-:W-:-:S02]  /*0150*/  PRMT R9, R9, 0x7604, R8 ;  /* 0x0000760409097816 */ /* 0x000fc40000000008 */
[----:B------:R-:W-:Y:S02]  /*0160*/  SHF.R.U32.HI R6, RZ, 0x1f, R6 ;  /* 0x0000001fff067819 */ /* 0x000fe40000011606 */
[----:B------:R-:W-:Y:S02]  /*0170*/  SHF.R.U32.HI R10, RZ, 0x1f, R10 ;  /* 0x0000001fff0a7819 */ /* 0x000fe4000001160a */
[----:B------:R-:W-:Y:S02]  /*0180*/  SHF.R.U32.HI R7, RZ, 0x1f, R7 ;  /* 0x0000001fff077819 */ /* 0x000fe40000011607 */
[----:B------:R-:W-:Y:S02]  /*0190*/  PRMT R6, R6, 0x7054, R5 ;  /* 0x0000705406067816 */ /* 0x000fe40000000005 */
[----:B------:R-:W-:Y:S02]  /*01a0*/  SHF.R.U32.HI R11, RZ, 0x1f, R11 ;  /* 0x0000001fff0b7819 */ /* 0x000fe4000001160b */
[----:B------:R-:W-:-:S02]  /*01b0*/  PRMT R10, R10, 0x7054, R9 ;  /* 0x000070540a0a7816 */ /* 0x000fc40000000009 */
[----:B------:R-:W-:Y:S02]  /*01c0*/  PRMT R7, R7, 0x654, R6 ;  /* 0x0000065407077816 */ /* 0x000fe40000000006 */
[----:B------:R-:W-:-:S03]  /*01d0*/  PRMT R11, R11, 0x654, R10 ;  /* 0x000006540b0b7816 */ /* 0x000fc6000000000a */
[----:B------:R-:W-:Y:S04]  /*01e0*/  STG.E [R2.64], R7 ;  /* 0x0000000702007986 */ /* 0x000fe8000c101904 */
[----:B------:R-:W-:Y:S01]  /*01f0*/  STG.E [R2.64+0x200], R11 ;  /* 0x0002000b02007986 */ /* 0x000fe2000c101904 */
[----:B------:R-:W-:Y:S05]  /*0200*/  EXIT ;  /* 0x000000000000794d */ /* 0x000fea0003800000 */
.L_x_1657:
        /* <DEDUP_REMOVED lines=93> */
.L_x_1660:
[----:B------:R-:W-:-:S13]  /*07e0*/  ISETP.GE.AND P0, PT, R5, R6, PT ;  /* 0x000000060500720c */ /* 0x000fda0003f06270 */
[----:B------:R-:W-:Y:S05]  /*07f0*/  @P0 BRA `(.L_x_1662) ;  /* 0x000000c000000947 */ /* 0x000fea0003800000 */
[----:B0-----:R-:W-:Y:S01]  /*0800*/  IMAD.IADD R12, R0, 0x1, R5 ;  /* 0x00000001000c7824 */ /* 0x001fe200078e0205 */
[----:B------:R-:W-:-:S04]  /*0810*/  IADD3 R5, R5, 0x80, RZ ;  /* 0x0000008005057810 */ /* 0x000fc80007ffe0ff */
[----:B------:R-:W-:-:S05]  /*0820*/  IADD3 R12, P0, R12, c[0x0][0x168], RZ ;  /* 0x00005a000c0c7a10 */ /* 0x000fca0007f1e0ff */
[----:B------:R-:W-:-:S05]  /*0830*/  IMAD.X R13, RZ, RZ, c[0x0][0x16c], P0 ;  /* 0x00005b00ff0d7624 */ /* 0x000fca00000e06ff */
[----:B------:R0:W-:Y:S03]  /*0840*/  STG.E.U8 [R12.64], R7 ;  /* 0x000000070c007986 */ /* 0x0001e6000c101104 */
.L_x_1661:
[----:B------:R-:W-:-:S13]  /*0850*/  ISETP.GE.AND P0, PT, R5, R6, PT ;  /* 0x000000060500720c */ /* 0x000fda0003f06270 */
[----:B------:R-:W-:Y:S05]  /*0860*/  @P0 BRA `(.L_x_1663) ;  /* 0x000000d000000947 */ /* 0x000fea0003800000 */
[----:B0-----:R-:W-:Y:S01]  /*0870*/  IMAD.IADD R12, R0, 0x1, R5 ;  /* 0x00000001000c7824 */ /* 0x001fe200078e0205 */
[----:B------:R-:W-:-:S04]  /*0880*/  IADD3 R5, R5, 0x80, RZ ;  /* 0x0000008005057810 */ /* 0x000fc80007ffe0ff */
[----:B------:R-:W-:-:S05]  /*0890*/  IADD3 R12, P0, R12, c[0x0][0x168], RZ ;  /* 0x00005a000c0c7a10 */ /* 0x000fca0007f1e0ff */
[----:B------:R-:W-:-:S05]  /*08a0*/  IMAD.X R13, RZ, RZ, c[0x0][0x16c], P0 ;  /* 0x00005b00ff0d7624 */ /* 0x000fca00000e06ff */
[----:B------:R0:W-:Y:S03]  /*08b0*/  STG.E.U8 [R12.64], R11 ;  /* 0x0000000b0c007986 */ /* 0x0001e6000c101104 */
.L_x_1662:
        /* <DEDUP_REMOVED lines=8> */
.L_x_1663:
[----:B------:R-:W-:Y:S05]  /*0940*/  BSYNC B1 ;  /* 0x0000000000017941 */ /* 0x000fea0003800000 */
.L_x_1659:
[----:B------:R-:W-:-:S13]  /*0950*/  ISETP.GE.AND P0, PT, R5, R6, PT ;  /* 0x000000060500720c */ /* 0x000fda0003f06270 */
[----:B0-----:R-:W-:Y:S01]  /*0960*/  @!P0 IMAD.IADD R10, R0, 0x1, R5 ;  /* 0x00000001000a8824 */ /* 0x001fe200078e0205 */
[----:B------:R-:W-:-:S04]  /*0970*/  @!P0 IADD3 R5, R5, 0x80, RZ ;  /* 0x0000008005058810 */ /* 0x000fc80007ffe0ff */
[----:B------:R-:W-:-:S05]  /*0980*/  @!P0 IADD3 R10, P1, R10, c[0x0][0x168], RZ ;  /* 0x00005a000a0a8a10 */ /* 0x000fca0007f3e0ff */
[----:B------:R-:W-:-:S05]  /*0990*/  @!P0 IMAD.X R11, RZ, RZ, c[0x0][0x16c], P1 ;  /* 0x00005b00ff0b8624 */ /* 0x000fca00008e06ff */
[----:B------:R0:W-:Y:S03]  /*09a0*/  @!P0 STG.E.U8 [R10.64], R8 ;  /* 0x000000080a008986 */ /* 0x0001e6000c101104 */
.L_x_1664:
[----:B------:R-:W-:Y:S05]  /*09b0*/  BSYNC B0 ;  /* 0x0000000000007941 */ /* 0x000fea0003800000 */
.L_x_1658:
        /* <DEDUP_REMOVED lines=8> */
.L_x_1665:
        /* <DEDUP_REMOVED lines=12> */
.L_x_22321:


//--------------------- .text._ZN2at6native29vectorized_elementwise_kernelILi8EZZZNS0_19signbit_kernel_cudaERNS_18TensorIteratorBaseEENKUlvE0_clEvENKUlvE0_clEvEUlfE_St5arrayIPcLm2EEEEviT0_T1_ --------------------------
	.section	.text._ZN2at6native29vectorized_elementwise_kernelILi8EZZZNS0_19signbit_kernel_cudaERNS_18TensorIteratorBaseEENKUlvE0_clEvENKUlvE0_clEvEUlfE_St5arrayIPcLm2EEEEviT0_T1_,"ax",@progbits
	.sectioninfo	@"SHI_REGISTERS=4"
	.align	128
        .global         _ZN2at6native29vectorized_elementwise_kernelILi8EZZZNS0_19signbit_kernel_cudaERNS_18TensorIteratorBaseEENKUlvE0_clEvENKUlvE0_clEvEUlfE_St5arrayIPcLm2EEEEviT0_T1_
        .type           _ZN2at6native29vectorized_elementwise_kernelILi8EZZZNS0_19signbit_kernel_cudaERNS_18TensorIteratorBaseEENKUlvE0_clEvENKUlvE0_clEvEUlfE_St5arrayIPcLm2EEEEviT0_T1_,@function
        .size           _ZN2at6native29vectorized_elementwise_kernelILi8EZZZNS0_19signbit_kernel_cudaERNS_18TensorIteratorBaseEENKUlvE0_clEvENKUlvE0_clEvEUlfE_St5arrayIPcLm2EEEEviT0_T1_,(.L_x_22322 - _ZN2at6native29vectorized_elementwise_kernelILi8EZZZNS0_19signbit_kernel_cudaERNS_18TensorIteratorBaseEENKUlvE0_clEvENKUlvE0_clEvEUlfE_St5arrayIPcLm2EEEEviT0_T1_)
        .other          _ZN2at6native29vectorized_elementwise_kernelILi8EZZZNS0_19signbit_kernel_cudaERNS_18TensorIteratorBaseEENKUlvE0_clEvENKUlvE0_clEvEUlfE_St5arrayIPcLm2EEEEviT0_T1_,@"STO_CUDA_ENTRY STV_DEFAULT"
_ZN2at6native29vectorized_elementwise_kernelILi8EZZZNS0_19signbit_kernel_cudaERNS_18TensorIteratorBaseEENKUlvE0_clEvENKUlvE0_clEvEUlfE_St5arrayIPcLm2EEEEviT0_T1_:
.text._ZN2at6native29vectorized_elementwise_kernelILi8EZZZNS0_19signbit_kernel_cudaERNS_18TensorIteratorBaseEENKUlvE0_clEvENKUlvE0_clEvEUlfE_St5arrayIPcLm2EEEEviT0_T1_:
[----:B------:R-:W-:Y:S02]  /*0000*/  MOV R1, c[0x0][0x28] ;  /* 0x00000a0000017a02 */ /* 0x000fe40000000f00 */
[----:B------:R-:W-:Y:S05]  /*0010*/  EXIT ;  /* 0x000000000000794d */ /* 0x000fea0003800000 */
.L_x_1666:
        /* <DEDUP_REMOVED lines=14> */
.L_x_22322:


//--------------------- .text._ZN2at6native18elementwise_kernelILi128ELi4EZNS0_15gpu_kernel_implIZZZNS0_19signbit_kernel_cudaERNS_18TensorIteratorBaseEENKUlvE0_clEvENKUlvE_clEvEUldE_EEvS4_RKT_EUliE_EEviT1_ --------------------------
	.section	.text._ZN2at6native18elementwise_kernelILi128ELi4EZNS0_15gpu_kernel_implIZZZNS0_19signbit_kernel_cudaERNS_18TensorIteratorBaseEENKUlvE0_clEvENKUlvE_clEvEUldE_EEvS4_RKT_EUliE_EEviT1_,"ax",@progbits
	.sectioninfo	@"SHI_REGISTERS=26"
	.align	128
        .global         _ZN2at6native18elementwise_kernelILi128ELi4EZNS0_15gpu_kernel_implIZZZNS0_19signbit_kernel_cudaERNS_18TensorIteratorBaseEENKUlvE0_clEvENKUlvE_clEvEUldE_EEvS4_RKT_EUliE_EEviT1_
        .type           _ZN2at6native18elementwise_kernelILi128ELi4EZNS0_15gpu_kernel_implIZZZNS0_19signbit_kernel_cudaERNS_18TensorIteratorBaseEENKUlvE0_clEvENKUlvE_clEvEUldE_EEvS4_RKT_EUliE_EEviT1_,@function
        .size           _ZN2at6native18elementwise_kernelILi128ELi4EZNS0_15gpu_kernel_implIZZZNS0_19signbit_kernel_cudaERNS_18TensorIteratorBaseEENKUlvE0_clEvENKUlvE_clEvEUldE_EEvS4_RKT_EUliE_EEviT1_,(.L_x_22323 - _ZN2at6native18elementwise_kernelILi128ELi4EZNS0_15gpu_kernel_implIZZZNS0_19signbit_kernel_cudaERNS_18TensorIteratorBaseEENKUlvE0_clEvENKUlvE_clEvEUldE_EEvS4_RKT_EUliE_EEviT1_)
        .other          _ZN2at6native18elementwise_kernelILi128ELi4EZNS0_15gpu_kernel_implIZZZNS0_19signbit_kernel_cudaERNS_18TensorIteratorBaseEENKUlvE0_clEvENKUlvE_clEvEUldE_EEvS4_RKT_EUliE_EEviT1_,@"STO_CUDA_ENTRY STV_DEFAULT"
_ZN2at6native18elementwise_kernelILi128ELi4EZNS0_15gpu_kernel_implIZZZNS0_19signbit_kernel_cudaERNS_18TensorIteratorBaseEENKUlvE0_clEvENKUlvE_clEvEUldE_EEvS4_RKT_EUliE_EEviT1_:
.text._ZN2at6native18elementwise_kernelILi128ELi4EZNS0_15gpu_kernel_implIZZZNS0_19signbit_kernel_cudaERNS_18TensorIteratorBaseEENKUlvE0_clEvENKUlvE_clEvEUldE_EEvS4_RKT_EUliE_EEviT1_:
        /* <DEDUP_REMOVED lines=236> */
.L_x_1669:
        /* <DEDUP_REMOVED lines=17> */
[----:B--2---:R-:W0:Y:S01]  /*0fd0*/  I2F.F64.S16 R2, R2 ;  /* 0x0000000200027312 */ /* 0x004e220000101c00 */
[----:B------:R-:W-:Y:S05]  /*0fe0*/  BRA `(.L_x_1675) ;  /* 0x00000e1000007947 */ /* 0x000fea0003800000 */
.L_x_1673:
[----:B------:R-:W2:Y:S02]  /*0ff0*/  LDG.E.U8 R2, [R4.64] ;  /* 0x0000002404027981 */ /* 0x000ea4000c1e1100 */
[----:B--2---:R-:W0:Y:S01]  /*1000*/  I2F.F64.U16 R2, R2 ;  /* 0x0000000200027312 */ /* 0x004e220000101800 */
[----:B------:R-:W-:Y:S05]  /*1010*/  BRA `(.L_x_1675) ;  /* 0x00000de000007947 */ /* 0x000fea0003800000 */
.L_x_1672:
[----:B------:R-:W-:-:S13]  /*1020*/  ISETP.NE.AND P0, PT, R2, 0x2, PT ;  /* 0x000000020200780c */ /* 0x000fda0003f05270 */
[----:B------:R-:W-:Y:S05]  /*1030*/  @!P0 BRA `(.L_x_1676) ;  /* 0x000000a000008947 */ /* 0x000fea0003800000 */
[----:B------:R-:W-:-:S13]  /*1040*/  ISETP.NE.AND P0, PT, R2, 0x3, PT ;  /* 0x000000030200780c */ /* 0x000fda0003f05270 */
[----:B------:R-:W-:Y:S05]  /*1050*/  @!P0 BRA `(.L_x_1677) ;  /* 0x0000005000008947 */ /* 0x000fea0003800000 */
[----:B------:R-:W-:-:S13]  /*1060*/  ISETP.NE.AND P0, PT, R2, 0x4, PT ;  /* 0x000000040200780c */ /* 0x000fda0003f05270 */
[----:B------:R-:W-:Y:S05]  /*1070*/  @P0 BRA `(.L_x_1674) ;  /* 0x00000be000000947 */ /* 0x000fea0003800000 */
[----:B------:R-:W2:Y:S02]  /*1080*/  LDG.E.64 R2, [R4.64] ;  /* 0x0000002404027981 */ /* 0x000ea4000c1e1b00 */
[----:B--2---:R-:W0:Y:S01]  /*1090*/  I2F.F64.S64 R2, R2 ;  /* 0x0000000200027312 */ /* 0x004e220000301c00 */
[----:B------:R-:W-:Y:S05]  /*10a0*/  BRA `(.L_x_1675) ;  /* 0x00000d5000007947 */ /* 0x000fea0003800000 */
.L_x_1677:
[----:B------:R-:W2:Y:S02]  /*10b0*/  LDG.E R2, [R4.64] ;  /* 0x0000002404027981 */ /* 0x000ea4000c1e1900 */
[----:B--2---:R-:W0:Y:S01]  /*10c0*/  I2F.F64 R2, R2 ;  /* 0x0000000200027312 */ /* 0x004e220000201c00 */
[----:B------:R-:W-:Y:S05]  /*10d0*/  BRA `(.L_x_1675) ;  /* 0x00000d2000007947 */ /* 0x000fea0003800000 */
.L_x_1676:
[----:B------:R-:W2:Y:S02]  /*10e0*/  LDG.E.U16 R2, [R4.64] ;  /* 0x0000002404027981 */ /* 0x000ea4000c1e1500 */
[----:B--2---:R-:W0:Y:S01]  /*10f0*/  I2F.F64.S16 R2, R2 ;  /* 0x0000000200027312 */ /* 0x004e220000101c00 */
[----:B------:R-:W-:Y:S05]  /*1100*/  BRA `(.L_x_1675) ;  /* 0x00000cf000007947 */ /* 0x000fea0003800000 */
.L_x_1671:
[----:B------:R-:W-:-:S13]  /*1110*/  ISETP.GT.AND P0, PT, R2, 0x6, PT ;  /* 0x000000060200780c */ /* 0x000fda0003f04270 */
[----:B------:R-:W-:Y:S05]  /*1120*/  @P0 BRA `(.L_x_1678) ;  /* 0x000000d000000947 */ /* 0x000fea0003800000 */
[----:B------:R-:W-:-:S13]  /*1130*/  ISETP.NE.AND P0, PT, R2, 0x5, PT ;  /* 0x000000050200780c */ /* 0x000fda0003f05270 */
[----:B------:R-:W-:Y:S05]  /*1140*/  @!P0 BRA `(.L_x_1679) ;  /* 0x0000006000008947 */ /* 0x000fea0003800000 */
[----:B------:R-:W-:-:S13]  /*1150*/  ISETP.NE.AND P0, PT, R2, 0x6, PT ;  /* 0x000000060200780c */ /* 0x000fda0003f05270 */
[----:B------:R-:W-:Y:S05]  /*1160*/  @P0 BRA `(.L_x_1674) ;  /* 0x00000af000000947 */ /* 0x000fea0003800000 */
[----:B------:R-:W2:Y:S02]  /*1170*/  LDG.E R2, [R4.64] ;  /* 0x0000002404027981 */ /* 0x000ea4000c1e1900 */
[----:B--2---:R-:W-:-:S06]  /*1180*/  FMUL.FTZ R2, R2, 1 ;  /* 0x3f80000002027820 */ /* 0x004fcc0000410000 */
[----:B------:R-:W0:Y:S01]  /*1190*/  F2F.F64.F32 R2, R2 ;  /* 0x0000000200027310 */ /* 0x000e220000201800 */
[----:B------:R-:W-:Y:S05]  /*11a0*/  BRA `(.L_x_1675) ;  /* 0x00000c5000007947 */ /* 0x000fea0003800000 */
.L_x_1679:
[----:B------:R-:W2:Y:S02]  /*11b0*/  LDG.E.U16 R0, [R4.64] ;  /* 0x0000002404007981 */ /* 0x000ea4000c1e1500 */
[----:B--2---:R-:W-:-:S05]  /*11c0*/  HADD2.F32 R0, -RZ, R0.H0_H0 ;  /* 0x20000000ff007230 */ /* 0x004fca0000004100 */
[----:B------:R-:W-:-:S04]  /*11d0*/  FMUL.FTZ R0, R0, 1 ;  /* 0x3f80000000007820 */ /* 0x000fc80000410000 */
[----:B------:R0:W1:Y:S01]  /*11e0*/  F2F.F64.F32 R2, R0 ;  /* 0x0000000000027310 */ /* 0x0000620000201800 */
[----:B------:R-:W-:Y:S05]  /*11f0*/  BRA `(.L_x_1675) ;  /* 0x00000c0000007947 */ /* 0x000fea0003800000 */
.L_x_1678:
[----:B------:R-:W-:-:S13]  /*1200*/  ISETP.NE.AND P0, PT, R2, 0x7, PT ;  /* 0x000000070200780c */ /* 0x000fda0003f05270 */
[----:B------:R-:W-:Y:S05]  /*1210*/  @!P0 BRA `(.L_x_1680) ;  /* 0x000000d000008947 */ /* 0x000fea0003800000 */
        /* <DEDUP_REMOVED lines=8> */
.L_x_1681:
[----:B------:R-:W2:Y:S02]  /*12a0*/  LDG.E.U16 R4, [R4.64] ;  /* 0x0000002404047981 */ /* 0x000ea4000c1e1500 */
[----:B--2---:R-:W-:-:S05]  /*12b0*/  HADD2.F32 R0, -RZ, R4.H0_H0 ;  /* 0x20000004ff007230 */ /* 0x004fca0000004100 */
[----:B------:R-:W-:-:S04]  /*12c0*/  FMUL.FTZ R0, R0, 1 ;  /* 0x3f80000000007820 */ /* 0x000fc80000410000 */
[----:B------:R0:W1:Y:S01]  /*12d0*/  F2F.F64.F32 R2, R0 ;  /* 0x0000000000027310 */ /* 0x0000620000201800 */
[----:B------:R-:W-:Y:S05]  /*12e0*/  BRA `(.L_x_1675) ;  /* 0x00000b1000007947 */ /* 0x000fea0003800000 */
.L_x_1680:
[----:B------:R0:W5:Y:S01]  /*12f0*/  LDG.E R3, [R4.64+0x4] ;  /* 0x0000042404037981 */ /* 0x000162000c1e1900 */
[----:B------:R-:W-:Y:S05]  /*1300*/  BRA `(.L_x_1675) ;  /* 0x00000af000007947 */ /* 0x000fea0003800000 */
.L_x_1670:
        /* <DEDUP_REMOVED lines=10> */
[----:B------:R-:W-:Y:S01]  /*13b0*/  FSEL R3, RZ, 1.875, !P0 ;  /* 0x3ff00000ff037808 */ /* 0x000fe20004000000 */
[----:B------:R-:W-:Y:S05]  /*13c0*/  BRA `(.L_x_1675) ;  /* 0x00000a3000007947 */ /* 0x000fea0003800000 */
.L_x_1684:
[----:B------:R0:W5:Y:S01]  /*13d0*/  LDG.E R3, [R4.64+0x4] ;  /* 0x0000042404037981 */ /* 0x000162000c1e1900 */
[----:B------:R-:W-:Y:S05]  /*13e0*/  BRA `(.L_x_1675) ;  /* 0x00000a1000007947 */ /* 0x000fea0003800000 */
.L_x_1683:
        /* <DEDUP_REMOVED lines=24> */
[----:B------:R-:W-:-:S05]  /*1570*/  LOP3.LUT R3, R3, 0x80000000, R0, 0xf8, !PT ;  /* 0x8000000003037812 */ /* 0x000fca00078ef800 */
[----:B------:R-:W-:-:S06]  /*1580*/  FMUL.FTZ R2, R3, 1 ;  /* 0x3f80000003027820 */ /* 0x000fcc0000410000 */
[----:B------:R-:W0:Y:S01]  /*1590*/  F2F.F64.F32 R2, R2 ;  /* 0x0000000200027310 */ /* 0x000e220000201800 */
[----:B------:R-:W-:Y:S05]  /*15a0*/  BRA `(.L_x_1675) ;  /* 0x0000085000007947 */ /* 0x000fea0003800000 */
.L_x_1686:
[----:B------:R-:W2:Y:S02]  /*15b0*/  LDG.E.U8 R3, [R4.64] ;  /* 0x0000002404037981 */ /* 0x000ea4000c1e1100 */
[----:B--2---:R-:W-:-:S05]  /*15c0*/  IMAD.SHL.U32 R0, R3, 0x2000000, RZ ;  /* 0x0200000003007824 */ /* 0x004fca00078e00ff */
[----:B------:R-:W-:-:S13]  /*15d0*/  ISETP.GE.U32.AND P0, PT, R0, 0x8000000, PT ;  /* 0x080000000000780c */ /* 0x000fda0003f06070 */
[C---:B------:R-:W-:Y:S02]  /*15e0*/  @!P0 IMAD.SHL.U32 R0, R3.reuse, 0x100, RZ ;  /* 0x0000010003008824 */ /* 0x040fe400078e00ff */
[C---:B------:R-:W-:Y:S02]  /*15f0*/  @P0 IMAD.SHL.U32 R2, R3.reuse, 0x200000, RZ ;  /* 0x0020000003020824 */ /* 0x040fe400078e00ff */
[----:B------:R-:W-:Y:S01]  /*1600*/  IMAD.SHL.U32 R3, R3, 0x1000000, RZ ;  /* 0x0100000003037824 */ /* 0x000fe200078e00ff */
[----:B------:R-:W-:Y:S02]  /*1610*/  @!P0 LOP3.LUT R0, R0, 0x7f00, RZ, 0xc0, !PT ;  /* 0x00007f0000008812 */ /* 0x000fe400078ec0ff */
[----:B------:R-:W-:Y:S02]  /*1620*/  @P0 LOP3.LUT R2, R2, 0x70000000, RZ, 0xfc, !PT ;  /* 0x7000000002020812 */ /* 0x000fe400078efcff */
[----:B------:R-:W-:-:S03]  /*1630*/  @!P0 LOP3.LUT R0, R0, 0x3f000000, RZ, 0xfc, !PT ;  /* 0x3f00000000008812 */ /* 0x000fc600078efcff */
[----:B------:R-:W-:Y:S02]  /*1640*/  @P0 FMUL.FTZ R2, R2, 1.9259299443872358531e-34 ;  /* 0x0780000002020820 */ /* 0x000fe40000410000 */
[----:B------:R-:W-:-:S05]  /*1650*/  @!P0 FADD.FTZ R2, R0, -0.5 ;  /* 0xbf00000000028421 */ /* 0x000fca0000010000 */
[----:B------:R-:W-:-:S05]  /*1660*/  LOP3.LUT R2, R2, 0x80000000, R3, 0xf8, !PT ;  /* 0x8000000002027812 */ /* 0x000fca00078ef803 */
[----:B------:R-:W-:-:S06]  /*1670*/  FMUL.FTZ R2, R2, 1 ;  /* 0x3f80000002027820 */ /* 0x000fcc0000410000 */
[----:B------:R-:W0:Y:S01]  /*1680*/  F2F.F64.F32 R2, R2 ;  /* 0x0000000200027310 */ /* 0x000e220000201800 */
[----:B------:R-:W-:Y:S05]  /*1690*/  BRA `(.L_x_1675) ;  /* 0x0000076000007947 */ /* 0x000fea0003800000 */
.L_x_1685:
[----:B------:R-:W2:Y:S02]  /*16a0*/  LDG.E.U16 R0, [R4.64] ;  /* 0x0000002404007981 */ /* 0x000ea4000c1e1500 */
[----:B--2---:R-:W-:-:S05]  /*16b0*/  PRMT R0, RZ, 0x5410, R0 ;  /* 0x00005410ff007816 */ /* 0x004fca0000000000 */
[----:B------:R-:W-:-:S04]  /*16c0*/  FMUL.FTZ R0, R0, 1 ;  /* 0x3f80000000007820 */ /* 0x000fc80000410000 */
[----:B------:R0:W1:Y:S01]  /*16d0*/  F2F.F64.F32 R2, R0 ;  /* 0x0000000000027310 */ /* 0x0000620000201800 */
[----:B------:R-:W-:Y:S05]  /*16e0*/  BRA `(.L_x_1675) ;  /* 0x0000071000007947 */ /* 0x000fea0003800000 */
.L_x_1682:
        /* <DEDUP_REMOVED lines=9> */
[----:B--2---:R-:W0:Y:S01]  /*1780*/  I2F.F64.U16 R2, R2 ;  /* 0x0000000200027312 */ /* 0x004e220000101800 */
[----:B------:R-:W-:Y:S05]  /*1790*/  BRA `(.L_x_1675) ;  /* 0x0000066000007947 */ /* 0x000fea0003800000 */
.L_x_1689:
        /* <DEDUP_REMOVED lines=21> */
.L_x_1693:
[----:B------:R-:W-:Y:S05]  /*18f0*/  BSYNC B1 ;  /* 0x0000000000017941 */ /* 0x000fea0003800000 */
.L_x_1692:
[----:B------:R-:W-:Y:S01]  /*1900*/  LEA R3, R0, 0x3b800000, 0x17 ;  /* 0x3b80000000037811 */ /* 0x000fe200078eb8ff */
[----:B------:R-:W-:-:S05]  /*1910*/  IMAD.SHL.U32 R0, R2, 0x100000, RZ ;  /* 0x0010000002007824 */ /* 0x000fca00078e00ff */
[----:B------:R-:W-:Y:S02]  /*1920*/  LOP3.LUT R0, R3, R0, R4, 0xfe, !PT ;  /* 0x0000000003007212 */ /* 0x000fe400078efe04 */
.L_x_1691:
[----:B------:R-:W-:Y:S05]  /*1930*/  BSYNC B0 ;  /* 0x0000000000007941 */ /* 0x000fea0003800000 */
.L_x_1690:
[----:B------:R-:W-:-:S04]  /*1940*/  FMUL.FTZ R0, R0, 1 ;  /* 0x3f80000000007820 */ /* 0x000fc80000410000 */
[----:B------:R0:W1:Y:S01]  /*1950*/  F2F.F64.F32 R2, R0 ;  /* 0x0000000000027310 */ /* 0x0000620000201800 */
[----:B------:R-:W-:Y:S05]  /*1960*/  BRA `(.L_x_1675) ;  /* 0x0000049000007947 */ /* 0x000fea0003800000 */
.L_x_1688:
        /* <DEDUP_REMOVED lines=21> */
.L_x_1697:
[----:B------:R-:W-:Y:S05]  /*1ac0*/  BSYNC B1 ;  /* 0x0000000000017941 */ /* 0x000fea0003800000 */
.L_x_1696:
[----:B------:R-:W-:Y:S01]  /*1ad0*/  LEA R3, R0, 0x37800000, 0x17 ;  /* 0x3780000000037811 */ /* 0x000fe200078eb8ff */
[----:B------:R-:W-:-:S05]  /*1ae0*/  IMAD.SHL.U32 R0, R2, 0x200000, RZ ;  /* 0x0020000002007824 */ /* 0x000fca00078e00ff */
[----:B------:R-:W-:Y:S02]  /*1af0*/  LOP3.LUT R0, R3, R0, R4, 0xfe, !PT ;  /* 0x0000000003007212 */ /* 0x000fe400078efe04 */
.L_x_1695:
[----:B------:R-:W-:Y:S05]  /*1b00*/  BSYNC B0 ;  /* 0x0000000000007941 */ /* 0x000fea0003800000 */
.L_x_1694:
[----:B------:R-:W-:-:S04]  /*1b10*/  FMUL.FTZ R0, R0, 1 ;  /* 0x3f80000000007820 */ /* 0x000fc80000410000 */
[----:B------:R0:W1:Y:S01]  /*1b20*/  F2F.F64.F32 R2, R0 ;  /* 0x0000000000027310 */ /* 0x0000620000201800 */
[----:B------:R-:W-:Y:S05]  /*1b30*/  BRA `(.L_x_1675) ;  /* 0x000002c000007947 */ /* 0x000fea0003800000 */
.L_x_1687:
        /* <DEDUP_REMOVED lines=14> */
.L_x_1701:
[----:B------:R-:W-:Y:S05]  /*1c20*/  BSYNC B0 ;  /* 0x0000000000007941 */ /* 0x000fea0003800000 */
.L_x_1700:
[----:B------:R-:W-:-:S04]  /*1c30*/  FMUL.FTZ R0, R0, 1 ;  /* 0x3f80000000007820 */ /* 0x000fc80000410000 */
[----:B------:R0:W1:Y:S01]  /*1c40*/  F2F.F64.F32 R2, R0 ;  /* 0x0000000000027310 */ /* 0x0000620000201800 */
[----:B------:R-:W-:Y:S05]  /*1c50*/  BRA `(.L_x_1675) ;  /* 0x000001a000007947 */ /* 0x000fea0003800000 */
.L_x_1674:
        /* <DEDUP_REMOVED lines=19> */
[----:B------:R-:W-:Y:S01]  /*1d90*/  IMAD.MOV.U32 R3, RZ, RZ, RZ ;  /* 0x000000ffff037224 */ /* 0x000fe200078e00ff */
[----:B------:R-:W-:Y:S05]  /*1da0*/  BRA `(.L_x_1675) ;  /* 0x0000005000007947 */ /* 0x000fea0003800000 */
.L_x_1699:
[----:B------:R-:W2:Y:S02]  /*1db0*/  LDG.E.64 R2, [R4.64] ;  /* 0x0000002404027981 */ /* 0x000ea4000c1e1b00 */
[----:B--2---:R-:W0:Y:S01]  /*1dc0*/  I2F.F64.U64 R2, R2 ;  /* 0x0000000200027312 */ /* 0x004e220000301800 */
[----:B------:R-:W-:Y:S05]  /*1dd0*/  BRA `(.L_x_1675) ;  /* 0x0000002000007947 */ /* 0x000fea0003800000 */
.L_x_1698:
[----:B------:R-:W2:Y:S02]  /*1de0*/  LDG.E R2, [R4.64] ;  /* 0x0000002404027981 */ /* 0x000ea4000c1e1900 */
[----:B--2---:R-:W0:Y:S02]  /*1df0*/  I2F.F64.U32 R2, R2 ;  /* 0x0000000200027312 */ /* 0x004e240000201800 */
.L_x_1675:
        /* <DEDUP_REMOVED lines=15> */
.L_x_1705:
[----:B------:R0:W-:Y:S01]  /*1ef0*/  STG.E.U8 [R16.64], R2 ;  /* 0x0000000210007986 */ /* 0x0001e2000c101124 */
[----:B------:R-:W-:Y:S05]  /*1f00*/  BRA `(.L_x_1707) ;  /* 0x00000d5000007947 */ /* 0x000fea0003800000 */
.L_x_1704:
        /* <DEDUP_REMOVED lines=9> */
.L_x_1709:
[----:B------:R0:W-:Y:S01]  /*1fa0*/  STG.E [R16.64], R2 ;  /* 0x0000000210007986 */ /* 0x0001e2000c101924 */
[----:B------:R-:W-:Y:S05]  /*1fb0*/  BRA `(.L_x_1707) ;  /* 0x00000ca000007947 */ /* 0x000fea0003800000 */
.L_x_1708:
[----:B------:R0:W-:Y:S01]  /*1fc0*/  STG.E.U16 [R16.64], R2 ;  /* 0x0000000210007986 */ /* 0x0001e2000c101524 */
[----:B------:R-:W-:Y:S05]  /*1fd0*/  BRA `(.L_x_1707) ;  /* 0x00000c8000007947 */ /* 0x000fea0003800000 */
.L_x_1703:
        /* <DEDUP_REMOVED lines=9> */
.L_x_1711:
[----:B------:R-:W0:Y:S02]  /*2070*/  I2F.S16 R0, R2 ;  /* 0x0000000200007306 */ /* 0x000e240000101400 */
[----:B0-----:R-:W-:-:S05]  /*2080*/  F2FP.PACK_AB R0, RZ, R0 ;  /* 0x00000000ff00723e */ /* 0x001fca00000000ff */
[----:B------:R0:W-:Y:S01]  /*2090*/  STG.E.U16 [R16.64], R0 ;  /* 0x0000000010007986 */ /* 0x0001e2000c101524 */
[----:B------:R-:W-:Y:S05]  /*20a0*/  BRA `(.L_x_1707) ;  /* 0x00000bb000007947 */ /* 0x000fea0003800000 */
.L_x_1710:
        /* <DEDUP_REMOVED lines=10> */
.L_x_1713:
[----:B------:R-:W0:Y:S02]  /*2150*/  I2F.S16 R2, R2 ;  /* 0x0000000200027306 */ /* 0x000e240000101400 */
[----:B0-----:R-:W-:-:S04]  /*2160*/  F2FP.PACK_AB R3, RZ, R2 ;  /* 0x00000002ff03723e */ /* 0x001fc800000000ff */
[----:B------:R-:W-:-:S05]  /*2170*/  PRMT R3, R3, 0x5410, RZ ;  /* 0x0000541003037816 */ /* 0x000fca00000000ff */
[----:B------:R0:W-:Y:S01]  /*2180*/  STG.E [R16.64], R3 ;  /* 0x0000000310007986 */ /* 0x0001e2000c101924 */
[----:B------:R-:W-:Y:S05]  /*2190*/  BRA `(.L_x_1707) ;  /* 0x00000ac000007947 */ /* 0x000fea0003800000 */
.L_x_1712:
[----:B------:R-:W0:Y:S02]  /*21a0*/  I2F.F64.S16 R2, R2 ;  /* 0x0000000200027312 */ /* 0x000e240000101c00 */
[----:B0-----:R0:W-:Y:S01]  /*21b0*/  STG.E.64 [R16.64], R2 ;  /* 0x0000000210007986 */ /* 0x0011e2000c101b24 */
[----:B------:R-:W-:Y:S05]  /*21c0*/  BRA `(.L_x_1707) ;  /* 0x00000a9000007947 */ /* 0x000fea0003800000 */
.L_x_1702:
        /* <DEDUP_REMOVED lines=10> */
.L_x_1716:
[----:B------:R-:W0:Y:S01]  /*2270*/  I2F.F64.S16 R4, R2 ;  /* 0x0000000200047312 */ /* 0x000e220000101c00 */
[----:B------:R-:W-:-:S05]  /*2280*/  CS2R R6, SRZ ;  /* 0x0000000000067805 */ /* 0x000fca000001ff00 */
[----:B0-----:R0:W-:Y:S01]  /*2290*/  STG.E.128 [R16.64], R4 ;  /* 0x0000000410007986 */ /* 0x0011e2000c101d24 */
[----:B------:R-:W-:Y:S05]  /*22a0*/  BRA `(.L_x_1707) ;  /* 0x000009b000007947 */ /* 0x000fea0003800000 */
.L_x_1715:
        /* <DEDUP_REMOVED lines=21> */
.L_x_1720:
[----:B------:R-:W-:Y:S05]  /*2400*/  BSYNC B0 ;  /* 0x0000000000007941 */ /* 0x000fea0003800000 */
.L_x_1719:
[----:B------:R-:W-:-:S05]  /*2410*/  LOP3.LUT R3, R0, R3, RZ, 0xfc, !PT ;  /* 0x0000000300037212 */ /* 0x000fca00078efcff */
[----:B------:R0:W-:Y:S01]  /*2420*/  STG.E.U8 [R16.64], R3 ;  /* 0x0000000310007986 */ /* 0x0001e2000c101124 */
[----:B------:R-:W-:Y:S05]  /*2430*/  BRA `(.L_x_1707) ;  /* 0x0000082000007947 */ /* 0x000fea0003800000 */
.L_x_1718:
        /* <DEDUP_REMOVED lines=13> */
.L_x_1722:
[----:B------:R-:W-:Y:S01]  /*2510*/  IMAD.MOV.U32 R0, RZ, RZ, 0x7f ;  /* 0x0000007fff007424 */ /* 0x000fe200078e00ff */
[----:B------:R-:W-:-:S04]  /*2520*/  ISETP.GT.U32.AND P0, PT, R3, 0x7f800000, PT ;  /* 0x7f8000000300780c */ /* 0x000fc80003f04070 */
[----:B------:R-:W-:-:S04]  /*2530*/  SEL R0, R0, 0x7c, P0 ;  /* 0x0000007c00007807 */ /* 0x000fc80000000000 */
.L_x_1723:
[----:B------:R-:W-:Y:S05]  /*2540*/  BSYNC B0 ;  /* 0x0000000000007941 */ /* 0x000fea0003800000 */
.L_x_1721:
[----:B------:R-:W-:-:S04]  /*2550*/  LOP3.LUT R2, R5, 0x80000000, RZ, 0xc0, !PT ;  /* 0x8000000005027812 */ /* 0x000fc800078ec0ff */
[----:B------:R-:W-:-:S04]  /*2560*/  SHF.R.U32.HI R3, RZ, 0x18, R2 ;  /* 0x00000018ff037819 */ /* 0x000fc80000011602 */
[----:B------:R-:W-:-:S05]  /*2570*/  LOP3.LUT R3, R0, R3, RZ, 0xfc, !PT ;  /* 0x0000000300037212 */ /* 0x000fca00078efcff */
[----:B------:R0:W-:Y:S01]  /*2580*/  STG.E.U8 [R16.64], R3 ;  /* 0x0000000310007986 */ /* 0x0001e2000c101124 */
[----:B------:R-:W-:Y:S05]  /*2590*/  BRA `(.L_x_1707) ;  /* 0x000006c000007947 */ /* 0x000fea0003800000 */
.L_x_1717:
[----:B------:R-:W0:Y:S02]  /*25a0*/  I2F.S16 R0, R2 ;  /* 0x0000000200007306 */ /* 0x000e240000101400 */
[----:B0-----:R-:W-:-:S05]  /*25b0*/  F2FP.BF16.PACK_AB R0, RZ, R0 ;  /* 0x00000000ff00723e */ /* 0x001fca00000010ff */
[----:B------:R0:W-:Y:S01]  /*25c0*/  STG.E.U16 [R16.64], R0 ;  /* 0x0000000010007986 */ /* 0x0001e2000c101524 */
[----:B------:R-:W-:Y:S05]  /*25d0*/  BRA `(.L_x_1707) ;  /* 0x0000068000007947 */ /* 0x000fea0003800000 */
.L_x_1714:
        /* <DEDUP_REMOVED lines=10> */
.L_x_1726:
        /* <DEDUP_REMOVED lines=17> */
.L_x_1729:
[----:B------:R-:W-:-:S04]  /*2790*/  LOP3.LUT R2, R5, 0x80000000, RZ, 0xc0, !PT ;  /* 0x8000000005027812 */ /* 0x000fc800078ec0ff */
[----:B------:R-:W-:-:S04]  /*27a0*/  SHF.R.U32.HI R3, RZ, 0x18, R2 ;  /* 0x00000018ff037819 */ /* 0x000fc80000011602 */
[----:B------:R-:W-:-:S04]  /*27b0*/  LOP3.LUT R0, R0, R3, RZ, 0xfc, !PT ;  /* 0x0000000300007212 */ /* 0x000fc800078efcff */
[----:B------:R-:W-:Y:S02]  /*27c0*/  PRMT R8, R0, 0x7610, R8 ;  /* 0x0000761000087816 */ /* 0x000fe40000000008 */
.L_x_1728:
[----:B------:R-:W-:Y:S05]  /*27d0*/  BSYNC B0 ;  /* 0x0000000000007941 */ /* 0x000fea0003800000 */
.L_x_1727:
[----:B------:R0:W-:Y:S01]  /*27e0*/  STG.E.U8 [R16.64], R8 ;  /* 0x0000000810007986 */ /* 0x0001e2000c101124 */
[----:B------:R-:W-:Y:S05]  /*27f0*/  BRA `(.L_x_1707) ;  /* 0x0000046000007947 */ /* 0x000fea0003800000 */
.L_x_1725:
        /* <DEDUP_REMOVED lines=17> */
.L_x_1732:
[----:B------:R-:W-:-:S04]  /*2910*/  LOP3.LUT R2, R5, 0x80000000, RZ, 0xc0, !PT ;  /* 0x8000000005027812 */ /* 0x000fc800078ec0ff */
[----:B------:R-:W-:-:S04]  /*2920*/  SHF.R.U32.HI R3, RZ, 0x18, R2 ;  /* 0x00000018ff037819 */ /* 0x000fc80000011602 */
[----:B------:R-:W-:-:S04]  /*2930*/  LOP3.LUT R0, R0, R3, RZ, 0xfc, !PT ;  /* 0x0000000300007212 */ /* 0x000fc800078efcff */
[----:B------:R-:W-:Y:S02]  /*2940*/  PRMT R8, R0, 0x7610, R8 ;  /* 0x0000761000087816 */ /* 0x000fe40000000008 */
.L_x_1731:
[----:B------:R-:W-:Y:S05]  /*2950*/  BSYNC B0 ;  /* 0x0000000000007941 */ /* 0x000fea0003800000 */
.L_x_1730:
[----:B------:R0:W-:Y:S01]  /*2960*/  STG.E.U8 [R16.64], R8 ;  /* 0x0000000810007986 */ /* 0x0001e2000c101124 */
[----:B------:R-:W-:Y:S05]  /*2970*/  BRA `(.L_x_1707) ;  /* 0x000002e000007947 */ /* 0x000fea0003800000 */
.L_x_1724:
        /* <DEDUP_REMOVED lines=22> */
.L_x_1706:
        /* <DEDUP_REMOVED lines=20> */
.L_x_1734:
[----:B------:R-:W-:-:S05]  /*2c20*/  IMAD.MOV.U32 R3, RZ, RZ, RZ ;  /* 0x000000ffff037224 */ /* 0x000fca00078e00ff */
[----:B------:R0:W-:Y:S01]  /*2c30*/  STG.E.64 [R16.64], R2 ;  /* 0x0000000210007986 */ /* 0x0001e2000c101b24 */
[----:B------:R-:W-:Y:S05]  /*2c40*/  BRA `(.L_x_1707) ;  /* 0x0000001000007947 */ /* 0x000fea0003800000 */
.L_x_1733:
[----:B------:R0:W-:Y:S02]  /*2c50*/  STG.E [R16.64], R2 ;  /* 0x0000000210007986 */ /* 0x0001e4000c101924 */
.L_x_1707:
[----:B------:R-:W-:-:S05]  /*2c60*/  IMAD R18, R18, 0x200, R23 ;  /* 0x0000020012127824 */ /* 0x000fca00078e0217 */
[----:B------:R-:W-:Y:S02]  /*2c70*/  IADD3 R19, R18, 0x80, RZ ;  /* 0x0000008012137810 */ /* 0x000fe40007ffe0ff */
.L_x_1668:
[----:B------:R-:W-:Y:S05]  /*2c80*/  BSYNC B6 ;  /* 0x0000000000067941 */ /* 0x000fea0003800000 */
.L_x_1667:
        /* <DEDUP_REMOVED lines=231> */
.L_x_1737:
        /* <DEDUP_REMOVED lines=19> */
.L_x_1741:
[----:B------:R-:W2:Y:S02]  /*3c30*/  LDG.E.U8 R2, [R4.64] ;  /* 0x0000002404027981 */ /* 0x000ea4000c1e1100 */
[----:B--2---:R-:W0:Y:S01]  /*3c40*/  I2F.F64.U16 R2, R2 ;  /* 0x0000000200027312 */ /* 0x004e220000101800 */
[----:B------:R-:W-:Y:S05]  /*3c50*/  BRA `(.L_x_1743) ;  /* 0x00000de000007947 */ /* 0x000fea0003800000 */
.L_x_1740:
        /* <DEDUP_REMOVED lines=9> */
.L_x_1745:
[----:B------:R-:W2:Y:S02]  /*3cf0*/  LDG.E R2, [R4.64] ;  /* 0x0000002404027981 */ /* 0x000ea4000c1e1900 */
[----:B--2---:R-:W0:Y:S01]  /*3d00*/  I2F.F64 R2, R2 ;  /* 0x0000000200027312 */ /* 0x004e220000201c00 */
[----:B------:R-:W-:Y:S05]  /*3d10*/  BRA `(.L_x_1743) ;  /* 0x00000d2000007947 */ /* 0x000fea0003800000 */
.L_x_1744:
[----:B------:R-:W2:Y:S02]  /*3d20*/  LDG.E.U16 R2, [R4.64] ;  /* 0x0000002404027981 */ /* 0x000ea4000c1e1500 */
[----:B--2---:R-:W0:Y:S01]  /*3d30*/  I2F.F64.S16 R2, R2 ;  /* 0x0000000200027312 */ /* 0x004e220000101c00 */
[----:B------:R-:W-:Y:S05]  /*3d40*/  BRA `(.L_x_1743) ;  /* 0x00000cf000007947 */ /* 0x000fea0003800000 */
.L_x_1739:
        /* <DEDUP_REMOVED lines=10> */
.L_x_1747:
[----:B------:R-:W2:Y:S02]  /*3df0*/  LDG.E.U16 R0, [R4.64] ;  /* 0x0000002404007981 */ /* 0x000ea4000c1e1500 */
[----:B--2---:R-:W-:-:S05]  /*3e00*/  HADD2.F32 R0, -RZ, R0.H0_H0 ;  /* 0x20000000ff007230 */ /* 0x004fca0000004100 */
[----:B------:R-:W-:-:S04]  /*3e10*/  FMUL.FTZ R0, R0, 1 ;  /* 0x3f80000000007820 */ /* 0x000fc80000410000 */
[----:B------:R0:W1:Y:S01]  /*3e20*/  F2F.F64.F32 R2, R0 ;  /* 0x0000000000027310 */ /* 0x0000620000201800 */
[----:B------:R-:W-:Y:S05]  /*3e30*/  BRA `(.L_x_1743) ;  /* 0x00000c0000007947 */ /* 0x000fea0003800000 */
.L_x_1746:
        /* <DEDUP_REMOVED lines=10> */
.L_x_1749:
[----:B------:R-:W2:Y:S02]  /*3ee0*/  LDG.E.U16 R4, [R4.64] ;  /* 0x0000002404047981 */ /* 0x000ea4000c1e1500 */
[----:B--2---:R-:W-:-:S05]  /*3ef0*/  HADD2.F32 R0, -RZ, R4.H0_H0 ;  /* 0x20000004ff007230 */ /* 0x004fca0000004100 */
[----:B------:R-:W-:-:S04]  /*3f00*/  FMUL.FTZ R0, R0, 1 ;  /* 0x3f80000000007820 */ /* 0x000fc80000410000 */
[----:B------:R0:W1:Y:S01]  /*3f10*/  F2F.F64.F32 R2, R0 ;  /* 0x0000000000027310 */ /* 0x0000620000201800 */
[----:B------:R-:W-:Y:S05]  /*3f20*/  BRA `(.L_x_1743) ;  /* 0x00000b1000007947 */ /* 0x000fea0003800000 */
.L_x_1748:
[----:B------:R0:W5:Y:S01]  /*3f30*/  LDG.E R3, [R4.64+0x4] ;  /* 0x0000042404037981 */ /* 0x000162000c1e1900 */
[----:B------:R-:W-:Y:S05]  /*3f40*/  BRA `(.L_x_1743) ;  /* 0x00000af000007947 */ /* 0x000fea0003800000 */
.L_x_1738:
        /* <DEDUP_REMOVED lines=12> */
.L_x_1752:
[----:B------:R0:W5:Y:S01]  /*4010*/  LDG.E R3, [R4.64+0x4] ;  /* 0x0000042404037981 */ /* 0x000162000c1e1900 */
[----:B------:R-:W-:Y:S05]  /*4020*/  BRA `(.L_x_1743) ;  /* 0x00000a1000007947 */ /* 0x000fea0003800000 */
.L_x_1751:
        /* <DEDUP_REMOVED lines=28> */
.L_x_1754:
        /* <DEDUP_REMOVED lines=15> */
.L_x_1753:
[----:B------:R-:W2:Y:S02]  /*42e0*/  LDG.E.U16 R0, [R4.64] ;  /* 0x0000002404007981 */ /* 0x000ea4000c1e1500 */
[----:B--2---:R-:W-:-:S05]  /*42f0*/  PRMT R0, RZ, 0x5410, R0 ;  /* 0x00005410ff007816 */ /* 0x004fca0000000000 */
[----:B------:R-:W-:-:S04]  /*4300*/  FMUL.FTZ R0, R0, 1 ;  /* 0x3f80000000007820 */ /* 0x000fc80000410000 */
[----:B------:R0:W1:Y:S01]  /*4310*/  F2F.F64.F32 R2, R0 ;  /* 0x0000000000027310 */ /* 0x0000620000201800 */
[----:B------:R-:W-:Y:S05]  /*4320*/  BRA `(.L_x_1743) ;  /* 0x0000071000007947 */ /* 0x000fea0003800000 */
.L_x_1750:
        /* <DEDUP_REMOVED lines=11> */
.L_x_1757:
        /* <DEDUP_REMOVED lines=21> */
.L_x_1761:
[----:B------:R-:W-:Y:S05]  /*4530*/  BSYNC B1 ;  /* 0x0000000000017941 */ /* 0x000fea0003800000 */
.L_x_1760:
[----:B------:R-:W-:Y:S01]  /*4540*/  LEA R3, R0, 0x3b800000, 0x17 ;  /* 0x3b80000000037811 */ /* 0x000fe200078eb8ff */
[----:B------:R-:W-:-:S05]  /*4550*/  IMAD.SHL.U32 R0, R2, 0x100000, RZ ;  /* 0x0010000002007824 */ /* 0x000fca00078e00ff */
[----:B------:R-:W-:Y:S02]  /*4560*/  LOP3.LUT R0, R3, R0, R4, 0xfe, !PT ;  /* 0x0000000003007212 */ /* 0x000fe400078efe04 */
.L_x_1759:
[----:B------:R-:W-:Y:S05]  /*4570*/  BSYNC B0 ;  /* 0x0000000000007941 */ /* 0x000fea0003800000 */
.L_x_1758:
[----:B------:R-:W-:-:S04]  /*4580*/  FMUL.FTZ R0, R0, 1 ;  /* 0x3f80000000007820 */ /* 0x000fc80000410000 */
[----:B------:R0:W1:Y:S01]  /*4590*/  F2F.F64.F32 R2, R0 ;  /* 0x0000000000027310 */ /* 0x0000620000201800 */
[----:B------:R-:W-:Y:S05]  /*45a0*/  BRA `(.L_x_1743) ;  /* 0x0000049000007947 */ /* 0x000fea0003800000 */
.L_x_1756:
        /* <DEDUP_REMOVED lines=21> */
.L_x_1765:
[----:B------:R-:W-:Y:S05]  /*4700*/  BSYNC B1 ;  /* 0x0000000000017941 */ /* 0x000fea0003800000 */
.L_x_1764:
[----:B------:R-:W-:Y:S01]  /*4710*/  LEA R3, R0, 0x37800000, 0x17 ;  /* 0x3780000000037811 */ /* 0x000fe200078eb8ff */
[----:B------:R-:W-:-:S05]  /*4720*/  IMAD.SHL.U32 R0, R2, 0x200000, RZ ;  /* 0x0020000002007824 */ /* 0x000fca00078e00ff */
[----:B------:R-:W-:Y:S02]  /*4730*/  LOP3.LUT R0, R3, R0, R4, 0xfe, !PT ;  /* 0x0000000003007212 */ /* 0x000fe400078efe04 */
.L_x_1763:
[----:B------:R-:W-:Y:S05]  /*4740*/  BSYNC B0 ;  /* 0x0000000000007941 */ /* 0x000fea0003800000 */
.L_x_1762:
[----:B------:R-:W-:-:S04]  /*4750*/  FMUL.FTZ R0, R0, 1 ;  /* 0x3f80000000007820 */ /* 0x000fc80000410000 */
[----:B------:R0:W1:Y:S01]  /*4760*/  F2F.F64.F32 R2, R0 ;  /* 0x0000000000027310 */ /* 0x0000620000201800 */
[----:B------:R-:W-:Y:S05]  /*4770*/  BRA `(.L_x_1743) ;  /* 0x000002c000007947 */ /* 0x000fea0003800000 */
.L_x_1755:
        /* <DEDUP_REMOVED lines=14> */
.L_x_1769:
[----:B------:R-:W-:Y:S05]  /*4860*/  BSYNC B0 ;  /* 0x0000000000007941 */ /* 0x000fea0003800000 */
.L_x_1768:
[----:B------:R-:W-:-:S04]  /*4870*/  FMUL.FTZ R0, R0, 1 ;  /* 0x3f80000000007820 */ /* 0x000fc80000410000 */
[----:B------:R0:W1:Y:S01]  /*4880*/  F2F.F64.F32 R2, R0 ;  /* 0x0000000000027310 */ /* 0x0000620000201800 */
[----:B------:R-:W-:Y:S05]  /*4890*/  BRA `(.L_x_1743) ;  /* 0x000001a000007947 */ /* 0x000fea0003800000 */
.L_x_1742:
        /* <DEDUP_REMOVED lines=21> */
.L_x_1767:
[----:B------:R-:W2:Y:S02]  /*49f0*/  LDG.E.64 R2, [R4.64] ;  /* 0x0000002404027981 */ /* 0x000ea4000c1e1b00 */
[----:B--2---:R-:W0:Y:S01]  /*4a00*/  I2F.F64.U64 R2, R2 ;  /* 0x0000000200027312 */ /* 0x004e220000301800 */
[----:B------:R-:W-:Y:S05]  /*4a10*/  BRA `(.L_x_1743) ;  /* 0x0000002000007947 */ /* 0x000fea0003800000 */
.L_x_1766:
[----:B------:R-:W2:Y:S02]  /*4a20*/  LDG.E R2, [R4.64] ;  /* 0x0000002404027981 */ /* 0x000ea4000c1e1900 */
[----:B--2---:R-:W0:Y:S02]  /*4a30*/  I2F.F64.U32 R2, R2 ;  /* 0x0000000200027312 */ /* 0x004e240000201800 */
.L_x_1743:
        /* <DEDUP_REMOVED lines=15> */
.L_x_1773:
[----:B------:R0:W-:Y:S01]  /*4b30*/  STG.E.U8 [R16.64], R2 ;  /* 0x0000000210007986 */ /* 0x0001e2000c101124 */
[----:B------:R-:W-:Y:S05]  /*4b40*/  BRA `(.L_x_1775) ;  /* 0x00000d5000007947 */ /* 0x000fea0003800000 */
.L_x_1772:
        /* <DEDUP_REMOVED lines=9> */
.L_x_1777:
[----:B------:R0:W-:Y:S01]  /*4be0*/  STG.E [R16.64], R2 ;  /* 0x0000000210007986 */ /* 0x0001e2000c101924 */
[----:B------:R-:W-:Y:S05]  /*4bf0*/  BRA `(.L_x_1775) ;  /* 0x00000ca000007947 */ /* 0x000fea0003800000 */
.L_x_1776:
[----:B------:R0:W-:Y:S01]  /*4c00*/  STG.E.U16 [R16.64], R2 ;  /* 0x0000000210007986 */ /* 0x0001e2000c101524 */
[----:B------:R-:W-:Y:S05]  /*4c10*/  BRA `(.L_x_1775) ;  /* 0x00000c8000007947 */ /* 0x000fea0003800000 */
.L_x_1771:
        /* <DEDUP_REMOVED lines=9> */
.L_x_1779:
[----:B------:R-:W0:Y:S02]  /*4cb0*/  I2F.S16 R0, R2 ;  /* 0x0000000200007306 */ /* 0x000e240000101400 */
[----:B0-----:R-:W-:-:S05]  /*4cc0*/  F2FP.PACK_AB R0, RZ, R0 ;  /* 0x00000000ff00723e */ /* 0x001fca00000000ff */
[----:B------:R0:W-:Y:S01]  /*4cd0*/  STG.E.U16 [R16.64], R0 ;  /* 0x0000000010007986 */ /* 0x0001e2000c101524 */
[----:B------:R-:W-:Y:S05]  /*4ce0*/  BRA `(.L_x_1775) ;  /* 0x00000bb000007947 */ /* 0x000fea0003800000 */
.L_x_1778:
        /* <DEDUP_REMOVED lines=10> */
.L_x_1781:
[----:B------:R-:W0:Y:S02]  /*4d90*/  I2F.S16 R2, R2 ;  /* 0x0000000200027306 */ /* 0x000e240000101400 */
[----:B0-----:R-:W-:-:S04]  /*4da0*/  F2FP.PACK_AB R3, RZ, R2 ;  /* 0x00000002ff03723e */ /* 0x001fc800000000ff */
[----:B------:R-:W-:-:S05]  /*4db0*/  PRMT R3, R3, 0x5410, RZ ;  /* 0x0000541003037816 */ /* 0x000fca00000000ff */
[----:B------:R0:W-:Y:S01]  /*4dc0*/  STG.E [R16.64], R3 ;  /* 0x0000000310007986 */ /* 0x0001e2000c101924 */
[----:B------:R-:W-:Y:S05]  /*4dd0*/  BRA `(.L_x_1775) ;  /* 0x00000ac000007947 */ /* 0x000fea0003800000 */
.L_x_1780:
[----:B------:R-:W0:Y:S02]  /*4de0*/  I2F.F64.S16 R2, R2 ;  /* 0x0000000200027312 */ /* 0x000e240000101c00 */
[----:B0-----:R0:W-:Y:S01]  /*4df0*/  STG.E.64 [R16.64], R2 ;  /* 0x0000000210007986 */ /* 0x0011e2000c101b24 */
[----:B------:R-:W-:Y:S05]  /*4e00*/  BRA `(.L_x_1775) ;  /* 0x00000a9000007947 */ /* 0x000fea0003800000 */
.L_x_1770:
        /* <DEDUP_REMOVED lines=10> */
.L_x_1784:
[----:B------:R-:W0:Y:S01]  /*4eb0*/  I2F.F64.S16 R4, R2 ;  /* 0x0000000200047312 */ /* 0x000e220000101c00 */
[----:B------:R-:W-:-:S05]  /*4ec0*/  CS2R R6, SRZ ;  /* 0x0000000000067805 */ /* 0x000fca000001ff00 */
[----:B0-----:R0:W-:Y:S01]  /*4ed0*/  STG.E.128 [R16.64], R4 ;  /* 0x0000000410007986 */ /* 0x0011e2000c101d24 */
[----:B------:R-:W-:Y:S05]  /*4ee0*/  BRA `(.L_x_1775) ;  /* 0x000009b000007947 */ /* 0x000fea0003800000 */
.L_x_1783:
        /* <DEDUP_REMOVED lines=21> */
.L_x_1788:
[----:B------:R-:W-:Y:S05]  /*5040*/  BSYNC B0 ;  /* 0x0000000000007941 */ /* 0x000fea0003800000 */
.L_x_1787:
[----:B------:R-:W-:-:S05]  /*5050*/  LOP3.LUT R3, R0, R3, RZ, 0xfc, !PT ;  /* 0x0000000300037212 */ /* 0x000fca00078efcff */
[----:B------:R0:W-:Y:S01]  /*5060*/  STG.E.U8 [R16.64], R3 ;  /* 0x0000000310007986 */ /* 0x0001e2000c101124 */
[----:B------:R-:W-:Y:S05]  /*5070*/  BRA `(.L_x_1775) ;  /* 0x0000082000007947 */ /* 0x000fea0003800000 */
.L_x_1786:
        /* <DEDUP_REMOVED lines=13> */
.L_x_1790:
[----:B------:R-:W-:Y:S01]  /*5150*/  IMAD.MOV.U32 R0, RZ, RZ, 0x7f ;  /* 0x0000007fff007424 */ /* 0x000fe200078e00ff */
[----:B------:R-:W-:-:S04]  /*5160*/  ISETP.GT.U32.AND P0, PT, R3, 0x7f800000, PT ;  /* 0x7f8000000300780c */ /* 0x000fc80003f04070 */
[----:B------:R-:W-:-:S04]  /*5170*/  SEL R0, R0, 0x7c, P0 ;  /* 0x0000007c00007807 */ /* 0x000fc80000000000 */
.L_x_1791:
[----:B------:R-:W-:Y:S05]  /*5180*/  BSYNC B0 ;  /* 0x0000000000007941 */ /* 0x000fea0003800000 */
.L_x_1789:
[----:B------:R-:W-:-:S04]  /*5190*/  LOP3.LUT R2, R5, 0x80000000, RZ, 0xc0, !PT ;  /* 0x8000000005027812 */ /* 0x000fc800078ec0ff */
[----:B------:R-:W-:-:S04]  /*51a0*/  SHF.R.U32.HI R3, RZ, 0x18, R2 ;  /* 0x00000018ff037819 */ /* 0x000fc80000011602 */
[----:B------:R-:W-:-:S05]  /*51b0*/  LOP3.LUT R3, R0, R3, RZ, 0xfc, !PT ;  /* 0x0000000300037212 */ /* 0x000fca00078efcff */
[----:B------:R0:W-:Y:S01]  /*51c0*/  STG.E.U8 [R16.64], R3 ;  /* 0x0000000310007986 */ /* 0x0001e2000c101124 */
[----:B------:R-:W-:Y:S05]  /*51d0*/  BRA `(.L_x_1775) ;  /* 0x000006c000007947 */ /* 0x000fea0003800000 */
.L_x_1785:
[----:B------:R-:W0:Y:S02]  /*51e0*/  I2F.S16 R0, R2 ;  /* 0x0000000200007306 */ /* 0x000e240000101400 */
[----:B0-----:R-:W-:-:S05]  /*51f0*/  F2FP.BF16.PACK_AB R0, RZ, R0 ;  /* 0x00000000ff00723e */ /* 0x001fca00000010ff */
[----:B------:R0:W-:Y:S01]  /*5200*/  STG.E.U16 [R16.64], R0 ;  /* 0x0000000010007986 */ /* 0x0001e2000c101524 */
[----:B------:R-:W-:Y:S05]  /*5210*/  BRA `(.L_x_1775) ;  /* 0x0000068000007947 */ /* 0x000fea0003800000 */
.L_x_1782:
        /* <DEDUP_REMOVED lines=10> */
.L_x_1794:
        /* <DEDUP_REMOVED lines=17> */
.L_x_1797:
[----:B------:R-:W-:-:S04]  /*53d0*/  LOP3.LUT R2, R5, 0x80000000, RZ, 0xc0, !PT ;  /* 0x8000000005027812 */ /* 0x000fc800078ec0ff */
[----:B------:R-:W-:-:S04]  /*53e0*/  SHF.R.U32.HI R3, RZ, 0x18, R2 ;  /* 0x00000018ff037819 */ /* 0x000fc80000011602 */
[----:B------:R-:W-:-:S04]  /*53f0*/  LOP3.LUT R0, R0, R3, RZ, 0xfc, !PT ;  /* 0x0000000300007212 */ /* 0x000fc800078efcff */
[----:B------:R-:W-:Y:S02]  /*5400*/  PRMT R8, R0, 0x7610, R8 ;  /* 0x0000761000087816 */ /* 0x000fe40000000008 */
.L_x_1796:
[----:B------:R-:W-:Y:S05]  /*5410*/  BSYNC B0 ;  /* 0x0000000000007941 */ /* 0x000fea0003800000 */
.L_x_1795:
[----:B------:R0:W-:Y:S01]  /*5420*/  STG.E.U8 [R16.64], R8 ;  /* 0x0000000810007986 */ /* 0x0001e2000c101124 */
[----:B------:R-:W-:Y:S05]  /*5430*/  BRA `(.L_x_1775) ;  /* 0x0000046000007947 */ /* 0x000fea0003800000 */
.L_x_1793:
        /* <DEDUP_REMOVED lines=17> */
.L_x_1800:
[----:B------:R-:W-:-:S04]  /*5550*/  LOP3.LUT R2, R5, 0x80000000, RZ, 0xc0, !PT ;  /* 0x8000000005027812 */ /* 0x000fc800078ec0ff */
[----:B------:R-:W-:-:S04]  /*5560*/  SHF.R.U32.HI R3, RZ, 0x18, R2 ;  /* 0x00000018ff037819 */ /* 0x000fc80000011602 */
[----:B------:R-:W-:-:S04]  /*5570*/  LOP3.LUT R0, R0, R3, RZ, 0xfc, !PT ;  /* 0x0000000300007212 */ /* 0x000fc800078efcff */
[----:B------:R-:W-:Y:S02]  /*5580*/  PRMT R8, R0, 0x7610, R8 ;  /* 0x0000761000087816 */ /* 0x000fe40000000008 */
.L_x_1799:
[----:B------:R-:W-:Y:S05]  /*5590*/  BSYNC B0 ;  /* 0x0000000000007941 */ /* 0x000fea0003800000 */
.L_x_1798:
[----:B------:R0:W-:Y:S01]  /*55a0*/  STG.E.U8 [R16.64], R8 ;  /* 0x0000000810007986 */ /* 0x0001e2000c101124 */
[----:B------:R-:W-:Y:S05]  /*55b0*/  BRA `(.L_x_1775) ;  /* 0x000002e000007947 */ /* 0x000fea0003800000 */
.L_x_1792:
        /* <DEDUP_REMOVED lines=22> */
.L_x_1774:
        /* <DEDUP_REMOVED lines=20> */
.L_x_1802:
[----:B------:R-:W-:-:S05]  /*5860*/  IMAD.MOV.U32 R3, RZ, RZ, RZ ;  /* 0x000000ffff037224 */ /* 0x000fca00078e00ff */
[----:B------:R0:W-:Y:S01]  /*5870*/  STG.E.64 [R16.64], R2 ;  /* 0x0000000210007986 */ /* 0x0001e2000c101b24 */
[----:B------:R-:W-:Y:S05]  /*5880*/  BRA `(.L_x_1775) ;  /* 0x0000001000007947 */ /* 0x000fea0003800000 */
.L_x_1801:
[----:B------:R0:W-:Y:S02]  /*5890*/  STG.E [R16.64], R2 ;  /* 0x0000000210007986 */ /* 0x0001e4000c101924 */
.L_x_1775:
        /* <DEDUP_REMOVED lines=231> */
.L_x_1803:
        /* <DEDUP_REMOVED lines=19> */
.L_x_1807:
[----:B------:R-:W2:Y:S02]  /*6840*/  LDG.E.U8 R2, [R4.64] ;  /* 0x0000002404027981 */ /* 0x000ea4000c1e1100 */
[----:B--2---:R-:W0:Y:S01]  /*6850*/  I2F.F64.U16 R2, R2 ;  /* 0x0000000200027312 */ /* 0x004e220000101800 */
[----:B------:R-:W-:Y:S05]  /*6860*/  BRA `(.L_x_1809) ;  /* 0x00000de000007947 */ /* 0x000fea0003800000 */
.L_x_1806:
        /* <DEDUP_REMOVED lines=9> */
.L_x_1811:
[----:B------:R-:W2:Y:S02]  /*6900*/  LDG.E R2, [R4.64] ;  /* 0x0000002404027981 */ /* 0x000ea4000c1e1900 */
[----:B--2---:R-:W0:Y:S01]  /*6910*/  I2F.F64 R2, R2 ;  /* 0x0000000200027312 */ /* 0x004e220000201c00 */
[----:B------:R-:W-:Y:S05]  /*6920*/  BRA `(.L_x_1809) ;  /* 0x00000d2000007947 */ /* 0x000fea0003800000 */
.L_x_1810:
[----:B------:R-:W2:Y:S02]  /*6930*/  LDG.E.U16 R2, [R4.64] ;  /* 0x0000002404027981 */ /* 0x000ea4000c1e1500 */
[----:B--2---:R-:W0:Y:S01]  /*6940*/  I2F.F64.S16 R2, R2 ;  /* 0x0000000200027312 */ /* 0x004e220000101c00 */
[----:B------:R-:W-:Y:S05]  /*6950*/  BRA `(.L_x_1809) ;  /* 0x00000cf000007947 */ /* 0x000fea0003800000 */
.L_x_1805:
        /* <DEDUP_REMOVED lines=10> */
.L_x_1813:
[----:B------:R-:W2:Y:S02]  /*6a00*/  LDG.E.U16 R0, [R4.64] ;  /* 0x0000002404007981 */ /* 0x000ea4000c1e1500 */
[----:B--2---:R-:W-:-:S05]  /*6a10*/  HADD2.F32 R0, -RZ, R0.H0_H0 ;  /* 0x20000000ff007230 */ /* 0x004fca0000004100 */
[----:B------:R-:W-:-:S04]  /*6a20*/  FMUL.FTZ R0, R0, 1 ;  /* 0x3f80000000007820 */ /* 0x000fc80000410000 */
[----:B------:R0:W1:Y:S01]  /*6a30*/  F2F.F64.F32 R2, R0 ;  /* 0x0000000000027310 */ /* 0x0000620000201800 */
[----:B------:R-:W-:Y:S05]  /*6a40*/  BRA `(.L_x_1809) ;  /* 0x00000c0000007947 */ /* 0x000fea0003800000 */
.L_x_1812:
        /* <DEDUP_REMOVED lines=10> */
.L_x_1815:
[----:B------:R-:W2:Y:S02]  /*6af0*/  LDG.E.U16 R4, [R4.64] ;  /* 0x0000002404047981 */ /* 0x000ea4000c1e1500 */
[----:B--2---:R-:W-:-:S05]  /*6b00*/  HADD2.F32 R0, -RZ, R4.H0_H0 ;  /* 0x20000004ff007230 */ /* 0x004fca0000004100 */
[----:B------:R-:W-:-:S04]  /*6b10*/  FMUL.FTZ R0, R0, 1 ;  /* 0x3f80000000007820 */ /* 0x000fc80000410000 */
[----:B------:R0:W1:Y:S01]  /*6b20*/  F2F.F64.F32 R2, R0 ;  /* 0x0000000000027310 */ /* 0x0000620000201800 */
[----:B------:R-:W-:Y:S05]  /*6b30*/  BRA `(.L_x_1809) ;  /* 0x00000b1000007947 */ /* 0x000fea0003800000 */
.L_x_1814:
[----:B------:R0:W5:Y:S01]  /*6b40*/  LDG.E R3, [R4.64+0x4] ;  /* 0x0000042404037981 */ /* 0x000162000c1e1900 */
[----:B------:R-:W-:Y:S05]  /*6b50*/  BRA `(.L_x_1809) ;  /* 0x00000af000007947 */ /* 0x000fea0003800000 */
.L_x_1804:
        /* <DEDUP_REMOVED lines=12> */
.L_x_1818:
[----:B------:R0:W5:Y:S01]  /*6c20*/  LDG.E R3, [R4.64+0x4] ;  /* 0x0000042404037981 */ /* 0x000162000c1e1900 */
[----:B------:R-:W-:Y:S05]  /*6c30*/  BRA `(.L_x_1809) ;  /* 0x00000a1000007947 */ /* 0x000fea0003800000 */
.L_x_1817:
        /* <DEDUP_REMOVED lines=28> */
.L_x_1820:
        /* <DEDUP_REMOVED lines=15> */
.L_x_1819:
[----:B------:R-:W2:Y:S02]  /*6ef0*/  LDG.E.U16 R0, [R4.64] ;  /* 0x0000002404007981 */ /* 0x000ea4000c1e1500 */
[----:B--2---:R-:W-:-:S05]  /*6f00*/  PRMT R0, RZ, 0x5410, R0 ;  /* 0x00005410ff007816 */ /* 0x004fca0000000000 */
[----:B------:R-:W-:-:S04]  /*6f10*/  FMUL.FTZ R0, R0, 1 ;  /* 0x3f80000000007820 */ /* 0x000fc80000410000 */
[----:B------:R0:W1:Y:S01]  /*6f20*/  F2F.F64.F32 R2, R0 ;  /* 0x0000000000027310 */ /* 0x0000620000201800 */
[----:B------:R-:W-:Y:S05]  /*6f30*/  BRA `(.L_x_1809) ;  /* 0x0000071000007947 */ /* 0x000fea0003800000 */
.L_x_1816:
        /* <DEDUP_REMOVED lines=11> */
.L_x_1823:
        /* <DEDUP_REMOVED lines=21> */
.L_x_1827:
[----:B------:R-:W-:Y:S05]  /*7140*/  BSYNC B1 ;  /* 0x0000000000017941 */ /* 0x000fea0003800000 */
.L_x_1826:
[----:B------:R-:W-:Y:S01]  /*7150*/  LEA R3, R0, 0x3b800000, 0x17 ;  /* 0x3b80000000037811 */ /* 0x000fe200078eb8ff */
[----:B------:R-:W-:-:S05]  /*7160*/  IMAD.SHL.U32 R0, R2, 0x100000, RZ ;  /* 0x0010000002007824 */ /* 0x000fca00078e00ff */
[----:B------:R-:W-:Y:S02]  /*7170*/  LOP3.LUT R0, R3, R0, R4, 0xfe, !PT ;  /* 0x0000000003007212 */ /* 0x000fe400078efe04 */
.L_x_1825:
[----:B------:R-:W-:Y:S05]  /*7180*/  BSYNC B0 ;  /* 0x0000000000007941 */ /* 0x000fea0003800000 */
.L_x_1824:
[----:B------:R-:W-:-:S04]  /*7190*/  FMUL.FTZ R0, R0, 1 ;  /* 0x3f80000000007820 */ /* 0x000fc80000410000 */
[----:B------:R0:W1:Y:S01]  /*71a0*/  F2F.F64.F32 R2, R0 ;  /* 0x0000000000027310 */ /* 0x0000620000201800 */
[----:B------:R-:W-:Y:S05]  /*71b0*/  BRA `(.L_x_1809) ;  /* 0x0000049000007947 */ /* 0x000fea0003800000 */
.L_x_1822:
        /* <DEDUP_REMOVED lines=21> */
.L_x_1831:
[----:B------:R-:W-:Y:S05]  /*7310*/  BSYNC B1 ;  /* 0x0000000000017941 */ /* 0x000fea0003800000 */
.L_x_1830:
[----:B------:R-:W-:Y:S01]  /*7320*/  LEA R3, R0, 0x37800000, 0x17 ;  /* 0x3780000000037811 */ /* 0x000fe200078eb8ff */
[----:B------:R-:W-:-:S05]  /*7330*/  IMAD.SHL.U32 R0, R2, 0x200000, RZ ;  /* 0x0020000002007824 */ /* 0x000fca00078e00ff */
[----:B------:R-:W-:Y:S02]  /*7340*/  LOP3.LUT R0, R3, R0, R4, 0xfe, !PT ;  /* 0x0000000003007212 */ /* 0x000fe400078efe04 */
.L_x_1829:
[----:B------:R-:W-:Y:S05]  /*7350*/  BSYNC B0 ;  /* 0x0000000000007941 */ /* 0x000fea0003800000 */
.L_x_1828:
[----:B------:R-:W-:-:S04]  /*7360*/  FMUL.FTZ R0, R0, 1 ;  /* 0x3f80000000007820 */ /* 0x000fc80000410000 */
[----:B------:R0:W1:Y:S01]  /*7370*/  F2F.F64.F32 R2, R0 ;  /* 0x0000000000027310 */ /* 0x0000620000201800 */
[----:B------:R-:W-:Y:S05]  /*7380*/  BRA `(.L_x_1809) ;  /* 0x000002c000007947 */ /* 0x000fea0003800000 */
.L_x_1821:
        /* <DEDUP_REMOVED lines=14> */
.L_x_1835:
[----:B------:R-:W-:Y:S05]  /*7470*/  BSYNC B0 ;  /* 0x0000000000007941 */ /* 0x000fea0003800000 */
.L_x_1834:
[----:B------:R-:W-:-:S04]  /*7480*/  FMUL.FTZ R0, R0, 1 ;  /* 0x3f80000000007820 */ /* 0x000fc80000410000 */
[----:B------:R0:W1:Y:S01]  /*7490*/  F2F.F64.F32 R2, R0 ;  /* 0x0000000000027310 */ /* 0x0000620000201800 */
[----:B------:R-:W-:Y:S05]  /*74a0*/  BRA `(.L_x_1809) ;  /* 0x000001a000007947 */ /* 0x000fea0003800000 */
.L_x_1808:
        /* <DEDUP_REMOVED lines=21> */
.L_x_1833:
[----:B------:R-:W2:Y:S02]  /*7600*/  LDG.E.64 R2, [R4.64] ;  /* 0x0000002404027981 */ /* 0x000ea4000c1e1b00 */
[----:B--2---:R-:W0:Y:S01]  /*7610*/  I2F.F64.U64 R2, R2 ;  /* 0x0000000200027312 */ /* 0x004e220000301800 */
[----:B------:R-:W-:Y:S05]  /*7620*/  BRA `(.L_x_1809) ;  /* 0x0000002000007947 */ /* 0x000fea0003800000 */
.L_x_1832:
[----:B------:R-:W2:Y:S02]  /*7630*/  LDG.E R2, [R4.64] ;  /* 0x0000002404027981 */ /* 0x000ea4000c1e1900 */
[----:B--2---:R-:W0:Y:S02]  /*7640*/  I2F.F64.U32 R2, R2 ;  /* 0x0000000200027312 */ /* 0x004e240000201800 */
.L_x_1809:
        /* <DEDUP_REMOVED lines=15> */
.L_x_1839:
[----:B------:R0:W-:Y:S01]  /*7740*/  STG.E.U8 [R16.64], R2 ;  /* 0x0000000210007986 */ /* 0x0001e2000c101124 */
[----:B------:R-:W-:Y:S05]  /*7750*/  BRA `(.L_x_1841) ;  /* 0x00000d5000007947 */ /* 0x000fea0003800000 */
.L_x_1838:
        /* <DEDUP_REMOVED lines=9> */
.L_x_1843:
[----:B------:R0:W-:Y:S01]  /*77f0*/  STG.E [R16.64], R2 ;  /* 0x0000000210007986 */ /* 0x0001e2000c101924 */
[----:B------:R-:W-:Y:S05]  /*7800*/  BRA `(.L_x_1841) ;  /* 0x00000ca000007947 */ /* 0x000fea0003800000 */
.L_x_1842:
[----:B------:R0:W-:Y:S01]  /*7810*/  STG.E.U16 [R16.64], R2 ;  /* 0x0000000210007986 */ /* 0x0001e2000c101524 */
[----:B------:R-:W-:Y:S05]  /*7820*/  BRA `(.L_x_1841) ;  /* 0x00000c8000007947 */ /* 0x000fea0003800000 */
.L_x_1837:
        /* <DEDUP_REMOVED lines=9> */
.L_x_1845:
[----:B------:R-:W0:Y:S02]  /*78c0*/  I2F.S16 R0, R2 ;  /* 0x0000000200007306 */ /* 0x000e240000101400 */
[----:B0-----:R-:W-:-:S05]  /*78d0*/  F2FP.PACK_AB R0, RZ, R0 ;  /* 0x00000000ff00723e */ /* 0x001fca00000000ff */
[----:B------:R0:W-:Y:S01]  /*78e0*/  STG.E.U16 [R16.64], R0 ;  /* 0x0000000010007986 */ /* 0x0001e2000c101524 */
[----:B------:R-:W-:Y:S05]  /*78f0*/  BRA `(.L_x_1841) ;  /* 0x00000bb000007947 */ /* 0x000fea0003800000 */
.L_x_1844:
        /* <DEDUP_REMOVED lines=10> */
.L_x_1847:
[----:B------:R-:W0:Y:S02]  /*79a0*/  I2F.S16 R2, R2 ;  /* 0x0000000200027306 */ /* 0x000e240000101400 */
[----:B0-----:R-:W-:-:S04]  /*79b0*/  F2FP.PACK_AB R3, RZ, R2 ;  /* 0x00000002ff03723e */ /* 0x001fc800000000ff */
[----:B------:R-:W-:-:S05]  /*79c0*/  PRMT R3, R3, 0x5410, RZ ;  /* 0x0000541003037816 */ /* 0x000fca00000000ff */
[----:B------:R0:W-:Y:S01]  /*79d0*/  STG.E [R16.64], R3 ;  /* 0x0000000310007986 */ /* 0x0001e2000c101924 */
[----:B------:R-:W-:Y:S05]  /*79e0*/  BRA `(.L_x_1841) ;  /* 0x00000ac000007947 */ /* 0x000fea0003800000 */
.L_x_1846:
[----:B------:R-:W0:Y:S02]  /*79f0*/  I2F.F64.S16 R2, R2 ;  /* 0x0000000200027312 */ /* 0x000e240000101c00 */
[----:B0-----:R0:W-:Y:S01]  /*7a00*/  STG.E.64 [R16.64], R2 ;  /* 0x0000000210007986 */ /* 0x0011e2000c101b24 */
[----:B------:R-:W-:Y:S05]  /*7a10*/  BRA `(.L_x_1841) ;  /* 0x00000a9000007947 */ /* 0x000fea0003800000 */
.L_x_1836:
        /* <DEDUP_REMOVED lines=10> */
.L_x_1850:
[----:B------:R-:W0:Y:S01]  /*7ac0*/  I2F.F64.S16 R4, R2 ;  /* 0x0000000200047312 */ /* 0x000e220000101c00 */
[----:B------:R-:W-:-:S05]  /*7ad0*/  CS2R R6, SRZ ;  /* 0x0000000000067805 */ /* 0x000fca000001ff00 */
[----:B0-----:R0:W-:Y:S01]  /*7ae0*/  STG.E.128 [R16.64], R4 ;  /* 0x0000000410007986 */ /* 0x0011e2000c101d24 */
[----:B------:R-:W-:Y:S05]  /*7af0*/  BRA `(.L_x_1841) ;  /* 0x000009b000007947 */ /* 0x000fea0003800000 */
.L_x_1849:
        /* <DEDUP_REMOVED lines=21> */
.L_x_1854:
[----:B------:R-:W-:Y:S05]  /*7c50*/  BSYNC B0 ;  /* 0x0000000000007941 */ /* 0x000fea0003800000 */
.L_x_1853:
[----:B------:R-:W-:-:S05]  /*7c60*/  LOP3.LUT R3, R0, R3, RZ, 0xfc, !PT ;  /* 0x0000000300037212 */ /* 0x000fca00078efcff */
[----:B------:R0:W-:Y:S01]  /*7c70*/  STG.E.U8 [R16.64], R3 ;  /* 0x0000000310007986 */ /* 0x0001e2000c101124 */
[----:B------:R-:W-:Y:S05]  /*7c80*/  BRA `(.L_x_1841) ;  /* 0x0000082000007947 */ /* 0x000fea0003800000 */
.L_x_1852:
        /* <DEDUP_REMOVED lines=13> */
.L_x_1856:
[----:B------:R-:W-:Y:S01]  /*7d60*/  IMAD.MOV.U32 R0, RZ, RZ, 0x7f ;  /* 0x0000007fff007424 */ /* 0x000fe200078e00ff */
[----:B------:R-:W-:-:S04]  /*7d70*/  ISETP.GT.U32.AND P0, PT, R3, 0x7f800000, PT ;  /* 0x7f8000000300780c */ /* 0x000fc80003f04070 */
[----:B------:R-:W-:-:S04]  /*7d80*/  SEL R0, R0, 0x7c, P0 ;  /* 0x0000007c00007807 */ /* 0x000fc80000000000 */
.L_x_1857:
[----:B------:R-:W-:Y:S05]  /*7d90*/  BSYNC B0 ;  /* 0x0000000000007941 */ /* 0x000fea0003800000 */
.L_x_1855:
[----:B------:R-:W-:-:S04]  /*7da0*/  LOP3.LUT R2, R5, 0x80000000, RZ, 0xc0, !PT ;  /* 0x8000000005027812 */ /* 0x000fc800078ec0ff */
[----:B------:R-:W-:-:S04]  /*7db0*/  SHF.R.U32.HI R3, RZ, 0x18, R2 ;  /* 0x00000018ff037819 */ /* 0x000fc80000011602 */
[----:B------:R-:W-:-:S05]  /*7dc0*/  LOP3.LUT R3, R0, R3, RZ, 0xfc, !PT ;  /* 0x0000000300037212 */ /* 0x000fca00078efcff */
[----:B------:R0:W-:Y:S01]  /*7dd0*/  STG.E.U8 [R16.64], R3 ;  /* 0x0000000310007986 */ /* 0x0001e2000c101124 */
[----:B------:R-:W-:Y:S05]  /*7de0*/  BRA `(.L_x_1841) ;  /* 0x000006c000007947 */ /* 0x000fea0003800000 */
.L_x_1851:
[----:B------:R-:W0:Y:S02]  /*7df0*/  I2F.S16 R0, R2 ;  /* 0x0000000200007306 */ /* 0x000e240000101400 */
[----:B0-----:R-:W-:-:S05]  /*7e00*/  F2FP.BF16.PACK_AB R0, RZ, R0 ;  /* 0x00000000ff00723e */ /* 0x001fca00000010ff */
[----:B------:R0:W-:Y:S01]  /*7e10*/  STG.E.U16 [R16.64], R0 ;  /* 0x0000000010007986 */ /* 0x0001e2000c101524 */
[----:B------:R-:W-:Y:S05]  /*7e20*/  BRA `(.L_x_1841) ;  /* 0x0000068000007947 */ /* 0x000fea0003800000 */
.L_x_1848:
        /* <DEDUP_REMOVED lines=10> */
.L_x_1860:
        /* <DEDUP_REMOVED lines=17> */
.L_x_1863:
[----:B------:R-:W-:-:S04]  /*7fe0*/  LOP3.LUT R2, R5, 0x80000000, RZ, 0xc0, !PT ;  /* 0x8000000005027812 */ /* 0x000fc800078ec0ff */
[----:B------:R-:W-:-:S04]  /*7ff0*/  SHF.R.U32.HI R3, RZ, 0x18, R2 ;  /* 0x00000018ff037819 */ /* 0x000fc80000011602 */
[----:B------:R-:W-:-:S04]  /*8000*/  LOP3.LUT R0, R0, R3, RZ, 0xfc, !PT ;  /* 0x0000000300007212 */ /* 0x000fc800078efcff */
[----:B------:R-:W-:Y:S02]  /*8010*/  PRMT R8, R0, 0x7610, R8 ;  /* 0x0000761000087816 */ /* 0x000fe40000000008 */
.L_x_1862:
[----:B------:R-:W-:Y:S05]  /*8020*/  BSYNC B0 ;  /* 0x0000000000007941 */ /* 0x000fea0003800000 */
.L_x_1861:
[----:B------:R0:W-:Y:S01]  /*8030*/  STG.E.U8 [R16.64], R8 ;  /* 0x0000000810007986 */ /* 0x0001e2000c101124 */
[----:B------:R-:W-:Y:S05]  /*8040*/  BRA `(.L_x_1841) ;  /* 0x0000046000007947 */ /* 0x000fea0003800000 */
.L_x_1859:
        /* <DEDUP_REMOVED lines=17> */
.L_x_1866:
[----:B------:R-:W-:-:S04]  /*8160*/  LOP3.LUT R2, R5, 0x80000000, RZ, 0xc0, !PT ;  /* 0x8000000005027812 */ /* 0x000fc800078ec0ff */
[----:B------:R-:W-:-:S04]  /*8170*/  SHF.R.U32.HI R3, RZ, 0x18, R2 ;  /* 0x00000018ff037819 */ /* 0x000fc80000011602 */
[----:B------:R-:W-:-:S04]  /*8180*/  LOP3.LUT R0, R0, R3, RZ, 0xfc, !PT ;  /* 0x0000000300007212 */ /* 0x000fc800078efcff */
[----:B------:R-:W-:Y:S02]  /*8190*/  PRMT R8, R0, 0x7610, R8 ;  /* 0x0000761000087816 */ /* 0x000fe40000000008 */
.L_x_1865:
[----:B------:R-:W-:Y:S05]  /*81a0*/  BSYNC B0 ;  /* 0x0000000000007941 */ /* 0x000fea0003800000 */
.L_x_1864:
[----:B------:R0:W-:Y:S01]  /*81b0*/  STG.E.U8 [R16.64], R8 ;  /* 0x0000000810007986 */ /* 0x0001e2000c101124 */
[----:B------:R-:W-:Y:S05]  /*81c0*/  BRA `(.L_x_1841) ;  /* 0x000002e000007947 */ /* 0x000fea0003800000 */
.L_x_1858:
        /* <DEDUP_REMOVED lines=22> */
.L_x_1840:
        /* <DEDUP_REMOVED lines=20> */
.L_x_1868:
[----:B------:R-:W-:-:S05]  /*8470*/  IMAD.MOV.U32 R3, RZ, RZ, RZ ;  /* 0x000000ffff037224 */ /* 0x000fca00078e00ff */
[----:B------:R0:W-:Y:S01]  /*8480*/  STG.E.64 [R16.64], R2 ;  /* 0x0000000210007986 */ /* 0x0001e2000c101b24 */
[----:B------:R-:W-:Y:S05]  /*8490*/  BRA `(.L_x_1841) ;  /* 0x0000001000007947 */ /* 0x000fea0003800000 */
.L_x_1867:
[----:B------:R0:W-:Y:S02]  /*84a0*/  STG.E [R16.64], R2 ;  /* 0x0000000210007986 */ /* 0x0001e4000c101924 */
.L_x_1841:
[----:B------:R-:W-:Y:S02]  /*84b0*/  IADD3 R19, R19, 0x80, RZ ;  /* 0x0000008013137810 */ /* 0x000fe40007ffe0ff */
.L_x_1736:
[----:B------:R-:W-:Y:S05]  /*84c0*/  BSYNC B6 ;  /* 0x0000000000067941 */ /* 0x000fea0003800000 */
.L_x_1735:
        /* <DEDUP_REMOVED lines=230> */
.L_x_1869:
        /* <DEDUP_REMOVED lines=19> */
.L_x_1873:
[----:B------:R-:W2:Y:S02]  /*9460*/  LDG.E.U8 R2, [R4.64] ;  /* 0x0000002404027981 */ /* 0x000ea4000c1e1100 */
[----:B--2---:R-:W0:Y:S01]  /*9470*/  I2F.F64.U16 R2, R2 ;  /* 0x0000000200027312 */ /* 0x004e220000101800 */
[----:B------:R-:W-:Y:S05]  /*9480*/  BRA `(.L_x_1875) ;  /* 0x00000de000007947 */ /* 0x000fea0003800000 */
.L_x_1872:
        /* <DEDUP_REMOVED lines=9> */
.L_x_1877:
[----:B------:R-:W2:Y:S02]  /*9520*/  LDG.E R2, [R4.64] ;  /* 0x0000002404027981 */ /* 0x000ea4000c1e1900 */
[----:B--2---:R-:W0:Y:S01]  /*9530*/  I2F.F64 R2, R2 ;  /* 0x0000000200027312 */ /* 0x004e220000201c00 */
[----:B------:R-:W-:Y:S05]  /*9540*/  BRA `(.L_x_1875) ;  /* 0x00000d2000007947 */ /* 0x000fea0003800000 */
.L_x_1876:
[----:B------:R-:W2:Y:S02]  /*9550*/  LDG.E.U16 R2, [R4.64] ;  /* 0x0000002404027981 */ /* 0x000ea4000c1e1500 */
[----:B--2---:R-:W0:Y:S01]  /*9560*/  I2F.F64.S16 R2, R2 ;  /* 0x0000000200027312 */ /* 0x004e220000101c00 */
[----:B------:R-:W-:Y:S05]  /*9570*/  BRA `(.L_x_1875) ;  /* 0x00000cf000007947 */ /* 0x000fea0003800000 */
.L_x_1871:
        /* <DEDUP_REMOVED lines=10> */
.L_x_1879:
[----:B------:R-:W2:Y:S02]  /*9620*/  LDG.E.U16 R0, [R4.64] ;  /* 0x0000002404007981 */ /* 0x000ea4000c1e1500 */
[----:B--2---:R-:W-:-:S05]  /*9630*/  HADD2.F32 R0, -RZ, R0.H0_H0 ;  /* 0x20000000ff007230 */ /* 0x004fca0000004100 */
[----:B------:R-:W-:-:S04]  /*9640*/  FMUL.FTZ R0, R0, 1 ;  /* 0x3f80000000007820 */ /* 0x000fc80000410000 */
[----:B------:R0:W1:Y:S01]  /*9650*/  F2F.F64.F32 R2, R0 ;  /* 0x0000000000027310 */ /* 0x0000620000201800 */
[----:B------:R-:W-:Y:S05]  /*9660*/  BRA `(.L_x_1875) ;  /* 0x00000c0000007947 */ /* 0x000fea0003800000 */
.L_x_1878:
        /* <DEDUP_REMOVED lines=10> */
.L_x_1881:
[----:B------:R-:W2:Y:S02]  /*9710*/  LDG.E.U16 R4, [R4.64] ;  /* 0x0000002404047981 */ /* 0x000ea4000c1e1500 */
[----:B--2---:R-:W-:-:S05]  /*9720*/  HADD2.F32 R0, -RZ, R4.H0_H0 ;  /* 0x20000004ff007230 */ /* 0x004fca0000004100 */
[----:B------:R-:W-:-:S04]  /*9730*/  FMUL.FTZ R0, R0, 1 ;  /* 0x3f80000000007820 */ /* 0x000fc80000410000 */
[----:B------:R0:W1:Y:S01]  /*9740*/  F2F.F64.F32 R2, R0 ;  /* 0x0000000000027310 */ /* 0x0000620000201800 */
[----:B------:R-:W-:Y:S05]  /*9750*/  BRA `(.L_x_1875) ;  /* 0x00000b1000007947 */ /* 0x000fea0003800000 */
.L_x_1880:
[----:B------:R0:W5:Y:S01]  /*9760*/  LDG.E R3, [R4.64+0x4] ;  /* 0x0000042404037981 */ /* 0x000162000c1e1900 */
[----:B------:R-:W-:Y:S05]  /*9770*/  BRA `(.L_x_1875) ;  /* 0x00000af000007947 */ /* 0x000fea0003800000 */
.L_x_1870:
        /* <DEDUP_REMOVED lines=12> */
.L_x_1884:
[----:B------:R0:W5:Y:S01]  /*9840*/  LDG.E R3, [R4.64+0x4] ;  /* 0x0000042404037981 */ /* 0x000162000c1e1900 */
[----:B------:R-:W-:Y:S05]  /*9850*/  BRA `(.L_x_1875) ;  /* 0x00000a1000007947 */ /* 0x000fea0003800000 */
.L_x_1883:
        /* <DEDUP_REMOVED lines=28> */
.L_x_1886:
        /* <DEDUP_REMOVED lines=15> */
.L_x_1885:
[----:B------:R-:W2:Y:S02]  /*9b10*/  LDG.E.U16 R0, [R4.64] ;  /* 0x0000002404007981 */ /* 0x000ea4000c1e1500 */
[----:B--2---:R-:W-:-:S05]  /*9b20*/  PRMT R0, RZ, 0x5410, R0 ;  /* 0x00005410ff007816 */ /* 0x004fca0000000000 */
[----:B------:R-:W-:-:S04]  /*9b30*/  FMUL.FTZ R0, R0, 1 ;  /* 0x3f80000000007820 */ /* 0x000fc80000410000 */
[----:B------:R0:W1:Y:S01]  /*9b40*/  F2F.F64.F32 R2, R0 ;  /* 0x0000000000027310 */ /* 0x0000620000201800 */
[----:B------:R-:W-:Y:S05]  /*9b50*/  BRA `(.L_x_1875) ;  /* 0x0000071000007947 */ /* 0x000fea0003800000 */
.L_x_1882:
        /* <DEDUP_REMOVED lines=11> */
.L_x_1889:
        /* <DEDUP_REMOVED lines=21> */
.L_x_1893:
[----:B------:R-:W-:Y:S05]  /*9d60*/  BSYNC B1 ;  /* 0x0000000000017941 */ /* 0x000fea0003800000 */
.L_x_1892:
[----:B------:R-:W-:Y:S01]  /*9d70*/  LEA R3, R0, 0x3b800000, 0x17 ;  /* 0x3b80000000037811 */ /* 0x000fe200078eb8ff */
[----:B------:R-:W-:-:S05]  /*9d80*/  IMAD.SHL.U32 R0, R2, 0x100000, RZ ;  /* 0x0010000002007824 */ /* 0x000fca00078e00ff */
[----:B------:R-:W-:Y:S02]  /*9d90*/  LOP3.LUT R0, R3, R0, R4, 0xfe, !PT ;  /* 0x0000000003007212 */ /* 0x000fe400078efe04 */
.L_x_1891:
[----:B------:R-:W-:Y:S05]  /*9da0*/  BSYNC B0 ;  /* 0x0000000000007941 */ /* 0x000fea0003800000 */
.L_x_1890:
[----:B------:R-:W-:-:S04]  /*9db0*/  FMUL.FTZ R0, R0, 1 ;  /* 0x3f80000000007820 */ /* 0x000fc80000410000 */
[----:B------:R0:W1:Y:S01]  /*9dc0*/  F2F.F64.F32 R2, R0 ;  /* 0x0000000000027310 */ /* 0x0000620000201800 */
[----:B------:R-:W-:Y:S05]  /*9dd0*/  BRA `(.L_x_1875) ;  /* 0x0000049000007947 */ /* 0x000fea0003800000 */
.L_x_1888:
        /* <DEDUP_REMOVED lines=21> */
.L_x_1897:
[----:B------:R-:W-:Y:S05]  /*9f30*/  BSYNC B1 ;  /* 0x0000000000017941 */ /* 0x000fea0003800000 */
.L_x_1896:
[----:B------:R-:W-:Y:S01]  /*9f40*/  LEA R3, R0, 0x37800000, 0x17 ;  /* 0x3780000000037811 */ /* 0x000fe200078eb8ff */
[----:B------:R-:W-:-:S05]  /*9f50*/  IMAD.SHL.U32 R0, R2, 0x200000, RZ ;  /* 0x0020000002007824 */ /* 0x000fca00078e00ff */
[----:B------:R-:W-:Y:S02]  /*9f60*/  LOP3.LUT R0, R3, R0, R4, 0xfe, !PT ;  /* 0x0000000003007212 */ /* 0x000fe400078efe04 */
.L_x_1895:
[----:B------:R-:W-:Y:S05]  /*9f70*/  BSYNC B0 ;  /* 0x0000000000007941 */ /* 0x000fea0003800000 */
.L_x_1894:
[----:B------:R-:W-:-:S04]  /*9f80*/  FMUL.FTZ R0, R0, 1 ;  /* 0x3f80000000007820 */ /* 0x000fc80000410000 */
[----:B------:R0:W1:Y:S01]  /*9f90*/  F2F.F64.F32 R2, R0 ;  /* 0x0000000000027310 */ /* 0x0000620000201800 */
[----:B------:R-:W-:Y:S05]  /*9fa0*/  BRA `(.L_x_1875) ;  /* 0x000002c000007947 */ /* 0x000fea0003800000 */
.L_x_1887:
        /* <DEDUP_REMOVED lines=14> */
.L_x_1901:
[----:B------:R-:W-:Y:S05]  /*a090*/  BSYNC B0 ;  /* 0x0000000000007941 */ /* 0x000fea0003800000 */
.L_x_1900:
[----:B------:R-:W-:-:S04]  /*a0a0*/  FMUL.FTZ R0, R0, 1 ;  /* 0x3f80000000007820 */ /* 0x000fc80000410000 */
[----:B------:R0:W1:Y:S01]  /*a0b0*/  F2F.F64.F32 R2, R0 ;  /* 0x0000000000027310 */ /* 0x0000620000201800 */
[----:B------:R-:W-:Y:S05]  /*a0c0*/  BRA `(.L_x_1875) ;  /* 0x000001a000007947 */ /* 0x000fea0003800000 */
.L_x_1874:
        /* <DEDUP_REMOVED lines=21> */
.L_x_1899:
[----:B------:R-:W2:Y:S02]  /*a220*/  LDG.E.64 R2, [R4.64] ;  /* 0x0000002404027981 */ /* 0x000ea4000c1e1b00 */
[----:B--2---:R-:W0:Y:S01]  /*a230*/  I2F.F64.U64 R2, R2 ;  /* 0x0000000200027312 */ /* 0x004e220000301800 */
[----:B------:R-:W-:Y:S05]  /*a240*/  BRA `(.L_x_1875) ;  /* 0x0000002000007947 */ /* 0x000fea0003800000 */
.L_x_1898:
[----:B------:R-:W2:Y:S02]  /*a250*/  LDG.E R2, [R4.64] ;  /* 0x0000002404027981 */ /* 0x000ea4000c1e1900 */
[----:B--2---:R-:W0:Y:S02]  /*a260*/  I2F.F64.U32 R2, R2 ;  /* 0x0000000200027312 */ /* 0x004e240000201800 */
.L_x_1875:
        /* <DEDUP_REMOVED lines=15> */
.L_x_1905:
[----:B------:R-:W-:Y:S01]  /*a360*/  STG.E.U8 [R16.64], R2 ;  /* 0x0000000210007986 */ /* 0x000fe2000c101124 */
[----:B------:R-:W-:Y:S05]  /*a370*/  EXIT ;  /* 0x000000000000794d */ /* 0x000fea0003800000 */
.L_x_1904:
        /* <DEDUP_REMOVED lines=9> */
.L_x_1908:
[----:B------:R-:W-:Y:S01]  /*a410*/  STG.E [R16.64], R2 ;  /* 0x0000000210007986 */ /* 0x000fe2000c101924 */
[----:B------:R-:W-:Y:S05]  /*a420*/  EXIT ;  /* 0x000000000000794d */ /* 0x000fea0003800000 */
.L_x_1907:
[----:B------:R-:W-:Y:S01]  /*a430*/  STG.E.U16 [R16.64], R2 ;  /* 0x0000000210007986 */ /* 0x000fe2000c101524 */
[----:B------:R-:W-:Y:S05]  /*a440*/  EXIT ;  /* 0x000000000000794d */ /* 0x000fea0003800000 */
.L_x_1903:
        /* <DEDUP_REMOVED lines=9> */
.L_x_1910:
[----:B------:R-:W0:Y:S02]  /*a4e0*/  I2F.S16 R0, R2 ;  /* 0x0000000200007306 */ /* 0x000e240000101400 */
[----:B0-----:R-:W-:-:S05]  /*a4f0*/  F2FP.PACK_AB R0, RZ, R0 ;  /* 0x00000000ff00723e */ /* 0x001fca00000000ff */
[----:B------:R-:W-:Y:S01]  /*a500*/  STG.E.U16 [R16.64], R0 ;  /* 0x0000000010007986 */ /* 0x000fe2000c101524 */
[----:B------:R-:W-:Y:S05]  /*a510*/  EXIT ;  /* 0x000000000000794d */ /* 0x000fea0003800000 */
.L_x_1909:
        /* <DEDUP_REMOVED lines=10> */
.L_x_1912:
[----:B------:R-:W0:Y:S02]  /*a5c0*/  I2F.S16 R2, R2 ;  /* 0x0000000200027306 */ /* 0x000e240000101400 */
[----:B0-----:R-:W-:-:S04]  /*a5d0*/  F2FP.PACK_AB R3, RZ, R2 ;  /* 0x00000002ff03723e */ /* 0x001fc800000000ff */
[----:B------:R-:W-:-:S05]  /*a5e0*/  PRMT R3, R3, 0x5410, RZ ;  /* 0x0000541003037816 */ /* 0x000fca00000000ff */
[----:B------:R-:W-:Y:S01]  /*a5f0*/  STG.E [R16.64], R3 ;  /* 0x0000000310007986 */ /* 0x000fe2000c101924 */
[----:B------:R-:W-:Y:S05]  /*a600*/  EXIT ;  /* 0x000000000000794d */ /* 0x000fea0003800000 */
.L_x_1911:
[----:B------:R-:W0:Y:S02]  /*a610*/  I2F.F64.S16 R2, R2 ;  /* 0x0000000200027312 */ /* 0x000e240000101c00 */
[----:B0-----:R-:W-:Y:S01]  /*a620*/  STG.E.64 [R16.64], R2 ;  /* 0x0000000210007986 */ /* 0x001fe2000c101b24 */
[----:B------:R-:W-:Y:S05]  /*a630*/  EXIT ;  /* 0x000000000000794d */ /* 0x000fea0003800000 */
.L_x_1902:
        /* <DEDUP_REMOVED lines=10> */
.L_x_1915:
[----:B------:R-:W0:Y:S01]  /*a6e0*/  I2F.F64.S16 R4, R2 ;  /* 0x0000000200047312 */ /* 0x000e220000101c00 */
[----:B------:R-:W-:-:S05]  /*a6f0*/  CS2R R6, SRZ ;  /* 0x0000000000067805 */ /* 0x000fca000001ff00 */
[----:B0-----:R-:W-:Y:S01]  /*a700*/  STG.E.128 [R16.64], R4 ;  /* 0x0000000410007986 */ /* 0x001fe2000c101d24 */
[----:B------:R-:W-:Y:S05]  /*a710*/  EXIT ;  /* 0x000000000000794d */ /* 0x000fea0003800000 */
.L_x_1914:
        /* <DEDUP_REMOVED lines=21> */
.L_x_1919:
[----:B------:R-:W-:Y:S05]  /*a870*/  BSYNC B0 ;  /* 0x0000000000007941 */ /* 0x000fea0003800000 */
.L_x_1918:
[----:B------:R-:W-:-:S05]  /*a880*/  LOP3.LUT R3, R0, R3, RZ, 0xfc, !PT ;  /* 0x0000000300037212 */ /* 0x000fca00078efcff */
[----:B------:R-:W-:Y:S01]  /*a890*/  STG.E.U8 [R16.64], R3 ;  /* 0x0000000310007986 */ /* 0x000fe2000c101124 */
[----:B------:R-:W-:Y:S05]  /*a8a0*/  EXIT ;  /* 0x000000000000794d */ /* 0x000fea0003800000 */
.L_x_1917:
        /* <DEDUP_REMOVED lines=13> */
.L_x_1921:
[----:B------:R-:W-:Y:S01]  /*a980*/  IMAD.MOV.U32 R0, RZ, RZ, 0x7f ;  /* 0x0000007fff007424 */ /* 0x000fe200078e00ff */
[----:B------:R-:W-:-:S04]  /*a990*/  ISETP.GT.U32.AND P0, PT, R3, 0x7f800000, PT ;  /* 0x7f8000000300780c */ /* 0x000fc80003f04070 */
[----:B------:R-:W-:-:S04]  /*a9a0*/  SEL R0, R0, 0x7c, P0 ;  /* 0x0000007c00007807 */ /* 0x000fc80000000000 */
.L_x_1922:
[----:B------:R-:W-:Y:S05]  /*a9b0*/  BSYNC B0 ;  /* 0x0000000000007941 */ /* 0x000fea0003800000 */
.L_x_1920:
[----:B------:R-:W-:-:S04]  /*a9c0*/  LOP3.LUT R2, R5, 0x80000000, RZ, 0xc0, !PT ;  /* 0x8000000005027812 */ /* 0x000fc800078ec0ff */
[----:B------:R-:W-:-:S04]  /*a9d0*/  SHF.R.U32.HI R3, RZ, 0x18, R2 ;  /* 0x00000018ff037819 */ /* 0x000fc80000011602 */
[----:B------:R-:W-:-:S05]  /*a9e0*/  LOP3.LUT R3, R0, R3, RZ, 0xfc, !PT ;  /* 0x0000000300037212 */ /* 0x000fca00078efcff */
[----:B------:R-:W-:Y:S01]  /*a9f0*/  STG.E.U8 [R16.64], R3 ;  /* 0x0000000310007986 */ /* 0x000fe2000c101124 */
[----:B------:R-:W-:Y:S05]  /*aa00*/  EXIT ;  /* 0x000000000000794d */ /* 0x000fea0003800000 */
.L_x_1916:
[----:B------:R-:W0:Y:S02]  /*aa10*/  I2F.S16 R0, R2 ;  /* 0x0000000200007306 */ /* 0x000e240000101400 */
[----:B0-----:R-:W-:-:S05]  /*aa20*/  F2FP.BF16.PACK_AB R0, RZ, R0 ;  /* 0x00000000ff00723e */ /* 0x001fca00000010ff */
[----:B------:R-:W-:Y:S01]  /*aa30*/  STG.E.U16 [R16.64], R0 ;  /* 0x0000000010007986 */ /* 0x000fe2000c101524 */
[----:B------:R-:W-:Y:S05]  /*aa40*/  EXIT ;  /* 0x000000000000794d */ /* 0x000fea0003800000 */
.L_x_1913:
        /* <DEDUP_REMOVED lines=10> */
.L_x_1925:
        /* <DEDUP_REMOVED lines=17> */
.L_x_1928:
[----:B------:R-:W-:-:S04]  /*ac00*/  LOP3.LUT R2, R5, 0x80000000, RZ, 0xc0, !PT ;  /* 0x8000000005027812 */ /* 0x000fc800078ec0ff */
[----:B------:R-:W-:-:S04]  /*ac10*/  SHF.R.U32.HI R3, RZ, 0x18, R2 ;  /* 0x00000018ff037819 */ /* 0x000fc80000011602 */
[----:B------:R-:W-:-:S04]  /*ac20*/  LOP3.LUT R0, R0, R3, RZ, 0xfc, !PT ;  /* 0x0000000300007212 */ /* 0x000fc800078efcff */
[----:B------:R-:W-:Y:S02]  /*ac30*/  PRMT R8, R0, 0x7610, R8 ;  /* 0x0000761000087816 */ /* 0x000fe40000000008 */
.L_x_1927:
[----:B------:R-:W-:Y:S05]  /*ac40*/  BSYNC B0 ;  /* 0x0000000000007941 */ /* 0x000fea0003800000 */
.L_x_1926:
[----:B------:R-:W-:Y:S01]  /*ac50*/  STG.E.U8 [R16.64], R8 ;  /* 0x0000000810007986 */ /* 0x000fe2000c101124 */
[----:B------:R-:W-:Y:S05]  /*ac60*/  EXIT ;  /* 0x000000000000794d */ /* 0x000fea0003800000 */
.L_x_1924:
        /* <DEDUP_REMOVED lines=17> */
.L_x_1931:
[----:B------:R-:W-:-:S04]  /*ad80*/  LOP3.LUT R2, R5, 0x80000000, RZ, 0xc0, !PT ;  /* 0x8000000005027812 */ /* 0x000fc800078ec0ff */
[----:B------:R-:W-:-:S04]  /*ad90*/  SHF.R.U32.HI R3, RZ, 0x18, R2 ;  /* 0x00000018ff037819 */ /* 0x000fc80000011602 */
[----:B------:R-:W-:-:S04]  /*ada0*/  LOP3.LUT R0, R0, R3, RZ, 0xfc, !PT ;  /* 0x0000000300007212 */ /* 0x000fc800078efcff */
[----:B------:R-:W-:Y:S02]  /*adb0*/  PRMT R8, R0, 0x7610, R8 ;  /* 0x0000761000087816 */ /* 0x000fe40000000008 */
.L_x_1930:
[----:B------:R-:W-:Y:S05]  /*adc0*/  BSYNC B0 ;  /* 0x0000000000007941 */ /* 0x000fea0003800000 */
.L_x_1929:
[----:B------:R-:W-:Y:S01]  /*add0*/  STG.E.U8 [R16.64], R8 ;  /* 0x0000000810007986 */ /* 0x000fe2000c101124 */
[----:B------:R-:W-:Y:S05]  /*ade0*/  EXIT ;  /* 0x000000000000794d */ /* 0x000fea0003800000 */
.L_x_1923:
        /* <DEDUP_REMOVED lines=22> */
.L_x_1906:
        /* <DEDUP_REMOVED lines=20> */
.L_x_1933:
[----:B------:R-:W-:-:S05]  /*b090*/  IMAD.MOV.U32 R3, RZ, RZ, RZ ;  /* 0x000000ffff037224 */ /* 0x000fca00078e00ff */
[----:B------:R-:W-:Y:S01]  /*b0a0*/  STG.E.64 [R16.64], R2 ;  /* 0x0000000210007986 */ /* 0x000fe2000c101b24 */
[----:B------:R-:W-:Y:S05]  /*b0b0*/  EXIT ;  /* 0x000000000000794d */ /* 0x000fea0003800000 */
.L_x_1932:
[----:B------:R-:W-:Y:S01]  /*b0c0*/  STG.E [R16.64], R2 ;  /* 0x0000000210007986 */ /* 0x000fe2000c101924 */
[----:B------:R-:W-:Y:S05]  /*b0d0*/  EXIT ;  /* 0x000000000000794d */ /* 0x000fea0003800000 */
.L_x_1934:
        /* <DEDUP_REMOVED lines=10> */
.L_x_22323:


//--------------------- .text._ZN2at6native27unrolled_elementwise_kernelIZZZNS0_19signbit_kernel_cudaERNS_18TensorIteratorBaseEENKUlvE0_clEvENKUlvE_clEvEUldE_St5arrayIPcLm2EELi4E23TrivialOffsetCalculatorILi1EjESB_NS0_6memory12LoadWithCastILi1EEENSC_13StoreWithCastILi1EEEEEviT_T0_T2_T3_T4_T5_ --------------------------
	.section	.text._ZN2at6native27unrolled_elementwise_kernelIZZZNS0_19signbit_kernel_cudaERNS_18TensorIteratorBaseEENKUlvE0_clEvENKUlvE_clEvEUldE_St5arrayIPcLm2EELi4E23TrivialOffsetCalculatorILi1EjESB_NS0_6memory12LoadWithCastILi1EEENSC_13StoreWithCastILi1EEEEEviT_T0_T2_T3_T4_T5_,"ax",@progbits
	.sectioninfo	@"SHI_REGISTERS=30"
	.align	128
        .global         _ZN2at6native27unrolled_elementwise_kernelIZZZNS0_19signbit_kernel_cudaERNS_18TensorIteratorBaseEENKUlvE0_clEvENKUlvE_clEvEUldE_St5arrayIPcLm2EELi4E23TrivialOffsetCalculatorILi1EjESB_NS0_6memory12LoadWithCastILi1EEENSC_13StoreWithCastILi1EEEEEviT_T0_T2_T3_T4_T5_
        .type           _ZN2at6native27unrolled_elementwise_kernelIZZZNS0_19signbit_kernel_cudaERNS_18TensorIteratorBaseEENKUlvE0_clEvENKUlvE_clEvEUldE_St5arrayIPcLm2EELi4E23TrivialOffsetCalculatorILi1EjESB_NS0_6memory12LoadWithCastILi1EEENSC_13StoreWithCastILi1EEEEEviT_T0_T2_T3_T4_T5_,@function
        .size           _ZN2at6native27unrolled_elementwise_kernelIZZZNS0_19signbit_kernel_cudaERNS_18TensorIteratorBaseEENKUlvE0_clEvENKUlvE_clEvEUldE_St5arrayIPcLm2EELi4E23TrivialOffsetCalculatorILi1EjESB_NS0_6memory12LoadWithCastILi1EEENSC_13StoreWithCastILi1EEEEEviT_T0_T2_T3_T4_T5_,(.L_x_22324 - _ZN2at6native27unrolled_elementwise_kernelIZZZNS0_19signbit_kernel_cudaERNS_18TensorIteratorBaseEENKUlvE0_clEvENKUlvE_clEvEUldE_St5arrayIPcLm2EELi4E23TrivialOffsetCalculatorILi1EjESB_NS0_6memory12LoadWithCastILi1EEENSC_13StoreWithCastILi1EEEEEviT_T0_T2_T3_T4_T5_)
        .other          _ZN2at6native27unrolled_elementwise_kernelIZZZNS0_19signbit_kernel_cudaERNS_18TensorIteratorBaseEENKUlvE0_clEvENKUlvE_clEvEUldE_St5arrayIPcLm2EELi4E23TrivialOffsetCalculatorILi1EjESB_NS0_6memory12LoadWithCastILi1EEENSC_13StoreWithCastILi1EEEEEviT_T0_T2_T3_T4_T5_,@"STO_CUDA_ENTRY STV_DEFAULT"
_ZN2at6native27unrolled_elementwise_kernelIZZZNS0_19signbit_kernel_cudaERNS_18TensorIteratorBaseEENKUlvE0_clEvENKUlvE_clEvEUldE_St5arrayIPcLm2EELi4E23TrivialOffsetCalculatorILi1EjESB_NS0_6memory12LoadWithCastILi1EEENSC_13StoreWithCastILi1EEEEEviT_T0_T2_T3_T4_T5_:
.text._ZN2at6native27unrolled_elementwise_kernelIZZZNS0_19signbit_kernel_cudaERNS_18TensorIteratorBaseEENKUlvE0_clEvENKUlvE_clEvEUldE_St5arrayIPcLm2EELi4E23TrivialOffsetCalculatorILi1EjESB_NS0_6memory12LoadWithCastILi1EEENSC_13StoreWithCastILi1EEEEEviT_T0_T2_T3_T4_T5_:
        /* <DEDUP_REMOVED lines=28> */
[----:B--2---:R-:W0:Y:S02]  /*01c0*/  I2F.F64.S16 R2, R2 ;  /* 0x0000000200027312 */ /* 0x004e240000101c00 */
[----:B0-----:R-:W-:Y:S01]  /*01d0*/  IMAD.MOV.U32 R19, RZ, RZ, R3 ;  /* 0x000000ffff137224 */ /* 0x001fe200078e0003 */
[----:B------:R-:W-:Y:S05]  /*01e0*/  BRA `(.L_x_1942) ;  /* 0x00000f3000007947 */ /* 0x000fea0003800000 */
.L_x_1940:
[----:B------:R-:W2:Y:S02]  /*01f0*/  LDG.E.U8 R2, [R4.64] ;  /* 0x0000002404027981 */ /* 0x000ea4000c1e1100 */
[----:B--2---:R-:W0:Y:S02]  /*0200*/  I2F.F64.U16 R2, R2 ;  /* 0x0000000200027312 */ /* 0x004e240000101800 */
[----:B0-----:R-:W-:Y:S01]  /*0210*/  IMAD.MOV.U32 R19, RZ, RZ, R3 ;  /* 0x000000ffff137224 */ /* 0x001fe200078e0003 */
[----:B------:R-:W-:Y:S05]  /*0220*/  BRA `(.L_x_1942) ;  /* 0x00000ef000007947 */ /* 0x000fea0003800000 */
.L_x_1939:
[----:B------:R-:W-:-:S13]  /*0230*/  ISETP.NE.AND P0, PT, R0, 0x2, PT ;  /* 0x000000020000780c */ /* 0x000fda0003f05270 */
[----:B------:R-:W-:Y:S05]  /*0240*/  @!P0 BRA `(.L_x_1943) ;  /* 0x000000c000008947 */ /* 0x000fea0003800000 */
[----:B------:R-:W-:-:S13]  /*0250*/  ISETP.NE.AND P0, PT, R0, 0x3, PT ;  /* 0x000000030000780c */ /* 0x000fda0003f05270 */
[----:B------:R-:W-:Y:S05]  /*0260*/  @!P0 BRA `(.L_x_1944) ;  /* 0x0000006000008947 */ /* 0x000fea0003800000 */
[----:B------:R-:W-:-:S13]  /*0270*/  ISETP.NE.AND P0, PT, R0, 0x4, PT ;  /* 0x000000040000780c */ /* 0x000fda0003f05270 */
[----:B------:R-:W-:Y:S05]  /*0280*/  @P0 BRA `(.L_x_1941) ;  /* 0x00000cd000000947 */ /* 0x000fea0003800000 */
[----:B------:R-:W2:Y:S02]  /*0290*/  LDG.E.64 R2, [R4.64] ;  /* 0x0000002404027981 */ /* 0x000ea4000c1e1b00 */
[----:B--2---:R-:W0:Y:S02]  /*02a0*/  I2F.F64.S64 R2, R2 ;  /* 0x0000000200027312 */ /* 0x004e240000301c00 */
[----:B0-----:R-:W-:Y:S01]  /*02b0*/  IMAD.MOV.U32 R19, RZ, RZ, R3 ;  /* 0x000000ffff137224 */ /* 0x001fe200078e0003 */
[----:B------:R-:W-:Y:S05]  /*02c0*/  BRA `(.L_x_1942) ;  /* 0x00000e5000007947 */ /* 0x000fea0003800000 */
.L_x_1944:
[----:B------:R-:W2:Y:S02]  /*02d0*/  LDG.E R2, [R4.64] ;  /* 0x0000002404027981 */ /* 0x000ea4000c1e1900 */
[----:B--2---:R-:W0:Y:S02]  /*02e0*/  I2F.F64 R2, R2 ;  /* 0x0000000200027312 */ /* 0x004e240000201c00 */
[----:B0-----:R-:W-:Y:S01]  /*02f0*/  IMAD.MOV.U32 R19, RZ, RZ, R3 ;  /* 0x000000ffff137224 */ /* 0x001fe200078e0003 */
[----:B------:R-:W-:Y:S05]  /*0300*/  BRA `(.L_x_1942) ;  /* 0x00000e1000007947 */ /* 0x000fea0003800000 */
.L_x_1943:
[----:B------:R-:W2:Y:S02]  /*0310*/  LDG.E.U16 R2, [R4.64] ;  /* 0x0000002404027981 */ /* 0x000ea4000c1e1500 */
[----:B--2---:R-:W0:Y:S02]  /*0320*/  I2F.F64.S16 R2, R2 ;  /* 0x0000000200027312 */ /* 0x004e240000101c00 */
[----:B0-----:R-:W-:Y:S01]  /*0330*/  IMAD.MOV.U32 R19, RZ, RZ, R3 ;  /* 0x000000ffff137224 */ /* 0x001fe200078e0003 */
[----:B------:R-:W-:Y:S05]  /*0340*/  BRA `(.L_x_1942) ;  /* 0x00000dd000007947 */ /* 0x000fea0003800000 */
.L_x_1938:
        /* <DEDUP_REMOVED lines=8> */
[----:B------:R-:W0:Y:S02]  /*03d0*/  F2F.F64.F32 R2, R2 ;  /* 0x0000000200027310 */ /* 0x000e240000201800 */
[----:B0-----:R-:W-:Y:S01]  /*03e0*/  IMAD.MOV.U32 R19, RZ, RZ, R3 ;  /* 0x000000ffff137224 */ /* 0x001fe200078e0003 */
[----:B------:R-:W-:Y:S05]  /*03f0*/  BRA `(.L_x_1942) ;  /* 0x00000d2000007947 */ /* 0x000fea0003800000 */
.L_x_1946:
[----:B------:R-:W2:Y:S02]  /*0400*/  LDG.E.U16 R0, [R4.64] ;  /* 0x0000002404007981 */ /* 0x000ea4000c1e1500 */
[----:B--2---:R-:W-:-:S05]  /*0410*/  HADD2.F32 R0, -RZ, R0.H0_H0 ;  /* 0x20000000ff007230 */ /* 0x004fca0000004100 */
[----:B------:R-:W-:-:S04]  /*0420*/  FMUL.FTZ R0, R0, 1 ;  /* 0x3f80000000007820 */ /* 0x000fc80000410000 */
[----:B------:R-:W0:Y:S02]  /*0430*/  F2F.F64.F32 R2, R0 ;  /* 0x0000000000027310 */ /* 0x000e240000201800 */
[----:B0-----:R-:W-:Y:S01]  /*0440*/  IMAD.MOV.U32 R19, RZ, RZ, R3 ;  /* 0x000000ffff137224 */ /* 0x001fe200078e0003 */
[----:B------:R-:W-:Y:S05]  /*0450*/  BRA `(.L_x_1942) ;  /* 0x00000cc000007947 */ /* 0x000fea0003800000 */
.L_x_1945:
        /* <DEDUP_REMOVED lines=11> */
.L_x_1948:
[----:B------:R-:W2:Y:S02]  /*0510*/  LDG.E.U16 R4, [R4.64] ;  /* 0x0000002404047981 */ /* 0x000ea4000c1e1500 */
[----:B--2---:R-:W-:-:S05]  /*0520*/  HADD2.F32 R0, -RZ, R4.H0_H0 ;  /* 0x20000004ff007230 */ /* 0x004fca0000004100 */
[----:B------:R-:W-:-:S04]  /*0530*/  FMUL.FTZ R0, R0, 1 ;  /* 0x3f80000000007820 */ /* 0x000fc80000410000 */
[----:B------:R-:W0:Y:S02]  /*0540*/  F2F.F64.F32 R2, R0 ;  /* 0x0000000000027310 */ /* 0x000e240000201800 */
[----:B0-----:R-:W-:Y:S01]  /*0550*/  IMAD.MOV.U32 R19, RZ, RZ, R3 ;  /* 0x000000ffff137224 */ /* 0x001fe200078e0003 */
[----:B------:R-:W-:Y:S05]  /*0560*/  BRA `(.L_x_1942) ;  /* 0x00000bb000007947 */ /* 0x000fea0003800000 */
.L_x_1947:
[----:B------:R0:W5:Y:S01]  /*0570*/  LDG.E R19, [R4.64+0x4] ;  /* 0x0000042404137981 */ /* 0x000162000c1e1900 */
[----:B------:R-:W-:Y:S05]  /*0580*/  BRA `(.L_x_1942) ;  /* 0x00000b9000007947 */ /* 0x000fea0003800000 */
.L_x_1937:
        /* <DEDUP_REMOVED lines=12> */
.L_x_1951:
[----:B------:R0:W5:Y:S01]  /*0650*/  LDG.E R19, [R4.64+0x4] ;  /* 0x0000042404137981 */ /* 0x000162000c1e1900 */
[----:B------:R-:W-:Y:S05]  /*0660*/  BRA `(.L_x_1942) ;  /* 0x00000ab000007947 */ /* 0x000fea0003800000 */
.L_x_1950:
        /* <DEDUP_REMOVED lines=26> */
[----:B------:R-:W0:Y:S02]  /*0810*/  F2F.F64.F32 R2, R3 ;  /* 0x0000000300027310 */ /* 0x000e240000201800 */
[----:B0-----:R-:W-:Y:S01]  /*0820*/  IMAD.MOV.U32 R19, RZ, RZ, R3 ;  /* 0x000000ffff137224 */ /* 0x001fe200078e0003 */
[----:B------:R-:W-:Y:S05]  /*0830*/  BRA `(.L_x_1942) ;  /* 0x000008e000007947 */ /* 0x000fea0003800000 */
.L_x_1953:
        /* <DEDUP_REMOVED lines=12> */
[----:B------:R-:W-:-:S05]  /*0900*/  LOP3.LUT R2, R2, 0x80000000, R3, 0xf8, !PT ;  /* 0x8000000002027812 */ /* 0x000fca00078ef803 */
[----:B------:R-:W-:-:S06]  /*0910*/  FMUL.FTZ R2, R2, 1 ;  /* 0x3f80000002027820 */ /* 0x000fcc0000410000 */
[----:B------:R-:W0:Y:S02]  /*0920*/  F2F.F64.F32 R2, R2 ;  /* 0x0000000200027310 */ /* 0x000e240000201800 */
[----:B0-----:R-:W-:Y:S01]  /*0930*/  IMAD.MOV.U32 R19, RZ, RZ, R3 ;  /* 0x000000ffff137224 */ /* 0x001fe200078e0003 */
[----:B------:R-:W-:Y:S05]  /*0940*/  BRA `(.L_x_1942) ;  /* 0x000007d000007947 */ /* 0x000fea0003800000 */
.L_x_1952:
[----:B------:R-:W2:Y:S02]  /*0950*/  LDG.E.U16 R0, [R4.64] ;  /* 0x0000002404007981 */ /* 0x000ea4000c1e1500 */
[----:B--2---:R-:W-:-:S05]  /*0960*/  PRMT R0, RZ, 0x5410, R0 ;  /* 0x00005410ff007816 */ /* 0x004fca0000000000 */
[----:B------:R-:W-:-:S04]  /*0970*/  FMUL.FTZ R0, R0, 1 ;  /* 0x3f80000000007820 */ /* 0x000fc80000410000 */
[----:B------:R-:W0:Y:S02]  /*0980*/  F2F.F64.F32 R2, R0 ;  /* 0x0000000000027310 */ /* 0x000e240000201800 */
[----:B0-----:R-:W-:Y:S01]  /*0990*/  IMAD.MOV.U32 R19, RZ, RZ, R3 ;  /* 0x000000ffff137224 */ /* 0x001fe200078e0003 */
[----:B------:R-:W-:Y:S05]  /*09a0*/  BRA `(.L_x_1942) ;  /* 0x0000077000007947 */ /* 0x000fea0003800000 */
.L_x_1949:
        /* <DEDUP_REMOVED lines=9> */
[----:B--2---:R-:W0:Y:S02]  /*0a40*/  I2F.F64.U16 R2, R2 ;  /* 0x0000000200027312 */ /* 0x004e240000101800 */
[----:B0-----:R-:W-:Y:S01]  /*0a50*/  IMAD.MOV.U32 R19, RZ, RZ, R3 ;  /* 0x000000ffff137224 */ /* 0x001fe200078e0003 */
[----:B------:R-:W-:Y:S05]  /*0a60*/  BRA `(.L_x_1942) ;  /* 0x000006b000007947 */ /* 0x000fea0003800000 */
.L_x_1956:
        /* <DEDUP_REMOVED lines=21> */
.L_x_1960:
[----:B------:R-:W-:Y:S05]  /*0bc0*/  BSYNC B1 ;  /* 0x0000000000017941 */ /* 0x000fea0003800000 */
.L_x_1959:
[----:B------:R-:W-:Y:S01]  /*0bd0*/  LEA R3, R0, 0x3b800000, 0x17 ;  /* 0x3b80000000037811 */ /* 0x000fe200078eb8ff */
[----:B------:R-:W-:-:S05]  /*0be0*/  IMAD.SHL.U32 R0, R2, 0x100000, RZ ;  /* 0x0010000002007824 */ /* 0x000fca00078e00ff */
[----:B------:R-:W-:Y:S02]  /*0bf0*/  LOP3.LUT R0, R3, R0, R4, 0xfe, !PT ;  /* 0x0000000003007212 */ /* 0x000fe400078efe04 */
.L_x_1958:
[----:B------:R-:W-:Y:S05]  /*0c00*/  BSYNC B0 ;  /* 0x0000000000007941 */ /* 0x000fea0003800000 */
.L_x_1957:
[----:B------:R-:W-:-:S04]  /*0c10*/  FMUL.FTZ R0, R0, 1 ;  /* 0x3f80000000007820 */ /* 0x000fc80000410000 */
[----:B------:R-:W0:Y:S02]  /*0c20*/  F2F.F64.F32 R2, R0 ;  /* 0x0000000000027310 */ /* 0x000e240000201800 */
[----:B0-----:R-:W-:Y:S01]  /*0c30*/  IMAD.MOV.U32 R19, RZ, RZ, R3 ;  /* 0x000000ffff137224 */ /* 0x001fe200078e0003 */
[----:B------:R-:W-:Y:S05]  /*0c40*/  BRA `(.L_x_1942) ;  /* 0x000004d000007947 */ /* 0x000fea0003800000 */
.L_x_1955:
        /* <DEDUP_REMOVED lines=21> */
.L_x_1964:
[----:B------:R-:W-:Y:S05]  /*0da0*/  BSYNC B1 ;  /* 0x0000000000017941 */ /* 0x000fea0003800000 */
.L_x_1963:
[----:B------:R-:W-:Y:S01]  /*0db0*/  LEA R3, R0, 0x37800000, 0x17 ;  /* 0x3780000000037811 */ /* 0x000fe200078eb8ff */
[----:B------:R-:W-:-:S05]  /*0dc0*/  IMAD.SHL.U32 R0, R2, 0x200000, RZ ;  /* 0x0020000002007824 */ /* 0x000fca00078e00ff */
[----:B------:R-:W-:Y:S02]  /*0dd0*/  LOP3.LUT R0, R3, R0, R4, 0xfe, !PT ;  /* 0x0000000003007212 */ /* 0x000fe400078efe04 */
.L_x_1962:
[----:B------:R-:W-:Y:S05]  /*0de0*/  BSYNC B0 ;  /* 0x0000000000007941 */ /* 0x000fea0003800000 */
.L_x_1961:
[----:B------:R-:W-:-:S04]  /*0df0*/  FMUL.FTZ R0, R0, 1 ;  /* 0x3f80000000007820 */ /* 0x000fc80000410000 */
[----:B------:R-:W0:Y:S02]  /*0e00*/  F2F.F64.F32 R2, R0 ;  /* 0x0000000000027310 */ /* 0x000e240000201800 */
[----:B0-----:R-:W-:Y:S01]  /*0e10*/  IMAD.MOV.U32 R19, RZ, RZ, R3 ;  /* 0x000000ffff137224 */ /* 0x001fe200078e0003 */
[----:B------:R-:W-:Y:S05]  /*0e20*/  BRA `(.L_x_1942) ;  /* 0x000002f000007947 */ /* 0x000fea0003800000 */
.L_x_1954:
        /* <DEDUP_REMOVED lines=14> */
.L_x_1968:
[----:B------:R-:W-:Y:S05]  /*0f10*/  BSYNC B0 ;  /* 0x0000000000007941 */ /* 0x000fea0003800000 */
.L_x_1967:
[----:B------:R-:W-:-:S04]  /*0f20*/  FMUL.FTZ R0, R0, 1 ;  /* 0x3f80000000007820 */ /* 0x000fc80000410000 */
[----:B------:R-:W0:Y:S02]  /*0f30*/  F2F.F64.F32 R2, R0 ;  /* 0x0000000000027310 */ /* 0x000e240000201800 */
[----:B0-----:R-:W-:Y:S01]  /*0f40*/  IMAD.MOV.U32 R19, RZ, RZ, R3 ;  /* 0x000000ffff137224 */ /* 0x001fe200078e0003 */
[----:B------:R-:W-:Y:S05]  /*0f50*/  BRA `(.L_x_1942) ;  /* 0x000001c000007947 */ /* 0x000fea0003800000 */
.L_x_1941:
        /* <DEDUP_REMOVED lines=21> */
.L_x_1966:
[----:B------:R-:W2:Y:S02]  /*10b0*/  LDG.E.64 R2, [R4.64] ;  /* 0x0000002404027981 */ /* 0x000ea4000c1e1b00 */
[----:B--2---:R-:W0:Y:S02]  /*10c0*/  I2F.F64.U64 R2, R2 ;  /* 0x0000000200027312 */ /* 0x004e240000301800 */
[----:B0-----:R-:W-:Y:S01]  /*10d0*/  IMAD.MOV.U32 R19, RZ, RZ, R3 ;  /* 0x000000ffff137224 */ /* 0x001fe200078e0003 */
[----:B------:R-:W-:Y:S05]  /*10e0*/  BRA `(.L_x_1942) ;  /* 0x0000003000007947 */ /* 0x000fea0003800000 */
.L_x_1965:
[----:B------:R-:W2:Y:S02]  /*10f0*/  LDG.E R2, [R4.64] ;  /* 0x0000002404027981 */ /* 0x000ea4000c1e1900 */
[----:B--2---:R-:W0:Y:S02]  /*1100*/  I2F.F64.U32 R2, R2 ;  /* 0x0000000200027312 */ /* 0x004e240000201800 */
[----:B0-----:R-:W-:-:S06]  /*1110*/  IMAD.MOV.U32 R19, RZ, RZ, R3 ;  /* 0x000000ffff137224 */ /* 0x001fcc00078e0003 */
.L_x_1942:
[----:B------:R-:W1:Y:S02]  /*1120*/  S2R R22, SR_TID.X ;  /* 0x0000000000167919 */ /* 0x000e640000002100 */
[----:B-1----:R-:W-:-:S02]  /*1130*/  IADD3 R22, R22, 0x80, RZ ;  /* 0x0000008016167810 */ /* 0x002fc40007ffe0ff */
.L_x_1936:
[----:B-1----:R-:W-:Y:S05]  /*1140*/  BSYNC B6 ;  /* 0x0000000000067941 */ /* 0x002fea0003800000 */
.L_x_1935:
        /* <DEDUP_REMOVED lines=20> */
[----:B--2---:R-:W1:Y:S01]  /*1290*/  I2F.F64.S16 R24, R24 ;  /* 0x0000001800187312 */ /* 0x004e620000101c00 */
[----:B------:R-:W-:Y:S05]  /*12a0*/  BRA `(.L_x_1976) ;  /* 0x00000e1000007947 */ /* 0x000fea0003800000 */
.L_x_1974:
[----:B------:R-:W2:Y:S02]  /*12b0*/  LDG.E.U8 R24, [R2.64] ;  /* 0x0000002402187981 */ /* 0x000ea4000c1e1100 */
[----:B--2---:R-:W1:Y:S01]  /*12c0*/  I2F.F64.U16 R24, R24 ;  /* 0x0000001800187312 */ /* 0x004e620000101800 */
[----:B------:R-:W-:Y:S05]  /*12d0*/  BRA `(.L_x_1976) ;  /* 0x00000de000007947 */ /* 0x000fea0003800000 */
.L_x_1973:
[----:B------:R-:W-:-:S13]  /*12e0*/  ISETP.NE.AND P0, PT, R0, 0x2, PT ;  /* 0x000000020000780c */ /* 0x000fda0003f05270 */
[----:B------:R-:W-:Y:S05]  /*12f0*/  @!P0 BRA `(.L_x_1977) ;  /* 0x000000a000008947 */ /* 0x000fea0003800000 */
[----:B------:R-:W-:-:S13]  /*1300*/  ISETP.NE.AND P0, PT, R0, 0x3, PT ;  /* 0x000000030000780c */ /* 0x000fda0003f05270 */
[----:B------:R-:W-:Y:S05]  /*1310*/  @!P0 BRA `(.L_x_1978) ;  /* 0x0000005000008947 */ /* 0x000fea0003800000 */
[----:B------:R-:W-:-:S13]  /*1320*/  ISETP.NE.AND P0, PT, R0, 0x4, PT ;  /* 0x000000040000780c */ /* 0x000fda0003f05270 */
[----:B------:R-:W-:Y:S05]  /*1330*/  @P0 BRA `(.L_x_1975) ;  /* 0x00000be000000947 */ /* 0x000fea0003800000 */
[----:B------:R-:W2:Y:S02]  /*1340*/  LDG.E.64 R2, [R2.64] ;  /* 0x0000002402027981 */ /* 0x000ea4000c1e1b00 */
[----:B--2---:R1:W2:Y:S01]  /*1350*/  I2F.F64.S64 R24, R2 ;  /* 0x0000000200187312 */ /* 0x0042a20000301c00 */
[----:B------:R-:W-:Y:S05]  /*1360*/  BRA `(.L_x_1976) ;  /* 0x00000d5000007947 */ /* 0x000fea0003800000 */
.L_x_1978:
[----:B------:R-:W2:Y:S02]  /*1370*/  LDG.E R24, [R2.64] ;  /* 0x0000002402187981 */ /* 0x000ea4000c1e1900 */
[----:B--2---:R-:W1:Y:S01]  /*1380*/  I2F.F64 R24, R24 ;  /* 0x0000001800187312 */ /* 0x004e620000201c00 */
[----:B------:R-:W-:Y:S05]  /*1390*/  BRA `(.L_x_1976) ;  /* 0x00000d2000007947 */ /* 0x000fea0003800000 */
.L_x_1977:
[----:B------:R-:W2:Y:S02]  /*13a0*/  LDG.E.U16 R24, [R2.64] ;  /* 0x0000002402187981 */ /* 0x000ea4000c1e1500 */
[----:B--2---:R-:W1:Y:S01]  /*13b0*/  I2F.F64.S16 R24, R24 ;  /* 0x0000001800187312 */ /* 0x004e620000101c00 */
[----:B------:R-:W-:Y:S05]  /*13c0*/  BRA `(.L_x_1976) ;  /* 0x00000cf000007947 */ /* 0x000fea0003800000 */
.L_x_1972:
        /* <DEDUP_REMOVED lines=8> */
[----:B------:R-:W1:Y:S01]  /*1450*/  F2F.F64.F32 R24, R24 ;  /* 0x0000001800187310 */ /* 0x000e620000201800 */
[----:B------:R-:W-:Y:S05]  /*1460*/  BRA `(.L_x_1976) ;  /* 0x00000c5000007947 */ /* 0x000fea0003800000 */
.L_x_1980:
[----:B------:R-:W2:Y:S02]  /*1470*/  LDG.E.U16 R0, [R2.64] ;  /* 0x0000002402007981 */ /* 0x000ea4000c1e1500 */
[----:B--2---:R-:W-:-:S05]  /*1480*/  HADD2.F32 R0, -RZ, R0.H0_H0 ;  /* 0x20000000ff007230 */ /* 0x004fca0000004100 */
[----:B------:R-:W-:-:S04]  /*1490*/  FMUL.FTZ R0, R0, 1 ;  /* 0x3f80000000007820 */ /* 0x000fc80000410000 */
[----:B------:R1:W2:Y:S01]  /*14a0*/  F2F.F64.F32 R24, R0 ;  /* 0x0000000000187310 */ /* 0x0002a20000201800 */
[----:B------:R-:W-:Y:S05]  /*14b0*/  BRA `(.L_x_1976) ;  /* 0x00000c0000007947 */ /* 0x000fea0003800000 */
.L_x_1979:
        /* <DEDUP_REMOVED lines=10> */
.L_x_1982:
[----:B------:R-:W2:Y:S02]  /*1560*/  LDG.E.U16 R2, [R2.64] ;  /* 0x0000002402027981 */ /* 0x000ea4000c1e1500 */
[----:B--2---:R-:W-:-:S05]  /*1570*/  HADD2.F32 R0, -RZ, R2.H0_H0 ;  /* 0x20000002ff007230 */ /* 0x004fca0000004100 */
[----:B------:R-:W-:-:S04]  /*1580*/  FMUL.FTZ R0, R0, 1 ;  /* 0x3f80000000007820 */ /* 0x000fc80000410000 */
[----:B------:R1:W2:Y:S01]  /*1590*/  F2F.F64.F32 R24, R0 ;  /* 0x0000000000187310 */ /* 0x0002a20000201800 */
[----:B------:R-:W-:Y:S05]  /*15a0*/  BRA `(.L_x_1976) ;  /* 0x00000b1000007947 */ /* 0x000fea0003800000 */
.L_x_1981:
[----:B------:R1:W5:Y:S01]  /*15b0*/  LDG.E R25, [R2.64+0x4] ;  /* 0x0000042402197981 */ /* 0x000362000c1e1900 */
[----:B------:R-:W-:Y:S05]  /*15c0*/  BRA `(.L_x_1976) ;  /* 0x00000af000007947 */ /* 0x000fea0003800000 */
.L_x_1971:
        /* <DEDUP_REMOVED lines=12> */
.L_x_1985:
[----:B------:R1:W5:Y:S01]  /*1690*/  LDG.E R25, [R2.64+0x4] ;  /* 0x0000042402197981 */ /* 0x000362000c1e1900 */
[----:B------:R-:W-:Y:S05]  /*16a0*/  BRA `(.L_x_1976) ;  /* 0x00000a1000007947 */ /* 0x000fea0003800000 */
.L_x_1984:
        /* <DEDUP_REMOVED lines=9> */
[----:B0-----:R-:W-:-:S04]  /*1740*/  LOP3.LUT R4, R0, 0x7f000000, RZ, 0xc0, !PT ;  /* 0x7f00000000047812 */ /* 0x001fc800078ec0ff */
        /* <DEDUP_REMOVED lines=14> */
[----:B------:R-:W-:-:S05]  /*1830*/  LOP3.LUT R5, R5, 0x80000000, R0, 0xf8, !PT ;  /* 0x8000000005057812 */ /* 0x000fca00078ef800 */
[----:B------:R-:W-:-:S04]  /*1840*/  FMUL.FTZ R5, R5, 1 ;  /* 0x3f80000005057820 */ /* 0x000fc80000410000 */
[----:B------:R0:W1:Y:S01]  /*1850*/  F2F.F64.F32 R24, R5 ;  /* 0x0000000500187310 */ /* 0x0000620000201800 */
[----:B------:R-:W-:Y:S05]  /*1860*/  BRA `(.L_x_1976) ;  /* 0x0000085000007947 */ /* 0x000fea0003800000 */
.L_x_1987:
[----:B------:R-:W2:Y:S02]  /*1870*/  LDG.E.U8 R2, [R2.64] ;  /* 0x0000002402027981 */ /* 0x000ea4000c1e1100 */
[C---:B--2---:R-:W-:Y:S02]  /*1880*/  IMAD.SHL.U32 R0, R2.reuse, 0x2000000, RZ ;  /* 0x0200000002007824 */ /* 0x044fe400078e00ff */
[----:B0-----:R-:W-:-:S03]  /*1890*/  IMAD.SHL.U32 R5, R2, 0x1000000, RZ ;  /* 0x0100000002057824 */ /* 0x001fc600078e00ff */
        /* <DEDUP_REMOVED lines=8> */
[----:B------:R-:W-:-:S05]  /*1920*/  LOP3.LUT R4, R4, 0x80000000, R5, 0xf8, !PT ;  /* 0x8000000004047812 */ /* 0x000fca00078ef805 */
[----:B------:R-:W-:-:S04]  /*1930*/  FMUL.FTZ R4, R4, 1 ;  /* 0x3f80000004047820 */ /* 0x000fc80000410000 */
[----:B------:R0:W1:Y:S01]  /*1940*/  F2F.F64.F32 R24, R4 ;  /* 0x0000000400187310 */ /* 0x0000620000201800 */
[----:B------:R-:W-:Y:S05]  /*1950*/  BRA `(.L_x_1976) ;  /* 0x0000076000007947 */ /* 0x000fea0003800000 */
.L_x_1986:
[----:B------:R-:W2:Y:S02]  /*1960*/  LDG.E.U16 R0, [R2.64] ;  /* 0x0000002402007981 */ /* 0x000ea4000c1e1500 */
[----:B--2---:R-:W-:-:S05]  /*1970*/  PRMT R0, RZ, 0x5410, R0 ;  /* 0x00005410ff007816 */ /* 0x004fca0000000000 */
[----:B------:R-:W-:-:S04]  /*1980*/  FMUL.FTZ R0, R0, 1 ;  /* 0x3f80000000007820 */ /* 0x000fc80000410000 */
[----:B------:R1:W2:Y:S01]  /*1990*/  F2F.F64.F32 R24, R0 ;  /* 0x0000000000187310 */ /* 0x0002a20000201800 */
[----:B------:R-:W-:Y:S05]  /*19a0*/  BRA `(.L_x_1976) ;  /* 0x0000071000007947 */ /* 0x000fea0003800000 */
.L_x_1983:
        /* <DEDUP_REMOVED lines=9> */
[----:B--2---:R-:W1:Y:S01]  /*1a40*/  I2F.F64.U16 R24, R24 ;  /* 0x0000001800187312 */ /* 0x004e620000101800 */
[----:B------:R-:W-:Y:S05]  /*1a50*/  BRA `(.L_x_1976) ;  /* 0x0000066000007947 */ /* 0x000fea0003800000 */
.L_x_1990:
        /* <DEDUP_REMOVED lines=13> */
[----:B0-----:R-:W-:-:S06]  /*1b30*/  IMAD.U32 R4, R3, -0x80000000, RZ ;  /* 0x8000000003047824 */ /* 0x001fcc00078e00ff */
[----:B------:R-:W-:Y:S05]  /*1b40*/  @P0 BRA `(.L_x_1994) ;  /* 0x0000006000000947 */ /* 0x000fea0003800000 */
[----:B------:R-:W0:Y:S02]  /*1b50*/  FLO.U32 R3, R2 ;  /* 0x0000000200037300 */ /* 0x000e2400000e0000 */
[----:B0-----:R-:W-:-:S04]  /*1b60*/  IADD3 R3, -R3, 0x1f, RZ ;  /* 0x0000001f03037810 */ /* 0x001fc80007ffe1ff */
[----:B------:R-:W-:Y:S02]  /*1b70*/  IADD3 R5, R3, -0x1c, RZ ;  /* 0xffffffe403057810 */ /* 0x000fe40007ffe0ff */
[----:B------:R-:W-:Y:S02]  /*1b80*/  IADD3 R0, R0, 0x1d, -R3 ;  /* 0x0000001d00007810 */ /* 0x000fe40007ffe803 */
[----:B------:R-:W-:-:S04]  /*1b90*/  SHF.L.U32 R5, R2, R5, RZ ;  /* 0x0000000502057219 */ /* 0x000fc800000006ff */
[----:B------:R-:W-:Y:S02]  /*1ba0*/  LOP3.LUT R2, R5, 0x7, RZ, 0xc0, !PT ;  /* 0x0000000705027812 */ /* 0x000fe400078ec0ff */
.L_x_1994:
[----:B------:R-:W-:Y:S05]  /*1bb0*/  BSYNC B1 ;  /* 0x0000000000017941 */ /* 0x000fea0003800000 */
.L_x_1993:
[----:B------:R-:W-:Y:S01]  /*1bc0*/  LEA R3, R0, 0x3b800000, 0x17 ;  /* 0x3b80000000037811 */ /* 0x000fe200078eb8ff */
[----:B------:R-:W-:-:S05]  /*1bd0*/  IMAD.SHL.U32 R0, R2, 0x100000, RZ ;  /* 0x0010000002007824 */ /* 0x000fca00078e00ff */
[----:B------:R-:W-:Y:S02]  /*1be0*/  LOP3.LUT R0, R3, R0, R4, 0xfe, !PT ;  /* 0x0000000003007212 */ /* 0x000fe400078efe04 */
.L_x_1992:
[----:B------:R-:W-:Y:S05]  /*1bf0*/  BSYNC B0 ;  /* 0x0000000000007941 */ /* 0x000fea0003800000 */
.L_x_1991:
[----:B------:R-:W-:-:S04]  /*1c00*/  FMUL.FTZ R0, R0, 1 ;  /* 0x3f80000000007820 */ /* 0x000fc80000410000 */
[----:B------:R1:W2:Y:S01]  /*1c10*/  F2F.F64.F32 R24, R0 ;  /* 0x0000000000187310 */ /* 0x0002a20000201800 */
[----:B------:R-:W-:Y:S05]  /*1c20*/  BRA `(.L_x_1976) ;  /* 0x0000049000007947 */ /* 0x000fea0003800000 */
.L_x_1989:
        /* <DEDUP_REMOVED lines=21> */
.L_x_1998:
[----:B------:R-:W-:Y:S05]  /*1d80*/  BSYNC B1 ;  /* 0x0000000000017941 */ /* 0x000fea0003800000 */
.L_x_1997:
[----:B------:R-:W-:Y:S01]  /*1d90*/  LEA R3, R0, 0x37800000, 0x17 ;  /* 0x3780000000037811 */ /* 0x000fe200078eb8ff */
[----:B------:R-:W-:-:S05]  /*1da0*/  IMAD.SHL.U32 R0, R2, 0x200000, RZ ;  /* 0x0020000002007824 */ /* 0x000fca00078e00ff */
[----:B------:R-:W-:Y:S02]  /*1db0*/  LOP3.LUT R0, R3, R0, R4, 0xfe, !PT ;  /* 0x0000000003007212 */ /* 0x000fe400078efe04 */
.L_x_1996:
[----:B------:R-:W-:Y:S05]  /*1dc0*/  BSYNC B0 ;  /* 0x0000000000007941 */ /* 0x000fea0003800000 */
.L_x_1995:
[----:B------:R-:W-:-:S04]  /*1dd0*/  FMUL.FTZ R0, R0, 1 ;  /* 0x3f80000000007820 */ /* 0x000fc80000410000 */
[----:B------:R1:W2:Y:S01]  /*1de0*/  F2F.F64.F32 R24, R0 ;  /* 0x0000000000187310 */ /* 0x0002a20000201800 */
[----:B------:R-:W-:Y:S05]  /*1df0*/  BRA `(.L_x_1976) ;  /* 0x000002c000007947 */ /* 0x000fea0003800000 */
.L_x_1988:
        /* <DEDUP_REMOVED lines=14> */
.L_x_2002:
[----:B------:R-:W-:Y:S05]  /*1ee0*/  BSYNC B0 ;  /* 0x0000000000007941 */ /* 0x000fea0003800000 */
.L_x_2001:
[----:B------:R-:W-:-:S04]  /*1ef0*/  FMUL.FTZ R0, R0, 1 ;  /* 0x3f80000000007820 */ /* 0x000fc80000410000 */
[----:B------:R1:W2:Y:S01]  /*1f00*/  F2F.F64.F32 R24, R0 ;  /* 0x0000000000187310 */ /* 0x0002a20000201800 */
[----:B------:R-:W-:Y:S05]  /*1f10*/  BRA `(.L_x_1976) ;  /* 0x000001a000007947 */ /* 0x000fea0003800000 */
.L_x_1975:
[----:B------:R-:W-:Y:S01]  /*1f20*/  MOV R2, 0x0 ;  /* 0x0000000000027802 */ /* 0x000fe20000000f00 */
[----:B0-----:R-:W-:Y:S02]  /*1f30*/  IMAD.MOV.U32 R4, RZ, RZ, c[0x4][0x198] ;  /* 0x01006600ff047624 */ /* 0x001fe400078e00ff */
        /* <DEDUP_REMOVED lines=17> */
[----:B------:R-:W-:Y:S01]  /*2050*/  IMAD.MOV.U32 R25, RZ, RZ, RZ ;  /* 0x000000ffff197224 */ /* 0x000fe200078e00ff */
[----:B------:R-:W-:Y:S05]  /*2060*/  BRA `(.L_x_1976) ;  /* 0x0000005000007947 */ /* 0x000fea0003800000 */
.L_x_2000:
[----:B------:R-:W2:Y:S02]  /*2070*/  LDG.E.64 R2, [R2.64] ;  /* 0x0000002402027981 */ /* 0x000ea4000c1e1b00 */
[----:B--2---:R1:W2:Y:S01]  /*2080*/  I2F.F64.U64 R24, R2 ;  /* 0x0000000200187312 */ /* 0x0042a20000301800 */
[----:B------:R-:W-:Y:S05]  /*2090*/  BRA `(.L_x_1976) ;  /* 0x0000002000007947 */ /* 0x000fea0003800000 */
.L_x_1999:
[----:B------:R-:W2:Y:S02]  /*20a0*/  LDG.E R24, [R2.64] ;  /* 0x0000002402187981 */ /* 0x000ea4000c1e1900 */
[----:B--2---:R-:W1:Y:S02]  /*20b0*/  I2F.F64.U32 R24, R24 ;  /* 0x0000001800187312 */ /* 0x004e640000201800 */
.L_x_1976:
[----:B------:R-:W-:-:S03]  /*20c0*/  IADD3 R22, R22, 0x80, RZ ;  /* 0x0000008016167810 */ /* 0x000fc60007ffe0ff */
.L_x_1970:
[----:B------:R-:W-:Y:S05]  /*20d0*/  BSYNC B6 ;  /* 0x0000000000067941 */ /* 0x000fea0003800000 */
.L_x_1969:
[----:B------:R-:W-:Y:S01]  /*20e0*/  ISETP.GE.AND P0, PT, R22, R17, PT ;  /* 0x000000111600720c */ /* 0x000fe20003f06270 */
[----:B------:R-:W-:Y:S01]  /*20f0*/  BSSY B6, `(.L_x_2003) ;  /* 0x00000f9000067945 */ /* 0x000fe20003800000 */
[----:B------:R-:W-:Y:S02]  /*2100*/  IMAD.MOV.U32 R23, RZ, RZ, RZ ;  /* 0x000000ffff177224 */ /* 0x000fe400078e00ff */
[----:B------:R-:W-:-:S09]  /*2110*/  IMAD.MOV.U32 R27, RZ, RZ, RZ ;  /* 0x000000ffff1b7224 */ /* 0x000fd200078e00ff */
        /* <DEDUP_REMOVED lines=18> */
[----:B---3--:R-:W1:Y:S01]  /*2240*/  I2F.F64.S16 R26, R26 ;  /* 0x0000001a001a7312 */ /* 0x008e620000101c00 */
[----:B------:R-:W-:Y:S05]  /*2250*/  BRA `(.L_x_2010) ;  /* 0x00000e1000007947 */ /* 0x000fea0003800000 */
.L_x_2008:
[----:B------:R-:W3:Y:S02]  /*2260*/  LDG.E.U8 R26, [R2.64] ;  /* 0x00000024021a7981 */ /* 0x000ee4000c1e1100 */
[----:B---3--:R-:W1:Y:S01]  /*2270*/  I2F.F64.U16 R26, R26 ;  /* 0x0000001a001a7312 */ /* 0x008e620000101800 */
[----:B------:R-:W-:Y:S05]  /*2280*/  BRA `(.L_x_2010) ;  /* 0x00000de000007947 */ /* 0x000fea0003800000 */
.L_x_2007:
[----:B------:R-:W-:-:S13]  /*2290*/  ISETP.NE.AND P0, PT, R0, 0x2, PT ;  /* 0x000000020000780c */ /* 0x000fda0003f05270 */
[----:B------:R-:W-:Y:S05]  /*22a0*/  @!P0 BRA `(.L_x_2011) ;  /* 0x000000a000008947 */ /* 0x000fea0003800000 */
[----:B------:R-:W-:-:S13]  /*22b0*/  ISETP.NE.AND P0, PT, R0, 0x3, PT ;  /* 0x000000030000780c */ /* 0x000fda0003f05270 */
[----:B------:R-:W-:Y:S05]  /*22c0*/  @!P0 BRA `(.L_x_2012) ;  /* 0x0000005000008947 */ /* 0x000fea0003800000 */
[----:B------:R-:W-:-:S13]  /*22d0*/  ISETP.NE.AND P0, PT, R0, 0x4, PT ;  /* 0x000000040000780c */ /* 0x000fda0003f05270 */
[----:B------:R-:W-:Y:S05]  /*22e0*/  @P0 BRA `(.L_x_2009) ;  /* 0x00000be000000947 */ /* 0x000fea0003800000 */
[----:B------:R-:W3:Y:S02]  /*22f0*/  LDG.E.64 R2, [R2.64] ;  /* 0x0000002402027981 */ /* 0x000ee4000c1e1b00 */
[----:B---3--:R1:W3:Y:S01]  /*2300*/  I2F.F64.S64 R26, R2 ;  /* 0x00000002001a7312 */ /* 0x0082e20000301c00 */
[----:B------:R-:W-:Y:S05]  /*2310*/  BRA `(.L_x_2010) ;  /* 0x00000d5000007947 */ /* 0x000fea0003800000 */
.L_x_2012:
[----:B------:R-:W3:Y:S02]  /*2320*/  LDG.E R26, [R2.64] ;  /* 0x00000024021a7981 */ /* 0x000ee4000c1e1900 */
[----:B---3--:R-:W1:Y:S01]  /*2330*/  I2F.F64 R26, R26 ;  /* 0x0000001a001a7312 */ /* 0x008e620000201c00 */
[----:B------:R-:W-:Y:S05]  /*2340*/  BRA `(.L_x_2010) ;  /* 0x00000d2000007947 */ /* 0x000fea0003800000 */
.L_x_2011:
[----:B------:R-:W3:Y:S02]  /*2350*/  LDG.E.U16 R26, [R2.64] ;  /* 0x00000024021a7981 */ /* 0x000ee4000c1e1500 */
[----:B---3--:R-:W1:Y:S01]  /*2360*/  I2F.F64.S16 R26, R26 ;  /* 0x0000001a001a7312 */ /* 0x008e620000101c00 */
[----:B------:R-:W-:Y:S05]  /*2370*/  BRA `(.L_x_2010) ;  /* 0x00000cf000007947 */ /* 0x000fea0003800000 */
.L_x_2006:
[----:B------:R-:W-:-:S13]  /*2380*/  ISETP.GT.AND P0, PT, R0, 0x6, PT ;  /* 0x000000060000780c */ /* 0x000fda0003f04270 */
[----:B------:R-:W-:Y:S05]  /*2390*/  @P0 BRA `(.L_x_2013) ;  /* 0x000000d000000947 */ /* 0x000fea0003800000 */
[----:B------:R-:W-:-:S13]  /*23a0*/  ISETP.NE.AND P0, PT, R0, 0x5, PT ;  /* 0x000000050000780c */ /* 0x000fda0003f05270 */
[----:B------:R-:W-:Y:S05]  /*23b0*/  @!P0 BRA `(.L_x_2014) ;  /* 0x0000006000008947 */ /* 0x000fea0003800000 */
[----:B------:R-:W-:-:S13]  /*23c0*/  ISETP.NE.AND P0, PT, R0, 0x6, PT ;  /* 0x000000060000780c */ /* 0x000fda0003f05270 */
[----:B------:R-:W-:Y:S05]  /*23d0*/  @P0 BRA `(.L_x_2009) ;  /* 0x00000af000000947 */ /* 0x000fea0003800000 */
[----:B------:R-:W3:Y:S02]  /*23e0*/  LDG.E R26, [R2.64] ;  /* 0x00000024021a7981 */ /* 0x000ee4000c1e1900 */
[----:B---3--:R-:W-:-:S06]  /*23f0*/  FMUL.FTZ R26, R26, 1 ;  /* 0x3f8000001a1a7820 */ /* 0x008fcc0000410000 */
[----:B------:R-:W1:Y:S01]  /*2400*/  F2F.F64.F32 R26, R26 ;  /* 0x0000001a001a7310 */ /* 0x000e620000201800 */
[----:B------:R-:W-:Y:S05]  /*2410*/  BRA `(.L_x_2010) ;  /* 0x00000c5000007947 */ /* 0x000fea0003800000 */
.L_x_2014:
[----:B------:R-:W3:Y:S02]  /*2420*/  LDG.E.U16 R0, [R2.64] ;  /* 0x0000002402007981 */ /* 0x000ee4000c1e1500 */
[----:B---3--:R-:W-:-:S05]  /*2430*/  HADD2.F32 R0, -RZ, R0.H0_H0 ;  /* 0x20000000ff007230 */ /* 0x008fca0000004100 */
[----:B------:R-:W-:-:S04]  /*2440*/  FMUL.FTZ R0, R0, 1 ;  /* 0x3f80000000007820 */ /* 0x000fc80000410000 */
[----:B------:R1:W3:Y:S01]  /*2450*/  F2F.F64.F32 R26, R0 ;  /* 0x00000000001a7310 */ /* 0x0002e20000201800 */
[----:B------:R-:W-:Y:S05]  /*2460*/  BRA `(.L_x_2010) ;  /* 0x00000c0000007947 */ /* 0x000fea0003800000 */
.L_x_2013:
[----:B------:R-:W-:-:S13]  /*2470*/  ISETP.NE.AND P0, PT, R0, 0x7, PT ;  /* 0x000000070000780c */ /* 0x000fda0003f05270 */
[----:B------:R-:W-:Y:S05]  /*2480*/  @!P0 BRA `(.L_x_2015) ;  /* 0x000000d000008947 */ /* 0x000fea0003800000 */
        /* <DEDUP_REMOVED lines=8> */
.L_x_2016:
[----:B------:R-:W3:Y:S02]  /*2510*/  LDG.E.U16 R2, [R2.64] ;  /* 0x0000002402027981 */ /* 0x000ee4000c1e1500 */
[----:B---3--:R-:W-:-:S05]  /*2520*/  HADD2.F32 R0, -RZ, R2.H0_H0 ;  /* 0x20000002ff007230 */ /* 0x008fca0000004100 */
[----:B------:R-:W-:-:S04]  /*2530*/  FMUL.FTZ R0, R0, 1 ;  /* 0x3f80000000007820 */ /* 0x000fc80000410000 */
[----:B------:R1:W3:Y:S01]  /*2540*/  F2F.F64.F32 R26, R0 ;  /* 0x00000000001a7310 */ /* 0x0002e20000201800 */
[----:B------:R-:W-:Y:S05]  /*2550*/  BRA `(.L_x_2010) ;  /* 0x00000b1000007947 */ /* 0x000fea0003800000 */
.L_x_2015:
[----:B------:R1:W5:Y:S01]  /*2560*/  LDG.E R27, [R2.64+0x4] ;  /* 0x00000424021b7981 */ /* 0x000362000c1e1900 */
[----:B------:R-:W-:Y:S05]  /*2570*/  BRA `(.L_x_2010) ;  /* 0x00000af000007947 */ /* 0x000fea0003800000 */
.L_x_2005:
        /* <DEDUP_REMOVED lines=10> */
[----:B------:R-:W-:Y:S01]  /*2620*/  FSEL R27, RZ, 1.875, !P0 ;  /* 0x3ff00000ff1b7808 */ /* 0x000fe20004000000 */
[----:B------:R-:W-:Y:S05]  /*2630*/  BRA `(.L_x_2010) ;  /* 0x00000a3000007947 */ /* 0x000fea0003800000 */
.L_x_2019:
[----:B------:R1:W5:Y:S01]  /*2640*/  LDG.E R27, [R2.64+0x4] ;  /* 0x00000424021b7981 */ /* 0x000362000c1e1900 */
[----:B------:R-:W-:Y:S05]  /*2650*/  BRA `(.L_x_2010) ;  /* 0x00000a1000007947 */ /* 0x000fea0003800000 */
.L_x_2018:
        /* <DEDUP_REMOVED lines=28> */
.L_x_2021:
[----:B------:R-:W3:Y:S02]  /*2820*/  LDG.E.U8 R2, [R2.64] ;  /* 0x0000002402027981 */ /* 0x000ee4000c1e1100 */
[C---:B---3--:R-:W-:Y:S02]  /*2830*/  IMAD.SHL.U32 R0, R2.reuse, 0x2000000, RZ ;  /* 0x0200000002007824 */ /* 0x048fe400078e00ff */
        /* <DEDUP_REMOVED lines=13> */
.L_x_2020:
[----:B------:R-:W3:Y:S02]  /*2910*/  LDG.E.U16 R0, [R2.64] ;  /* 0x0000002402007981 */ /* 0x000ee4000c1e1500 */
[----:B---3--:R-:W-:-:S05]  /*2920*/  PRMT R0, RZ, 0x5410, R0 ;  /* 0x00005410ff007816 */ /* 0x008fca0000000000 */
[----:B------:R-:W-:-:S04]  /*2930*/  FMUL.FTZ R0, R0, 1 ;  /* 0x3f80000000007820 */ /* 0x000fc80000410000 */
[----:B------:R1:W3:Y:S01]  /*2940*/  F2F.F64.F32 R26, R0 ;  /* 0x00000000001a7310 */ /* 0x0002e20000201800 */
[----:B------:R-:W-:Y:S05]  /*2950*/  BRA `(.L_x_2010) ;  /* 0x0000071000007947 */ /* 0x000fea0003800000 */
.L_x_2017:
        /* <DEDUP_REMOVED lines=9> */
[----:B---3--:R-:W1:Y:S01]  /*29f0*/  I2F.F64.U16 R26, R26 ;  /* 0x0000001a001a7312 */ /* 0x008e620000101800 */
[----:B------:R-:W-:Y:S05]  /*2a00*/  BRA `(.L_x_2010) ;  /* 0x0000066000007947 */ /* 0x000fea0003800000 */
.L_x_2024:
[----:B------:R-:W3:Y:S01]  /*2a10*/  LDG.E.U8 R2, [R2.64] ;  /* 0x0000002402027981 */ /* 0x000ee2000c1e1100 */
[----:B------:R-:W-:Y:S01]  /*2a20*/  BSSY B0, `(.L_x_2025) ;  /* 0x0000018000007945 */ /* 0x000fe20003800000 */
        /* <DEDUP_REMOVED lines=19> */
.L_x_2028:
[----:B------:R-:W-:Y:S05]  /*2b60*/  BSYNC B1 ;  /* 0x0000000000017941 */ /* 0x000fea0003800000 */
.L_x_2027:
[----:B------:R-:W-:Y:S01]  /*2b70*/  LEA R3, R0, 0x3b800000, 0x17 ;  /* 0x3b80000000037811 */ /* 0x000fe200078eb8ff */
[----:B------:R-:W-:-:S05]  /*2b80*/  IMAD.SHL.U32 R0, R2, 0x100000, RZ ;  /* 0x0010000002007824 */ /* 0x000fca00078e00ff */
[----:B------:R-:W-:Y:S02]  /*2b90*/  LOP3.LUT R0, R3, R0, R4, 0xfe, !PT ;  /* 0x0000000003007212 */ /* 0x000fe400078efe04 */
.L_x_2026:
[----:B------:R-:W-:Y:S05]  /*2ba0*/  BSYNC B0 ;  /* 0x0000000000007941 */ /* 0x000fea0003800000 */
.L_x_2025:
[----:B------:R-:W-:-:S04]  /*2bb0*/  FMUL.FTZ R0, R0, 1 ;  /* 0x3f80000000007820 */ /* 0x000fc80000410000 */
[----:B------:R1:W3:Y:S01]  /*2bc0*/  F2F.F64.F32 R26, R0 ;  /* 0x00000000001a7310 */ /* 0x0002e20000201800 */
[----:B------:R-:W-:Y:S05]  /*2bd0*/  BRA `(.L_x_2010) ;  /* 0x0000049000007947 */ /* 0x000fea0003800000 */
.L_x_2023:
        /* <DEDUP_REMOVED lines=21> */
.L_x_2032:
[----:B------:R-:W-:Y:S05]  /*2d30*/  BSYNC B1 ;  /* 0x0000000000017941 */ /* 0x000fea0003800000 */
.L_x_2031:
[----:B------:R-:W-:Y:S01]  /*2d40*/  LEA R3, R0, 0x37800000, 0x17 ;  /* 0x3780000000037811 */ /* 0x000fe200078eb8ff */
[----:B------:R-:W-:-:S05]  /*2d50*/  IMAD.SHL.U32 R0, R2, 0x200000, RZ ;  /* 0x0020000002007824 */ /* 0x000fca00078e00ff */
[----:B------:R-:W-:Y:S02]  /*2d60*/  LOP3.LUT R0, R3, R0, R4, 0xfe, !PT ;  /* 0x0000000003007212 */ /* 0x000fe400078efe04 */
.L_x_2030:
[----:B------:R-:W-:Y:S05]  /*2d70*/  BSYNC B0 ;  /* 0x0000000000007941 */ /* 0x000fea0003800000 */
.L_x_2029:
[----:B------:R-:W-:-:S04]  /*2d80*/  FMUL.FTZ R0, R0, 1 ;  /* 0x3f80000000007820 */ /* 0x000fc80000410000 */
[----:B------:R1:W3:Y:S01]  /*2d90*/  F2F.F64.F32 R26, R0 ;  /* 0x00000000001a7310 */ /* 0x0002e20000201800 */
[----:B------:R-:W-:Y:S05]  /*2da0*/  BRA `(.L_x_2010) ;  /* 0x000002c000007947 */ /* 0x000fea0003800000 */
.L_x_2022:
[----:B------:R-:W-:-:S13]  /*2db0*/  ISETP.NE.AND P0, PT, R0, 0x1c, PT ;  /* 0x0000001c0000780c */ /* 0x000fda0003f05270 */
[----:B------:R-:W-:Y:S05]  /*2dc0*/  @!P0 BRA `(.L_x_2033) ;  /* 0x0000028000008947 */ /* 0x000fea0003800000 */
[----:B------:R-:W-:-:S13]  /*2dd0*/  ISETP.NE.AND P0, PT, R0, 0x1d, PT ;  /* 0x0000001d0000780c */ /* 0x000fda0003f05270 */
[----:B------:R-:W-:Y:S05]  /*2de0*/  @!P0 BRA `(.L_x_2034) ;  /* 0x0000023000008947 */ /* 0x000fea0003800000 */
[----:B------:R-:W-:-:S13]  /*2df0*/  ISETP.NE.AND P0, PT, R0, 0x2c, PT ;  /* 0x0000002c0000780c */ /* 0x000fda0003f05270 */
[----:B------:R-:W-:Y:S05]  /*2e00*/  @P0 BRA `(.L_x_2009) ;  /* 0x000000c000000947 */ /* 0x000fea0003800000 */
[----:B------:R-:W3:Y:S01]  /*2e10*/  LDG.E.U8 R2, [R2.64] ;  /* 0x0000002402027981 */ /* 0x000ee2000c1e1100 */
[----:B------:R-:W-:Y:S01]  /*2e20*/  BSSY B0, `(.L_x_2035) ;  /* 0x0000007000007945 */ /* 0x000fe20003800000 */
[----:B------:R-:W-:Y:S01]  /*2e30*/  IMAD.MOV.U32 R0, RZ, RZ, 0x400000 ;  /* 0x00400000ff007424 */ /* 0x000fe200078e00ff */
[----:B---3--:R-:W-:-:S13]  /*2e40*/  ISETP.NE.AND P0, PT, R2, RZ, PT ;  /* 0x000000ff0200720c */ /* 0x008fda0003f05270 */
[----:B------:R-:W-:Y:S05]  /*2e50*/  @!P0 BRA `(.L_x_2036) ;  /* 0x0000003000008947 */ /* 0x000fea0003800000 */
[----:B------:R-:W-:-:S13]  /*2e60*/  ISETP.NE.AND P0, PT, R2, 0xff, PT ;  /* 0x000000ff0200780c */ /* 0x000fda0003f05270 */
[----:B------:R-:W-:Y:S02]  /*2e70*/  @!P0 IMAD.MOV.U32 R0, RZ, RZ, 0x7f800001 ;  /* 0x7f800001ff008424 */ /* 0x000fe400078e00ff */
[----:B------:R-:W-:Y:S02]  /*2e80*/  @P0 IMAD.SHL.U32 R0, R2, 0x800000, RZ ;  /* 0x0080000002000824 */ /* 0x000fe400078e00ff */
.L_x_2036:
[----:B------:R-:W-:Y:S05]  /*2e90*/  BSYNC B0 ;  /* 0x0000000000007941 */ /* 0x000fea0003800000 */
.L_x_2035:
[----:B------:R-:W-:-:S04]  /*2ea0*/  FMUL.FTZ R0, R0, 1 ;  /* 0x3f80000000007820 */ /* 0x000fc80000410000 */
[----:B------:R1:W3:Y:S01]  /*2eb0*/  F2F.F64.F32 R26, R0 ;  /* 0x00000000001a7310 */ /* 0x0002e20000201800 */
[----:B------:R-:W-:Y:S05]  /*2ec0*/  BRA `(.L_x_2010) ;  /* 0x000001a000007947 */ /* 0x000fea0003800000 */
.L_x_2009:
        /* <DEDUP_REMOVED lines=18> */
[----:B0-2--5:R-:W-:Y:S05]  /*2ff0*/  CALL.ABS.NOINC R2 ;  /* 0x0000000002007343 */ /* 0x025fea0003c00000 */
[----:B------:R-:W-:Y:S01]  /*3000*/  IMAD.MOV.U32 R27, RZ, RZ, RZ ;  /* 0x000000ffff1b7224 */ /* 0x000fe200078e00ff */
[----:B------:R-:W-:Y:S05]  /*3010*/  BRA `(.L_x_2010) ;  /* 0x0000005000007947 */ /* 0x000fea0003800000 */
.L_x_2034:
[----:B------:R-:W3:Y:S02]  /*3020*/  LDG.E.64 R2, [R2.64] ;  /* 0x0000002402027981 */ /* 0x000ee4000c1e1b00 */
[----:B---3--:R1:W3:Y:S01]  /*3030*/  I2F.F64.U64 R26, R2 ;  /* 0x00000002001a7312 */ /* 0x0082e20000301800 */
[----:B------:R-:W-:Y:S05]  /*3040*/  BRA `(.L_x_2010) ;  /* 0x0000002000007947 */ /* 0x000fea0003800000 */
.L_x_2033:
[----:B------:R-:W3:Y:S02]  /*3050*/  LDG.E R26, [R2.64] ;  /* 0x00000024021a7981 */ /* 0x000ee4000c1e1900 */
[----:B---3--:R-:W1:Y:S02]  /*3060*/  I2F.F64.U32 R26, R26 ;  /* 0x0000001a001a7312 */ /* 0x008e640000201800 */
.L_x_2010:
[----:B------:R-:W-:-:S03]  /*3070*/  IADD3 R22, R22, 0x80, RZ ;  /* 0x0000008016167810 */ /* 0x000fc60007ffe0ff */
.L_x_2004:
[----:B------:R-:W-:Y:S05]  /*3080*/  BSYNC B6 ;  /* 0x0000000000067941 */ /* 0x000fea0003800000 */
.L_x_2003:
[----:B------:R-:W-:Y:S01]  /*3090*/  ISETP.GE.AND P0, PT, R22, R17, PT ;  /* 0x000000111600720c */ /* 0x000fe20003f06270 */
[----:B------:R-:W-:-:S12]  /*30a0*/  BSSY B6, `(.L_x_2037) ;  /* 0x00000f4000067945 */ /* 0x000fd80003800000 */
        /* <DEDUP_REMOVED lines=16> */
[----:B------:R-:W4:Y:S02]  /*31b0*/  LDG.E.S8 R22, [R2.64] ;  /* 0x0000002402167981 */ /* 0x000f24000c1e1300 */
[----:B----4-:R-:W1:Y:S01]  /*31c0*/  I2F.F64.S16 R22, R22 ;  /* 0x0000001600167312 */ /* 0x010e620000101c00 */
[----:B------:R-:W-:Y:S05]  /*31d0*/  BRA `(.L_x_2038) ;  /* 0x00000e0000007947 */ /* 0x000fea0003800000 */
.L_x_2042:
[----:B------:R-:W4:Y:S02]  /*31e0*/  LDG.E.U8 R22, [R2.64] ;  /* 0x0000002402167981 */ /* 0x000f24000c1e1100 */
[----:B----4-:R-:W1:Y:S01]  /*31f0*/  I2F.F64.U16 R22, R22 ;  /* 0x0000001600167312 */ /* 0x010e620000101800 */
[----:B------:R-:W-:Y:S05]  /*3200*/  BRA `(.L_x_2038) ;  /* 0x00000dd000007947 */ /* 0x000fea0003800000 */
.L_x_2041:
[----:B------:R-:W-:-:S13]  /*3210*/  ISETP.NE.AND P0, PT, R0, 0x2, PT ;  /* 0x000000020000780c */ /* 0x000fda0003f05270 */
[----:B------:R-:W-:Y:S05]  /*3220*/  @!P0 BRA `(.L_x_2044) ;  /* 0x000000a000008947 */ /* 0x000fea0003800000 */
[----:B------:R-:W-:-:S13]  /*3230*/  ISETP.NE.AND P0, PT, R0, 0x3, PT ;  /* 0x000000030000780c */ /* 0x000fda0003f05270 */
[----:B------:R-:W-:Y:S05]  /*3240*/  @!P0 BRA `(.L_x_2045) ;  /* 0x0000005000008947 */ /* 0x000fea0003800000 */
[----:B------:R-:W-:-:S13]  /*3250*/  ISETP.NE.AND P0, PT, R0, 0x4, PT ;  /* 0x000000040000780c */ /* 0x000fda0003f05270 */
[----:B------:R-:W-:Y:S05]  /*3260*/  @P0 BRA `(.L_x_2043) ;  /* 0x00000be000000947 */ /* 0x000fea0003800000 */
[----:B------:R-:W4:Y:S02]  /*3270*/  LDG.E.64 R2, [R2.64] ;  /* 0x0000002402027981 */ /* 0x000f24000c1e1b00 */
[----:B----4-:R1:W4:Y:S01]  /*3280*/  I2F.F64.S64 R22, R2 ;  /* 0x0000000200167312 */ /* 0x0103220000301c00 */
[----:B------:R-:W-:Y:S05]  /*3290*/  BRA `(.L_x_2038) ;  /* 0x00000d4000007947 */ /* 0x000fea0003800000 */
.L_x_2045:
[----:B------:R-:W4:Y:S02]  /*32a0*/  LDG.E R22, [R2.64] ;  /* 0x0000002402167981 */ /* 0x000f24000c1e1900 */
[----:B----4-:R-:W1:Y:S01]  /*32b0*/  I2F.F64 R22, R22 ;  /* 0x0000001600167312 */ /* 0x010e620000201c00 */
[----:B------:R-:W-:Y:S05]  /*32c0*/  BRA `(.L_x_2038) ;  /* 0x00000d1000007947 */ /* 0x000fea0003800000 */
.L_x_2044:
[----:B------:R-:W4:Y:S02]  /*32d0*/  LDG.E.U16 R22, [R2.64] ;  /* 0x0000002402167981 */ /* 0x000f24000c1e1500 */
[----:B----4-:R-:W1:Y:S01]  /*32e0*/  I2F.F64.S16 R22, R22 ;  /* 0x0000001600167312 */ /* 0x010e620000101c00 */
[----:B------:R-:W-:Y:S05]  /*32f0*/  BRA `(.L_x_2038) ;  /* 0x00000ce000007947 */ /* 0x000fea0003800000 */
.L_x_2040:
[----:B------:R-:W-:-:S13]  /*3300*/  ISETP.GT.AND P0, PT, R0, 0x6, PT ;  /* 0x000000060000780c */ /* 0x000fda0003f04270 */
[----:B------:R-:W-:Y:S05]  /*3310*/  @P0 BRA `(.L_x_2046) ;  /* 0x000000d000000947 */ /* 0x000fea0003800000 */
[----:B------:R-:W-:-:S13]  /*3320*/  ISETP.NE.AND P0, PT, R0, 0x5, PT ;  /* 0x000000050000780c */ /* 0x000fda0003f05270 */
[----:B------:R-:W-:Y:S05]  /*3330*/  @!P0 BRA `(.L_x_2047) ;  /* 0x0000006000008947 */ /* 0x000fea0003800000 */
[----:B------:R-:W-:-:S13]  /*3340*/  ISETP.NE.AND P0, PT, R0, 0x6, PT ;  /* 0x000000060000780c */ /* 0x000fda0003f05270 */
[----:B------:R-:W-:Y:S05]  /*3350*/  @P0 BRA `(.L_x_2043) ;  /* 0x00000af000000947 */ /* 0x000fea0003800000 */
[----:B------:R-:W4:Y:S02]  /*3360*/  LDG.E R22, [R2.64] ;  /* 0x0000002402167981 */ /* 0x000f24000c1e1900 */
[----:B----4-:R-:W-:-:S06]  /*3370*/  FMUL.FTZ R22, R22, 1 ;  /* 0x3f80000016167820 */ /* 0x010fcc0000410000 */
[----:B------:R-:W1:Y:S01]  /*3380*/  F2F.F64.F32 R22, R22 ;  /* 0x0000001600167310 */ /* 0x000e620000201800 */
[----:B------:R-:W-:Y:S05]  /*3390*/  BRA `(.L_x_2038) ;  /* 0x00000c4000007947 */ /* 0x000fea0003800000 */
.L_x_2047:
[----:B------:R-:W4:Y:S02]  /*33a0*/  LDG.E.U16 R0, [R2.64] ;  /* 0x0000002402007981 */ /* 0x000f24000c1e1500 */
[----:B----4-:R-:W-:-:S05]  /*33b0*/  HADD2.F32 R0, -RZ, R0.H0_H0 ;  /* 0x20000000ff007230 */ /* 0x010fca0000004100 */
[----:B------:R-:W-:-:S04]  /*33c0*/  FMUL.FTZ R0, R0, 1 ;  /* 0x3f80000000007820 */ /* 0x000fc80000410000 */
[----:B------:R1:W4:Y:S01]  /*33d0*/  F2F.F64.F32 R22, R0 ;  /* 0x0000000000167310 */ /* 0x0003220000201800 */
[----:B------:R-:W-:Y:S05]  /*33e0*/  BRA `(.L_x_2038) ;  /* 0x00000bf000007947 */ /* 0x000fea0003800000 */
.L_x_2046:
[----:B------:R-:W-:-:S13]  /*33f0*/  ISETP.NE.AND P0, PT, R0, 0x7, PT ;  /* 0x000000070000780c */ /* 0x000fda0003f05270 */
[----:B------:R-:W-:Y:S05]  /*3400*/  @!P0 BRA `(.L_x_2048) ;  /* 0x000000d000008947 */ /* 0x000fea0003800000 */
        /* <DEDUP_REMOVED lines=8> */
.L_x_2049:
[----:B------:R-:W4:Y:S02]  /*3490*/  LDG.E.U16 R2, [R2.64] ;  /* 0x0000002402027981 */ /* 0x000f24000c1e1500 */
[----:B----4-:R-:W-:-:S05]  /*34a0*/  HADD2.F32 R0, -RZ, R2.H0_H0 ;  /* 0x20000002ff007230 */ /* 0x010fca0000004100 */
[----:B------:R-:W-:-:S04]  /*34b0*/  FMUL.FTZ R0, R0, 1 ;  /* 0x3f80000000007820 */ /* 0x000fc80000410000 */
[----:B------:R1:W4:Y:S01]  /*34c0*/  F2F.F64.F32 R22, R0 ;  /* 0x0000000000167310 */ /* 0x0003220000201800 */
[----:B------:R-:W-:Y:S05]  /*34d0*/  BRA `(.L_x_2038) ;  /* 0x00000b0000007947 */ /* 0x000fea0003800000 */
.L_x_2048:
[----:B------:R1:W5:Y:S01]  /*34e0*/  LDG.E R23, [R2.64+0x4] ;  /* 0x0000042402177981 */ /* 0x000362000c1e1900 */
[----:B------:R-:W-:Y:S05]  /*34f0*/  BRA `(.L_x_2038) ;  /* 0x00000ae000007947 */ /* 0x000fea0003800000 */
.L_x_2039:
        /* <DEDUP_REMOVED lines=8> */
[----:B------:R-:W4:Y:S02]  /*3580*/  LDG.E.U8 R2, [R2.64] ;  /* 0x0000002402027981 */ /* 0x000f24000c1e1100 */
[----:B----4-:R-:W-:-:S04]  /*3590*/  ISETP.NE.AND P0, PT, R2, RZ, PT ;  /* 0x000000ff0200720c */ /* 0x010fc80003f05270 */
[----:B------:R-:W-:Y:S01]  /*35a0*/  FSEL R23, RZ, 1.875, !P0 ;  /* 0x3ff00000ff177808 */ /* 0x000fe20004000000 */
[----:B------:R-:W-:Y:S05]  /*35b0*/  BRA `(.L_x_2038) ;  /* 0x00000a2000007947 */ /* 0x000fea0003800000 */
.L_x_2052:
[----:B------:R1:W5:Y:S01]  /*35c0*/  LDG.E R23, [R2.64+0x4] ;  /* 0x0000042402177981 */ /* 0x000362000c1e1900 */
[----:B------:R-:W-:Y:S05]  /*35d0*/  BRA `(.L_x_2038) ;  /* 0x00000a0000007947 */ /* 0x000fea0003800000 */
.L_x_2051:
[----:B------:R-:W-:-:S13]  /*35e0*/  ISETP.NE.AND P0, PT, R0, 0xf, PT ;  /* 0x0000000f0000780c */ /* 0x000fda0003f05270 */
[----:B------:R-:W-:Y:S05]  /*35f0*/  @!P0 BRA `(.L_x_2053) ;  /* 0x0000029000008947 */ /* 0x000fea0003800000 */
[----:B------:R-:W-:-:S13]  /*3600*/  ISETP.NE.AND P0, PT, R0, 0x17, PT ;  /* 0x000000170000780c */ /* 0x000fda0003f05270 */
[----:B------:R-:W-:Y:S05]  /*3610*/  @!P0 BRA `(.L_x_2054) ;  /* 0x0000018000008947 */ /* 0x000fea0003800000 */
[----:B------:R-:W-:-:S13]  /*3620*/  ISETP.NE.AND P0, PT, R0, 0x18, PT ;  /* 0x000000180000780c */ /* 0x000fda0003f05270 */
[----:B------:R-:W-:Y:S05]  /*3630*/  @P0 BRA `(.L_x_2043) ;  /* 0x0000081000000947 */ /* 0x000fea0003800000 */
[----:B------:R-:W4:Y:S01]  /*3640*/  LDG.E.U8 R0, [R2.64] ;  /* 0x0000002402007981 */ /* 0x000f22000c1e1100 */
[----:B------:R-:W-:Y:S02]  /*3650*/  IMAD.MOV.U32 R8, RZ, RZ, -0x800000 ;  /* 0xff800000ff087424 */ /* 0x000fe400078e00ff */
[----:B----4-:R-:W-:-:S05]  /*3660*/  IMAD.SHL.U32 R0, R0, 0x1000000, RZ ;  /* 0x0100000000007824 */ /* 0x010fca00078e00ff */
        /* <DEDUP_REMOVED lines=19> */
.L_x_2054:
[----:B------:R-:W4:Y:S02]  /*37a0*/  LDG.E.U8 R2, [R2.64] ;  /* 0x0000002402027981 */ /* 0x000f24000c1e1100 */
[C---:B----4-:R-:W-:Y:S02]  /*37b0*/  IMAD.SHL.U32 R0, R2.reuse, 0x2000000, RZ ;  /* 0x0200000002007824 */ /* 0x050fe400078e00ff */
        /* <DEDUP_REMOVED lines=13> */
.L_x_2053:
[----:B------:R-:W4:Y:S02]  /*3890*/  LDG.E.U16 R0, [R2.64] ;  /* 0x0000002402007981 */ /* 0x000f24000c1e1500 */
[----:B----4-:R-:W-:-:S05]  /*38a0*/  PRMT R0, RZ, 0x5410, R0 ;  /* 0x00005410ff007816 */ /* 0x010fca0000000000 */
[----:B------:R-:W-:-:S04]  /*38b0*/  FMUL.FTZ R0, R0, 1 ;  /* 0x3f80000000007820 */ /* 0x000fc80000410000 */
[----:B------:R1:W4:Y:S01]  /*38c0*/  F2F.F64.F32 R22, R0 ;  /* 0x0000000000167310 */ /* 0x0003220000201800 */
[----:B------:R-:W-:Y:S05]  /*38d0*/  BRA `(.L_x_2038) ;  /* 0x0000070000007947 */ /* 0x000fea0003800000 */
.L_x_2050:
        /* <DEDUP_REMOVED lines=8> */
[----:B------:R-:W4:Y:S02]  /*3960*/  LDG.E.U16 R22, [R2.64] ;  /* 0x0000002402167981 */ /* 0x000f24000c1e1500 */
[----:B----4-:R-:W1:Y:S01]  /*3970*/  I2F.F64.U16 R22, R22 ;  /* 0x0000001600167312 */ /* 0x010e620000101800 */
[----:B------:R-:W-:Y:S05]  /*3980*/  BRA `(.L_x_2038) ;  /* 0x0000065000007947 */ /* 0x000fea0003800000 */
.L_x_2057:
[----:B------:R-:W4:Y:S01]  /*3990*/  LDG.E.U8 R2, [R2.64] ;  /* 0x0000002402027981 */ /* 0x000f22000c1e1100 */
[----:B------:R-:W-:Y:S01]  /*39a0*/  BSSY B0, `(.L_x_2058) ;  /* 0x0000018000007945 */ /* 0x000fe20003800000 */
[----:B------:R-:W-:Y:S01]  /*39b0*/  IMAD.MOV.U32 R0, RZ, RZ, RZ ;  /* 0x000000ffff007224 */ /* 0x000fe200078e00ff */
[----:B----4-:R-:W-:-:S13]  /*39c0*/  ISETP.NE.AND P0, PT, R2, RZ, PT ;  /* 0x000000ff0200720c */ /* 0x010fda0003f05270 */
        /* <DEDUP_REMOVED lines=17> */
.L_x_2061:
[----:B------:R-:W-:Y:S05]  /*3ae0*/  BSYNC B1 ;  /* 0x0000000000017941 */ /* 0x000fea0003800000 */
.L_x_2060:
[----:B------:R-:W-:Y:S01]  /*3af0*/  LEA R3, R0, 0x3b800000, 0x17 ;  /* 0x3b80000000037811 */ /* 0x000fe200078eb8ff */
[----:B------:R-:W-:-:S05]  /*3b00*/  IMAD.SHL.U32 R0, R2, 0x100000, RZ ;  /* 0x0010000002007824 */ /* 0x000fca00078e00ff */
[----:B------:R-:W-:Y:S02]  /*3b10*/  LOP3.LUT R0, R3, R0, R4, 0xfe, !PT ;  /* 0x0000000003007212 */ /* 0x000fe400078efe04 */
.L_x_2059:
[----:B------:R-:W-:Y:S05]  /*3b20*/  BSYNC B0 ;  /* 0x0000000000007941 */ /* 0x000fea0003800000 */
.L_x_2058:
[----:B------:R-:W-:-:S04]  /*3b30*/  FMUL.FTZ R0, R0, 1 ;  /* 0x3f80000000007820 */ /* 0x000fc80000410000 */
[----:B------:R1:W4:Y:S01]  /*3b40*/  F2F.F64.F32 R22, R0 ;  /* 0x0000000000167310 */ /* 0x0003220000201800 */
[----:B------:R-:W-:Y:S05]  /*3b50*/  BRA `(.L_x_2038) ;  /* 0x0000048000007947 */ /* 0x000fea0003800000 */
.L_x_2056:
        /* <DEDUP_REMOVED lines=21> */
.L_x_2065:
[----:B------:R-:W-:Y:S05]  /*3cb0*/  BSYNC B1 ;  /* 0x0000000000017941 */ /* 0x000fea0003800000 */
.L_x_2064:
[----:B------:R-:W-:Y:S01]  /*3cc0*/  LEA R3, R0, 0x37800000, 0x17 ;  /* 0x3780000000037811 */ /* 0x000fe200078eb8ff */
[----:B------:R-:W-:-:S05]  /*3cd0*/  IMAD.SHL.U32 R0, R2, 0x200000, RZ ;  /* 0x0020000002007824 */ /* 0x000fca00078e00ff */
[----:B------:R-:W-:Y:S02]  /*3ce0*/  LOP3.LUT R0, R3, R0, R4, 0xfe, !PT ;  /* 0x0000000003007212 */ /* 0x000fe400078efe04 */
.L_x_2063:
[----:B------:R-:W-:Y:S05]  /*3cf0*/  BSYNC B0 ;  /* 0x0000000000007941 */ /* 0x000fea0003800000 */
.L_x_2062:
[----:B------:R-:W-:-:S04]  /*3d00*/  FMUL.FTZ R0, R0, 1 ;  /* 0x3f80000000007820 */ /* 0x000fc80000410000 */
[----:B------:R1:W4:Y:S01]  /*3d10*/  F2F.F64.F32 R22, R0 ;  /* 0x0000000000167310 */ /* 0x0003220000201800 */
[----:B------:R-:W-:Y:S05]  /*3d20*/  BRA `(.L_x_2038) ;  /* 0x000002b000007947 */ /* 0x000fea0003800000 */
.L_x_2055:
[----:B------:R-:W-:-:S13]  /*3d30*/  ISETP.NE.AND P0, PT, R0, 0x1c, PT ;  /* 0x0000001c0000780c */ /* 0x000fda0003f05270 */
[----:B------:R-:W-:Y:S05]  /*3d40*/  @!P0 BRA `(.L_x_2066) ;  /* 0x0000027000008947 */ /* 0x000fea0003800000 */
[----:B------:R-:W-:-:S13]  /*3d50*/  ISETP.NE.AND P0, PT, R0, 0x1d, PT ;  /* 0x0000001d0000780c */ /* 0x000fda0003f05270 */
[----:B------:R-:W-:Y:S05]  /*3d60*/  @!P0 BRA `(.L_x_2067) ;  /* 0x0000022000008947 */ /* 0x000fea0003800000 */
[----:B------:R-:W-:-:S13]  /*3d70*/  ISETP.NE.AND P0, PT, R0, 0x2c, PT ;  /* 0x0000002c0000780c */ /* 0x000fda0003f05270 */
[----:B------:R-:W-:Y:S05]  /*3d80*/  @P0 BRA `(.L_x_2043) ;  /* 0x000000c000000947 */ /* 0x000fea0003800000 */
[----:B------:R-:W4:Y:S01]  /*3d90*/  LDG.E.U8 R2, [R2.64] ;  /* 0x0000002402027981 */ /* 0x000f22000c1e1100 */
[----:B------:R-:W-:Y:S01]  /*3da0*/  BSSY B0, `(.L_x_2068) ;  /* 0x0000007000007945 */ /* 0x000fe20003800000 */
[----:B------:R-:W-:Y:S01]  /*3db0*/  IMAD.MOV.U32 R0, RZ, RZ, 0x400000 ;  /* 0x00400000ff007424 */ /* 0x000fe200078e00ff */
[----:B----4-:R-:W-:-:S13]  /*3dc0*/  ISETP.NE.AND P0, PT, R2, RZ, PT ;  /* 0x000000ff0200720c */ /* 0x010fda0003f05270 */
[----:B------:R-:W-:Y:S05]  /*3dd0*/  @!P0 BRA `(.L_x_2069) ;  /* 0x0000003000008947 */ /* 0x000fea0003800000 */
[----:B------:R-:W-:-:S13]  /*3de0*/  ISETP.NE.AND P0, PT, R2, 0xff, PT ;  /* 0x000000ff0200780c */ /* 0x000fda0003f05270 */
[----:B------:R-:W-:Y:S02]  /*3df0*/  @!P0 IMAD.MOV.U32 R0, RZ, RZ, 0x7f800001 ;  /* 0x7f800001ff008424 */ /* 0x000fe400078e00ff */
[----:B------:R-:W-:Y:S02]  /*3e00*/  @P0 IMAD.SHL.U32 R0, R2, 0x800000, RZ ;  /* 0x0080000002000824 */ /* 0x000fe400078e00ff */
.L_x_2069:
[----:B------:R-:W-:Y:S05]  /*3e10*/  BSYNC B0 ;  /* 0x0000000000007941 */ /* 0x000fea0003800000 */
.L_x_2068:
[----:B------:R-:W-:-:S04]  /*3e20*/  FMUL.FTZ R0, R0, 1 ;  /* 0x3f80000000007820 */ /* 0x000fc80000410000 */
[----:B------:R1:W4:Y:S01]  /*3e30*/  F2F.F64.F32 R22, R0 ;  /* 0x0000000000167310 */ /* 0x0003220000201800 */
[----:B------:R-:W-:Y:S05]  /*3e40*/  BRA `(.L_x_2038) ;  /* 0x0000019000007947 */ /* 0x000fea0003800000 */
.L_x_2043:
        /* <DEDUP_REMOVED lines=18> */
[----:B0-23-5:R-:W-:Y:S05]  /*3f70*/  CALL.ABS.NOINC R2 ;  /* 0x0000000002007343 */ /* 0x02dfea0003c00000 */
[----:B------:R-:W-:Y:S05]  /*3f80*/  BRA `(.L_x_2038) ;  /* 0x0000005000007947 */ /* 0x000fea0003800000 */
.L_x_2067:
[----:B------:R-:W4:Y:S02]  /*3f90*/  LDG.E.64 R2, [R2.64] ;  /* 0x0000002402027981 */ /* 0x000f24000c1e1b00 */
[----:B----4-:R1:W4:Y:S01]  /*3fa0*/  I2F.F64.U64 R22, R2 ;  /* 0x0000000200167312 */ /* 0x0103220000301800 */
[----:B------:R-:W-:Y:S05]  /*3fb0*/  BRA `(.L_x_2038) ;  /* 0x0000002000007947 */ /* 0x000fea0003800000 */
.L_x_2066:
[----:B------:R-:W4:Y:S02]  /*3fc0*/  LDG.E R22, [R2.64] ;  /* 0x0000002402167981 */ /* 0x000f24000c1e1900 */
[----:B----4-:R-:W1:Y:S02]  /*3fd0*/  I2F.F64.U32 R22, R22 ;  /* 0x0000001600167312 */ /* 0x010e640000201800 */
.L_x_2038:
[----:B------:R-:W-:Y:S05]  /*3fe0*/  BSYNC B6 ;  /* 0x0000000000067941 */ /* 0x000fea0003800000 */
.L_x_2037:
[----:B-1----:R-:W1:Y:S01]  /*3ff0*/  S2R R2, SR_TID.X ;  /* 0x0000000000027919 */ /* 0x002e620000002100 */
[----:B------:R-:W0:Y:S01]  /*4000*/  LDC.U8 R18, c[0x0][0x184] ;  /* 0x00006100ff127b82 */ /* 0x000e220000000000 */
[----:B------:R-:W-:Y:S01]  /*4010*/  BSSY B6, `(.L_x_2070) ;  /* 0x000011c000067945 */ /* 0x000fe20003800000 */
[C---:B-1----:R-:W-:Y:S02]  /*4020*/  IADD3 R0, R2.reuse, 0x100, RZ ;  /* 0x0000010002007810 */ /* 0x042fe40007ffe0ff */
[----:B0-----:R-:W-:-:S02]  /*4030*/  IADD3 R4, R2, 0x180, RZ ;  /* 0x0000018002047810 */ /* 0x001fc40007ffe0ff */
[C---:B----4-:R-:W-:Y:S02]  /*4040*/  IADD3 R22, R2.reuse, 0x80, RZ ;  /* 0x0000008002167810 */ /* 0x050fe40007ffe0ff */
[-C--:B------:R-:W-:Y:S02]  /*4050*/  ISETP.GE.AND P3, PT, R2, R17.reuse, PT ;  /* 0x000000110200720c */ /* 0x080fe40003f66270 */
[-C--:B------:R-:W-:Y:S02]  /*4060*/  ISETP.GE.AND P1, PT, R0, R17.reuse, PT ;  /* 0x000000110000720c */ /* 0x080fe40003f26270 */
[-C--:B------:R-:W-:Y:S02]  /*4070*/  ISETP.GE.AND P2, PT, R4, R17.reuse, PT ;  /* 0x000000110400720c */ /* 0x080fe40003f46270 */
[----:B------:R-:W-:-:S07]  /*4080*/  ISETP.GE.AND P0, PT, R22, R17, PT ;  /* 0x000000111600720c */ /* 0x000fce0003f06270 */
[----:B-----5:R-:W-:Y:S02]  /*4090*/  @!P3 SHF.R.U32.HI R5, RZ, 0x1f, R19 ;  /* 0x0000001fff05b819 */ /* 0x020fe40000011613 */
[----:B---3--:R-:W-:Y:S02]  /*40a0*/  @!P1 SHF.R.U32.HI R19, RZ, 0x1f, R27 ;  /* 0x0000001fff139819 */ /* 0x008fe4000001161b */
[----:B------:R-:W-:Y:S02]  /*40b0*/  @!P2 SHF.R.U32.HI R23, RZ, 0x1f, R23 ;  /* 0x0000001fff17a819 */ /* 0x000fe40000011617 */
[----:B--2---:R-:W-:Y:S01]  /*40c0*/  @!P0 SHF.R.U32.HI R24, RZ, 0x1f, R25 ;  /* 0x0000001fff188819 */ /* 0x004fe20000011619 */
        /* <DEDUP_REMOVED lines=20> */
.L_x_2075:
[----:B------:R0:W-:Y:S01]  /*4210*/  STG.E.U8 [R8.64], R5 ;  /* 0x0000000508007986 */ /* 0x0001e2000c101124 */
[----:B------:R-:W-:Y:S01]  /*4220*/  IMAD.MOV.U32 R2, RZ, RZ, R22 ;  /* 0x000000ffff027224 */ /* 0x000fe200078e0016 */
[----:B------:R-:W-:Y:S05]  /*4230*/  BRA `(.L_x_2071) ;  /* 0x00000f9000007947 */ /* 0x000fea0003800000 */
.L_x_2074:
        /* <DEDUP_REMOVED lines=12> */
.L_x_2078:
[----:B------:R-:W-:Y:S01]  /*4300*/  PRMT R3, R5, 0x8880, RZ ;  /* 0x0000888005037816 */ /* 0x000fe200000000ff */
[----:B------:R-:W-:-:S04]  /*4310*/  IMAD.MOV.U32 R2, RZ, RZ, R22 ;  /* 0x000000ffff027224 */ /* 0x000fc800078e0016 */
[----:B------:R0:W-:Y:S01]  /*4320*/  STG.E [R8.64], R3 ;  /* 0x0000000308007986 */ /* 0x0001e2000c101924 */
[----:B------:R-:W-:Y:S05]  /*4330*/  BRA `(.L_x_2071) ;  /* 0x00000e9000007947 */ /* 0x000fea0003800000 */
.L_x_2077:
[----:B------:R-:W-:Y:S01]  /*4340*/  PRMT R3, R5, 0x8880, RZ ;  /* 0x0000888005037816 */ /* 0x000fe200000000ff */
[----:B------:R-:W-:-:S03]  /*4350*/  IMAD.MOV.U32 R2, RZ, RZ, R22 ;  /* 0x000000ffff027224 */ /* 0x000fc600078e0016 */
[----:B------:R-:W-:-:S05]  /*4360*/  PRMT R3, R3, 0x7710, RZ ;  /* 0x0000771003037816 */ /* 0x000fca00000000ff */
[----:B------:R0:W-:Y:S01]  /*4370*/  STG.E.U16 [R8.64], R3 ;  /* 0x0000000308007986 */ /* 0x0001e2000c101524 */
[----:B------:R-:W-:Y:S05]  /*4380*/  BRA `(.L_x_2071) ;  /* 0x00000e4000007947 */ /* 0x000fea0003800000 */
.L_x_2073:
        /* <DEDUP_REMOVED lines=10> */
.L_x_2080:
[----:B------:R-:W0:Y:S01]  /*4430*/  I2F.S8 R0, R5 ;  /* 0x0000000500007306 */ /* 0x000e220000001400 */
[----:B------:R-:W-:Y:S01]  /*4440*/  IMAD.MOV.U32 R2, RZ, RZ, R22 ;  /* 0x000000ffff027224 */ /* 0x000fe200078e0016 */
[----:B0-----:R-:W-:-:S05]  /*4450*/  F2FP.PACK_AB R0, RZ, R0 ;  /* 0x00000000ff00723e */ /* 0x001fca00000000ff */
[----:B------:R0:W-:Y:S01]  /*4460*/  STG.E.U16 [R8.64], R0 ;  /* 0x0000000008007986 */ /* 0x0001e2000c101524 */
[----:B------:R-:W-:Y:S05]  /*4470*/  BRA `(.L_x_2071) ;  /* 0x00000d5000007947 */ /* 0x000fea0003800000 */
.L_x_2079:
        /* <DEDUP_REMOVED lines=11> */
.L_x_2082:
[----:B------:R-:W0:Y:S01]  /*4530*/  I2F.S8 R5, R5 ;  /* 0x0000000500057306 */ /* 0x000e220000001400 */
[----:B------:R-:W-:Y:S01]  /*4540*/  IMAD.MOV.U32 R2, RZ, RZ, R22 ;  /* 0x000000ffff027224 */ /* 0x000fe200078e0016 */
[----:B0-----:R-:W-:-:S04]  /*4550*/  F2FP.PACK_AB R3, RZ, R5 ;  /* 0x00000005ff03723e */ /* 0x001fc800000000ff */
[----:B------:R-:W-:-:S05]  /*4560*/  PRMT R3, R3, 0x5410, RZ ;  /* 0x0000541003037816 */ /* 0x000fca00000000ff */
[----:B------:R0:W-:Y:S01]  /*4570*/  STG.E [R8.64], R3 ;  /* 0x0000000308007986 */ /* 0x0001e2000c101924 */
[----:B------:R-:W-:Y:S05]  /*4580*/  BRA `(.L_x_2071) ;  /* 0x00000c4000007947 */ /* 0x000fea0003800000 */
.L_x_2081:
[----:B------:R-:W-:Y:S01]  /*4590*/  PRMT R4, R5, 0x8880, RZ ;  /* 0x0000888005047816 */ /* 0x000fe200000000ff */
[----:B------:R-:W-:-:S03]  /*45a0*/  IMAD.MOV.U32 R2, RZ, RZ, R22 ;  /* 0x000000ffff027224 */ /* 0x000fc600078e0016 */
[----:B------:R-:W-:-:S06]  /*45b0*/  PRMT R4, R4, 0x7710, RZ ;  /* 0x0000771004047816 */ /* 0x000fcc00000000ff */
[----:B------:R-:W0:Y:S02]  /*45c0*/  I2F.F64.S16 R4, R4 ;  /* 0x0000000400047312 */ /* 0x000e240000101c00 */
[----:B0-----:R0:W-:Y:S01]  /*45d0*/  STG.E.64 [R8.64], R4 ;  /* 0x0000000408007986 */ /* 0x0011e2000c101b24 */
[----:B------:R-:W-:Y:S05]  /*45e0*/  BRA `(.L_x_2071) ;  /* 0x00000be000007947 */ /* 0x000fea0003800000 */
.L_x_2072:
        /* <DEDUP_REMOVED lines=13> */
.L_x_2085:
[----:B------:R-:W-:Y:S01]  /*46c0*/  PRMT R4, R5, 0x8880, RZ ;  /* 0x0000888005047816 */ /* 0x000fe200000000ff */
[----:B------:R-:W-:Y:S01]  /*46d0*/  CS2R R6, SRZ ;  /* 0x0000000000067805 */ /* 0x000fe2000001ff00 */
[----:B------:R-:W-:Y:S02]  /*46e0*/  IMAD.MOV.U32 R2, RZ, RZ, R22 ;  /* 0x000000ffff027224 */ /* 0x000fe400078e0016 */
[----:B------:R-:W-:-:S06]  /*46f0*/  PRMT R4, R4, 0x7710, RZ ;  /* 0x0000771004047816 */ /* 0x000fcc00000000ff */
[----:B------:R-:W0:Y:S02]  /*4700*/  I2F.F64.S16 R4, R4 ;  /* 0x0000000400047312 */ /* 0x000e240000101c00 */
[----:B0-----:R0:W-:Y:S01]  /*4710*/  STG.E.128 [R8.64], R4 ;  /* 0x0000000408007986 */ /* 0x0011e2000c101d24 */
[----:B------:R-:W-:Y:S05]  /*4720*/  BRA `(.L_x_2071) ;  /* 0x00000aa000007947 */ /* 0x000fea0003800000 */
.L_x_2084:
        /* <DEDUP_REMOVED lines=21> */
.L_x_2089:
[----:B------:R-:W-:Y:S05]  /*4880*/  BSYNC B0 ;  /* 0x0000000000007941 */ /* 0x000fea0003800000 */
.L_x_2088:
[----:B------:R-:W-:Y:S01]  /*4890*/  LOP3.LUT R3, R0, R3, RZ, 0xfc, !PT ;  /* 0x0000000300037212 */ /* 0x000fe200078efcff */
[----:B------:R-:W-:-:S04]  /*48a0*/  IMAD.MOV.U32 R2, RZ, RZ, R22 ;  /* 0x000000ffff027224 */ /* 0x000fc800078e0016 */
[----:B------:R0:W-:Y:S01]  /*48b0*/  STG.E.U8 [R8.64], R3 ;  /* 0x0000000308007986 */ /* 0x0001e2000c101124 */
[----:B------:R-:W-:Y:S05]  /*48c0*/  BRA `(.L_x_2071) ;  /* 0x0000090000007947 */ /* 0x000fea0003800000 */
.L_x_2087:
        /* <DEDUP_REMOVED lines=13> */
.L_x_2091:
[----:B------:R-:W-:Y:S01]  /*49a0*/  IMAD.MOV.U32 R0, RZ, RZ, 0x7f ;  /* 0x0000007fff007424 */ /* 0x000fe200078e00ff */
[----:B------:R-:W-:-:S04]  /*49b0*/  ISETP.GT.U32.AND P0, PT, R2, 0x7f800000, PT ;  /* 0x7f8000000200780c */ /* 0x000fc80003f04070 */
[----:B------:R-:W-:-:S04]  /*49c0*/  SEL R0, R0, 0x7c, P0 ;  /* 0x0000007c00007807 */ /* 0x000fc80000000000 */
.L_x_2092:
[----:B------:R-:W-:Y:S05]  /*49d0*/  BSYNC B0 ;  /* 0x0000000000007941 */ /* 0x000fea0003800000 */
.L_x_2090:
[----:B------:R-:W-:-:S04]  /*49e0*/  LOP3.LUT R2, R5, 0x80000000, RZ, 0xc0, !PT ;  /* 0x8000000005027812 */ /* 0x000fc800078ec0ff */
[----:B------:R-:W-:Y:S01]  /*49f0*/  SHF.R.U32.HI R3, RZ, 0x18, R2 ;  /* 0x00000018ff037819 */ /* 0x000fe20000011602 */
[----:B------:R-:W-:-:S03]  /*4a00*/  IMAD.MOV.U32 R2, RZ, RZ, R22 ;  /* 0x000000ffff027224 */ /* 0x000fc600078e0016 */
[----:B------:R-:W-:-:S05]  /*4a10*/  LOP3.LUT R3, R0, R3, RZ, 0xfc, !PT ;  /* 0x0000000300037212 */ /* 0x000fca00078efcff */
[----:B------:R0:W-:Y:S01]  /*4a20*/  STG.E.U8 [R8.64], R3 ;  /* 0x0000000308007986 */ /* 0x0001e2000c101124 */
[----:B------:R-:W-:Y:S05]  /*4a30*/  BRA `(.L_x_2071) ;  /* 0x0000079000007947 */ /* 0x000fea0003800000 */
.L_x_2086:
[----:B------:R-:W0:Y:S01]  /*4a40*/  I2F.S8 R0, R5 ;  /* 0x0000000500007306 */ /* 0x000e220000001400 */
[----:B------:R-:W-:Y:S01]  /*4a50*/  IMAD.MOV.U32 R2, RZ, RZ, R22 ;  /* 0x000000ffff027224 */ /* 0x000fe200078e0016 */
[----:B0-----:R-:W-:-:S05]  /*4a60*/  F2FP.BF16.PACK_AB R0, RZ, R0 ;  /* 0x00000000ff00723e */ /* 0x001fca00000010ff */
[----:B------:R0:W-:Y:S01]  /*4a70*/  STG.E.U16 [R8.64], R0 ;  /* 0x0000000008007986 */ /* 0x0001e2000c101524 */
[----:B------:R-:W-:Y:S05]  /*4a80*/  BRA `(.L_x_2071) ;  /* 0x0000074000007947 */ /* 0x000fea0003800000 */
.L_x_2083:
        /* <DEDUP_REMOVED lines=13> */
.L_x_2095:
        /* <DEDUP_REMOVED lines=17> */
.L_x_2098:
[----:B------:R-:W-:-:S04]  /*4c70*/  LOP3.LUT R2, R5, 0x80000000, RZ, 0xc0, !PT ;  /* 0x8000000005027812 */ /* 0x000fc800078ec0ff */
[----:B------:R-:W-:-:S04]  /*4c80*/  SHF.R.U32.HI R3, RZ, 0x18, R2 ;  /* 0x00000018ff037819 */ /* 0x000fc80000011602 */
[----:B------:R-:W-:-:S04]  /*4c90*/  LOP3.LUT R0, R0, R3, RZ, 0xfc, !PT ;  /* 0x0000000300007212 */ /* 0x000fc800078efcff */
[----:B------:R-:W-:Y:S02]  /*4ca0*/  PRMT R4, R0, 0x7610, R4 ;  /* 0x0000761000047816 */ /* 0x000fe40000000004 */
.L_x_2097:
[----:B------:R-:W-:Y:S05]  /*4cb0*/  BSYNC B0 ;  /* 0x0000000000007941 */ /* 0x000fea0003800000 */
.L_x_2096:
[----:B------:R0:W-:Y:S01]  /*4cc0*/  STG.E.U8 [R8.64], R4 ;  /* 0x0000000408007986 */ /* 0x0001e2000c101124 */
[----:B------:R-:W-:Y:S01]  /*4cd0*/  IMAD.MOV.U32 R2, RZ, RZ, R22 ;  /* 0x000000ffff027224 */ /* 0x000fe200078e0016 */
[----:B------:R-:W-:Y:S05]  /*4ce0*/  BRA `(.L_x_2071) ;  /* 0x000004e000007947 */ /* 0x000fea0003800000 */
.L_x_2094:
        /* <DEDUP_REMOVED lines=17> */
.L_x_2101:
[----:B------:R-:W-:-:S04]  /*4e00*/  LOP3.LUT R2, R5, 0x80000000, RZ, 0xc0, !PT ;  /* 0x8000000005027812 */ /* 0x000fc800078ec0ff */
[----:B------:R-:W-:-:S04]  /*4e10*/  SHF.R.U32.HI R3, RZ, 0x18, R2 ;  /* 0x00000018ff037819 */ /* 0x000fc80000011602 */
[----:B------:R-:W-:-:S04]  /*4e20*/  LOP3.LUT R0, R0, R3, RZ, 0xfc, !PT ;  /* 0x0000000300007212 */ /* 0x000fc800078efcff */
[----:B------:R-:W-:Y:S02]  /*4e30*/  PRMT R4, R0, 0x7610, R4 ;  /* 0x0000761000047816 */ /* 0x000fe40000000004 */
.L_x_2100:
[----:B------:R-:W-:Y:S05]  /*4e40*/  BSYNC B0 ;  /* 0x0000000000007941 */ /* 0x000fea0003800000 */
.L_x_2099:
[----:B------:R0:W-:Y:S01]  /*4e50*/  STG.E.U8 [R8.64], R4 ;  /* 0x0000000408007986 */ /* 0x0001e2000c101124 */
[----:B------:R-:W-:Y:S01]  /*4e60*/  IMAD.MOV.U32 R2, RZ, RZ, R22 ;  /* 0x000000ffff027224 */ /* 0x000fe200078e0016 */
[----:B------:R-:W-:Y:S05]  /*4e70*/  BRA `(.L_x_2071) ;  /* 0x0000035000007947 */ /* 0x000fea0003800000 */
.L_x_2093:
        /* <DEDUP_REMOVED lines=23> */
.L_x_2076:
        /* <DEDUP_REMOVED lines=21> */
.L_x_2103:
[----:B------:R-:W-:Y:S01]  /*5140*/  PRMT R5, R5, 0x8880, RZ ;  /* 0x0000888005057816 */ /* 0x000fe200000000ff */
[----:B------:R-:W-:-:S04]  /*5150*/  IMAD.MOV.U32 R2, RZ, RZ, R22 ;  /* 0x000000ffff027224 */ /* 0x000fc800078e0016 */
[----:B------:R-:W-:-:S05]  /*5160*/  IMAD.MOV.U32 R4, RZ, RZ, R5 ;  /* 0x000000ffff047224 */ /* 0x000fca00078e0005 */
[----:B------:R-:W-:-:S05]  /*5170*/  SHF.R.S32.HI R5, RZ, 0x1f, R4 ;  /* 0x0000001fff057819 */ /* 0x000fca0000011404 */
[----:B------:R0:W-:Y:S01]  /*5180*/  STG.E.64 [R8.64], R4 ;  /* 0x0000000408007986 */ /* 0x0001e2000c101b24 */
[----:B------:R-:W-:Y:S05]  /*5190*/  BRA `(.L_x_2071) ;  /* 0x0000003000007947 */ /* 0x000fea0003800000 */
.L_x_2102:
[----:B------:R-:W-:Y:S01]  /*51a0*/  PRMT R3, R5, 0x8880, RZ ;  /* 0x0000888005037816 */ /* 0x000fe200000000ff */
[----:B------:R-:W-:-:S04]  /*51b0*/  IMAD.MOV.U32 R2, RZ, RZ, R22 ;  /* 0x000000ffff027224 */ /* 0x000fc800078e0016 */
[----:B------:R0:W-:Y:S03]  /*51c0*/  STG.E [R8.64], R3 ;  /* 0x0000000308007986 */ /* 0x0001e6000c101924 */
.L_x_2071:
[----:B------:R-:W-:Y:S05]  /*51d0*/  BSYNC B6 ;  /* 0x0000000000067941 */ /* 0x000fea0003800000 */
.L_x_2070:
        /* <DEDUP_REMOVED lines=21> */
.L_x_2109:
[----:B------:R0:W-:Y:S01]  /*5330*/  STG.E.U8 [R8.64], R24 ;  /* 0x0000001808007986 */ /* 0x0001e2000c101124 */
[----:B------:R-:W-:Y:S05]  /*5340*/  BRA `(.L_x_2111) ;  /* 0x00000e3000007947 */ /* 0x000fea0003800000 */
.L_x_2108:
        /* <DEDUP_REMOVED lines=10> */
.L_x_2113:
[----:B------:R-:W-:-:S05]  /*53f0*/  PRMT R3, R24, 0x8880, RZ ;  /* 0x0000888018037816 */ /* 0x000fca00000000ff */
[----:B------:R0:W-:Y:S01]  /*5400*/  STG.E [R8.64], R3 ;  /* 0x0000000308007986 */ /* 0x0001e2000c101924 */
[----:B------:R-:W-:Y:S05]  /*5410*/  BRA `(.L_x_2111) ;  /* 0x00000d6000007947 */ /* 0x000fea0003800000 */
.L_x_2112:
[----:B------:R-:W-:-:S04]  /*5420*/  PRMT R3, R24, 0x8880, RZ ;  /* 0x0000888018037816 */ /* 0x000fc800000000ff */
[----:B------:R-:W-:-:S05]  /*5430*/  PRMT R3, R3, 0x7710, RZ ;  /* 0x0000771003037816 */ /* 0x000fca00000000ff */
[----:B------:R0:W-:Y:S01]  /*5440*/  STG.E.U16 [R8.64], R3 ;  /* 0x0000000308007986 */ /* 0x0001e2000c101524 */
[----:B------:R-:W-:Y:S05]  /*5450*/  BRA `(.L_x_2111) ;  /* 0x00000d2000007947 */ /* 0x000fea0003800000 */
.L_x_2107:
        /* <DEDUP_REMOVED lines=9> */
.L_x_2115:
[----:B------:R-:W0:Y:S02]  /*54f0*/  I2F.S8 R0, R24 ;  /* 0x0000001800007306 */ /* 0x000e240000001400 */
[----:B0-----:R-:W-:-:S05]  /*5500*/  F2FP.PACK_AB R0, RZ, R0 ;  /* 0x00000000ff00723e */ /* 0x001fca00000000ff */
[----:B------:R0:W-:Y:S01]  /*5510*/  STG.E.U16 [R8.64], R0 ;  /* 0x0000000008007986 */ /* 0x0001e2000c101524 */
[----:B------:R-:W-:Y:S05]  /*5520*/  BRA `(.L_x_2111) ;  /* 0x00000c5000007947 */ /* 0x000fea0003800000 */
.L_x_2114:
        /* <DEDUP_REMOVED lines=10> */
.L_x_2117:
[----:B------:R-:W0:Y:S02]  /*55d0*/  I2F.S8 R24, R24 ;  /* 0x0000001800187306 */ /* 0x000e240000001400 */
[----:B0-----:R-:W-:-:S04]  /*55e0*/  F2FP.PACK_AB R3, RZ, R24 ;  /* 0x00000018ff03723e */ /* 0x001fc800000000ff */
[----:B------:R-:W-:-:S05]  /*55f0*/  PRMT R3, R3, 0x5410, RZ ;  /* 0x0000541003037816 */ /* 0x000fca00000000ff */
[----:B------:R0:W-:Y:S01]  /*5600*/  STG.E [R8.64], R3 ;  /* 0x0000000308007986 */ /* 0x0001e2000c101924 */
[----:B------:R-:W-:Y:S05]  /*5610*/  BRA `(.L_x_2111) ;  /* 0x00000b6000007947 */ /* 0x000fea0003800000 */
.L_x_2116:
[----:B------:R-:W-:-:S04]  /*5620*/  PRMT R4, R24, 0x8880, RZ ;  /* 0x0000888018047816 */ /* 0x000fc800000000ff */
[----:B------:R-:W-:-:S06]  /*5630*/  PRMT R4, R4, 0x7710, RZ ;  /* 0x0000771004047816 */ /* 0x000fcc00000000ff */
[----:B------:R-:W0:Y:S02]  /*5640*/  I2F.F64.S16 R4, R4 ;  /* 0x0000000400047312 */ /* 0x000e240000101c00 */
[----:B0-----:R0:W-:Y:S01]  /*5650*/  STG.E.64 [R8.64], R4 ;  /* 0x0000000408007986 */ /* 0x0011e2000c101b24 */
[----:B------:R-:W-:Y:S05]  /*5660*/  BRA `(.L_x_2111) ;  /* 0x00000b1000007947 */ /* 0x000fea0003800000 */
.L_x_2106:
        /* <DEDUP_REMOVED lines=12> */
.L_x_2120:
[----:B------:R-:W-:Y:S01]  /*5730*/  PRMT R4, R24, 0x8880, RZ ;  /* 0x0000888018047816 */ /* 0x000fe200000000ff */
[----:B------:R-:W-:-:S03]  /*5740*/  CS2R R6, SRZ ;  /* 0x0000000000067805 */ /* 0x000fc6000001ff00 */
[----:B------:R-:W-:-:S06]  /*5750*/  PRMT R4, R4, 0x7710, RZ ;  /* 0x0000771004047816 */ /* 0x000fcc00000000ff */
[----:B------:R-:W0:Y:S02]  /*5760*/  I2F.F64.S16 R4, R4 ;  /* 0x0000000400047312 */ /* 0x000e240000101c00 */
[----:B0-----:R0:W-:Y:S01]  /*5770*/  STG.E.128 [R8.64], R4 ;  /* 0x0000000408007986 */ /* 0x0011e2000c101d24 */
[----:B------:R-:W-:Y:S05]  /*5780*/  BRA `(.L_x_2111) ;  /* 0x000009f000007947 */ /* 0x000fea0003800000 */
.L_x_2119:
        /* <DEDUP_REMOVED lines=21> */
.L_x_2124:
[----:B------:R-:W-:Y:S05]  /*58e0*/  BSYNC B0 ;  /* 0x0000000000007941 */ /* 0x000fea0003800000 */
.L_x_2123:
[----:B------:R-:W-:-:S05]  /*58f0*/  LOP3.LUT R5, R0, R5, RZ, 0xfc, !PT ;  /* 0x0000000500057212 */ /* 0x000fca00078efcff */
[----:B------:R0:W-:Y:S01]  /*5900*/  STG.E.U8 [R8.64], R5 ;  /* 0x0000000508007986 */ /* 0x0001e2000c101124 */
[----:B------:R-:W-:Y:S05]  /*5910*/  BRA `(.L_x_2111) ;  /* 0x0000086000007947 */ /* 0x000fea0003800000 */
.L_x_2122:
        /* <DEDUP_REMOVED lines=13> */
.L_x_2126:
[----:B------:R-:W-:Y:S01]  /*59f0*/  IMAD.MOV.U32 R0, RZ, RZ, 0x7f ;  /* 0x0000007fff007424 */ /* 0x000fe200078e00ff */
[----:B------:R-:W-:-:S04]  /*5a00*/  ISETP.GT.U32.AND P0, PT, R3, 0x7f800000, PT ;  /* 0x7f8000000300780c */ /* 0x000fc80003f04070 */
[----:B------:R-:W-:-:S04]  /*5a10*/  SEL R0, R0, 0x7c, P0 ;  /* 0x0000007c00007807 */ /* 0x000fc80000000000 */
.L_x_2127:
[----:B------:R-:W-:Y:S05]  /*5a20*/  BSYNC B0 ;  /* 0x0000000000007941 */ /* 0x000fea0003800000 */
.L_x_2125:
[----:B------:R-:W-:-:S04]  /*5a30*/  LOP3.LUT R3, R5, 0x80000000, RZ, 0xc0, !PT ;  /* 0x8000000005037812 */ /* 0x000fc800078ec0ff */
[----:B------:R-:W-:-:S04]  /*5a40*/  SHF.R.U32.HI R3, RZ, 0x18, R3 ;  /* 0x00000018ff037819 */ /* 0x000fc80000011603 */
[----:B------:R-:W-:-:S05]  /*5a50*/  LOP3.LUT R3, R0, R3, RZ, 0xfc, !PT ;  /* 0x0000000300037212 */ /* 0x000fca00078efcff */
[----:B------:R0:W-:Y:S01]  /*5a60*/  STG.E.U8 [R8.64], R3 ;  /* 0x0000000308007986 */ /* 0x0001e2000c101124 */
[----:B------:R-:W-:Y:S05]  /*5a70*/  BRA `(.L_x_2111) ;  /* 0x0000070000007947 */ /* 0x000fea0003800000 */
.L_x_2121:
[----:B------:R-:W0:Y:S02]  /*5a80*/  I2F.S8 R0, R24 ;  /* 0x0000001800007306 */ /* 0x000e240000001400 */
[----:B0-----:R-:W-:-:S05]  /*5a90*/  F2FP.BF16.PACK_AB R0, RZ, R0 ;  /* 0x00000000ff00723e */ /* 0x001fca00000010ff */
[----:B------:R0:W-:Y:S01]  /*5aa0*/  STG.E.U16 [R8.64], R0 ;  /* 0x0000000008007986 */ /* 0x0001e2000c101524 */
[----:B------:R-:W-:Y:S05]  /*5ab0*/  BRA `(.L_x_2111) ;  /* 0x000006c000007947 */ /* 0x000fea0003800000 */
.L_x_2118:
        /* <DEDUP_REMOVED lines=12> */
.L_x_2130:
        /* <DEDUP_REMOVED lines=17> */
.L_x_2133:
[----:B------:R-:W-:-:S04]  /*5c90*/  LOP3.LUT R3, R5, 0x80000000, RZ, 0xc0, !PT ;  /* 0x8000000005037812 */ /* 0x000fc800078ec0ff */
[----:B------:R-:W-:-:S04]  /*5ca0*/  SHF.R.U32.HI R3, RZ, 0x18, R3 ;  /* 0x00000018ff037819 */ /* 0x000fc80000011603 */
[----:B------:R-:W-:-:S04]  /*5cb0*/  LOP3.LUT R0, R0, R3, RZ, 0xfc, !PT ;  /* 0x0000000300007212 */ /* 0x000fc800078efcff */
[----:B------:R-:W-:Y:S02]  /*5cc0*/  PRMT R4, R0, 0x7610, R4 ;  /* 0x0000761000047816 */ /* 0x000fe40000000004 */
.L_x_2132:
[----:B------:R-:W-:Y:S05]  /*5cd0*/  BSYNC B0 ;  /* 0x0000000000007941 */ /* 0x000fea0003800000 */
.L_x_2131:
[----:B------:R0:W-:Y:S01]  /*5ce0*/  STG.E.U8 [R8.64], R4 ;  /* 0x0000000408007986 */ /* 0x0001e2000c101124 */
[----:B------:R-:W-:Y:S05]  /*5cf0*/  BRA `(.L_x_2111) ;  /* 0x0000048000007947 */ /* 0x000fea0003800000 */
.L_x_2129:
        /* <DEDUP_REMOVED lines=17> */
.L_x_2136:
[----:B------:R-:W-:-:S04]  /*5e10*/  LOP3.LUT R3, R5, 0x80000000, RZ, 0xc0, !PT ;  /* 0x8000000005037812 */ /* 0x000fc800078ec0ff */
[----:B------:R-:W-:-:S04]  /*5e20*/  SHF.R.U32.HI R3, RZ, 0x18, R3 ;  /* 0x00000018ff037819 */ /* 0x000fc80000011603 */
[----:B------:R-:W-:-:S04]  /*5e30*/  LOP3.LUT R0, R0, R3, RZ, 0xfc, !PT ;  /* 0x0000000300007212 */ /* 0x000fc800078efcff */
[----:B------:R-:W-:Y:S02]  /*5e40*/  PRMT R4, R0, 0x7610, R4 ;  /* 0x0000761000047816 */ /* 0x000fe40000000004 */
.L_x_2135:
[----:B------:R-:W-:Y:S05]  /*5e50*/  BSYNC B0 ;  /* 0x0000000000007941 */ /* 0x000fea0003800000 */
.L_x_2134:
[----:B------:R0:W-:Y:S01]  /*5e60*/  STG.E.U8 [R8.64], R4 ;  /* 0x0000000408007986 */ /* 0x0001e2000c101124 */
[----:B------:R-:W-:Y:S05]  /*5e70*/  BRA `(.L_x_2111) ;  /* 0x0000030000007947 */ /* 0x000fea0003800000 */
.L_x_2128:
        /* <DEDUP_REMOVED lines=22> */
.L_x_2110:
        /* <DEDUP_REMOVED lines=20> */
.L_x_2138:
[----:B------:R-:W-:-:S04]  /*6120*/  PRMT R4, R24, 0x8880, RZ ;  /* 0x0000888018047816 */ /* 0x000fc800000000ff */
[----:B------:R-:W-:-:S05]  /*6130*/  SHF.R.S32.HI R5, RZ, 0x1f, R4 ;  /* 0x0000001fff057819 */ /* 0x000fca0000011404 */
[----:B------:R0:W-:Y:S01]  /*6140*/  STG.E.64 [R8.64], R4 ;  /* 0x0000000408007986 */ /* 0x0001e2000c101b24 */
[----:B------:R-:W-:Y:S05]  /*6150*/  BRA `(.L_x_2111) ;  /* 0x0000002000007947 */ /* 0x000fea0003800000 */
.L_x_2137:
[----:B------:R-:W-:-:S05]  /*6160*/  PRMT R3, R24, 0x8880, RZ ;  /* 0x0000888018037816 */ /* 0x000fca00000000ff */
[----:B------:R0:W-:Y:S02]  /*6170*/  STG.E [R8.64], R3 ;  /* 0x0000000308007986 */ /* 0x0001e4000c101924 */
.L_x_2111:
        /* <DEDUP_REMOVED lines=21> */
.L_x_2142:
[----:B------:R0:W-:Y:S01]  /*62d0*/  STG.E.U8 [R8.64], R19 ;  /* 0x0000001308007986 */ /* 0x0001e2000c101124 */
[----:B------:R-:W-:Y:S05]  /*62e0*/  BRA `(.L_x_2144) ;  /* 0x00000e3000007947 */ /* 0x000fea0003800000 */
.L_x_2141:
        /* <DEDUP_REMOVED lines=10> */
.L_x_2146:
[----:B------:R-:W-:-:S05]  /*6390*/  PRMT R3, R19, 0x8880, RZ ;  /* 0x0000888013037816 */ /* 0x000fca00000000ff */
[----:B------:R0:W-:Y:S01]  /*63a0*/  STG.E [R8.64], R3 ;  /* 0x0000000308007986 */ /* 0x0001e2000c101924 */
[----:B------:R-:W-:Y:S05]  /*63b0*/  BRA `(.L_x_2144) ;  /* 0x00000d6000007947 */ /* 0x000fea0003800000 */
.L_x_2145:
[----:B------:R-:W-:-:S04]  /*63c0*/  PRMT R3, R19, 0x8880, RZ ;  /* 0x0000888013037816 */ /* 0x000fc800000000ff */
[----:B------:R-:W-:-:S05]  /*63d0*/  PRMT R3, R3, 0x7710, RZ ;  /* 0x0000771003037816 */ /* 0x000fca00000000ff */
[----:B------:R0:W-:Y:S01]  /*63e0*/  STG.E.U16 [R8.64], R3 ;  /* 0x0000000308007986 */ /* 0x0001e2000c101524 */
[----:B------:R-:W-:Y:S05]  /*63f0*/  BRA `(.L_x_2144) ;  /* 0x00000d2000007947 */ /* 0x000fea0003800000 */
.L_x_2140:
        /* <DEDUP_REMOVED lines=9> */
.L_x_2148:
[----:B------:R-:W0:Y:S02]  /*6490*/  I2F.S8 R0, R19 ;  /* 0x0000001300007306 */ /* 0x000e240000001400 */
[----:B0-----:R-:W-:-:S05]  /*64a0*/  F2FP.PACK_AB R0, RZ, R0 ;  /* 0x00000000ff00723e */ /* 0x001fca00000000ff */
[----:B------:R0:W-:Y:S01]  /*64b0*/  STG.E.U16 [R8.64], R0 ;  /* 0x0000000008007986 */ /* 0x0001e2000c101524 */
[----:B------:R-:W-:Y:S05]  /*64c0*/  BRA `(.L_x_2144) ;  /* 0x00000c5000007947 */ /* 0x000fea0003800000 */
.L_x_2147:
        /* <DEDUP_REMOVED lines=10> */
.L_x_2150:
[----:B------:R-:W0:Y:S02]  /*6570*/  I2F.S8 R19, R19 ;  /* 0x0000001300137306 */ /* 0x000e240000001400 */
[----:B0-----:R-:W-:-:S04]  /*6580*/  F2FP.PACK_AB R3, RZ, R19 ;  /* 0x00000013ff03723e */ /* 0x001fc800000000ff */
[----:B------:R-:W-:-:S05]  /*6590*/  PRMT R3, R3, 0x5410, RZ ;  /* 0x0000541003037816 */ /* 0x000fca00000000ff */
[----:B------:R0:W-:Y:S01]  /*65a0*/  STG.E [R8.64], R3 ;  /* 0x0000000308007986 */ /* 0x0001e2000c101924 */
[----:B------:R-:W-:Y:S05]  /*65b0*/  BRA `(.L_x_2144) ;  /* 0x00000b6000007947 */ /* 0x000fea0003800000 */
.L_x_2149:
[----:B------:R-:W-:-:S04]  /*65c0*/  PRMT R4, R19, 0x8880, RZ ;  /* 0x0000888013047816 */ /* 0x000fc800000000ff */
[----:B------:R-:W-:-:S06]  /*65d0*/  PRMT R4, R4, 0x7710, RZ ;  /* 0x0000771004047816 */ /* 0x000fcc00000000ff */
[----:B------:R-:W0:Y:S02]  /*65e0*/  I2F.F64.S16 R4, R4 ;  /* 0x0000000400047312 */ /* 0x000e240000101c00 */
[----:B0-----:R0:W-:Y:S01]  /*65f0*/  STG.E.64 [R8.64], R4 ;  /* 0x0000000408007986 */ /* 0x0011e2000c101b24 */
[----:B------:R-:W-:Y:S05]  /*6600*/  BRA `(.L_x_2144) ;  /* 0x00000b1000007947 */ /* 0x000fea0003800000 */
.L_x_2139:
        /* <DEDUP_REMOVED lines=12> */
.L_x_2153:
[----:B------:R-:W-:Y:S01]  /*66d0*/  PRMT R4, R19, 0x8880, RZ ;  /* 0x0000888013047816 */ /* 0x000fe200000000ff */
[----:B------:R-:W-:-:S03]  /*66e0*/  CS2R R6, SRZ ;  /* 0x0000000000067805 */ /* 0x000fc6000001ff00 */
[----:B------:R-:W-:-:S06]  /*66f0*/  PRMT R4, R4, 0x7710, RZ ;  /* 0x0000771004047816 */ /* 0x000fcc00000000ff */
[----:B------:R-:W0:Y:S02]  /*6700*/  I2F.F64.S16 R4, R4 ;  /* 0x0000000400047312 */ /* 0x000e240000101c00 */
[----:B0-----:R0:W-:Y:S01]  /*6710*/  STG.E.128 [R8.64], R4 ;  /* 0x0000000408007986 */ /* 0x0011e2000c101d24 */
[----:B------:R-:W-:Y:S05]  /*6720*/  BRA `(.L_x_2144) ;  /* 0x000009f000007947 */ /* 0x000fea0003800000 */
.L_x_2152:
        /* <DEDUP_REMOVED lines=21> */
.L_x_2157:
[----:B------:R-:W-:Y:S05]  /*6880*/  BSYNC B0 ;  /* 0x0000000000007941 */ /* 0x000fea0003800000 */
.L_x_2156:
[----:B------:R-:W-:-:S05]  /*6890*/  LOP3.LUT R5, R0, R5, RZ, 0xfc, !PT ;  /* 0x0000000500057212 */ /* 0x000fca00078efcff */
[----:B------:R0:W-:Y:S01]  /*68a0*/  STG.E.U8 [R8.64], R5 ;  /* 0x0000000508007986 */ /* 0x0001e2000c101124 */
[----:B------:R-:W-:Y:S05]  /*68b0*/  BRA `(.L_x_2144) ;  /* 0x0000086000007947 */ /* 0x000fea0003800000 */
.L_x_2155:
        /* <DEDUP_REMOVED lines=13> */
.L_x_2159:
[----:B------:R-:W-:Y:S01]  /*6990*/  IMAD.MOV.U32 R0, RZ, RZ, 0x7f ;  /* 0x0000007fff007424 */ /* 0x000fe200078e00ff */
[----:B------:R-:W-:-:S04]  /*69a0*/  ISETP.GT.U32.AND P0, PT, R3, 0x7f800000, PT ;  /* 0x7f8000000300780c */ /* 0x000fc80003f04070 */
[----:B------:R-:W-:-:S04]  /*69b0*/  SEL R0, R0, 0x7c, P0 ;  /* 0x0000007c00007807 */ /* 0x000fc80000000000 */
.L_x_2160:
[----:B------:R-:W-:Y:S05]  /*69c0*/  BSYNC B0 ;  /* 0x0000000000007941 */ /* 0x000fea0003800000 */
.L_x_2158:
[----:B------:R-:W-:-:S04]  /*69d0*/  LOP3.LUT R3, R19, 0x80000000, RZ, 0xc0, !PT ;  /* 0x8000000013037812 */ /* 0x000fc800078ec0ff */
[----:B------:R-:W-:-:S04]  /*69e0*/  SHF.R.U32.HI R3, RZ, 0x18, R3 ;  /* 0x00000018ff037819 */ /* 0x000fc80000011603 */
[----:B------:R-:W-:-:S05]  /*69f0*/  LOP3.LUT R3, R0, R3, RZ, 0xfc, !PT ;  /* 0x0000000300037212 */ /* 0x000fca00078efcff */
[----:B------:R0:W-:Y:S01]  /*6a00*/  STG.E.U8 [R8.64], R3 ;  /* 0x0000000308007986 */ /* 0x0001e2000c101124 */
[----:B------:R-:W-:Y:S05]  /*6a10*/  BRA `(.L_x_2144) ;  /* 0x0000070000007947 */ /* 0x000fea0003800000 */
.L_x_2154:
[----:B------:R-:W0:Y:S02]  /*6a20*/  I2F.S8 R0, R19 ;  /* 0x0000001300007306 */ /* 0x000e240000001400 */
[----:B0-----:R-:W-:-:S05]  /*6a30*/  F2FP.BF16.PACK_AB R0, RZ, R0 ;  /* 0x00000000ff00723e */ /* 0x001fca00000010ff */
[----:B------:R0:W-:Y:S01]  /*6a40*/  STG.E.U16 [R8.64], R0 ;  /* 0x0000000008007986 */ /* 0x0001e2000c101524 */
[----:B------:R-:W-:Y:S05]  /*6a50*/  BRA `(.L_x_2144) ;  /* 0x000006c000007947 */ /* 0x000fea0003800000 */
.L_x_2151:
        /* <DEDUP_REMOVED lines=12> */
.L_x_2163:
        /* <DEDUP_REMOVED lines=17> */
.L_x_2166:
[----:B------:R-:W-:-:S04]  /*6c30*/  LOP3.LUT R3, R19, 0x80000000, RZ, 0xc0, !PT ;  /* 0x8000000013037812 */ /* 0x000fc800078ec0ff */
[----:B------:R-:W-:-:S04]  /*6c40*/  SHF.R.U32.HI R3, RZ, 0x18, R3 ;  /* 0x00000018ff037819 */ /* 0x000fc80000011603 */
[----:B------:R-:W-:-:S04]  /*6c50*/  LOP3.LUT R0, R0, R3, RZ, 0xfc, !PT ;  /* 0x0000000300007212 */ /* 0x000fc800078efcff */
[----:B------:R-:W-:Y:S02]  /*6c60*/  PRMT R4, R0, 0x7610, R4 ;  /* 0x0000761000047816 */ /* 0x000fe40000000004 */
.L_x_2165:
[----:B------:R-:W-:Y:S05]  /*6c70*/  BSYNC B0 ;  /* 0x0000000000007941 */ /* 0x000fea0003800000 */
.L_x_2164:
[----:B------:R0:W-:Y:S01]  /*6c80*/  STG.E.U8 [R8.64], R4 ;  /* 0x0000000408007986 */ /* 0x0001e2000c101124 */
[----:B------:R-:W-:Y:S05]  /*6c90*/  BRA `(.L_x_2144) ;  /* 0x0000048000007947 */ /* 0x000fea0003800000 */
.L_x_2162:
        /* <DEDUP_REMOVED lines=17> */
.L_x_2169:
[----:B------:R-:W-:-:S04]  /*6db0*/  LOP3.LUT R3, R19, 0x80000000, RZ, 0xc0, !PT ;  /* 0x8000000013037812 */ /* 0x000fc800078ec0ff */
[----:B------:R-:W-:-:S04]  /*6dc0*/  SHF.R.U32.HI R3, RZ, 0x18, R3 ;  /* 0x00000018ff037819 */ /* 0x000fc80000011603 */
[----:B------:R-:W-:-:S04]  /*6dd0*/  LOP3.LUT R0, R0, R3, RZ, 0xfc, !PT ;  /* 0x0000000300007212 */ /* 0x000fc800078efcff */
[----:B------:R-:W-:Y:S02]  /*6de0*/  PRMT R4, R0, 0x7610, R4 ;  /* 0x0000761000047816 */ /* 0x000fe40000000004 */
.L_x_2168:
[----:B------:R-:W-:Y:S05]  /*6df0*/  BSYNC B0 ;  /* 0x0000000000007941 */ /* 0x000fea0003800000 */
.L_x_2167:
[----:B------:R0:W-:Y:S01]  /*6e00*/  STG.E.U8 [R8.64], R4 ;  /* 0x0000000408007986 */ /* 0x0001e2000c101124 */
[----:B------:R-:W-:Y:S05]  /*6e10*/  BRA `(.L_x_2144) ;  /* 0x0000030000007947 */ /* 0x000fea0003800000 */
.L_x_2161:
        /* <DEDUP_REMOVED lines=22> */
.L_x_2143:
        /* <DEDUP_REMOVED lines=20> */
.L_x_2171:
[----:B------:R-:W-:-:S04]  /*70c0*/  PRMT R4, R19, 0x8880, RZ ;  /* 0x0000888013047816 */ /* 0x000fc800000000ff */
[----:B------:R-:W-:-:S05]  /*70d0*/  SHF.R.S32.HI R5, RZ, 0x1f, R4 ;  /* 0x0000001fff057819 */ /* 0x000fca0000011404 */
[----:B------:R0:W-:Y:S01]  /*70e0*/  STG.E.64 [R8.64], R4 ;  /* 0x0000000408007986 */ /* 0x0001e2000c101b24 */
[----:B------:R-:W-:Y:S05]  /*70f0*/  BRA `(.L_x_2144) ;  /* 0x0000002000007947 */ /* 0x000fea0003800000 */
.L_x_2170:
[----:B------:R-:W-:-:S05]  /*7100*/  PRMT R3, R19, 0x8880, RZ ;  /* 0x0000888013037816 */ /* 0x000fca00000000ff */
[----:B------:R0:W-:Y:S02]  /*7110*/  STG.E [R8.64], R3 ;  /* 0x0000000308007986 */ /* 0x0001e4000c101924 */
.L_x_2144:
[----:B------:R-:W-:Y:S02]  /*7120*/  IADD3 R2, R2, 0x80, RZ ;  /* 0x0000008002027810 */ /* 0x000fe40007ffe0ff */
.L_x_2105:
[----:B------:R-:W-:Y:S05]  /*7130*/  BSYNC B6 ;  /* 0x0000000000067941 */ /* 0x000fea0003800000 */
.L_x_2104:
        /* <DEDUP_REMOVED lines=19> */
.L_x_2175:
[----:B------:R-:W-:Y:S01]  /*7270*/  STG.E.U8 [R2.64], R23 ;  /* 0x0000001702007986 */ /* 0x000fe2000c101124 */
[----:B------:R-:W-:Y:S05]  /*7280*/  EXIT ;  /* 0x000000000000794d */ /* 0x000fea0003800000 */
.L_x_2174:
        /* <DEDUP_REMOVED lines=10> */
.L_x_2178:
[----:B------:R-:W-:-:S05]  /*7330*/  PRMT R5, R23, 0x8880, RZ ;  /* 0x0000888017057816 */ /* 0x000fca00000000ff */
[----:B------:R-:W-:Y:S01]  /*7340*/  STG.E [R2.64], R5 ;  /* 0x0000000502007986 */ /* 0x000fe2000c101924 */
[----:B------:R-:W-:Y:S05]  /*7350*/  EXIT ;  /* 0x000000000000794d */ /* 0x000fea0003800000 */
.L_x_2177:
[----:B------:R-:W-:-:S04]  /*7360*/  PRMT R5, R23, 0x8880, RZ ;  /* 0x0000888017057816 */ /* 0x000fc800000000ff */
[----:B------:R-:W-:-:S05]  /*7370*/  PRMT R5, R5, 0x7710, RZ ;  /* 0x0000771005057816 */ /* 0x000fca00000000ff */
[----:B------:R-:W-:Y:S01]  /*7380*/  STG.E.U16 [R2.64], R5 ;  /* 0x0000000502007986 */ /* 0x000fe2000c101524 */
[----:B------:R-:W-:Y:S05]  /*7390*/  EXIT ;  /* 0x000000000000794d */ /* 0x000fea0003800000 */
.L_x_2173:
        /* <DEDUP_REMOVED lines=9> */
.L_x_2180:
[----:B------:R-:W0:Y:S02]  /*7430*/  I2F.S8 R0, R23 ;  /* 0x0000001700007306 */ /* 0x000e240000001400 */
[----:B0-----:R-:W-:-:S05]  /*7440*/  F2FP.PACK_AB R0, RZ, R0 ;  /* 0x00000000ff00723e */ /* 0x001fca00000000ff */
[----:B------:R-:W-:Y:S01]  /*7450*/  STG.E.U16 [R2.64], R0 ;  /* 0x0000000002007986 */ /* 0x000fe2000c101524 */
[----:B------:R-:W-:Y:S05]  /*7460*/  EXIT ;  /* 0x000000000000794d */ /* 0x000fea0003800000 */
.L_x_2179:
        /* <DEDUP_REMOVED lines=10> */
.L_x_2182:
[----:B------:R-:W0:Y:S02]  /*7510*/  I2F.S8 R23, R23 ;  /* 0x0000001700177306 */ /* 0x000e240000001400 */
[----:B0-----:R-:W-:-:S04]  /*7520*/  F2FP.PACK_AB R5, RZ, R23 ;  /* 0x00000017ff05723e */ /* 0x001fc800000000ff */
[----:B------:R-:W-:-:S05]  /*7530*/  PRMT R5, R5, 0x5410, RZ ;  /* 0x0000541005057816 */ /* 0x000fca00000000ff */
[----:B------:R-:W-:Y:S01]  /*7540*/  STG.E [R2.64], R5 ;  /* 0x0000000502007986 */ /* 0x000fe2000c101924 */
[----:B------:R-:W-:Y:S05]  /*7550*/  EXIT ;  /* 0x000000000000794d */ /* 0x000fea0003800000 */
.L_x_2181:
[----:B------:R-:W-:-:S04]  /*7560*/  PRMT R4, R23, 0x8880, RZ ;  /* 0x0000888017047816 */ /* 0x000fc800000000ff */
[----:B------:R-:W-:-:S06]  /*7570*/  PRMT R4, R4, 0x7710, RZ ;  /* 0x0000771004047816 */ /* 0x000fcc00000000ff */
[----:B------:R-:W0:Y:S02]  /*7580*/  I2F.F64.S16 R4, R4 ;  /* 0x0000000400047312 */ /* 0x000e240000101c00 */
[----:B0-----:R-:W-:Y:S01]  /*7590*/  STG.E.64 [R2.64], R4 ;  /* 0x0000000402007986 */ /* 0x001fe2000c101b24 */
[----:B------:R-:W-:Y:S05]  /*75a0*/  EXIT ;  /* 0x000000000000794d */ /* 0x000fea0003800000 */
.L_x_2172:
        /* <DEDUP_REMOVED lines=12> */
.L_x_2185:
[----:B------:R-:W-:Y:S01]  /*7670*/  PRMT R4, R23, 0x8880, RZ ;  /* 0x0000888017047816 */ /* 0x000fe200000000ff */
[----:B------:R-:W-:-:S03]  /*7680*/  CS2R R6, SRZ ;  /* 0x0000000000067805 */ /* 0x000fc6000001ff00 */
[----:B------:R-:W-:-:S06]  /*7690*/  PRMT R4, R4, 0x7710, RZ ;  /* 0x0000771004047816 */ /* 0x000fcc00000000ff */
[----:B------:R-:W0:Y:S02]  /*76a0*/  I2F.F64.S16 R4, R4 ;  /* 0x0000000400047312 */ /* 0x000e240000101c00 */
[----:B0-----:R-:W-:Y:S01]  /*76b0*/  STG.E.128 [R2.64], R4 ;  /* 0x0000000402007986 */ /* 0x001fe2000c101d24 */
[----:B------:R-:W-:Y:S05]  /*76c0*/  EXIT ;  /* 0x000000000000794d */ /* 0x000fea0003800000 */
.L_x_2184:
        /* <DEDUP_REMOVED lines=21> */
.L_x_2189:
[----:B------:R-:W-:Y:S05]  /*7820*/  BSYNC B0 ;  /* 0x0000000000007941 */ /* 0x000fea0003800000 */
.L_x_2188:
[----:B------:R-:W-:-:S05]  /*7830*/  LOP3.LUT R5, R0, R5, RZ, 0xfc, !PT ;  /* 0x0000000500057212 */ /* 0x000fca00078efcff */
[----:B------:R-:W-:Y:S01]  /*7840*/  STG.E.U8 [R2.64], R5 ;  /* 0x0000000502007986 */ /* 0x000fe2000c101124 */
[----:B------:R-:W-:Y:S05]  /*7850*/  EXIT ;  /* 0x000000000000794d */ /* 0x000fea0003800000 */
.L_x_2187:
        /* <DEDUP_REMOVED lines=13> */
.L_x_2191:
[----:B------:R-:W-:Y:S01]  /*7930*/  IMAD.MOV.U32 R0, RZ, RZ, 0x7f ;  /* 0x0000007fff007424 */ /* 0x000fe200078e00ff */
[----:B------:R-:W-:-:S04]  /*7940*/  ISETP.GT.U32.AND P0, PT, R4, 0x7f800000, PT ;  /* 0x7f8000000400780c */ /* 0x000fc80003f04070 */
[----:B------:R-:W-:-:S04]  /*7950*/  SEL R0, R0, 0x7c, P0 ;  /* 0x0000007c00007807 */ /* 0x000fc80000000000 */
.L_x_2192:
[----:B------:R-:W-:Y:S05]  /*7960*/  BSYNC B0 ;  /* 0x0000000000007941 */ /* 0x000fea0003800000 */
.L_x_2190:
[----:B------:R-:W-:-:S04]  /*7970*/  LOP3.LUT R4, R23, 0x80000000, RZ, 0xc0, !PT ;  /* 0x8000000017047812 */ /* 0x000fc800078ec0ff */
[----:B------:R-:W-:-:S04]  /*7980*/  SHF.R.U32.HI R5, RZ, 0x18, R4 ;  /* 0x00000018ff057819 */ /* 0x000fc80000011604 */
[----:B------:R-:W-:-:S05]  /*7990*/  LOP3.LUT R5, R0, R5, RZ, 0xfc, !PT ;  /* 0x0000000500057212 */ /* 0x000fca00078efcff */
[----:B------:R-:W-:Y:S01]  /*79a0*/  STG.E.U8 [R2.64], R5 ;  /* 0x0000000502007986 */ /* 0x000fe2000c101124 */
[----:B------:R-:W-:Y:S05]  /*79b0*/  EXIT ;  /* 0x000000000000794d */ /* 0x000fea0003800000 */
.L_x_2186:
[----:B------:R-:W0:Y:S02]  /*79c0*/  I2F.S8 R0, R23 ;  /* 0x0000001700007306 */ /* 0x000e240000001400 */
[----:B0-----:R-:W-:-:S05]  /*79d0*/  F2FP.BF16.PACK_AB R0, RZ, R0 ;  /* 0x00000000ff00723e */ /* 0x001fca00000010ff */
[----:B------:R-:W-:Y:S01]  /*79e0*/  STG.E.U16 [R2.64], R0 ;  /* 0x0000000002007986 */ /* 0x000fe2000c101524 */
[----:B------:R-:W-:Y:S05]  /*79f0*/  EXIT ;  /* 0x000000000000794d */ /* 0x000fea0003800000 */
.L_x_2183:
        /* <DEDUP_REMOVED lines=12> */
.L_x_2195:
        /* <DEDUP_REMOVED lines=17> */
.L_x_2198:
[----:B------:R-:W-:-:S04]  /*7bd0*/  LOP3.LUT R0, R23, 0x80000000, RZ, 0xc0, !PT ;  /* 0x8000000017007812 */ /* 0x000fc800078ec0ff */
[----:B------:R-:W-:-:S04]  /*7be0*/  SHF.R.U32.HI R5, RZ, 0x18, R0 ;  /* 0x00000018ff057819 */ /* 0x000fc80000011600 */
[----:B------:R-:W-:-:S04]  /*7bf0*/  LOP3.LUT R4, R4, R5, RZ, 0xfc, !PT ;  /* 0x0000000504047212 */ /* 0x000fc800078efcff */
[----:B------:R-:W-:Y:S02]  /*7c00*/  PRMT R0, R4, 0x7610, R0 ;  /* 0x0000761004007816 */ /* 0x000fe40000000000 */
.L_x_2197:
[----:B------:R-:W-:Y:S05]  /*7c10*/  BSYNC B0 ;  /* 0x0000000000007941 */ /* 0x000fea0003800000 */
.L_x_2196:
[----:B------:R-:W-:Y:S01]  /*7c20*/  STG.E.U8 [R2.64], R0 ;  /* 0x0000000002007986 */ /* 0x000fe2000c101124 */
[----:B------:R-:W-:Y:S05]  /*7c30*/  EXIT ;  /* 0x000000000000794d */ /* 0x000fea0003800000 */
.L_x_2194:
        /* <DEDUP_REMOVED lines=17> */
.L_x_2201:
[----:B------:R-:W-:-:S04]  /*7d50*/  LOP3.LUT R0, R23, 0x80000000, RZ, 0xc0, !PT ;  /* 0x8000000017007812 */ /* 0x000fc800078ec0ff */
[----:B------:R-:W-:-:S04]  /*7d60*/  SHF.R.U32.HI R5, RZ, 0x18, R0 ;  /* 0x00000018ff057819 */ /* 0x000fc80000011600 */
[----:B------:R-:W-:-:S04]  /*7d70*/  LOP3.LUT R4, R4, R5, RZ, 0xfc, !PT ;  /* 0x0000000504047212 */ /* 0x000fc800078efcff */
[----:B------:R-:W-:Y:S02]  /*7d80*/  PRMT R0, R4, 0x7610, R0 ;  /* 0x0000761004007816 */ /* 0x000fe40000000000 */
.L_x_2200:
[----:B------:R-:W-:Y:S05]  /*7d90*/  BSYNC B0 ;  /* 0x0000000000007941 */ /* 0x000fea0003800000 */
.L_x_2199:
[----:B------:R-:W-:Y:S01]  /*7da0*/  STG.E.U8 [R2.64], R0 ;  /* 0x0000000002007986 */ /* 0x000fe2000c101124 */
[----:B------:R-:W-:Y:S05]  /*7db0*/  EXIT ;  /* 0x000000000000794d */ /* 0x000fea0003800000 */
.L_x_2193:
        /* <DEDUP_REMOVED lines=22> */
.L_x_2176:
        /* <DEDUP_REMOVED lines=20> */
.L_x_2203:
[----:B------:R-:W-:-:S04]  /*8060*/  PRMT R4, R23, 0x8880, RZ ;  /* 0x0000888017047816 */ /* 0x000fc800000000ff */
[----:B------:R-:W-:-:S05]  /*8070*/  SHF.R.S32.HI R5, RZ, 0x1f, R4 ;  /* 0x0000001fff057819 */ /* 0x000fca0000011404 */
[----:B------:R-:W-:Y:S01]  /*8080*/  STG.E.64 [R2.64], R4 ;  /* 0x0000000402007986 */ /* 0x000fe2000c101b24 */
[----:B------:R-:W-:Y:S05]  /*8090*/  EXIT ;  /* 0x000000000000794d */ /* 0x000fea0003800000 */
.L_x_2202:
[----:B------:R-:W-:-:S05]  /*80a0*/  PRMT R5, R23, 0x8880, RZ ;  /* 0x0000888017057816 */ /* 0x000fca00000000ff */
[----:B------:R-:W-:Y:S01]  /*80b0*/  STG.E [R2.64], R5 ;  /* 0x0000000502007986 */ /* 0x000fe2000c101924 */
[----:B------:R-:W-:Y:S05]  /*80c0*/  EXIT ;  /* 0x000000000000794d */ /* 0x000fea0003800000 */
.L_x_2204:
        /* <DEDUP_REMOVED lines=11> */
.L_x_22324:


//--------------------- .text._ZN2at6native18elementwise_kernelILi128ELi4EZNS0_22gpu_kernel_impl_nocastIZZZNS0_19signbit_kernel_cudaERNS_18TensorIteratorBaseEENKUlvE0_clEvENKUlvE_clEvEUldE_EEvS4_RKT_EUliE_EEviT1_ --------------------------
	.section	.text._ZN2at6native18elementwise_kernelILi128ELi4EZNS0_22gpu_kernel_impl_nocastIZZZNS0_19signbit_kernel_cudaERNS_18TensorIteratorBaseEENKUlvE0_clEvENKUlvE_clEvEUldE_EEvS4_RKT_EUliE_EEviT1_,"ax",@progbits
	.sectioninfo	@"SHI_REGISTERS=12"
	.align	128
        .global         _ZN2at6native18elementwise_kernelILi128ELi4EZNS0_22gpu_kernel_impl_nocastIZZZNS0_19signbit_kernel_cudaERNS_18TensorIteratorBaseEENKUlvE0_clEvENKUlvE_clEvEUldE_EEvS4_RKT_EUliE_EEviT1_
        .type           _ZN2at6native18elementwise_kernelILi128ELi4EZNS0_22gpu_kernel_impl_nocastIZZZNS0_19signbit_kernel_cudaERNS_18TensorIteratorBaseEENKUlvE0_clEvENKUlvE_clEvEUldE_EEvS4_RKT_EUliE_EEviT1_,@function
        .size           _ZN2at6native18elementwise_kernelILi128ELi4EZNS0_22gpu_kernel_impl_nocastIZZZNS0_19signbit_kernel_cudaERNS_18TensorIteratorBaseEENKUlvE0_clEvENKUlvE_clEvEUldE_EEvS4_RKT_EUliE_EEviT1_,(.L_x_22325 - _ZN2at6native18elementwise_kernelILi128ELi4EZNS0_22gpu_kernel_impl_nocastIZZZNS0_19signbit_kernel_cudaERNS_18TensorIteratorBaseEENKUlvE0_clEvENKUlvE_clEvEUldE_EEvS4_RKT_EUliE_EEviT1_)
        .other          _ZN2at6native18elementwise_kernelILi128ELi4EZNS0_22gpu_kernel_impl_nocastIZZZNS0_19signbit_kernel_cudaERNS_18TensorIteratorBaseEENKUlvE0_clEvENKUlvE_clEvEUldE_EEvS4_RKT_EUliE_EEviT1_,@"STO_CUDA_ENTRY STV_DEFAULT"
_ZN2at6native18elementwise_kernelILi128ELi4EZNS0_22gpu_kernel_impl_nocastIZZZNS0_19signbit_kernel_cudaERNS_18TensorIteratorBaseEENKUlvE0_clEvENKUlvE_clEvEUldE_EEvS4_RKT_EUliE_EEviT1_:
.text._ZN2at6native18elementwise_kernelILi128ELi4EZNS0_22gpu_kernel_impl_nocastIZZZNS0_19signbit_kernel_cudaERNS_18TensorIteratorBaseEENKUlvE0_clEvENKUlvE_clEvEUldE_EEvS4_RKT_EUliE_EEviT1_:
        /* <DEDUP_REMOVED lines=235> */
.L_x_2207:
[----:B------:R-:W-:-:S04]  /*0eb0*/  IADD3 R4, P0, R3, c[0x0][0x368], RZ ;  /* 0x0000da0003047a10 */ /* 0x000fc80007f1e0ff */
[----:B------:R-:W-:-:S05]  /*0ec0*/  IADD3.X R5, RZ, c[0x0][0x36c], RZ, P0, !PT ;  /* 0x0000db00ff057a10 */ /* 0x000fca00007fe4ff */
[----:B------:R-:W2:Y:S01]  /*0ed0*/  LDG.E R4, [R4.64+0x4] ;  /* 0x0000040404047981 */ /* 0x000ea2000c1e1900 */
[----:B------:R-:W-:Y:S02]  /*0ee0*/  IADD3 R2, P0, R2, c[0x0][0x360], RZ ;  /* 0x0000d80002027a10 */ /* 0x000fe40007f1e0ff */
[----:B------:R-:W-:-:S03]  /*0ef0*/  IADD3 R0, R0, 0x80, RZ ;  /* 0x0000008000007810 */ /* 0x000fc60007ffe0ff */
[----:B------:R-:W-:Y:S01]  /*0f00*/  IMAD.X R3, RZ, RZ, c[0x0][0x364], P0 ;  /* 0x0000d900ff037624 */ /* 0x000fe200000e06ff */
[----:B--2---:R-:W-:-:S05]  /*0f10*/  SHF.R.U32.HI R7, RZ, 0x1f, R4 ;  /* 0x0000001fff077819 */ /* 0x004fca0000011604 */
[----:B------:R0:W-:Y:S02]  /*0f20*/  STG.E.U8 [R2.64], R7 ;  /* 0x0000000702007986 */ /* 0x0001e4000c101104 */
.L_x_2206:
[----:B------:R-:W-:Y:S05]  /*0f30*/  BSYNC B0 ;  /* 0x0000000000007941 */ /* 0x000fea0003800000 */
.L_x_2205:
        /* <DEDUP_REMOVED lines=230> */
.L_x_2210:
[----:B------:R-:W-:-:S04]  /*1da0*/  IADD3 R4, P0, R3, c[0x0][0x368], RZ ;  /* 0x0000da0003047a10 */ /* 0x000fc80007f1e0ff */
[----:B------:R-:W-:-:S05]  /*1db0*/  IADD3.X R5, RZ, c[0x0][0x36c], RZ, P0, !PT ;  /* 0x0000db00ff057a10 */ /* 0x000fca00007fe4ff */
[----:B------:R-:W2:Y:S01]  /*1dc0*/  LDG.E R4, [R4.64+0x4] ;  /* 0x0000040404047981 */ /* 0x000ea2000c1e1900 */
        /* <DEDUP_REMOVED lines=234> */
.L_x_2211:
[----:B------:R-:W-:-:S04]  /*2c70*/  IADD3 R4, P0, R3, c[0x0][0x368], RZ ;  /* 0x0000da0003047a10 */ /* 0x000fc80007f1e0ff */
[----:B------:R-:W-:-:S05]  /*2c80*/  IADD3.X R5, RZ, c[0x0][0x36c], RZ, P0, !PT ;  /* 0x0000db00ff057a10 */ /* 0x000fca00007fe4ff */
[----:B------:R-:W2:Y:S01]  /*2c90*/  LDG.E R4, [R4.64+0x4] ;  /* 0x0000040404047981 */ /* 0x000ea2000c1e1900 */
[----:B------:R-:W-:Y:S02]  /*2ca0*/  IADD3 R2, P0, R2, c[0x0][0x360], RZ ;  /* 0x0000d80002027a10 */ /* 0x000fe40007f1e0ff */
[----:B------:R-:W-:Y:S02]  /*2cb0*/  IADD3 R0, R0, 0x80, RZ ;  /* 0x0000008000007810 */ /* 0x000fe40007ffe0ff */
[----:B------:R-:W-:Y:S02]  /*2cc0*/  IADD3.X R3, RZ, c[0x0][0x364], RZ, P0, !PT ;  /* 0x0000d900ff037a10 */ /* 0x000fe400007fe4ff */
[----:B--2---:R-:W-:-:S05]  /*2cd0*/  SHF.R.U32.HI R7, RZ, 0x1f, R4 ;  /* 0x0000001fff077819 */ /* 0x004fca0000011604 */
[----:B------:R0:W-:Y:S02]  /*2ce0*/  STG.E.U8 [R2.64], R7 ;  /* 0x0000000702007986 */ /* 0x0001e4000c101104 */
.L_x_2209:
[----:B------:R-:W-:Y:S05]  /*2cf0*/  BSYNC B0 ;  /* 0x0000000000007941 */ /* 0x000fea0003800000 */
.L_x_2208:
        /* <DEDUP_REMOVED lines=229> */
.L_x_2212:
[----:B------:R-:W-:-:S04]  /*3b50*/  IADD3 R4, P0, R3, c[0x0][0x368], RZ ;  /* 0x0000da0003047a10 */ /* 0x000fc80007f1e0ff */
[----:B------:R-:W-:-:S05]  /*3b60*/  IADD3.X R5, RZ, c[0x0][0x36c], RZ, P0, !PT ;  /* 0x0000db00ff057a10 */ /* 0x000fca00007fe4ff */
[----:B------:R-:W2:Y:S01]  /*3b70*/  LDG.E R4, [R4.64+0x4] ;  /* 0x0000040404047981 */ /* 0x000ea2000c1e1900 */
[----:B------:R-:W-:-:S04]  /*3b80*/  IADD3 R2, P0, R2, c[0x0][0x360], RZ ;  /* 0x0000d80002027a10 */ /* 0x000fc80007f1e0ff */
[----:B------:R-:W-:Y:S02]  /*3b90*/  IADD3.X R3, RZ, c[0x0][0x364], RZ, P0, !PT ;  /* 0x0000d900ff037a10 */ /* 0x000fe400007fe4ff */
[----:B--2---:R-:W-:-:S05]  /*3ba0*/  SHF.R.U32.HI R7, RZ, 0x1f, R4 ;  /* 0x0000001fff077819 */ /* 0x004fca0000011604 */
[----:B------:R-:W-:Y:S01]  /*3bb0*/  STG.E.U8 [R2.64], R7 ;  /* 0x0000000702007986 */ /* 0x000fe2000c101104 */
[----:B------:R-:W-:Y:S05]  /*3bc0*/  EXIT ;  /* 0x000000000000794d */ /* 0x000fea0003800000 */
.L_x_2213:
        /* <DEDUP_REMOVED lines=11> */
.L_x_22325:


//--------------------- .text._ZN2at6native27unrolled_elementwise_kernelIZZZNS0_19signbit_kernel_cudaERNS_18TensorIteratorBaseEENKUlvE0_clEvENKUlvE_clEvEUldE_St5arrayIPcLm2EELi4E23TrivialOffsetCalculatorILi1EjESB_NS0_6memory15LoadWithoutCastENSC_16StoreWithoutCastEEEviT_T0_T2_T3_T4_T5_ --------------------------
	.section	.text._ZN2at6native27unrolled_elementwise_kernelIZZZNS0_19signbit_kernel_cudaERNS_18TensorIteratorBaseEENKUlvE0_clEvENKUlvE_clEvEUldE_St5arrayIPcLm2EELi4E23TrivialOffsetCalculatorILi1EjESB_NS0_6memory15LoadWithoutCastENSC_16StoreWithoutCastEEEviT_T0_T2_T3_T4_T5_,"ax",@progbits
	.sectioninfo	@"SHI_REGISTERS=20"
	.align	128
        .global         _ZN2at6native27unrolled_elementwise_kernelIZZZNS0_19signbit_kernel_cudaERNS_18TensorIteratorBaseEENKUlvE0_clEvENKUlvE_clEvEUldE_St5arrayIPcLm2EELi4E23TrivialOffsetCalculatorILi1EjESB_NS0_6memory15LoadWithoutCastENSC_16StoreWithoutCastEEEviT_T0_T2_T3_T4_T5_
        .type           _ZN2at6native27unrolled_elementwise_kernelIZZZNS0_19signbit_kernel_cudaERNS_18TensorIteratorBaseEENKUlvE0_clEvENKUlvE_clEvEUldE_St5arrayIPcLm2EELi4E23TrivialOffsetCalculatorILi1EjESB_NS0_6memory15LoadWithoutCastENSC_16StoreWithoutCastEEEviT_T0_T2_T3_T4_T5_,@function
        .size           _ZN2at6native27unrolled_elementwise_kernelIZZZNS0_19signbit_kernel_cudaERNS_18TensorIteratorBaseEENKUlvE0_clEvENKUlvE_clEvEUldE_St5arrayIPcLm2EELi4E23TrivialOffsetCalculatorILi1EjESB_NS0_6memory15LoadWithoutCastENSC_16StoreWithoutCastEEEviT_T0_T2_T3_T4_T5_,(.L_x_22326 - _ZN2at6native27unrolled_elementwise_kernelIZZZNS0_19signbit_kernel_cudaERNS_18TensorIteratorBaseEENKUlvE0_clEvENKUlvE_clEvEUldE_St5arrayIPcLm2EELi4E23TrivialOffsetCalculatorILi1EjESB_NS0_6memory15LoadWithoutCastENSC_16StoreWithoutCastEEEviT_T0_T2_T3_T4_T5_)
        .other          _ZN2at6native27unrolled_elementwise_kernelIZZZNS0_19signbit_kernel_cudaERNS_18TensorIteratorBaseEENKUlvE0_clEvENKUlvE_clEvEUldE_St5arrayIPcLm2EELi4E23TrivialOffsetCalculatorILi1EjESB_NS0_6memory15LoadWithoutCastENSC_16StoreWithoutCastEEEviT_T0_T2_T3_T4_T5_,@"STO_CUDA_ENTRY STV_DEFAULT"
_ZN2at6native27unrolled_elementwise_kernelIZZZNS0_19signbit_kernel_cudaERNS_18TensorIteratorBaseEENKUlvE0_clEvENKUlvE_clEvEUldE_St5arrayIPcLm2EELi4E23TrivialOffsetCalculatorILi1EjESB_NS0_6memory15LoadWithoutCastENSC_16StoreWithoutCastEEEviT_T0_T2_T3_T4_T5_:
.text._ZN2at6native27unrolled_elementwise_kernelIZZZNS0_19signbit_kernel_cudaERNS_18TensorIteratorBaseEENKUlvE0_clEvENKUlvE_clEvEUldE_St5arrayIPcLm2EELi4E23TrivialOffsetCalculatorILi1EjESB_NS0_6memory15LoadWithoutCastENSC_16StoreWithoutCastEEEviT_T0_T2_T3_T4_T5_:
[----:B------:R-:W-:Y:S02]  /*0000*/  IMAD.MOV.U32 R1, RZ, RZ, c[0x0][0x28] ;  /* 0x00000a00ff017624 */ /* 0x000fe400078e00ff */
[----:B------:R-:W0:Y:S01]  /*0010*/  S2R R0, SR_CTAID.X ;  /* 0x0000000000007919 */ /* 0x000e220000002500 */
[----:B------:R-:W-:Y:S01]  /*0020*/  IMAD.MOV.U32 R3, RZ, RZ, -0x200 ;  /* 0xfffffe00ff037424 */ /* 0x000fe200078e00ff */
[----:B------:R-:W-:Y:S02]  /*0030*/  ULDC.64 UR4, c[0x0][0x118] ;  /* 0x0000460000047ab9 */ /* 0x000fe40000000a00 */
[----:B------:R-:W1:Y:S01]  /*0040*/  S2R R17, SR_TID.X ;  /* 0x0000000000117919 */ /* 0x000e620000002100 */
[----:B0-----:R-:W-:Y:S02]  /*0050*/  IMAD R2, R0, R3, c[0x0][0x160] ;  /* 0x0000580000027624 */ /* 0x001fe400078e0203 */
[----:B------:R-:W-:Y:S02]  /*0060*/  IMAD.MOV.U32 R3, RZ, RZ, RZ ;  /* 0x000000ffff037224 */ /* 0x000fe400078e00ff */
[----:B-1----:R-:W-:Y:S01]  /*0070*/  IMAD.MOV.U32 R9, RZ, RZ, R17 ;  /* 0x000000ffff097224 */ /* 0x002fe200078e0011 */
[----:B------:R-:W-:-:S13]  /*0080*/  ISETP.GE.AND P0, PT, R17, R2, PT ;  /* 0x000000021100720c */ /* 0x000fda0003f06270 */
[----:B------:R-:W-:Y:S01]  /*0090*/  @!P0 IADD3 R9, R17, 0x80, RZ ;  /* 0x0000008011098810 */ /* 0x000fe20007ffe0ff */
[----:B------:R-:W-:Y:S02]  /*00a0*/  @!P0 IMAD R4, R0, 0x200, R17 ;  /* 0x0000020000048824 */ /* 0x000fe400078e0211 */
[----:B------:R-:W-:Y:S01]  /*00b0*/  @!P0 IMAD.MOV.U32 R5, RZ, RZ, 0x8 ;  /* 0x00000008ff058424 */ /* 0x000fe200078e00ff */
[----:B------:R-:W-:-:S03]  /*00c0*/  ISETP.GE.AND P1, PT, R9, R2, PT ;  /* 0x000000020900720c */ /* 0x000fc60003f26270 */
[----:B------:R-:W-:-:S05]  /*00d0*/  @!P0 IMAD.WIDE.U32 R4, R4, R5, c[0x0][0x170] ;  /* 0x00005c0004048625 */ /* 0x000fca00078e0005 */
[----:B------:R0:W2:Y:S05]  /*00e0*/  @!P0 LDG.E R3, [R4.64+0x4] ;  /* 0x0000040404038981 */ /* 0x0000aa000c1e1900 */
[----:B------:R-:W-:Y:S01]  /*00f0*/  @!P1 IMAD R6, R0, 0x200, R9 ;  /* 0x0000020000069824 */ /* 0x000fe200078e0209 */
[----:B------:R-:W-:Y:S01]  /*0100*/  @!P1 IADD3 R9, R9, 0x80, RZ ;  /* 0x0000008009099810 */ /* 0x000fe20007ffe0ff */
[----:B------:R-:W-:-:S03]  /*0110*/  @!P1 IMAD.MOV.U32 R7, RZ, RZ, 0x8 ;  /* 0x00000008ff079424 */ /* 0x000fc600078e00ff */
[----:B------:R-:W-:Y:S01]  /*0120*/  ISETP.GE.AND P2, PT, R9, R2, PT ;  /* 0x000000020900720c */ /* 0x000fe20003f46270 */
[----:B------:R-:W-:Y:S01]  /*0130*/  CS2R R12, SRZ ;  /* 0x00000000000c7805 */ /* 0x000fe2000001ff00 */
[----:B------:R-:W-:-:S05]  /*0140*/  @!P1 IMAD.WIDE.U32 R6, R6, R7, c[0x0][0x170] ;  /* 0x00005c0006069625 */ /* 0x000fca00078e0007 */
[----:B------:R1:W3:Y:S06]  /*0150*/  @!P1 LDG.E R12, [R6.64+0x4] ;  /* 0x00000404060c9981 */ /* 0x0002ec000c1e1900 */
[----:B------:R-:W-:Y:S02]  /*0160*/  @!P2 IMAD R10, R0, 0x200, R9 ;  /* 0x00000200000aa824 */ /* 0x000fe400078e0209 */
[----:B------:R-:W-:-:S04]  /*0170*/  @!P2 IMAD.MOV.U32 R11, RZ, RZ, 0x8 ;  /* 0x00000008ff0ba424 */ /* 0x000fc800078e00ff */
[----:B------:R-:W-:-:S05]  /*0180*/  @!P2 IMAD.WIDE.U32 R10, R10, R11, c[0x0][0x170] ;  /* 0x00005c000a0aa625 */ /* 0x000fca00078e000b */
[----:B------:R4:W3:Y:S01]  /*0190*/  @!P2 LDG.E R13, [R10.64+0x4] ;  /* 0x000004040a0da981 */ /* 0x0008e2000c1e1900 */
[----:B------:R-:W-:-:S04]  /*01a0*/  @!P2 IADD3 R9, R9, 0x80, RZ ;  /* 0x000000800909a810 */ /* 0x000fc80007ffe0ff */
[----:B------:R-:W-:Y:S01]  /*01b0*/  ISETP.GE.AND P1, PT, R9, R2, PT ;  /* 0x000000020900720c */ /* 0x000fe20003f26270 */
[--C-:B0-----:R-:W-:Y:S02]  /*01c0*/  IMAD.MOV.U32 R5, RZ, RZ, R17.reuse ;  /* 0x000000ffff057224 */ /* 0x101fe400078e0011 */
[----:B-1----:R-:W-:Y:S02]  /*01d0*/  @!P0 IMAD R6, R0, 0x200, R17 ;  /* 0x0000020000068824 */ /* 0x002fe400078e0211 */
[----:B------:R-:W-:Y:S01]  /*01e0*/  IMAD.MOV.U32 R4, RZ, RZ, RZ ;  /* 0x000000ffff047224 */ /* 0x000fe200078e00ff */
[----:B------:R-:W-:-:S07]  /*01f0*/  IADD3 R7, R5, 0x80, RZ ;  /* 0x0000008005077810 */ /* 0x000fce0007ffe0ff */
[----:B------:R-:W-:Y:S01]  /*0200*/  @!P1 IMAD R8, R0, 0x200, R9 ;  /* 0x0000020000089824 */ /* 0x000fe200078e0209 */
[----:B------:R-:W-:Y:S02]  /*0210*/  @!P1 MOV R9, 0x8 ;  /* 0x0000000800099802 */ /* 0x000fe40000000f00 */
[----:B------:R-:W-:-:S03]  /*0220*/  @!P0 IADD3 R6, P4, R6, c[0x0][0x168], RZ ;  /* 0x00005a0006068a10 */ /* 0x000fc60007f9e0ff */
[----:B------:R-:W-:Y:S01]  /*0230*/  @!P1 IMAD.WIDE.U32 R8, R8, R9, c[0x0][0x170] ;  /* 0x00005c0008089625 */ /* 0x000fe200078e0009 */
[C---:B------:R-:W-:Y:S02]  /*0240*/  IADD3 R15, R5.reuse, 0x100, RZ ;  /* 0x00000100050f7810 */ /* 0x040fe40007ffe0ff */
[----:B----4-:R-:W-:Y:S01]  /*0250*/  IADD3 R11, R5, 0x180, RZ ;  /* 0x00000180050b7810 */ /* 0x010fe20007ffe0ff */
[----:B------:R-:W-:Y:S01]  /*0260*/  @!P0 IMAD.MOV.U32 R5, RZ, RZ, R7 ;  /* 0x000000ffff058224 */ /* 0x000fe200078e0007 */
[----:B------:R0:W5:Y:S01]  /*0270*/  @!P1 LDG.E R4, [R8.64+0x4] ;  /* 0x0000040408049981 */ /* 0x000162000c1e1900 */
[-C--:B------:R-:W-:Y:S01]  /*0280*/  ISETP.GE.AND P1, PT, R7, R2.reuse, PT ;  /* 0x000000020700720c */ /* 0x080fe20003f26270 */
[----:B------:R-:W-:Y:S02]  /*0290*/  @!P0 IMAD.X R7, RZ, RZ, c[0x0][0x16c], P4 ;  /* 0x00005b00ff078624 */ /* 0x000fe400020e06ff */
[-C--:B------:R-:W-:Y:S02]  /*02a0*/  ISETP.GE.AND P3, PT, R5, R2.reuse, PT ;  /* 0x000000020500720c */ /* 0x080fe40003f66270 */
[----:B------:R-:W-:Y:S01]  /*02b0*/  ISETP.GE.AND P2, PT, R15, R2, PT ;  /* 0x000000020f00720c */ /* 0x000fe20003f46270 */
[----:B------:R-:W-:Y:S01]  /*02c0*/  BSSY B0, `(.L_x_2214) ;  /* 0x0000011000007945 */ /* 0x000fe20003800000 */
[----:B--2---:R-:W-:-:S05]  /*02d0*/  @!P0 SHF.R.U32.HI R3, RZ, 0x1f, R3 ;  /* 0x0000001fff038819 */ /* 0x004fca0000011603 */
[----:B------:R0:W-:Y:S01]  /*02e0*/  @!P0 STG.E.U8 [R6.64], R3 ;  /* 0x0000000306008986 */ /* 0x0001e2000c101104 */
[----:B---3--:R-:W-:-:S05]  /*02f0*/  @!P1 SHF.R.U32.HI R15, RZ, 0x1f, R12 ;  /* 0x0000001fff0f9819 */ /* 0x008fca000001160c */
        /* <DEDUP_REMOVED lines=8> */
[----:B------:R-:W-:Y:S02]  /*0380*/  @!P1 LEA R8, R0, R5, 0x9 ;  /* 0x0000000500089211 */ /* 0x000fe400078e48ff */
[----:B------:R-:W-:Y:S02]  /*0390*/  @!P1 IADD3 R5, R5, 0x80, RZ ;  /* 0x0000008005059810 */ /* 0x000fe40007ffe0ff */
[----:B------:R-:W-:-:S05]  /*03a0*/  @!P1 IADD3 R8, P2, R8, c[0x0][0x168], RZ ;  /* 0x00005a0008089a10 */ /* 0x000fca0007f5e0ff */
[----:B------:R-:W-:-:S05]  /*03b0*/  @!P1 IMAD.X R9, RZ, RZ, c[0x0][0x16c], P2 ;  /* 0x00005b00ff099624 */ /* 0x000fca00010e06ff */
[----:B------:R0:W-:Y:S03]  /*03c0*/  @!P1 STG.E.U8 [R8.64], R13 ;  /* 0x0000000d08009986 */ /* 0x0001e6000c101104 */
.L_x_2215:
[----:B0-----:R-:W-:Y:S05]  /*03d0*/  BSYNC B0 ;  /* 0x0000000000007941 */ /* 0x001fea0003800000 */
.L_x_2214:
[-C--:B------:R-:W-:Y:S02]  /*03e0*/  ISETP.GE.AND P1, PT, R5, R2.reuse, PT ;  /* 0x000000020500720c */ /* 0x080fe40003f26270 */
[----:B------:R-:W-:-:S11]  /*03f0*/  ISETP.GE.AND P0, PT, R11, R2, PT ;  /* 0x000000020b00720c */ /* 0x000fd60003f06270 */
[----:B------:R-:W-:Y:S05]  /*0400*/  @P1 EXIT ;  /* 0x000000000000194d */ /* 0x000fea0003800000 */
[----:B------:R-:W-:Y:S01]  /*0410*/  IMAD R0, R0, 0x200, R5 ;  /* 0x0000020000007824 */ /* 0x000fe200078e0205 */
[----:B-----5:R-:W-:-:S04]  /*0420*/  @!P0 SHF.R.U32.HI R5, RZ, 0x1f, R4 ;  /* 0x0000001fff058819 */ /* 0x020fc80000011604 */
[----:B------:R-:W-:-:S05]  /*0430*/  IADD3 R2, P1, R0, c[0x0][0x168], RZ ;  /* 0x00005a0000027a10 */ /* 0x000fca0007f3e0ff */
[----:B------:R-:W-:-:S05]  /*0440*/  IMAD.X R3, RZ, RZ, c[0x0][0x16c], P1 ;  /* 0x00005b00ff037624 */ /* 0x000fca00008e06ff */
[----:B------:R-:W-:Y:S01]  /*0450*/  STG.E.U8 [R2.64], R5 ;  /* 0x0000000502007986 */ /* 0x000fe2000c101104 */
[----:B------:R-:W-:Y:S05]  /*0460*/  EXIT ;  /* 0x000000000000794d */ /* 0x000fea0003800000 */
.L_x_2216:
        /* <DEDUP_REMOVED lines=9> */
.L_x_22326:


//--------------------- .text._ZN2at6native29vectorized_elementwise_kernelILi2EZZZNS0_19signbit_kernel_cudaERNS_18TensorIteratorBaseEENKUlvE0_clEvENKUlvE_clEvEUldE_St5arrayIPcLm2EEEEviT0_T1_ --------------------------
	.section	.text._ZN2at6native29vectorized_elementwise_kernelILi2EZZZNS0_19signbit_kernel_cudaERNS_18TensorIteratorBaseEENKUlvE0_clEvENKUlvE_clEvEUldE_St5arrayIPcLm2EEEEviT0_T1_,"ax",@progbits
	.sectioninfo	@"SHI_REGISTERS=28"
	.align	128
        .global         _ZN2at6native29vectorized_elementwise_kernelILi2EZZZNS0_19signbit_kernel_cudaERNS_18TensorIteratorBaseEENKUlvE0_clEvENKUlvE_clEvEUldE_St5arrayIPcLm2EEEEviT0_T1_
        .type           _ZN2at6native29vectorized_elementwise_kernelILi2EZZZNS0_19signbit_kernel_cudaERNS_18TensorIteratorBaseEENKUlvE0_clEvENKUlvE_clEvEUldE_St5arrayIPcLm2EEEEviT0_T1_,@function
        .size           _ZN2at6native29vectorized_elementwise_kernelILi2EZZZNS0_19signbit_kernel_cudaERNS_18TensorIteratorBaseEENKUlvE0_clEvENKUlvE_clEvEUldE_St5arrayIPcLm2EEEEviT0_T1_,(.L_x_22327 - _ZN2at6native29vectorized_elementwise_kernelILi2EZZZNS0_19signbit_kernel_cudaERNS_18TensorIteratorBaseEENKUlvE0_clEvENKUlvE_clEvEUldE_St5arrayIPcLm2EEEEviT0_T1_)
        .other          _ZN2at6native29vectorized_elementwise_kernelILi2EZZZNS0_19signbit_kernel_cudaERNS_18TensorIteratorBaseEENKUlvE0_clEvENKUlvE_clEvEUldE_St5arrayIPcLm2EEEEviT0_T1_,@"STO_CUDA_ENTRY STV_DEFAULT"
_ZN2at6native29vectorized_elementwise_kernelILi2EZZZNS0_19signbit_kernel_cudaERNS_18TensorIteratorBaseEENKUlvE0_clEvENKUlvE_clEvEUldE_St5arrayIPcLm2EEEEviT0_T1_:
.text._ZN2at6native29vectorized_elementwise_kernelILi2EZZZNS0_19signbit_kernel_cudaERNS_18TensorIteratorBaseEENKUlvE0_clEvENKUlvE_clEvEUldE_St5arrayIPcLm2EEEEviT0_T1_:
        /* <DEDUP_REMOVED lines=12> */
[----:B------:R-:W3:Y:S04]  /*00c0*/  LDG.E.128 R8, [R20.64+0x800] ;  /* 0x0008000414087981 */ /* 0x000ee8000c1e1d00 */
[----:B------:R-:W4:Y:S04]  /*00d0*/  LDG.E.128 R12, [R20.64+0x1000] ;  /* 0x00100004140c7981 */ /* 0x000f28000c1e1d00 */
[----:B------:R-:W5:Y:S01]  /*00e0*/  LDG.E.128 R16, [R20.64+0x1800] ;  /* 0x0018000414107981 */ /* 0x000f62000c1e1d00 */
        /* <DEDUP_REMOVED lines=20> */
.L_x_2217:
[----:B------:R-:W0:Y:S01]  /*0230*/  S2R R17, SR_TID.X ;  /* 0x0000000000117919 */ /* 0x000e220000002100 */
[----:B------:R-:W-:Y:S01]  /*0240*/  CS2R R14, SRZ ;  /* 0x00000000000e7805 */ /* 0x000fe2000001ff00 */
[----:B0-----:R-:W-:Y:S01]  /*0250*/  ISETP.GE.AND P0, PT, R17, R13, PT ;  /* 0x0000000d1100720c */ /* 0x001fe20003f06270 */
[----:B------:R-:W-:-:S12]  /*0260*/  IMAD.MOV.U32 R7, RZ, RZ, R17 ;  /* 0x000000ffff077224 */ /* 0x000fd800078e0011 */
[----:B------:R-:W-:Y:S01]  /*0270*/  @!P0 IADD3 R7, R17, 0x80, RZ ;  /* 0x0000008011078810 */ /* 0x000fe20007ffe0ff */
[----:B------:R-:W-:Y:S02]  /*0280*/  @!P0 IMAD.IADD R10, R0, 0x1, R17 ;  /* 0x00000001000a8824 */ /* 0x000fe400078e0211 */
[----:B------:R-:W-:Y:S01]  /*0290*/  @!P0 IMAD.MOV.U32 R11, RZ, RZ, 0x8 ;  /* 0x00000008ff0b8424 */ /* 0x000fe200078e00ff */
[----:B------:R-:W-:Y:S01]  /*02a0*/  ISETP.GE.AND P6, PT, R7, R13, PT ;  /* 0x0000000d0700720c */ /* 0x000fe20003fc6270 */
[----:B------:R-:W-:Y:S02]  /*02b0*/  IMAD.MOV.U32 R12, RZ, RZ, RZ ;  /* 0x000000ffff0c7224 */ /* 0x000fe400078e00ff */
[----:B------:R-:W-:-:S05]  /*02c0*/  @!P0 IMAD.WIDE.U32 R10, R10, R11, c[0x0][0x170] ;  /* 0x00005c000a0a8625 */ /* 0x000fca00078e000b */
[----:B------:R0:W2:Y:S05]  /*02d0*/  @!P0 LDG.E R14, [R10.64+0x4] ;  /* 0x000004040a0e8981 */ /* 0x0000aa000c1e1900 */
[----:B------:R-:W-:Y:S01]  /*02e0*/  @!P6 IMAD.IADD R2, R0, 0x1, R7 ;  /* 0x000000010002e824 */ /* 0x000fe200078e0207 */
[----:B------:R-:W-:Y:S01]  /*02f0*/  @!P6 IADD3 R7, R7, 0x80, RZ ;  /* 0x000000800707e810 */ /* 0x000fe20007ffe0ff */
[----:B------:R-:W-:-:S03]  /*0300*/  @!P6 IMAD.MOV.U32 R3, RZ, RZ, 0x8 ;  /* 0x00000008ff03e424 */ /* 0x000fc600078e00ff */
        /* <DEDUP_REMOVED lines=13> */
[----:B------:R-:W-:-:S04]  /*03e0*/  @!P6 IMAD.WIDE.U32 R2, R2, R3, c[0x0][0x170] ;  /* 0x00005c000202e625 */ /* 0x000fc800078e0003 */
[----:B------:R-:W-:Y:S01]  /*03f0*/  @!P5 IMAD.MOV.U32 R23, RZ, RZ, 0x8 ;  /* 0x00000008ff17d424 */ /* 0x000fe200078e00ff */
[----:B------:R1:W3:Y:S07]  /*0400*/  @!P6 LDG.E R12, [R2.64+0x4] ;  /* 0x00000404020ce981 */ /* 0x0002ee000c1e1900 */
[----:B------:R-:W-:Y:S01]  /*0410*/  @!P1 IMAD.IADD R8, R0, 0x1, R7 ;  /* 0x0000000100089824 */ /* 0x000fe200078e0207 */
[----:B------:R-:W-:Y:S01]  /*0420*/  @!P1 IADD3 R7, R7, 0x80, RZ ;  /* 0x0000008007079810 */ /* 0x000fe20007ffe0ff */
[----:B------:R-:W-:-:S03]  /*0430*/  @!P5 IMAD.WIDE.U32 R22, R22, R23, c[0x0][0x170] ;  /* 0x00005c001616d625 */ /* 0x000fc600078e0017 */
[----:B------:R-:W-:Y:S02]  /*0440*/  ISETP.GE.AND P6, PT, R7, R13, PT ;  /* 0x0000000d0700720c */ /* 0x000fe40003fc6270 */
[----:B------:R4:W5:Y:S01]  /*0450*/  @!P5 LDG.E R15, [R22.64+0x4] ;  /* 0x00000404160fd981 */ /* 0x000962000c1e1900 */
[----:B------:R-:W-:Y:S02]  /*0460*/  @!P4 IMAD.MOV.U32 R24, RZ, RZ, 0x8 ;  /* 0x00000008ff18c424 */ /* 0x000fe400078e00ff */
[----:B------:R-:W-:Y:S02]  /*0470*/  @!P3 IMAD.MOV.U32 R9, RZ, RZ, 0x8 ;  /* 0x00000008ff09b424 */ /* 0x000fe400078e00ff */
[----:B0-----:R-:W-:Y:S02]  /*0480*/  @!P2 IMAD.MOV.U32 R11, RZ, RZ, 0x8 ;  /* 0x00000008ff0ba424 */ /* 0x001fe400078e00ff */
[----:B------:R-:W-:Y:S01]  /*0490*/  @!P1 IMAD.MOV.U32 R25, RZ, RZ, 0x8 ;  /* 0x00000008ff199424 */ /* 0x000fe200078e00ff */
[----:B------:R-:W-:Y:S01]  /*04a0*/  CS2R R18, SRZ ;  /* 0x0000000000127805 */ /* 0x000fe2000001ff00 */
[----:B-1----:R-:W-:Y:S01]  /*04b0*/  @!P4 IMAD.WIDE.U32 R2, R5, R24, c[0x0][0x170] ;  /* 0x00005c000502c625 */ /* 0x002fe200078e0018 */
[----:B------:R-:W-:-:S03]  /*04c0*/  CS2R R20, SRZ ;  /* 0x0000000000147805 */ /* 0x000fc6000001ff00 */
[----:B------:R-:W-:Y:S02]  /*04d0*/  @!P6 IMAD.IADD R10, R0, 0x1, R7 ;  /* 0x00000001000ae824 */ /* 0x000fe400078e0207 */
[----:B----4-:R-:W-:Y:S02]  /*04e0*/  @!P6 IMAD.MOV.U32 R23, RZ, RZ, 0x8 ;  /* 0x00000008ff17e424 */ /* 0x010fe400078e00ff */
[----:B------:R-:W-:Y:S02]  /*04f0*/  IMAD.MOV.U32 R16, RZ, RZ, RZ ;  /* 0x000000ffff107224 */ /* 0x000fe400078e00ff */
[----:B------:R-:W-:-:S04]  /*0500*/  @!P3 IMAD.WIDE.U32 R4, R4, R9, c[0x0][0x170] ;  /* 0x00005c000404b625 */ /* 0x000fc800078e0009 */
[----:B------:R-:W-:Y:S01]  /*0510*/  @!P2 IMAD.WIDE.U32 R6, R6, R11, c[0x0][0x170] ;  /* 0x00005c000606a625 */ /* 0x000fe200078e000b */
[----:B------:R0:W4:Y:S03]  /*0520*/  @!P4 LDG.E R16, [R2.64+0x4] ;  /* 0x000004040210c981 */ /* 0x000126000c1e1900 */
[----:B------:R-:W-:Y:S01]  /*0530*/  @!P1 IMAD.WIDE.U32 R8, R8, R25, c[0x0][0x170] ;  /* 0x00005c0008089625 */ /* 0x000fe200078e0019 */
[----:B------:R1:W4:Y:S03]  /*0540*/  @!P3 LDG.E R18, [R4.64+0x4] ;  /* 0x000004040412b981 */ /* 0x000326000c1e1900 */
[----:B------:R-:W-:Y:S01]  /*0550*/  @!P6 IMAD.WIDE.U32 R10, R10, R23, c[0x0][0x170] ;  /* 0x00005c000a0ae625 */ /* 0x000fe200078e0017 */
[----:B------:R0:W4:Y:S04]  /*0560*/  @!P2 LDG.E R19, [R6.64+0x4] ;  /* 0x000004040613a981 */ /* 0x000128000c1e1900 */
[----:B------:R1:W4:Y:S04]  /*0570*/  @!P1 LDG.E R20, [R8.64+0x4] ;  /* 0x0000040408149981 */ /* 0x000328000c1e1900 */
[----:B------:R1:W4:Y:S01]  /*0580*/  @!P6 LDG.E R21, [R10.64+0x4] ;  /* 0x000004040a15e981 */ /* 0x000322000c1e1900 */
[----:B------:R-:W-:Y:S01]  /*0590*/  @!P0 IMAD.IADD R22, R0, 0x1, R17 ;  /* 0x0000000100168824 */ /* 0x000fe200078e0211 */
[----:B------:R-:W-:-:S02]  /*05a0*/  IADD3 R24, R17, 0x100, RZ ;  /* 0x0000010011187810 */ /* 0x000fc40007ffe0ff */
[C---:B0-----:R-:W-:Y:S02]  /*05b0*/  IADD3 R2, R17.reuse, 0x200, RZ ;  /* 0x0000020011027810 */ /* 0x041fe40007ffe0ff */
[-C--:B------:R-:W-:Y:S02]  /*05c0*/  ISETP.GE.AND P6, PT, R24, R13.reuse, PT ;  /* 0x0000000d1800720c */ /* 0x080fe40003fc6270 */
[----:B------:R-:W-:Y:S02]  /*05d0*/  @!P0 IADD3 R22, P1, R22, c[0x0][0x168], RZ ;  /* 0x00005a0016168a10 */ /* 0x000fe40007f3e0ff */
[C---:B-1----:R-:W-:Y:S02]  /*05e0*/  IADD3 R8, R17.reuse, 0x80, RZ ;  /* 0x0000008011087810 */ /* 0x042fe40007ffe0ff */
[----:B------:R-:W-:Y:S01]  /*05f0*/  ISETP.GE.AND P2, PT, R2, R13, PT ;  /* 0x0000000d0200720c */ /* 0x000fe20003f46270 */
[----:B------:R-:W-:Y:S01]  /*0600*/  @!P0 IMAD.X R23, RZ, RZ, c[0x0][0x16c], P1 ;  /* 0x00005b00ff178624 */ /* 0x000fe200008e06ff */
[----:B------:R-:W-:-:S02]  /*0610*/  IADD3 R24, R17, 0x180, RZ ;  /* 0x0000018011187810 */ /* 0x000fc40007ffe0ff */
[C---:B------:R-:W-:Y:S02]  /*0620*/  IADD3 R2, R17.reuse, 0x280, RZ ;  /* 0x0000028011027810 */ /* 0x040fe40007ffe0ff */
[C---:B------:R-:W-:Y:S02]  /*0630*/  IADD3 R4, R17.reuse, 0x300, RZ ;  /* 0x0000030011047810 */ /* 0x040fe40007ffe0ff */
[----:B------:R-:W-:Y:S01]  /*0640*/  IADD3 R6, R17, 0x380, RZ ;  /* 0x0000038011067810 */ /* 0x000fe20007ffe0ff */
[----:B------:R-:W-:Y:S01]  /*0650*/  @!P0 IMAD.MOV.U32 R17, RZ, RZ, R8 ;  /* 0x000000ffff118224 */ /* 0x000fe200078e0008 */
[-C--:B------:R-:W-:Y:S02]  /*0660*/  ISETP.GE.AND P1, PT, R24, R13.reuse, PT ;  /* 0x0000000d1800720c */ /* 0x080fe40003f26270 */
[-C--:B------:R-:W-:Y:S02]  /*0670*/  ISETP.GE.AND P3, PT, R8, R13.reuse, PT ;  /* 0x0000000d0800720c */ /* 0x080fe40003f66270 */
[----:B------:R-:W-:-:S02]  /*0680*/  ISETP.GE.AND P4, PT, R2, R13, PT ;  /* 0x0000000d0200720c */ /* 0x000fc40003f86270 */
[----:B------:R-:W-:Y:S01]  /*0690*/  ISETP.GE.AND P5, PT, R4, R13, PT ;  /* 0x0000000d0400720c */ /* 0x000fe20003fa6270 */
[----:B------:R-:W-:Y:S01]  /*06a0*/  BSSY B0, `(.L_x_2218) ;  /* 0x0000037000007945 */ /* 0x000fe20003800000 */
[----:B------:R-:W-:Y:S01]  /*06b0*/  BSSY B1, `(.L_x_2219) ;  /* 0x000002f000017945 */ /* 0x000fe20003800000 */
[----:B--2---:R-:W-:-:S05]  /*06c0*/  @!P0 SHF.R.U32.HI R3, RZ, 0x1f, R14 ;  /* 0x0000001fff038819 */ /* 0x004fca000001160e */
[----:B------:R0:W-:Y:S01]  /*06d0*/  @!P0 STG.E.U8 [R22.64], R3 ;  /* 0x0000000316008986 */ /* 0x0001e2000c101104 */
[-C--:B------:R-:W-:Y:S02]  /*06e0*/  ISETP.GE.AND P0, PT, R17, R13.reuse, PT ;  /* 0x0000000d1100720c */ /* 0x080fe40003f06270 */
[----:B---3--:R-:W-:Y:S02]  /*06f0*/  @!P3 SHF.R.U32.HI R5, RZ, 0x1f, R12 ;  /* 0x0000001fff05b819 */ /* 0x008fe4000001160c */
[----:B-----5:R-:W-:Y:S02]  /*0700*/  @!P6 SHF.R.U32.HI R15, RZ, 0x1f, R15 ;  /* 0x0000001fff0fe819 */ /* 0x020fe4000001160f */
[----:B------:R-:W-:Y:S02]  /*0710*/  ISETP.GE.AND P6, PT, R6, R13, PT ;  /* 0x0000000d0600720c */ /* 0x000fe40003fc6270 */
[----:B----4-:R-:W-:Y:S02]  /*0720*/  @!P1 SHF.R.U32.HI R7, RZ, 0x1f, R16 ;  /* 0x0000001fff079819 */ /* 0x010fe40000011610 */
[----:B------:R-:W-:-:S02]  /*0730*/  @!P2 SHF.R.U32.HI R9, RZ, 0x1f, R18 ;  /* 0x0000001fff09a819 */ /* 0x000fc40000011612 */
[----:B------:R-:W-:Y:S02]  /*0740*/  @!P4 SHF.R.U32.HI R19, RZ, 0x1f, R19 ;  /* 0x0000001fff13c819 */ /* 0x000fe40000011613 */
[----:B------:R-:W-:-:S05]  /*0750*/  @!P5 SHF.R.U32.HI R11, RZ, 0x1f, R20 ;  /* 0x0000001fff0bd819 */ /* 0x000fca0000011614 */
        /* <DEDUP_REMOVED lines=14> */
.L_x_2220:
[----:B0-----:R-:W-:-:S13]  /*0840*/  ISETP.GE.AND P0, PT, R17, R13, PT ;  /* 0x0000000d1100720c */ /* 0x001fda0003f06270 */
[----:B------:R-:W-:Y:S05]  /*0850*/  @P0 BRA `(.L_x_2222) ;  /* 0x000000c000000947 */ /* 0x000fea0003800000 */
[----:B------:R-:W-:Y:S01]  /*0860*/  IMAD.IADD R2, R0, 0x1, R17 ;  /* 0x0000000100027824 */ /* 0x000fe200078e0211 */
[----:B------:R-:W-:-:S04]  /*0870*/  IADD3 R17, R17, 0x80, RZ ;  /* 0x0000008011117810 */ /* 0x000fc80007ffe0ff */
[----:B------:R-:W-:-:S05]  /*0880*/  IADD3 R2, P0, R2, c[0x0][0x168], RZ ;  /* 0x00005a0002027a10 */ /* 0x000fca0007f1e0ff */
[----:B------:R-:W-:-:S05]  /*0890*/  IMAD.X R3, RZ, RZ, c[0x0][0x16c], P0 ;  /* 0x00005b00ff037624 */ /* 0x000fca00000e06ff */
[----:B------:R0:W-:Y:S03]  /*08a0*/  STG.E.U8 [R2.64], R7 ;  /* 0x0000000702007986 */ /* 0x0001e6000c101104 */
.L_x_2221:
[----:B------:R-:W-:-:S13]  /*08b0*/  ISETP.GE.AND P0, PT, R17, R13, PT ;  /* 0x0000000d1100720c */ /* 0x000fda0003f06270 */
[----:B------:R-:W-:Y:S05]  /*08c0*/  @P0 BRA `(.L_x_2223) ;  /* 0x000000d000000947 */ /* 0x000fea0003800000 */
[----:B0-----:R-:W-:Y:S01]  /*08d0*/  IMAD.IADD R2, R0, 0x1, R17 ;  /* 0x0000000100027824 */ /* 0x001fe200078e0211 */
[----:B------:R-:W-:-:S04]  /*08e0*/  IADD3 R17, R17, 0x80, RZ ;  /* 0x0000008011117810 */ /* 0x000fc80007ffe0ff */
[----:B------:R-:W-:-:S05]  /*08f0*/  IADD3 R2, P0, R2, c[0x0][0x168], RZ ;  /* 0x00005a0002027a10 */ /* 0x000fca0007f1e0ff */
[----:B------:R-:W-:-:S05]  /*0900*/  IMAD.X R3, RZ, RZ, c[0x0][0x16c], P0 ;  /* 0x00005b00ff037624 */ /* 0x000fca00000e06ff */
[----:B------:R0:W-:Y:S03]  /*0910*/  STG.E.U8 [R2.64], R9 ;  /* 0x0000000902007986 */ /* 0x0001e6000c101104 */
.L_x_2222:
        /* <DEDUP_REMOVED lines=8> */
.L_x_2223:
[----:B------:R-:W-:Y:S05]  /*09a0*/  BSYNC B1 ;  /* 0x0000000000017941 */ /* 0x000fea0003800000 */
.L_x_2219:
[----:B------:R-:W-:-:S13]  /*09b0*/  ISETP.GE.AND P0, PT, R17, R13, PT ;  /* 0x0000000d1100720c */ /* 0x000fda0003f06270 */
[----:B0-----:R-:W-:Y:S01]  /*09c0*/  @!P0 IMAD.IADD R2, R0, 0x1, R17 ;  /* 0x0000000100028824 */ /* 0x001fe200078e0211 */
[----:B------:R-:W-:-:S04]  /*09d0*/  @!P0 IADD3 R17, R17, 0x80, RZ ;  /* 0x0000008011118810 */ /* 0x000fc80007ffe0ff */
[----:B------:R-:W-:-:S05]  /*09e0*/  @!P0 IADD3 R2, P1, R2, c[0x0][0x168], RZ ;  /* 0x00005a0002028a10 */ /* 0x000fca0007f3e0ff */
[----:B------:R-:W-:-:S05]  /*09f0*/  @!P0 IMAD.X R3, RZ, RZ, c[0x0][0x16c], P1 ;  /* 0x00005b00ff038624 */ /* 0x000fca00008e06ff */
[----:B------:R0:W-:Y:S03]  /*0a00*/  @!P0 STG.E.U8 [R2.64], R11 ;  /* 0x0000000b02008986 */ /* 0x0001e6000c101104 */
.L_x_2224:
[----:B------:R-:W-:Y:S05]  /*0a10*/  BSYNC B0 ;  /* 0x0000000000007941 */ /* 0x000fea0003800000 */
.L_x_2218:
        /* <DEDUP_REMOVED lines=8> */
.L_x_2225:
        /* <DEDUP_REMOVED lines=14> */
.L_x_22327:


//--------------------- .text._ZN2at6native29vectorized_elementwise_kernelILi4EZZZNS0_19signbit_kernel_cudaERNS_18TensorIteratorBaseEENKUlvE0_clEvENKUlvE_clEvEUldE_St5arrayIPcLm2EEEEviT0_T1_ --------------------------
	.section	.text._ZN2at6native29vectorized_elementwise_kernelILi4EZZZNS0_19signbit_kernel_cudaERNS_18TensorIteratorBaseEENKUlvE0_clEvENKUlvE_clEvEUldE_St5arrayIPcLm2EEEEviT0_T1_,"ax",@progbits
	.sectioninfo	@"SHI_REGISTERS=28"
	.align	128
        .global         _ZN2at6native29vectorized_elementwise_kernelILi4EZZZNS0_19signbit_kernel_cudaERNS_18TensorIteratorBaseEENKUlvE0_clEvENKUlvE_clEvEUldE_St5arrayIPcLm2EEEEviT0_T1_
        .type           _ZN2at6native29vectorized_elementwise_kernelILi4EZZZNS0_19signbit_kernel_cudaERNS_18TensorIteratorBaseEENKUlvE0_clEvENKUlvE_clEvEUldE_St5arrayIPcLm2EEEEviT0_T1_,@function
        .size           _ZN2at6native29vectorized_elementwise_kernelILi4EZZZNS0_19signbit_kernel_cudaERNS_18TensorIteratorBaseEENKUlvE0_clEvENKUlvE_clEvEUldE_St5arrayIPcLm2EEEEviT0_T1_,(.L_x_22328 - _ZN2at6native29vectorized_elementwise_kernelILi4EZZZNS0_19signbit_kernel_cudaERNS_18TensorIteratorBaseEENKUlvE0_clEvENKUlvE_clEvEUldE_St5arrayIPcLm2EEEEviT0_T1_)
        .other          _ZN2at6native29vectorized_elementwise_kernelILi4EZZZNS0_19signbit_kernel_cudaERNS_18TensorIteratorBaseEENKUlvE0_clEvENKUlvE_clEvEUldE_St5arrayIPcLm2EEEEviT0_T1_,@"STO_CUDA_ENTRY STV_DEFAULT"
_ZN2at6native29vectorized_elementwise_kernelILi4EZZZNS0_19signbit_kernel_cudaERNS_18TensorIteratorBaseEENKUlvE0_clEvENKUlvE_clEvEUldE_St5arrayIPcLm2EEEEviT0_T1_:
.text._ZN2at6native29vectorized_elementwise_kernelILi4EZZZNS0_19signbit_kernel_cudaERNS_18TensorIteratorBaseEENKUlvE0_clEvENKUlvE_clEvEUldE_St5arrayIPcLm2EEEEviT0_T1_:
        /* <DEDUP_REMOVED lines=15> */
[----:B--2---:R-:W-:-:S02]  /*00f0*/  SHF.R.U32.HI R4, RZ, 0x1f, R5 ;  /* 0x0000001fff047819 */ /* 0x004fc40000011605 */
[----:B------:R-:W-:Y:S02]  /*0100*/  SHF.R.U32.HI R7, RZ, 0x1f, R7 ;  /* 0x0000001fff077819 */ /* 0x000fe40000011607 */
[----:B---3--:R-:W-:Y:S02]  /*0110*/  SHF.R.U32.HI R8, RZ, 0x1f, R9 ;  /* 0x0000001fff087819 */ /* 0x008fe40000011609 */
[----:B------:R-:W-:Y:S02]  /*0120*/  SHF.R.U32.HI R11, RZ, 0x1f, R11 ;  /* 0x0000001fff0b7819 */ /* 0x000fe4000001160b */
[----:B------:R-:W-:Y:S02]  /*0130*/  PRMT R7, R7, 0x7604, R4 ;  /* 0x0000760407077816 */ /* 0x000fe40000000004 */
[----:B------:R-:W-:Y:S02]  /*0140*/  IADD3 R4, P0, R0, c[0x0][0x168], RZ ;  /* 0x00005a0000047a10 */ /* 0x000fe40007f1e0ff */
[----:B----4-:R-:W-:-:S02]  /*0150*/  SHF.R.U32.HI R12, RZ, 0x1f, R13 ;  /* 0x0000001fff0c7819 */ /* 0x010fc4000001160d */
[----:B------:R-:W-:Y:S01]  /*0160*/  PRMT R11, R11, 0x7604, R8 ;  /* 0x000076040b0b7816 */ /* 0x000fe20000000008 */
[----:B------:R-:W-:Y:S01]  /*0170*/  IMAD.X R5, RZ, RZ, c[0x0][0x16c], P0 ;  /* 0x00005b00ff057624 */ /* 0x000fe200000e06ff */
[----:B-----5:R-:W-:Y:S02]  /*0180*/  SHF.R.U32.HI R16, RZ, 0x1f, R17 ;  /* 0x0000001fff107819 */ /* 0x020fe40000011611 */
[----:B------:R-:W-:Y:S01]  /*0190*/  SHF.R.U32.HI R14, RZ, 0x1f, R15 ;  /* 0x0000001fff0e7819 */ /* 0x000fe2000001160f */
[----:B------:R-:W-:Y:S01]  /*01a0*/  IMAD.WIDE R2, R2, 0x4, R4 ;  /* 0x0000000402027825 */ /* 0x000fe200078e0204 */
        /* <DEDUP_REMOVED lines=8> */
.L_x_2226:
        /* <DEDUP_REMOVED lines=97> */
.L_x_2229:
[----:B0-----:R-:W-:-:S13]  /*0840*/  ISETP.GE.AND P0, PT, R17, R13, PT ;  /* 0x0000000d1100720c */ /* 0x001fda0003f06270 */
[----:B------:R-:W-:Y:S05]  /*0850*/  @P0 BRA `(.L_x_2231) ;  /* 0x000000c000000947 */ /* 0x000fea0003800000 */
[----:B------:R-:W-:Y:S01]  /*0860*/  IMAD.IADD R2, R0, 0x1, R17 ;  /* 0x0000000100027824 */ /* 0x000fe200078e0211 */
[----:B------:R-:W-:-:S04]  /*0870*/  IADD3 R17, R17, 0x80, RZ ;  /* 0x0000008011117810 */ /* 0x000fc80007ffe0ff */
[----:B------:R-:W-:-:S05]  /*0880*/  IADD3 R2, P0, R2, c[0x0][0x168], RZ ;  /* 0x00005a0002027a10 */ /* 0x000fca0007f1e0ff */
[----:B------:R-:W-:-:S05]  /*0890*/  IMAD.X R3, RZ, RZ, c[0x0][0x16c], P0 ;  /* 0x00005b00ff037624 */ /* 0x000fca00000e06ff */
[----:B------:R0:W-:Y:S03]  /*08a0*/  STG.E.U8 [R2.64], R7 ;  /* 0x0000000702007986 */ /* 0x0001e6000c101104 */
.L_x_2230:
[----:B------:R-:W-:-:S13]  /*08b0*/  ISETP.GE.AND P0, PT, R17, R13, PT ;  /* 0x0000000d1100720c */ /* 0x000fda0003f06270 */
[----:B------:R-:W-:Y:S05]  /*08c0*/  @P0 BRA `(.L_x_2232) ;  /* 0x000000d000000947 */ /* 0x000fea0003800000 */
[----:B0-----:R-:W-:Y:S01]  /*08d0*/  IMAD.IADD R2, R0, 0x1, R17 ;  /* 0x0000000100027824 */ /* 0x001fe200078e0211 */
[----:B------:R-:W-:-:S04]  /*08e0*/  IADD3 R17, R17, 0x80, RZ ;  /* 0x0000008011117810 */ /* 0x000fc80007ffe0ff */
[----:B------:R-:W-:-:S05]  /*08f0*/  IADD3 R2, P0, R2, c[0x0][0x168], RZ ;  /* 0x00005a0002027a10 */ /* 0x000fca0007f1e0ff */
[----:B------:R-:W-:-:S05]  /*0900*/  IMAD.X R3, RZ, RZ, c[0x0][0x16c], P0 ;  /* 0x00005b00ff037624 */ /* 0x000fca00000e06ff */
[----:B------:R0:W-:Y:S03]  /*0910*/  STG.E.U8 [R2.64], R9 ;  /* 0x0000000902007986 */ /* 0x0001e6000c101104 */
.L_x_2231:
        /* <DEDUP_REMOVED lines=8> */
.L_x_2232:
[----:B------:R-:W-:Y:S05]  /*09a0*/  BSYNC B1 ;  /* 0x0000000000017941 */ /* 0x000fea0003800000 */
.L_x_2228:
[----:B------:R-:W-:-:S13]  /*09b0*/  ISETP.GE.AND P0, PT, R17, R13, PT ;  /* 0x0000000d1100720c */ /* 0x000fda0003f06270 */
[----:B0-----:R-:W-:Y:S01]  /*09c0*/  @!P0 IMAD.IADD R2, R0, 0x1, R17 ;  /* 0x0000000100028824 */ /* 0x001fe200078e0211 */
[----:B------:R-:W-:-:S04]  /*09d0*/  @!P0 IADD3 R17, R17, 0x80, RZ ;  /* 0x0000008011118810 */ /* 0x000fc80007ffe0ff */
[----:B------:R-:W-:-:S05]  /*09e0*/  @!P0 IADD3 R2, P1, R2, c[0x0][0x168], RZ ;  /* 0x00005a0002028a10 */ /* 0x000fca0007f3e0ff */
[----:B------:R-:W-:-:S05]  /*09f0*/  @!P0 IMAD.X R3, RZ, RZ, c[0x0][0x16c], P1 ;  /* 0x00005b00ff038624 */ /* 0x000fca00008e06ff */
[----:B------:R0:W-:Y:S03]  /*0a00*/  @!P0 STG.E.U8 [R2.64], R11 ;  /* 0x0000000b02008986 */ /* 0x0001e6000c101104 */
.L_x_2233:
[----:B------:R-:W-:Y:S05]  /*0a10*/  BSYNC B0 ;  /* 0x0000000000007941 */ /* 0x000fea0003800000 */
.L_x_2227:
        /* <DEDUP_REMOVED lines=8> */
.L_x_2234:
        /* <DEDUP_REMOVED lines=14> */
.L_x_22328:


//--------------------- .text._ZN2at6native29vectorized_elementwise_kernelILi8EZZZNS0_19signbit_kernel_cudaERNS_18TensorIteratorBaseEENKUlvE0_clEvENKUlvE_clEvEUldE_St5arrayIPcLm2EEEEviT0_T1_ --------------------------
	.section	.text._ZN2at6native29vectorized_elementwise_kernelILi8EZZZNS0_19signbit_kernel_cudaERNS_18TensorIteratorBaseEENKUlvE0_clEvENKUlvE_clEvEUldE_St5arrayIPcLm2EEEEviT0_T1_,"ax",@progbits
	.sectioninfo	@"SHI_REGISTERS=4"
	.align	128
        .global         _ZN2at6native29vectorized_elementwise_kernelILi8EZZZNS0_19signbit_kernel_cudaERNS_18TensorIteratorBaseEENKUlvE0_clEvENKUlvE_clEvEUldE_St5arrayIPcLm2EEEEviT0_T1_
        .type           _ZN2at6native29vectorized_elementwise_kernelILi8EZZZNS0_19signbit_kernel_cudaERNS_18TensorIteratorBaseEENKUlvE0_clEvENKUlvE_clEvEUldE_St5arrayIPcLm2EEEEviT0_T1_,@function
        .size           _ZN2at6native29vectorized_elementwise_kernelILi8EZZZNS0_19signbit_kernel_cudaERNS_18TensorIteratorBaseEENKUlvE0_clEvENKUlvE_clEvEUldE_St5arrayIPcLm2EEEEviT0_T1_,(.L_x_22329 - _ZN2at6native29vectorized_elementwise_kernelILi8EZZZNS0_19signbit_kernel_cudaERNS_18TensorIteratorBaseEENKUlvE0_clEvENKUlvE_clEvEUldE_St5arrayIPcLm2EEEEviT0_T1_)
        .other          _ZN2at6native29vectorized_elementwise_kernelILi8EZZZNS0_19signbit_kernel_cudaERNS_18TensorIteratorBaseEENKUlvE0_clEvENKUlvE_clEvEUldE_St5arrayIPcLm2EEEEviT0_T1_,@"STO_CUDA_ENTRY STV_DEFAULT"
_ZN2at6native29vectorized_elementwise_kernelILi8EZZZNS0_19signbit_kernel_cudaERNS_18TensorIteratorBaseEENKUlvE0_clEvENKUlvE_clEvEUldE_St5arrayIPcLm2EEEEviT0_T1_:
.text._ZN2at6native29vectorized_elementwise_kernelILi8EZZZNS0_19signbit_kernel_cudaERNS_18TensorIteratorBaseEENKUlvE0_clEvENKUlvE_clEvEUldE_St5arrayIPcLm2EEEEviT0_T1_:
[----:B------:R-:W-:Y:S02]  /*0000*/  MOV R1, c[0x0][0x28] ;  /* 0x00000a0000017a02 */ /* 0x000fe40000000f00 */
[----:B------:R-:W-:Y:S05]  /*0010*/  EXIT ;  /* 0x000000000000794d */ /* 0x000fea0003800000 */
.L_x_2235:
        /* <DEDUP_REMOVED lines=14> */
.L_x_22329:


//--------------------- .text._ZN2at6native18elementwise_kernelILi128ELi4EZNS0_15gpu_kernel_implIZZZNS0_19signbit_kernel_cudaERNS_18TensorIteratorBaseEENKUlvE_clEvENKUlvE3_clEvEUlsE_EEvS4_RKT_EUliE_EEviT1_ --------------------------
	.section	.text._ZN2at6native18elementwise_kernelILi128ELi4EZNS0_15gpu_kernel_implIZZZNS0_19signbit_kernel_cudaERNS_18TensorIteratorBaseEENKUlvE_clEvENKUlvE3_clEvEUlsE_EEvS4_RKT_EUliE_EEviT1_,"ax",@progbits
	.sectioninfo	@"SHI_REGISTERS=26"
	.align	128
        .global         _ZN2at6native18elementwise_kernelILi128ELi4EZNS0_15gpu_kernel_implIZZZNS0_19signbit_kernel_cudaERNS_18TensorIteratorBaseEENKUlvE_clEvENKUlvE3_clEvEUlsE_EEvS4_RKT_EUliE_EEviT1_
        .type           _ZN2at6native18elementwise_kernelILi128ELi4EZNS0_15gpu_kernel_implIZZZNS0_19signbit_kernel_cudaERNS_18TensorIteratorBaseEENKUlvE_clEvENKUlvE3_clEvEUlsE_EEvS4_RKT_EUliE_EEviT1_,@function
        .size           _ZN2at6native18elementwise_kernelILi128ELi4EZNS0_15gpu_kernel_implIZZZNS0_19signbit_kernel_cudaERNS_18TensorIteratorBaseEENKUlvE_clEvENKUlvE3_clEvEUlsE_EEvS4_RKT_EUliE_EEviT1_,(.L_x_22330 - _ZN2at6native18elementwise_kernelILi128ELi4EZNS0_15gpu_kernel_implIZZZNS0_19signbit_kernel_cudaERNS_18TensorIteratorBaseEENKUlvE_clEvENKUlvE3_clEvEUlsE_EEvS4_RKT_EUliE_EEviT1_)
        .other          _ZN2at6native18elementwise_kernelILi128ELi4EZNS0_15gpu_kernel_implIZZZNS0_19signbit_kernel_cudaERNS_18TensorIteratorBaseEENKUlvE_clEvENKUlvE3_clEvEUlsE_EEvS4_RKT_EUliE_EEviT1_,@"STO_CUDA_ENTRY STV_DEFAULT"
_ZN2at6native18elementwise_kernelILi128ELi4EZNS0_15gpu_kernel_implIZZZNS0_19signbit_kernel_cudaERNS_18TensorIteratorBaseEENKUlvE_clEvENKUlvE3_clEvEUlsE_EEvS4_RKT_EUliE_EEviT1_:
.text._ZN2at6native18elementwise_kernelILi128ELi4EZNS0_15gpu_kernel_implIZZZNS0_19signbit_kernel_cudaERNS_18TensorIteratorBaseEENKUlvE_clEvENKUlvE3_clEvEUlsE_EEvS4_RKT_EUliE_EEviT1_:
        /* <DEDUP_REMOVED lines=236> */
.L_x_2238:
        /* <DEDUP_REMOVED lines=16> */
[----:B------:R0:W5:Y:S01]  /*0fc0*/  LDG.E.S8 R0, [R2.64] ;  /* 0x0000002402007981 */ /* 0x000162000c1e1300 */
[----:B------:R-:W-:Y:S05]  /*0fd0*/  BRA `(.L_x_2244) ;  /* 0x00000d9000007947 */ /* 0x000fea0003800000 */
.L_x_2242:
[----:B------:R0:W5:Y:S01]  /*0fe0*/  LDG.E.U8 R0, [R2.64] ;  /* 0x0000002402007981 */ /* 0x000162000c1e1100 */
[----:B------:R-:W-:Y:S05]  /*0ff0*/  BRA `(.L_x_2244) ;  /* 0x00000d7000007947 */ /* 0x000fea0003800000 */
.L_x_2241:
[----:B------:R-:W-:-:S13]  /*1000*/  ISETP.NE.AND P0, PT, R4, 0x2, PT ;  /* 0x000000020400780c */ /* 0x000fda0003f05270 */
[----:B------:R-:W-:Y:S05]  /*1010*/  @!P0 BRA `(.L_x_2245) ;  /* 0x0000008000008947 */ /* 0x000fea0003800000 */
[----:B------:R-:W-:-:S13]  /*1020*/  ISETP.NE.AND P0, PT, R4, 0x3, PT ;  /* 0x000000030400780c */ /* 0x000fda0003f05270 */
[----:B------:R-:W-:Y:S05]  /*1030*/  @!P0 BRA `(.L_x_2246) ;  /* 0x0000004000008947 */ /* 0x000fea0003800000 */
[----:B------:R-:W-:-:S13]  /*1040*/  ISETP.NE.AND P0, PT, R4, 0x4, PT ;  /* 0x000000040400780c */ /* 0x000fda0003f05270 */
[----:B------:R-:W-:Y:S05]  /*1050*/  @P0 BRA `(.L_x_2243) ;  /* 0x00000b9000000947 */ /* 0x000fea0003800000 */
[----:B------:R0:W5:Y:S01]  /*1060*/  LDG.E.U16 R0, [R2.64] ;  /* 0x0000002402007981 */ /* 0x000162000c1e1500 */
[----:B------:R-:W-:Y:S05]  /*1070*/  BRA `(.L_x_2244) ;  /* 0x00000cf000007947 */ /* 0x000fea0003800000 */
.L_x_2246:
[----:B------:R0:W5:Y:S01]  /*1080*/  LDG.E.U16 R0, [R2.64] ;  /* 0x0000002402007981 */ /* 0x000162000c1e1500 */
[----:B------:R-:W-:Y:S05]  /*1090*/  BRA `(.L_x_2244) ;  /* 0x00000cd000007947 */ /* 0x000fea0003800000 */
.L_x_2245:
[----:B------:R0:W5:Y:S01]  /*10a0*/  LDG.E.U16 R0, [R2.64] ;  /* 0x0000002402007981 */ /* 0x000162000c1e1500 */
[----:B------:R-:W-:Y:S05]  /*10b0*/  BRA `(.L_x_2244) ;  /* 0x00000cb000007947 */ /* 0x000fea0003800000 */
.L_x_2240:
[----:B------:R-:W-:-:S13]  /*10c0*/  ISETP.GT.AND P0, PT, R4, 0x6, PT ;  /* 0x000000060400780c */ /* 0x000fda0003f04270 */
[----:B------:R-:W-:Y:S05]  /*10d0*/  @P0 BRA `(.L_x_2247) ;  /* 0x000000c000000947 */ /* 0x000fea0003800000 */
[----:B------:R-:W-:-:S13]  /*10e0*/  ISETP.NE.AND P0, PT, R4, 0x5, PT ;  /* 0x000000050400780c */ /* 0x000fda0003f05270 */
[----:B------:R-:W-:Y:S05]  /*10f0*/  @!P0 BRA `(.L_x_2248) ;  /* 0x0000005000008947 */ /* 0x000fea0003800000 */
[----:B------:R-:W-:-:S13]  /*1100*/  ISETP.NE.AND P0, PT, R4, 0x6, PT ;  /* 0x000000060400780c */ /* 0x000fda0003f05270 */
[----:B------:R-:W-:Y:S05]  /*1110*/  @P0 BRA `(.L_x_2243) ;  /* 0x00000ad000000947 */ /* 0x000fea0003800000 */
[----:B------:R-:W2:Y:S02]  /*1120*/  LDG.E R2, [R2.64] ;  /* 0x0000002402027981 */ /* 0x000ea4000c1e1900 */
[----:B--2---:R0:W1:Y:S01]  /*1130*/  F2I.FTZ.TRUNC.NTZ R0, R2 ;  /* 0x0000000200007305 */ /* 0x004062000021f100 */
[----:B------:R-:W-:Y:S05]  /*1140*/  BRA `(.L_x_2244) ;  /* 0x00000c2000007947 */ /* 0x000fea0003800000 */
.L_x_2248:
[----:B------:R-:W2:Y:S02]  /*1150*/  LDG.E.U16 R4, [R2.64] ;  /* 0x0000002402047981 */ /* 0x000ea4000c1e1500 */
[----:B--2---:R-:W-:-:S06]  /*1160*/  HADD2.F32 R4, -RZ, R4.H0_H0 ;  /* 0x20000004ff047230 */ /* 0x004fcc0000004100 */
[----:B------:R-:W0:Y:S02]  /*1170*/  F2I.FTZ.TRUNC.NTZ R4, R4 ;  /* 0x0000000400047305 */ /* 0x000e24000021f100 */
[----:B0-----:R-:W-:Y:S01]  /*1180*/  PRMT R0, R4, 0x7610, R0 ;  /* 0x0000761004007816 */ /* 0x001fe20000000000 */
[----:B------:R-:W-:Y:S05]  /*1190*/  BRA `(.L_x_2244) ;  /* 0x00000bd000007947 */ /* 0x000fea0003800000 */
.L_x_2247:
[----:B------:R-:W-:-:S13]  /*11a0*/  ISETP.NE.AND P0, PT, R4, 0x7, PT ;  /* 0x000000070400780c */ /* 0x000fda0003f05270 */
[----:B------:R-:W-:Y:S05]  /*11b0*/  @!P0 BRA `(.L_x_2249) ;  /* 0x000000c000008947 */ /* 0x000fea0003800000 */
[----:B------:R-:W-:-:S13]  /*11c0*/  ISETP.NE.AND P0, PT, R4, 0x8, PT ;  /* 0x000000080400780c */ /* 0x000fda0003f05270 */
[----:B------:R-:W-:Y:S05]  /*11d0*/  @!P0 BRA `(.L_x_2250) ;  /* 0x0000005000008947 */ /* 0x000fea0003800000 */
[----:B------:R-:W-:-:S13]  /*11e0*/  ISETP.NE.AND P0, PT, R4, 0x9, PT ;  /* 0x000000090400780c */ /* 0x000fda0003f05270 */
[----:B------:R-:W-:Y:S05]  /*11f0*/  @P0 BRA `(.L_x_2243) ;  /* 0x000009f000000947 */ /* 0x000fea0003800000 */
[----:B------:R-:W2:Y:S02]  /*1200*/  LDG.E R2, [R2.64] ;  /* 0x0000002402027981 */ /* 0x000ea4000c1e1900 */
[----:B--2---:R0:W1:Y:S01]  /*1210*/  F2I.FTZ.TRUNC.NTZ R0, R2 ;  /* 0x0000000200007305 */ /* 0x004062000021f100 */
[----:B------:R-:W-:Y:S05]  /*1220*/  BRA `(.L_x_2244) ;  /* 0x00000b4000007947 */ /* 0x000fea0003800000 */
.L_x_2250:
[----:B------:R-:W2:Y:S02]  /*1230*/  LDG.E.U16 R2, [R2.64] ;  /* 0x0000002402027981 */ /* 0x000ea4000c1e1500 */
[----:B--2---:R-:W-:-:S06]  /*1240*/  HADD2.F32 R4, -RZ, R2.H0_H0 ;  /* 0x20000002ff047230 */ /* 0x004fcc0000004100 */
[----:B------:R-:W0:Y:S02]  /*1250*/  F2I.FTZ.TRUNC.NTZ R4, R4 ;  /* 0x0000000400047305 */ /* 0x000e24000021f100 */
[----:B0-----:R-:W-:Y:S01]  /*1260*/  PRMT R0, R4, 0x7610, R0 ;  /* 0x0000761004007816 */ /* 0x001fe20000000000 */
[----:B------:R-:W-:Y:S05]  /*1270*/  BRA `(.L_x_2244) ;  /* 0x00000af000007947 */ /* 0x000fea0003800000 */
.L_x_2249:
[----:B------:R-:W2:Y:S02]  /*1280*/  LDG.E.64 R2, [R2.64] ;  /* 0x0000002402027981 */ /* 0x000ea4000c1e1b00 */
[----:B--2---:R0:W1:Y:S01]  /*1290*/  F2I.F64.TRUNC R0, R2 ;  /* 0x0000000200007311 */ /* 0x004062000030d100 */
[----:B------:R-:W-:Y:S05]  /*12a0*/  BRA `(.L_x_2244) ;  /* 0x00000ac000007947 */ /* 0x000fea0003800000 */
.L_x_2239:
        /* <DEDUP_REMOVED lines=10> */
[----:B------:R-:W-:Y:S01]  /*1350*/  SEL R0, RZ, 0x1, !P0 ;  /* 0x00000001ff007807 */ /* 0x000fe20004000000 */
[----:B------:R-:W-:Y:S05]  /*1360*/  BRA `(.L_x_2244) ;  /* 0x00000a0000007947 */ /* 0x000fea0003800000 */
.L_x_2253:
[----:B------:R-:W2:Y:S02]  /*1370*/  LDG.E.64 R2, [R2.64] ;  /* 0x0000002402027981 */ /* 0x000ea4000c1e1b00 */
[----:B--2---:R0:W1:Y:S01]  /*1380*/  F2I.F64.TRUNC R0, R2 ;  /* 0x0000000200007311 */ /* 0x004062000030d100 */
[----:B------:R-:W-:Y:S05]  /*1390*/  BRA `(.L_x_2244) ;  /* 0x000009d000007947 */ /* 0x000fea0003800000 */
.L_x_2252:
        /* <DEDUP_REMOVED lines=24> */
[----:B------:R-:W-:-:S06]  /*1520*/  LOP3.LUT R5, R5, 0x80000000, R0, 0xf8, !PT ;  /* 0x8000000005057812 */ /* 0x000fcc00078ef800 */
[----:B------:R-:W0:Y:S02]  /*1530*/  F2I.FTZ.TRUNC.NTZ R5, R5 ;  /* 0x0000000500057305 */ /* 0x000e24000021f100 */
[----:B0-----:R-:W-:Y:S01]  /*1540*/  PRMT R0, R5, 0x7610, R0 ;  /* 0x0000761005007816 */ /* 0x001fe20000000000 */
[----:B------:R-:W-:Y:S05]  /*1550*/  BRA `(.L_x_2244) ;  /* 0x0000081000007947 */ /* 0x000fea0003800000 */
.L_x_2255:
        /* <DEDUP_REMOVED lines=11> */
[----:B------:R-:W-:-:S06]  /*1610*/  LOP3.LUT R4, R4, 0x80000000, R5, 0xf8, !PT ;  /* 0x8000000004047812 */ /* 0x000fcc00078ef805 */
[----:B------:R-:W0:Y:S02]  /*1620*/  F2I.FTZ.TRUNC.NTZ R4, R4 ;  /* 0x0000000400047305 */ /* 0x000e24000021f100 */
[----:B0-----:R-:W-:Y:S01]  /*1630*/  PRMT R0, R4, 0x7610, R0 ;  /* 0x0000761004007816 */ /* 0x001fe20000000000 */
[----:B------:R-:W-:Y:S05]  /*1640*/  BRA `(.L_x_2244) ;  /* 0x0000072000007947 */ /* 0x000fea0003800000 */
.L_x_2254:
[----:B------:R-:W2:Y:S02]  /*1650*/  LDG.E.U16 R2, [R2.64] ;  /* 0x0000002402027981 */ /* 0x000ea4000c1e1500 */
[----:B--2---:R-:W-:-:S04]  /*1660*/  PRMT R2, RZ, 0x5410, R2 ;  /* 0x00005410ff027816 */ /* 0x004fc80000000002 */
[----:B------:R0:W1:Y:S01]  /*1670*/  F2I.FTZ.TRUNC.NTZ R0, R2 ;  /* 0x0000000200007305 */ /* 0x000062000021f100 */
[----:B------:R-:W-:Y:S05]  /*1680*/  BRA `(.L_x_2244) ;  /* 0x000006e000007947 */ /* 0x000fea0003800000 */
.L_x_2251:
        /* <DEDUP_REMOVED lines=10> */
.L_x_2258:
        /* <DEDUP_REMOVED lines=21> */
.L_x_2262:
[----:B------:R-:W-:Y:S05]  /*1880*/  BSYNC B1 ;  /* 0x0000000000017941 */ /* 0x000fea0003800000 */
.L_x_2261:
[----:B------:R-:W-:Y:S01]  /*1890*/  IMAD.SHL.U32 R2, R2, 0x100000, RZ ;  /* 0x0010000002027824 */ /* 0x000fe200078e00ff */
[----:B------:R-:W-:-:S04]  /*18a0*/  LEA R3, R0, 0x3b800000, 0x17 ;  /* 0x3b80000000037811 */ /* 0x000fc800078eb8ff */
[----:B------:R-:W-:Y:S02]  /*18b0*/  LOP3.LUT R4, R3, R2, R4, 0xfe, !PT ;  /* 0x0000000203047212 */ /* 0x000fe400078efe04 */
.L_x_2260:
[----:B------:R-:W-:Y:S05]  /*18c0*/  BSYNC B0 ;  /* 0x0000000000007941 */ /* 0x000fea0003800000 */
.L_x_2259:
[----:B------:R-:W0:Y:S02]  /*18d0*/  F2I.FTZ.TRUNC.NTZ R4, R4 ;  /* 0x0000000400047305 */ /* 0x000e24000021f100 */
[----:B0-----:R-:W-:Y:S01]  /*18e0*/  PRMT R0, R4, 0x7610, R0 ;  /* 0x0000761004007816 */ /* 0x001fe20000000000 */
[----:B------:R-:W-:Y:S05]  /*18f0*/  BRA `(.L_x_2244) ;  /* 0x0000047000007947 */ /* 0x000fea0003800000 */
.L_x_2257:
        /* <DEDUP_REMOVED lines=21> */
.L_x_2266:
[----:B------:R-:W-:Y:S05]  /*1a50*/  BSYNC B1 ;  /* 0x0000000000017941 */ /* 0x000fea0003800000 */
.L_x_2265:
[----:B------:R-:W-:Y:S01]  /*1a60*/  IMAD.SHL.U32 R2, R2, 0x200000, RZ ;  /* 0x0020000002027824 */ /* 0x000fe200078e00ff */
[----:B------:R-:W-:-:S04]  /*1a70*/  LEA R3, R0, 0x37800000, 0x17 ;  /* 0x3780000000037811 */ /* 0x000fc800078eb8ff */
[----:B------:R-:W-:Y:S02]  /*1a80*/  LOP3.LUT R4, R3, R2, R4, 0xfe, !PT ;  /* 0x0000000203047212 */ /* 0x000fe400078efe04 */
.L_x_2264:
[----:B------:R-:W-:Y:S05]  /*1a90*/  BSYNC B0 ;  /* 0x0000000000007941 */ /* 0x000fea0003800000 */
.L_x_2263:
[----:B------:R-:W0:Y:S02]  /*1aa0*/  F2I.FTZ.TRUNC.NTZ R4, R4 ;  /* 0x0000000400047305 */ /* 0x000e24000021f100 */
[----:B0-----:R-:W-:Y:S01]  /*1ab0*/  PRMT R0, R4, 0x7610, R0 ;  /* 0x0000761004007816 */ /* 0x001fe20000000000 */
[----:B------:R-:W-:Y:S05]  /*1ac0*/  BRA `(.L_x_2244) ;  /* 0x000002a000007947 */ /* 0x000fea0003800000 */
.L_x_2256:
        /* <DEDUP_REMOVED lines=14> */
.L_x_2270:
[----:B------:R-:W-:Y:S05]  /*1bb0*/  BSYNC B0 ;  /* 0x0000000000007941 */ /* 0x000fea0003800000 */
.L_x_2269:
[----:B------:R-:W0:Y:S02]  /*1bc0*/  F2I.FTZ.TRUNC.NTZ R4, R4 ;  /* 0x0000000400047305 */ /* 0x000e24000021f100 */
[----:B0-----:R-:W-:Y:S01]  /*1bd0*/  PRMT R0, R4, 0x7610, R0 ;  /* 0x0000761004007816 */ /* 0x001fe20000000000 */
[----:B------:R-:W-:Y:S05]  /*1be0*/  BRA `(.L_x_2244) ;  /* 0x0000018000007947 */ /* 0x000fea0003800000 */
.L_x_2243:
        /* <DEDUP_REMOVED lines=21> */
.L_x_2268:
[----:B------:R0:W5:Y:S01]  /*1d40*/  LDG.E.U16 R0, [R2.64] ;  /* 0x0000002402007981 */ /* 0x000162000c1e1500 */
[----:B------:R-:W-:Y:S05]  /*1d50*/  BRA `(.L_x_2244) ;  /* 0x0000001000007947 */ /* 0x000fea0003800000 */
.L_x_2267:
[----:B------:R0:W5:Y:S02]  /*1d60*/  LDG.E.U16 R0, [R2.64] ;  /* 0x0000002402007981 */ /* 0x000164000c1e1500 */
.L_x_2244:
[----:B0-----:R-:W0:Y:S01]  /*1d70*/  LDC.U8 R3, c[0x0][0x371] ;  /* 0x0000dc40ff037b82 */ /* 0x001e220000000000 */
[----:B-1---5:R-:W-:-:S04]  /*1d80*/  LOP3.LUT R0, R0, 0xffff, RZ, 0xc0, !PT ;  /* 0x0000ffff00007812 */ /* 0x022fc800078ec0ff */
        /* <DEDUP_REMOVED lines=14> */
.L_x_2274:
[----:B------:R0:W-:Y:S01]  /*1e70*/  STG.E.U8 [R16.64], R5 ;  /* 0x0000000510007986 */ /* 0x0001e2000c101124 */
[----:B------:R-:W-:Y:S05]  /*1e80*/  BRA `(.L_x_2276) ;  /* 0x00000d9000007947 */ /* 0x000fea0003800000 */
.L_x_2273:
[----:B------:R-:W-:-:S13]  /*1e90*/  ISETP.NE.AND P0, PT, R2, 0x2, PT ;  /* 0x000000020200780c */ /* 0x000fda0003f05270 */
[----:B------:R-:W-:Y:S05]  /*1ea0*/  @!P0 BRA `(.L_x_2277) ;  /* 0x000000b000008947 */ /* 0x000fea0003800000 */
[----:B------:R-:W-:-:S13]  /*1eb0*/  ISETP.NE.AND P0, PT, R2, 0x3, PT ;  /* 0x000000030200780c */ /* 0x000fda0003f05270 */
[----:B------:R-:W-:Y:S05]  /*1ec0*/  @!P0 BRA `(.L_x_2278) ;  /* 0x0000006000008947 */ /* 0x000fea0003800000 */
[----:B------:R-:W-:-:S13]  /*1ed0*/  ISETP.NE.AND P0, PT, R2, 0x4, PT ;  /* 0x000000040200780c */ /* 0x000fda0003f05270 */
[----:B------:R-:W-:Y:S05]  /*1ee0*/  @P0 BRA `(.L_x_2275) ;  /* 0x00000b9000000947 */ /* 0x000fea0003800000 */
[----:B------:R-:W-:Y:S01]  /*1ef0*/  LOP3.LUT R2, R5, 0xffff, RZ, 0xc0, !PT ;  /* 0x0000ffff05027812 */ /* 0x000fe200078ec0ff */
[----:B------:R-:W-:-:S05]  /*1f00*/  IMAD.MOV.U32 R3, RZ, RZ, RZ ;  /* 0x000000ffff037224 */ /* 0x000fca00078e00ff */
[----:B------:R0:W-:Y:S01]  /*1f10*/  STG.E.64 [R16.64], R2 ;  /* 0x0000000210007986 */ /* 0x0001e2000c101b24 */
[----:B------:R-:W-:Y:S05]  /*1f20*/  BRA `(.L_x_2276) ;  /* 0x00000cf000007947 */ /* 0x000fea0003800000 */
.L_x_2278:
[----:B------:R-:W-:-:S05]  /*1f30*/  LOP3.LUT R5, R5, 0xffff, RZ, 0xc0, !PT ;  /* 0x0000ffff05057812 */ /* 0x000fca00078ec0ff */
[----:B------:R0:W-:Y:S01]  /*1f40*/  STG.E [R16.64], R5 ;  /* 0x0000000510007986 */ /* 0x0001e2000c101924 */
[----:B------:R-:W-:Y:S05]  /*1f50*/  BRA `(.L_x_2276) ;  /* 0x00000cc000007947 */ /* 0x000fea0003800000 */
.L_x_2277:
[----:B------:R0:W-:Y:S01]  /*1f60*/  STG.E.U16 [R16.64], R5 ;  /* 0x0000000510007986 */ /* 0x0001e2000c101524 */
[----:B------:R-:W-:Y:S05]  /*1f70*/  BRA `(.L_x_2276) ;  /* 0x00000ca000007947 */ /* 0x000fea0003800000 */
.L_x_2272:
        /* <DEDUP_REMOVED lines=9> */
.L_x_2280:
[----:B------:R-:W0:Y:S02]  /*2010*/  I2F.S16 R0, R5 ;  /* 0x0000000500007306 */ /* 0x000e240000101400 */
[----:B0-----:R-:W-:-:S05]  /*2020*/  F2FP.PACK_AB R0, RZ, R0 ;  /* 0x00000000ff00723e */ /* 0x001fca00000000ff */
[----:B------:R0:W-:Y:S01]  /*2030*/  STG.E.U16 [R16.64], R0 ;  /* 0x0000000010007986 */ /* 0x0001e2000c101524 */
[----:B------:R-:W-:Y:S05]  /*2040*/  BRA `(.L_x_2276) ;  /* 0x00000bd000007947 */ /* 0x000fea0003800000 */
.L_x_2279:
        /* <DEDUP_REMOVED lines=10> */
.L_x_2282:
[----:B------:R-:W0:Y:S02]  /*20f0*/  I2F.S16 R5, R5 ;  /* 0x0000000500057306 */ /* 0x000e240000101400 */
[----:B0-----:R-:W-:-:S04]  /*2100*/  F2FP.PACK_AB R3, RZ, R5 ;  /* 0x00000005ff03723e */ /* 0x001fc800000000ff */
[----:B------:R-:W-:-:S05]  /*2110*/  PRMT R3, R3, 0x5410, RZ ;  /* 0x0000541003037816 */ /* 0x000fca00000000ff */
[----:B------:R0:W-:Y:S01]  /*2120*/  STG.E [R16.64], R3 ;  /* 0x0000000310007986 */ /* 0x0001e2000c101924 */
[----:B------:R-:W-:Y:S05]  /*2130*/  BRA `(.L_x_2276) ;  /* 0x00000ae000007947 */ /* 0x000fea0003800000 */
.L_x_2281:
[----:B------:R-:W0:Y:S02]  /*2140*/  I2F.F64.S16 R2, R5 ;  /* 0x0000000500027312 */ /* 0x000e240000101c00 */
[----:B0-----:R0:W-:Y:S01]  /*2150*/  STG.E.64 [R16.64], R2 ;  /* 0x0000000210007986 */ /* 0x0011e2000c101b24 */
[----:B------:R-:W-:Y:S05]  /*2160*/  BRA `(.L_x_2276) ;  /* 0x00000ab000007947 */ /* 0x000fea0003800000 */
.L_x_2271:
        /* <DEDUP_REMOVED lines=10> */
.L_x_2285:
[----:B------:R-:W0:Y:S01]  /*2210*/  I2F.F64.S16 R4, R5 ;  /* 0x0000000500047312 */ /* 0x000e220000101c00 */
[----:B------:R-:W-:-:S05]  /*2220*/  CS2R R6, SRZ ;  /* 0x0000000000067805 */ /* 0x000fca000001ff00 */
[----:B0-----:R0:W-:Y:S01]  /*2230*/  STG.E.128 [R16.64], R4 ;  /* 0x0000000410007986 */ /* 0x0011e2000c101d24 */
[----:B------:R-:W-:Y:S05]  /*2240*/  BRA `(.L_x_2276) ;  /* 0x000009d000007947 */ /* 0x000fea0003800000 */
.L_x_2284:
        /* <DEDUP_REMOVED lines=21> */
.L_x_2289:
[----:B------:R-:W-:Y:S05]  /*23a0*/  BSYNC B0 ;  /* 0x0000000000007941 */ /* 0x000fea0003800000 */
.L_x_2288:
[----:B------:R-:W-:-:S05]  /*23b0*/  LOP3.LUT R3, R0, R3, RZ, 0xfc, !PT ;  /* 0x0000000300037212 */ /* 0x000fca00078efcff */
[----:B------:R0:W-:Y:S01]  /*23c0*/  STG.E.U8 [R16.64], R3 ;  /* 0x0000000310007986 */ /* 0x0001e2000c101124 */
[----:B------:R-:W-:Y:S05]  /*23d0*/  BRA `(.L_x_2276) ;  /* 0x0000084000007947 */ /* 0x000fea0003800000 */
.L_x_2287:
        /* <DEDUP_REMOVED lines=13> */
.L_x_2291:
[----:B------:R-:W-:Y:S01]  /*24b0*/  IMAD.MOV.U32 R0, RZ, RZ, 0x7f ;  /* 0x0000007fff007424 */ /* 0x000fe200078e00ff */
[----:B------:R-:W-:-:S04]  /*24c0*/  ISETP.GT.U32.AND P0, PT, R2, 0x7f800000, PT ;  /* 0x7f8000000200780c */ /* 0x000fc80003f04070 */
[----:B------:R-:W-:-:S04]  /*24d0*/  SEL R0, R0, 0x7c, P0 ;  /* 0x0000007c00007807 */ /* 0x000fc80000000000 */
.L_x_2292:
[----:B------:R-:W-:Y:S05]  /*24e0*/  BSYNC B0 ;  /* 0x0000000000007941 */ /* 0x000fea0003800000 */
.L_x_2290:
[----:B------:R-:W-:-:S04]  /*24f0*/  LOP3.LUT R2, R5, 0x80000000, RZ, 0xc0, !PT ;  /* 0x8000000005027812 */ /* 0x000fc800078ec0ff */
[----:B------:R-:W-:-:S04]  /*2500*/  SHF.R.U32.HI R3, RZ, 0x18, R2 ;  /* 0x00000018ff037819 */ /* 0x000fc80000011602 */
[----:B------:R-:W-:-:S05]  /*2510*/  LOP3.LUT R3, R0, R3, RZ, 0xfc, !PT ;  /* 0x0000000300037212 */ /* 0x000fca00078efcff */
[----:B------:R0:W-:Y:S01]  /*2520*/  STG.E.U8 [R16.64], R3 ;  /* 0x0000000310007986 */ /* 0x0001e2000c101124 */
[----:B------:R-:W-:Y:S05]  /*2530*/  BRA `(.L_x_2276) ;  /* 0x000006e000007947 */ /* 0x000fea0003800000 */
.L_x_2286:
[----:B------:R-:W0:Y:S02]  /*2540*/  I2F.S16 R0, R5 ;  /* 0x0000000500007306 */ /* 0x000e240000101400 */
[----:B0-----:R-:W-:-:S05]  /*2550*/  F2FP.BF16.PACK_AB R0, RZ, R0 ;  /* 0x00000000ff00723e */ /* 0x001fca00000010ff */
[----:B------:R0:W-:Y:S01]  /*2560*/  STG.E.U16 [R16.64], R0 ;  /* 0x0000000010007986 */ /* 0x0001e2000c101524 */
[----:B------:R-:W-:Y:S05]  /*2570*/  BRA `(.L_x_2276) ;  /* 0x000006a000007947 */ /* 0x000fea0003800000 */
.L_x_2283:
        /* <DEDUP_REMOVED lines=10> */
.L_x_2295:
        /* <DEDUP_REMOVED lines=17> */
.L_x_2298:
[----:B------:R-:W-:-:S04]  /*2730*/  LOP3.LUT R2, R5, 0x80000000, RZ, 0xc0, !PT ;  /* 0x8000000005027812 */ /* 0x000fc800078ec0ff */
[----:B------:R-:W-:-:S04]  /*2740*/  SHF.R.U32.HI R3, RZ, 0x18, R2 ;  /* 0x00000018ff037819 */ /* 0x000fc80000011602 */
[----:B------:R-:W-:-:S04]  /*2750*/  LOP3.LUT R0, R0, R3, RZ, 0xfc, !PT ;  /* 0x0000000300007212 */ /* 0x000fc800078efcff */
[----:B------:R-:W-:Y:S02]  /*2760*/  PRMT R8, R0, 0x7610, R8 ;  /* 0x0000761000087816 */ /* 0x000fe40000000008 */
.L_x_2297:
[----:B------:R-:W-:Y:S05]  /*2770*/  BSYNC B0 ;  /* 0x0000000000007941 */ /* 0x000fea0003800000 */
.L_x_2296:
[----:B------:R0:W-:Y:S01]  /*2780*/  STG.E.U8 [R16.64], R8 ;  /* 0x0000000810007986 */ /* 0x0001e2000c101124 */
[----:B------:R-:W-:Y:S05]  /*2790*/  BRA `(.L_x_2276) ;  /* 0x0000048000007947 */ /* 0x000fea0003800000 */
.L_x_2294:
        /* <DEDUP_REMOVED lines=17> */
.L_x_2301:
[----:B------:R-:W-:-:S04]  /*28b0*/  LOP3.LUT R2, R5, 0x80000000, RZ, 0xc0, !PT ;  /* 0x8000000005027812 */ /* 0x000fc800078ec0ff */
[----:B------:R-:W-:-:S04]  /*28c0*/  SHF.R.U32.HI R3, RZ, 0x18, R2 ;  /* 0x00000018ff037819 */ /* 0x000fc80000011602 */
[----:B------:R-:W-:-:S04]  /*28d0*/  LOP3.LUT R0, R0, R3, RZ, 0xfc, !PT ;  /* 0x0000000300007212 */ /* 0x000fc800078efcff */
[----:B------:R-:W-:Y:S02]  /*28e0*/  PRMT R8, R0, 0x7610, R8 ;  /* 0x0000761000087816 */ /* 0x000fe40000000008 */
.L_x_2300:
[----:B------:R-:W-:Y:S05]  /*28f0*/  BSYNC B0 ;  /* 0x0000000000007941 */ /* 0x000fea0003800000 */
.L_x_2299:
[----:B------:R0:W-:Y:S01]  /*2900*/  STG.E.U8 [R16.64], R8 ;  /* 0x0000000810007986 */ /* 0x0001e2000c101124 */
[----:B------:R-:W-:Y:S05]  /*2910*/  BRA `(.L_x_2276) ;  /* 0x0000030000007947 */ /* 0x000fea0003800000 */
.L_x_2293:
        /* <DEDUP_REMOVED lines=22> */
.L_x_2275:
        /* <DEDUP_REMOVED lines=20> */
.L_x_2303:
[----:B------:R-:W-:Y:S01]  /*2bc0*/  LOP3.LUT R2, R5, 0xffff, RZ, 0xc0, !PT ;  /* 0x0000ffff05027812 */ /* 0x000fe200078ec0ff */
[----:B------:R-:W-:-:S05]  /*2bd0*/  IMAD.MOV.U32 R3, RZ, RZ, RZ ;  /* 0x000000ffff037224 */ /* 0x000fca00078e00ff */
[----:B------:R0:W-:Y:S01]  /*2be0*/  STG.E.64 [R16.64], R2 ;  /* 0x0000000210007986 */ /* 0x0001e2000c101b24 */
[----:B------:R-:W-:Y:S05]  /*2bf0*/  BRA `(.L_x_2276) ;  /* 0x0000002000007947 */ /* 0x000fea0003800000 */
.L_x_2302:
[----:B------:R-:W-:-:S05]  /*2c00*/  LOP3.LUT R5, R5, 0xffff, RZ, 0xc0, !PT ;  /* 0x0000ffff05057812 */ /* 0x000fca00078ec0ff */
[----:B------:R0:W-:Y:S02]  /*2c10*/  STG.E [R16.64], R5 ;  /* 0x0000000510007986 */ /* 0x0001e4000c101924 */
.L_x_2276:
[----:B------:R-:W-:-:S05]  /*2c20*/  IMAD R18, R18, 0x200, R23 ;  /* 0x0000020012127824 */ /* 0x000fca00078e0217 */
[----:B------:R-:W-:Y:S02]  /*2c30*/  IADD3 R19, R18, 0x80, RZ ;  /* 0x0000008012137810 */ /* 0x000fe40007ffe0ff */
.L_x_2237:
[----:B------:R-:W-:Y:S05]  /*2c40*/  BSYNC B6 ;  /* 0x0000000000067941 */ /* 0x000fea0003800000 */
.L_x_2236:
        /* <DEDUP_REMOVED lines=231> */
.L_x_2306:
        /* <DEDUP_REMOVED lines=18> */
.L_x_2310:
[----:B------:R0:W5:Y:S01]  /*3be0*/  LDG.E.U8 R0, [R2.64] ;  /* 0x0000002402007981 */ /* 0x000162000c1e1100 */
[----:B------:R-:W-:Y:S05]  /*3bf0*/  BRA `(.L_x_2312) ;  /* 0x00000d7000007947 */ /* 0x000fea0003800000 */
.L_x_2309:
        /* <DEDUP_REMOVED lines=8> */
.L_x_2314:
[----:B------:R0:W5:Y:S01]  /*3c80*/  LDG.E.U16 R0, [R2.64] ;  /* 0x0000002402007981 */ /* 0x000162000c1e1500 */
[----:B------:R-:W-:Y:S05]  /*3c90*/  BRA `(.L_x_2312) ;  /* 0x00000cd000007947 */ /* 0x000fea0003800000 */
.L_x_2313:
[----:B------:R0:W5:Y:S01]  /*3ca0*/  LDG.E.U16 R0, [R2.64] ;  /* 0x0000002402007981 */ /* 0x000162000c1e1500 */
[----:B------:R-:W-:Y:S05]  /*3cb0*/  BRA `(.L_x_2312) ;  /* 0x00000cb000007947 */ /* 0x000fea0003800000 */
.L_x_2308:
        /* <DEDUP_REMOVED lines=9> */
.L_x_2316:
[----:B------:R-:W2:Y:S02]  /*3d50*/  LDG.E.U16 R4, [R2.64] ;  /* 0x0000002402047981 */ /* 0x000ea4000c1e1500 */
[----:B--2---:R-:W-:-:S06]  /*3d60*/  HADD2.F32 R4, -RZ, R4.H0_H0 ;  /* 0x20000004ff047230 */ /* 0x004fcc0000004100 */
[----:B------:R-:W0:Y:S02]  /*3d70*/  F2I.FTZ.TRUNC.NTZ R4, R4 ;  /* 0x0000000400047305 */ /* 0x000e24000021f100 */
[----:B0-----:R-:W-:Y:S01]  /*3d80*/  PRMT R0, R4, 0x7610, R0 ;  /* 0x0000761004007816 */ /* 0x001fe20000000000 */
[----:B------:R-:W-:Y:S05]  /*3d90*/  BRA `(.L_x_2312) ;  /* 0x00000bd000007947 */ /* 0x000fea0003800000 */
.L_x_2315:
        /* <DEDUP_REMOVED lines=9> */
.L_x_2318:
[----:B------:R-:W2:Y:S02]  /*3e30*/  LDG.E.U16 R2, [R2.64] ;  /* 0x0000002402027981 */ /* 0x000ea4000c1e1500 */
[----:B--2---:R-:W-:-:S06]  /*3e40*/  HADD2.F32 R4, -RZ, R2.H0_H0 ;  /* 0x20000002ff047230 */ /* 0x004fcc0000004100 */
[----:B------:R-:W0:Y:S02]  /*3e50*/  F2I.FTZ.TRUNC.NTZ R4, R4 ;  /* 0x0000000400047305 */ /* 0x000e24000021f100 */
[----:B0-----:R-:W-:Y:S01]  /*3e60*/  PRMT R0, R4, 0x7610, R0 ;  /* 0x0000761004007816 */ /* 0x001fe20000000000 */
[----:B------:R-:W-:Y:S05]  /*3e70*/  BRA `(.L_x_2312) ;  /* 0x00000af000007947 */ /* 0x000fea0003800000 */
.L_x_2317:
[----:B------:R-:W2:Y:S02]  /*3e80*/  LDG.E.64 R2, [R2.64] ;  /* 0x0000002402027981 */ /* 0x000ea4000c1e1b00 */
[----:B--2---:R0:W1:Y:S01]  /*3e90*/  F2I.F64.TRUNC R0, R2 ;  /* 0x0000000200007311 */ /* 0x004062000030d100 */
[----:B------:R-:W-:Y:S05]  /*3ea0*/  BRA `(.L_x_2312) ;  /* 0x00000ac000007947 */ /* 0x000fea0003800000 */
.L_x_2307:
        /* <DEDUP_REMOVED lines=12> */
.L_x_2321:
[----:B------:R-:W2:Y:S02]  /*3f70*/  LDG.E.64 R2, [R2.64] ;  /* 0x0000002402027981 */ /* 0x000ea4000c1e1b00 */
[----:B--2---:R0:W1:Y:S01]  /*3f80*/  F2I.F64.TRUNC R0, R2 ;  /* 0x0000000200007311 */ /* 0x004062000030d100 */
[----:B------:R-:W-:Y:S05]  /*3f90*/  BRA `(.L_x_2312) ;  /* 0x000009d000007947 */ /* 0x000fea0003800000 */
.L_x_2320:
        /* <DEDUP_REMOVED lines=28> */
.L_x_2323:
        /* <DEDUP_REMOVED lines=15> */
.L_x_2322:
[----:B------:R-:W2:Y:S02]  /*4250*/  LDG.E.U16 R2, [R2.64] ;  /* 0x0000002402027981 */ /* 0x000ea4000c1e1500 */
[----:B--2---:R-:W-:-:S04]  /*4260*/  PRMT R2, RZ, 0x5410, R2 ;  /* 0x00005410ff027816 */ /* 0x004fc80000000002 */
[----:B------:R0:W1:Y:S01]  /*4270*/  F2I.FTZ.TRUNC.NTZ R0, R2 ;  /* 0x0000000200007305 */ /* 0x000062000021f100 */
[----:B------:R-:W-:Y:S05]  /*4280*/  BRA `(.L_x_2312) ;  /* 0x000006e000007947 */ /* 0x000fea0003800000 */
.L_x_2319:
        /* <DEDUP_REMOVED lines=10> */
.L_x_2326:
        /* <DEDUP_REMOVED lines=21> */
.L_x_2330:
[----:B------:R-:W-:Y:S05]  /*4480*/  BSYNC B1 ;  /* 0x0000000000017941 */ /* 0x000fea0003800000 */
.L_x_2329:
[----:B------:R-:W-:Y:S01]  /*4490*/  IMAD.SHL.U32 R2, R2, 0x100000, RZ ;  /* 0x0010000002027824 */ /* 0x000fe200078e00ff */
[----:B------:R-:W-:-:S04]  /*44a0*/  LEA R3, R0, 0x3b800000, 0x17 ;  /* 0x3b80000000037811 */ /* 0x000fc800078eb8ff */
[----:B------:R-:W-:Y:S02]  /*44b0*/  LOP3.LUT R4, R3, R2, R4, 0xfe, !PT ;  /* 0x0000000203047212 */ /* 0x000fe400078efe04 */
.L_x_2328:
[----:B------:R-:W-:Y:S05]  /*44c0*/  BSYNC B0 ;  /* 0x0000000000007941 */ /* 0x000fea0003800000 */
.L_x_2327:
[----:B------:R-:W0:Y:S02]  /*44d0*/  F2I.FTZ.TRUNC.NTZ R4, R4 ;  /* 0x0000000400047305 */ /* 0x000e24000021f100 */
[----:B0-----:R-:W-:Y:S01]  /*44e0*/  PRMT R0, R4, 0x7610, R0 ;  /* 0x0000761004007816 */ /* 0x001fe20000000000 */
[----:B------:R-:W-:Y:S05]  /*44f0*/  BRA `(.L_x_2312) ;  /* 0x0000047000007947 */ /* 0x000fea0003800000 */
.L_x_2325:
        /* <DEDUP_REMOVED lines=21> */
.L_x_2334:
[----:B------:R-:W-:Y:S05]  /*4650*/  BSYNC B1 ;  /* 0x0000000000017941 */ /* 0x000fea0003800000 */
.L_x_2333:
[----:B------:R-:W-:Y:S01]  /*4660*/  IMAD.SHL.U32 R2, R2, 0x200000, RZ ;  /* 0x0020000002027824 */ /* 0x000fe200078e00ff */
[----:B------:R-:W-:-:S04]  /*4670*/  LEA R3, R0, 0x37800000, 0x17 ;  /* 0x3780000000037811 */ /* 0x000fc800078eb8ff */
[----:B------:R-:W-:Y:S02]  /*4680*/  LOP3.LUT R4, R3, R2, R4, 0xfe, !PT ;  /* 0x0000000203047212 */ /* 0x000fe400078efe04 */
.L_x_2332:
[----:B------:R-:W-:Y:S05]  /*4690*/  BSYNC B0 ;  /* 0x0000000000007941 */ /* 0x000fea0003800000 */
.L_x_2331:
[----:B------:R-:W0:Y:S02]  /*46a0*/  F2I.FTZ.TRUNC.NTZ R4, R4 ;  /* 0x0000000400047305 */ /* 0x000e24000021f100 */
[----:B0-----:R-:W-:Y:S01]  /*46b0*/  PRMT R0, R4, 0x7610, R0 ;  /* 0x0000761004007816 */ /* 0x001fe20000000000 */
[----:B------:R-:W-:Y:S05]  /*46c0*/  BRA `(.L_x_2312) ;  /* 0x000002a000007947 */ /* 0x000fea0003800000 */
.L_x_2324:
        /* <DEDUP_REMOVED lines=14> */
.L_x_2338:
[----:B------:R-:W-:Y:S05]  /*47b0*/  BSYNC B0 ;  /* 0x0000000000007941 */ /* 0x000fea0003800000 */
.L_x_2337:
[----:B------:R-:W0:Y:S02]  /*47c0*/  F2I.FTZ.TRUNC.NTZ R4, R4 ;  /* 0x0000000400047305 */ /* 0x000e24000021f100 */
[----:B0-----:R-:W-:Y:S01]  /*47d0*/  PRMT R0, R4, 0x7610, R0 ;  /* 0x0000761004007816 */ /* 0x001fe20000000000 */
[----:B------:R-:W-:Y:S05]  /*47e0*/  BRA `(.L_x_2312) ;  /* 0x0000018000007947 */ /* 0x000fea0003800000 */
.L_x_2311:
        /* <DEDUP_REMOVED lines=21> */
.L_x_2336:
[----:B------:R0:W5:Y:S01]  /*4940*/  LDG.E.U16 R0, [R2.64] ;  /* 0x0000002402007981 */ /* 0x000162000c1e1500 */
[----:B------:R-:W-:Y:S05]  /*4950*/  BRA `(.L_x_2312) ;  /* 0x0000001000007947 */ /* 0x000fea0003800000 */
.L_x_2335:
[----:B------:R0:W5:Y:S02]  /*4960*/  LDG.E.U16 R0, [R2.64] ;  /* 0x0000002402007981 */ /* 0x000164000c1e1500 */
.L_x_2312:
        /* <DEDUP_REMOVED lines=16> */
.L_x_2342:
[----:B------:R0:W-:Y:S01]  /*4a70*/  STG.E.U8 [R16.64], R5 ;  /* 0x0000000510007986 */ /* 0x0001e2000c101124 */
[----:B------:R-:W-:Y:S05]  /*4a80*/  BRA `(.L_x_2344) ;  /* 0x00000d9000007947 */ /* 0x000fea0003800000 */
.L_x_2341:
        /* <DEDUP_REMOVED lines=10> */
.L_x_2346:
[----:B------:R-:W-:-:S05]  /*4b30*/  LOP3.LUT R5, R5, 0xffff, RZ, 0xc0, !PT ;  /* 0x0000ffff05057812 */ /* 0x000fca00078ec0ff */
[----:B------:R0:W-:Y:S01]  /*4b40*/  STG.E [R16.64], R5 ;  /* 0x0000000510007986 */ /* 0x0001e2000c101924 */
[----:B------:R-:W-:Y:S05]  /*4b50*/  BRA `(.L_x_2344) ;  /* 0x00000cc000007947 */ /* 0x000fea0003800000 */
.L_x_2345:
[----:B------:R0:W-:Y:S01]  /*4b60*/  STG.E.U16 [R16.64], R5 ;  /* 0x0000000510007986 */ /* 0x0001e2000c101524 */
[----:B------:R-:W-:Y:S05]  /*4b70*/  BRA `(.L_x_2344) ;  /* 0x00000ca000007947 */ /* 0x000fea0003800000 */
.L_x_2340:
        /* <DEDUP_REMOVED lines=9> */
.L_x_2348:
[----:B------:R-:W0:Y:S02]  /*4c10*/  I2F.S16 R0, R5 ;  /* 0x0000000500007306 */ /* 0x000e240000101400 */
[----:B0-----:R-:W-:-:S05]  /*4c20*/  F2FP.PACK_AB R0, RZ, R0 ;  /* 0x00000000ff00723e */ /* 0x001fca00000000ff */
[----:B------:R0:W-:Y:S01]  /*4c30*/  STG.E.U16 [R16.64], R0 ;  /* 0x0000000010007986 */ /* 0x0001e2000c101524 */
[----:B------:R-:W-:Y:S05]  /*4c40*/  BRA `(.L_x_2344) ;  /* 0x00000bd000007947 */ /* 0x000fea0003800000 */
.L_x_2347:
        /* <DEDUP_REMOVED lines=10> */
.L_x_2350:
[----:B------:R-:W0:Y:S02]  /*4cf0*/  I2F.S16 R5, R5 ;  /* 0x0000000500057306 */ /* 0x000e240000101400 */
[----:B0-----:R-:W-:-:S04]  /*4d00*/  F2FP.PACK_AB R3, RZ, R5 ;  /* 0x00000005ff03723e */ /* 0x001fc800000000ff */
[----:B------:R-:W-:-:S05]  /*4d10*/  PRMT R3, R3, 0x5410, RZ ;  /* 0x0000541003037816 */ /* 0x000fca00000000ff */
[----:B------:R0:W-:Y:S01]  /*4d20*/  STG.E [R16.64], R3 ;  /* 0x0000000310007986 */ /* 0x0001e2000c101924 */
[----:B------:R-:W-:Y:S05]  /*4d30*/  BRA `(.L_x_2344) ;  /* 0x00000ae000007947 */ /* 0x000fea0003800000 */
.L_x_2349:
[----:B------:R-:W0:Y:S02]  /*4d40*/  I2F.F64.S16 R2, R5 ;  /* 0x0000000500027312 */ /* 0x000e240000101c00 */
[----:B0-----:R0:W-:Y:S01]  /*4d50*/  STG.E.64 [R16.64], R2 ;  /* 0x0000000210007986 */ /* 0x0011e2000c101b24 */
[----:B------:R-:W-:Y:S05]  /*4d60*/  BRA `(.L_x_2344) ;  /* 0x00000ab000007947 */ /* 0x000fea0003800000 */
.L_x_2339:
        /* <DEDUP_REMOVED lines=10> */
.L_x_2353:
[----:B------:R-:W0:Y:S01]  /*4e10*/  I2F.F64.S16 R4, R5 ;  /* 0x0000000500047312 */ /* 0x000e220000101c00 */
[----:B------:R-:W-:-:S05]  /*4e20*/  CS2R R6, SRZ ;  /* 0x0000000000067805 */ /* 0x000fca000001ff00 */
[----:B0-----:R0:W-:Y:S01]  /*4e30*/  STG.E.128 [R16.64], R4 ;  /* 0x0000000410007986 */ /* 0x0011e2000c101d24 */
[----:B------:R-:W-:Y:S05]  /*4e40*/  BRA `(.L_x_2344) ;  /* 0x000009d000007947 */ /* 0x000fea0003800000 */
.L_x_2352:
        /* <DEDUP_REMOVED lines=21> */
.L_x_2357:
[----:B------:R-:W-:Y:S05]  /*4fa0*/  BSYNC B0 ;  /* 0x0000000000007941 */ /* 0x000fea0003800000 */
.L_x_2356:
[----:B------:R-:W-:-:S05]  /*4fb0*/  LOP3.LUT R3, R0, R3, RZ, 0xfc, !PT ;  /* 0x0000000300037212 */ /* 0x000fca00078efcff */
[----:B------:R0:W-:Y:S01]  /*4fc0*/  STG.E.U8 [R16.64], R3 ;  /* 0x0000000310007986 */ /* 0x0001e2000c101124 */
[----:B------:R-:W-:Y:S05]  /*4fd0*/  BRA `(.L_x_2344) ;  /* 0x0000084000007947 */ /* 0x000fea0003800000 */
.L_x_2355:
        /* <DEDUP_REMOVED lines=13> */
.L_x_2359:
[----:B------:R-:W-:Y:S01]  /*50b0*/  IMAD.MOV.U32 R0, RZ, RZ, 0x7f ;  /* 0x0000007fff007424 */ /* 0x000fe200078e00ff */
[----:B------:R-:W-:-:S04]  /*50c0*/  ISETP.GT.U32.AND P0, PT, R2, 0x7f800000, PT ;  /* 0x7f8000000200780c */ /* 0x000fc80003f04070 */
[----:B------:R-:W-:-:S04]  /*50d0*/  SEL R0, R0, 0x7c, P0 ;  /* 0x0000007c00007807 */ /* 0x000fc80000000000 */
.L_x_2360:
[----:B------:R-:W-:Y:S05]  /*50e0*/  BSYNC B0 ;  /* 0x0000000000007941 */ /* 0x000fea0003800000 */
.L_x_2358:
[----:B------:R-:W-:-:S04]  /*50f0*/  LOP3.LUT R2, R5, 0x80000000, RZ, 0xc0, !PT ;  /* 0x8000000005027812 */ /* 0x000fc800078ec0ff */
[----:B------:R-:W-:-:S04]  /*5100*/  SHF.R.U32.HI R3, RZ, 0x18, R2 ;  /* 0x00000018ff037819 */ /* 0x000fc80000011602 */
[----:B------:R-:W-:-:S05]  /*5110*/  LOP3.LUT R3, R0, R3, RZ, 0xfc, !PT ;  /* 0x0000000300037212 */ /* 0x000fca00078efcff */
[----:B------:R0:W-:Y:S01]  /*5120*/  STG.E.U8 [R16.64], R3 ;  /* 0x0000000310007986 */ /* 0x0001e2000c101124 */
[----:B------:R-:W-:Y:S05]  /*5130*/  BRA `(.L_x_2344) ;  /* 0x000006e000007947 */ /* 0x000fea0003800000 */
.L_x_2354:
[----:B------:R-:W0:Y:S02]  /*5140*/  I2F.S16 R0, R5 ;  /* 0x0000000500007306 */ /* 0x000e240000101400 */
[----:B0-----:R-:W-:-:S05]  /*5150*/  F2FP.BF16.PACK_AB R0, RZ, R0 ;  /* 0x00000000ff00723e */ /* 0x001fca00000010ff */
[----:B------:R0:W-:Y:S01]  /*5160*/  STG.E.U16 [R16.64], R0 ;  /* 0x0000000010007986 */ /* 0x0001e2000c101524 */
[----:B------:R-:W-:Y:S05]  /*5170*/  BRA `(.L_x_2344) ;  /* 0x000006a000007947 */ /* 0x000fea0003800000 */
.L_x_2351:
        /* <DEDUP_REMOVED lines=10> */
.L_x_2363:
        /* <DEDUP_REMOVED lines=17> */
.L_x_2366:
[----:B------:R-:W-:-:S04]  /*5330*/  LOP3.LUT R2, R5, 0x80000000, RZ, 0xc0, !PT ;  /* 0x8000000005027812 */ /* 0x000fc800078ec0ff */
[----:B------:R-:W-:-:S04]  /*5340*/  SHF.R.U32.HI R3, RZ, 0x18, R2 ;  /* 0x00000018ff037819 */ /* 0x000fc80000011602 */
[----:B------:R-:W-:-:S04]  /*5350*/  LOP3.LUT R0, R0, R3, RZ, 0xfc, !PT ;  /* 0x0000000300007212 */ /* 0x000fc800078efcff */
[----:B------:R-:W-:Y:S02]  /*5360*/  PRMT R8, R0, 0x7610, R8 ;  /* 0x0000761000087816 */ /* 0x000fe40000000008 */
.L_x_2365:
[----:B------:R-:W-:Y:S05]  /*5370*/  BSYNC B0 ;  /* 0x0000000000007941 */ /* 0x000fea0003800000 */
.L_x_2364:
[----:B------:R0:W-:Y:S01]  /*5380*/  STG.E.U8 [R16.64], R8 ;  /* 0x0000000810007986 */ /* 0x0001e2000c101124 */
[----:B------:R-:W-:Y:S05]  /*5390*/  BRA `(.L_x_2344) ;  /* 0x0000048000007947 */ /* 0x000fea0003800000 */
.L_x_2362:
        /* <DEDUP_REMOVED lines=17> */
.L_x_2369:
[----:B------:R-:W-:-:S04]  /*54b0*/  LOP3.LUT R2, R5, 0x80000000, RZ, 0xc0, !PT ;  /* 0x8000000005027812 */ /* 0x000fc800078ec0ff */
[----:B------:R-:W-:-:S04]  /*54c0*/  SHF.R.U32.HI R3, RZ, 0x18, R2 ;  /* 0x00000018ff037819 */ /* 0x000fc80000011602 */
[----:B------:R-:W-:-:S04]  /*54d0*/  LOP3.LUT R0, R0, R3, RZ, 0xfc, !PT ;  /* 0x0000000300007212 */ /* 0x000fc800078efcff */
[----:B------:R-:W-:Y:S02]  /*54e0*/  PRMT R8, R0, 0x7610, R8 ;  /* 0x0000761000087816 */ /* 0x000fe40000000008 */
.L_x_2368:
[----:B------:R-:W-:Y:S05]  /*54f0*/  BSYNC B0 ;  /* 0x0000000000007941 */ /* 0x000fea0003800000 */
.L_x_2367:
[----:B------:R0:W-:Y:S01]  /*5500*/  STG.E.U8 [R16.64], R8 ;  /* 0x0000000810007986 */ /* 0x0001e2000c101124 */
[----:B------:R-:W-:Y:S05]  /*5510*/  BRA `(.L_x_2344) ;  /* 0x0000030000007947 */ /* 0x000fea0003800000 */
.L_x_2361:
        /* <DEDUP_REMOVED lines=22> */
.L_x_2343:
        /* <DEDUP_REMOVED lines=20> */
.L_x_2371:
[----:B------:R-:W-:Y:S01]  /*57c0*/  LOP3.LUT R2, R5, 0xffff, RZ, 0xc0, !PT ;  /* 0x0000ffff05027812 */ /* 0x000fe200078ec0ff */
[----:B------:R-:W-:-:S05]  /*57d0*/  IMAD.MOV.U32 R3, RZ, RZ, RZ ;  /* 0x000000ffff037224 */ /* 0x000fca00078e00ff */
[----:B------:R0:W-:Y:S01]  /*57e0*/  STG.E.64 [R16.64], R2 ;  /* 0x0000000210007986 */ /* 0x0001e2000c101b24 */
[----:B------:R-:W-:Y:S05]  /*57f0*/  BRA `(.L_x_2344) ;  /* 0x0000002000007947 */ /* 0x000fea0003800000 */
.L_x_2370:
[----:B------:R-:W-:-:S05]  /*5800*/  LOP3.LUT R5, R5, 0xffff, RZ, 0xc0, !PT ;  /* 0x0000ffff05057812 */ /* 0x000fca00078ec0ff */
[----:B------:R0:W-:Y:S02]  /*5810*/  STG.E [R16.64], R5 ;  /* 0x0000000510007986 */ /* 0x0001e4000c101924 */
.L_x_2344:
        /* <DEDUP_REMOVED lines=231> */
.L_x_2372:
        /* <DEDUP_REMOVED lines=18> */
.L_x_2376:
[----:B------:R0:W5:Y:S01]  /*67b0*/  LDG.E.U8 R0, [R2.64] ;  /* 0x0000002402007981 */ /* 0x000162000c1e1100 */
[----:B------:R-:W-:Y:S05]  /*67c0*/  BRA `(.L_x_2378) ;  /* 0x00000d7000007947 */ /* 0x000fea0003800000 */
.L_x_2375:
        /* <DEDUP_REMOVED lines=8> */
.L_x_2380:
[----:B------:R0:W5:Y:S01]  /*6850*/  LDG.E.U16 R0, [R2.64] ;  /* 0x0000002402007981 */ /* 0x000162000c1e1500 */
[----:B------:R-:W-:Y:S05]  /*6860*/  BRA `(.L_x_2378) ;  /* 0x00000cd000007947 */ /* 0x000fea0003800000 */
.L_x_2379:
[----:B------:R0:W5:Y:S01]  /*6870*/  LDG.E.U16 R0, [R2.64] ;  /* 0x0000002402007981 */ /* 0x000162000c1e1500 */
[----:B------:R-:W-:Y:S05]  /*6880*/  BRA `(.L_x_2378) ;  /* 0x00000cb000007947 */ /* 0x000fea0003800000 */
.L_x_2374:
        /* <DEDUP_REMOVED lines=9> */
.L_x_2382:
[----:B------:R-:W2:Y:S02]  /*6920*/  LDG.E.U16 R4, [R2.64] ;  /* 0x0000002402047981 */ /* 0x000ea4000c1e1500 */
[----:B--2---:R-:W-:-:S06]  /*6930*/  HADD2.F32 R4, -RZ, R4.H0_H0 ;  /* 0x20000004ff047230 */ /* 0x004fcc0000004100 */
[----:B------:R-:W0:Y:S02]  /*6940*/  F2I.FTZ.TRUNC.NTZ R4, R4 ;  /* 0x0000000400047305 */ /* 0x000e24000021f100 */
[----:B0-----:R-:W-:Y:S01]  /*6950*/  PRMT R0, R4, 0x7610, R0 ;  /* 0x0000761004007816 */ /* 0x001fe20000000000 */
[----:B------:R-:W-:Y:S05]  /*6960*/  BRA `(.L_x_2378) ;  /* 0x00000bd000007947 */ /* 0x000fea0003800000 */
.L_x_2381:
        /* <DEDUP_REMOVED lines=9> */
.L_x_2384:
[----:B------:R-:W2:Y:S02]  /*6a00*/  LDG.E.U16 R2, [R2.64] ;  /* 0x0000002402027981 */ /* 0x000ea4000c1e1500 */
[----:B--2---:R-:W-:-:S06]  /*6a10*/  HADD2.F32 R4, -RZ, R2.H0_H0 ;  /* 0x20000002ff047230 */ /* 0x004fcc0000004100 */
[----:B------:R-:W0:Y:S02]  /*6a20*/  F2I.FTZ.TRUNC.NTZ R4, R4 ;  /* 0x0000000400047305 */ /* 0x000e24000021f100 */
[----:B0-----:R-:W-:Y:S01]  /*6a30*/  PRMT R0, R4, 0x7610, R0 ;  /* 0x0000761004007816 */ /* 0x001fe20000000000 */
[----:B------:R-:W-:Y:S05]  /*6a40*/  BRA `(.L_x_2378) ;  /* 0x00000af000007947 */ /* 0x000fea0003800000 */
.L_x_2383:
[----:B------:R-:W2:Y:S02]  /*6a50*/  LDG.E.64 R2, [R2.64] ;  /* 0x0000002402027981 */ /* 0x000ea4000c1e1b00 */
[----:B--2---:R0:W1:Y:S01]  /*6a60*/  F2I.F64.TRUNC R0, R2 ;  /* 0x0000000200007311 */ /* 0x004062000030d100 */
[----:B------:R-:W-:Y:S05]  /*6a70*/  BRA `(.L_x_2378) ;  /* 0x00000ac000007947 */ /* 0x000fea0003800000 */
.L_x_2373:
        /* <DEDUP_REMOVED lines=12> */
.L_x_2387:
[----:B------:R-:W2:Y:S02]  /*6b40*/  LDG.E.64 R2, [R2.64] ;  /* 0x0000002402027981 */ /* 0x000ea4000c1e1b00 */
[----:B--2---:R0:W1:Y:S01]  /*6b50*/  F2I.F64.TRUNC R0, R2 ;  /* 0x0000000200007311 */ /* 0x004062000030d100 */
[----:B------:R-:W-:Y:S05]  /*6b60*/  BRA `(.L_x_2378) ;  /* 0x000009d000007947 */ /* 0x000fea0003800000 */
.L_x_2386:
        /* <DEDUP_REMOVED lines=28> */
.L_x_2389:
        /* <DEDUP_REMOVED lines=15> */
.L_x_2388:
[----:B------:R-:W2:Y:S02]  /*6e20*/  LDG.E.U16 R2, [R2.64] ;  /* 0x0000002402027981 */ /* 0x000ea4000c1e1500 */
[----:B--2---:R-:W-:-:S04]  /*6e30*/  PRMT R2, RZ, 0x5410, R2 ;  /* 0x00005410ff027816 */ /* 0x004fc80000000002 */
[----:B------:R0:W1:Y:S01]  /*6e40*/  F2I.FTZ.TRUNC.NTZ R0, R2 ;  /* 0x0000000200007305 */ /* 0x000062000021f100 */
[----:B------:R-:W-:Y:S05]  /*6e50*/  BRA `(.L_x_2378) ;  /* 0x000006e000007947 */ /* 0x000fea0003800000 */
.L_x_2385:
        /* <DEDUP_REMOVED lines=10> */
.L_x_2392:
        /* <DEDUP_REMOVED lines=21> */
.L_x_2396:
[----:B------:R-:W-:Y:S05]  /*7050*/  BSYNC B1 ;  /* 0x0000000000017941 */ /* 0x000fea0003800000 */
.L_x_2395:
[----:B------:R-:W-:Y:S01]  /*7060*/  IMAD.SHL.U32 R2, R2, 0x100000, RZ ;  /* 0x0010000002027824 */ /* 0x000fe200078e00ff */
[----:B------:R-:W-:-:S04]  /*7070*/  LEA R3, R0, 0x3b800000, 0x17 ;  /* 0x3b80000000037811 */ /* 0x000fc800078eb8ff */
[----:B------:R-:W-:Y:S02]  /*7080*/  LOP3.LUT R4, R3, R2, R4, 0xfe, !PT ;  /* 0x0000000203047212 */ /* 0x000fe400078efe04 */
.L_x_2394:
[----:B------:R-:W-:Y:S05]  /*7090*/  BSYNC B0 ;  /* 0x0000000000007941 */ /* 0x000fea0003800000 */
.L_x_2393:
[----:B------:R-:W0:Y:S02]  /*70a0*/  F2I.FTZ.TRUNC.NTZ R4, R4 ;  /* 0x0000000400047305 */ /* 0x000e24000021f100 */
[----:B0-----:R-:W-:Y:S01]  /*70b0*/  PRMT R0, R4, 0x7610, R0 ;  /* 0x0000761004007816 */ /* 0x001fe20000000000 */
[----:B------:R-:W-:Y:S05]  /*70c0*/  BRA `(.L_x_2378) ;  /* 0x0000047000007947 */ /* 0x000fea0003800000 */
.L_x_2391:
        /* <DEDUP_REMOVED lines=21> */
.L_x_2400:
[----:B------:R-:W-:Y:S05]  /*7220*/  BSYNC B1 ;  /* 0x0000000000017941 */ /* 0x000fea0003800000 */
.L_x_2399:
[----:B------:R-:W-:Y:S01]  /*7230*/  IMAD.SHL.U32 R2, R2, 0x200000, RZ ;  /* 0x0020000002027824 */ /* 0x000fe200078e00ff */
[----:B------:R-:W-:-:S04]  /*7240*/  LEA R3, R0, 0x37800000, 0x17 ;  /* 0x3780000000037811 */ /* 0x000fc800078eb8ff */
[----:B------:R-:W-:Y:S02]  /*7250*/  LOP3.LUT R4, R3, R2, R4, 0xfe, !PT ;  /* 0x0000000203047212 */ /* 0x000fe400078efe04 */
.L_x_2398:
[----:B------:R-:W-:Y:S05]  /*7260*/  BSYNC B0 ;  /* 0x0000000000007941 */ /* 0x000fea0003800000 */
.L_x_2397:
[----:B------:R-:W0:Y:S02]  /*7270*/  F2I.FTZ.TRUNC.NTZ R4, R4 ;  /* 0x0000000400047305 */ /* 0x000e24000021f100 */
[----:B0-----:R-:W-:Y:S01]  /*7280*/  PRMT R0, R4, 0x7610, R0 ;  /* 0x0000761004007816 */ /* 0x001fe20000000000 */
[----:B------:R-:W-:Y:S05]  /*7290*/  BRA `(.L_x_2378) ;  /* 0x000002a000007947 */ /* 0x000fea0003800000 */
.L_x_2390:
        /* <DEDUP_REMOVED lines=14> */
.L_x_2404:
[----:B------:R-:W-:Y:S05]  /*7380*/  BSYNC B0 ;  /* 0x0000000000007941 */ /* 0x000fea0003800000 */
.L_x_2403:
[----:B------:R-:W0:Y:S02]  /*7390*/  F2I.FTZ.TRUNC.NTZ R4, R4 ;  /* 0x0000000400047305 */ /* 0x000e24000021f100 */
[----:B0-----:R-:W-:Y:S01]  /*73a0*/  PRMT R0, R4, 0x7610, R0 ;  /* 0x0000761004007816 */ /* 0x001fe20000000000 */
[----:B------:R-:W-:Y:S05]  /*73b0*/  BRA `(.L_x_2378) ;  /* 0x0000018000007947 */ /* 0x000fea0003800000 */
.L_x_2377:
        /* <DEDUP_REMOVED lines=21> */
.L_x_2402:
[----:B------:R0:W5:Y:S01]  /*7510*/  LDG.E.U16 R0, [R2.64] ;  /* 0x0000002402007981 */ /* 0x000162000c1e1500 */
[----:B------:R-:W-:Y:S05]  /*7520*/  BRA `(.L_x_2378) ;  /* 0x0000001000007947 */ /* 0x000fea0003800000 */
.L_x_2401:
[----:B------:R0:W5:Y:S02]  /*7530*/  LDG.E.U16 R0, [R2.64] ;  /* 0x0000002402007981 */ /* 0x000164000c1e1500 */
.L_x_2378:
        /* <DEDUP_REMOVED lines=16> */
.L_x_2408:
[----:B------:R0:W-:Y:S01]  /*7640*/  STG.E.U8 [R16.64], R5 ;  /* 0x0000000510007986 */ /* 0x0001e2000c101124 */
[----:B------:R-:W-:Y:S05]  /*7650*/  BRA `(.L_x_2410) ;  /* 0x00000d9000007947 */ /* 0x000fea0003800000 */
.L_x_2407:
        /* <DEDUP_REMOVED lines=10> */
.L_x_2412:
[----:B------:R-:W-:-:S05]  /*7700*/  LOP3.LUT R5, R5, 0xffff, RZ, 0xc0, !PT ;  /* 0x0000ffff05057812 */ /* 0x000fca00078ec0ff */
[----:B------:R0:W-:Y:S01]  /*7710*/  STG.E [R16.64], R5 ;  /* 0x0000000510007986 */ /* 0x0001e2000c101924 */
[----:B------:R-:W-:Y:S05]  /*7720*/  BRA `(.L_x_2410) ;  /* 0x00000cc000007947 */ /* 0x000fea0003800000 */
.L_x_2411:
[----:B------:R0:W-:Y:S01]  /*7730*/  STG.E.U16 [R16.64], R5 ;  /* 0x0000000510007986 */ /* 0x0001e2000c101524 */
[----:B------:R-:W-:Y:S05]  /*7740*/  BRA `(.L_x_2410) ;  /* 0x00000ca000007947 */ /* 0x000fea0003800000 */
.L_x_2406:
        /* <DEDUP_REMOVED lines=9> */
.L_x_2414:
[----:B------:R-:W0:Y:S02]  /*77e0*/  I2F.S16 R0, R5 ;  /* 0x0000000500007306 */ /* 0x000e240000101400 */
[----:B0-----:R-:W-:-:S05]  /*77f0*/  F2FP.PACK_AB R0, RZ, R0 ;  /* 0x00000000ff00723e */ /* 0x001fca00000000ff */
[----:B------:R0:W-:Y:S01]  /*7800*/  STG.E.U16 [R16.64], R0 ;  /* 0x0000000010007986 */ /* 0x0001e2000c101524 */
[----:B------:R-:W-:Y:S05]  /*7810*/  BRA `(.L_x_2410) ;  /* 0x00000bd000007947 */ /* 0x000fea0003800000 */
.L_x_2413:
        /* <DEDUP_REMOVED lines=10> */
.L_x_2416:
[----:B------:R-:W0:Y:S02]  /*78c0*/  I2F.S16 R5, R5 ;  /* 0x0000000500057306 */ /* 0x000e240000101400 */
[----:B0-----:R-:W-:-:S04]  /*78d0*/  F2FP.PACK_AB R3, RZ, R5 ;  /* 0x00000005ff03723e */ /* 0x001fc800000000ff */
[----:B------:R-:W-:-:S05]  /*78e0*/  PRMT R3, R3, 0x5410, RZ ;  /* 0x0000541003037816 */ /* 0x000fca00000000ff */
[----:B------:R0:W-:Y:S01]  /*78f0*/  STG.E [R16.64], R3 ;  /* 0x0000000310007986 */ /* 0x0001e2000c101924 */
[----:B------:R-:W-:Y:S05]  /*7900*/  BRA `(.L_x_2410) ;  /* 0x00000ae000007947 */ /* 0x000fea0003800000 */
.L_x_2415:
[----:B------:R-:W0:Y:S02]  /*7910*/  I2F.F64.S16 R2, R5 ;  /* 0x0000000500027312 */ /* 0x000e240000101c00 */
[----:B0-----:R0:W-:Y:S01]  /*7920*/  STG.E.64 [R16.64], R2 ;  /* 0x0000000210007986 */ /* 0x0011e2000c101b24 */
[----:B------:R-:W-:Y:S05]  /*7930*/  BRA `(.L_x_2410) ;  /* 0x00000ab000007947 */ /* 0x000fea0003800000 */
.L_x_2405:
        /* <DEDUP_REMOVED lines=10> */
.L_x_2419:
[----:B------:R-:W0:Y:S01]  /*79e0*/  I2F.F64.S16 R4, R5 ;  /* 0x0000000500047312 */ /* 0x000e220000101c00 */
[----:B------:R-:W-:-:S05]  /*79f0*/  CS2R R6, SRZ ;  /* 0x0000000000067805 */ /* 0x000fca000001ff00 */
[----:B0-----:R0:W-:Y:S01]  /*7a00*/  STG.E.128 [R16.64], R4 ;  /* 0x0000000410007986 */ /* 0x0011e2000c101d24 */
[----:B------:R-:W-:Y:S05]  /*7a10*/  BRA `(.L_x_2410) ;  /* 0x000009d000007947 */ /* 0x000fea0003800000 */
.L_x_2418:
        /* <DEDUP_REMOVED lines=21> */
.L_x_2423:
[----:B------:R-:W-:Y:S05]  /*7b70*/  BSYNC B0 ;  /* 0x0000000000007941 */ /* 0x000fea0003800000 */
.L_x_2422:
[----:B------:R-:W-:-:S05]  /*7b80*/  LOP3.LUT R3, R0, R3, RZ, 0xfc, !PT ;  /* 0x0000000300037212 */ /* 0x000fca00078efcff */
[----:B------:R0:W-:Y:S01]  /*7b90*/  STG.E.U8 [R16.64], R3 ;  /* 0x0000000310007986 */ /* 0x0001e2000c101124 */
[----:B------:R-:W-:Y:S05]  /*7ba0*/  BRA `(.L_x_2410) ;  /* 0x0000084000007947 */ /* 0x000fea0003800000 */
.L_x_2421:
        /* <DEDUP_REMOVED lines=13> */
.L_x_2425:
[----:B------:R-:W-:Y:S01]  /*7c80*/  IMAD.MOV.U32 R0, RZ, RZ, 0x7f ;  /* 0x0000007fff007424 */ /* 0x000fe200078e00ff */
[----:B------:R-:W-:-:S04]  /*7c90*/  ISETP.GT.U32.AND P0, PT, R2, 0x7f800000, PT ;  /* 0x7f8000000200780c */ /* 0x000fc80003f04070 */
[----:B------:R-:W-:-:S04]  /*7ca0*/  SEL R0, R0, 0x7c, P0 ;  /* 0x0000007c00007807 */ /* 0x000fc80000000000 */
.L_x_2426:
[----:B------:R-:W-:Y:S05]  /*7cb0*/  BSYNC B0 ;  /* 0x0000000000007941 */ /* 0x000fea0003800000 */
.L_x_2424:
[----:B------:R-:W-:-:S04]  /*7cc0*/  LOP3.LUT R2, R5, 0x80000000, RZ, 0xc0, !PT ;  /* 0x8000000005027812 */ /* 0x000fc800078ec0ff */
[----:B------:R-:W-:-:S04]  /*7cd0*/  SHF.R.U32.HI R3, RZ, 0x18, R2 ;  /* 0x00000018ff037819 */ /* 0x000fc80000011602 */
[----:B------:R-:W-:-:S05]  /*7ce0*/  LOP3.LUT R3, R0, R3, RZ, 0xfc, !PT ;  /* 0x0000000300037212 */ /* 0x000fca00078efcff */
[----:B------:R0:W-:Y:S01]  /*7cf0*/  STG.E.U8 [R16.64], R3 ;  /* 0x0000000310007986 */ /* 0x0001e2000c101124 */
[----:B------:R-:W-:Y:S05]  /*7d00*/  BRA `(.L_x_2410) ;  /* 0x000006e000007947 */ /* 0x000fea0003800000 */
.L_x_2420:
[----:B------:R-:W0:Y:S02]  /*7d10*/  I2F.S16 R0, R5 ;  /* 0x0000000500007306 */ /* 0x000e240000101400 */
[----:B0-----:R-:W-:-:S05]  /*7d20*/  F2FP.BF16.PACK_AB R0, RZ, R0 ;  /* 0x00000000ff00723e */ /* 0x001fca00000010ff */
[----:B------:R0:W-:Y:S01]  /*7d30*/  STG.E.U16 [R16.64], R0 ;  /* 0x0000000010007986 */ /* 0x0001e2000c101524 */
[----:B------:R-:W-:Y:S05]  /*7d40*/  BRA `(.L_x_2410) ;  /* 0x000006a000007947 */ /* 0x000fea0003800000 */
.L_x_2417:
        /* <DEDUP_REMOVED lines=10> */
.L_x_2429:
        /* <DEDUP_REMOVED lines=17> */
.L_x_2432:
[----:B------:R-:W-:-:S04]  /*7f00*/  LOP3.LUT R2, R5, 0x80000000, RZ, 0xc0, !PT ;  /* 0x8000000005027812 */ /* 0x000fc800078ec0ff */
[----:B------:R-:W-:-:S04]  /*7f10*/  SHF.R.U32.HI R3, RZ, 0x18, R2 ;  /* 0x00000018ff037819 */ /* 0x000fc80000011602 */
[----:B------:R-:W-:-:S04]  /*7f20*/  LOP3.LUT R0, R0, R3, RZ, 0xfc, !PT ;  /* 0x0000000300007212 */ /* 0x000fc800078efcff */
[----:B------:R-:W-:Y:S02]  /*7f30*/  PRMT R8, R0, 0x7610, R8 ;  /* 0x0000761000087816 */ /* 0x000fe40000000008 */
.L_x_2431:
[----:B------:R-:W-:Y:S05]  /*7f40*/  BSYNC B0 ;  /* 0x0000000000007941 */ /* 0x000fea0003800000 */
.L_x_2430:
[----:B------:R0:W-:Y:S01]  /*7f50*/  STG.E.U8 [R16.64], R8 ;  /* 0x0000000810007986 */ /* 0x0001e2000c101124 */
[----:B------:R-:W-:Y:S05]  /*7f60*/  BRA `(.L_x_2410) ;  /* 0x0000048000007947 */ /* 0x000fea0003800000 */
.L_x_2428:
        /* <DEDUP_REMOVED lines=17> */
.L_x_2435:
[----:B------:R-:W-:-:S04]  /*8080*/  LOP3.LUT R2, R5, 0x80000000, RZ, 0xc0, !PT ;  /* 0x8000000005027812 */ /* 0x000fc800078ec0ff */
[----:B------:R-:W-:-:S04]  /*8090*/  SHF.R.U32.HI R3, RZ, 0x18, R2 ;  /* 0x00000018ff037819 */ /* 0x000fc80000011602 */
[----:B------:R-:W-:-:S04]  /*80a0*/  LOP3.LUT R0, R0, R3, RZ, 0xfc, !PT ;  /* 0x0000000300007212 */ /* 0x000fc800078efcff */
[----:B------:R-:W-:Y:S02]  /*80b0*/  PRMT R8, R0, 0x7610, R8 ;  /* 0x0000761000087816 */ /* 0x000fe40000000008 */
.L_x_2434:
[----:B------:R-:W-:Y:S05]  /*80c0*/  BSYNC B0 ;  /* 0x0000000000007941 */ /* 0x000fea0003800000 */
.L_x_2433:
[----:B------:R0:W-:Y:S01]  /*80d0*/  STG.E.U8 [R16.64], R8 ;  /* 0x0000000810007986 */ /* 0x0001e2000c101124 */
[----:B------:R-:W-:Y:S05]  /*80e0*/  BRA `(.L_x_2410) ;  /* 0x0000030000007947 */ /* 0x000fea0003800000 */
.L_x_2427:
        /* <DEDUP_REMOVED lines=22> */
.L_x_2409:
        /* <DEDUP_REMOVED lines=20> */
.L_x_2437:
[----:B------:R-:W-:Y:S01]  /*8390*/  LOP3.LUT R2, R5, 0xffff, RZ, 0xc0, !PT ;  /* 0x0000ffff05027812 */ /* 0x000fe200078ec0ff */
[----:B------:R-:W-:-:S05]  /*83a0*/  IMAD.MOV.U32 R3, RZ, RZ, RZ ;  /* 0x000000ffff037224 */ /* 0x000fca00078e00ff */
[----:B------:R0:W-:Y:S01]  /*83b0*/  STG.E.64 [R16.64], R2 ;  /* 0x0000000210007986 */ /* 0x0001e2000c101b24 */
[----:B------:R-:W-:Y:S05]  /*83c0*/  BRA `(.L_x_2410) ;  /* 0x0000002000007947 */ /* 0x000fea0003800000 */
.L_x_2436:
[----:B------:R-:W-:-:S05]  /*83d0*/  LOP3.LUT R5, R5, 0xffff, RZ, 0xc0, !PT ;  /* 0x0000ffff05057812 */ /* 0x000fca00078ec0ff */
[----:B------:R0:W-:Y:S02]  /*83e0*/  STG.E [R16.64], R5 ;  /* 0x0000000510007986 */ /* 0x0001e4000c101924 */
.L_x_2410:
[----:B------:R-:W-:Y:S02]  /*83f0*/  IADD3 R19, R19, 0x80, RZ ;  /* 0x0000008013137810 */ /* 0x000fe40007ffe0ff */
.L_x_2305:
[----:B------:R-:W-:Y:S05]  /*8400*/  BSYNC B6 ;  /* 0x0000000000067941 */ /* 0x000fea0003800000 */
.L_x_2304:
        /* <DEDUP_REMOVED lines=230> */
.L_x_2438:
        /* <DEDUP_REMOVED lines=18> */
.L_x_2442:
[----:B------:R0:W5:Y:S01]  /*9390*/  LDG.E.U8 R0, [R2.64] ;  /* 0x0000002402007981 */ /* 0x000162000c1e1100 */
[----:B------:R-:W-:Y:S05]  /*93a0*/  BRA `(.L_x_2444) ;  /* 0x00000d7000007947 */ /* 0x000fea0003800000 */
.L_x_2441:
        /* <DEDUP_REMOVED lines=8> */
.L_x_2446:
[----:B------:R0:W5:Y:S01]  /*9430*/  LDG.E.U16 R0, [R2.64] ;  /* 0x0000002402007981 */ /* 0x000162000c1e1500 */
[----:B------:R-:W-:Y:S05]  /*9440*/  BRA `(.L_x_2444) ;  /* 0x00000cd000007947 */ /* 0x000fea0003800000 */
.L_x_2445:
[----:B------:R0:W5:Y:S01]  /*9450*/  LDG.E.U16 R0, [R2.64] ;  /* 0x0000002402007981 */ /* 0x000162000c1e1500 */
[----:B------:R-:W-:Y:S05]  /*9460*/  BRA `(.L_x_2444) ;  /* 0x00000cb000007947 */ /* 0x000fea0003800000 */
.L_x_2440:
        /* <DEDUP_REMOVED lines=9> */
.L_x_2448:
[----:B------:R-:W2:Y:S02]  /*9500*/  LDG.E.U16 R4, [R2.64] ;  /* 0x0000002402047981 */ /* 0x000ea4000c1e1500 */
[----:B--2---:R-:W-:-:S06]  /*9510*/  HADD2.F32 R4, -RZ, R4.H0_H0 ;  /* 0x20000004ff047230 */ /* 0x004fcc0000004100 */
[----:B------:R-:W0:Y:S02]  /*9520*/  F2I.FTZ.TRUNC.NTZ R4, R4 ;  /* 0x0000000400047305 */ /* 0x000e24000021f100 */
[----:B0-----:R-:W-:Y:S01]  /*9530*/  PRMT R0, R4, 0x7610, R0 ;  /* 0x0000761004007816 */ /* 0x001fe20000000000 */
[----:B------:R-:W-:Y:S05]  /*9540*/  BRA `(.L_x_2444) ;  /* 0x00000bd000007947 */ /* 0x000fea0003800000 */
.L_x_2447:
        /* <DEDUP_REMOVED lines=9> */
.L_x_2450:
[----:B------:R-:W2:Y:S02]  /*95e0*/  LDG.E.U16 R2, [R2.64] ;  /* 0x0000002402027981 */ /* 0x000ea4000c1e1500 */
[----:B--2---:R-:W-:-:S06]  /*95f0*/  HADD2.F32 R4, -RZ, R2.H0_H0 ;  /* 0x20000002ff047230 */ /* 0x004fcc0000004100 */
[----:B------:R-:W0:Y:S02]  /*9600*/  F2I.FTZ.TRUNC.NTZ R4, R4 ;  /* 0x0000000400047305 */ /* 0x000e24000021f100 */
[----:B0-----:R-:W-:Y:S01]  /*9610*/  PRMT R0, R4, 0x7610, R0 ;  /* 0x0000761004007816 */ /* 0x001fe20000000000 */
[----:B------:R-:W-:Y:S05]  /*9620*/  BRA `(.L_x_2444) ;  /* 0x00000af000007947 */ /* 0x000fea0003800000 */
.L_x_2449:
[----:B------:R-:W2:Y:S02]  /*9630*/  LDG.E.64 R2, [R2.64] ;  /* 0x0000002402027981 */ /* 0x000ea4000c1e1b00 */
[----:B--2---:R0:W1:Y:S01]  /*9640*/  F2I.F64.TRUNC R0, R2 ;  /* 0x0000000200007311 */ /* 0x004062000030d100 */
[----:B------:R-:W-:Y:S05]  /*9650*/  BRA `(.L_x_2444) ;  /* 0x00000ac000007947 */ /* 0x000fea0003800000 */
.L_x_2439:
        /* <DEDUP_REMOVED lines=12> */
.L_x_2453:
[----:B------:R-:W2:Y:S02]  /*9720*/  LDG.E.64 R2, [R2.64] ;  /* 0x0000002402027981 */ /* 0x000ea4000c1e1b00 */
[----:B--2---:R0:W1:Y:S01]  /*9730*/  F2I.F64.TRUNC R0, R2 ;  /* 0x0000000200007311 */ /* 0x004062000030d100 */
[----:B------:R-:W-:Y:S05]  /*9740*/  BRA `(.L_x_2444) ;  /* 0x000009d000007947 */ /* 0x000fea0003800000 */
.L_x_2452:
        /* <DEDUP_REMOVED lines=28> */
.L_x_2455:
        /* <DEDUP_REMOVED lines=15> */
.L_x_2454:
[----:B------:R-:W2:Y:S02]  /*9a00*/  LDG.E.U16 R2, [R2.64] ;  /* 0x0000002402027981 */ /* 0x000ea4000c1e1500 */
[----:B--2---:R-:W-:-:S04]  /*9a10*/  PRMT R2, RZ, 0x5410, R2 ;  /* 0x00005410ff027816 */ /* 0x004fc80000000002 */
[----:B------:R0:W1:Y:S01]  /*9a20*/  F2I.FTZ.TRUNC.NTZ R0, R2 ;  /* 0x0000000200007305 */ /* 0x000062000021f100 */
[----:B------:R-:W-:Y:S05]  /*9a30*/  BRA `(.L_x_2444) ;  /* 0x000006e000007947 */ /* 0x000fea0003800000 */
.L_x_2451:
        /* <DEDUP_REMOVED lines=10> */
.L_x_2458:
        /* <DEDUP_REMOVED lines=21> */
.L_x_2462:
[----:B------:R-:W-:Y:S05]  /*9c30*/  BSYNC B1 ;  /* 0x0000000000017941 */ /* 0x000fea0003800000 */
.L_x_2461:
[----:B------:R-:W-:Y:S01]  /*9c40*/  IMAD.SHL.U32 R2, R2, 0x100000, RZ ;  /* 0x0010000002027824 */ /* 0x000fe200078e00ff */
[----:B------:R-:W-:-:S04]  /*9c50*/  LEA R3, R0, 0x3b800000, 0x17 ;  /* 0x3b80000000037811 */ /* 0x000fc800078eb8ff */
[----:B------:R-:W-:Y:S02]  /*9c60*/  LOP3.LUT R4, R3, R2, R4, 0xfe, !PT ;  /* 0x0000000203047212 */ /* 0x000fe400078efe04 */
.L_x_2460:
[----:B------:R-:W-:Y:S05]  /*9c70*/  BSYNC B0 ;  /* 0x0000000000007941 */ /* 0x000fea0003800000 */
.L_x_2459:
[----:B------:R-:W0:Y:S02]  /*9c80*/  F2I.FTZ.TRUNC.NTZ R4, R4 ;  /* 0x0000000400047305 */ /* 0x000e24000021f100 */
[----:B0-----:R-:W-:Y:S01]  /*9c90*/  PRMT R0, R4, 0x7610, R0 ;  /* 0x0000761004007816 */ /* 0x001fe20000000000 */
[----:B------:R-:W-:Y:S05]  /*9ca0*/  BRA `(.L_x_2444) ;  /* 0x0000047000007947 */ /* 0x000fea0003800000 */
.L_x_2457:
        /* <DEDUP_REMOVED lines=21> */
.L_x_2466:
[----:B------:R-:W-:Y:S05]  /*9e00*/  BSYNC B1 ;  /* 0x0000000000017941 */ /* 0x000fea0003800000 */
.L_x_2465:
[----:B------:R-:W-:Y:S01]  /*9e10*/  IMAD.SHL.U32 R2, R2, 0x200000, RZ ;  /* 0x0020000002027824 */ /* 0x000fe200078e00ff */
[----:B------:R-:W-:-:S04]  /*9e20*/  LEA R3, R0, 0x37800000, 0x17 ;  /* 0x3780000000037811 */ /* 0x000fc800078eb8ff */
[----:B------:R-:W-:Y:S02]  /*9e30*/  LOP3.LUT R4, R3, R2, R4, 0xfe, !PT ;  /* 0x0000000203047212 */ /* 0x000fe400078efe04 */
.L_x_2464:
[----:B------:R-:W-:Y:S05]  /*9e40*/  BSYNC B0 ;  /* 0x0000000000007941 */ /* 0x000fea0003800000 */
.L_x_2463:
[----:B------:R-:W0:Y:S02]  /*9e50*/  F2I.FTZ.TRUNC.NTZ R4, R4 ;  /* 0x0000000400047305 */ /* 0x000e24000021f100 */
[----:B0-----:R-:W-:Y:S01]  /*9e60*/  PRMT R0, R4, 0x7610, R0 ;  /* 0x0000761004007816 */ /* 0x001fe20000000000 */
[----:B------:R-:W-:Y:S05]  /*9e70*/  BRA `(.L_x_2444) ;  /* 0x000002a000007947 */ /* 0x000fea0003800000 */
.L_x_2456:
        /* <DEDUP_REMOVED lines=14> */
.L_x_2470:
[----:B------:R-:W-:Y:S05]  /*9f60*/  BSYNC B0 ;  /* 0x0000000000007941 */ /* 0x000fea0003800000 */
.L_x_2469:
[----:B------:R-:W0:Y:S02]  /*9f70*/  F2I.FTZ.TRUNC.NTZ R4, R4 ;  /* 0x0000000400047305 */ /* 0x000e24000021f100 */
[----:B0-----:R-:W-:Y:S01]  /*9f80*/  PRMT R0, R4, 0x7610, R0 ;  /* 0x0000761004007816 */ /* 0x001fe20000000000 */
[----:B------:R-:W-:Y:S05]  /*9f90*/  BRA `(.L_x_2444) ;  /* 0x0000018000007947 */ /* 0x000fea0003800000 */
.L_x_2443:
        /* <DEDUP_REMOVED lines=21> */
.L_x_2468:
[----:B------:R0:W5:Y:S01]  /*a0f0*/  LDG.E.U16 R0, [R2.64] ;  /* 0x0000002402007981 */ /* 0x000162000c1e1500 */
[----:B------:R-:W-:Y:S05]  /*a100*/  BRA `(.L_x_2444) ;  /* 0x0000001000007947 */ /* 0x000fea0003800000 */
.L_x_2467:
[----:B------:R0:W5:Y:S02]  /*a110*/  LDG.E.U16 R0, [R2.64] ;  /* 0x0000002402007981 */ /* 0x000164000c1e1500 */
.L_x_2444:
        /* <DEDUP_REMOVED lines=16> */
.L_x_2474:
[----:B------:R-:W-:Y:S01]  /*a220*/  STG.E.U8 [R16.64], R5 ;  /* 0x0000000510007986 */ /* 0x000fe2000c101124 */
[----:B------:R-:W-:Y:S05]  /*a230*/  EXIT ;  /* 0x000000000000794d */ /* 0x000fea0003800000 */
.L_x_2473:
        /* <DEDUP_REMOVED lines=8> */
[----:B------:R-:W-:Y:S01]  /*a2c0*/  STG.E.64 [R16.64], R2 ;  /* 0x0000000210007986 */ /* 0x000fe2000c101b24 */
[----:B------:R-:W-:Y:S05]  /*a2d0*/  EXIT ;  /* 0x000000000000794d */ /* 0x000fea0003800000 */
.L_x_2477:
[----:B------:R-:W-:-:S05]  /*a2e0*/  LOP3.LUT R5, R5, 0xffff, RZ, 0xc0, !PT ;  /* 0x0000ffff05057812 */ /* 0x000fca00078ec0ff */
[----:B------:R-:W-:Y:S01]  /*a2f0*/  STG.E [R16.64], R5 ;  /* 0x0000000510007986 */ /* 0x000fe2000c101924 */
[----:B------:R-:W-:Y:S05]  /*a300*/  EXIT ;  /* 0x000000000000794d */ /* 0x000fea0003800000 */
.L_x_2476:
[----:B------:R-:W-:Y:S01]  /*a310*/  STG.E.U16 [R16.64], R5 ;  /* 0x0000000510007986 */ /* 0x000fe2000c101524 */
[----:B------:R-:W-:Y:S05]  /*a320*/  EXIT ;  /* 0x000000000000794d */ /* 0x000fea0003800000 */
.L_x_2472:
        /* <DEDUP_REMOVED lines=9> */
.L_x_2479:
[----:B------:R-:W0:Y:S02]  /*a3c0*/  I2F.S16 R0, R5 ;  /* 0x0000000500007306 */ /* 0x000e240000101400 */
[----:B0-----:R-:W-:-:S05]  /*a3d0*/  F2FP.PACK_AB R0, RZ, R0 ;  /* 0x00000000ff00723e */ /* 0x001fca00000000ff */
[----:B------:R-:W-:Y:S01]  /*a3e0*/  STG.E.U16 [R16.64], R0 ;  /* 0x0000000010007986 */ /* 0x000fe2000c101524 */
[----:B------:R-:W-:Y:S05]  /*a3f0*/  EXIT ;  /* 0x000000000000794d */ /* 0x000fea0003800000 */
.L_x_2478:
        /* <DEDUP_REMOVED lines=10> */
.L_x_2481:
[----:B------:R-:W0:Y:S02]  /*a4a0*/  I2F.S16 R5, R5 ;  /* 0x0000000500057306 */ /* 0x000e240000101400 */
[----:B0-----:R-:W-:-:S04]  /*a4b0*/  F2FP.PACK_AB R3, RZ, R5 ;  /* 0x00000005ff03723e */ /* 0x001fc800000000ff */
[----:B------:R-:W-:-:S05]  /*a4c0*/  PRMT R3, R3, 0x5410, RZ ;  /* 0x0000541003037816 */ /* 0x000fca00000000ff */
[----:B------:R-:W-:Y:S01]  /*a4d0*/  STG.E [R16.64], R3 ;  /* 0x0000000310007986 */ /* 0x000fe2000c101924 */
[----:B------:R-:W-:Y:S05]  /*a4e0*/  EXIT ;  /* 0x000000000000794d */ /* 0x000fea0003800000 */
.L_x_2480:
[----:B------:R-:W0:Y:S02]  /*a4f0*/  I2F.F64.S16 R2, R5 ;  /* 0x0000000500027312 */ /* 0x000e240000101c00 */
[----:B0-----:R-:W-:Y:S01]  /*a500*/  STG.E.64 [R16.64], R2 ;  /* 0x0000000210007986 */ /* 0x001fe2000c101b24 */
[----:B------:R-:W-:Y:S05]  /*a510*/  EXIT ;  /* 0x000000000000794d */ /* 0x000fea0003800000 */
.L_x_2471:
        /* <DEDUP_REMOVED lines=10> */
.L_x_2484:
[----:B------:R-:W0:Y:S01]  /*a5c0*/  I2F.F64.S16 R4, R5 ;  /* 0x0000000500047312 */ /* 0x000e220000101c00 */
[----:B------:R-:W-:-:S05]  /*a5d0*/  CS2R R6, SRZ ;  /* 0x0000000000067805 */ /* 0x000fca000001ff00 */
[----:B0-----:R-:W-:Y:S01]  /*a5e0*/  STG.E.128 [R16.64], R4 ;  /* 0x0000000410007986 */ /* 0x001fe2000c101d24 */
[----:B------:R-:W-:Y:S05]  /*a5f0*/  EXIT ;  /* 0x000000000000794d */ /* 0x000fea0003800000 */
.L_x_2483:
        /* <DEDUP_REMOVED lines=21> */
.L_x_2488:
[----:B------:R-:W-:Y:S05]  /*a750*/  BSYNC B0 ;  /* 0x0000000000007941 */ /* 0x000fea0003800000 */
.L_x_2487:
[----:B------:R-:W-:-:S05]  /*a760*/  LOP3.LUT R3, R0, R3, RZ, 0xfc, !PT ;  /* 0x0000000300037212 */ /* 0x000fca00078efcff */
[----:B------:R-:W-:Y:S01]  /*a770*/  STG.E.U8 [R16.64], R3 ;  /* 0x0000000310007986 */ /* 0x000fe2000c101124 */
[----:B------:R-:W-:Y:S05]  /*a780*/  EXIT ;  /* 0x000000000000794d */ /* 0x000fea0003800000 */
.L_x_2486:
        /* <DEDUP_REMOVED lines=13> */
.L_x_2490:
[----:B------:R-:W-:Y:S01]  /*a860*/  IMAD.MOV.U32 R0, RZ, RZ, 0x7f ;  /* 0x0000007fff007424 */ /* 0x000fe200078e00ff */
[----:B------:R-:W-:-:S04]  /*a870*/  ISETP.GT.U32.AND P0, PT, R2, 0x7f800000, PT ;  /* 0x7f8000000200780c */ /* 0x000fc80003f04070 */
[----:B------:R-:W-:-:S04]  /*a880*/  SEL R0, R0, 0x7c, P0 ;  /* 0x0000007c00007807 */ /* 0x000fc80000000000 */
.L_x_2491:
[----:B------:R-:W-:Y:S05]  /*a890*/  BSYNC B0 ;  /* 0x0000000000007941 */ /* 0x000fea0003800000 */
.L_x_2489:
[----:B------:R-:W-:-:S04]  /*a8a0*/  LOP3.LUT R2, R5, 0x80000000, RZ, 0xc0, !PT ;  /* 0x8000000005027812 */ /* 0x000fc800078ec0ff */
[----:B------:R-:W-:-:S04]  /*a8b0*/  SHF.R.U32.HI R3, RZ, 0x18, R2 ;  /* 0x00000018ff037819 */ /* 0x000fc80000011602 */
[----:B------:R-:W-:-:S05]  /*a8c0*/  LOP3.LUT R3, R0, R3, RZ, 0xfc, !PT ;  /* 0x0000000300037212 */ /* 0x000fca00078efcff */
[----:B------:R-:W-:Y:S01]  /*a8d0*/  STG.E.U8 [R16.64], R3 ;  /* 0x0000000310007986 */ /* 0x000fe2000c101124 */
[----:B------:R-:W-:Y:S05]  /*a8e0*/  EXIT ;  /* 0x000000000000794d */ /* 0x000fea0003800000 */
.L_x_2485:
[----:B------:R-:W0:Y:S02]  /*a8f0*/  I2F.S16 R0, R5 ;  /* 0x0000000500007306 */ /* 0x000e240000101400 */
[----:B0-----:R-:W-:-:S05]  /*a900*/  F2FP.BF16.PACK_AB R0, RZ, R0 ;  /* 0x00000000ff00723e */ /* 0x001fca00000010ff */
[----:B------:R-:W-:Y:S01]  /*a910*/  STG.E.U16 [R16.64], R0 ;  /* 0x0000000010007986 */ /* 0x000fe2000c101524 */
[----:B------:R-:W-:Y:S05]  /*a920*/  EXIT ;  /* 0x000000000000794d */ /* 0x000fea0003800000 */
.L_x_2482:
        /* <DEDUP_REMOVED lines=10> */
.L_x_2494:
        /* <DEDUP_REMOVED lines=17> */
.L_x_2497:
[----:B------:R-:W-:-:S04]  /*aae0*/  LOP3.LUT R2, R5, 0x80000000, RZ, 0xc0, !PT ;  /* 0x8000000005027812 */ /* 0x000fc800078ec0ff */
[----:B------:R-:W-:-:S04]  /*aaf0*/  SHF.R.U32.HI R3, RZ, 0x18, R2 ;  /* 0x00000018ff037819 */ /* 0x000fc80000011602 */
[----:B------:R-:W-:-:S04]  /*ab00*/  LOP3.LUT R0, R0, R3, RZ, 0xfc, !PT ;  /* 0x0000000300007212 */ /* 0x000fc800078efcff */
[----:B------:R-:W-:Y:S02]  /*ab10*/  PRMT R8, R0, 0x7610, R8 ;  /* 0x0000761000087816 */ /* 0x000fe40000000008 */
.L_x_2496:
[----:B------:R-:W-:Y:S05]  /*ab20*/  BSYNC B0 ;  /* 0x0000000000007941 */ /* 0x000fea0003800000 */
.L_x_2495:
[----:B------:R-:W-:Y:S01]  /*ab30*/  STG.E.U8 [R16.64], R8 ;  /* 0x0000000810007986 */ /* 0x000fe2000c101124 */
[----:B------:R-:W-:Y:S05]  /*ab40*/  EXIT ;  /* 0x000000000000794d */ /* 0x000fea0003800000 */
.L_x_2493:
        /* <DEDUP_REMOVED lines=17> */
.L_x_2500:
[----:B------:R-:W-:-:S04]  /*ac60*/  LOP3.LUT R2, R5, 0x80000000, RZ, 0xc0, !PT ;  /* 0x8000000005027812 */ /* 0x000fc800078ec0ff */
[----:B------:R-:W-:-:S04]  /*ac70*/  SHF.R.U32.HI R3, RZ, 0x18, R2 ;  /* 0x00000018ff037819 */ /* 0x000fc80000011602 */
[----:B------:R-:W-:-:S04]  /*ac80*/  LOP3.LUT R0, R0, R3, RZ, 0xfc, !PT ;  /* 0x0000000300007212 */ /* 0x000fc800078efcff */
[----:B------:R-:W-:Y:S02]  /*ac90*/  PRMT R8, R0, 0x7610, R8 ;  /* 0x0000761000087816 */ /* 0x000fe40000000008 */
.L_x_2499:
[----:B------:R-:W-:Y:S05]  /*aca0*/  BSYNC B0 ;  /* 0x0000000000007941 */ /* 0x000fea0003800000 */
.L_x_2498:
[----:B------:R-:W-:Y:S01]  /*acb0*/  STG.E.U8 [R16.64], R8 ;  /* 0x0000000810007986 */ /* 0x000fe2000c101124 */
[----:B------:R-:W-:Y:S05]  /*acc0*/  EXIT ;  /* 0x000000000000794d */ /* 0x000fea0003800000 */
.L_x_2492:
        /* <DEDUP_REMOVED lines=22> */
.L_x_2475:
        /* <DEDUP_REMOVED lines=20> */
.L_x_2502:
[----:B------:R-:W-:Y:S01]  /*af70*/  LOP3.LUT R2, R5, 0xffff, RZ, 0xc0, !PT ;  /* 0x0000ffff05027812 */ /* 0x000fe200078ec0ff */
[----:B------:R-:W-:-:S05]  /*af80*/  IMAD.MOV.U32 R3, RZ, RZ, RZ ;  /* 0x000000ffff037224 */ /* 0x000fca00078e00ff */
[----:B------:R-:W-:Y:S01]  /*af90*/  STG.E.64 [R16.64], R2 ;  /* 0x0000000210007986 */ /* 0x000fe2000c101b24 */
[----:B------:R-:W-:Y:S05]  /*afa0*/  EXIT ;  /* 0x000000000000794d */ /* 0x000fea0003800000 */
.L_x_2501:
[----:B------:R-:W-:-:S05]  /*afb0*/  LOP3.LUT R5, R5, 0xffff, RZ, 0xc0, !PT ;  /* 0x0000ffff05057812 */ /* 0x000fca00078ec0ff */
[----:B------:R-:W-:Y:S01]  /*afc0*/  STG.E [R16.64], R5 ;  /* 0x0000000510007986 */ /* 0x000fe2000c101924 */
[----:B------:R-:W-:Y:S05]  /*afd0*/  EXIT ;  /* 0x000000000000794d */ /* 0x000fea0003800000 */
.L_x_2503:
        /* <DEDUP_REMOVED lines=10> */
.L_x_22330:


//--------------------- .text._ZN2at6native27unrolled_elementwise_kernelIZZZNS0_19signbit_kernel_cudaERNS_18TensorIteratorBaseEENKUlvE_clEvENKUlvE3_clEvEUlsE_St5arrayIPcLm2EELi4E23TrivialOffsetCalculatorILi1EjESB_NS0_6memory12LoadWithCastILi1EEENSC_13StoreWithCastILi1EEEEEviT_T0_T2_T3_T4_T5_ --------------------------
	.section	.text._ZN2at6native27unrolled_elementwise_kernelIZZZNS0_19signbit_kernel_cudaERNS_18TensorIteratorBaseEENKUlvE_clEvENKUlvE3_clEvEUlsE_St5arrayIPcLm2EELi4E23TrivialOffsetCalculatorILi1EjESB_NS0_6memory12LoadWithCastILi1EEENSC_13StoreWithCastILi1EEEEEviT_T0_T2_T3_T4_T5_,"ax",@progbits
	.sectioninfo	@"SHI_REGISTERS=29"
	.align	128
        .global         _ZN2at6native27unrolled_elementwise_kernelIZZZNS0_19signbit_kernel_cudaERNS_18TensorIteratorBaseEENKUlvE_clEvENKUlvE3_clEvEUlsE_St5arrayIPcLm2EELi4E23TrivialOffsetCalculatorILi1EjESB_NS0_6memory12LoadWithCastILi1EEENSC_13StoreWithCastILi1EEEEEviT_T0_T2_T3_T4_T5_
        .type           _ZN2at6native27unrolled_elementwise_kernelIZZZNS0_19signbit_kernel_cudaERNS_18TensorIteratorBaseEENKUlvE_clEvENKUlvE3_clEvEUlsE_St5arrayIPcLm2EELi4E23TrivialOffsetCalculatorILi1EjESB_NS0_6memory12LoadWithCastILi1EEENSC_13StoreWithCastILi1EEEEEviT_T0_T2_T3_T4_T5_,@function
        .size           _ZN2at6native27unrolled_elementwise_kernelIZZZNS0_19signbit_kernel_cudaERNS_18TensorIteratorBaseEENKUlvE_clEvENKUlvE3_clEvEUlsE_St5arrayIPcLm2EELi4E23TrivialOffsetCalculatorILi1EjESB_NS0_6memory12LoadWithCastILi1EEENSC_13StoreWithCastILi1EEEEEviT_T0_T2_T3_T4_T5_,(.L_x_22331 - _ZN2at6native27unrolled_elementwise_kernelIZZZNS0_19signbit_kernel_cudaERNS_18TensorIteratorBaseEENKUlvE_clEvENKUlvE3_clEvEUlsE_St5arrayIPcLm2EELi4E23TrivialOffsetCalculatorILi1EjESB_NS0_6memory12LoadWithCastILi1EEENSC_13StoreWithCastILi1EEEEEviT_T0_T2_T3_T4_T5_)
        .other          _ZN2at6native27unrolled_elementwise_kernelIZZZNS0_19signbit_kernel_cudaERNS_18TensorIteratorBaseEENKUlvE_clEvENKUlvE3_clEvEUlsE_St5arrayIPcLm2EELi4E23TrivialOffsetCalculatorILi1EjESB_NS0_6memory12LoadWithCastILi1EEENSC_13StoreWithCastILi1EEEEEviT_T0_T2_T3_T4_T5_,@"STO_CUDA_ENTRY STV_DEFAULT"
_ZN2at6native27unrolled_elementwise_kernelIZZZNS0_19signbit_kernel_cudaERNS_18TensorIteratorBaseEENKUlvE_clEvENKUlvE3_clEvEUlsE_St5arrayIPcLm2EELi4E23TrivialOffsetCalculatorILi1EjESB_NS0_6memory12LoadWithCastILi1EEENSC_13StoreWithCastILi1EEEEEviT_T0_T2_T3_T4_T5_:
.text._ZN2at6native27unrolled_elementwise_kernelIZZZNS0_19signbit_kernel_cudaERNS_18TensorIteratorBaseEENKUlvE_clEvENKUlvE3_clEvEUlsE_St5arrayIPcLm2EELi4E23TrivialOffsetCalculatorILi1EjESB_NS0_6memory12LoadWithCastILi1EEENSC_13StoreWithCastILi1EEEEEviT_T0_T2_T3_T4_T5_:
        /* <DEDUP_REMOVED lines=29> */
.L_x_2509:
[----:B------:R0:W5:Y:S01]  /*01d0*/  LDG.E.U8 R25, [R2.64] ;  /* 0x0000002402197981 */ /* 0x000162000c1e1100 */
[----:B------:R-:W-:Y:S05]  /*01e0*/  BRA `(.L_x_2511) ;  /* 0x00000d9000007947 */ /* 0x000fea0003800000 */
.L_x_2508:
        /* <DEDUP_REMOVED lines=8> */
.L_x_2513:
[----:B------:R0:W5:Y:S01]  /*0270*/  LDG.E.U16 R25, [R2.64] ;  /* 0x0000002402197981 */ /* 0x000162000c1e1500 */
[----:B------:R-:W-:Y:S05]  /*0280*/  BRA `(.L_x_2511) ;  /* 0x00000cf000007947 */ /* 0x000fea0003800000 */
.L_x_2512:
[----:B------:R0:W5:Y:S01]  /*0290*/  LDG.E.U16 R25, [R2.64] ;  /* 0x0000002402197981 */ /* 0x000162000c1e1500 */
[----:B------:R-:W-:Y:S05]  /*02a0*/  BRA `(.L_x_2511) ;  /* 0x00000cd000007947 */ /* 0x000fea0003800000 */
.L_x_2507:
        /* <DEDUP_REMOVED lines=9> */
.L_x_2515:
[----:B------:R-:W2:Y:S02]  /*0340*/  LDG.E.U16 R0, [R2.64] ;  /* 0x0000002402007981 */ /* 0x000ea4000c1e1500 */
[----:B--2---:R-:W-:-:S06]  /*0350*/  HADD2.F32 R0, -RZ, R0.H0_H0 ;  /* 0x20000000ff007230 */ /* 0x004fcc0000004100 */
[----:B------:R-:W0:Y:S02]  /*0360*/  F2I.FTZ.TRUNC.NTZ R0, R0 ;  /* 0x0000000000007305 */ /* 0x000e24000021f100 */
[----:B0-----:R-:W-:Y:S01]  /*0370*/  PRMT R25, R0, 0x7610, R25 ;  /* 0x0000761000197816 */ /* 0x001fe20000000019 */
[----:B------:R-:W-:Y:S05]  /*0380*/  BRA `(.L_x_2511) ;  /* 0x00000bf000007947 */ /* 0x000fea0003800000 */
.L_x_2514:
        /* <DEDUP_REMOVED lines=9> */
.L_x_2517:
[----:B------:R-:W2:Y:S02]  /*0420*/  LDG.E.U16 R2, [R2.64] ;  /* 0x0000002402027981 */ /* 0x000ea4000c1e1500 */
[----:B--2---:R-:W-:-:S06]  /*0430*/  HADD2.F32 R0, -RZ, R2.H0_H0 ;  /* 0x20000002ff007230 */ /* 0x004fcc0000004100 */
[----:B------:R-:W0:Y:S02]  /*0440*/  F2I.FTZ.TRUNC.NTZ R0, R0 ;  /* 0x0000000000007305 */ /* 0x000e24000021f100 */
[----:B0-----:R-:W-:Y:S01]  /*0450*/  PRMT R25, R0, 0x7610, R25 ;  /* 0x0000761000197816 */ /* 0x001fe20000000019 */
[----:B------:R-:W-:Y:S05]  /*0460*/  BRA `(.L_x_2511) ;  /* 0x00000b1000007947 */ /* 0x000fea0003800000 */
.L_x_2516:
[----:B------:R-:W2:Y:S02]  /*0470*/  LDG.E.64 R2, [R2.64] ;  /* 0x0000002402027981 */ /* 0x000ea4000c1e1b00 */
[----:B--2---:R0:W1:Y:S01]  /*0480*/  F2I.F64.TRUNC R25, R2 ;  /* 0x0000000200197311 */ /* 0x004062000030d100 */
[----:B------:R-:W-:Y:S05]  /*0490*/  BRA `(.L_x_2511) ;  /* 0x00000ae000007947 */ /* 0x000fea0003800000 */
.L_x_2506:
        /* <DEDUP_REMOVED lines=12> */
.L_x_2520:
[----:B------:R-:W2:Y:S02]  /*0560*/  LDG.E.64 R2, [R2.64] ;  /* 0x0000002402027981 */ /* 0x000ea4000c1e1b00 */
[----:B--2---:R0:W1:Y:S01]  /*0570*/  F2I.F64.TRUNC R25, R2 ;  /* 0x0000000200197311 */ /* 0x004062000030d100 */
[----:B------:R-:W-:Y:S05]  /*0580*/  BRA `(.L_x_2511) ;  /* 0x000009f000007947 */ /* 0x000fea0003800000 */
.L_x_2519:
        /* <DEDUP_REMOVED lines=28> */
.L_x_2522:
        /* <DEDUP_REMOVED lines=16> */
.L_x_2521:
[----:B------:R-:W2:Y:S02]  /*0850*/  LDG.E.U16 R0, [R2.64] ;  /* 0x0000002402007981 */ /* 0x000ea4000c1e1500 */
[----:B--2---:R-:W-:-:S06]  /*0860*/  PRMT R0, RZ, 0x5410, R0 ;  /* 0x00005410ff007816 */ /* 0x004fcc0000000000 */
[----:B------:R-:W0:Y:S02]  /*0870*/  F2I.FTZ.TRUNC.NTZ R0, R0 ;  /* 0x0000000000007305 */ /* 0x000e24000021f100 */
[----:B0-----:R-:W-:Y:S01]  /*0880*/  PRMT R25, R0, 0x7610, R25 ;  /* 0x0000761000197816 */ /* 0x001fe20000000019 */
[----:B------:R-:W-:Y:S05]  /*0890*/  BRA `(.L_x_2511) ;  /* 0x000006e000007947 */ /* 0x000fea0003800000 */
.L_x_2518:
        /* <DEDUP_REMOVED lines=10> */
.L_x_2525:
        /* <DEDUP_REMOVED lines=21> */
.L_x_2529:
[----:B------:R-:W-:Y:S05]  /*0a90*/  BSYNC B1 ;  /* 0x0000000000017941 */ /* 0x000fea0003800000 */
.L_x_2528:
[----:B------:R-:W-:Y:S01]  /*0aa0*/  LEA R3, R0, 0x3b800000, 0x17 ;  /* 0x3b80000000037811 */ /* 0x000fe200078eb8ff */
[----:B------:R-:W-:-:S05]  /*0ab0*/  IMAD.SHL.U32 R0, R2, 0x100000, RZ ;  /* 0x0010000002007824 */ /* 0x000fca00078e00ff */
[----:B------:R-:W-:Y:S02]  /*0ac0*/  LOP3.LUT R0, R3, R0, R4, 0xfe, !PT ;  /* 0x0000000003007212 */ /* 0x000fe400078efe04 */
.L_x_2527:
[----:B------:R-:W-:Y:S05]  /*0ad0*/  BSYNC B0 ;  /* 0x0000000000007941 */ /* 0x000fea0003800000 */
.L_x_2526:
[----:B------:R-:W0:Y:S02]  /*0ae0*/  F2I.FTZ.TRUNC.NTZ R0, R0 ;  /* 0x0000000000007305 */ /* 0x000e24000021f100 */
[----:B0-----:R-:W-:Y:S01]  /*0af0*/  PRMT R25, R0, 0x7610, R25 ;  /* 0x0000761000197816 */ /* 0x001fe20000000019 */
[----:B------:R-:W-:Y:S05]  /*0b00*/  BRA `(.L_x_2511) ;  /* 0x0000047000007947 */ /* 0x000fea0003800000 */
.L_x_2524:
        /* <DEDUP_REMOVED lines=21> */
.L_x_2533:
[----:B------:R-:W-:Y:S05]  /*0c60*/  BSYNC B1 ;  /* 0x0000000000017941 */ /* 0x000fea0003800000 */
.L_x_2532:
[----:B------:R-:W-:Y:S01]  /*0c70*/  LEA R3, R0, 0x37800000, 0x17 ;  /* 0x3780000000037811 */ /* 0x000fe200078eb8ff */
[----:B------:R-:W-:-:S05]  /*0c80*/  IMAD.SHL.U32 R0, R2, 0x200000, RZ ;  /* 0x0020000002007824 */ /* 0x000fca00078e00ff */
[----:B------:R-:W-:Y:S02]  /*0c90*/  LOP3.LUT R0, R3, R0, R4, 0xfe, !PT ;  /* 0x0000000003007212 */ /* 0x000fe400078efe04 */
.L_x_2531:
[----:B------:R-:W-:Y:S05]  /*0ca0*/  BSYNC B0 ;  /* 0x0000000000007941 */ /* 0x000fea0003800000 */
.L_x_2530:
[----:B------:R-:W0:Y:S02]  /*0cb0*/  F2I.FTZ.TRUNC.NTZ R0, R0 ;  /* 0x0000000000007305 */ /* 0x000e24000021f100 */
[----:B0-----:R-:W-:Y:S01]  /*0cc0*/  PRMT R25, R0, 0x7610, R25 ;  /* 0x0000761000197816 */ /* 0x001fe20000000019 */
[----:B------:R-:W-:Y:S05]  /*0cd0*/  BRA `(.L_x_2511) ;  /* 0x000002a000007947 */ /* 0x000fea0003800000 */
.L_x_2523:
        /* <DEDUP_REMOVED lines=14> */
.L_x_2537:
[----:B------:R-:W-:Y:S05]  /*0dc0*/  BSYNC B0 ;  /* 0x0000000000007941 */ /* 0x000fea0003800000 */
.L_x_2536:
[----:B------:R-:W0:Y:S02]  /*0dd0*/  F2I.FTZ.TRUNC.NTZ R0, R0 ;  /* 0x0000000000007305 */ /* 0x000e24000021f100 */
[----:B0-----:R-:W-:Y:S01]  /*0de0*/  PRMT R25, R0, 0x7610, R25 ;  /* 0x0000761000197816 */ /* 0x001fe20000000019 */
[----:B------:R-:W-:Y:S05]  /*0df0*/  BRA `(.L_x_2511) ;  /* 0x0000018000007947 */ /* 0x000fea0003800000 */
.L_x_2510:
        /* <DEDUP_REMOVED lines=21> */
.L_x_2535:
[----:B------:R0:W5:Y:S01]  /*0f50*/  LDG.E.U16 R25, [R2.64] ;  /* 0x0000002402197981 */ /* 0x000162000c1e1500 */
[----:B------:R-:W-:Y:S05]  /*0f60*/  BRA `(.L_x_2511) ;  /* 0x0000001000007947 */ /* 0x000fea0003800000 */
.L_x_2534:
[----:B------:R0:W5:Y:S02]  /*0f70*/  LDG.E.U16 R25, [R2.64] ;  /* 0x0000002402197981 */ /* 0x000164000c1e1500 */
.L_x_2511:
[----:B------:R-:W2:Y:S02]  /*0f80*/  S2R R23, SR_TID.X ;  /* 0x0000000000177919 */ /* 0x000ea40000002100 */
[----:B--2---:R-:W-:Y:S02]  /*0f90*/  IADD3 R23, R23, 0x80, RZ ;  /* 0x0000008017177810 */ /* 0x004fe40007ffe0ff */
.L_x_2505:
[----:B-1----:R-:W-:Y:S05]  /*0fa0*/  BSYNC B6 ;  /* 0x0000000000067941 */ /* 0x002fea0003800000 */
.L_x_2504:
        /* <DEDUP_REMOVED lines=21> */
.L_x_2543:
[----:B------:R0:W5:Y:S01]  /*1100*/  LDG.E.U8 R19, [R2.64] ;  /* 0x0000002402137981 */ /* 0x000162000c1e1100 */
[----:B------:R-:W-:Y:S05]  /*1110*/  BRA `(.L_x_2545) ;  /* 0x00000d8000007947 */ /* 0x000fea0003800000 */
.L_x_2542:
        /* <DEDUP_REMOVED lines=8> */
.L_x_2547:
[----:B------:R0:W5:Y:S01]  /*11a0*/  LDG.E.U16 R19, [R2.64] ;  /* 0x0000002402137981 */ /* 0x000162000c1e1500 */
[----:B------:R-:W-:Y:S05]  /*11b0*/  BRA `(.L_x_2545) ;  /* 0x00000ce000007947 */ /* 0x000fea0003800000 */
.L_x_2546:
[----:B------:R0:W5:Y:S01]  /*11c0*/  LDG.E.U16 R19, [R2.64] ;  /* 0x0000002402137981 */ /* 0x000162000c1e1500 */
[----:B------:R-:W-:Y:S05]  /*11d0*/  BRA `(.L_x_2545) ;  /* 0x00000cc000007947 */ /* 0x000fea0003800000 */
.L_x_2541:
        /* <DEDUP_REMOVED lines=9> */
.L_x_2549:
[----:B------:R-:W2:Y:S02]  /*1270*/  LDG.E.U16 R0, [R2.64] ;  /* 0x0000002402007981 */ /* 0x000ea4000c1e1500 */
[----:B--2---:R-:W-:-:S06]  /*1280*/  HADD2.F32 R0, -RZ, R0.H0_H0 ;  /* 0x20000000ff007230 */ /* 0x004fcc0000004100 */
[----:B------:R-:W0:Y:S02]  /*1290*/  F2I.FTZ.TRUNC.NTZ R0, R0 ;  /* 0x0000000000007305 */ /* 0x000e24000021f100 */
[----:B0-----:R-:W-:Y:S01]  /*12a0*/  PRMT R19, R0, 0x7610, R19 ;  /* 0x0000761000137816 */ /* 0x001fe20000000013 */
[----:B------:R-:W-:Y:S05]  /*12b0*/  BRA `(.L_x_2545) ;  /* 0x00000be000007947 */ /* 0x000fea0003800000 */
.L_x_2548:
        /* <DEDUP_REMOVED lines=9> */
.L_x_2551:
[----:B------:R-:W2:Y:S02]  /*1350*/  LDG.E.U16 R2, [R2.64] ;  /* 0x0000002402027981 */ /* 0x000ea4000c1e1500 */
[----:B--2---:R-:W-:-:S06]  /*1360*/  HADD2.F32 R0, -RZ, R2.H0_H0 ;  /* 0x20000002ff007230 */ /* 0x004fcc0000004100 */
[----:B------:R-:W0:Y:S02]  /*1370*/  F2I.FTZ.TRUNC.NTZ R0, R0 ;  /* 0x0000000000007305 */ /* 0x000e24000021f100 */
[----:B0-----:R-:W-:Y:S01]  /*1380*/  PRMT R19, R0, 0x7610, R19 ;  /* 0x0000761000137816 */ /* 0x001fe20000000013 */
[----:B------:R-:W-:Y:S05]  /*1390*/  BRA `(.L_x_2545) ;  /* 0x00000b0000007947 */ /* 0x000fea0003800000 */
.L_x_2550:
[----:B------:R-:W2:Y:S02]  /*13a0*/  LDG.E.64 R2, [R2.64] ;  /* 0x0000002402027981 */ /* 0x000ea4000c1e1b00 */
[----:B--2---:R0:W1:Y:S01]  /*13b0*/  F2I.F64.TRUNC R19, R2 ;  /* 0x0000000200137311 */ /* 0x004062000030d100 */
[----:B------:R-:W-:Y:S05]  /*13c0*/  BRA `(.L_x_2545) ;  /* 0x00000ad000007947 */ /* 0x000fea0003800000 */
.L_x_2540:
        /* <DEDUP_REMOVED lines=12> */
.L_x_2554:
[----:B------:R-:W2:Y:S02]  /*1490*/  LDG.E.64 R2, [R2.64] ;  /* 0x0000002402027981 */ /* 0x000ea4000c1e1b00 */
[----:B--2---:R0:W1:Y:S01]  /*14a0*/  F2I.F64.TRUNC R19, R2 ;  /* 0x0000000200137311 */ /* 0x004062000030d100 */
[----:B------:R-:W-:Y:S05]  /*14b0*/  BRA `(.L_x_2545) ;  /* 0x000009e000007947 */ /* 0x000fea0003800000 */
.L_x_2553:
        /* <DEDUP_REMOVED lines=28> */
.L_x_2556:
        /* <DEDUP_REMOVED lines=15> */
.L_x_2555:
[----:B------:R-:W2:Y:S02]  /*1770*/  LDG.E.U16 R0, [R2.64] ;  /* 0x0000002402007981 */ /* 0x000ea4000c1e1500 */
[----:B--2---:R-:W-:-:S06]  /*1780*/  PRMT R0, RZ, 0x5410, R0 ;  /* 0x00005410ff007816 */ /* 0x004fcc0000000000 */
[----:B------:R-:W0:Y:S02]  /*1790*/  F2I.FTZ.TRUNC.NTZ R0, R0 ;  /* 0x0000000000007305 */ /* 0x000e24000021f100 */
[----:B0-----:R-:W-:Y:S01]  /*17a0*/  PRMT R19, R0, 0x7610, R19 ;  /* 0x0000761000137816 */ /* 0x001fe20000000013 */
[----:B------:R-:W-:Y:S05]  /*17b0*/  BRA `(.L_x_2545) ;  /* 0x000006e000007947 */ /* 0x000fea0003800000 */
.L_x_2552:
        /* <DEDUP_REMOVED lines=10> */
.L_x_2559:
        /* <DEDUP_REMOVED lines=21> */
.L_x_2563:
[----:B------:R-:W-:Y:S05]  /*19b0*/  BSYNC B1 ;  /* 0x0000000000017941 */ /* 0x000fea0003800000 */
.L_x_2562:
[----:B------:R-:W-:Y:S01]  /*19c0*/  LEA R3, R0, 0x3b800000, 0x17 ;  /* 0x3b80000000037811 */ /* 0x000fe200078eb8ff */
[----:B------:R-:W-:-:S05]  /*19d0*/  IMAD.SHL.U32 R0, R2, 0x100000, RZ ;  /* 0x0010000002007824 */ /* 0x000fca00078e00ff */
[----:B------:R-:W-:Y:S02]  /*19e0*/  LOP3.LUT R0, R3, R0, R4, 0xfe, !PT ;  /* 0x0000000003007212 */ /* 0x000fe400078efe04 */
.L_x_2561:
[----:B------:R-:W-:Y:S05]  /*19f0*/  BSYNC B0 ;  /* 0x0000000000007941 */ /* 0x000fea0003800000 */
.L_x_2560:
[----:B------:R-:W0:Y:S02]  /*1a00*/  F2I.FTZ.TRUNC.NTZ R0, R0 ;  /* 0x0000000000007305 */ /* 0x000e24000021f100 */
[----:B0-----:R-:W-:Y:S01]  /*1a10*/  PRMT R19, R0, 0x7610, R19 ;  /* 0x0000761000137816 */ /* 0x001fe20000000013 */
[----:B------:R-:W-:Y:S05]  /*1a20*/  BRA `(.L_x_2545) ;  /* 0x0000047000007947 */ /* 0x000fea0003800000 */
.L_x_2558:
        /* <DEDUP_REMOVED lines=21> */
.L_x_2567:
[----:B------:R-:W-:Y:S05]  /*1b80*/  BSYNC B1 ;  /* 0x0000000000017941 */ /* 0x000fea0003800000 */
.L_x_2566:
[----:B------:R-:W-:Y:S01]  /*1b90*/  LEA R3, R0, 0x37800000, 0x17 ;  /* 0x3780000000037811 */ /* 0x000fe200078eb8ff */
[----:B------:R-:W-:-:S05]  /*1ba0*/  IMAD.SHL.U32 R0, R2, 0x200000, RZ ;  /* 0x0020000002007824 */ /* 0x000fca00078e00ff */
[----:B------:R-:W-:Y:S02]  /*1bb0*/  LOP3.LUT R0, R3, R0, R4, 0xfe, !PT ;  /* 0x0000000003007212 */ /* 0x000fe400078efe04 */
.L_x_2565:
[----:B------:R-:W-:Y:S05]  /*1bc0*/  BSYNC B0 ;  /* 0x0000000000007941 */ /* 0x000fea0003800000 */
.L_x_2564:
[----:B------:R-:W0:Y:S02]  /*1bd0*/  F2I.FTZ.TRUNC.NTZ R0, R0 ;  /* 0x0000000000007305 */ /* 0x000e24000021f100 */
[----:B0-----:R-:W-:Y:S01]  /*1be0*/  PRMT R19, R0, 0x7610, R19 ;  /* 0x0000761000137816 */ /* 0x001fe20000000013 */
[----:B------:R-:W-:Y:S05]  /*1bf0*/  BRA `(.L_x_2545) ;  /* 0x000002a000007947 */ /* 0x000fea0003800000 */
.L_x_2557:
        /* <DEDUP_REMOVED lines=14> */
.L_x_2571:
[----:B------:R-:W-:Y:S05]  /*1ce0*/  BSYNC B0 ;  /* 0x0000000000007941 */ /* 0x000fea0003800000 */
.L_x_2570:
[----:B------:R-:W0:Y:S02]  /*1cf0*/  F2I.FTZ.TRUNC.NTZ R0, R0 ;  /* 0x0000000000007305 */ /* 0x000e24000021f100 */
[----:B0-----:R-:W-:Y:S01]  /*1d00*/  PRMT R19, R0, 0x7610, R19 ;  /* 0x0000761000137816 */ /* 0x001fe20000000013 */
[----:B------:R-:W-:Y:S05]  /*1d10*/  BRA `(.L_x_2545) ;  /* 0x0000018000007947 */ /* 0x000fea0003800000 */
.L_x_2544:
        /* <DEDUP_REMOVED lines=19> */
[----:B------:R-:W-:Y:S01]  /*1e50*/  PRMT R19, RZ, 0x7610, R19 ;  /* 0x00007610ff137816 */ /* 0x000fe20000000013 */
[----:B------:R-:W-:Y:S05]  /*1e60*/  BRA `(.L_x_2545) ;  /* 0x0000003000007947 */ /* 0x000fea0003800000 */
.L_x_2569:
[----:B------:R0:W5:Y:S01]  /*1e70*/  LDG.E.U16 R19, [R2.64] ;  /* 0x0000002402137981 */ /* 0x000162000c1e1500 */
[----:B------:R-:W-:Y:S05]  /*1e80*/  BRA `(.L_x_2545) ;  /* 0x0000001000007947 */ /* 0x000fea0003800000 */
.L_x_2568:
[----:B------:R0:W5:Y:S02]  /*1e90*/  LDG.E.U16 R19, [R2.64] ;  /* 0x0000002402137981 */ /* 0x000164000c1e1500 */
.L_x_2545:
[----:B------:R-:W-:-:S03]  /*1ea0*/  IADD3 R23, R23, 0x80, RZ ;  /* 0x0000008017177810 */ /* 0x000fc60007ffe0ff */
.L_x_2539:
[----:B------:R-:W-:Y:S05]  /*1eb0*/  BSYNC B6 ;  /* 0x0000000000067941 */ /* 0x000fea0003800000 */
.L_x_2538:
        /* <DEDUP_REMOVED lines=23> */
.L_x_2577:
[----:B------:R0:W5:Y:S01]  /*2030*/  LDG.E.U8 R26, [R2.64] ;  /* 0x00000024021a7981 */ /* 0x000162000c1e1100 */
[----:B------:R-:W-:Y:S05]  /*2040*/  BRA `(.L_x_2579) ;  /* 0x00000d8000007947 */ /* 0x000fea0003800000 */
.L_x_2576:
        /* <DEDUP_REMOVED lines=8> */
.L_x_2581:
[----:B------:R0:W5:Y:S01]  /*20d0*/  LDG.E.U16 R26, [R2.64] ;  /* 0x00000024021a7981 */ /* 0x000162000c1e1500 */
[----:B------:R-:W-:Y:S05]  /*20e0*/  BRA `(.L_x_2579) ;  /* 0x00000ce000007947 */ /* 0x000fea0003800000 */
.L_x_2580:
[----:B------:R0:W5:Y:S01]  /*20f0*/  LDG.E.U16 R26, [R2.64] ;  /* 0x00000024021a7981 */ /* 0x000162000c1e1500 */
[----:B------:R-:W-:Y:S05]  /*2100*/  BRA `(.L_x_2579) ;  /* 0x00000cc000007947 */ /* 0x000fea0003800000 */
.L_x_2575:
[----:B------:R-:W-:-:S13]  /*2110*/  ISETP.GT.AND P0, PT, R0, 0x6, PT ;  /* 0x000000060000780c */ /* 0x000fda0003f04270 */
[----:B------:R-:W-:Y:S05]  /*2120*/  @P0 BRA `(.L_x_2582) ;  /* 0x000000c000000947 */ /* 0x000fea0003800000 */
[----:B------:R-:W-:-:S13]  /*2130*/  ISETP.NE.AND P0, PT, R0, 0x5, PT ;  /* 0x000000050000780c */ /* 0x000fda0003f05270 */
[----:B------:R-:W-:Y:S05]  /*2140*/  @!P0 BRA `(.L_x_2583) ;  /* 0x0000005000008947 */ /* 0x000fea0003800000 */
[----:B------:R-:W-:-:S13]  /*2150*/  ISETP.NE.AND P0, PT, R0, 0x6, PT ;  /* 0x000000060000780c */ /* 0x000fda0003f05270 */
[----:B------:R-:W-:Y:S05]  /*2160*/  @P0 BRA `(.L_x_2578) ;  /* 0x00000ae000000947 */ /* 0x000fea0003800000 */
[----:B------:R-:W2:Y:S02]  /*2170*/  LDG.E R2, [R2.64] ;  /* 0x0000002402027981 */ /* 0x000ea4000c1e1900 */
[----:B--2---:R0:W2:Y:S01]  /*2180*/  F2I.FTZ.TRUNC.NTZ R26, R2 ;  /* 0x00000002001a7305 */ /* 0x0040a2000021f100 */
[----:B------:R-:W-:Y:S05]  /*2190*/  BRA `(.L_x_2579) ;  /* 0x00000c3000007947 */ /* 0x000fea0003800000 */
.L_x_2583:
[----:B------:R-:W2:Y:S02]  /*21a0*/  LDG.E.U16 R0, [R2.64] ;  /* 0x0000002402007981 */ /* 0x000ea4000c1e1500 */
[----:B--2---:R-:W-:-:S06]  /*21b0*/  HADD2.F32 R0, -RZ, R0.H0_H0 ;  /* 0x20000000ff007230 */ /* 0x004fcc0000004100 */
[----:B------:R-:W0:Y:S02]  /*21c0*/  F2I.FTZ.TRUNC.NTZ R0, R0 ;  /* 0x0000000000007305 */ /* 0x000e24000021f100 */
[----:B0-----:R-:W-:Y:S01]  /*21d0*/  PRMT R26, R0, 0x7610, R26 ;  /* 0x00007610001a7816 */ /* 0x001fe2000000001a */
[----:B------:R-:W-:Y:S05]  /*21e0*/  BRA `(.L_x_2579) ;  /* 0x00000be000007947 */ /* 0x000fea0003800000 */
.L_x_2582:
[----:B------:R-:W-:-:S13]  /*21f0*/  ISETP.NE.AND P0, PT, R0, 0x7, PT ;  /* 0x000000070000780c */ /* 0x000fda0003f05270 */
[----:B------:R-:W-:Y:S05]  /*2200*/  @!P0 BRA `(.L_x_2584) ;  /* 0x000000c000008947 */ /* 0x000fea0003800000 */
[----:B------:R-:W-:-:S13]  /*2210*/  ISETP.NE.AND P0, PT, R0, 0x8, PT ;  /* 0x000000080000780c */ /* 0x000fda0003f05270 */
[----:B------:R-:W-:Y:S05]  /*2220*/  @!P0 BRA `(.L_x_2585) ;  /* 0x0000005000008947 */ /* 0x000fea0003800000 */
[----:B------:R-:W-:-:S13]  /*2230*/  ISETP.NE.AND P0, PT, R0, 0x9, PT ;  /* 0x000000090000780c */ /* 0x000fda0003f05270 */
[----:B------:R-:W-:Y:S05]  /*2240*/  @P0 BRA `(.L_x_2578) ;  /* 0x00000a0000000947 */ /* 0x000fea0003800000 */
[----:B------:R-:W2:Y:S02]  /*2250*/  LDG.E R2, [R2.64] ;  /* 0x0000002402027981 */ /* 0x000ea4000c1e1900 */
[----:B--2---:R0:W2:Y:S01]  /*2260*/  F2I.FTZ.TRUNC.NTZ R26, R2 ;  /* 0x00000002001a7305 */ /* 0x0040a2000021f100 */
[----:B------:R-:W-:Y:S05]  /*2270*/  BRA `(.L_x_2579) ;  /* 0x00000b5000007947 */ /* 0x000fea0003800000 */
.L_x_2585:
[----:B------:R-:W2:Y:S02]  /*2280*/  LDG.E.U16 R2, [R2.64] ;  /* 0x0000002402027981 */ /* 0x000ea4000c1e1500 */
[----:B--2---:R-:W-:-:S06]  /*2290*/  HADD2.F32 R0, -RZ, R2.H0_H0 ;  /* 0x20000002ff007230 */ /* 0x004fcc0000004100 */
[----:B------:R-:W0:Y:S02]  /*22a0*/  F2I.FTZ.TRUNC.NTZ R0, R0 ;  /* 0x0000000000007305 */ /* 0x000e24000021f100 */
[----:B0-----:R-:W-:Y:S01]  /*22b0*/  PRMT R26, R0, 0x7610, R26 ;  /* 0x00007610001a7816 */ /* 0x001fe2000000001a */
[----:B------:R-:W-:Y:S05]  /*22c0*/  BRA `(.L_x_2579) ;  /* 0x00000b0000007947 */ /* 0x000fea0003800000 */
.L_x_2584:
[----:B------:R-:W2:Y:S02]  /*22d0*/  LDG.E.64 R2, [R2.64] ;  /* 0x0000002402027981 */ /* 0x000ea4000c1e1b00 */
[----:B--2---:R0:W2:Y:S01]  /*22e0*/  F2I.F64.TRUNC R26, R2 ;  /* 0x00000002001a7311 */ /* 0x0040a2000030d100 */
[----:B------:R-:W-:Y:S05]  /*22f0*/  BRA `(.L_x_2579) ;  /* 0x00000ad000007947 */ /* 0x000fea0003800000 */
.L_x_2574:
        /* <DEDUP_REMOVED lines=12> */
.L_x_2588:
[----:B------:R-:W2:Y:S02]  /*23c0*/  LDG.E.64 R2, [R2.64] ;  /* 0x0000002402027981 */ /* 0x000ea4000c1e1b00 */
[----:B--2---:R0:W2:Y:S01]  /*23d0*/  F2I.F64.TRUNC R26, R2 ;  /* 0x00000002001a7311 */ /* 0x0040a2000030d100 */
[----:B------:R-:W-:Y:S05]  /*23e0*/  BRA `(.L_x_2579) ;  /* 0x000009e000007947 */ /* 0x000fea0003800000 */
.L_x_2587:
        /* <DEDUP_REMOVED lines=28> */
.L_x_2590:
        /* <DEDUP_REMOVED lines=15> */
.L_x_2589:
[----:B------:R-:W2:Y:S02]  /*26a0*/  LDG.E.U16 R0, [R2.64] ;  /* 0x0000002402007981 */ /* 0x000ea4000c1e1500 */
[----:B--2---:R-:W-:-:S06]  /*26b0*/  PRMT R0, RZ, 0x5410, R0 ;  /* 0x00005410ff007816 */ /* 0x004fcc0000000000 */
[----:B------:R-:W0:Y:S02]  /*26c0*/  F2I.FTZ.TRUNC.NTZ R0, R0 ;  /* 0x0000000000007305 */ /* 0x000e24000021f100 */
[----:B0-----:R-:W-:Y:S01]  /*26d0*/  PRMT R26, R0, 0x7610, R26 ;  /* 0x00007610001a7816 */ /* 0x001fe2000000001a */
[----:B------:R-:W-:Y:S05]  /*26e0*/  BRA `(.L_x_2579) ;  /* 0x000006e000007947 */ /* 0x000fea0003800000 */
.L_x_2586:
        /* <DEDUP_REMOVED lines=10> */
.L_x_2593:
        /* <DEDUP_REMOVED lines=21> */
.L_x_2597:
[----:B------:R-:W-:Y:S05]  /*28e0*/  BSYNC B1 ;  /* 0x0000000000017941 */ /* 0x000fea0003800000 */
.L_x_2596:
[----:B------:R-:W-:Y:S01]  /*28f0*/  LEA R3, R0, 0x3b800000, 0x17 ;  /* 0x3b80000000037811 */ /* 0x000fe200078eb8ff */
[----:B------:R-:W-:-:S05]  /*2900*/  IMAD.SHL.U32 R0, R2, 0x100000, RZ ;  /* 0x0010000002007824 */ /* 0x000fca00078e00ff */
[----:B------:R-:W-:Y:S02]  /*2910*/  LOP3.LUT R0, R3, R0, R4, 0xfe, !PT ;  /* 0x0000000003007212 */ /* 0x000fe400078efe04 */
.L_x_2595:
[----:B------:R-:W-:Y:S05]  /*2920*/  BSYNC B0 ;  /* 0x0000000000007941 */ /* 0x000fea0003800000 */
.L_x_2594:
[----:B------:R-:W0:Y:S02]  /*2930*/  F2I.FTZ.TRUNC.NTZ R0, R0 ;  /* 0x0000000000007305 */ /* 0x000e24000021f100 */
[----:B0-----:R-:W-:Y:S01]  /*2940*/  PRMT R26, R0, 0x7610, R26 ;  /* 0x00007610001a7816 */ /* 0x001fe2000000001a */
[----:B------:R-:W-:Y:S05]  /*2950*/  BRA `(.L_x_2579) ;  /* 0x0000047000007947 */ /* 0x000fea0003800000 */
.L_x_2592:
        /* <DEDUP_REMOVED lines=21> */
.L_x_2601:
[----:B------:R-:W-:Y:S05]  /*2ab0*/  BSYNC B1 ;  /* 0x0000000000017941 */ /* 0x000fea0003800000 */
.L_x_2600:
[----:B------:R-:W-:Y:S01]  /*2ac0*/  LEA R3, R0, 0x37800000, 0x17 ;  /* 0x3780000000037811 */ /* 0x000fe200078eb8ff */
[----:B------:R-:W-:-:S05]  /*2ad0*/  IMAD.SHL.U32 R0, R2, 0x200000, RZ ;  /* 0x0020000002007824 */ /* 0x000fca00078e00ff */
[----:B------:R-:W-:Y:S02]  /*2ae0*/  LOP3.LUT R0, R3, R0, R4, 0xfe, !PT ;  /* 0x0000000003007212 */ /* 0x000fe400078efe04 */
.L_x_2599:
[----:B------:R-:W-:Y:S05]  /*2af0*/  BSYNC B0 ;  /* 0x0000000000007941 */ /* 0x000fea0003800000 */
.L_x_2598:
[----:B------:R-:W0:Y:S02]  /*2b00*/  F2I.FTZ.TRUNC.NTZ R0, R0 ;  /* 0x0000000000007305 */ /* 0x000e24000021f100 */
[----:B0-----:R-:W-:Y:S01]  /*2b10*/  PRMT R26, R0, 0x7610, R26 ;  /* 0x00007610001a7816 */ /* 0x001fe2000000001a */
[----:B------:R-:W-:Y:S05]  /*2b20*/  BRA `(.L_x_2579) ;  /* 0x000002a000007947 */ /* 0x000fea0003800000 */
.L_x_2591:
        /* <DEDUP_REMOVED lines=14> */
.L_x_2605:
[----:B------:R-:W-:Y:S05]  /*2c10*/  BSYNC B0 ;  /* 0x0000000000007941 */ /* 0x000fea0003800000 */
.L_x_2604:
[----:B------:R-:W0:Y:S02]  /*2c20*/  F2I.FTZ.TRUNC.NTZ R0, R0 ;  /* 0x0000000000007305 */ /* 0x000e24000021f100 */
[----:B0-----:R-:W-:Y:S01]  /*2c30*/  PRMT R26, R0, 0x7610, R26 ;  /* 0x00007610001a7816 */ /* 0x001fe2000000001a */
[----:B------:R-:W-:Y:S05]  /*2c40*/  BRA `(.L_x_2579) ;  /* 0x0000018000007947 */ /* 0x000fea0003800000 */
.L_x_2578:
        /* <DEDUP_REMOVED lines=19> */
[----:B------:R-:W-:Y:S01]  /*2d80*/  PRMT R26, RZ, 0x7610, R26 ;  /* 0x00007610ff1a7816 */ /* 0x000fe2000000001a */
[----:B------:R-:W-:Y:S05]  /*2d90*/  BRA `(.L_x_2579) ;  /* 0x0000003000007947 */ /* 0x000fea0003800000 */
.L_x_2603:
[----:B------:R0:W5:Y:S01]  /*2da0*/  LDG.E.U16 R26, [R2.64] ;  /* 0x00000024021a7981 */ /* 0x000162000c1e1500 */
[----:B------:R-:W-:Y:S05]  /*2db0*/  BRA `(.L_x_2579) ;  /* 0x0000001000007947 */ /* 0x000fea0003800000 */
.L_x_2602:
[----:B------:R0:W5:Y:S02]  /*2dc0*/  LDG.E.U16 R26, [R2.64] ;  /* 0x00000024021a7981 */ /* 0x000164000c1e1500 */
.L_x_2579:
[----:B------:R-:W-:-:S03]  /*2dd0*/  IADD3 R23, R23, 0x80, RZ ;  /* 0x0000008017177810 */ /* 0x000fc60007ffe0ff */
.L_x_2573:
[----:B------:R-:W-:Y:S05]  /*2de0*/  BSYNC B6 ;  /* 0x0000000000067941 */ /* 0x000fea0003800000 */
.L_x_2572:
        /* <DEDUP_REMOVED lines=20> */
.L_x_2611:
[----:B------:R0:W5:Y:S01]  /*2f30*/  LDG.E.U8 R22, [R2.64] ;  /* 0x0000002402167981 */ /* 0x000162000c1e1100 */
[----:B------:R-:W-:Y:S05]  /*2f40*/  BRA `(.L_x_2607) ;  /* 0x00000d7000007947 */ /* 0x000fea0003800000 */
.L_x_2610:
        /* <DEDUP_REMOVED lines=8> */
.L_x_2614:
[----:B------:R0:W5:Y:S01]  /*2fd0*/  LDG.E.U16 R22, [R2.64] ;  /* 0x0000002402167981 */ /* 0x000162000c1e1500 */
[----:B------:R-:W-:Y:S05]  /*2fe0*/  BRA `(.L_x_2607) ;  /* 0x00000cd000007947 */ /* 0x000fea0003800000 */
.L_x_2613:
[----:B------:R0:W5:Y:S01]  /*2ff0*/  LDG.E.U16 R22, [R2.64] ;  /* 0x0000002402167981 */ /* 0x000162000c1e1500 */
[----:B------:R-:W-:Y:S05]  /*3000*/  BRA `(.L_x_2607) ;  /* 0x00000cb000007947 */ /* 0x000fea0003800000 */
.L_x_2609:
[----:B------:R-:W-:-:S13]  /*3010*/  ISETP.GT.AND P0, PT, R0, 0x6, PT ;  /* 0x000000060000780c */ /* 0x000fda0003f04270 */
[----:B------:R-:W-:Y:S05]  /*3020*/  @P0 BRA `(.L_x_2615) ;  /* 0x000000c000000947 */ /* 0x000fea0003800000 */
[----:B------:R-:W-:-:S13]  /*3030*/  ISETP.NE.AND P0, PT, R0, 0x5, PT ;  /* 0x000000050000780c */ /* 0x000fda0003f05270 */
[----:B------:R-:W-:Y:S05]  /*3040*/  @!P0 BRA `(.L_x_2616) ;  /* 0x0000005000008947 */ /* 0x000fea0003800000 */
[----:B------:R-:W-:-:S13]  /*3050*/  ISETP.NE.AND P0, PT, R0, 0x6, PT ;  /* 0x000000060000780c */ /* 0x000fda0003f05270 */
[----:B------:R-:W-:Y:S05]  /*3060*/  @P0 BRA `(.L_x_2612) ;  /* 0x00000ae000000947 */ /* 0x000fea0003800000 */
[----:B------:R-:W3:Y:S02]  /*3070*/  LDG.E R2, [R2.64] ;  /* 0x0000002402027981 */ /* 0x000ee4000c1e1900 */
[----:B---3--:R0:W3:Y:S01]  /*3080*/  F2I.FTZ.TRUNC.NTZ R22, R2 ;  /* 0x0000000200167305 */ /* 0x0080e2000021f100 */
[----:B------:R-:W-:Y:S05]  /*3090*/  BRA `(.L_x_2607) ;  /* 0x00000c2000007947 */ /* 0x000fea0003800000 */
.L_x_2616:
[----:B------:R-:W3:Y:S02]  /*30a0*/  LDG.E.U16 R0, [R2.64] ;  /* 0x0000002402007981 */ /* 0x000ee4000c1e1500 */
[----:B---3--:R-:W-:-:S06]  /*30b0*/  HADD2.F32 R0, -RZ, R0.H0_H0 ;  /* 0x20000000ff007230 */ /* 0x008fcc0000004100 */
[----:B------:R-:W0:Y:S02]  /*30c0*/  F2I.FTZ.TRUNC.NTZ R0, R0 ;  /* 0x0000000000007305 */ /* 0x000e24000021f100 */
[----:B0-----:R-:W-:Y:S01]  /*30d0*/  PRMT R22, R0, 0x7610, R22 ;  /* 0x0000761000167816 */ /* 0x001fe20000000016 */
[----:B------:R-:W-:Y:S05]  /*30e0*/  BRA `(.L_x_2607) ;  /* 0x00000bd000007947 */ /* 0x000fea0003800000 */
.L_x_2615:
[----:B------:R-:W-:-:S13]  /*30f0*/  ISETP.NE.AND P0, PT, R0, 0x7, PT ;  /* 0x000000070000780c */ /* 0x000fda0003f05270 */
[----:B------:R-:W-:Y:S05]  /*3100*/  @!P0 BRA `(.L_x_2617) ;  /* 0x000000c000008947 */ /* 0x000fea0003800000 */
[----:B------:R-:W-:-:S13]  /*3110*/  ISETP.NE.AND P0, PT, R0, 0x8, PT ;  /* 0x000000080000780c */ /* 0x000fda0003f05270 */
[----:B------:R-:W-:Y:S05]  /*3120*/  @!P0 BRA `(.L_x_2618) ;  /* 0x0000005000008947 */ /* 0x000fea0003800000 */
[----:B------:R-:W-:-:S13]  /*3130*/  ISETP.NE.AND P0, PT, R0, 0x9, PT ;  /* 0x000000090000780c */ /* 0x000fda0003f05270 */
[----:B------:R-:W-:Y:S05]  /*3140*/  @P0 BRA `(.L_x_2612) ;  /* 0x00000a0000000947 */ /* 0x000fea0003800000 */
[----:B------:R-:W3:Y:S02]  /*3150*/  LDG.E R2, [R2.64] ;  /* 0x0000002402027981 */ /* 0x000ee4000c1e1900 */
[----:B---3--:R0:W3:Y:S01]  /*3160*/  F2I.FTZ.TRUNC.NTZ R22, R2 ;  /* 0x0000000200167305 */ /* 0x0080e2000021f100 */
[----:B------:R-:W-:Y:S05]  /*3170*/  BRA `(.L_x_2607) ;  /* 0x00000b4000007947 */ /* 0x000fea0003800000 */
.L_x_2618:
[----:B------:R-:W3:Y:S02]  /*3180*/  LDG.E.U16 R2, [R2.64] ;  /* 0x0000002402027981 */ /* 0x000ee4000c1e1500 */
[----:B---3--:R-:W-:-:S06]  /*3190*/  HADD2.F32 R0, -RZ, R2.H0_H0 ;  /* 0x20000002ff007230 */ /* 0x008fcc0000004100 */
[----:B------:R-:W0:Y:S02]  /*31a0*/  F2I.FTZ.TRUNC.NTZ R0, R0 ;  /* 0x0000000000007305 */ /* 0x000e24000021f100 */
[----:B0-----:R-:W-:Y:S01]  /*31b0*/  PRMT R22, R0, 0x7610, R22 ;  /* 0x0000761000167816 */ /* 0x001fe20000000016 */
[----:B------:R-:W-:Y:S05]  /*31c0*/  BRA `(.L_x_2607) ;  /* 0x00000af000007947 */ /* 0x000fea0003800000 */
.L_x_2617:
[----:B------:R-:W3:Y:S02]  /*31d0*/  LDG.E.64 R2, [R2.64] ;  /* 0x0000002402027981 */ /* 0x000ee4000c1e1b00 */
[----:B---3--:R0:W3:Y:S01]  /*31e0*/  F2I.F64.TRUNC R22, R2 ;  /* 0x0000000200167311 */ /* 0x0080e2000030d100 */
[----:B------:R-:W-:Y:S05]  /*31f0*/  BRA `(.L_x_2607) ;  /* 0x00000ac000007947 */ /* 0x000fea0003800000 */
.L_x_2608:
        /* <DEDUP_REMOVED lines=10> */
[----:B------:R-:W-:Y:S01]  /*32a0*/  SEL R22, RZ, 0x1, !P0 ;  /* 0x00000001ff167807 */ /* 0x000fe20004000000 */
[----:B------:R-:W-:Y:S05]  /*32b0*/  BRA `(.L_x_2607) ;  /* 0x00000a0000007947 */ /* 0x000fea0003800000 */
.L_x_2621:
[----:B------:R-:W3:Y:S02]  /*32c0*/  LDG.E.64 R2, [R2.64] ;  /* 0x0000002402027981 */ /* 0x000ee4000c1e1b00 */
[----:B---3--:R0:W3:Y:S01]  /*32d0*/  F2I.F64.TRUNC R22, R2 ;  /* 0x0000000200167311 */ /* 0x0080e2000030d100 */
[----:B------:R-:W-:Y:S05]  /*32e0*/  BRA `(.L_x_2607) ;  /* 0x000009d000007947 */ /* 0x000fea0003800000 */
.L_x_2620:
        /* <DEDUP_REMOVED lines=28> */
.L_x_2623:
[----:B------:R-:W3:Y:S02]  /*34b0*/  LDG.E.U8 R2, [R2.64] ;  /* 0x0000002402027981 */ /* 0x000ee4000c1e1100 */
[C---:B---3--:R-:W-:Y:S02]  /*34c0*/  IMAD.SHL.U32 R0, R2.reuse, 0x2000000, RZ ;  /* 0x0200000002007824 */ /* 0x048fe400078e00ff */
        /* <DEDUP_REMOVED lines=13> */
.L_x_2622:
[----:B------:R-:W3:Y:S02]  /*35a0*/  LDG.E.U16 R0, [R2.64] ;  /* 0x0000002402007981 */ /* 0x000ee4000c1e1500 */
[----:B---3--:R-:W-:-:S06]  /*35b0*/  PRMT R0, RZ, 0x5410, R0 ;  /* 0x00005410ff007816 */ /* 0x008fcc0000000000 */
[----:B------:R-:W0:Y:S02]  /*35c0*/  F2I.FTZ.TRUNC.NTZ R0, R0 ;  /* 0x0000000000007305 */ /* 0x000e24000021f100 */
[----:B0-----:R-:W-:Y:S01]  /*35d0*/  PRMT R22, R0, 0x7610, R22 ;  /* 0x0000761000167816 */ /* 0x001fe20000000016 */
[----:B------:R-:W-:Y:S05]  /*35e0*/  BRA `(.L_x_2607) ;  /* 0x000006d000007947 */ /* 0x000fea0003800000 */
.L_x_2619:
        /* <DEDUP_REMOVED lines=10> */
.L_x_2626:
        /* <DEDUP_REMOVED lines=21> */
.L_x_2630:
[----:B------:R-:W-:Y:S05]  /*37e0*/  BSYNC B1 ;  /* 0x0000000000017941 */ /* 0x000fea0003800000 */
.L_x_2629:
[----:B------:R-:W-:Y:S01]  /*37f0*/  LEA R3, R0, 0x3b800000, 0x17 ;  /* 0x3b80000000037811 */ /* 0x000fe200078eb8ff */
[----:B------:R-:W-:-:S05]  /*3800*/  IMAD.SHL.U32 R0, R2, 0x100000, RZ ;  /* 0x0010000002007824 */ /* 0x000fca00078e00ff */
[----:B------:R-:W-:Y:S02]  /*3810*/  LOP3.LUT R0, R3, R0, R4, 0xfe, !PT ;  /* 0x0000000003007212 */ /* 0x000fe400078efe04 */
.L_x_2628:
[----:B------:R-:W-:Y:S05]  /*3820*/  BSYNC B0 ;  /* 0x0000000000007941 */ /* 0x000fea0003800000 */
.L_x_2627:
[----:B------:R-:W0:Y:S02]  /*3830*/  F2I.FTZ.TRUNC.NTZ R0, R0 ;  /* 0x0000000000007305 */ /* 0x000e24000021f100 */
[----:B0-----:R-:W-:Y:S01]  /*3840*/  PRMT R22, R0, 0x7610, R22 ;  /* 0x0000761000167816 */ /* 0x001fe20000000016 */
[----:B------:R-:W-:Y:S05]  /*3850*/  BRA `(.L_x_2607) ;  /* 0x0000046000007947 */ /* 0x000fea0003800000 */
.L_x_2625:
        /* <DEDUP_REMOVED lines=21> */
.L_x_2634:
[----:B------:R-:W-:Y:S05]  /*39b0*/  BSYNC B1 ;  /* 0x0000000000017941 */ /* 0x000fea0003800000 */
.L_x_2633:
[----:B------:R-:W-:Y:S01]  /*39c0*/  LEA R3, R0, 0x37800000, 0x17 ;  /* 0x3780000000037811 */ /* 0x000fe200078eb8ff */
[----:B------:R-:W-:-:S05]  /*39d0*/  IMAD.SHL.U32 R0, R2, 0x200000, RZ ;  /* 0x0020000002007824 */ /* 0x000fca00078e00ff */
[----:B------:R-:W-:Y:S02]  /*39e0*/  LOP3.LUT R0, R3, R0, R4, 0xfe, !PT ;  /* 0x0000000003007212 */ /* 0x000fe400078efe04 */
.L_x_2632:
[----:B------:R-:W-:Y:S05]  /*39f0*/  BSYNC B0 ;  /* 0x0000000000007941 */ /* 0x000fea0003800000 */
.L_x_2631:
[----:B------:R-:W0:Y:S02]  /*3a00*/  F2I.FTZ.TRUNC.NTZ R0, R0 ;  /* 0x0000000000007305 */ /* 0x000e24000021f100 */
[----:B0-----:R-:W-:Y:S01]  /*3a10*/  PRMT R22, R0, 0x7610, R22 ;  /* 0x0000761000167816 */ /* 0x001fe20000000016 */
[----:B------:R-:W-:Y:S05]  /*3a20*/  BRA `(.L_x_2607) ;  /* 0x0000029000007947 */ /* 0x000fea0003800000 */
.L_x_2624:
        /* <DEDUP_REMOVED lines=14> */
.L_x_2638:
[----:B------:R-:W-:Y:S05]  /*3b10*/  BSYNC B0 ;  /* 0x0000000000007941 */ /* 0x000fea0003800000 */
.L_x_2637:
[----:B------:R-:W0:Y:S02]  /*3b20*/  F2I.FTZ.TRUNC.NTZ R0, R0 ;  /* 0x0000000000007305 */ /* 0x000e24000021f100 */
[----:B0-----:R-:W-:Y:S01]  /*3b30*/  PRMT R22, R0, 0x7610, R22 ;  /* 0x0000761000167816 */ /* 0x001fe20000000016 */
[----:B------:R-:W-:Y:S05]  /*3b40*/  BRA `(.L_x_2607) ;  /* 0x0000017000007947 */ /* 0x000fea0003800000 */
.L_x_2612:
        /* <DEDUP_REMOVED lines=19> */
[----:B------:R-:W-:Y:S05]  /*3c80*/  BRA `(.L_x_2607) ;  /* 0x0000003000007947 */ /* 0x000fea0003800000 */
.L_x_2636:
[----:B------:R0:W5:Y:S01]  /*3c90*/  LDG.E.U16 R22, [R2.64] ;  /* 0x0000002402167981 */ /* 0x000162000c1e1500 */
[----:B------:R-:W-:Y:S05]  /*3ca0*/  BRA `(.L_x_2607) ;  /* 0x0000001000007947 */ /* 0x000fea0003800000 */
.L_x_2635:
[----:B------:R0:W5:Y:S02]  /*3cb0*/  LDG.E.U16 R22, [R2.64] ;  /* 0x0000002402167981 */ /* 0x000164000c1e1500 */
.L_x_2607:
[----:B------:R-:W-:Y:S05]  /*3cc0*/  BSYNC B6 ;  /* 0x0000000000067941 */ /* 0x000fea0003800000 */
.L_x_2606:
[----:B------:R-:W4:Y:S01]  /*3cd0*/  S2R R24, SR_TID.X ;  /* 0x0000000000187919 */ /* 0x000f220000002100 */
[----:B------:R-:W0:Y:S01]  /*3ce0*/  LDC.U8 R18, c[0x0][0x184] ;  /* 0x00006100ff127b82 */ /* 0x000e220000000000 */
[----:B-1---5:R-:W-:Y:S01]  /*3cf0*/  LOP3.LUT R19, R19, 0xffff, RZ, 0xc0, !PT ;  /* 0x0000ffff13137812 */ /* 0x022fe200078ec0ff */
[----:B------:R-:W-:Y:S01]  /*3d00*/  BSSY B6, `(.L_x_2639) ;  /* 0x00000f8000067945 */ /* 0x000fe20003800000 */
[----:B--2---:R-:W-:Y:S02]  /*3d10*/  LOP3.LUT R26, R26, 0xffff, RZ, 0xc0, !PT ;  /* 0x0000ffff1a1a7812 */ /* 0x004fe400078ec0ff */
[----:B---3--:R-:W-:Y:S02]  /*3d20*/  LOP3.LUT R23, R22, 0xffff, RZ, 0xc0, !PT ;  /* 0x0000ffff16177812 */ /* 0x008fe400078ec0ff */
[----:B------:R-:W-:Y:S02]  /*3d30*/  SHF.R.U32.HI R19, RZ, 0xf, R19 ;  /* 0x0000000fff137819 */ /* 0x000fe40000011613 */
[----:B------:R-:W-:-:S02]  /*3d40*/  SHF.R.U32.HI R22, RZ, 0xf, R26 ;  /* 0x0000000fff167819 */ /* 0x000fc4000001161a */
[----:B------:R-:W-:Y:S02]  /*3d50*/  SHF.R.U32.HI R23, RZ, 0xf, R23 ;  /* 0x0000000fff177819 */ /* 0x000fe40000011617 */
[----:B----4-:R-:W-:-:S13]  /*3d60*/  ISETP.GE.AND P0, PT, R24, R17, PT ;  /* 0x000000111800720c */ /* 0x010fda0003f06270 */
[----:B------:R-:W-:Y:S05]  /*3d70*/  @P0 BRA `(.L_x_2640) ;  /* 0x00000f0000000947 */ /* 0x000fea0003800000 */
[----:B0-----:R-:W-:Y:S01]  /*3d80*/  IMAD R0, R16, 0x200, R24 ;  /* 0x0000020010007824 */ /* 0x001fe200078e0218 */
[----:B------:R-:W-:Y:S02]  /*3d90*/  PRMT R3, R18, 0x9910, RZ ;  /* 0x0000991012037816 */ /* 0x000fe400000000ff */
[----:B------:R-:W-:Y:S01]  /*3da0*/  LOP3.LUT R25, R25, 0xffff, RZ, 0xc0, !PT ;  /* 0x0000ffff19197812 */ /* 0x000fe200078ec0ff */
[----:B------:R-:W-:Y:S01]  /*3db0*/  IMAD R2, R0, c[0x0][0x188], RZ ;  /* 0x0000620000027a24 */ /* 0x000fe200078e02ff */
[----:B------:R-:W-:Y:S01]  /*3dc0*/  IADD3 R24, R24, 0x80, RZ ;  /* 0x0000008018187810 */ /* 0x000fe20007ffe0ff */
[----:B------:R-:W-:Y:S01]  /*3dd0*/  IMAD.MOV.U32 R0, RZ, RZ, R3 ;  /* 0x000000ffff007224 */ /* 0x000fe200078e0003 */
[----:B------:R-:W-:Y:S02]  /*3de0*/  SHF.R.U32.HI R25, RZ, 0xf, R25 ;  /* 0x0000000fff197819 */ /* 0x000fe40000011619 */
        /* <DEDUP_REMOVED lines=14> */
.L_x_2644:
[----:B------:R0:W-:Y:S01]  /*3ed0*/  STG.E.U8 [R2.64], R25 ;  /* 0x0000001902007986 */ /* 0x0001e2000c101124 */
[----:B------:R-:W-:Y:S05]  /*3ee0*/  BRA `(.L_x_2640) ;  /* 0x00000d9000007947 */ /* 0x000fea0003800000 */
.L_x_2643:
        /* <DEDUP_REMOVED lines=10> */
.L_x_2647:
[----:B------:R-:W-:-:S05]  /*3f90*/  LOP3.LUT R25, R25, 0xffff, RZ, 0xc0, !PT ;  /* 0x0000ffff19197812 */ /* 0x000fca00078ec0ff */
[----:B------:R0:W-:Y:S01]  /*3fa0*/  STG.E [R2.64], R25 ;  /* 0x0000001902007986 */ /* 0x0001e2000c101924 */
[----:B------:R-:W-:Y:S05]  /*3fb0*/  BRA `(.L_x_2640) ;  /* 0x00000cc000007947 */ /* 0x000fea0003800000 */
.L_x_2646:
[----:B------:R0:W-:Y:S01]  /*3fc0*/  STG.E.U16 [R2.64], R25 ;  /* 0x0000001902007986 */ /* 0x0001e2000c101524 */
[----:B------:R-:W-:Y:S05]  /*3fd0*/  BRA `(.L_x_2640) ;  /* 0x00000ca000007947 */ /* 0x000fea0003800000 */
.L_x_2642:
        /* <DEDUP_REMOVED lines=9> */
.L_x_2649:
[----:B------:R-:W0:Y:S02]  /*4070*/  I2F.S16 R0, R25 ;  /* 0x0000001900007306 */ /* 0x000e240000101400 */
[----:B0-----:R-:W-:-:S05]  /*4080*/  F2FP.PACK_AB R0, RZ, R0 ;  /* 0x00000000ff00723e */ /* 0x001fca00000000ff */
[----:B------:R0:W-:Y:S01]  /*4090*/  STG.E.U16 [R2.64], R0 ;  /* 0x0000000002007986 */ /* 0x0001e2000c101524 */
[----:B------:R-:W-:Y:S05]  /*40a0*/  BRA `(.L_x_2640) ;  /* 0x00000bd000007947 */ /* 0x000fea0003800000 */
.L_x_2648:
        /* <DEDUP_REMOVED lines=10> */
.L_x_2651:
[----:B------:R-:W0:Y:S02]  /*4150*/  I2F.S16 R25, R25 ;  /* 0x0000001900197306 */ /* 0x000e240000101400 */
[----:B0-----:R-:W-:-:S04]  /*4160*/  F2FP.PACK_AB R5, RZ, R25 ;  /* 0x00000019ff05723e */ /* 0x001fc800000000ff */
[----:B------:R-:W-:-:S05]  /*4170*/  PRMT R5, R5, 0x5410, RZ ;  /* 0x0000541005057816 */ /* 0x000fca00000000ff */
[----:B------:R0:W-:Y:S01]  /*4180*/  STG.E [R2.64], R5 ;  /* 0x0000000502007986 */ /* 0x0001e2000c101924 */
[----:B------:R-:W-:Y:S05]  /*4190*/  BRA `(.L_x_2640) ;  /* 0x00000ae000007947 */ /* 0x000fea0003800000 */
.L_x_2650:
[----:B------:R-:W0:Y:S02]  /*41a0*/  I2F.F64.S16 R4, R25 ;  /* 0x0000001900047312 */ /* 0x000e240000101c00 */
[----:B0-----:R0:W-:Y:S01]  /*41b0*/  STG.E.64 [R2.64], R4 ;  /* 0x0000000402007986 */ /* 0x0011e2000c101b24 */
[----:B------:R-:W-:Y:S05]  /*41c0*/  BRA `(.L_x_2640) ;  /* 0x00000ab000007947 */ /* 0x000fea0003800000 */
.L_x_2641:
        /* <DEDUP_REMOVED lines=10> */
.L_x_2654:
[----:B------:R-:W0:Y:S01]  /*4270*/  I2F.F64.S16 R4, R25 ;  /* 0x0000001900047312 */ /* 0x000e220000101c00 */
[----:B------:R-:W-:-:S05]  /*4280*/  CS2R R6, SRZ ;  /* 0x0000000000067805 */ /* 0x000fca000001ff00 */
[----:B0-----:R0:W-:Y:S01]  /*4290*/  STG.E.128 [R2.64], R4 ;  /* 0x0000000402007986 */ /* 0x0011e2000c101d24 */
[----:B------:R-:W-:Y:S05]  /*42a0*/  BRA `(.L_x_2640) ;  /* 0x000009d000007947 */ /* 0x000fea0003800000 */
.L_x_2653:
        /* <DEDUP_REMOVED lines=21> */
.L_x_2658:
[----:B------:R-:W-:Y:S05]  /*4400*/  BSYNC B0 ;  /* 0x0000000000007941 */ /* 0x000fea0003800000 */
.L_x_2657:
[----:B------:R-:W-:-:S05]  /*4410*/  LOP3.LUT R5, R0, R5, RZ, 0xfc, !PT ;  /* 0x0000000500057212 */ /* 0x000fca00078efcff */
[----:B------:R0:W-:Y:S01]  /*4420*/  STG.E.U8 [R2.64], R5 ;  /* 0x0000000502007986 */ /* 0x0001e2000c101124 */
[----:B------:R-:W-:Y:S05]  /*4430*/  BRA `(.L_x_2640) ;  /* 0x0000084000007947 */ /* 0x000fea0003800000 */
.L_x_2656:
        /* <DEDUP_REMOVED lines=13> */
.L_x_2660:
[----:B------:R-:W-:Y:S01]  /*4510*/  IMAD.MOV.U32 R0, RZ, RZ, 0x7f ;  /* 0x0000007fff007424 */ /* 0x000fe200078e00ff */
[----:B------:R-:W-:-:S04]  /*4520*/  ISETP.GT.U32.AND P0, PT, R4, 0x7f800000, PT ;  /* 0x7f8000000400780c */ /* 0x000fc80003f04070 */
[----:B------:R-:W-:-:S04]  /*4530*/  SEL R0, R0, 0x7c, P0 ;  /* 0x0000007c00007807 */ /* 0x000fc80000000000 */
.L_x_2661:
[----:B------:R-:W-:Y:S05]  /*4540*/  BSYNC B0 ;  /* 0x0000000000007941 */ /* 0x000fea0003800000 */
.L_x_2659:
[----:B------:R-:W-:-:S04]  /*4550*/  LOP3.LUT R4, R25, 0x80000000, RZ, 0xc0, !PT ;  /* 0x8000000019047812 */ /* 0x000fc800078ec0ff */
[----:B------:R-:W-:-:S04]  /*4560*/  SHF.R.U32.HI R5, RZ, 0x18, R4 ;  /* 0x00000018ff057819 */ /* 0x000fc80000011604 */
[----:B------:R-:W-:-:S05]  /*4570*/  LOP3.LUT R5, R0, R5, RZ, 0xfc, !PT ;  /* 0x0000000500057212 */ /* 0x000fca00078efcff */
[----:B------:R0:W-:Y:S01]  /*4580*/  STG.E.U8 [R2.64], R5 ;  /* 0x0000000502007986 */ /* 0x0001e2000c101124 */
[----:B------:R-:W-:Y:S05]  /*4590*/  BRA `(.L_x_2640) ;  /* 0x000006e000007947 */ /* 0x000fea0003800000 */
.L_x_2655:
[----:B------:R-:W0:Y:S02]  /*45a0*/  I2F.S16 R0, R25 ;  /* 0x0000001900007306 */ /* 0x000e240000101400 */
[----:B0-----:R-:W-:-:S05]  /*45b0*/  F2FP.BF16.PACK_AB R0, RZ, R0 ;  /* 0x00000000ff00723e */ /* 0x001fca00000010ff */
[----:B------:R0:W-:Y:S01]  /*45c0*/  STG.E.U16 [R2.64], R0 ;  /* 0x0000000002007986 */ /* 0x0001e2000c101524 */
[----:B------:R-:W-:Y:S05]  /*45d0*/  BRA `(.L_x_2640) ;  /* 0x000006a000007947 */ /* 0x000fea0003800000 */
.L_x_2652:
        /* <DEDUP_REMOVED lines=10> */
.L_x_2664:
        /* <DEDUP_REMOVED lines=17> */
.L_x_2667:
[----:B------:R-:W-:-:S04]  /*4790*/  LOP3.LUT R0, R25, 0x80000000, RZ, 0xc0, !PT ;  /* 0x8000000019007812 */ /* 0x000fc800078ec0ff */
[----:B------:R-:W-:-:S04]  /*47a0*/  SHF.R.U32.HI R5, RZ, 0x18, R0 ;  /* 0x00000018ff057819 */ /* 0x000fc80000011600 */
[----:B------:R-:W-:-:S04]  /*47b0*/  LOP3.LUT R4, R4, R5, RZ, 0xfc, !PT ;  /* 0x0000000504047212 */ /* 0x000fc800078efcff */
[----:B------:R-:W-:Y:S02]  /*47c0*/  PRMT R0, R4, 0x7610, R0 ;  /* 0x0000761004007816 */ /* 0x000fe40000000000 */
.L_x_2666:
[----:B------:R-:W-:Y:S05]  /*47d0*/  BSYNC B0 ;  /* 0x0000000000007941 */ /* 0x000fea0003800000 */
.L_x_2665:
[----:B------:R0:W-:Y:S01]  /*47e0*/  STG.E.U8 [R2.64], R0 ;  /* 0x0000000002007986 */ /* 0x0001e2000c101124 */
[----:B------:R-:W-:Y:S05]  /*47f0*/  BRA `(.L_x_2640) ;  /* 0x0000048000007947 */ /* 0x000fea0003800000 */
.L_x_2663:
        /* <DEDUP_REMOVED lines=17> */
.L_x_2670:
[----:B------:R-:W-:-:S04]  /*4910*/  LOP3.LUT R0, R25, 0x80000000, RZ, 0xc0, !PT ;  /* 0x8000000019007812 */ /* 0x000fc800078ec0ff */
[----:B------:R-:W-:-:S04]  /*4920*/  SHF.R.U32.HI R5, RZ, 0x18, R0 ;  /* 0x00000018ff057819 */ /* 0x000fc80000011600 */
[----:B------:R-:W-:-:S04]  /*4930*/  LOP3.LUT R4, R4, R5, RZ, 0xfc, !PT ;  /* 0x0000000504047212 */ /* 0x000fc800078efcff */
[----:B------:R-:W-:Y:S02]  /*4940*/  PRMT R0, R4, 0x7610, R0 ;  /* 0x0000761004007816 */ /* 0x000fe40000000000 */
.L_x_2669:
[----:B------:R-:W-:Y:S05]  /*4950*/  BSYNC B0 ;  /* 0x0000000000007941 */ /* 0x000fea0003800000 */
.L_x_2668:
[----:B------:R0:W-:Y:S01]  /*4960*/  STG.E.U8 [R2.64], R0 ;  /* 0x0000000002007986 */ /* 0x0001e2000c101124 */
[----:B------:R-:W-:Y:S05]  /*4970*/  BRA `(.L_x_2640) ;  /* 0x0000030000007947 */ /* 0x000fea0003800000 */
.L_x_2662:
        /* <DEDUP_REMOVED lines=22> */
.L_x_2645:
        /* <DEDUP_REMOVED lines=20> */
.L_x_2672:
[----:B------:R-:W-:Y:S01]  /*4c20*/  LOP3.LUT R4, R25, 0xffff, RZ, 0xc0, !PT ;  /* 0x0000ffff19047812 */ /* 0x000fe200078ec0ff */
[----:B------:R-:W-:-:S05]  /*4c30*/  IMAD.MOV.U32 R5, RZ, RZ, RZ ;  /* 0x000000ffff057224 */ /* 0x000fca00078e00ff */
[----:B------:R0:W-:Y:S01]  /*4c40*/  STG.E.64 [R2.64], R4 ;  /* 0x0000000402007986 */ /* 0x0001e2000c101b24 */
[----:B------:R-:W-:Y:S05]  /*4c50*/  BRA `(.L_x_2640) ;  /* 0x0000002000007947 */ /* 0x000fea0003800000 */
.L_x_2671:
[----:B------:R-:W-:-:S05]  /*4c60*/  LOP3.LUT R25, R25, 0xffff, RZ, 0xc0, !PT ;  /* 0x0000ffff19197812 */ /* 0x000fca00078ec0ff */
[----:B------:R0:W-:Y:S02]  /*4c70*/  STG.E [R2.64], R25 ;  /* 0x0000001902007986 */ /* 0x0001e4000c101924 */
.L_x_2640:
[----:B0-----:R-:W-:Y:S05]  /*4c80*/  BSYNC B6 ;  /* 0x0000000000067941 */ /* 0x001fea0003800000 */
.L_x_2639:
        /* <DEDUP_REMOVED lines=21> */
.L_x_2678:
[----:B------:R0:W-:Y:S01]  /*4de0*/  STG.E.U8 [R2.64], R19 ;  /* 0x0000001302007986 */ /* 0x0001e2000c101124 */
[----:B------:R-:W-:Y:S05]  /*4df0*/  BRA `(.L_x_2680) ;  /* 0x00000d9000007947 */ /* 0x000fea0003800000 */
.L_x_2677:
        /* <DEDUP_REMOVED lines=10> */
.L_x_2682:
[----:B------:R-:W-:-:S05]  /*4ea0*/  LOP3.LUT R19, R19, 0xffff, RZ, 0xc0, !PT ;  /* 0x0000ffff13137812 */ /* 0x000fca00078ec0ff */
[----:B------:R0:W-:Y:S01]  /*4eb0*/  STG.E [R2.64], R19 ;  /* 0x0000001302007986 */ /* 0x0001e2000c101924 */
[----:B------:R-:W-:Y:S05]  /*4ec0*/  BRA `(.L_x_2680) ;  /* 0x00000cc000007947 */ /* 0x000fea0003800000 */
.L_x_2681:
[----:B------:R0:W-:Y:S01]  /*4ed0*/  STG.E.U16 [R2.64], R19 ;  /* 0x0000001302007986 */ /* 0x0001e2000c101524 */
[----:B------:R-:W-:Y:S05]  /*4ee0*/  BRA `(.L_x_2680) ;  /* 0x00000ca000007947 */ /* 0x000fea0003800000 */
.L_x_2676:
        /* <DEDUP_REMOVED lines=9> */
.L_x_2684:
[----:B------:R-:W0:Y:S02]  /*4f80*/  I2F.S16 R0, R19 ;  /* 0x0000001300007306 */ /* 0x000e240000101400 */
[----:B0-----:R-:W-:-:S05]  /*4f90*/  F2FP.PACK_AB R0, RZ, R0 ;  /* 0x00000000ff00723e */ /* 0x001fca00000000ff */
[----:B------:R0:W-:Y:S01]  /*4fa0*/  STG.E.U16 [R2.64], R0 ;  /* 0x0000000002007986 */ /* 0x0001e2000c101524 */
[----:B------:R-:W-:Y:S05]  /*4fb0*/  BRA `(.L_x_2680) ;  /* 0x00000bd000007947 */ /* 0x000fea0003800000 */
.L_x_2683:
        /* <DEDUP_REMOVED lines=10> */
.L_x_2686:
[----:B------:R-:W0:Y:S02]  /*5060*/  I2F.S16 R19, R19 ;  /* 0x0000001300137306 */ /* 0x000e240000101400 */
[----:B0-----:R-:W-:-:S04]  /*5070*/  F2FP.PACK_AB R5, RZ, R19 ;  /* 0x00000013ff05723e */ /* 0x001fc800000000ff */
[----:B------:R-:W-:-:S05]  /*5080*/  PRMT R5, R5, 0x5410, RZ ;  /* 0x0000541005057816 */ /* 0x000fca00000000ff */
[----:B------:R0:W-:Y:S01]  /*5090*/  STG.E [R2.64], R5 ;  /* 0x0000000502007986 */ /* 0x0001e2000c101924 */
[----:B------:R-:W-:Y:S05]  /*50a0*/  BRA `(.L_x_2680) ;  /* 0x00000ae000007947 */ /* 0x000fea0003800000 */
.L_x_2685:
[----:B------:R-:W0:Y:S02]  /*50b0*/  I2F.F64.S16 R4, R19 ;  /* 0x0000001300047312 */ /* 0x000e240000101c00 */
[----:B0-----:R0:W-:Y:S01]  /*50c0*/  STG.E.64 [R2.64], R4 ;  /* 0x0000000402007986 */ /* 0x0011e2000c101b24 */
[----:B------:R-:W-:Y:S05]  /*50d0*/  BRA `(.L_x_2680) ;  /* 0x00000ab000007947 */ /* 0x000fea0003800000 */
.L_x_2675:
        /* <DEDUP_REMOVED lines=10> */
.L_x_2689:
[----:B------:R-:W0:Y:S01]  /*5180*/  I2F.F64.S16 R4, R19 ;  /* 0x0000001300047312 */ /* 0x000e220000101c00 */
[----:B------:R-:W-:-:S05]  /*5190*/  CS2R R6, SRZ ;  /* 0x0000000000067805 */ /* 0x000fca000001ff00 */
[----:B0-----:R0:W-:Y:S01]  /*51a0*/  STG.E.128 [R2.64], R4 ;  /* 0x0000000402007986 */ /* 0x0011e2000c101d24 */
[----:B------:R-:W-:Y:S05]  /*51b0*/  BRA `(.L_x_2680) ;  /* 0x000009d000007947 */ /* 0x000fea0003800000 */
.L_x_2688:
        /* <DEDUP_REMOVED lines=21> */
.L_x_2693:
[----:B------:R-:W-:Y:S05]  /*5310*/  BSYNC B0 ;  /* 0x0000000000007941 */ /* 0x000fea0003800000 */
.L_x_2692:
[----:B------:R-:W-:-:S05]  /*5320*/  LOP3.LUT R5, R0, R5, RZ, 0xfc, !PT ;  /* 0x0000000500057212 */ /* 0x000fca00078efcff */
[----:B------:R0:W-:Y:S01]  /*5330*/  STG.E.U8 [R2.64], R5 ;  /* 0x0000000502007986 */ /* 0x0001e2000c101124 */
[----:B------:R-:W-:Y:S05]  /*5340*/  BRA `(.L_x_2680) ;  /* 0x0000084000007947 */ /* 0x000fea0003800000 */
.L_x_2691:
        /* <DEDUP_REMOVED lines=13> */
.L_x_2695:
[----:B------:R-:W-:Y:S01]  /*5420*/  IMAD.MOV.U32 R0, RZ, RZ, 0x7f ;  /* 0x0000007fff007424 */ /* 0x000fe200078e00ff */
[----:B------:R-:W-:-:S04]  /*5430*/  ISETP.GT.U32.AND P0, PT, R4, 0x7f800000, PT ;  /* 0x7f8000000400780c */ /* 0x000fc80003f04070 */
[----:B------:R-:W-:-:S04]  /*5440*/  SEL R0, R0, 0x7c, P0 ;  /* 0x0000007c00007807 */ /* 0x000fc80000000000 */
.L_x_2696:
[----:B------:R-:W-:Y:S05]  /*5450*/  BSYNC B0 ;  /* 0x0000000000007941 */ /* 0x000fea0003800000 */
.L_x_2694:
[----:B------:R-:W-:-:S04]  /*5460*/  LOP3.LUT R4, R19, 0x80000000, RZ, 0xc0, !PT ;  /* 0x8000000013047812 */ /* 0x000fc800078ec0ff */
[----:B------:R-:W-:-:S04]  /*5470*/  SHF.R.U32.HI R5, RZ, 0x18, R4 ;  /* 0x00000018ff057819 */ /* 0x000fc80000011604 */
[----:B------:R-:W-:-:S05]  /*5480*/  LOP3.LUT R5, R0, R5, RZ, 0xfc, !PT ;  /* 0x0000000500057212 */ /* 0x000fca00078efcff */
[----:B------:R0:W-:Y:S01]  /*5490*/  STG.E.U8 [R2.64], R5 ;  /* 0x0000000502007986 */ /* 0x0001e2000c101124 */
[----:B------:R-:W-:Y:S05]  /*54a0*/  BRA `(.L_x_2680) ;  /* 0x000006e000007947 */ /* 0x000fea0003800000 */
.L_x_2690:
[----:B------:R-:W0:Y:S02]  /*54b0*/  I2F.S16 R0, R19 ;  /* 0x0000001300007306 */ /* 0x000e240000101400 */
[----:B0-----:R-:W-:-:S05]  /*54c0*/  F2FP.BF16.PACK_AB R0, RZ, R0 ;  /* 0x00000000ff00723e */ /* 0x001fca00000010ff */
[----:B------:R0:W-:Y:S01]  /*54d0*/  STG.E.U16 [R2.64], R0 ;  /* 0x0000000002007986 */ /* 0x0001e2000c101524 */
[----:B------:R-:W-:Y:S05]  /*54e0*/  BRA `(.L_x_2680) ;  /* 0x000006a000007947 */ /* 0x000fea0003800000 */
.L_x_2687:
        /* <DEDUP_REMOVED lines=10> */
.L_x_2699:
        /* <DEDUP_REMOVED lines=17> */
.L_x_2702:
[----:B------:R-:W-:-:S04]  /*56a0*/  LOP3.LUT R0, R19, 0x80000000, RZ, 0xc0, !PT ;  /* 0x8000000013007812 */ /* 0x000fc800078ec0ff */
[----:B------:R-:W-:-:S04]  /*56b0*/  SHF.R.U32.HI R5, RZ, 0x18, R0 ;  /* 0x00000018ff057819 */ /* 0x000fc80000011600 */
[----:B------:R-:W-:-:S04]  /*56c0*/  LOP3.LUT R4, R4, R5, RZ, 0xfc, !PT ;  /* 0x0000000504047212 */ /* 0x000fc800078efcff */
[----:B------:R-:W-:Y:S02]  /*56d0*/  PRMT R0, R4, 0x7610, R0 ;  /* 0x0000761004007816 */ /* 0x000fe40000000000 */
.L_x_2701:
[----:B------:R-:W-:Y:S05]  /*56e0*/  BSYNC B0 ;  /* 0x0000000000007941 */ /* 0x000fea0003800000 */
.L_x_2700:
[----:B------:R0:W-:Y:S01]  /*56f0*/  STG.E.U8 [R2.64], R0 ;  /* 0x0000000002007986 */ /* 0x0001e2000c101124 */
[----:B------:R-:W-:Y:S05]  /*5700*/  BRA `(.L_x_2680) ;  /* 0x0000048000007947 */ /* 0x000fea0003800000 */
.L_x_2698:
        /* <DEDUP_REMOVED lines=17> */
.L_x_2705:
[----:B------:R-:W-:-:S04]  /*5820*/  LOP3.LUT R0, R19, 0x80000000, RZ, 0xc0, !PT ;  /* 0x8000000013007812 */ /* 0x000fc800078ec0ff */
[----:B------:R-:W-:-:S04]  /*5830*/  SHF.R.U32.HI R5, RZ, 0x18, R0 ;  /* 0x00000018ff057819 */ /* 0x000fc80000011600 */
[----:B------:R-:W-:-:S04]  /*5840*/  LOP3.LUT R4, R4, R5, RZ, 0xfc, !PT ;  /* 0x0000000504047212 */ /* 0x000fc800078efcff */
[----:B------:R-:W-:Y:S02]  /*5850*/  PRMT R0, R4, 0x7610, R0 ;  /* 0x0000761004007816 */ /* 0x000fe40000000000 */
.L_x_2704:
[----:B------:R-:W-:Y:S05]  /*5860*/  BSYNC B0 ;  /* 0x0000000000007941 */ /* 0x000fea0003800000 */
.L_x_2703:
[----:B------:R0:W-:Y:S01]  /*5870*/  STG.E.U8 [R2.64], R0 ;  /* 0x0000000002007986 */ /* 0x0001e2000c101124 */
[----:B------:R-:W-:Y:S05]  /*5880*/  BRA `(.L_x_2680) ;  /* 0x0000030000007947 */ /* 0x000fea0003800000 */
.L_x_2697:
        /* <DEDUP_REMOVED lines=22> */
.L_x_2679:
        /* <DEDUP_REMOVED lines=20> */
.L_x_2707:
[----:B------:R-:W-:Y:S01]  /*5b30*/  LOP3.LUT R4, R19, 0xffff, RZ, 0xc0, !PT ;  /* 0x0000ffff13047812 */ /* 0x000fe200078ec0ff */
[----:B------:R-:W-:-:S05]  /*5b40*/  IMAD.MOV.U32 R5, RZ, RZ, RZ ;  /* 0x000000ffff057224 */ /* 0x000fca00078e00ff */
[----:B------:R0:W-:Y:S01]  /*5b50*/  STG.E.64 [R2.64], R4 ;  /* 0x0000000402007986 */ /* 0x0001e2000c101b24 */
[----:B------:R-:W-:Y:S05]  /*5b60*/  BRA `(.L_x_2680) ;  /* 0x0000002000007947 */ /* 0x000fea0003800000 */
.L_x_2706:
[----:B------:R-:W-:-:S05]  /*5b70*/  LOP3.LUT R19, R19, 0xffff, RZ, 0xc0, !PT ;  /* 0x0000ffff13137812 */ /* 0x000fca00078ec0ff */
[----:B------:R0:W-:Y:S02]  /*5b80*/  STG.E [R2.64], R19 ;  /* 0x0000001302007986 */ /* 0x0001e4000c101924 */
.L_x_2680:
        /* <DEDUP_REMOVED lines=21> */
.L_x_2711:
[----:B------:R0:W-:Y:S01]  /*5ce0*/  STG.E.U8 [R2.64], R22 ;  /* 0x0000001602007986 */ /* 0x0001e2000c101124 */
[----:B------:R-:W-:Y:S05]  /*5cf0*/  BRA `(.L_x_2713) ;  /* 0x00000d9000007947 */ /* 0x000fea0003800000 */
.L_x_2710:
        /* <DEDUP_REMOVED lines=10> */
.L_x_2715:
[----:B------:R-:W-:-:S05]  /*5da0*/  LOP3.LUT R5, R22, 0xffff, RZ, 0xc0, !PT ;  /* 0x0000ffff16057812 */ /* 0x000fca00078ec0ff */
[----:B------:R0:W-:Y:S01]  /*5db0*/  STG.E [R2.64], R5 ;  /* 0x0000000502007986 */ /* 0x0001e2000c101924 */
[----:B------:R-:W-:Y:S05]  /*5dc0*/  BRA `(.L_x_2713) ;  /* 0x00000cc000007947 */ /* 0x000fea0003800000 */
.L_x_2714:
[----:B------:R0:W-:Y:S01]  /*5dd0*/  STG.E.U16 [R2.64], R22 ;  /* 0x0000001602007986 */ /* 0x0001e2000c101524 */
[----:B------:R-:W-:Y:S05]  /*5de0*/  BRA `(.L_x_2713) ;  /* 0x00000ca000007947 */ /* 0x000fea0003800000 */
.L_x_2709:
        /* <DEDUP_REMOVED lines=9> */
.L_x_2717:
[----:B------:R-:W0:Y:S02]  /*5e80*/  I2F.S16 R0, R22 ;  /* 0x0000001600007306 */ /* 0x000e240000101400 */
[----:B0-----:R-:W-:-:S05]  /*5e90*/  F2FP.PACK_AB R0, RZ, R0 ;  /* 0x00000000ff00723e */ /* 0x001fca00000000ff */
[----:B------:R0:W-:Y:S01]  /*5ea0*/  STG.E.U16 [R2.64], R0 ;  /* 0x0000000002007986 */ /* 0x0001e2000c101524 */
[----:B------:R-:W-:Y:S05]  /*5eb0*/  BRA `(.L_x_2713) ;  /* 0x00000bd000007947 */ /* 0x000fea0003800000 */
.L_x_2716:
        /* <DEDUP_REMOVED lines=10> */
.L_x_2719:
[----:B------:R-:W0:Y:S02]  /*5f60*/  I2F.S16 R22, R22 ;  /* 0x0000001600167306 */ /* 0x000e240000101400 */
[----:B0-----:R-:W-:-:S04]  /*5f70*/  F2FP.PACK_AB R5, RZ, R22 ;  /* 0x00000016ff05723e */ /* 0x001fc800000000ff */
[----:B------:R-:W-:-:S05]  /*5f80*/  PRMT R5, R5, 0x5410, RZ ;  /* 0x0000541005057816 */ /* 0x000fca00000000ff */
[----:B------:R0:W-:Y:S01]  /*5f90*/  STG.E [R2.64], R5 ;  /* 0x0000000502007986 */ /* 0x0001e2000c101924 */
[----:B------:R-:W-:Y:S05]  /*5fa0*/  BRA `(.L_x_2713) ;  /* 0x00000ae000007947 */ /* 0x000fea0003800000 */
.L_x_2718:
[----:B------:R-:W0:Y:S02]  /*5fb0*/  I2F.F64.S16 R4, R22 ;  /* 0x0000001600047312 */ /* 0x000e240000101c00 */
[----:B0-----:R0:W-:Y:S01]  /*5fc0*/  STG.E.64 [R2.64], R4 ;  /* 0x0000000402007986 */ /* 0x0011e2000c101b24 */
[----:B------:R-:W-:Y:S05]  /*5fd0*/  BRA `(.L_x_2713) ;  /* 0x00000ab000007947 */ /* 0x000fea0003800000 */
.L_x_2708:
        /* <DEDUP_REMOVED lines=10> */
.L_x_2722:
[----:B------:R-:W0:Y:S01]  /*6080*/  I2F.F64.S16 R4, R22 ;  /* 0x0000001600047312 */ /* 0x000e220000101c00 */
[----:B------:R-:W-:-:S05]  /*6090*/  CS2R R6, SRZ ;  /* 0x0000000000067805 */ /* 0x000fca000001ff00 */
[----:B0-----:R0:W-:Y:S01]  /*60a0*/  STG.E.128 [R2.64], R4 ;  /* 0x0000000402007986 */ /* 0x0011e2000c101d24 */
[----:B------:R-:W-:Y:S05]  /*60b0*/  BRA `(.L_x_2713) ;  /* 0x000009d000007947 */ /* 0x000fea0003800000 */
.L_x_2721:
        /* <DEDUP_REMOVED lines=21> */
.L_x_2726:
[----:B------:R-:W-:Y:S05]  /*6210*/  BSYNC B0 ;  /* 0x0000000000007941 */ /* 0x000fea0003800000 */
.L_x_2725:
[----:B------:R-:W-:-:S05]  /*6220*/  LOP3.LUT R5, R0, R5, RZ, 0xfc, !PT ;  /* 0x0000000500057212 */ /* 0x000fca00078efcff */
[----:B------:R0:W-:Y:S01]  /*6230*/  STG.E.U8 [R2.64], R5 ;  /* 0x0000000502007986 */ /* 0x0001e2000c101124 */
[----:B------:R-:W-:Y:S05]  /*6240*/  BRA `(.L_x_2713) ;  /* 0x0000084000007947 */ /* 0x000fea0003800000 */
.L_x_2724:
        /* <DEDUP_REMOVED lines=13> */
.L_x_2728:
[----:B------:R-:W-:Y:S01]  /*6320*/  IMAD.MOV.U32 R0, RZ, RZ, 0x7f ;  /* 0x0000007fff007424 */ /* 0x000fe200078e00ff */
[----:B------:R-:W-:-:S04]  /*6330*/  ISETP.GT.U32.AND P0, PT, R4, 0x7f800000, PT ;  /* 0x7f8000000400780c */ /* 0x000fc80003f04070 */
[----:B------:R-:W-:-:S04]  /*6340*/  SEL R0, R0, 0x7c, P0 ;  /* 0x0000007c00007807 */ /* 0x000fc80000000000 */
.L_x_2729:
[----:B------:R-:W-:Y:S05]  /*6350*/  BSYNC B0 ;  /* 0x0000000000007941 */ /* 0x000fea0003800000 */
.L_x_2727:
[----:B------:R-:W-:-:S04]  /*6360*/  LOP3.LUT R4, R5, 0x80000000, RZ, 0xc0, !PT ;  /* 0x8000000005047812 */ /* 0x000fc800078ec0ff */
[----:B------:R-:W-:-:S04]  /*6370*/  SHF.R.U32.HI R5, RZ, 0x18, R4 ;  /* 0x00000018ff057819 */ /* 0x000fc80000011604 */
[----:B------:R-:W-:-:S05]  /*6380*/  LOP3.LUT R5, R0, R5, RZ, 0xfc, !PT ;  /* 0x0000000500057212 */ /* 0x000fca00078efcff */
[----:B------:R0:W-:Y:S01]  /*6390*/  STG.E.U8 [R2.64], R5 ;  /* 0x0000000502007986 */ /* 0x0001e2000c101124 */
[----:B------:R-:W-:Y:S05]  /*63a0*/  BRA `(.L_x_2713) ;  /* 0x000006e000007947 */ /* 0x000fea0003800000 */
.L_x_2723:
[----:B------:R-:W0:Y:S02]  /*63b0*/  I2F.S16 R0, R22 ;  /* 0x0000001600007306 */ /* 0x000e240000101400 */
[----:B0-----:R-:W-:-:S05]  /*63c0*/  F2FP.BF16.PACK_AB R0, RZ, R0 ;  /* 0x00000000ff00723e */ /* 0x001fca00000010ff */
[----:B------:R0:W-:Y:S01]  /*63d0*/  STG.E.U16 [R2.64], R0 ;  /* 0x0000000002007986 */ /* 0x0001e2000c101524 */
[----:B------:R-:W-:Y:S05]  /*63e0*/  BRA `(.L_x_2713) ;  /* 0x000006a000007947 */ /* 0x000fea0003800000 */
.L_x_2720:
        /* <DEDUP_REMOVED lines=10> */
.L_x_2732:
        /* <DEDUP_REMOVED lines=17> */
.L_x_2735:
[----:B------:R-:W-:-:S04]  /*65a0*/  LOP3.LUT R0, R7, 0x80000000, RZ, 0xc0, !PT ;  /* 0x8000000007007812 */ /* 0x000fc800078ec0ff */
[----:B------:R-:W-:-:S04]  /*65b0*/  SHF.R.U32.HI R5, RZ, 0x18, R0 ;  /* 0x00000018ff057819 */ /* 0x000fc80000011600 */
[----:B------:R-:W-:-:S04]  /*65c0*/  LOP3.LUT R4, R4, R5, RZ, 0xfc, !PT ;  /* 0x0000000504047212 */ /* 0x000fc800078efcff */
[----:B------:R-:W-:Y:S02]  /*65d0*/  PRMT R0, R4, 0x7610, R0 ;  /* 0x0000761004007816 */ /* 0x000fe40000000000 */
.L_x_2734:
[----:B------:R-:W-:Y:S05]  /*65e0*/  BSYNC B0 ;  /* 0x0000000000007941 */ /* 0x000fea0003800000 */
.L_x_2733:
[----:B------:R0:W-:Y:S01]  /*65f0*/  STG.E.U8 [R2.64], R0 ;  /* 0x0000000002007986 */ /* 0x0001e2000c101124 */
[----:B------:R-:W-:Y:S05]  /*6600*/  BRA `(.L_x_2713) ;  /* 0x0000048000007947 */ /* 0x000fea0003800000 */
.L_x_2731:
        /* <DEDUP_REMOVED lines=17> */
.L_x_2738:
[----:B------:R-:W-:-:S04]  /*6720*/  LOP3.LUT R0, R7, 0x80000000, RZ, 0xc0, !PT ;  /* 0x8000000007007812 */ /* 0x000fc800078ec0ff */
[----:B------:R-:W-:-:S04]  /*6730*/  SHF.R.U32.HI R5, RZ, 0x18, R0 ;  /* 0x00000018ff057819 */ /* 0x000fc80000011600 */
[----:B------:R-:W-:-:S04]  /*6740*/  LOP3.LUT R4, R4, R5, RZ, 0xfc, !PT ;  /* 0x0000000504047212 */ /* 0x000fc800078efcff */
[----:B------:R-:W-:Y:S02]  /*6750*/  PRMT R0, R4, 0x7610, R0 ;  /* 0x0000761004007816 */ /* 0x000fe40000000000 */
.L_x_2737:
[----:B------:R-:W-:Y:S05]  /*6760*/  BSYNC B0 ;  /* 0x0000000000007941 */ /* 0x000fea0003800000 */
.L_x_2736:
[----:B------:R0:W-:Y:S01]  /*6770*/  STG.E.U8 [R2.64], R0 ;  /* 0x0000000002007986 */ /* 0x0001e2000c101124 */
[----:B------:R-:W-:Y:S05]  /*6780*/  BRA `(.L_x_2713) ;  /* 0x0000030000007947 */ /* 0x000fea0003800000 */
.L_x_2730:
        /* <DEDUP_REMOVED lines=22> */
.L_x_2712:
        /* <DEDUP_REMOVED lines=20> */
.L_x_2740:
[----:B------:R-:W-:Y:S01]  /*6a30*/  LOP3.LUT R4, R22, 0xffff, RZ, 0xc0, !PT ;  /* 0x0000ffff16047812 */ /* 0x000fe200078ec0ff */
[----:B------:R-:W-:-:S05]  /*6a40*/  IMAD.MOV.U32 R5, RZ, RZ, RZ ;  /* 0x000000ffff057224 */ /* 0x000fca00078e00ff */
[----:B------:R0:W-:Y:S01]  /*6a50*/  STG.E.64 [R2.64], R4 ;  /* 0x0000000402007986 */ /* 0x0001e2000c101b24 */
[----:B------:R-:W-:Y:S05]  /*6a60*/  BRA `(.L_x_2713) ;  /* 0x0000002000007947 */ /* 0x000fea0003800000 */
.L_x_2739:
[----:B------:R-:W-:-:S05]  /*6a70*/  LOP3.LUT R5, R22, 0xffff, RZ, 0xc0, !PT ;  /* 0x0000ffff16057812 */ /* 0x000fca00078ec0ff */
[----:B------:R0:W-:Y:S02]  /*6a80*/  STG.E [R2.64], R5 ;  /* 0x0000000502007986 */ /* 0x0001e4000c101924 */
.L_x_2713:
[----:B------:R-:W-:Y:S02]  /*6a90*/  IADD3 R24, R24, 0x80, RZ ;  /* 0x0000008018187810 */ /* 0x000fe40007ffe0ff */
.L_x_2674:
[----:B------:R-:W-:Y:S05]  /*6aa0*/  BSYNC B6 ;  /* 0x0000000000067941 */ /* 0x000fea0003800000 */
.L_x_2673:
        /* <DEDUP_REMOVED lines=19> */
.L_x_2744:
[----:B------:R-:W-:Y:S01]  /*6be0*/  STG.E.U8 [R2.64], R23 ;  /* 0x0000001702007986 */ /* 0x000fe2000c101124 */
[----:B------:R-:W-:Y:S05]  /*6bf0*/  EXIT ;  /* 0x000000000000794d */ /* 0x000fea0003800000 */
.L_x_2743:
        /* <DEDUP_REMOVED lines=10> */
.L_x_2747:
[----:B------:R-:W-:-:S05]  /*6ca0*/  LOP3.LUT R23, R23, 0xffff, RZ, 0xc0, !PT ;  /* 0x0000ffff17177812 */ /* 0x000fca00078ec0ff */
[----:B------:R-:W-:Y:S01]  /*6cb0*/  STG.E [R2.64], R23 ;  /* 0x0000001702007986 */ /* 0x000fe2000c101924 */
[----:B------:R-:W-:Y:S05]  /*6cc0*/  EXIT ;  /* 0x000000000000794d */ /* 0x000fea0003800000 */
.L_x_2746:
[----:B------:R-:W-:Y:S01]  /*6cd0*/  STG.E.U16 [R2.64], R23 ;  /* 0x0000001702007986 */ /* 0x000fe2000c101524 */
[----:B------:R-:W-:Y:S05]  /*6ce0*/  EXIT ;  /* 0x000000000000794d */ /* 0x000fea0003800000 */
.L_x_2742:
        /* <DEDUP_REMOVED lines=9> */
.L_x_2749:
[----:B------:R-:W0:Y:S02]  /*6d80*/  I2F.S16 R0, R23 ;  /* 0x0000001700007306 */ /* 0x000e240000101400 */
[----:B0-----:R-:W-:-:S05]  /*6d90*/  F2FP.PACK_AB R0, RZ, R0 ;  /* 0x00000000ff00723e */ /* 0x001fca00000000ff */
[----:B------:R-:W-:Y:S01]  /*6da0*/  STG.E.U16 [R2.64], R0 ;  /* 0x0000000002007986 */ /* 0x000fe2000c101524 */
[----:B------:R-:W-:Y:S05]  /*6db0*/  EXIT ;  /* 0x000000000000794d */ /* 0x000fea0003800000 */
.L_x_2748:
        /* <DEDUP_REMOVED lines=10> */
.L_x_2751:
[----:B------:R-:W0:Y:S02]  /*6e60*/  I2F.S16 R23, R23 ;  /* 0x0000001700177306 */ /* 0x000e240000101400 */
[----:B0-----:R-:W-:-:S04]  /*6e70*/  F2FP.PACK_AB R5, RZ, R23 ;  /* 0x00000017ff05723e */ /* 0x001fc800000000ff */
[----:B------:R-:W-:-:S05]  /*6e80*/  PRMT R5, R5, 0x5410, RZ ;  /* 0x0000541005057816 */ /* 0x000fca00000000ff */
[----:B------:R-:W-:Y:S01]  /*6e90*/  STG.E [R2.64], R5 ;  /* 0x0000000502007986 */ /* 0x000fe2000c101924 */
[----:B------:R-:W-:Y:S05]  /*6ea0*/  EXIT ;  /* 0x000000000000794d */ /* 0x000fea0003800000 */
.L_x_2750:
[----:B------:R-:W0:Y:S02]  /*6eb0*/  I2F.F64.S16 R4, R23 ;  /* 0x0000001700047312 */ /* 0x000e240000101c00 */
[----:B0-----:R-:W-:Y:S01]  /*6ec0*/  STG.E.64 [R2.64], R4 ;  /* 0x0000000402007986 */ /* 0x001fe2000c101b24 */
[----:B------:R-:W-:Y:S05]  /*6ed0*/  EXIT ;  /* 0x000000000000794d */ /* 0x000fea0003800000 */
.L_x_2741:
        /* <DEDUP_REMOVED lines=10> */
.L_x_2754:
[----:B------:R-:W0:Y:S01]  /*6f80*/  I2F.F64.S16 R4, R23 ;  /* 0x0000001700047312 */ /* 0x000e220000101c00 */
[----:B------:R-:W-:-:S05]  /*6f90*/  CS2R R6, SRZ ;  /* 0x0000000000067805 */ /* 0x000fca000001ff00 */
[----:B0-----:R-:W-:Y:S01]  /*6fa0*/  STG.E.128 [R2.64], R4 ;  /* 0x0000000402007986 */ /* 0x001fe2000c101d24 */
[----:B------:R-:W-:Y:S05]  /*6fb0*/  EXIT ;  /* 0x000000000000794d */ /* 0x000fea0003800000 */
.L_x_2753:
        /* <DEDUP_REMOVED lines=21> */
.L_x_2758:
[----:B------:R-:W-:Y:S05]  /*7110*/  BSYNC B0 ;  /* 0x0000000000007941 */ /* 0x000fea0003800000 */
.L_x_2757:
[----:B------:R-:W-:-:S05]  /*7120*/  LOP3.LUT R5, R0, R5, RZ, 0xfc, !PT ;  /* 0x0000000500057212 */ /* 0x000fca00078efcff */
[----:B------:R-:W-:Y:S01]  /*7130*/  STG.E.U8 [R2.64], R5 ;  /* 0x0000000502007986 */ /* 0x000fe2000c101124 */
[----:B------:R-:W-:Y:S05]  /*7140*/  EXIT ;  /* 0x000000000000794d */ /* 0x000fea0003800000 */
.L_x_2756:
        /* <DEDUP_REMOVED lines=13> */
.L_x_2760:
[----:B------:R-:W-:Y:S01]  /*7220*/  IMAD.MOV.U32 R0, RZ, RZ, 0x7f ;  /* 0x0000007fff007424 */ /* 0x000fe200078e00ff */
[----:B------:R-:W-:-:S04]  /*7230*/  ISETP.GT.U32.AND P0, PT, R4, 0x7f800000, PT ;  /* 0x7f8000000400780c */ /* 0x000fc80003f04070 */
[----:B------:R-:W-:-:S04]  /*7240*/  SEL R0, R0, 0x7c, P0 ;  /* 0x0000007c00007807 */ /* 0x000fc80000000000 */
.L_x_2761:
[----:B------:R-:W-:Y:S05]  /*7250*/  BSYNC B0 ;  /* 0x0000000000007941 */ /* 0x000fea0003800000 */
.L_x_2759:
[----:B------:R-:W-:-:S04]  /*7260*/  LOP3.LUT R4, R23, 0x80000000, RZ, 0xc0, !PT ;  /* 0x8000000017047812 */ /* 0x000fc800078ec0ff */
[----:B------:R-:W-:-:S04]  /*7270*/  SHF.R.U32.HI R5, RZ, 0x18, R4 ;  /* 0x00000018ff057819 */ /* 0x000fc80000011604 */
[----:B------:R-:W-:-:S05]  /*7280*/  LOP3.LUT R5, R0, R5, RZ, 0xfc, !PT ;  /* 0x0000000500057212 */ /* 0x000fca00078efcff */
[----:B------:R-:W-:Y:S01]  /*7290*/  STG.E.U8 [R2.64], R5 ;  /* 0x0000000502007986 */ /* 0x000fe2000c101124 */
[----:B------:R-:W-:Y:S05]  /*72a0*/  EXIT ;  /* 0x000000000000794d */ /* 0x000fea0003800000 */
.L_x_2755:
[----:B------:R-:W0:Y:S02]  /*72b0*/  I2F.S16 R0, R23 ;  /* 0x0000001700007306 */ /* 0x000e240000101400 */
[----:B0-----:R-:W-:-:S05]  /*72c0*/  F2FP.BF16.PACK_AB R0, RZ, R0 ;  /* 0x00000000ff00723e */ /* 0x001fca00000010ff */
[----:B------:R-:W-:Y:S01]  /*72d0*/  STG.E.U16 [R2.64], R0 ;  /* 0x0000000002007986 */ /* 0x000fe2000c101524 */
[----:B------:R-:W-:Y:S05]  /*72e0*/  EXIT ;  /* 0x000000000000794d */ /* 0x000fea0003800000 */
.L_x_2752:
        /* <DEDUP_REMOVED lines=10> */
.L_x_2764:
        /* <DEDUP_REMOVED lines=17> */
.L_x_2767:
[----:B------:R-:W-:-:S04]  /*74a0*/  LOP3.LUT R0, R23, 0x80000000, RZ, 0xc0, !PT ;  /* 0x8000000017007812 */ /* 0x000fc800078ec0ff */
[----:B------:R-:W-:-:S04]  /*74b0*/  SHF.R.U32.HI R5, RZ, 0x18, R0 ;  /* 0x00000018ff057819 */ /* 0x000fc80000011600 */
[----:B------:R-:W-:-:S04]  /*74c0*/  LOP3.LUT R4, R4, R5, RZ, 0xfc, !PT ;  /* 0x0000000504047212 */ /* 0x000fc800078efcff */
[----:B------:R-:W-:Y:S02]  /*74d0*/  PRMT R0, R4, 0x7610, R0 ;  /* 0x0000761004007816 */ /* 0x000fe40000000000 */
.L_x_2766:
[----:B------:R-:W-:Y:S05]  /*74e0*/  BSYNC B0 ;  /* 0x0000000000007941 */ /* 0x000fea0003800000 */
.L_x_2765:
[----:B------:R-:W-:Y:S01]  /*74f0*/  STG.E.U8 [R2.64], R0 ;  /* 0x0000000002007986 */ /* 0x000fe2000c101124 */
[----:B------:R-:W-:Y:S05]  /*7500*/  EXIT ;  /* 0x000000000000794d */ /* 0x000fea0003800000 */
.L_x_2763:
        /* <DEDUP_REMOVED lines=17> */
.L_x_2770:
[----:B------:R-:W-:-:S04]  /*7620*/  LOP3.LUT R0, R23, 0x80000000, RZ, 0xc0, !PT ;  /* 0x8000000017007812 */ /* 0x000fc800078ec0ff */
[----:B------:R-:W-:-:S04]  /*7630*/  SHF.R.U32.HI R5, RZ, 0x18, R0 ;  /* 0x00000018ff057819 */ /* 0x000fc80000011600 */
[----:B------:R-:W-:-:S04]  /*7640*/  LOP3.LUT R4, R4, R5, RZ, 0xfc, !PT ;  /* 0x0000000504047212 */ /* 0x000fc800078efcff */
[----:B------:R-:W-:Y:S02]  /*7650*/  PRMT R0, R4, 0x7610, R0 ;  /* 0x0000761004007816 */ /* 0x000fe40000000000 */
.L_x_2769:
[----:B------:R-:W-:Y:S05]  /*7660*/  BSYNC B0 ;  /* 0x0000000000007941 */ /* 0x000fea0003800000 */
.L_x_2768:
[----:B------:R-:W-:Y:S01]  /*7670*/  STG.E.U8 [R2.64], R0 ;  /* 0x0000000002007986 */ /* 0x000fe2000c101124 */
[----:B------:R-:W-:Y:S05]  /*7680*/  EXIT ;  /* 0x000000000000794d */ /* 0x000fea0003800000 */
.L_x_2762:
        /* <DEDUP_REMOVED lines=22> */
.L_x_2745:
        /* <DEDUP_REMOVED lines=20> */
.L_x_2772:
[----:B------:R-:W-:Y:S01]  /*7930*/  LOP3.LUT R4, R23, 0xffff, RZ, 0xc0, !PT ;  /* 0x0000ffff17047812 */ /* 0x000fe200078ec0ff */
[----:B------:R-:W-:-:S05]  /*7940*/  IMAD.MOV.U32 R5, RZ, RZ, RZ ;  /* 0x000000ffff057224 */ /* 0x000fca00078e00ff */
[----:B------:R-:W-:Y:S01]  /*7950*/  STG.E.64 [R2.64], R4 ;  /* 0x0000000402007986 */ /* 0x000fe2000c101b24 */
[----:B------:R-:W-:Y:S05]  /*7960*/  EXIT ;  /* 0x000000000000794d */ /* 0x000fea0003800000 */
.L_x_2771:
[----:B------:R-:W-:-:S05]  /*7970*/  LOP3.LUT R23, R23, 0xffff, RZ, 0xc0, !PT ;  /* 0x0000ffff17177812 */ /* 0x000fca00078ec0ff */
[----:B------:R-:W-:Y:S01]  /*7980*/  STG.E [R2.64], R23 ;  /* 0x0000001702007986 */ /* 0x000fe2000c101924 */
[----:B------:R-:W-:Y:S05]  /*7990*/  EXIT ;  /* 0x000000000000794d */ /* 0x000fea0003800000 */
.L_x_2773:
        /* <DEDUP_REMOVED lines=14> */
.L_x_22331:


//--------------------- .text._ZN2at6native18elementwise_kernelILi128ELi4EZNS0_22gpu_kernel_impl_nocastIZZZNS0_19signbit_kernel_cudaERNS_18TensorIteratorBaseEENKUlvE_clEvENKUlvE3_clEvEUlsE_EEvS4_RKT_EUliE_EEviT1_ --------------------------
	.section	.text._ZN2at6native18elementwise_kernelILi128ELi4EZNS0_22gpu_kernel_impl_nocastIZZZNS0_19signbit_kernel_cudaERNS_18TensorIteratorBaseEENKUlvE_clEvENKUlvE3_clEvEUlsE_EEvS4_RKT_EUliE_EEviT1_,"ax",@progbits
	.sectioninfo	@"SHI_REGISTERS=12"
	.align	128
        .global         _ZN2at6native18elementwise_kernelILi128ELi4EZNS0_22gpu_kernel_impl_nocastIZZZNS0_19signbit_kernel_cudaERNS_18TensorIteratorBaseEENKUlvE_clEvENKUlvE3_clEvEUlsE_EEvS4_RKT_EUliE_EEviT1_
        .type           _ZN2at6native18elementwise_kernelILi128ELi4EZNS0_22gpu_kernel_impl_nocastIZZZNS0_19signbit_kernel_cudaERNS_18TensorIteratorBaseEENKUlvE_clEvENKUlvE3_clEvEUlsE_EEvS4_RKT_EUliE_EEviT1_,@function
        .size           _ZN2at6native18elementwise_kernelILi128ELi4EZNS0_22gpu_kernel_impl_nocastIZZZNS0_19signbit_kernel_cudaERNS_18TensorIteratorBaseEENKUlvE_clEvENKUlvE3_clEvEUlsE_EEvS4_RKT_EUliE_EEviT1_,(.L_x_22332 - _ZN2at6native18elementwise_kernelILi128ELi4EZNS0_22gpu_kernel_impl_nocastIZZZNS0_19signbit_kernel_cudaERNS_18TensorIteratorBaseEENKUlvE_clEvENKUlvE3_clEvEUlsE_EEvS4_RKT_EUliE_EEviT1_)
        .other          _ZN2at6native18elementwise_kernelILi128ELi4EZNS0_22gpu_kernel_impl_nocastIZZZNS0_19signbit_kernel_cudaERNS_18TensorIteratorBaseEENKUlvE_clEvENKUlvE3_clEvEUlsE_EEvS4_RKT_EUliE_EEviT1_,@"STO_CUDA_ENTRY STV_DEFAULT"
_ZN2at6native18elementwise_kernelILi128ELi4EZNS0_22gpu_kernel_impl_nocastIZZZNS0_19signbit_kernel_cudaERNS_18TensorIteratorBaseEENKUlvE_clEvENKUlvE3_clEvEUlsE_EEvS4_RKT_EUliE_EEviT1_:
.text._ZN2at6native18elementwise_kernelILi128ELi4EZNS0_22gpu_kernel_impl_nocastIZZZNS0_19signbit_kernel_cudaERNS_18TensorIteratorBaseEENKUlvE_clEvENKUlvE3_clEvEUlsE_EEvS4_RKT_EUliE_EEviT1_:
        /* <DEDUP_REMOVED lines=235> */
.L_x_2776:
[----:B------:R-:W-:-:S04]  /*0eb0*/  IADD3 R4, P0, R3, c[0x0][0x368], RZ ;  /* 0x0000da0003047a10 */ /* 0x000fc80007f1e0ff */
[----:B------:R-:W-:-:S05]  /*0ec0*/  IADD3.X R5, RZ, c[0x0][0x36c], RZ, P0, !PT ;  /* 0x0000db00ff057a10 */ /* 0x000fca00007fe4ff */
[----:B------:R-:W2:Y:S01]  /*0ed0*/  LDG.E.U16 R4, [R4.64] ;  /* 0x0000000404047981 */ /* 0x000ea2000c1e1500 */
[----:B------:R-:W-:Y:S02]  /*0ee0*/  IADD3 R2, P0, R2, c[0x0][0x360], RZ ;  /* 0x0000d80002027a10 */ /* 0x000fe40007f1e0ff */
[----:B------:R-:W-:-:S03]  /*0ef0*/  IADD3 R0, R0, 0x80, RZ ;  /* 0x0000008000007810 */ /* 0x000fc60007ffe0ff */
[----:B------:R-:W-:Y:S01]  /*0f00*/  IMAD.X R3, RZ, RZ, c[0x0][0x364], P0 ;  /* 0x0000d900ff037624 */ /* 0x000fe200000e06ff */
[----:B--2---:R-:W-:-:S05]  /*0f10*/  SHF.R.U32.HI R7, RZ, 0xf, R4 ;  /* 0x0000000fff077819 */ /* 0x004fca0000011604 */
[----:B------:R0:W-:Y:S02]  /*0f20*/  STG.E.U8 [R2.64], R7 ;  /* 0x0000000702007986 */ /* 0x0001e4000c101104 */
.L_x_2775:
[----:B------:R-:W-:Y:S05]  /*0f30*/  BSYNC B0 ;  /* 0x0000000000007941 */ /* 0x000fea0003800000 */
.L_x_2774:
        /* <DEDUP_REMOVED lines=230> */
.L_x_2779:
[----:B------:R-:W-:-:S04]  /*1da0*/  IADD3 R4, P0, R3, c[0x0][0x368], RZ ;  /* 0x0000da0003047a10 */ /* 0x000fc80007f1e0ff */
[----:B------:R-:W-:-:S05]  /*1db0*/  IADD3.X R5, RZ, c[0x0][0x36c], RZ, P0, !PT ;  /* 0x0000db00ff057a10 */ /* 0x000fca00007fe4ff */
[----:B------:R-:W2:Y:S01]  /*1dc0*/  LDG.E.U16 R4, [R4.64] ;  /* 0x0000000404047981 */ /* 0x000ea2000c1e1500 */
        /* <DEDUP_REMOVED lines=234> */
.L_x_2780:
[----:B------:R-:W-:-:S04]  /*2c70*/  IADD3 R4, P0, R3, c[0x0][0x368], RZ ;  /* 0x0000da0003047a10 */ /* 0x000fc80007f1e0ff */
[----:B------:R-:W-:-:S05]  /*2c80*/  IADD3.X R5, RZ, c[0x0][0x36c], RZ, P0, !PT ;  /* 0x0000db00ff057a10 */ /* 0x000fca00007fe4ff */
[----:B------:R-:W2:Y:S01]  /*2c90*/  LDG.E.U16 R4, [R4.64] ;  /* 0x0000000404047981 */ /* 0x000ea2000c1e1500 */
[----:B------:R-:W-:Y:S02]  /*2ca0*/  IADD3 R2, P0, R2, c[0x0][0x360], RZ ;  /* 0x0000d80002027a10 */ /* 0x000fe40007f1e0ff */
[----:B------:R-:W-:Y:S02]  /*2cb0*/  IADD3 R0, R0, 0x80, RZ ;  /* 0x0000008000007810 */ /* 0x000fe40007ffe0ff */
[----:B------:R-:W-:Y:S02]  /*2cc0*/  IADD3.X R3, RZ, c[0x0][0x364], RZ, P0, !PT ;  /* 0x0000d900ff037a10 */ /* 0x000fe400007fe4ff */
[----:B--2---:R-:W-:-:S05]  /*2cd0*/  SHF.R.U32.HI R7, RZ, 0xf, R4 ;  /* 0x0000000fff077819 */ /* 0x004fca0000011604 */
[----:B------:R0:W-:Y:S02]  /*2ce0*/  STG.E.U8 [R2.64], R7 ;  /* 0x0000000702007986 */ /* 0x0001e4000c101104 */
.L_x_2778:
[----:B------:R-:W-:Y:S05]  /*2cf0*/  BSYNC B0 ;  /* 0x0000000000007941 */ /* 0x000fea0003800000 */
.L_x_2777:
        /* <DEDUP_REMOVED lines=229> */
.L_x_2781:
[----:B------:R-:W-:-:S04]  /*3b50*/  IADD3 R4, P0, R3, c[0x0][0x368], RZ ;  /* 0x0000da0003047a10 */ /* 0x000fc80007f1e0ff */
[----:B------:R-:W-:-:S05]  /*3b60*/  IADD3.X R5, RZ, c[0x0][0x36c], RZ, P0, !PT ;  /* 0x0000db00ff057a10 */ /* 0x000fca00007fe4ff */
[----:B------:R-:W2:Y:S01]  /*3b70*/  LDG.E.U16 R4, [R4.64] ;  /* 0x0000000404047981 */ /* 0x000ea2000c1e1500 */
[----:B------:R-:W-:-:S04]  /*3b80*/  IADD3 R2, P0, R2, c[0x0][0x360], RZ ;  /* 0x0000d80002027a10 */ /* 0x000fc80007f1e0ff */
[----:B------:R-:W-:Y:S02]  /*3b90*/  IADD3.X R3, RZ, c[0x0][0x364], RZ, P0, !PT ;  /* 0x0000d900ff037a10 */ /* 0x000fe400007fe4ff */
[----:B--2---:R-:W-:-:S05]  /*3ba0*/  SHF.R.U32.HI R7, RZ, 0xf, R4 ;  /* 0x0000000fff077819 */ /* 0x004fca0000011604 */
[----:B------:R-:W-:Y:S01]  /*3bb0*/  STG.E.U8 [R2.64], R7 ;  /* 0x0000000702007986 */ /* 0x000fe2000c101104 */
[----:B------:R-:W-:Y:S05]  /*3bc0*/  EXIT ;  /* 0x000000000000794d */ /* 0x000fea0003800000 */
.L_x_2782:
        /* <DEDUP_REMOVED lines=11> */
.L_x_22332:


//--------------------- .text._ZN2at6native27unrolled_elementwise_kernelIZZZNS0_19signbit_kernel_cudaERNS_18TensorIteratorBaseEENKUlvE_clEvENKUlvE3_clEvEUlsE_St5arrayIPcLm2EELi4E23TrivialOffsetCalculatorILi1EjESB_NS0_6memory15LoadWithoutCastENSC_16StoreWithoutCastEEEviT_T0_T2_T3_T4_T5_ --------------------------
	.section	.text._ZN2at6native27unrolled_elementwise_kernelIZZZNS0_19signbit_kernel_cudaERNS_18TensorIteratorBaseEENKUlvE_clEvENKUlvE3_clEvEUlsE_St5arrayIPcLm2EELi4E23TrivialOffsetCalculatorILi1EjESB_NS0_6memory15LoadWithoutCastENSC_16StoreWithoutCastEEEviT_T0_T2_T3_T4_T5_,"ax",@progbits
	.sectioninfo	@"SHI_REGISTERS=16"
	.align	128
        .global         _ZN2at6native27unrolled_elementwise_kernelIZZZNS0_19signbit_kernel_cudaERNS_18TensorIteratorBaseEENKUlvE_clEvENKUlvE3_clEvEUlsE_St5arrayIPcLm2EELi4E23TrivialOffsetCalculatorILi1EjESB_NS0_6memory15LoadWithoutCastENSC_16StoreWithoutCastEEEviT_T0_T2_T3_T4_T5_
        .type           _ZN2at6native27unrolled_elementwise_kernelIZZZNS0_19signbit_kernel_cudaERNS_18TensorIteratorBaseEENKUlvE_clEvENKUlvE3_clEvEUlsE_St5arrayIPcLm2EELi4E23TrivialOffsetCalculatorILi1EjESB_NS0_6memory15LoadWithoutCastENSC_16StoreWithoutCastEEEviT_T0_T2_T3_T4_T5_,@function
        .size           _ZN2at6native27unrolled_elementwise_kernelIZZZNS0_19signbit_kernel_cudaERNS_18TensorIteratorBaseEENKUlvE_clEvENKUlvE3_clEvEUlsE_St5arrayIPcLm2EELi4E23TrivialOffsetCalculatorILi1EjESB_NS0_6memory15LoadWithoutCastENSC_16StoreWithoutCastEEEviT_T0_T2_T3_T4_T5_,(.L_x_22333 - _ZN2at6native27unrolled_elementwise_kernelIZZZNS0_19signbit_kernel_cudaERNS_18TensorIteratorBaseEENKUlvE_clEvENKUlvE3_clEvEUlsE_St5arrayIPcLm2EELi4E23TrivialOffsetCalculatorILi1EjESB_NS0_6memory15LoadWithoutCastENSC_16StoreWithoutCastEEEviT_T0_T2_T3_T4_T5_)
        .other          _ZN2at6native27unrolled_elementwise_kernelIZZZNS0_19signbit_kernel_cudaERNS_18TensorIteratorBaseEENKUlvE_clEvENKUlvE3_clEvEUlsE_St5arrayIPcLm2EELi4E23TrivialOffsetCalculatorILi1EjESB_NS0_6memory15LoadWithoutCastENSC_16StoreWithoutCastEEEviT_T0_T2_T3_T4_T5_,@"STO_CUDA_ENTRY STV_DEFAULT"
_ZN2at6native27unrolled_elementwise_kernelIZZZNS0_19signbit_kernel_cudaERNS_18TensorIteratorBaseEENKUlvE_clEvENKUlvE3_clEvEUlsE_St5arrayIPcLm2EELi4E23TrivialOffsetCalculatorILi1EjESB_NS0_6memory15LoadWithoutCastENSC_16StoreWithoutCastEEEviT_T0_T2_T3_T4_T5_:
.text._ZN2at6native27unrolled_elementwise_kernelIZZZNS0_19signbit_kernel_cudaERNS_18TensorIteratorBaseEENKUlvE_clEvENKUlvE3_clEvEUlsE_St5arrayIPcLm2EELi4E23TrivialOffsetCalculatorILi1EjESB_NS0_6memory15LoadWithoutCastENSC_16StoreWithoutCastEEEviT_T0_T2_T3_T4_T5_:
        /* <DEDUP_REMOVED lines=13> */
[----:B------:R0:W2:Y:S04]  /*00d0*/  @!P1 LDG.E.U16 R5, [R4.64] ;  /* 0x0000000404059981 */ /* 0x0000a8000c1e1500 */
[----:B------:R-:W-:Y:S01]  /*00e0*/  @!P2 IMAD R6, R0, 0x200, R9 ;  /* 0x000002000006a824 */ /* 0x000fe200078e0209 */
[----:B------:R-:W-:Y:S01]  /*00f0*/  @!P2 IADD3 R9, R9, 0x80, RZ ;  /* 0x000000800909a810 */ /* 0x000fe20007ffe0ff */
[----:B------:R-:W-:-:S03]  /*0100*/  @!P2 IMAD.MOV.U32 R7, RZ, RZ, 0x2 ;  /* 0x00000002ff07a424 */ /* 0x000fc600078e00ff */
[----:B------:R-:W-:Y:S01]  /*0110*/  ISETP.GE.AND P5, PT, R9, R2, PT ;  /* 0x000000020900720c */ /* 0x000fe20003fa6270 */
[----:B------:R-:W-:-:S06]  /*0120*/  @!P2 IMAD.WIDE.U32 R6, R6, R7, c[0x0][0x170] ;  /* 0x00005c000606a625 */ /* 0x000fcc00078e0007 */
[----:B------:R-:W3:Y:S06]  /*0130*/  @!P2 LDG.E.U16 R6, [R6.64] ;  /* 0x000000040606a981 */ /* 0x000eec000c1e1500 */
[----:B------:R-:W-:Y:S02]  /*0140*/  @!P5 IMAD R10, R0, 0x200, R9 ;  /* 0x00000200000ad824 */ /* 0x000fe400078e0209 */
[----:B------:R-:W-:-:S04]  /*0150*/  @!P5 IMAD.MOV.U32 R11, RZ, RZ, 0x2 ;  /* 0x00000002ff0bd424 */ /* 0x000fc800078e00ff */
[----:B------:R-:W-:-:S06]  /*0160*/  @!P5 IMAD.WIDE.U32 R10, R10, R11, c[0x0][0x170] ;  /* 0x00005c000a0ad625 */ /* 0x000fcc00078e000b */
[----:B------:R1:W4:Y:S01]  /*0170*/  @!P5 LDG.E.U16 R11, [R10.64] ;  /* 0x000000040a0bd981 */ /* 0x000322000c1e1500 */
        /* <DEDUP_REMOVED lines=9> */
[----:B------:R0:W5:Y:S01]  /*0210*/  @!P0 LDG.E.U16 R8, [R8.64] ;  /* 0x0000000408088981 */ /* 0x000162000c1e1500 */
        /* <DEDUP_REMOVED lines=23> */
.L_x_2784:
[----:B0-----:R-:W-:Y:S05]  /*0390*/  BSYNC B0 ;  /* 0x0000000000007941 */ /* 0x001fea0003800000 */
.L_x_2783:
        /* <DEDUP_REMOVED lines=10> */
.L_x_2785:
        /* <DEDUP_REMOVED lines=12> */
.L_x_22333:


//--------------------- .text._ZN2at6native29vectorized_elementwise_kernelILi2EZZZNS0_19signbit_kernel_cudaERNS_18TensorIteratorBaseEENKUlvE_clEvENKUlvE3_clEvEUlsE_St5arrayIPcLm2EEEEviT0_T1_ --------------------------
	.section	.text._ZN2at6native29vectorized_elementwise_kernelILi2EZZZNS0_19signbit_kernel_cudaERNS_18TensorIteratorBaseEENKUlvE_clEvENKUlvE3_clEvEUlsE_St5arrayIPcLm2EEEEviT0_T1_,"ax",@progbits
	.sectioninfo	@"SHI_REGISTERS=26"
	.align	128
        .global         _ZN2at6native29vectorized_elementwise_kernelILi2EZZZNS0_19signbit_kernel_cudaERNS_18TensorIteratorBaseEENKUlvE_clEvENKUlvE3_clEvEUlsE_St5arrayIPcLm2EEEEviT0_T1_
        .type           _ZN2at6native29vectorized_elementwise_kernelILi2EZZZNS0_19signbit_kernel_cudaERNS_18TensorIteratorBaseEENKUlvE_clEvENKUlvE3_clEvEUlsE_St5arrayIPcLm2EEEEviT0_T1_,@function
        .size           _ZN2at6native29vectorized_elementwise_kernelILi2EZZZNS0_19signbit_kernel_cudaERNS_18TensorIteratorBaseEENKUlvE_clEvENKUlvE3_clEvEUlsE_St5arrayIPcLm2EEEEviT0_T1_,(.L_x_22334 - _ZN2at6native29vectorized_elementwise_kernelILi2EZZZNS0_19signbit_kernel_cudaERNS_18TensorIteratorBaseEENKUlvE_clEvENKUlvE3_clEvEUlsE_St5arrayIPcLm2EEEEviT0_T1_)
        .other          _ZN2at6native29vectorized_elementwise_kernelILi2EZZZNS0_19signbit_kernel_cudaERNS_18TensorIteratorBaseEENKUlvE_clEvENKUlvE3_clEvEUlsE_St5arrayIPcLm2EEEEviT0_T1_,@"STO_CUDA_ENTRY STV_DEFAULT"
_ZN2at6native29vectorized_elementwise_kernelILi2EZZZNS0_19signbit_kernel_cudaERNS_18TensorIteratorBaseEENKUlvE_clEvENKUlvE3_clEvEUlsE_St5arrayIPcLm2EEEEviT0_T1_:
.text._ZN2at6native29vectorized_elementwise_kernelILi2EZZZNS0_19signbit_kernel_cudaERNS_18TensorIteratorBaseEENKUlvE_clEvENKUlvE3_clEvEUlsE_St5arrayIPcLm2EEEEviT0_T1_:
        /* <DEDUP_REMOVED lines=18> */
[C---:B--2---:R-:W-:Y:S02]  /*0120*/  PRMT R11, R0.reuse, 0x7732, RZ ;  /* 0x00007732000b7816 */ /* 0x044fe400000000ff */
[----:B------:R-:W-:Y:S02]  /*0130*/  LOP3.LUT R7, R0, 0xffff, RZ, 0xc0, !PT ;  /* 0x0000ffff00077812 */ /* 0x000fe400078ec0ff */
[C---:B---3--:R-:W-:Y:S01]  /*0140*/  PRMT R12, R6.reuse, 0x7732, RZ ;  /* 0x00007732060c7816 */ /* 0x048fe200000000ff */
[----:B0-----:R-:W-:Y:S01]  /*0150*/  IMAD.MOV.U32 R5, RZ, RZ, R11 ;  /* 0x000000ffff057224 */ /* 0x001fe200078e000b */
[----:B------:R-:W-:Y:S02]  /*0160*/  LOP3.LUT R10, R6, 0xffff, RZ, 0xc0, !PT ;  /* 0x0000ffff060a7812 */ /* 0x000fe400078ec0ff */
[C---:B----4-:R-:W-:Y:S02]  /*0170*/  PRMT R13, R8.reuse, 0x7732, RZ ;  /* 0x00007732080d7816 */ /* 0x050fe400000000ff */
[----:B------:R-:W-:-:S02]  /*0180*/  LOP3.LUT R6, R8, 0xffff, RZ, 0xc0, !PT ;  /* 0x0000ffff08067812 */ /* 0x000fc400078ec0ff */
[C---:B-----5:R-:W-:Y:S02]  /*0190*/  PRMT R14, R9.reuse, 0x7732, RZ ;  /* 0x00007732090e7816 */ /* 0x060fe400000000ff */
[----:B------:R-:W-:Y:S01]  /*01a0*/  LOP3.LUT R8, R9, 0xffff, RZ, 0xc0, !PT ;  /* 0x0000ffff09087812 */ /* 0x000fe200078ec0ff */
[----:B------:R-:W-:Y:S01]  /*01b0*/  IMAD.MOV.U32 R9, RZ, RZ, R13 ;  /* 0x000000ffff097224 */ /* 0x000fe200078e000d */
[----:B------:R-:W-:Y:S01]  /*01c0*/  SHF.R.U32.HI R0, RZ, 0xf, R7 ;  /* 0x0000000fff007819 */ /* 0x000fe20000011607 */
[----:B------:R-:W-:Y:S01]  /*01d0*/  IMAD.MOV.U32 R7, RZ, RZ, R12 ;  /* 0x000000ffff077224 */ /* 0x000fe200078e000c */
[----:B------:R-:W-:Y:S01]  /*01e0*/  SHF.R.U32.HI R4, RZ, 0xf, R10 ;  /* 0x0000000fff047819 */ /* 0x000fe2000001160a */
[----:B------:R-:W-:Y:S01]  /*01f0*/  IMAD.MOV.U32 R11, RZ, RZ, R14 ;  /* 0x000000ffff0b7224 */ /* 0x000fe200078e000e */
        /* <DEDUP_REMOVED lines=15> */
.L_x_2786:
        /* <DEDUP_REMOVED lines=8> */
[----:B------:R0:W2:Y:S01]  /*0370*/  @!P6 LDG.E.U16 R2, [R2.64] ;  /* 0x000000040202e981 */ /* 0x0000a2000c1e1500 */
[----:B------:R-:W-:Y:S01]  /*0380*/  @!P6 IADD3 R6, R6, 0x80, RZ ;  /* 0x000000800606e810 */ /* 0x000fe20007ffe0ff */
[----:B------:R-:W-:Y:S01]  /*0390*/  @!P0 IMAD.IADD R12, R7, 0x1, R4 ;  /* 0x00000001070c8824 */ /* 0x000fe200078e0204 */
[----:B------:R-:W-:Y:S01]  /*03a0*/  PRMT R0, RZ, 0x7610, R0 ;  /* 0x00007610ff007816 */ /* 0x000fe20000000000 */
[----:B------:R-:W-:Y:S01]  /*03b0*/  @!P0 IMAD.MOV.U32 R13, RZ, RZ, 0x2 ;  /* 0x00000002ff0d8424 */ /* 0x000fe200078e00ff */
[----:B------:R-:W-:-:S03]  /*03c0*/  ISETP.GE.AND P1, PT, R6, R5, PT ;  /* 0x000000050600720c */ /* 0x000fc60003f26270 */
[----:B------:R-:W-:-:S04]  /*03d0*/  @!P0 IMAD.WIDE.U32 R12, R12, R13, c[0x0][0x170] ;  /* 0x00005c000c0c8625 */ /* 0x000fc800078e000d */
[C---:B0-----:R-:W-:Y:S02]  /*03e0*/  @!P0 IMAD.IADD R3, R7.reuse, 0x1, R4 ;  /* 0x0000000107038824 */ /* 0x041fe400078e0204 */
[----:B------:R0:W3:Y:S04]  /*03f0*/  @!P0 LDG.E.U16 R12, [R12.64] ;  /* 0x000000040c0c8981 */ /* 0x0000e8000c1e1500 */
[----:B------:R-:W-:Y:S01]  /*0400*/  @!P1 IMAD.IADD R14, R7, 0x1, R6 ;  /* 0x00000001070e9824 */ /* 0x000fe200078e0206 */
[----:B------:R-:W-:Y:S01]  /*0410*/  @!P1 IADD3 R6, R6, 0x80, RZ ;  /* 0x0000008006069810 */ /* 0x000fe20007ffe0ff */
[----:B------:R-:W-:-:S03]  /*0420*/  @!P1 IMAD.MOV.U32 R15, RZ, RZ, 0x2 ;  /* 0x00000002ff0f9424 */ /* 0x000fc600078e00ff */
[----:B------:R-:W-:Y:S01]  /*0430*/  ISETP.GE.AND P2, PT, R6, R5, PT ;  /* 0x000000050600720c */ /* 0x000fe20003f46270 */
[----:B------:R-:W-:-:S06]  /*0440*/  @!P1 IMAD.WIDE.U32 R14, R14, R15, c[0x0][0x170] ;  /* 0x00005c000e0e9625 */ /* 0x000fcc00078e000f */
[----:B------:R1:W4:Y:S06]  /*0450*/  @!P1 LDG.E.U16 R14, [R14.64] ;  /* 0x000000040e0e9981 */ /* 0x00032c000c1e1500 */
[----:B------:R-:W-:Y:S01]  /*0460*/  @!P2 IMAD.IADD R22, R7, 0x1, R6 ;  /* 0x000000010716a824 */ /* 0x000fe200078e0206 */
[----:B------:R-:W-:Y:S01]  /*0470*/  @!P2 IADD3 R6, R6, 0x80, RZ ;  /* 0x000000800606a810 */ /* 0x000fe20007ffe0ff */
[----:B------:R-:W-:-:S03]  /*0480*/  @!P2 IMAD.MOV.U32 R23, RZ, RZ, 0x2 ;  /* 0x00000002ff17a424 */ /* 0x000fc600078e00ff */
[----:B------:R-:W-:Y:S01]  /*0490*/  ISETP.GE.AND P3, PT, R6, R5, PT ;  /* 0x000000050600720c */ /* 0x000fe20003f66270 */
[----:B------:R-:W-:-:S05]  /*04a0*/  @!P2 IMAD.WIDE.U32 R22, R22, R23, c[0x0][0x170] ;  /* 0x00005c001616a625 */ /* 0x000fca00078e0017 */
[----:B------:R-:W5:Y:S07]  /*04b0*/  @!P2 LDG.E.U16 R16, [R22.64] ;  /* 0x000000041610a981 */ /* 0x000f6e000c1e1500 */
        /* <DEDUP_REMOVED lines=13> */
[----:B------:R-:W5:Y:S02]  /*0590*/  @!P5 LDG.E.U16 R18, [R18.64] ;  /* 0x000000041212d981 */ /* 0x000f64000c1e1500 */
[----:B------:R-:W-:Y:S02]  /*05a0*/  @!P4 IMAD.WIDE.U32 R10, R10, R11, c[0x0][0x170] ;  /* 0x00005c000a0ac625 */ /* 0x000fe400078e000b */
[----:B-1----:R1:W5:Y:S04]  /*05b0*/  @!P3 LDG.E.U16 R15, [R8.64] ;  /* 0x00000004080fb981 */ /* 0x002368000c1e1500 */
[----:B------:R0:W5:Y:S01]  /*05c0*/  @!P4 LDG.E.U16 R17, [R10.64] ;  /* 0x000000040a11c981 */ /* 0x000162000c1e1500 */
        /* <DEDUP_REMOVED lines=8> */
[----:B------:R-:W2:Y:S01]  /*0650*/  @!P6 LDG.E.U16 R20, [R20.64] ;  /* 0x000000041414e981 */ /* 0x000ea2000c1e1500 */
        /* <DEDUP_REMOVED lines=38> */
.L_x_2789:
[----:B------:R-:W-:-:S13]  /*08c0*/  ISETP.GE.AND P0, PT, R4, R5, PT ;  /* 0x000000050400720c */ /* 0x000fda0003f06270 */
[----:B------:R-:W-:Y:S05]  /*08d0*/  @P0 BRA `(.L_x_2791) ;  /* 0x000000c000000947 */ /* 0x000fea0003800000 */
[----:B0-----:R-:W-:Y:S01]  /*08e0*/  IMAD.IADD R12, R7, 0x1, R4 ;  /* 0x00000001070c7824 */ /* 0x001fe200078e0204 */
[----:B------:R-:W-:-:S04]  /*08f0*/  IADD3 R4, R4, 0x80, RZ ;  /* 0x0000008004047810 */ /* 0x000fc80007ffe0ff */
[----:B------:R-:W-:-:S05]  /*0900*/  IADD3 R12, P0, R12, c[0x0][0x168], RZ ;  /* 0x00005a000c0c7a10 */ /* 0x000fca0007f1e0ff */
[----:B------:R-:W-:-:S05]  /*0910*/  IMAD.X R13, RZ, RZ, c[0x0][0x16c], P0 ;  /* 0x00005b00ff0d7624 */ /* 0x000fca00000e06ff */
[----:B------:R0:W-:Y:S03]  /*0920*/  STG.E.U8 [R12.64], R6 ;  /* 0x000000060c007986 */ /* 0x0001e6000c101104 */
.L_x_2790:
[----:B------:R-:W-:-:S13]  /*0930*/  ISETP.GE.AND P0, PT, R4, R5, PT ;  /* 0x000000050400720c */ /* 0x000fda0003f06270 */
[----:B------:R-:W-:Y:S05]  /*0940*/  @P0 BRA `(.L_x_2792) ;  /* 0x000000d000000947 */ /* 0x000fea0003800000 */
[----:B0-----:R-:W-:Y:S01]  /*0950*/  IMAD.IADD R12, R7, 0x1, R4 ;  /* 0x00000001070c7824 */ /* 0x001fe200078e0204 */
[----:B------:R-:W-:-:S04]  /*0960*/  IADD3 R4, R4, 0x80, RZ ;  /* 0x0000008004047810 */ /* 0x000fc80007ffe0ff */
[----:B------:R-:W-:-:S05]  /*0970*/  IADD3 R12, P0, R12, c[0x0][0x168], RZ ;  /* 0x00005a000c0c7a10 */ /* 0x000fca0007f1e0ff */
[----:B------:R-:W-:-:S05]  /*0980*/  IMAD.X R13, RZ, RZ, c[0x0][0x16c], P0 ;  /* 0x00005b00ff0d7624 */ /* 0x000fca00000e06ff */
[----:B------:R0:W-:Y:S03]  /*0990*/  STG.E.U8 [R12.64], R11 ;  /* 0x0000000b0c007986 */ /* 0x0001e6000c101104 */
.L_x_2791:
        /* <DEDUP_REMOVED lines=8> */
.L_x_2792:
[----:B------:R-:W-:Y:S05]  /*0a20*/  BSYNC B1 ;  /* 0x0000000000017941 */ /* 0x000fea0003800000 */
.L_x_2788:
[----:B------:R-:W-:-:S13]  /*0a30*/  ISETP.GE.AND P0, PT, R4, R5, PT ;  /* 0x000000050400720c */ /* 0x000fda0003f06270 */
[----:B0-----:R-:W-:Y:S01]  /*0a40*/  @!P0 IMAD.IADD R10, R7, 0x1, R4 ;  /* 0x00000001070a8824 */ /* 0x001fe200078e0204 */
[----:B------:R-:W-:-:S04]  /*0a50*/  @!P0 IADD3 R4, R4, 0x80, RZ ;  /* 0x0000008004048810 */ /* 0x000fc80007ffe0ff */
[----:B------:R-:W-:-:S05]  /*0a60*/  @!P0 IADD3 R10, P1, R10, c[0x0][0x168], RZ ;  /* 0x00005a000a0a8a10 */ /* 0x000fca0007f3e0ff */
[----:B------:R-:W-:-:S05]  /*0a70*/  @!P0 IMAD.X R11, RZ, RZ, c[0x0][0x16c], P1 ;  /* 0x00005b00ff0b8624 */ /* 0x000fca00008e06ff */
[----:B------:R0:W-:Y:S03]  /*0a80*/  @!P0 STG.E.U8 [R10.64], R8 ;  /* 0x000000080a008986 */ /* 0x0001e6000c101104 */
.L_x_2793:
[----:B------:R-:W-:Y:S05]  /*0a90*/  BSYNC B0 ;  /* 0x0000000000007941 */ /* 0x000fea0003800000 */
.L_x_2787:
        /* <DEDUP_REMOVED lines=8> */
.L_x_2794:
        /* <DEDUP_REMOVED lines=14> */
.L_x_22334:


//--------------------- .text._ZN2at6native29vectorized_elementwise_kernelILi4EZZZNS0_19signbit_kernel_cudaERNS_18TensorIteratorBaseEENKUlvE_clEvENKUlvE3_clEvEUlsE_St5arrayIPcLm2EEEEviT0_T1_ --------------------------
	.section	.text._ZN2at6native29vectorized_elementwise_kernelILi4EZZZNS0_19signbit_kernel_cudaERNS_18TensorIteratorBaseEENKUlvE_clEvENKUlvE3_clEvEUlsE_St5arrayIPcLm2EEEEviT0_T1_,"ax",@progbits
	.sectioninfo	@"SHI_REGISTERS=26"
	.align	128
        .global         _ZN2at6native29vectorized_elementwise_kernelILi4EZZZNS0_19signbit_kernel_cudaERNS_18TensorIteratorBaseEENKUlvE_clEvENKUlvE3_clEvEUlsE_St5arrayIPcLm2EEEEviT0_T1_
        .type           _ZN2at6native29vectorized_elementwise_kernelILi4EZZZNS0_19signbit_kernel_cudaERNS_18TensorIteratorBaseEENKUlvE_clEvENKUlvE3_clEvEUlsE_St5arrayIPcLm2EEEEviT0_T1_,@function
        .size           _ZN2at6native29vectorized_elementwise_kernelILi4EZZZNS0_19signbit_kernel_cudaERNS_18TensorIteratorBaseEENKUlvE_clEvENKUlvE3_clEvEUlsE_St5arrayIPcLm2EEEEviT0_T1_,(.L_x_22335 - _ZN2at6native29vectorized_elementwise_kernelILi4EZZZNS0_19signbit_kernel_cudaERNS_18TensorIteratorBaseEENKUlvE_clEvENKUlvE3_clEvEUlsE_St5arrayIPcLm2EEEEviT0_T1_)
        .other          _ZN2at6native29vectorized_elementwise_kernelILi4EZZZNS0_19signbit_kernel_cudaERNS_18TensorIteratorBaseEENKUlvE_clEvENKUlvE3_clEvEUlsE_St5arrayIPcLm2EEEEviT0_T1_,@"STO_CUDA_ENTRY STV_DEFAULT"
_ZN2at6native29vectorized_elementwise_kernelILi4EZZZNS0_19signbit_kernel_cudaERNS_18TensorIteratorBaseEENKUlvE_clEvENKUlvE3_clEvEUlsE_St5arrayIPcLm2EEEEviT0_T1_:
.text._ZN2at6native29vectorized_elementwise_kernelILi4EZZZNS0_19signbit_kernel_cudaERNS_18TensorIteratorBaseEENKUlvE_clEvENKUlvE3_clEvEUlsE_St5arrayIPcLm2EEEEviT0_T1_:
        /* <DEDUP_REMOVED lines=13> */
[C---:B--2---:R-:W-:Y:S02]  /*00d0*/  PRMT R11, R2.reuse, 0x7732, RZ ;  /* 0x00007732020b7816 */ /* 0x044fe400000000ff */
[----:B------:R-:W-:Y:S02]  /*00e0*/  LOP3.LUT R2, R2, 0xffff, RZ, 0xc0, !PT ;  /* 0x0000ffff02027812 */ /* 0x000fe400078ec0ff */
[C---:B---3--:R-:W-:Y:S02]  /*00f0*/  PRMT R13, R4.reuse, 0x7732, RZ ;  /* 0x00007732040d7816 */ /* 0x048fe400000000ff */
[----:B------:R-:W-:-:S02]  /*0100*/  LOP3.LUT R4, R4, 0xffff, RZ, 0xc0, !PT ;  /* 0x0000ffff04047812 */ /* 0x000fc400078ec0ff */
[----:B------:R-:W-:Y:S02]  /*0110*/  SHF.R.U32.HI R2, RZ, 0xf, R2 ;  /* 0x0000000fff027819 */ /* 0x000fe40000011602 */
[----:B------:R-:W-:Y:S02]  /*0120*/  SHF.R.U32.HI R11, RZ, 0xf, R11 ;  /* 0x0000000fff0b7819 */ /* 0x000fe4000001160b */
[----:B------:R-:W-:Y:S02]  /*0130*/  SHF.R.U32.HI R4, RZ, 0xf, R4 ;  /* 0x0000000fff047819 */ /* 0x000fe40000011604 */
[----:B------:R-:W-:Y:S02]  /*0140*/  SHF.R.U32.HI R13, RZ, 0xf, R13 ;  /* 0x0000000fff0d7819 */ /* 0x000fe4000001160d */
[----:B------:R-:W-:Y:S02]  /*0150*/  PRMT R11, R11, 0x7604, R2 ;  /* 0x000076040b0b7816 */ /* 0x000fe40000000002 */
[----:B------:R-:W-:-:S02]  /*0160*/  PRMT R6, R3, 0x7732, RZ ;  /* 0x0000773203067816 */ /* 0x000fc400000000ff */
[----:B------:R-:W-:Y:S02]  /*0170*/  IADD3 R2, P0, R0, c[0x0][0x168], RZ ;  /* 0x00005a0000027a10 */ /* 0x000fe40007f1e0ff */
[----:B------:R-:W-:Y:S02]  /*0180*/  PRMT R13, R13, 0x7604, R4 ;  /* 0x000076040d0d7816 */ /* 0x000fe40000000004 */
[----:B------:R-:W-:Y:S02]  /*0190*/  PRMT R8, R5, 0x7732, RZ ;  /* 0x0000773205087816 */ /* 0x000fe400000000ff */
[----:B------:R-:W-:Y:S01]  /*01a0*/  LOP3.LUT R0, R3, 0xffff, RZ, 0xc0, !PT ;  /* 0x0000ffff03007812 */ /* 0x000fe200078ec0ff */
[----:B------:R-:W-:Y:S01]  /*01b0*/  IMAD.X R3, RZ, RZ, c[0x0][0x16c], P0 ;  /* 0x00005b00ff037624 */ /* 0x000fe200000e06ff */
[----:B------:R-:W-:Y:S01]  /*01c0*/  LOP3.LUT R4, R5, 0xffff, RZ, 0xc0, !PT ;  /* 0x0000ffff05047812 */ /* 0x000fe200078ec0ff */
[----:B------:R-:W-:Y:S01]  /*01d0*/  IMAD.MOV.U32 R5, RZ, RZ, R6 ;  /* 0x000000ffff057224 */ /* 0x000fe200078e0006 */
[----:B------:R-:W-:Y:S01]  /*01e0*/  SHF.R.U32.HI R0, RZ, 0xf, R0 ;  /* 0x0000000fff007819 */ /* 0x000fe20000011600 */
[----:B------:R-:W-:Y:S01]  /*01f0*/  IMAD.MOV.U32 R6, RZ, RZ, R8 ;  /* 0x000000ffff067224 */ /* 0x000fe200078e0008 */
[----:B------:R-:W-:Y:S01]  /*0200*/  SHF.R.U32.HI R4, RZ, 0xf, R4 ;  /* 0x0000000fff047819 */ /* 0x000fe20000011604 */
[----:B------:R-:W-:Y:S01]  /*0210*/  IMAD.WIDE R2, R7, 0x4, R2 ;  /* 0x0000000407027825 */ /* 0x000fe200078e0202 */
[----:B------:R-:W-:-:S02]  /*0220*/  PRMT R11, R0, 0x7054, R11 ;  /* 0x00007054000b7816 */ /* 0x000fc4000000000b */
        /* <DEDUP_REMOVED lines=8> */
.L_x_2795:
        /* <DEDUP_REMOVED lines=93> */
.L_x_2798:
[----:B------:R-:W-:-:S13]  /*0880*/  ISETP.GE.AND P0, PT, R5, R6, PT ;  /* 0x000000060500720c */ /* 0x000fda0003f06270 */
[----:B------:R-:W-:Y:S05]  /*0890*/  @P0 BRA `(.L_x_2800) ;  /* 0x000000c000000947 */ /* 0x000fea0003800000 */
[----:B0-----:R-:W-:Y:S01]  /*08a0*/  IMAD.IADD R12, R0, 0x1, R5 ;  /* 0x00000001000c7824 */ /* 0x001fe200078e0205 */
[----:B------:R-:W-:-:S04]  /*08b0*/  IADD3 R5, R5, 0x80, RZ ;  /* 0x0000008005057810 */ /* 0x000fc80007ffe0ff */
[----:B------:R-:W-:-:S05]  /*08c0*/  IADD3 R12, P0, R12, c[0x0][0x168], RZ ;  /* 0x00005a000c0c7a10 */ /* 0x000fca0007f1e0ff */
[----:B------:R-:W-:-:S05]  /*08d0*/  IMAD.X R13, RZ, RZ, c[0x0][0x16c], P0 ;  /* 0x00005b00ff0d7624 */ /* 0x000fca00000e06ff */
[----:B------:R0:W-:Y:S03]  /*08e0*/  STG.E.U8 [R12.64], R7 ;  /* 0x000000070c007986 */ /* 0x0001e6000c101104 */
.L_x_2799:
[----:B------:R-:W-:-:S13]  /*08f0*/  ISETP.GE.AND P0, PT, R5, R6, PT ;  /* 0x000000060500720c */ /* 0x000fda0003f06270 */
[----:B------:R-:W-:Y:S05]  /*0900*/  @P0 BRA `(.L_x_2801) ;  /* 0x000000d000000947 */ /* 0x000fea0003800000 */
[----:B0-----:R-:W-:Y:S01]  /*0910*/  IMAD.IADD R12, R0, 0x1, R5 ;  /* 0x00000001000c7824 */ /* 0x001fe200078e0205 */
[----:B------:R-:W-:-:S04]  /*0920*/  IADD3 R5, R5, 0x80, RZ ;  /* 0x0000008005057810 */ /* 0x000fc80007ffe0ff */
[----:B------:R-:W-:-:S05]  /*0930*/  IADD3 R12, P0, R12, c[0x0][0x168], RZ ;  /* 0x00005a000c0c7a10 */ /* 0x000fca0007f1e0ff */
[----:B------:R-:W-:-:S05]  /*0940*/  IMAD.X R13, RZ, RZ, c[0x0][0x16c], P0 ;  /* 0x00005b00ff0d7624 */ /* 0x000fca00000e06ff */
[----:B------:R0:W-:Y:S03]  /*0950*/  STG.E.U8 [R12.64], R11 ;  /* 0x0000000b0c007986 */ /* 0x0001e6000c101104 */
.L_x_2800:
        /* <DEDUP_REMOVED lines=8> */
.L_x_2801:
[----:B------:R-:W-:Y:S05]  /*09e0*/  BSYNC B1 ;  /* 0x0000000000017941 */ /* 0x000fea0003800000 */
.L_x_2797:
[----:B------:R-:W-:-:S13]  /*09f0*/  ISETP.GE.AND P0, PT, R5, R6, PT ;  /* 0x000000060500720c */ /* 0x000fda0003f06270 */
[----:B0-----:R-:W-:Y:S01]  /*0a00*/  @!P0 IMAD.IADD R10, R0, 0x1, R5 ;  /* 0x00000001000a8824 */ /* 0x001fe200078e0205 */
[----:B------:R-:W-:-:S04]  /*0a10*/  @!P0 IADD3 R5, R5, 0x80, RZ ;  /* 0x0000008005058810 */ /* 0x000fc80007ffe0ff */
[----:B------:R-:W-:-:S05]  /*0a20*/  @!P0 IADD3 R10, P1, R10, c[0x0][0x168], RZ ;  /* 0x00005a000a0a8a10 */ /* 0x000fca0007f3e0ff */
[----:B------:R-:W-:-:S05]  /*0a30*/  @!P0 IMAD.X R11, RZ, RZ, c[0x0][0x16c], P1 ;  /* 0x00005b00ff0b8624 */ /* 0x000fca00008e06ff */
[----:B------:R0:W-:Y:S03]  /*0a40*/  @!P0 STG.E.U8 [R10.64], R8 ;  /* 0x000000080a008986 */ /* 0x0001e6000c101104 */
.L_x_2802:
[----:B------:R-:W-:Y:S05]  /*0a50*/  BSYNC B0 ;  /* 0x0000000000007941 */ /* 0x000fea0003800000 */
.L_x_2796:
        /* <DEDUP_REMOVED lines=8> */
.L_x_2803:
        /* <DEDUP_REMOVED lines=10> */
.L_x_22335:


//--------------------- .text._ZN2at6native29vectorized_elementwise_kernelILi8EZZZNS0_19signbit_kernel_cudaERNS_18TensorIteratorBaseEENKUlvE_clEvENKUlvE3_clEvEUlsE_St5arrayIPcLm2EEEEviT0_T1_ --------------------------
	.section	.text._ZN2at6native29vectorized_elementwise_kernelILi8EZZZNS0_19signbit_kernel_cudaERNS_18TensorIteratorBaseEENKUlvE_clEvENKUlvE3_clEvEUlsE_St5arrayIPcLm2EEEEviT0_T1_,"ax",@progbits
	.sectioninfo	@"SHI_REGISTERS=4"
	.align	128
        .global         _ZN2at6native29vectorized_elementwise_kernelILi8EZZZNS0_19signbit_kernel_cudaERNS_18TensorIteratorBaseEENKUlvE_clEvENKUlvE3_clEvEUlsE_St5arrayIPcLm2EEEEviT0_T1_
        .type           _ZN2at6native29vectorized_elementwise_kernelILi8EZZZNS0_19signbit_kernel_cudaERNS_18TensorIteratorBaseEENKUlvE_clEvENKUlvE3_clEvEUlsE_St5arrayIPcLm2EEEEviT0_T1_,@function
        .size           _ZN2at6native29vectorized_elementwise_kernelILi8EZZZNS0_19signbit_kernel_cudaERNS_18TensorIteratorBaseEENKUlvE_clEvENKUlvE3_clEvEUlsE_St5arrayIPcLm2EEEEviT0_T1_,(.L_x_22336 - _ZN2at6native29vectorized_elementwise_kernelILi8EZZZNS0_19signbit_kernel_cudaERNS_18TensorIteratorBaseEENKUlvE_clEvENKUlvE3_clEvEUlsE_St5arrayIPcLm2EEEEviT0_T1_)
        .other          _ZN2at6native29vectorized_elementwise_kernelILi8EZZZNS0_19signbit_kernel_cudaERNS_18TensorIteratorBaseEENKUlvE_clEvENKUlvE3_clEvEUlsE_St5arrayIPcLm2EEEEviT0_T1_,@"STO_CUDA_ENTRY STV_DEFAULT"
_ZN2at6native29vectorized_elementwise_kernelILi8EZZZNS0_19signbit_kernel_cudaERNS_18TensorIteratorBaseEENKUlvE_clEvENKUlvE3_clEvEUlsE_St5arrayIPcLm2EEEEviT0_T1_:
.text._ZN2at6native29vectorized_elementwise_kernelILi8EZZZNS0_19signbit_kernel_cudaERNS_18TensorIteratorBaseEENKUlvE_clEvENKUlvE3_clEvEUlsE_St5arrayIPcLm2EEEEviT0_T1_:
[----:B------:R-:W-:Y:S02]  /*0000*/  MOV R1, c[0x0][0x28] ;  /* 0x00000a0000017a02 */ /* 0x000fe40000000f00 */
[----:B------:R-:W-:Y:S05]  /*0010*/  EXIT ;  /* 0x000000000000794d */ /* 0x000fea0003800000 */
.L_x_2804:
        /* <DEDUP_REMOVED lines=14> */
.L_x_22336:


//--------------------- .text._ZN2at6native18elementwise_kernelILi128ELi4EZNS0_15gpu_kernel_implIZZZNS0_19signbit_kernel_cudaERNS_18TensorIteratorBaseEENKUlvE_clEvENKUlvE2_clEvEUllE_EEvS4_RKT_EUliE_EEviT1_ --------------------------
	.section	.text._ZN2at6native18elementwise_kernelILi128ELi4EZNS0_15gpu_kernel_implIZZZNS0_19signbit_kernel_cudaERNS_18TensorIteratorBaseEENKUlvE_clEvENKUlvE2_clEvEUllE_EEvS4_RKT_EUliE_EEviT1_,"ax",@progbits
	.sectioninfo	@"SHI_REGISTERS=26"
	.align	128
        .global         _ZN2at6native18elementwise_kernelILi128ELi4EZNS0_15gpu_kernel_implIZZZNS0_19signbit_kernel_cudaERNS_18TensorIteratorBaseEENKUlvE_clEvENKUlvE2_clEvEUllE_EEvS4_RKT_EUliE_EEviT1_
        .type           _ZN2at6native18elementwise_kernelILi128ELi4EZNS0_15gpu_kernel_implIZZZNS0_19signbit_kernel_cudaERNS_18TensorIteratorBaseEENKUlvE_clEvENKUlvE2_clEvEUllE_EEvS4_RKT_EUliE_EEviT1_,@function
        .size           _ZN2at6native18elementwise_kernelILi128ELi4EZNS0_15gpu_kernel_implIZZZNS0_19signbit_kernel_cudaERNS_18TensorIteratorBaseEENKUlvE_clEvENKUlvE2_clEvEUllE_EEvS4_RKT_EUliE_EEviT1_,(.L_x_22337 - _ZN2at6native18elementwise_kernelILi128ELi4EZNS0_15gpu_kernel_implIZZZNS0_19signbit_kernel_cudaERNS_18TensorIteratorBaseEENKUlvE_clEvENKUlvE2_clEvEUllE_EEvS4_RKT_EUliE_EEviT1_)
        .other          _ZN2at6native18elementwise_kernelILi128ELi4EZNS0_15gpu_kernel_implIZZZNS0_19signbit_kernel_cudaERNS_18TensorIteratorBaseEENKUlvE_clEvENKUlvE2_clEvEUllE_EEvS4_RKT_EUliE_EEviT1_,@"STO_CUDA_ENTRY STV_DEFAULT"
_ZN2at6native18elementwise_kernelILi128ELi4EZNS0_15gpu_kernel_implIZZZNS0_19signbit_kernel_cudaERNS_18TensorIteratorBaseEENKUlvE_clEvENKUlvE2_clEvEUllE_EEvS4_RKT_EUliE_EEviT1_:
.text._ZN2at6native18elementwise_kernelILi128ELi4EZNS0_15gpu_kernel_implIZZZNS0_19signbit_kernel_cudaERNS_18TensorIteratorBaseEENKUlvE_clEvENKUlvE2_clEvEUllE_EEvS4_RKT_EUliE_EEviT1_:
        /* <DEDUP_REMOVED lines=236> */
.L_x_2807:
        /* <DEDUP_REMOVED lines=17> */
[----:B--2---:R-:W-:Y:S01]  /*0fd0*/  SHF.R.S32.HI R3, RZ, 0x1f, R3 ;  /* 0x0000001fff037819 */ /* 0x004fe20000011403 */
[----:B------:R-:W-:Y:S05]  /*0fe0*/  BRA `(.L_x_2813) ;  /* 0x00000d6000007947 */ /* 0x000fea0003800000 */
.L_x_2811:
[----:B------:R-:W-:Y:S02]  /*0ff0*/  UMOV UR4, URZ ;  /* 0x0000003f00047c82 */ /* 0x000fe40008000000 */
[----:B------:R-:W-:Y:S01]  /*1000*/  IMAD.U32 R3, RZ, RZ, UR4 ;  /* 0x00000004ff037e24 */ /* 0x000fe2000f8e00ff */
[----:B------:R-:W-:Y:S05]  /*1010*/  BRA `(.L_x_2813) ;  /* 0x00000d3000007947 */ /* 0x000fea0003800000 */
.L_x_2810:
[----:B------:R-:W-:-:S13]  /*1020*/  ISETP.NE.AND P0, PT, R2, 0x2, PT ;  /* 0x000000020200780c */ /* 0x000fda0003f05270 */
[----:B------:R-:W-:Y:S05]  /*1030*/  @!P0 BRA `(.L_x_2814) ;  /* 0x0000009000008947 */ /* 0x000fea0003800000 */
[----:B------:R-:W-:-:S13]  /*1040*/  ISETP.NE.AND P0, PT, R2, 0x3, PT ;  /* 0x000000030200780c */ /* 0x000fda0003f05270 */
[----:B------:R-:W-:Y:S05]  /*1050*/  @!P0 BRA `(.L_x_2815) ;  /* 0x0000004000008947 */ /* 0x000fea0003800000 */
[----:B------:R-:W-:-:S13]  /*1060*/  ISETP.NE.AND P0, PT, R2, 0x4, PT ;  /* 0x000000040200780c */ /* 0x000fda0003f05270 */
[----:B------:R-:W-:Y:S05]  /*1070*/  @P0 BRA `(.L_x_2812) ;  /* 0x00000b4000000947 */ /* 0x000fea0003800000 */
[----:B------:R0:W5:Y:S01]  /*1080*/  LDG.E R3, [R4.64+0x4] ;  /* 0x0000042404037981 */ /* 0x000162000c1e1900 */
[----:B------:R-:W-:Y:S05]  /*1090*/  BRA `(.L_x_2813) ;  /* 0x00000cb000007947 */ /* 0x000fea0003800000 */
.L_x_2815:
[----:B------:R-:W2:Y:S02]  /*10a0*/  LDG.E R3, [R4.64] ;  /* 0x0000002404037981 */ /* 0x000ea4000c1e1900 */
[----:B--2---:R-:W-:Y:S01]  /*10b0*/  SHF.R.S32.HI R3, RZ, 0x1f, R3 ;  /* 0x0000001fff037819 */ /* 0x004fe20000011403 */
[----:B------:R-:W-:Y:S05]  /*10c0*/  BRA `(.L_x_2813) ;  /* 0x00000c8000007947 */ /* 0x000fea0003800000 */
.L_x_2814:
[----:B------:R-:W2:Y:S02]  /*10d0*/  LDG.E.S16 R3, [R4.64] ;  /* 0x0000002404037981 */ /* 0x000ea4000c1e1700 */
[----:B--2---:R-:W-:Y:S01]  /*10e0*/  SHF.R.S32.HI R3, RZ, 0x1f, R3 ;  /* 0x0000001fff037819 */ /* 0x004fe20000011403 */
[----:B------:R-:W-:Y:S05]  /*10f0*/  BRA `(.L_x_2813) ;  /* 0x00000c5000007947 */ /* 0x000fea0003800000 */
.L_x_2809:
[----:B------:R-:W-:-:S13]  /*1100*/  ISETP.GT.AND P0, PT, R2, 0x6, PT ;  /* 0x000000060200780c */ /* 0x000fda0003f04270 */
[----:B------:R-:W-:Y:S05]  /*1110*/  @P0 BRA `(.L_x_2816) ;  /* 0x000000b000000947 */ /* 0x000fea0003800000 */
[----:B------:R-:W-:-:S13]  /*1120*/  ISETP.NE.AND P0, PT, R2, 0x5, PT ;  /* 0x000000050200780c */ /* 0x000fda0003f05270 */
[----:B------:R-:W-:Y:S05]  /*1130*/  @!P0 BRA `(.L_x_2817) ;  /* 0x0000005000008947 */ /* 0x000fea0003800000 */
[----:B------:R-:W-:-:S13]  /*1140*/  ISETP.NE.AND P0, PT, R2, 0x6, PT ;  /* 0x000000060200780c */ /* 0x000fda0003f05270 */
[----:B------:R-:W-:Y:S05]  /*1150*/  @P0 BRA `(.L_x_2812) ;  /* 0x00000a6000000947 */ /* 0x000fea0003800000 */
[----:B------:R-:W2:Y:S02]  /*1160*/  LDG.E R2, [R4.64] ;  /* 0x0000002404027981 */ /* 0x000ea4000c1e1900 */
[----:B--2---:R-:W0:Y:S01]  /*1170*/  F2I.S64.TRUNC R2, R2 ;  /* 0x0000000200027311 */ /* 0x004e22000020d900 */
[----:B------:R-:W-:Y:S05]  /*1180*/  BRA `(.L_x_2813) ;  /* 0x00000bc000007947 */ /* 0x000fea0003800000 */
.L_x_2817:
[----:B------:R-:W2:Y:S02]  /*1190*/  LDG.E.U16 R4, [R4.64] ;  /* 0x0000002404047981 */ /* 0x000ea4000c1e1500 */
[----:B--2---:R-:W-:-:S06]  /*11a0*/  HADD2.F32 R2, -RZ, R4.H0_H0 ;  /* 0x20000004ff027230 */ /* 0x004fcc0000004100 */
[----:B------:R-:W0:Y:S01]  /*11b0*/  F2I.S64.TRUNC R2, R2 ;  /* 0x0000000200027311 */ /* 0x000e22000020d900 */
[----:B------:R-:W-:Y:S05]  /*11c0*/  BRA `(.L_x_2813) ;  /* 0x00000b8000007947 */ /* 0x000fea0003800000 */
.L_x_2816:
[----:B------:R-:W-:-:S13]  /*11d0*/  ISETP.NE.AND P0, PT, R2, 0x7, PT ;  /* 0x000000070200780c */ /* 0x000fda0003f05270 */
[----:B------:R-:W-:Y:S05]  /*11e0*/  @!P0 BRA `(.L_x_2818) ;  /* 0x000000b000008947 */ /* 0x000fea0003800000 */
[----:B------:R-:W-:-:S13]  /*11f0*/  ISETP.NE.AND P0, PT, R2, 0x8, PT ;  /* 0x000000080200780c */ /* 0x000fda0003f05270 */
[----:B------:R-:W-:Y:S05]  /*1200*/  @!P0 BRA `(.L_x_2819) ;  /* 0x0000005000008947 */ /* 0x000fea0003800000 */
[----:B------:R-:W-:-:S13]  /*1210*/  ISETP.NE.AND P0, PT, R2, 0x9, PT ;  /* 0x000000090200780c */ /* 0x000fda0003f05270 */
[----:B------:R-:W-:Y:S05]  /*1220*/  @P0 BRA `(.L_x_2812) ;  /* 0x0000099000000947 */ /* 0x000fea0003800000 */
[----:B------:R-:W2:Y:S02]  /*1230*/  LDG.E R2, [R4.64] ;  /* 0x0000002404027981 */ /* 0x000ea4000c1e1900 */
[----:B--2---:R-:W0:Y:S01]  /*1240*/  F2I.S64.TRUNC R2, R2 ;  /* 0x0000000200027311 */ /* 0x004e22000020d900 */
[----:B------:R-:W-:Y:S05]  /*1250*/  BRA `(.L_x_2813) ;  /* 0x00000af000007947 */ /* 0x000fea0003800000 */
.L_x_2819:
[----:B------:R-:W2:Y:S02]  /*1260*/  LDG.E.U16 R4, [R4.64] ;  /* 0x0000002404047981 */ /* 0x000ea4000c1e1500 */
[----:B--2---:R-:W-:-:S06]  /*1270*/  HADD2.F32 R2, -RZ, R4.H0_H0 ;  /* 0x20000004ff027230 */ /* 0x004fcc0000004100 */
[----:B------:R-:W0:Y:S01]  /*1280*/  F2I.S64.TRUNC R2, R2 ;  /* 0x0000000200027311 */ /* 0x000e22000020d900 */
[----:B------:R-:W-:Y:S05]  /*1290*/  BRA `(.L_x_2813) ;  /* 0x00000ab000007947 */ /* 0x000fea0003800000 */
.L_x_2818:
[----:B------:R-:W2:Y:S02]  /*12a0*/  LDG.E.64 R2, [R4.64] ;  /* 0x0000002404027981 */ /* 0x000ea4000c1e1b00 */
[----:B--2---:R-:W0:Y:S01]  /*12b0*/  F2I.S64.F64.TRUNC R2, R2 ;  /* 0x0000000200027311 */ /* 0x004e22000030d900 */
[----:B------:R-:W-:Y:S05]  /*12c0*/  BRA `(.L_x_2813) ;  /* 0x00000a8000007947 */ /* 0x000fea0003800000 */
.L_x_2808:
        /* <DEDUP_REMOVED lines=8> */
[----:B------:R-:W-:Y:S02]  /*1350*/  UMOV UR4, URZ ;  /* 0x0000003f00047c82 */ /* 0x000fe40008000000 */
[----:B------:R-:W-:Y:S01]  /*1360*/  IMAD.U32 R3, RZ, RZ, UR4 ;  /* 0x00000004ff037e24 */ /* 0x000fe2000f8e00ff */
[----:B------:R-:W-:Y:S05]  /*1370*/  BRA `(.L_x_2813) ;  /* 0x000009d000007947 */ /* 0x000fea0003800000 */
.L_x_2822:
[----:B------:R-:W2:Y:S02]  /*1380*/  LDG.E.64 R4, [R4.64] ;  /* 0x0000002404047981 */ /* 0x000ea4000c1e1b00 */
[----:B--2---:R0:W1:Y:S01]  /*1390*/  F2I.S64.F64.TRUNC R2, R4 ;  /* 0x0000000400027311 */ /* 0x004062000030d900 */
[----:B------:R-:W-:Y:S05]  /*13a0*/  BRA `(.L_x_2813) ;  /* 0x000009a000007947 */ /* 0x000fea0003800000 */
.L_x_2821:
        /* <DEDUP_REMOVED lines=24> */
[----:B------:R-:W-:-:S06]  /*1530*/  LOP3.LUT R2, R3, 0x80000000, R0, 0xf8, !PT ;  /* 0x8000000003027812 */ /* 0x000fcc00078ef800 */
[----:B------:R-:W0:Y:S01]  /*1540*/  F2I.S64.TRUNC R2, R2 ;  /* 0x0000000200027311 */ /* 0x000e22000020d900 */
[----:B------:R-:W-:Y:S05]  /*1550*/  BRA `(.L_x_2813) ;  /* 0x000007f000007947 */ /* 0x000fea0003800000 */
.L_x_2824:
        /* <DEDUP_REMOVED lines=11> */
[----:B------:R-:W-:-:S06]  /*1610*/  LOP3.LUT R2, R2, 0x80000000, R3, 0xf8, !PT ;  /* 0x8000000002027812 */ /* 0x000fcc00078ef803 */
[----:B------:R-:W0:Y:S01]  /*1620*/  F2I.S64.TRUNC R2, R2 ;  /* 0x0000000200027311 */ /* 0x000e22000020d900 */
[----:B------:R-:W-:Y:S05]  /*1630*/  BRA `(.L_x_2813) ;  /* 0x0000071000007947 */ /* 0x000fea0003800000 */
.L_x_2823:
[----:B------:R-:W2:Y:S02]  /*1640*/  LDG.E.U16 R2, [R4.64] ;  /* 0x0000002404027981 */ /* 0x000ea4000c1e1500 */
[----:B--2---:R-:W-:-:S06]  /*1650*/  PRMT R2, RZ, 0x5410, R2 ;  /* 0x00005410ff027816 */ /* 0x004fcc0000000002 */
[----:B------:R-:W0:Y:S01]  /*1660*/  F2I.S64.TRUNC R2, R2 ;  /* 0x0000000200027311 */ /* 0x000e22000020d900 */
[----:B------:R-:W-:Y:S05]  /*1670*/  BRA `(.L_x_2813) ;  /* 0x000006d000007947 */ /* 0x000fea0003800000 */
.L_x_2820:
        /* <DEDUP_REMOVED lines=8> */
[----:B------:R-:W-:Y:S02]  /*1700*/  UMOV UR4, URZ ;  /* 0x0000003f00047c82 */ /* 0x000fe40008000000 */
[----:B------:R-:W-:Y:S01]  /*1710*/  IMAD.U32 R3, RZ, RZ, UR4 ;  /* 0x00000004ff037e24 */ /* 0x000fe2000f8e00ff */
[----:B------:R-:W-:Y:S05]  /*1720*/  BRA `(.L_x_2813) ;  /* 0x0000062000007947 */ /* 0x000fea0003800000 */
.L_x_2827:
        /* <DEDUP_REMOVED lines=21> */
.L_x_2831:
[----:B------:R-:W-:Y:S05]  /*1880*/  BSYNC B1 ;  /* 0x0000000000017941 */ /* 0x000fea0003800000 */
.L_x_2830:
[----:B------:R-:W-:Y:S01]  /*1890*/  IMAD.SHL.U32 R2, R2, 0x100000, RZ ;  /* 0x0010000002027824 */ /* 0x000fe200078e00ff */
[----:B------:R-:W-:-:S04]  /*18a0*/  LEA R3, R0, 0x3b800000, 0x17 ;  /* 0x3b80000000037811 */ /* 0x000fc800078eb8ff */
[----:B------:R-:W-:Y:S02]  /*18b0*/  LOP3.LUT R2, R3, R2, R4, 0xfe, !PT ;  /* 0x0000000203027212 */ /* 0x000fe400078efe04 */
.L_x_2829:
[----:B------:R-:W-:Y:S05]  /*18c0*/  BSYNC B0 ;  /* 0x0000000000007941 */ /* 0x000fea0003800000 */
.L_x_2828:
[----:B------:R-:W0:Y:S01]  /*18d0*/  F2I.S64.TRUNC R2, R2 ;  /* 0x0000000200027311 */ /* 0x000e22000020d900 */
[----:B------:R-:W-:Y:S05]  /*18e0*/  BRA `(.L_x_2813) ;  /* 0x0000046000007947 */ /* 0x000fea0003800000 */
.L_x_2826:
        /* <DEDUP_REMOVED lines=21> */
.L_x_2835:
[----:B------:R-:W-:Y:S05]  /*1a40*/  BSYNC B1 ;  /* 0x0000000000017941 */ /* 0x000fea0003800000 */
.L_x_2834:
[----:B------:R-:W-:Y:S01]  /*1a50*/  IMAD.SHL.U32 R2, R2, 0x200000, RZ ;  /* 0x0020000002027824 */ /* 0x000fe200078e00ff */
[----:B------:R-:W-:-:S04]  /*1a60*/  LEA R3, R0, 0x37800000, 0x17 ;  /* 0x3780000000037811 */ /* 0x000fc800078eb8ff */
[----:B------:R-:W-:Y:S02]  /*1a70*/  LOP3.LUT R2, R3, R2, R4, 0xfe, !PT ;  /* 0x0000000203027212 */ /* 0x000fe400078efe04 */
.L_x_2833:
[----:B------:R-:W-:Y:S05]  /*1a80*/  BSYNC B0 ;  /* 0x0000000000007941 */ /* 0x000fea0003800000 */
.L_x_2832:
[----:B------:R-:W0:Y:S01]  /*1a90*/  F2I.S64.TRUNC R2, R2 ;  /* 0x0000000200027311 */ /* 0x000e22000020d900 */
[----:B------:R-:W-:Y:S05]  /*1aa0*/  BRA `(.L_x_2813) ;  /* 0x000002a000007947 */ /* 0x000fea0003800000 */
.L_x_2825:
        /* <DEDUP_REMOVED lines=14> */
.L_x_2839:
[----:B------:R-:W-:Y:S05]  /*1b90*/  BSYNC B0 ;  /* 0x0000000000007941 */ /* 0x000fea0003800000 */
.L_x_2838:
[----:B------:R-:W0:Y:S01]  /*1ba0*/  F2I.S64.TRUNC R2, R2 ;  /* 0x0000000200027311 */ /* 0x000e22000020d900 */
[----:B------:R-:W-:Y:S05]  /*1bb0*/  BRA `(.L_x_2813) ;  /* 0x0000019000007947 */ /* 0x000fea0003800000 */
.L_x_2812:
        /* <DEDUP_REMOVED lines=21> */
.L_x_2837:
[----:B------:R0:W5:Y:S01]  /*1d10*/  LDG.E R3, [R4.64+0x4] ;  /* 0x0000042404037981 */ /* 0x000162000c1e1900 */
[----:B------:R-:W-:Y:S05]  /*1d20*/  BRA `(.L_x_2813) ;  /* 0x0000002000007947 */ /* 0x000fea0003800000 */
.L_x_2836:
[----:B------:R-:W-:Y:S02]  /*1d30*/  UMOV UR4, URZ ;  /* 0x0000003f00047c82 */ /* 0x000fe40008000000 */
[----:B------:R-:W-:-:S04]  /*1d40*/  IMAD.U32 R3, RZ, RZ, UR4 ;  /* 0x00000004ff037e24 */ /* 0x000fc8000f8e00ff */
.L_x_2813:
[----:B0-----:R-:W0:Y:S01]  /*1d50*/  LDC.U8 R4, c[0x0][0x371] ;  /* 0x0000dc40ff047b82 */ /* 0x001e220000000000 */
[----:B-1---5:R-:W-:Y:S01]  /*1d60*/  SHF.R.U32.HI R5, RZ, 0x1f, R3 ;  /* 0x0000001fff057819 */ /* 0x022fe20000011603 */
[----:B------:R-:W-:-:S04]  /*1d70*/  IMAD.MOV.U32 R3, RZ, RZ, RZ ;  /* 0x000000ffff037224 */ /* 0x000fc800078e00ff */
[----:B------:R-:W-:Y:S01]  /*1d80*/  IMAD.MOV.U32 R2, RZ, RZ, R5 ;  /* 0x000000ffff027224 */ /* 0x000fe200078e0005 */
        /* <DEDUP_REMOVED lines=13> */
.L_x_2843:
[----:B------:R0:W-:Y:S01]  /*1e60*/  STG.E.U8 [R16.64], R5 ;  /* 0x0000000510007986 */ /* 0x0001e2000c101124 */
[----:B------:R-:W-:Y:S05]  /*1e70*/  BRA `(.L_x_2845) ;  /* 0x00000d3000007947 */ /* 0x000fea0003800000 */
.L_x_2842:
[----:B------:R-:W-:-:S13]  /*1e80*/  ISETP.NE.AND P0, PT, R0, 0x2, PT ;  /* 0x000000020000780c */ /* 0x000fda0003f05270 */
[----:B------:R-:W-:Y:S05]  /*1e90*/  @!P0 BRA `(.L_x_2846) ;  /* 0x0000008000008947 */ /* 0x000fea0003800000 */
[----:B------:R-:W-:-:S13]  /*1ea0*/  ISETP.NE.AND P0, PT, R0, 0x3, PT ;  /* 0x000000030000780c */ /* 0x000fda0003f05270 */
[----:B------:R-:W-:Y:S05]  /*1eb0*/  @!P0 BRA `(.L_x_2847) ;  /* 0x0000004000008947 */ /* 0x000fea0003800000 */
[----:B------:R-:W-:-:S13]  /*1ec0*/  ISETP.NE.AND P0, PT, R0, 0x4, PT ;  /* 0x000000040000780c */ /* 0x000fda0003f05270 */
[----:B------:R-:W-:Y:S05]  /*1ed0*/  @P0 BRA `(.L_x_2844) ;  /* 0x00000b6000000947 */ /* 0x000fea0003800000 */
[----:B------:R0:W-:Y:S01]  /*1ee0*/  STG.E.64 [R16.64], R2 ;  /* 0x0000000210007986 */ /* 0x0001e2000c101b24 */
[----:B------:R-:W-:Y:S05]  /*1ef0*/  BRA `(.L_x_2845) ;  /* 0x00000cb000007947 */ /* 0x000fea0003800000 */
.L_x_2847:
[----:B------:R0:W-:Y:S01]  /*1f00*/  STG.E [R16.64], R5 ;  /* 0x0000000510007986 */ /* 0x0001e2000c101924 */
[----:B------:R-:W-:Y:S05]  /*1f10*/  BRA `(.L_x_2845) ;  /* 0x00000c9000007947 */ /* 0x000fea0003800000 */
.L_x_2846:
[----:B------:R0:W-:Y:S01]  /*1f20*/  STG.E.U16 [R16.64], R5 ;  /* 0x0000000510007986 */ /* 0x0001e2000c101524 */
[----:B------:R-:W-:Y:S05]  /*1f30*/  BRA `(.L_x_2845) ;  /* 0x00000c7000007947 */ /* 0x000fea0003800000 */
.L_x_2841:
        /* <DEDUP_REMOVED lines=9> */
.L_x_2849:
[----:B------:R-:W0:Y:S02]  /*1fd0*/  I2F.S16 R0, R5 ;  /* 0x0000000500007306 */ /* 0x000e240000101400 */
[----:B0-----:R-:W-:-:S05]  /*1fe0*/  F2FP.PACK_AB R0, RZ, R0 ;  /* 0x00000000ff00723e */ /* 0x001fca00000000ff */
[----:B------:R0:W-:Y:S01]  /*1ff0*/  STG.E.U16 [R16.64], R0 ;  /* 0x0000000010007986 */ /* 0x0001e2000c101524 */
[----:B------:R-:W-:Y:S05]  /*2000*/  BRA `(.L_x_2845) ;  /* 0x00000ba000007947 */ /* 0x000fea0003800000 */
.L_x_2848:
        /* <DEDUP_REMOVED lines=10> */
.L_x_2851:
[----:B------:R-:W0:Y:S02]  /*20b0*/  I2F.S16 R5, R5 ;  /* 0x0000000500057306 */ /* 0x000e240000101400 */
[----:B0-----:R-:W-:-:S04]  /*20c0*/  F2FP.PACK_AB R3, RZ, R5 ;  /* 0x00000005ff03723e */ /* 0x001fc800000000ff */
[----:B------:R-:W-:-:S05]  /*20d0*/  PRMT R3, R3, 0x5410, RZ ;  /* 0x0000541003037816 */ /* 0x000fca00000000ff */
[----:B------:R0:W-:Y:S01]  /*20e0*/  STG.E [R16.64], R3 ;  /* 0x0000000310007986 */ /* 0x0001e2000c101924 */
[----:B------:R-:W-:Y:S05]  /*20f0*/  BRA `(.L_x_2845) ;  /* 0x00000ab000007947 */ /* 0x000fea0003800000 */
.L_x_2850:
[----:B------:R-:W0:Y:S02]  /*2100*/  I2F.F64.S16 R2, R5 ;  /* 0x0000000500027312 */ /* 0x000e240000101c00 */
[----:B0-----:R0:W-:Y:S01]  /*2110*/  STG.E.64 [R16.64], R2 ;  /* 0x0000000210007986 */ /* 0x0011e2000c101b24 */
[----:B------:R-:W-:Y:S05]  /*2120*/  BRA `(.L_x_2845) ;  /* 0x00000a8000007947 */ /* 0x000fea0003800000 */
.L_x_2840:
        /* <DEDUP_REMOVED lines=10> */
.L_x_2854:
[----:B------:R-:W0:Y:S01]  /*21d0*/  I2F.F64.S16 R4, R5 ;  /* 0x0000000500047312 */ /* 0x000e220000101c00 */
[----:B------:R-:W-:-:S05]  /*21e0*/  CS2R R6, SRZ ;  /* 0x0000000000067805 */ /* 0x000fca000001ff00 */
[----:B0-----:R0:W-:Y:S01]  /*21f0*/  STG.E.128 [R16.64], R4 ;  /* 0x0000000410007986 */ /* 0x0011e2000c101d24 */
[----:B------:R-:W-:Y:S05]  /*2200*/  BRA `(.L_x_2845) ;  /* 0x000009a000007947 */ /* 0x000fea0003800000 */
.L_x_2853:
        /* <DEDUP_REMOVED lines=21> */
.L_x_2858:
[----:B------:R-:W-:Y:S05]  /*2360*/  BSYNC B0 ;  /* 0x0000000000007941 */ /* 0x000fea0003800000 */
.L_x_2857:
[----:B------:R-:W-:-:S05]  /*2370*/  LOP3.LUT R3, R0, R3, RZ, 0xfc, !PT ;  /* 0x0000000300037212 */ /* 0x000fca00078efcff */
[----:B------:R0:W-:Y:S01]  /*2380*/  STG.E.U8 [R16.64], R3 ;  /* 0x0000000310007986 */ /* 0x0001e2000c101124 */
[----:B------:R-:W-:Y:S05]  /*2390*/  BRA `(.L_x_2845) ;  /* 0x0000081000007947 */ /* 0x000fea0003800000 */
.L_x_2856:
        /* <DEDUP_REMOVED lines=13> */
.L_x_2860:
[----:B------:R-:W-:Y:S01]  /*2470*/  IMAD.MOV.U32 R0, RZ, RZ, 0x7f ;  /* 0x0000007fff007424 */ /* 0x000fe200078e00ff */
[----:B------:R-:W-:-:S04]  /*2480*/  ISETP.GT.U32.AND P0, PT, R2, 0x7f800000, PT ;  /* 0x7f8000000200780c */ /* 0x000fc80003f04070 */
[----:B------:R-:W-:-:S04]  /*2490*/  SEL R0, R0, 0x7c, P0 ;  /* 0x0000007c00007807 */ /* 0x000fc80000000000 */
.L_x_2861:
[----:B------:R-:W-:Y:S05]  /*24a0*/  BSYNC B0 ;  /* 0x0000000000007941 */ /* 0x000fea0003800000 */
.L_x_2859:
[----:B------:R-:W-:-:S04]  /*24b0*/  LOP3.LUT R2, R5, 0x80000000, RZ, 0xc0, !PT ;  /* 0x8000000005027812 */ /* 0x000fc800078ec0ff */
[----:B------:R-:W-:-:S04]  /*24c0*/  SHF.R.U32.HI R3, RZ, 0x18, R2 ;  /* 0x00000018ff037819 */ /* 0x000fc80000011602 */
[----:B------:R-:W-:-:S05]  /*24d0*/  LOP3.LUT R3, R0, R3, RZ, 0xfc, !PT ;  /* 0x0000000300037212 */ /* 0x000fca00078efcff */
[----:B------:R0:W-:Y:S01]  /*24e0*/  STG.E.U8 [R16.64], R3 ;  /* 0x0000000310007986 */ /* 0x0001e2000c101124 */
[----:B------:R-:W-:Y:S05]  /*24f0*/  BRA `(.L_x_2845) ;  /* 0x000006b000007947 */ /* 0x000fea0003800000 */
.L_x_2855:
[----:B------:R-:W0:Y:S02]  /*2500*/  I2F.S16 R0, R5 ;  /* 0x0000000500007306 */ /* 0x000e240000101400 */
[----:B0-----:R-:W-:-:S05]  /*2510*/  F2FP.BF16.PACK_AB R0, RZ, R0 ;  /* 0x00000000ff00723e */ /* 0x001fca00000010ff */
[----:B------:R0:W-:Y:S01]  /*2520*/  STG.E.U16 [R16.64], R0 ;  /* 0x0000000010007986 */ /* 0x0001e2000c101524 */
[----:B------:R-:W-:Y:S05]  /*2530*/  BRA `(.L_x_2845) ;  /* 0x0000067000007947 */ /* 0x000fea0003800000 */
.L_x_2852:
        /* <DEDUP_REMOVED lines=10> */
.L_x_2864:
        /* <DEDUP_REMOVED lines=17> */
.L_x_2867:
[----:B------:R-:W-:-:S04]  /*26f0*/  LOP3.LUT R2, R5, 0x80000000, RZ, 0xc0, !PT ;  /* 0x8000000005027812 */ /* 0x000fc800078ec0ff */
[----:B------:R-:W-:-:S04]  /*2700*/  SHF.R.U32.HI R3, RZ, 0x18, R2 ;  /* 0x00000018ff037819 */ /* 0x000fc80000011602 */
[----:B------:R-:W-:-:S04]  /*2710*/  LOP3.LUT R0, R0, R3, RZ, 0xfc, !PT ;  /* 0x0000000300007212 */ /* 0x000fc800078efcff */
[----:B------:R-:W-:Y:S02]  /*2720*/  PRMT R8, R0, 0x7610, R8 ;  /* 0x0000761000087816 */ /* 0x000fe40000000008 */
.L_x_2866:
[----:B------:R-:W-:Y:S05]  /*2730*/  BSYNC B0 ;  /* 0x0000000000007941 */ /* 0x000fea0003800000 */
.L_x_2865:
[----:B------:R0:W-:Y:S01]  /*2740*/  STG.E.U8 [R16.64], R8 ;  /* 0x0000000810007986 */ /* 0x0001e2000c101124 */
[----:B------:R-:W-:Y:S05]  /*2750*/  BRA `(.L_x_2845) ;  /* 0x0000045000007947 */ /* 0x000fea0003800000 */
.L_x_2863:
        /* <DEDUP_REMOVED lines=17> */
.L_x_2870:
[----:B------:R-:W-:-:S04]  /*2870*/  LOP3.LUT R2, R5, 0x80000000, RZ, 0xc0, !PT ;  /* 0x8000000005027812 */ /* 0x000fc800078ec0ff */
[----:B------:R-:W-:-:S04]  /*2880*/  SHF.R.U32.HI R3, RZ, 0x18, R2 ;  /* 0x00000018ff037819 */ /* 0x000fc80000011602 */
[----:B------:R-:W-:-:S04]  /*2890*/  LOP3.LUT R0, R0, R3, RZ, 0xfc, !PT ;  /* 0x0000000300007212 */ /* 0x000fc800078efcff */
[----:B------:R-:W-:Y:S02]  /*28a0*/  PRMT R8, R0, 0x7610, R8 ;  /* 0x0000761000087816 */ /* 0x000fe40000000008 */
.L_x_2869:
[----:B------:R-:W-:Y:S05]  /*28b0*/  BSYNC B0 ;  /* 0x0000000000007941 */ /* 0x000fea0003800000 */
.L_x_2868:
[----:B------:R0:W-:Y:S01]  /*28c0*/  STG.E.U8 [R16.64], R8 ;  /* 0x0000000810007986 */ /* 0x0001e2000c101124 */
[----:B------:R-:W-:Y:S05]  /*28d0*/  BRA `(.L_x_2845) ;  /* 0x000002d000007947 */ /* 0x000fea0003800000 */
.L_x_2862:
        /* <DEDUP_REMOVED lines=22> */
.L_x_2844:
        /* <DEDUP_REMOVED lines=20> */
.L_x_2872:
[----:B------:R0:W-:Y:S01]  /*2b80*/  STG.E.64 [R16.64], R2 ;  /* 0x0000000210007986 */ /* 0x0001e2000c101b24 */
[----:B------:R-:W-:Y:S05]  /*2b90*/  BRA `(.L_x_2845) ;  /* 0x0000001000007947 */ /* 0x000fea0003800000 */
.L_x_2871:
[----:B------:R0:W-:Y:S02]  /*2ba0*/  STG.E [R16.64], R5 ;  /* 0x0000000510007986 */ /* 0x0001e4000c101924 */
.L_x_2845:
[----:B------:R-:W-:-:S05]  /*2bb0*/  IMAD R18, R18, 0x200, R23 ;  /* 0x0000020012127824 */ /* 0x000fca00078e0217 */
[----:B------:R-:W-:Y:S02]  /*2bc0*/  IADD3 R19, R18, 0x80, RZ ;  /* 0x0000008012137810 */ /* 0x000fe40007ffe0ff */
.L_x_2806:
[----:B------:R-:W-:Y:S05]  /*2bd0*/  BSYNC B6 ;  /* 0x0000000000067941 */ /* 0x000fea0003800000 */
.L_x_2805:
        /* <DEDUP_REMOVED lines=231> */
.L_x_2875:
        /* <DEDUP_REMOVED lines=19> */
.L_x_2879:
[----:B------:R-:W-:Y:S02]  /*3b80*/  UMOV UR4, URZ ;  /* 0x0000003f00047c82 */ /* 0x000fe40008000000 */
[----:B------:R-:W-:Y:S01]  /*3b90*/  IMAD.U32 R3, RZ, RZ, UR4 ;  /* 0x00000004ff037e24 */ /* 0x000fe2000f8e00ff */
[----:B------:R-:W-:Y:S05]  /*3ba0*/  BRA `(.L_x_2881) ;  /* 0x00000d3000007947 */ /* 0x000fea0003800000 */
.L_x_2878:
        /* <DEDUP_REMOVED lines=8> */
.L_x_2883:
[----:B------:R-:W2:Y:S02]  /*3c30*/  LDG.E R3, [R4.64] ;  /* 0x0000002404037981 */ /* 0x000ea4000c1e1900 */
[----:B--2---:R-:W-:Y:S01]  /*3c40*/  SHF.R.S32.HI R3, RZ, 0x1f, R3 ;  /* 0x0000001fff037819 */ /* 0x004fe20000011403 */
[----:B------:R-:W-:Y:S05]  /*3c50*/  BRA `(.L_x_2881) ;  /* 0x00000c8000007947 */ /* 0x000fea0003800000 */
.L_x_2882:
[----:B------:R-:W2:Y:S02]  /*3c60*/  LDG.E.S16 R3, [R4.64] ;  /* 0x0000002404037981 */ /* 0x000ea4000c1e1700 */
[----:B--2---:R-:W-:Y:S01]  /*3c70*/  SHF.R.S32.HI R3, RZ, 0x1f, R3 ;  /* 0x0000001fff037819 */ /* 0x004fe20000011403 */
[----:B------:R-:W-:Y:S05]  /*3c80*/  BRA `(.L_x_2881) ;  /* 0x00000c5000007947 */ /* 0x000fea0003800000 */
.L_x_2877:
        /* <DEDUP_REMOVED lines=9> */
.L_x_2885:
[----:B------:R-:W2:Y:S02]  /*3d20*/  LDG.E.U16 R4, [R4.64] ;  /* 0x0000002404047981 */ /* 0x000ea4000c1e1500 */
[----:B--2---:R-:W-:-:S06]  /*3d30*/  HADD2.F32 R2, -RZ, R4.H0_H0 ;  /* 0x20000004ff027230 */ /* 0x004fcc0000004100 */
[----:B------:R-:W0:Y:S01]  /*3d40*/  F2I.S64.TRUNC R2, R2 ;  /* 0x0000000200027311 */ /* 0x000e22000020d900 */
[----:B------:R-:W-:Y:S05]  /*3d50*/  BRA `(.L_x_2881) ;  /* 0x00000b8000007947 */ /* 0x000fea0003800000 */
.L_x_2884:
        /* <DEDUP_REMOVED lines=9> */
.L_x_2887:
[----:B------:R-:W2:Y:S02]  /*3df0*/  LDG.E.U16 R4, [R4.64] ;  /* 0x0000002404047981 */ /* 0x000ea4000c1e1500 */
[----:B--2---:R-:W-:-:S06]  /*3e00*/  HADD2.F32 R2, -RZ, R4.H0_H0 ;  /* 0x20000004ff027230 */ /* 0x004fcc0000004100 */
[----:B------:R-:W0:Y:S01]  /*3e10*/  F2I.S64.TRUNC R2, R2 ;  /* 0x0000000200027311 */ /* 0x000e22000020d900 */
[----:B------:R-:W-:Y:S05]  /*3e20*/  BRA `(.L_x_2881) ;  /* 0x00000ab000007947 */ /* 0x000fea0003800000 */
.L_x_2886:
[----:B------:R-:W2:Y:S02]  /*3e30*/  LDG.E.64 R2, [R4.64] ;  /* 0x0000002404027981 */ /* 0x000ea4000c1e1b00 */
[----:B--2---:R-:W0:Y:S01]  /*3e40*/  F2I.S64.F64.TRUNC R2, R2 ;  /* 0x0000000200027311 */ /* 0x004e22000030d900 */
[----:B------:R-:W-:Y:S05]  /*3e50*/  BRA `(.L_x_2881) ;  /* 0x00000a8000007947 */ /* 0x000fea0003800000 */
.L_x_2876:
        /* <DEDUP_REMOVED lines=11> */
.L_x_2890:
[----:B------:R-:W2:Y:S02]  /*3f10*/  LDG.E.64 R4, [R4.64] ;  /* 0x0000002404047981 */ /* 0x000ea4000c1e1b00 */
[----:B--2---:R0:W1:Y:S01]  /*3f20*/  F2I.S64.F64.TRUNC R2, R4 ;  /* 0x0000000400027311 */ /* 0x004062000030d900 */
[----:B------:R-:W-:Y:S05]  /*3f30*/  BRA `(.L_x_2881) ;  /* 0x000009a000007947 */ /* 0x000fea0003800000 */
.L_x_2889:
        /* <DEDUP_REMOVED lines=27> */
.L_x_2892:
        /* <DEDUP_REMOVED lines=14> */
.L_x_2891:
[----:B------:R-:W2:Y:S02]  /*41d0*/  LDG.E.U16 R2, [R4.64] ;  /* 0x0000002404027981 */ /* 0x000ea4000c1e1500 */
[----:B--2---:R-:W-:-:S06]  /*41e0*/  PRMT R2, RZ, 0x5410, R2 ;  /* 0x00005410ff027816 */ /* 0x004fcc0000000002 */
[----:B------:R-:W0:Y:S01]  /*41f0*/  F2I.S64.TRUNC R2, R2 ;  /* 0x0000000200027311 */ /* 0x000e22000020d900 */
[----:B------:R-:W-:Y:S05]  /*4200*/  BRA `(.L_x_2881) ;  /* 0x000006d000007947 */ /* 0x000fea0003800000 */
.L_x_2888:
        /* <DEDUP_REMOVED lines=11> */
.L_x_2895:
        /* <DEDUP_REMOVED lines=21> */
.L_x_2899:
[----:B------:R-:W-:Y:S05]  /*4410*/  BSYNC B1 ;  /* 0x0000000000017941 */ /* 0x000fea0003800000 */
.L_x_2898:
[----:B------:R-:W-:Y:S01]  /*4420*/  IMAD.SHL.U32 R2, R2, 0x100000, RZ ;  /* 0x0010000002027824 */ /* 0x000fe200078e00ff */
[----:B------:R-:W-:-:S04]  /*4430*/  LEA R3, R0, 0x3b800000, 0x17 ;  /* 0x3b80000000037811 */ /* 0x000fc800078eb8ff */
[----:B------:R-:W-:Y:S02]  /*4440*/  LOP3.LUT R2, R3, R2, R4, 0xfe, !PT ;  /* 0x0000000203027212 */ /* 0x000fe400078efe04 */
.L_x_2897:
[----:B------:R-:W-:Y:S05]  /*4450*/  BSYNC B0 ;  /* 0x0000000000007941 */ /* 0x000fea0003800000 */
.L_x_2896:
[----:B------:R-:W0:Y:S01]  /*4460*/  F2I.S64.TRUNC R2, R2 ;  /* 0x0000000200027311 */ /* 0x000e22000020d900 */
[----:B------:R-:W-:Y:S05]  /*4470*/  BRA `(.L_x_2881) ;  /* 0x0000046000007947 */ /* 0x000fea0003800000 */
.L_x_2894:
        /* <DEDUP_REMOVED lines=21> */
.L_x_2903:
[----:B------:R-:W-:Y:S05]  /*45d0*/  BSYNC B1 ;  /* 0x0000000000017941 */ /* 0x000fea0003800000 */
.L_x_2902:
[----:B------:R-:W-:Y:S01]  /*45e0*/  IMAD.SHL.U32 R2, R2, 0x200000, RZ ;  /* 0x0020000002027824 */ /* 0x000fe200078e00ff */
[----:B------:R-:W-:-:S04]  /*45f0*/  LEA R3, R0, 0x37800000, 0x17 ;  /* 0x3780000000037811 */ /* 0x000fc800078eb8ff */
[----:B------:R-:W-:Y:S02]  /*4600*/  LOP3.LUT R2, R3, R2, R4, 0xfe, !PT ;  /* 0x0000000203027212 */ /* 0x000fe400078efe04 */
.L_x_2901:
[----:B------:R-:W-:Y:S05]  /*4610*/  BSYNC B0 ;  /* 0x0000000000007941 */ /* 0x000fea0003800000 */
.L_x_2900:
[----:B------:R-:W0:Y:S01]  /*4620*/  F2I.S64.TRUNC R2, R2 ;  /* 0x0000000200027311 */ /* 0x000e22000020d900 */
[----:B------:R-:W-:Y:S05]  /*4630*/  BRA `(.L_x_2881) ;  /* 0x000002a000007947 */ /* 0x000fea0003800000 */
.L_x_2893:
        /* <DEDUP_REMOVED lines=14> */
.L_x_2907:
[----:B------:R-:W-:Y:S05]  /*4720*/  BSYNC B0 ;  /* 0x0000000000007941 */ /* 0x000fea0003800000 */
.L_x_2906:
[----:B------:R-:W0:Y:S01]  /*4730*/  F2I.S64.TRUNC R2, R2 ;  /* 0x0000000200027311 */ /* 0x000e22000020d900 */
[----:B------:R-:W-:Y:S05]  /*4740*/  BRA `(.L_x_2881) ;  /* 0x0000019000007947 */ /* 0x000fea0003800000 */
.L_x_2880:
        /* <DEDUP_REMOVED lines=21> */
.L_x_2905:
[----:B------:R0:W5:Y:S01]  /*48a0*/  LDG.E R3, [R4.64+0x4] ;  /* 0x0000042404037981 */ /* 0x000162000c1e1900 */
[----:B------:R-:W-:Y:S05]  /*48b0*/  BRA `(.L_x_2881) ;  /* 0x0000002000007947 */ /* 0x000fea0003800000 */
.L_x_2904:
[----:B------:R-:W-:Y:S02]  /*48c0*/  UMOV UR4, URZ ;  /* 0x0000003f00047c82 */ /* 0x000fe40008000000 */
[----:B------:R-:W-:-:S04]  /*48d0*/  IMAD.U32 R3, RZ, RZ, UR4 ;  /* 0x00000004ff037e24 */ /* 0x000fc8000f8e00ff */
.L_x_2881:
        /* <DEDUP_REMOVED lines=17> */
.L_x_2911:
[----:B------:R0:W-:Y:S01]  /*49f0*/  STG.E.U8 [R16.64], R5 ;  /* 0x0000000510007986 */ /* 0x0001e2000c101124 */
[----:B------:R-:W-:Y:S05]  /*4a00*/  BRA `(.L_x_2913) ;  /* 0x00000d3000007947 */ /* 0x000fea0003800000 */
.L_x_2910:
        /* <DEDUP_REMOVED lines=8> */
.L_x_2915:
[----:B------:R0:W-:Y:S01]  /*4a90*/  STG.E [R16.64], R5 ;  /* 0x0000000510007986 */ /* 0x0001e2000c101924 */
[----:B------:R-:W-:Y:S05]  /*4aa0*/  BRA `(.L_x_2913) ;  /* 0x00000c9000007947 */ /* 0x000fea0003800000 */
.L_x_2914:
[----:B------:R0:W-:Y:S01]  /*4ab0*/  STG.E.U16 [R16.64], R5 ;  /* 0x0000000510007986 */ /* 0x0001e2000c101524 */
[----:B------:R-:W-:Y:S05]  /*4ac0*/  BRA `(.L_x_2913) ;  /* 0x00000c7000007947 */ /* 0x000fea0003800000 */
.L_x_2909:
        /* <DEDUP_REMOVED lines=9> */
.L_x_2917:
[----:B------:R-:W0:Y:S02]  /*4b60*/  I2F.S16 R0, R5 ;  /* 0x0000000500007306 */ /* 0x000e240000101400 */
[----:B0-----:R-:W-:-:S05]  /*4b70*/  F2FP.PACK_AB R0, RZ, R0 ;  /* 0x00000000ff00723e */ /* 0x001fca00000000ff */
[----:B------:R0:W-:Y:S01]  /*4b80*/  STG.E.U16 [R16.64], R0 ;  /* 0x0000000010007986 */ /* 0x0001e2000c101524 */
[----:B------:R-:W-:Y:S05]  /*4b90*/  BRA `(.L_x_2913) ;  /* 0x00000ba000007947 */ /* 0x000fea0003800000 */
.L_x_2916:
        /* <DEDUP_REMOVED lines=10> */
.L_x_2919:
[----:B------:R-:W0:Y:S02]  /*4c40*/  I2F.S16 R5, R5 ;  /* 0x0000000500057306 */ /* 0x000e240000101400 */
[----:B0-----:R-:W-:-:S04]  /*4c50*/  F2FP.PACK_AB R3, RZ, R5 ;  /* 0x00000005ff03723e */ /* 0x001fc800000000ff */
[----:B------:R-:W-:-:S05]  /*4c60*/  PRMT R3, R3, 0x5410, RZ ;  /* 0x0000541003037816 */ /* 0x000fca00000000ff */
[----:B------:R0:W-:Y:S01]  /*4c70*/  STG.E [R16.64], R3 ;  /* 0x0000000310007986 */ /* 0x0001e2000c101924 */
[----:B------:R-:W-:Y:S05]  /*4c80*/  BRA `(.L_x_2913) ;  /* 0x00000ab000007947 */ /* 0x000fea0003800000 */
.L_x_2918:
[----:B------:R-:W0:Y:S02]  /*4c90*/  I2F.F64.S16 R2, R5 ;  /* 0x0000000500027312 */ /* 0x000e240000101c00 */
[----:B0-----:R0:W-:Y:S01]  /*4ca0*/  STG.E.64 [R16.64], R2 ;  /* 0x0000000210007986 */ /* 0x0011e2000c101b24 */
[----:B------:R-:W-:Y:S05]  /*4cb0*/  BRA `(.L_x_2913) ;  /* 0x00000a8000007947 */ /* 0x000fea0003800000 */
.L_x_2908:
        /* <DEDUP_REMOVED lines=10> */
.L_x_2922:
[----:B------:R-:W0:Y:S01]  /*4d60*/  I2F.F64.S16 R4, R5 ;  /* 0x0000000500047312 */ /* 0x000e220000101c00 */
[----:B------:R-:W-:-:S05]  /*4d70*/  CS2R R6, SRZ ;  /* 0x0000000000067805 */ /* 0x000fca000001ff00 */
[----:B0-----:R0:W-:Y:S01]  /*4d80*/  STG.E.128 [R16.64], R4 ;  /* 0x0000000410007986 */ /* 0x0011e2000c101d24 */
[----:B------:R-:W-:Y:S05]  /*4d90*/  BRA `(.L_x_2913) ;  /* 0x000009a000007947 */ /* 0x000fea0003800000 */
.L_x_2921:
        /* <DEDUP_REMOVED lines=21> */
.L_x_2926:
[----:B------:R-:W-:Y:S05]  /*4ef0*/  BSYNC B0 ;  /* 0x0000000000007941 */ /* 0x000fea0003800000 */
.L_x_2925:
[----:B------:R-:W-:-:S05]  /*4f00*/  LOP3.LUT R3, R0, R3, RZ, 0xfc, !PT ;  /* 0x0000000300037212 */ /* 0x000fca00078efcff */
[----:B------:R0:W-:Y:S01]  /*4f10*/  STG.E.U8 [R16.64], R3 ;  /* 0x0000000310007986 */ /* 0x0001e2000c101124 */
[----:B------:R-:W-:Y:S05]  /*4f20*/  BRA `(.L_x_2913) ;  /* 0x0000081000007947 */ /* 0x000fea0003800000 */
.L_x_2924:
        /* <DEDUP_REMOVED lines=13> */
.L_x_2928:
[----:B------:R-:W-:Y:S01]  /*5000*/  IMAD.MOV.U32 R0, RZ, RZ, 0x7f ;  /* 0x0000007fff007424 */ /* 0x000fe200078e00ff */
[----:B------:R-:W-:-:S04]  /*5010*/  ISETP.GT.U32.AND P0, PT, R2, 0x7f800000, PT ;  /* 0x7f8000000200780c */ /* 0x000fc80003f04070 */
[----:B------:R-:W-:-:S04]  /*5020*/  SEL R0, R0, 0x7c, P0 ;  /* 0x0000007c00007807 */ /* 0x000fc80000000000 */
.L_x_2929:
[----:B------:R-:W-:Y:S05]  /*5030*/  BSYNC B0 ;  /* 0x0000000000007941 */ /* 0x000fea0003800000 */
.L_x_2927:
[----:B------:R-:W-:-:S04]  /*5040*/  LOP3.LUT R2, R5, 0x80000000, RZ, 0xc0, !PT ;  /* 0x8000000005027812 */ /* 0x000fc800078ec0ff */
[----:B------:R-:W-:-:S04]  /*5050*/  SHF.R.U32.HI R3, RZ, 0x18, R2 ;  /* 0x00000018ff037819 */ /* 0x000fc80000011602 */
[----:B------:R-:W-:-:S05]  /*5060*/  LOP3.LUT R3, R0, R3, RZ, 0xfc, !PT ;  /* 0x0000000300037212 */ /* 0x000fca00078efcff */
[----:B------:R0:W-:Y:S01]  /*5070*/  STG.E.U8 [R16.64], R3 ;  /* 0x0000000310007986 */ /* 0x0001e2000c101124 */
[----:B------:R-:W-:Y:S05]  /*5080*/  BRA `(.L_x_2913) ;  /* 0x000006b000007947 */ /* 0x000fea0003800000 */
.L_x_2923:
[----:B------:R-:W0:Y:S02]  /*5090*/  I2F.S16 R0, R5 ;  /* 0x0000000500007306 */ /* 0x000e240000101400 */
[----:B0-----:R-:W-:-:S05]  /*50a0*/  F2FP.BF16.PACK_AB R0, RZ, R0 ;  /* 0x00000000ff00723e */ /* 0x001fca00000010ff */
[----:B------:R0:W-:Y:S01]  /*50b0*/  STG.E.U16 [R16.64], R0 ;  /* 0x0000000010007986 */ /* 0x0001e2000c101524 */
[----:B------:R-:W-:Y:S05]  /*50c0*/  BRA `(.L_x_2913) ;  /* 0x0000067000007947 */ /* 0x000fea0003800000 */
.L_x_2920:
        /* <DEDUP_REMOVED lines=10> */
.L_x_2932:
        /* <DEDUP_REMOVED lines=17> */
.L_x_2935:
[----:B------:R-:W-:-:S04]  /*5280*/  LOP3.LUT R2, R5, 0x80000000, RZ, 0xc0, !PT ;  /* 0x8000000005027812 */ /* 0x000fc800078ec0ff */
[----:B------:R-:W-:-:S04]  /*5290*/  SHF.R.U32.HI R3, RZ, 0x18, R2 ;  /* 0x00000018ff037819 */ /* 0x000fc80000011602 */
[----:B------:R-:W-:-:S04]  /*52a0*/  LOP3.LUT R0, R0, R3, RZ, 0xfc, !PT ;  /* 0x0000000300007212 */ /* 0x000fc800078efcff */
[----:B------:R-:W-:Y:S02]  /*52b0*/  PRMT R8, R0, 0x7610, R8 ;  /* 0x0000761000087816 */ /* 0x000fe40000000008 */
.L_x_2934:
[----:B------:R-:W-:Y:S05]  /*52c0*/  BSYNC B0 ;  /* 0x0000000000007941 */ /* 0x000fea0003800000 */
.L_x_2933:
[----:B------:R0:W-:Y:S01]  /*52d0*/  STG.E.U8 [R16.64], R8 ;  /* 0x0000000810007986 */ /* 0x0001e2000c101124 */
[----:B------:R-:W-:Y:S05]  /*52e0*/  BRA `(.L_x_2913) ;  /* 0x0000045000007947 */ /* 0x000fea0003800000 */
.L_x_2931:
        /* <DEDUP_REMOVED lines=17> */
.L_x_2938:
[----:B------:R-:W-:-:S04]  /*5400*/  LOP3.LUT R2, R5, 0x80000000, RZ, 0xc0, !PT ;  /* 0x8000000005027812 */ /* 0x000fc800078ec0ff */
[----:B------:R-:W-:-:S04]  /*5410*/  SHF.R.U32.HI R3, RZ, 0x18, R2 ;  /* 0x00000018ff037819 */ /* 0x000fc80000011602 */
[----:B------:R-:W-:-:S04]  /*5420*/  LOP3.LUT R0, R0, R3, RZ, 0xfc, !PT ;  /* 0x0000000300007212 */ /* 0x000fc800078efcff */
[----:B------:R-:W-:Y:S02]  /*5430*/  PRMT R8, R0, 0x7610, R8 ;  /* 0x0000761000087816 */ /* 0x000fe40000000008 */
.L_x_2937:
[----:B------:R-:W-:Y:S05]  /*5440*/  BSYNC B0 ;  /* 0x0000000000007941 */ /* 0x000fea0003800000 */
.L_x_2936:
[----:B------:R0:W-:Y:S01]  /*5450*/  STG.E.U8 [R16.64], R8 ;  /* 0x0000000810007986 */ /* 0x0001e2000c101124 */
[----:B------:R-:W-:Y:S05]  /*5460*/  BRA `(.L_x_2913) ;  /* 0x000002d000007947 */ /* 0x000fea0003800000 */
.L_x_2930:
        /* <DEDUP_REMOVED lines=22> */
.L_x_2912:
        /* <DEDUP_REMOVED lines=20> */
.L_x_2940:
[----:B------:R0:W-:Y:S01]  /*5710*/  STG.E.64 [R16.64], R2 ;  /* 0x0000000210007986 */ /* 0x0001e2000c101b24 */
[----:B------:R-:W-:Y:S05]  /*5720*/  BRA `(.L_x_2913) ;  /* 0x0000001000007947 */ /* 0x000fea0003800000 */
.L_x_2939:
[----:B------:R0:W-:Y:S02]  /*5730*/  STG.E [R16.64], R5 ;  /* 0x0000000510007986 */ /* 0x0001e4000c101924 */
.L_x_2913:
        /* <DEDUP_REMOVED lines=231> */
.L_x_2941:
        /* <DEDUP_REMOVED lines=19> */
.L_x_2945:
[----:B------:R-:W-:Y:S02]  /*66e0*/  UMOV UR4, URZ ;  /* 0x0000003f00047c82 */ /* 0x000fe40008000000 */
[----:B------:R-:W-:Y:S01]  /*66f0*/  IMAD.U32 R3, RZ, RZ, UR4 ;  /* 0x00000004ff037e24 */ /* 0x000fe2000f8e00ff */
[----:B------:R-:W-:Y:S05]  /*6700*/  BRA `(.L_x_2947) ;  /* 0x00000d3000007947 */ /* 0x000fea0003800000 */
.L_x_2944:
        /* <DEDUP_REMOVED lines=8> */
.L_x_2949:
[----:B------:R-:W2:Y:S02]  /*6790*/  LDG.E R3, [R4.64] ;  /* 0x0000002404037981 */ /* 0x000ea4000c1e1900 */
[----:B--2---:R-:W-:Y:S01]  /*67a0*/  SHF.R.S32.HI R3, RZ, 0x1f, R3 ;  /* 0x0000001fff037819 */ /* 0x004fe20000011403 */
[----:B------:R-:W-:Y:S05]  /*67b0*/  BRA `(.L_x_2947) ;  /* 0x00000c8000007947 */ /* 0x000fea0003800000 */
.L_x_2948:
[----:B------:R-:W2:Y:S02]  /*67c0*/  LDG.E.S16 R3, [R4.64] ;  /* 0x0000002404037981 */ /* 0x000ea4000c1e1700 */
[----:B--2---:R-:W-:Y:S01]  /*67d0*/  SHF.R.S32.HI R3, RZ, 0x1f, R3 ;  /* 0x0000001fff037819 */ /* 0x004fe20000011403 */
[----:B------:R-:W-:Y:S05]  /*67e0*/  BRA `(.L_x_2947) ;  /* 0x00000c5000007947 */ /* 0x000fea0003800000 */
.L_x_2943:
        /* <DEDUP_REMOVED lines=9> */
.L_x_2951:
[----:B------:R-:W2:Y:S02]  /*6880*/  LDG.E.U16 R4, [R4.64] ;  /* 0x0000002404047981 */ /* 0x000ea4000c1e1500 */
[----:B--2---:R-:W-:-:S06]  /*6890*/  HADD2.F32 R2, -RZ, R4.H0_H0 ;  /* 0x20000004ff027230 */ /* 0x004fcc0000004100 */
[----:B------:R-:W0:Y:S01]  /*68a0*/  F2I.S64.TRUNC R2, R2 ;  /* 0x0000000200027311 */ /* 0x000e22000020d900 */
[----:B------:R-:W-:Y:S05]  /*68b0*/  BRA `(.L_x_2947) ;  /* 0x00000b8000007947 */ /* 0x000fea0003800000 */
.L_x_2950:
        /* <DEDUP_REMOVED lines=9> */
.L_x_2953:
[----:B------:R-:W2:Y:S02]  /*6950*/  LDG.E.U16 R4, [R4.64] ;  /* 0x0000002404047981 */ /* 0x000ea4000c1e1500 */
[----:B--2---:R-:W-:-:S06]  /*6960*/  HADD2.F32 R2, -RZ, R4.H0_H0 ;  /* 0x20000004ff027230 */ /* 0x004fcc0000004100 */
[----:B------:R-:W0:Y:S01]  /*6970*/  F2I.S64.TRUNC R2, R2 ;  /* 0x0000000200027311 */ /* 0x000e22000020d900 */
[----:B------:R-:W-:Y:S05]  /*6980*/  BRA `(.L_x_2947) ;  /* 0x00000ab000007947 */ /* 0x000fea0003800000 */
.L_x_2952:
[----:B------:R-:W2:Y:S02]  /*6990*/  LDG.E.64 R2, [R4.64] ;  /* 0x0000002404027981 */ /* 0x000ea4000c1e1b00 */
[----:B--2---:R-:W0:Y:S01]  /*69a0*/  F2I.S64.F64.TRUNC R2, R2 ;  /* 0x0000000200027311 */ /* 0x004e22000030d900 */
[----:B------:R-:W-:Y:S05]  /*69b0*/  BRA `(.L_x_2947) ;  /* 0x00000a8000007947 */ /* 0x000fea0003800000 */
.L_x_2942:
        /* <DEDUP_REMOVED lines=11> */
.L_x_2956:
[----:B------:R-:W2:Y:S02]  /*6a70*/  LDG.E.64 R4, [R4.64] ;  /* 0x0000002404047981 */ /* 0x000ea4000c1e1b00 */
[----:B--2---:R0:W1:Y:S01]  /*6a80*/  F2I.S64.F64.TRUNC R2, R4 ;  /* 0x0000000400027311 */ /* 0x004062000030d900 */
[----:B------:R-:W-:Y:S05]  /*6a90*/  BRA `(.L_x_2947) ;  /* 0x000009a000007947 */ /* 0x000fea0003800000 */
.L_x_2955:
        /* <DEDUP_REMOVED lines=27> */
.L_x_2958:
        /* <DEDUP_REMOVED lines=14> */
.L_x_2957:
[----:B------:R-:W2:Y:S02]  /*6d30*/  LDG.E.U16 R2, [R4.64] ;  /* 0x0000002404027981 */ /* 0x000ea4000c1e1500 */
[----:B--2---:R-:W-:-:S06]  /*6d40*/  PRMT R2, RZ, 0x5410, R2 ;  /* 0x00005410ff027816 */ /* 0x004fcc0000000002 */
[----:B------:R-:W0:Y:S01]  /*6d50*/  F2I.S64.TRUNC R2, R2 ;  /* 0x0000000200027311 */ /* 0x000e22000020d900 */
[----:B------:R-:W-:Y:S05]  /*6d60*/  BRA `(.L_x_2947) ;  /* 0x000006d000007947 */ /* 0x000fea0003800000 */
.L_x_2954:
        /* <DEDUP_REMOVED lines=11> */
.L_x_2961:
        /* <DEDUP_REMOVED lines=21> */
.L_x_2965:
[----:B------:R-:W-:Y:S05]  /*6f70*/  BSYNC B1 ;  /* 0x0000000000017941 */ /* 0x000fea0003800000 */
.L_x_2964:
[----:B------:R-:W-:Y:S01]  /*6f80*/  IMAD.SHL.U32 R2, R2, 0x100000, RZ ;  /* 0x0010000002027824 */ /* 0x000fe200078e00ff */
[----:B------:R-:W-:-:S04]  /*6f90*/  LEA R3, R0, 0x3b800000, 0x17 ;  /* 0x3b80000000037811 */ /* 0x000fc800078eb8ff */
[----:B------:R-:W-:Y:S02]  /*6fa0*/  LOP3.LUT R2, R3, R2, R4, 0xfe, !PT ;  /* 0x0000000203027212 */ /* 0x000fe400078efe04 */
.L_x_2963:
[----:B------:R-:W-:Y:S05]  /*6fb0*/  BSYNC B0 ;  /* 0x0000000000007941 */ /* 0x000fea0003800000 */
.L_x_2962:
[----:B------:R-:W0:Y:S01]  /*6fc0*/  F2I.S64.TRUNC R2, R2 ;  /* 0x0000000200027311 */ /* 0x000e22000020d900 */
[----:B------:R-:W-:Y:S05]  /*6fd0*/  BRA `(.L_x_2947) ;  /* 0x0000046000007947 */ /* 0x000fea0003800000 */
.L_x_2960:
        /* <DEDUP_REMOVED lines=21> */
.L_x_2969:
[----:B------:R-:W-:Y:S05]  /*7130*/  BSYNC B1 ;  /* 0x0000000000017941 */ /* 0x000fea0003800000 */
.L_x_2968:
[----:B------:R-:W-:Y:S01]  /*7140*/  IMAD.SHL.U32 R2, R2, 0x200000, RZ ;  /* 0x0020000002027824 */ /* 0x000fe200078e00ff */
[----:B------:R-:W-:-:S04]  /*7150*/  LEA R3, R0, 0x37800000, 0x17 ;  /* 0x3780000000037811 */ /* 0x000fc800078eb8ff */
[----:B------:R-:W-:Y:S02]  /*7160*/  LOP3.LUT R2, R3, R2, R4, 0xfe, !PT ;  /* 0x0000000203027212 */ /* 0x000fe400078efe04 */
.L_x_2967:
[----:B------:R-:W-:Y:S05]  /*7170*/  BSYNC B0 ;  /* 0x0000000000007941 */ /* 0x000fea0003800000 */
.L_x_2966:
[----:B------:R-:W0:Y:S01]  /*7180*/  F2I.S64.TRUNC R2, R2 ;  /* 0x0000000200027311 */ /* 0x000e22000020d900 */
[----:B------:R-:W-:Y:S05]  /*7190*/  BRA `(.L_x_2947) ;  /* 0x000002a000007947 */ /* 0x000fea0003800000 */
.L_x_2959:
        /* <DEDUP_REMOVED lines=14> */
.L_x_2973:
[----:B------:R-:W-:Y:S05]  /*7280*/  BSYNC B0 ;  /* 0x0000000000007941 */ /* 0x000fea0003800000 */
.L_x_2972:
[----:B------:R-:W0:Y:S01]  /*7290*/  F2I.S64.TRUNC R2, R2 ;  /* 0x0000000200027311 */ /* 0x000e22000020d900 */
[----:B------:R-:W-:Y:S05]  /*72a0*/  BRA `(.L_x_2947) ;  /* 0x0000019000007947 */ /* 0x000fea0003800000 */
.L_x_2946:
        /* <DEDUP_REMOVED lines=21> */
.L_x_2971:
[----:B------:R0:W5:Y:S01]  /*7400*/  LDG.E R3, [R4.64+0x4] ;  /* 0x0000042404037981 */ /* 0x000162000c1e1900 */
[----:B------:R-:W-:Y:S05]  /*7410*/  BRA `(.L_x_2947) ;  /* 0x0000002000007947 */ /* 0x000fea0003800000 */
.L_x_2970:
[----:B------:R-:W-:Y:S02]  /*7420*/  UMOV UR4, URZ ;  /* 0x0000003f00047c82 */ /* 0x000fe40008000000 */
[----:B------:R-:W-:-:S04]  /*7430*/  IMAD.U32 R3, RZ, RZ, UR4 ;  /* 0x00000004ff037e24 */ /* 0x000fc8000f8e00ff */
.L_x_2947:
        /* <DEDUP_REMOVED lines=17> */
.L_x_2977:
[----:B------:R0:W-:Y:S01]  /*7550*/  STG.E.U8 [R16.64], R5 ;  /* 0x0000000510007986 */ /* 0x0001e2000c101124 */
[----:B------:R-:W-:Y:S05]  /*7560*/  BRA `(.L_x_2979) ;  /* 0x00000d3000007947 */ /* 0x000fea0003800000 */
.L_x_2976:
        /* <DEDUP_REMOVED lines=8> */
.L_x_2981:
[----:B------:R0:W-:Y:S01]  /*75f0*/  STG.E [R16.64], R5 ;  /* 0x0000000510007986 */ /* 0x0001e2000c101924 */
[----:B------:R-:W-:Y:S05]  /*7600*/  BRA `(.L_x_2979) ;  /* 0x00000c9000007947 */ /* 0x000fea0003800000 */
.L_x_2980:
[----:B------:R0:W-:Y:S01]  /*7610*/  STG.E.U16 [R16.64], R5 ;  /* 0x0000000510007986 */ /* 0x0001e2000c101524 */
[----:B------:R-:W-:Y:S05]  /*7620*/  BRA `(.L_x_2979) ;  /* 0x00000c7000007947 */ /* 0x000fea0003800000 */
.L_x_2975:
        /* <DEDUP_REMOVED lines=9> */
.L_x_2983:
[----:B------:R-:W0:Y:S02]  /*76c0*/  I2F.S16 R0, R5 ;  /* 0x0000000500007306 */ /* 0x000e240000101400 */
[----:B0-----:R-:W-:-:S05]  /*76d0*/  F2FP.PACK_AB R0, RZ, R0 ;  /* 0x00000000ff00723e */ /* 0x001fca00000000ff */
[----:B------:R0:W-:Y:S01]  /*76e0*/  STG.E.U16 [R16.64], R0 ;  /* 0x0000000010007986 */ /* 0x0001e2000c101524 */
[----:B------:R-:W-:Y:S05]  /*76f0*/  BRA `(.L_x_2979) ;  /* 0x00000ba000007947 */ /* 0x000fea0003800000 */
.L_x_2982:
        /* <DEDUP_REMOVED lines=10> */
.L_x_2985:
[----:B------:R-:W0:Y:S02]  /*77a0*/  I2F.S16 R5, R5 ;  /* 0x0000000500057306 */ /* 0x000e240000101400 */
[----:B0-----:R-:W-:-:S04]  /*77b0*/  F2FP.PACK_AB R3, RZ, R5 ;  /* 0x00000005ff03723e */ /* 0x001fc800000000ff */
[----:B------:R-:W-:-:S05]  /*77c0*/  PRMT R3, R3, 0x5410, RZ ;  /* 0x0000541003037816 */ /* 0x000fca00000000ff */
[----:B------:R0:W-:Y:S01]  /*77d0*/  STG.E [R16.64], R3 ;  /* 0x0000000310007986 */ /* 0x0001e2000c101924 */
[----:B------:R-:W-:Y:S05]  /*77e0*/  BRA `(.L_x_2979) ;  /* 0x00000ab000007947 */ /* 0x000fea0003800000 */
.L_x_2984:
[----:B------:R-:W0:Y:S02]  /*77f0*/  I2F.F64.S16 R2, R5 ;  /* 0x0000000500027312 */ /* 0x000e240000101c00 */
[----:B0-----:R0:W-:Y:S01]  /*7800*/  STG.E.64 [R16.64], R2 ;  /* 0x0000000210007986 */ /* 0x0011e2000c101b24 */
[----:B------:R-:W-:Y:S05]  /*7810*/  BRA `(.L_x_2979) ;  /* 0x00000a8000007947 */ /* 0x000fea0003800000 */
.L_x_2974:
        /* <DEDUP_REMOVED lines=10> */
.L_x_2988:
[----:B------:R-:W0:Y:S01]  /*78c0*/  I2F.F64.S16 R4, R5 ;  /* 0x0000000500047312 */ /* 0x000e220000101c00 */
[----:B------:R-:W-:-:S05]  /*78d0*/  CS2R R6, SRZ ;  /* 0x0000000000067805 */ /* 0x000fca000001ff00 */
[----:B0-----:R0:W-:Y:S01]  /*78e0*/  STG.E.128 [R16.64], R4 ;  /* 0x0000000410007986 */ /* 0x0011e2000c101d24 */
[----:B------:R-:W-:Y:S05]  /*78f0*/  BRA `(.L_x_2979) ;  /* 0x000009a000007947 */ /* 0x000fea0003800000 */
.L_x_2987:
        /* <DEDUP_REMOVED lines=21> */
.L_x_2992:
[----:B------:R-:W-:Y:S05]  /*7a50*/  BSYNC B0 ;  /* 0x0000000000007941 */ /* 0x000fea0003800000 */
.L_x_2991:
[----:B------:R-:W-:-:S05]  /*7a60*/  LOP3.LUT R3, R0, R3, RZ, 0xfc, !PT ;  /* 0x0000000300037212 */ /* 0x000fca00078efcff */
[----:B------:R0:W-:Y:S01]  /*7a70*/  STG.E.U8 [R16.64], R3 ;  /* 0x0000000310007986 */ /* 0x0001e2000c101124 */
[----:B------:R-:W-:Y:S05]  /*7a80*/  BRA `(.L_x_2979) ;  /* 0x0000081000007947 */ /* 0x000fea0003800000 */
.L_x_2990:
        /* <DEDUP_REMOVED lines=13> */
.L_x_2994:
[----:B------:R-:W-:Y:S01]  /*7b60*/  IMAD.MOV.U32 R0, RZ, RZ, 0x7f ;  /* 0x0000007fff007424 */ /* 0x000fe200078e00ff */
[----:B------:R-:W-:-:S04]  /*7b70*/  ISETP.GT.U32.AND P0, PT, R2, 0x7f800000, PT ;  /* 0x7f8000000200780c */ /* 0x000fc80003f04070 */
[----:B------:R-:W-:-:S04]  /*7b80*/  SEL R0, R0, 0x7c, P0 ;  /* 0x0000007c00007807 */ /* 0x000fc80000000000 */
.L_x_2995:
[----:B------:R-:W-:Y:S05]  /*7b90*/  BSYNC B0 ;  /* 0x0000000000007941 */ /* 0x000fea0003800000 */
.L_x_2993:
[----:B------:R-:W-:-:S04]  /*7ba0*/  LOP3.LUT R2, R5, 0x80000000, RZ, 0xc0, !PT ;  /* 0x8000000005027812 */ /* 0x000fc800078ec0ff */
[----:B------:R-:W-:-:S04]  /*7bb0*/  SHF.R.U32.HI R3, RZ, 0x18, R2 ;  /* 0x00000018ff037819 */ /* 0x000fc80000011602 */
[----:B------:R-:W-:-:S05]  /*7bc0*/  LOP3.LUT R3, R0, R3, RZ, 0xfc, !PT ;  /* 0x0000000300037212 */ /* 0x000fca00078efcff */
[----:B------:R0:W-:Y:S01]  /*7bd0*/  STG.E.U8 [R16.64], R3 ;  /* 0x0000000310007986 */ /* 0x0001e2000c101124 */
[----:B------:R-:W-:Y:S05]  /*7be0*/  BRA `(.L_x_2979) ;  /* 0x000006b000007947 */ /* 0x000fea0003800000 */
.L_x_2989:
[----:B------:R-:W0:Y:S02]  /*7bf0*/  I2F.S16 R0, R5 ;  /* 0x0000000500007306 */ /* 0x000e240000101400 */
[----:B0-----:R-:W-:-:S05]  /*7c00*/  F2FP.BF16.PACK_AB R0, RZ, R0 ;  /* 0x00000000ff00723e */ /* 0x001fca00000010ff */
[----:B------:R0:W-:Y:S01]  /*7c10*/  STG.E.U16 [R16.64], R0 ;  /* 0x0000000010007986 */ /* 0x0001e2000c101524 */
[----:B------:R-:W-:Y:S05]  /*7c20*/  BRA `(.L_x_2979) ;  /* 0x0000067000007947 */ /* 0x000fea0003800000 */
.L_x_2986:
        /* <DEDUP_REMOVED lines=10> */
.L_x_2998:
        /* <DEDUP_REMOVED lines=17> */
.L_x_3001:
[----:B------:R-:W-:-:S04]  /*7de0*/  LOP3.LUT R2, R5, 0x80000000, RZ, 0xc0, !PT ;  /* 0x8000000005027812 */ /* 0x000fc800078ec0ff */
[----:B------:R-:W-:-:S04]  /*7df0*/  SHF.R.U32.HI R3, RZ, 0x18, R2 ;  /* 0x00000018ff037819 */ /* 0x000fc80000011602 */
[----:B------:R-:W-:-:S04]  /*7e00*/  LOP3.LUT R0, R0, R3, RZ, 0xfc, !PT ;  /* 0x0000000300007212 */ /* 0x000fc800078efcff */
[----:B------:R-:W-:Y:S02]  /*7e10*/  PRMT R8, R0, 0x7610, R8 ;  /* 0x0000761000087816 */ /* 0x000fe40000000008 */
.L_x_3000:
[----:B------:R-:W-:Y:S05]  /*7e20*/  BSYNC B0 ;  /* 0x0000000000007941 */ /* 0x000fea0003800000 */
.L_x_2999:
[----:B------:R0:W-:Y:S01]  /*7e30*/  STG.E.U8 [R16.64], R8 ;  /* 0x0000000810007986 */ /* 0x0001e2000c101124 */
[----:B------:R-:W-:Y:S05]  /*7e40*/  BRA `(.L_x_2979) ;  /* 0x0000045000007947 */ /* 0x000fea0003800000 */
.L_x_2997:
        /* <DEDUP_REMOVED lines=17> */
.L_x_3004:
[----:B------:R-:W-:-:S04]  /*7f60*/  LOP3.LUT R2, R5, 0x80000000, RZ, 0xc0, !PT ;  /* 0x8000000005027812 */ /* 0x000fc800078ec0ff */
[----:B------:R-:W-:-:S04]  /*7f70*/  SHF.R.U32.HI R3, RZ, 0x18, R2 ;  /* 0x00000018ff037819 */ /* 0x000fc80000011602 */
[----:B------:R-:W-:-:S04]  /*7f80*/  LOP3.LUT R0, R0, R3, RZ, 0xfc, !PT ;  /* 0x0000000300007212 */ /* 0x000fc800078efcff */
[----:B------:R-:W-:Y:S02]  /*7f90*/  PRMT R8, R0, 0x7610, R8 ;  /* 0x0000761000087816 */ /* 0x000fe40000000008 */
.L_x_3003:
[----:B------:R-:W-:Y:S05]  /*7fa0*/  BSYNC B0 ;  /* 0x0000000000007941 */ /* 0x000fea0003800000 */
.L_x_3002:
[----:B------:R0:W-:Y:S01]  /*7fb0*/  STG.E.U8 [R16.64], R8 ;  /* 0x0000000810007986 */ /* 0x0001e2000c101124 */
[----:B------:R-:W-:Y:S05]  /*7fc0*/  BRA `(.L_x_2979) ;  /* 0x000002d000007947 */ /* 0x000fea0003800000 */
.L_x_2996:
        /* <DEDUP_REMOVED lines=22> */
.L_x_2978:
        /* <DEDUP_REMOVED lines=20> */
.L_x_3006:
[----:B------:R0:W-:Y:S01]  /*8270*/  STG.E.64 [R16.64], R2 ;  /* 0x0000000210007986 */ /* 0x0001e2000c101b24 */
[----:B------:R-:W-:Y:S05]  /*8280*/  BRA `(.L_x_2979) ;  /* 0x0000001000007947 */ /* 0x000fea0003800000 */
.L_x_3005:
[----:B------:R0:W-:Y:S02]  /*8290*/  STG.E [R16.64], R5 ;  /* 0x0000000510007986 */ /* 0x0001e4000c101924 */
.L_x_2979:
[----:B------:R-:W-:Y:S02]  /*82a0*/  IADD3 R19, R19, 0x80, RZ ;  /* 0x0000008013137810 */ /* 0x000fe40007ffe0ff */
.L_x_2874:
[----:B------:R-:W-:Y:S05]  /*82b0*/  BSYNC B6 ;  /* 0x0000000000067941 */ /* 0x000fea0003800000 */
.L_x_2873:
        /* <DEDUP_REMOVED lines=230> */
.L_x_3007:
        /* <DEDUP_REMOVED lines=19> */
.L_x_3011:
[----:B------:R-:W-:Y:S02]  /*9250*/  UMOV UR4, URZ ;  /* 0x0000003f00047c82 */ /* 0x000fe40008000000 */
[----:B------:R-:W-:Y:S01]  /*9260*/  IMAD.U32 R3, RZ, RZ, UR4 ;  /* 0x00000004ff037e24 */ /* 0x000fe2000f8e00ff */
[----:B------:R-:W-:Y:S05]  /*9270*/  BRA `(.L_x_3013) ;  /* 0x00000d3000007947 */ /* 0x000fea0003800000 */
.L_x_3010:
        /* <DEDUP_REMOVED lines=8> */
.L_x_3015:
[----:B------:R-:W2:Y:S02]  /*9300*/  LDG.E R3, [R4.64] ;  /* 0x0000002404037981 */ /* 0x000ea4000c1e1900 */
[----:B--2---:R-:W-:Y:S01]  /*9310*/  SHF.R.S32.HI R3, RZ, 0x1f, R3 ;  /* 0x0000001fff037819 */ /* 0x004fe20000011403 */
[----:B------:R-:W-:Y:S05]  /*9320*/  BRA `(.L_x_3013) ;  /* 0x00000c8000007947 */ /* 0x000fea0003800000 */
.L_x_3014:
[----:B------:R-:W2:Y:S02]  /*9330*/  LDG.E.S16 R3, [R4.64] ;  /* 0x0000002404037981 */ /* 0x000ea4000c1e1700 */
[----:B--2---:R-:W-:Y:S01]  /*9340*/  SHF.R.S32.HI R3, RZ, 0x1f, R3 ;  /* 0x0000001fff037819 */ /* 0x004fe20000011403 */
[----:B------:R-:W-:Y:S05]  /*9350*/  BRA `(.L_x_3013) ;  /* 0x00000c5000007947 */ /* 0x000fea0003800000 */
.L_x_3009:
        /* <DEDUP_REMOVED lines=9> */
.L_x_3017:
[----:B------:R-:W2:Y:S02]  /*93f0*/  LDG.E.U16 R4, [R4.64] ;  /* 0x0000002404047981 */ /* 0x000ea4000c1e1500 */
[----:B--2---:R-:W-:-:S06]  /*9400*/  HADD2.F32 R2, -RZ, R4.H0_H0 ;  /* 0x20000004ff027230 */ /* 0x004fcc0000004100 */
[----:B------:R-:W0:Y:S01]  /*9410*/  F2I.S64.TRUNC R2, R2 ;  /* 0x0000000200027311 */ /* 0x000e22000020d900 */
[----:B------:R-:W-:Y:S05]  /*9420*/  BRA `(.L_x_3013) ;  /* 0x00000b8000007947 */ /* 0x000fea0003800000 */
.L_x_3016:
        /* <DEDUP_REMOVED lines=9> */
.L_x_3019:
[----:B------:R-:W2:Y:S02]  /*94c0*/  LDG.E.U16 R4, [R4.64] ;  /* 0x0000002404047981 */ /* 0x000ea4000c1e1500 */
[----:B--2---:R-:W-:-:S06]  /*94d0*/  HADD2.F32 R2, -RZ, R4.H0_H0 ;  /* 0x20000004ff027230 */ /* 0x004fcc0000004100 */
[----:B------:R-:W0:Y:S01]  /*94e0*/  F2I.S64.TRUNC R2, R2 ;  /* 0x0000000200027311 */ /* 0x000e22000020d900 */
[----:B------:R-:W-:Y:S05]  /*94f0*/  BRA `(.L_x_3013) ;  /* 0x00000ab000007947 */ /* 0x000fea0003800000 */
.L_x_3018:
[----:B------:R-:W2:Y:S02]  /*9500*/  LDG.E.64 R2, [R4.64] ;  /* 0x0000002404027981 */ /* 0x000ea4000c1e1b00 */
[----:B--2---:R-:W0:Y:S01]  /*9510*/  F2I.S64.F64.TRUNC R2, R2 ;  /* 0x0000000200027311 */ /* 0x004e22000030d900 */
[----:B------:R-:W-:Y:S05]  /*9520*/  BRA `(.L_x_3013) ;  /* 0x00000a8000007947 */ /* 0x000fea0003800000 */
.L_x_3008:
        /* <DEDUP_REMOVED lines=11> */
.L_x_3022:
[----:B------:R-:W2:Y:S02]  /*95e0*/  LDG.E.64 R4, [R4.64] ;  /* 0x0000002404047981 */ /* 0x000ea4000c1e1b00 */
[----:B--2---:R0:W1:Y:S01]  /*95f0*/  F2I.S64.F64.TRUNC R2, R4 ;  /* 0x0000000400027311 */ /* 0x004062000030d900 */
[----:B------:R-:W-:Y:S05]  /*9600*/  BRA `(.L_x_3013) ;  /* 0x000009a000007947 */ /* 0x000fea0003800000 */
.L_x_3021:
        /* <DEDUP_REMOVED lines=27> */
.L_x_3024:
        /* <DEDUP_REMOVED lines=14> */
.L_x_3023:
[----:B------:R-:W2:Y:S02]  /*98a0*/  LDG.E.U16 R2, [R4.64] ;  /* 0x0000002404027981 */ /* 0x000ea4000c1e1500 */
[----:B--2---:R-:W-:-:S06]  /*98b0*/  PRMT R2, RZ, 0x5410, R2 ;  /* 0x00005410ff027816 */ /* 0x004fcc0000000002 */
[----:B------:R-:W0:Y:S01]  /*98c0*/  F2I.S64.TRUNC R2, R2 ;  /* 0x0000000200027311 */ /* 0x000e22000020d900 */
[----:B------:R-:W-:Y:S05]  /*98d0*/  BRA `(.L_x_3013) ;  /* 0x000006d000007947 */ /* 0x000fea0003800000 */
.L_x_3020:
        /* <DEDUP_REMOVED lines=11> */
.L_x_3027:
        /* <DEDUP_REMOVED lines=21> */
.L_x_3031:
[----:B------:R-:W-:Y:S05]  /*9ae0*/  BSYNC B1 ;  /* 0x0000000000017941 */ /* 0x000fea0003800000 */
.L_x_3030:
[----:B------:R-:W-:Y:S01]  /*9af0*/  IMAD.SHL.U32 R2, R2, 0x100000, RZ ;  /* 0x0010000002027824 */ /* 0x000fe200078e00ff */
[----:B------:R-:W-:-:S04]  /*9b00*/  LEA R3, R0, 0x3b800000, 0x17 ;  /* 0x3b80000000037811 */ /* 0x000fc800078eb8ff */
[----:B------:R-:W-:Y:S02]  /*9b10*/  LOP3.LUT R2, R3, R2, R4, 0xfe, !PT ;  /* 0x0000000203027212 */ /* 0x000fe400078efe04 */
.L_x_3029:
[----:B------:R-:W-:Y:S05]  /*9b20*/  BSYNC B0 ;  /* 0x0000000000007941 */ /* 0x000fea0003800000 */
.L_x_3028:
[----:B------:R-:W0:Y:S01]  /*9b30*/  F2I.S64.TRUNC R2, R2 ;  /* 0x0000000200027311 */ /* 0x000e22000020d900 */
[----:B------:R-:W-:Y:S05]  /*9b40*/  BRA `(.L_x_3013) ;  /* 0x0000046000007947 */ /* 0x000fea0003800000 */
.L_x_3026:
        /* <DEDUP_REMOVED lines=21> */
.L_x_3035:
[----:B------:R-:W-:Y:S05]  /*9ca0*/  BSYNC B1 ;  /* 0x0000000000017941 */ /* 0x000fea0003800000 */
.L_x_3034:
[----:B------:R-:W-:Y:S01]  /*9cb0*/  IMAD.SHL.U32 R2, R2, 0x200000, RZ ;  /* 0x0020000002027824 */ /* 0x000fe200078e00ff */
[----:B------:R-:W-:-:S04]  /*9cc0*/  LEA R3, R0, 0x37800000, 0x17 ;  /* 0x3780000000037811 */ /* 0x000fc800078eb8ff */
[----:B------:R-:W-:Y:S02]  /*9cd0*/  LOP3.LUT R2, R3, R2, R4, 0xfe, !PT ;  /* 0x0000000203027212 */ /* 0x000fe400078efe04 */
.L_x_3033:
[----:B------:R-:W-:Y:S05]  /*9ce0*/  BSYNC B0 ;  /* 0x0000000000007941 */ /* 0x000fea0003800000 */
.L_x_3032:
[----:B------:R-:W0:Y:S01]  /*9cf0*/  F2I.S64.TRUNC R2, R2 ;  /* 0x0000000200027311 */ /* 0x000e22000020d900 */
[----:B------:R-:W-:Y:S05]  /*9d00*/  BRA `(.L_x_3013) ;  /* 0x000002a000007947 */ /* 0x000fea0003800000 */
.L_x_3025:
        /* <DEDUP_REMOVED lines=14> */
.L_x_3039:
[----:B------:R-:W-:Y:S05]  /*9df0*/  BSYNC B0 ;  /* 0x0000000000007941 */ /* 0x000fea0003800000 */
.L_x_3038:
[----:B------:R-:W0:Y:S01]  /*9e00*/  F2I.S64.TRUNC R2, R2 ;  /* 0x0000000200027311 */ /* 0x000e22000020d900 */
[----:B------:R-:W-:Y:S05]  /*9e10*/  BRA `(.L_x_3013) ;  /* 0x0000019000007947 */ /* 0x000fea0003800000 */
.L_x_3012:
        /* <DEDUP_REMOVED lines=21> */
.L_x_3037:
[----:B------:R0:W5:Y:S01]  /*9f70*/  LDG.E R3, [R4.64+0x4] ;  /* 0x0000042404037981 */ /* 0x000162000c1e1900 */
[----:B------:R-:W-:Y:S05]  /*9f80*/  BRA `(.L_x_3013) ;  /* 0x0000002000007947 */ /* 0x000fea0003800000 */
.L_x_3036:
[----:B------:R-:W-:Y:S02]  /*9f90*/  UMOV UR4, URZ ;  /* 0x0000003f00047c82 */ /* 0x000fe40008000000 */
[----:B------:R-:W-:-:S04]  /*9fa0*/  IMAD.U32 R3, RZ, RZ, UR4 ;  /* 0x00000004ff037e24 */ /* 0x000fc8000f8e00ff */
.L_x_3013:
        /* <DEDUP_REMOVED lines=17> */
.L_x_3043:
[----:B------:R-:W-:Y:S01]  /*a0c0*/  STG.E.U8 [R16.64], R5 ;  /* 0x0000000510007986 */ /* 0x000fe2000c101124 */
[----:B------:R-:W-:Y:S05]  /*a0d0*/  EXIT ;  /* 0x000000000000794d */ /* 0x000fea0003800000 */
.L_x_3042:
[----:B------:R-:W-:-:S13]  /*a0e0*/  ISETP.NE.AND P0, PT, R0, 0x2, PT ;  /* 0x000000020000780c */ /* 0x000fda0003f05270 */
[----:B------:R-:W-:Y:S05]  /*a0f0*/  @!P0 BRA `(.L_x_3045) ;  /* 0x0000008000008947 */ /* 0x000fea0003800000 */
[----:B------:R-:W-:-:S13]  /*a100*/  ISETP.NE.AND P0, PT, R0, 0x3, PT ;  /* 0x000000030000780c */ /* 0x000fda0003f05270 */
[----:B------:R-:W-:Y:S05]  /*a110*/  @!P0 BRA `(.L_x_3046) ;  /* 0x0000004000008947 */ /* 0x000fea0003800000 */
[----:B------:R-:W-:-:S13]  /*a120*/  ISETP.NE.AND P0, PT, R0, 0x4, PT ;  /* 0x000000040000780c */ /* 0x000fda0003f05270 */
[----:B------:R-:W-:Y:S05]  /*a130*/  @P0 BRA `(.L_x_3044) ;  /* 0x00000b6000000947 */ /* 0x000fea0003800000 */
[----:B------:R-:W-:Y:S01]  /*a140*/  STG.E.64 [R16.64], R2 ;  /* 0x0000000210007986 */ /* 0x000fe2000c101b24 */
[----:B------:R-:W-:Y:S05]  /*a150*/  EXIT ;  /* 0x000000000000794d */ /* 0x000fea0003800000 */
.L_x_3046:
[----:B------:R-:W-:Y:S01]  /*a160*/  STG.E [R16.64], R5 ;  /* 0x0000000510007986 */ /* 0x000fe2000c101924 */
[----:B------:R-:W-:Y:S05]  /*a170*/  EXIT ;  /* 0x000000000000794d */ /* 0x000fea0003800000 */
.L_x_3045:
[----:B------:R-:W-:Y:S01]  /*a180*/  STG.E.U16 [R16.64], R5 ;  /* 0x0000000510007986 */ /* 0x000fe2000c101524 */
[----:B------:R-:W-:Y:S05]  /*a190*/  EXIT ;  /* 0x000000000000794d */ /* 0x000fea0003800000 */
.L_x_3041:
        /* <DEDUP_REMOVED lines=9> */
.L_x_3048:
[----:B------:R-:W0:Y:S02]  /*a230*/  I2F.S16 R0, R5 ;  /* 0x0000000500007306 */ /* 0x000e240000101400 */
[----:B0-----:R-:W-:-:S05]  /*a240*/  F2FP.PACK_AB R0, RZ, R0 ;  /* 0x00000000ff00723e */ /* 0x001fca00000000ff */
[----:B------:R-:W-:Y:S01]  /*a250*/  STG.E.U16 [R16.64], R0 ;  /* 0x0000000010007986 */ /* 0x000fe2000c101524 */
[----:B------:R-:W-:Y:S05]  /*a260*/  EXIT ;  /* 0x000000000000794d */ /* 0x000fea0003800000 */
.L_x_3047:
        /* <DEDUP_REMOVED lines=10> */
.L_x_3050:
[----:B------:R-:W0:Y:S02]  /*a310*/  I2F.S16 R5, R5 ;  /* 0x0000000500057306 */ /* 0x000e240000101400 */
[----:B0-----:R-:W-:-:S04]  /*a320*/  F2FP.PACK_AB R3, RZ, R5 ;  /* 0x00000005ff03723e */ /* 0x001fc800000000ff */
[----:B------:R-:W-:-:S05]  /*a330*/  PRMT R3, R3, 0x5410, RZ ;  /* 0x0000541003037816 */ /* 0x000fca00000000ff */
[----:B------:R-:W-:Y:S01]  /*a340*/  STG.E [R16.64], R3 ;  /* 0x0000000310007986 */ /* 0x000fe2000c101924 */
[----:B------:R-:W-:Y:S05]  /*a350*/  EXIT ;  /* 0x000000000000794d */ /* 0x000fea0003800000 */
.L_x_3049:
[----:B------:R-:W0:Y:S02]  /*a360*/  I2F.F64.S16 R2, R5 ;  /* 0x0000000500027312 */ /* 0x000e240000101c00 */
[----:B0-----:R-:W-:Y:S01]  /*a370*/  STG.E.64 [R16.64], R2 ;  /* 0x0000000210007986 */ /* 0x001fe2000c101b24 */
[----:B------:R-:W-:Y:S05]  /*a380*/  EXIT ;  /* 0x000000000000794d */ /* 0x000fea0003800000 */
.L_x_3040:
        /* <DEDUP_REMOVED lines=10> */
.L_x_3053:
[----:B------:R-:W0:Y:S01]  /*a430*/  I2F.F64.S16 R4, R5 ;  /* 0x0000000500047312 */ /* 0x000e220000101c00 */
[----:B------:R-:W-:-:S05]  /*a440*/  CS2R R6, SRZ ;  /* 0x0000000000067805 */ /* 0x000fca000001ff00 */
[----:B0-----:R-:W-:Y:S01]  /*a450*/  STG.E.128 [R16.64], R4 ;  /* 0x0000000410007986 */ /* 0x001fe2000c101d24 */
[----:B------:R-:W-:Y:S05]  /*a460*/  EXIT ;  /* 0x000000000000794d */ /* 0x000fea0003800000 */
.L_x_3052:
        /* <DEDUP_REMOVED lines=21> */
.L_x_3057:
[----:B------:R-:W-:Y:S05]  /*a5c0*/  BSYNC B0 ;  /* 0x0000000000007941 */ /* 0x000fea0003800000 */
.L_x_3056:
[----:B------:R-:W-:-:S05]  /*a5d0*/  LOP3.LUT R3, R0, R3, RZ, 0xfc, !PT ;  /* 0x0000000300037212 */ /* 0x000fca00078efcff */
[----:B------:R-:W-:Y:S01]  /*a5e0*/  STG.E.U8 [R16.64], R3 ;  /* 0x0000000310007986 */ /* 0x000fe2000c101124 */
[----:B------:R-:W-:Y:S05]  /*a5f0*/  EXIT ;  /* 0x000000000000794d */ /* 0x000fea0003800000 */
.L_x_3055:
        /* <DEDUP_REMOVED lines=13> */
.L_x_3059:
[----:B------:R-:W-:Y:S01]  /*a6d0*/  IMAD.MOV.U32 R0, RZ, RZ, 0x7f ;  /* 0x0000007fff007424 */ /* 0x000fe200078e00ff */
[----:B------:R-:W-:-:S04]  /*a6e0*/  ISETP.GT.U32.AND P0, PT, R2, 0x7f800000, PT ;  /* 0x7f8000000200780c */ /* 0x000fc80003f04070 */
[----:B------:R-:W-:-:S04]  /*a6f0*/  SEL R0, R0, 0x7c, P0 ;  /* 0x0000007c00007807 */ /* 0x000fc80000000000 */
.L_x_3060:
[----:B------:R-:W-:Y:S05]  /*a700*/  BSYNC B0 ;  /* 0x0000000000007941 */ /* 0x000fea0003800000 */
.L_x_3058:
[----:B------:R-:W-:-:S04]  /*a710*/  LOP3.LUT R2, R5, 0x80000000, RZ, 0xc0, !PT ;  /* 0x8000000005027812 */ /* 0x000fc800078ec0ff */
[----:B------:R-:W-:-:S04]  /*a720*/  SHF.R.U32.HI R3, RZ, 0x18, R2 ;  /* 0x00000018ff037819 */ /* 0x000fc80000011602 */
[----:B------:R-:W-:-:S05]  /*a730*/  LOP3.LUT R3, R0, R3, RZ, 0xfc, !PT ;  /* 0x0000000300037212 */ /* 0x000fca00078efcff */
[----:B------:R-:W-:Y:S01]  /*a740*/  STG.E.U8 [R16.64], R3 ;  /* 0x0000000310007986 */ /* 0x000fe2000c101124 */
[----:B------:R-:W-:Y:S05]  /*a750*/  EXIT ;  /* 0x000000000000794d */ /* 0x000fea0003800000 */
.L_x_3054:
[----:B------:R-:W0:Y:S02]  /*a760*/  I2F.S16 R0, R5 ;  /* 0x0000000500007306 */ /* 0x000e240000101400 */
[----:B0-----:R-:W-:-:S05]  /*a770*/  F2FP.BF16.PACK_AB R0, RZ, R0 ;  /* 0x00000000ff00723e */ /* 0x001fca00000010ff */
[----:B------:R-:W-:Y:S01]  /*a780*/  STG.E.U16 [R16.64], R0 ;  /* 0x0000000010007986 */ /* 0x000fe2000c101524 */
[----:B------:R-:W-:Y:S05]  /*a790*/  EXIT ;  /* 0x000000000000794d */ /* 0x000fea0003800000 */
.L_x_3051:
        /* <DEDUP_REMOVED lines=10> */
.L_x_3063:
        /* <DEDUP_REMOVED lines=17> */
.L_x_3066:
[----:B------:R-:W-:-:S04]  /*a950*/  LOP3.LUT R2, R5, 0x80000000, RZ, 0xc0, !PT ;  /* 0x8000000005027812 */ /* 0x000fc800078ec0ff */
[----:B------:R-:W-:-:S04]  /*a960*/  SHF.R.U32.HI R3, RZ, 0x18, R2 ;  /* 0x00000018ff037819 */ /* 0x000fc80000011602 */
[----:B------:R-:W-:-:S04]  /*a970*/  LOP3.LUT R0, R0, R3, RZ, 0xfc, !PT ;  /* 0x0000000300007212 */ /* 0x000fc800078efcff */
[----:B------:R-:W-:Y:S02]  /*a980*/  PRMT R8, R0, 0x7610, R8 ;  /* 0x0000761000087816 */ /* 0x000fe40000000008 */
.L_x_3065:
[----:B------:R-:W-:Y:S05]  /*a990*/  BSYNC B0 ;  /* 0x0000000000007941 */ /* 0x000fea0003800000 */
.L_x_3064:
[----:B------:R-:W-:Y:S01]  /*a9a0*/  STG.E.U8 [R16.64], R8 ;  /* 0x0000000810007986 */ /* 0x000fe2000c101124 */
[----:B------:R-:W-:Y:S05]  /*a9b0*/  EXIT ;  /* 0x000000000000794d */ /* 0x000fea0003800000 */
.L_x_3062:
        /* <DEDUP_REMOVED lines=17> */
.L_x_3069:
[----:B------:R-:W-:-:S04]  /*aad0*/  LOP3.LUT R2, R5, 0x80000000, RZ, 0xc0, !PT ;  /* 0x8000000005027812 */ /* 0x000fc800078ec0ff */
[----:B------:R-:W-:-:S04]  /*aae0*/  SHF.R.U32.HI R3, RZ, 0x18, R2 ;  /* 0x00000018ff037819 */ /* 0x000fc80000011602 */
[----:B------:R-:W-:-:S04]  /*aaf0*/  LOP3.LUT R0, R0, R3, RZ, 0xfc, !PT ;  /* 0x0000000300007212 */ /* 0x000fc800078efcff */
[----:B------:R-:W-:Y:S02]  /*ab00*/  PRMT R8, R0, 0x7610, R8 ;  /* 0x0000761000087816 */ /* 0x000fe40000000008 */
.L_x_3068:
[----:B------:R-:W-:Y:S05]  /*ab10*/  BSYNC B0 ;  /* 0x0000000000007941 */ /* 0x000fea0003800000 */
.L_x_3067:
[----:B------:R-:W-:Y:S01]  /*ab20*/  STG.E.U8 [R16.64], R8 ;  /* 0x0000000810007986 */ /* 0x000fe2000c101124 */
[----:B------:R-:W-:Y:S05]  /*ab30*/  EXIT ;  /* 0x000000000000794d */ /* 0x000fea0003800000 */
.L_x_3061:
        /* <DEDUP_REMOVED lines=22> */
.L_x_3044:
        /* <DEDUP_REMOVED lines=20> */
.L_x_3071:
[----:B------:R-:W-:Y:S01]  /*ade0*/  STG.E.64 [R16.64], R2 ;  /* 0x0000000210007986 */ /* 0x000fe2000c101b24 */
[----:B------:R-:W-:Y:S05]  /*adf0*/  EXIT ;  /* 0x000000000000794d */ /* 0x000fea0003800000 */
.L_x_3070:
[----:B------:R-:W-:Y:S01]  /*ae00*/  STG.E [R16.64], R5 ;  /* 0x0000000510007986 */ /* 0x000fe2000c101924 */
[----:B------:R-:W-:Y:S05]  /*ae10*/  EXIT ;  /* 0x000000000000794d */ /* 0x000fea0003800000 */
.L_x_3072:
        /* <DEDUP_REMOVED lines=14> */
.L_x_22337:


//--------------------- .text._ZN2at6native27unrolled_elementwise_kernelIZZZNS0_19signbit_kernel_cudaERNS_18TensorIteratorBaseEENKUlvE_clEvENKUlvE2_clEvEUllE_St5arrayIPcLm2EELi4E23TrivialOffsetCalculatorILi1EjESB_NS0_6memory12LoadWithCastILi1EEENSC_13StoreWithCastILi1EEEEEviT_T0_T2_T3_T4_T5_ --------------------------
	.section	.text._ZN2at6native27unrolled_elementwise_kernelIZZZNS0_19signbit_kernel_cudaERNS_18TensorIteratorBaseEENKUlvE_clEvENKUlvE2_clEvEUllE_St5arrayIPcLm2EELi4E23TrivialOffsetCalculatorILi1EjESB_NS0_6memory12LoadWithCastILi1EEENSC_13StoreWithCastILi1EEEEEviT_T0_T2_T3_T4_T5_,"ax",@progbits
	.sectioninfo	@"SHI_REGISTERS=32"
	.align	128
        .global         _ZN2at6native27unrolled_elementwise_kernelIZZZNS0_19signbit_kernel_cudaERNS_18TensorIteratorBaseEENKUlvE_clEvENKUlvE2_clEvEUllE_St5arrayIPcLm2EELi4E23TrivialOffsetCalculatorILi1EjESB_NS0_6memory12LoadWithCastILi1EEENSC_13StoreWithCastILi1EEEEEviT_T0_T2_T3_T4_T5_
        .type           _ZN2at6native27unrolled_elementwise_kernelIZZZNS0_19signbit_kernel_cudaERNS_18TensorIteratorBaseEENKUlvE_clEvENKUlvE2_clEvEUllE_St5arrayIPcLm2EELi4E23TrivialOffsetCalculatorILi1EjESB_NS0_6memory12LoadWithCastILi1EEENSC_13StoreWithCastILi1EEEEEviT_T0_T2_T3_T4_T5_,@function
        .size           _ZN2at6native27unrolled_elementwise_kernelIZZZNS0_19signbit_kernel_cudaERNS_18TensorIteratorBaseEENKUlvE_clEvENKUlvE2_clEvEUllE_St5arrayIPcLm2EELi4E23TrivialOffsetCalculatorILi1EjESB_NS0_6memory12LoadWithCastILi1EEENSC_13StoreWithCastILi1EEEEEviT_T0_T2_T3_T4_T5_,(.L_x_22338 - _ZN2at6native27unrolled_elementwise_kernelIZZZNS0_19signbit_kernel_cudaERNS_18TensorIteratorBaseEENKUlvE_clEvENKUlvE2_clEvEUllE_St5arrayIPcLm2EELi4E23TrivialOffsetCalculatorILi1EjESB_NS0_6memory12LoadWithCastILi1EEENSC_13StoreWithCastILi1EEEEEviT_T0_T2_T3_T4_T5_)
        .other          _ZN2at6native27unrolled_elementwise_kernelIZZZNS0_19signbit_kernel_cudaERNS_18TensorIteratorBaseEENKUlvE_clEvENKUlvE2_clEvEUllE_St5arrayIPcLm2EELi4E23TrivialOffsetCalculatorILi1EjESB_NS0_6memory12LoadWithCastILi1EEENSC_13StoreWithCastILi1EEEEEviT_T0_T2_T3_T4_T5_,@"STO_CUDA_ENTRY STV_DEFAULT"
_ZN2at6native27unrolled_elementwise_kernelIZZZNS0_19signbit_kernel_cudaERNS_18TensorIteratorBaseEENKUlvE_clEvENKUlvE2_clEvEUllE_St5arrayIPcLm2EELi4E23TrivialOffsetCalculatorILi1EjESB_NS0_6memory12LoadWithCastILi1EEENSC_13StoreWithCastILi1EEEEEviT_T0_T2_T3_T4_T5_:
.text._ZN2at6native27unrolled_elementwise_kernelIZZZNS0_19signbit_kernel_cudaERNS_18TensorIteratorBaseEENKUlvE_clEvENKUlvE2_clEvEUllE_St5arrayIPcLm2EELi4E23TrivialOffsetCalculatorILi1EjESB_NS0_6memory12LoadWithCastILi1EEENSC_13StoreWithCastILi1EEEEEviT_T0_T2_T3_T4_T5_:
        /* <DEDUP_REMOVED lines=30> */
.L_x_3078:
[----:B------:R-:W-:Y:S02]  /*01e0*/  UMOV UR4, URZ ;  /* 0x0000003f00047c82 */ /* 0x000fe40008000000 */
[----:B------:R-:W-:Y:S01]  /*01f0*/  IMAD.U32 R23, RZ, RZ, UR4 ;  /* 0x00000004ff177e24 */ /* 0x000fe2000f8e00ff */
[----:B------:R-:W-:Y:S05]  /*0200*/  BRA `(.L_x_3080) ;  /* 0x00000d4000007947 */ /* 0x000fea0003800000 */
.L_x_3077:
        /* <DEDUP_REMOVED lines=8> */
.L_x_3082:
[----:B------:R-:W2:Y:S02]  /*0290*/  LDG.E R2, [R2.64] ;  /* 0x0000002402027981 */ /* 0x000ea4000c1e1900 */
[----:B--2---:R-:W-:Y:S01]  /*02a0*/  SHF.R.S32.HI R23, RZ, 0x1f, R2 ;  /* 0x0000001fff177819 */ /* 0x004fe20000011402 */
[----:B------:R-:W-:Y:S05]  /*02b0*/  BRA `(.L_x_3080) ;  /* 0x00000c9000007947 */ /* 0x000fea0003800000 */
.L_x_3081:
[----:B------:R-:W2:Y:S02]  /*02c0*/  LDG.E.S16 R2, [R2.64] ;  /* 0x0000002402027981 */ /* 0x000ea4000c1e1700 */
[----:B--2---:R-:W-:Y:S01]  /*02d0*/  SHF.R.S32.HI R23, RZ, 0x1f, R2 ;  /* 0x0000001fff177819 */ /* 0x004fe20000011402 */
[----:B------:R-:W-:Y:S05]  /*02e0*/  BRA `(.L_x_3080) ;  /* 0x00000c6000007947 */ /* 0x000fea0003800000 */
.L_x_3076:
        /* <DEDUP_REMOVED lines=9> */
.L_x_3084:
[----:B------:R-:W2:Y:S02]  /*0380*/  LDG.E.U16 R2, [R2.64] ;  /* 0x0000002402027981 */ /* 0x000ea4000c1e1500 */
[----:B--2---:R-:W-:-:S06]  /*0390*/  HADD2.F32 R22, -RZ, R2.H0_H0 ;  /* 0x20000002ff167230 */ /* 0x004fcc0000004100 */
[----:B------:R-:W0:Y:S01]  /*03a0*/  F2I.S64.TRUNC R22, R22 ;  /* 0x0000001600167311 */ /* 0x000e22000020d900 */
[----:B------:R-:W-:Y:S05]  /*03b0*/  BRA `(.L_x_3080) ;  /* 0x00000b9000007947 */ /* 0x000fea0003800000 */
.L_x_3083:
        /* <DEDUP_REMOVED lines=9> */
.L_x_3086:
[----:B------:R-:W2:Y:S02]  /*0450*/  LDG.E.U16 R2, [R2.64] ;  /* 0x0000002402027981 */ /* 0x000ea4000c1e1500 */
[----:B--2---:R-:W-:-:S06]  /*0460*/  HADD2.F32 R22, -RZ, R2.H0_H0 ;  /* 0x20000002ff167230 */ /* 0x004fcc0000004100 */
[----:B------:R-:W0:Y:S01]  /*0470*/  F2I.S64.TRUNC R22, R22 ;  /* 0x0000001600167311 */ /* 0x000e22000020d900 */
[----:B------:R-:W-:Y:S05]  /*0480*/  BRA `(.L_x_3080) ;  /* 0x00000ac000007947 */ /* 0x000fea0003800000 */
.L_x_3085:
[----:B------:R-:W2:Y:S02]  /*0490*/  LDG.E.64 R2, [R2.64] ;  /* 0x0000002402027981 */ /* 0x000ea4000c1e1b00 */
[----:B--2---:R0:W1:Y:S01]  /*04a0*/  F2I.S64.F64.TRUNC R22, R2 ;  /* 0x0000000200167311 */ /* 0x004062000030d900 */
[----:B------:R-:W-:Y:S05]  /*04b0*/  BRA `(.L_x_3080) ;  /* 0x00000a9000007947 */ /* 0x000fea0003800000 */
.L_x_3075:
        /* <DEDUP_REMOVED lines=11> */
.L_x_3089:
[----:B------:R-:W2:Y:S02]  /*0570*/  LDG.E.64 R2, [R2.64] ;  /* 0x0000002402027981 */ /* 0x000ea4000c1e1b00 */
[----:B--2---:R0:W1:Y:S01]  /*0580*/  F2I.S64.F64.TRUNC R22, R2 ;  /* 0x0000000200167311 */ /* 0x004062000030d900 */
[----:B------:R-:W-:Y:S05]  /*0590*/  BRA `(.L_x_3080) ;  /* 0x000009b000007947 */ /* 0x000fea0003800000 */
.L_x_3088:
        /* <DEDUP_REMOVED lines=25> */
[----:B------:R0:W1:Y:S01]  /*0730*/  F2I.S64.TRUNC R22, R5 ;  /* 0x0000000500167311 */ /* 0x000062000020d900 */
[----:B------:R-:W-:Y:S05]  /*0740*/  BRA `(.L_x_3080) ;  /* 0x0000080000007947 */ /* 0x000fea0003800000 */
.L_x_3091:
        /* <DEDUP_REMOVED lines=13> */
[----:B------:R0:W1:Y:S01]  /*0820*/  F2I.S64.TRUNC R22, R3 ;  /* 0x0000000300167311 */ /* 0x000062000020d900 */
[----:B------:R-:W-:Y:S05]  /*0830*/  BRA `(.L_x_3080) ;  /* 0x0000071000007947 */ /* 0x000fea0003800000 */
.L_x_3090:
[----:B------:R-:W2:Y:S02]  /*0840*/  LDG.E.U16 R22, [R2.64] ;  /* 0x0000002402167981 */ /* 0x000ea4000c1e1500 */
[----:B--2---:R-:W-:-:S06]  /*0850*/  PRMT R22, RZ, 0x5410, R22 ;  /* 0x00005410ff167816 */ /* 0x004fcc0000000016 */
[----:B------:R-:W0:Y:S01]  /*0860*/  F2I.S64.TRUNC R22, R22 ;  /* 0x0000001600167311 */ /* 0x000e22000020d900 */
[----:B------:R-:W-:Y:S05]  /*0870*/  BRA `(.L_x_3080) ;  /* 0x000006d000007947 */ /* 0x000fea0003800000 */
.L_x_3087:
        /* <DEDUP_REMOVED lines=11> */
.L_x_3094:
        /* <DEDUP_REMOVED lines=21> */
.L_x_3098:
[----:B------:R-:W-:Y:S05]  /*0a80*/  BSYNC B1 ;  /* 0x0000000000017941 */ /* 0x000fea0003800000 */
.L_x_3097:
[----:B------:R-:W-:Y:S01]  /*0a90*/  IMAD.SHL.U32 R2, R2, 0x100000, RZ ;  /* 0x0010000002027824 */ /* 0x000fe200078e00ff */
[----:B------:R-:W-:-:S04]  /*0aa0*/  LEA R3, R0, 0x3b800000, 0x17 ;  /* 0x3b80000000037811 */ /* 0x000fc800078eb8ff */
[----:B------:R-:W-:Y:S02]  /*0ab0*/  LOP3.LUT R22, R3, R2, R22, 0xfe, !PT ;  /* 0x0000000203167212 */ /* 0x000fe400078efe16 */
.L_x_3096:
[----:B------:R-:W-:Y:S05]  /*0ac0*/  BSYNC B0 ;  /* 0x0000000000007941 */ /* 0x000fea0003800000 */
.L_x_3095:
[----:B------:R-:W0:Y:S01]  /*0ad0*/  F2I.S64.TRUNC R22, R22 ;  /* 0x0000001600167311 */ /* 0x000e22000020d900 */
[----:B------:R-:W-:Y:S05]  /*0ae0*/  BRA `(.L_x_3080) ;  /* 0x0000046000007947 */ /* 0x000fea0003800000 */
.L_x_3093:
        /* <DEDUP_REMOVED lines=21> */
.L_x_3102:
[----:B------:R-:W-:Y:S05]  /*0c40*/  BSYNC B1 ;  /* 0x0000000000017941 */ /* 0x000fea0003800000 */
.L_x_3101:
[----:B------:R-:W-:Y:S01]  /*0c50*/  IMAD.SHL.U32 R2, R2, 0x200000, RZ ;  /* 0x0020000002027824 */ /* 0x000fe200078e00ff */
[----:B------:R-:W-:-:S04]  /*0c60*/  LEA R3, R0, 0x37800000, 0x17 ;  /* 0x3780000000037811 */ /* 0x000fc800078eb8ff */
[----:B------:R-:W-:Y:S02]  /*0c70*/  LOP3.LUT R22, R3, R2, R22, 0xfe, !PT ;  /* 0x0000000203167212 */ /* 0x000fe400078efe16 */
.L_x_3100:
[----:B------:R-:W-:Y:S05]  /*0c80*/  BSYNC B0 ;  /* 0x0000000000007941 */ /* 0x000fea0003800000 */
.L_x_3099:
[----:B------:R-:W0:Y:S01]  /*0c90*/  F2I.S64.TRUNC R22, R22 ;  /* 0x0000001600167311 */ /* 0x000e22000020d900 */
[----:B------:R-:W-:Y:S05]  /*0ca0*/  BRA `(.L_x_3080) ;  /* 0x000002a000007947 */ /* 0x000fea0003800000 */
.L_x_3092:
        /* <DEDUP_REMOVED lines=14> */
.L_x_3106:
[----:B------:R-:W-:Y:S05]  /*0d90*/  BSYNC B0 ;  /* 0x0000000000007941 */ /* 0x000fea0003800000 */
.L_x_3105:
[----:B------:R-:W0:Y:S01]  /*0da0*/  F2I.S64.TRUNC R22, R22 ;  /* 0x0000001600167311 */ /* 0x000e22000020d900 */
[----:B------:R-:W-:Y:S05]  /*0db0*/  BRA `(.L_x_3080) ;  /* 0x0000019000007947 */ /* 0x000fea0003800000 */
.L_x_3079:
        /* <DEDUP_REMOVED lines=21> */
.L_x_3104:
[----:B------:R0:W5:Y:S01]  /*0f10*/  LDG.E R23, [R2.64+0x4] ;  /* 0x0000042402177981 */ /* 0x000162000c1e1900 */
[----:B------:R-:W-:Y:S05]  /*0f20*/  BRA `(.L_x_3080) ;  /* 0x0000002000007947 */ /* 0x000fea0003800000 */
.L_x_3103:
[----:B------:R-:W-:Y:S02]  /*0f30*/  UMOV UR4, URZ ;  /* 0x0000003f00047c82 */ /* 0x000fe40008000000 */
[----:B------:R-:W-:Y:S02]  /*0f40*/  IMAD.U32 R23, RZ, RZ, UR4 ;  /* 0x00000004ff177e24 */ /* 0x000fe4000f8e00ff */
.L_x_3080:
[----:B------:R-:W2:Y:S02]  /*0f50*/  S2R R19, SR_TID.X ;  /* 0x0000000000137919 */ /* 0x000ea40000002100 */
[----:B--2---:R-:W-:-:S03]  /*0f60*/  IADD3 R19, R19, 0x80, RZ ;  /* 0x0000008013137810 */ /* 0x004fc60007ffe0ff */
.L_x_3074:
[----:B-1----:R-:W-:Y:S05]  /*0f70*/  BSYNC B6 ;  /* 0x0000000000067941 */ /* 0x002fea0003800000 */
.L_x_3073:
        /* <DEDUP_REMOVED lines=22> */
.L_x_3112:
[----:B------:R-:W-:Y:S02]  /*10e0*/  UMOV UR4, URZ ;  /* 0x0000003f00047c82 */ /* 0x000fe40008000000 */
[----:B------:R-:W-:Y:S01]  /*10f0*/  IMAD.U32 R27, RZ, RZ, UR4 ;  /* 0x00000004ff1b7e24 */ /* 0x000fe2000f8e00ff */
[----:B------:R-:W-:Y:S05]  /*1100*/  BRA `(.L_x_3114) ;  /* 0x00000d3000007947 */ /* 0x000fea0003800000 */
.L_x_3111:
        /* <DEDUP_REMOVED lines=8> */
.L_x_3116:
[----:B------:R-:W2:Y:S02]  /*1190*/  LDG.E R2, [R2.64] ;  /* 0x0000002402027981 */ /* 0x000ea4000c1e1900 */
[----:B--2---:R-:W-:Y:S01]  /*11a0*/  SHF.R.S32.HI R27, RZ, 0x1f, R2 ;  /* 0x0000001fff1b7819 */ /* 0x004fe20000011402 */
[----:B------:R-:W-:Y:S05]  /*11b0*/  BRA `(.L_x_3114) ;  /* 0x00000c8000007947 */ /* 0x000fea0003800000 */
.L_x_3115:
[----:B------:R-:W2:Y:S02]  /*11c0*/  LDG.E.S16 R2, [R2.64] ;  /* 0x0000002402027981 */ /* 0x000ea4000c1e1700 */
[----:B--2---:R-:W-:Y:S01]  /*11d0*/  SHF.R.S32.HI R27, RZ, 0x1f, R2 ;  /* 0x0000001fff1b7819 */ /* 0x004fe20000011402 */
[----:B------:R-:W-:Y:S05]  /*11e0*/  BRA `(.L_x_3114) ;  /* 0x00000c5000007947 */ /* 0x000fea0003800000 */
.L_x_3110:
        /* <DEDUP_REMOVED lines=9> */
.L_x_3118:
[----:B------:R-:W2:Y:S02]  /*1280*/  LDG.E.U16 R2, [R2.64] ;  /* 0x0000002402027981 */ /* 0x000ea4000c1e1500 */
[----:B--2---:R-:W-:-:S06]  /*1290*/  HADD2.F32 R26, -RZ, R2.H0_H0 ;  /* 0x20000002ff1a7230 */ /* 0x004fcc0000004100 */
[----:B------:R-:W0:Y:S01]  /*12a0*/  F2I.S64.TRUNC R26, R26 ;  /* 0x0000001a001a7311 */ /* 0x000e22000020d900 */
[----:B------:R-:W-:Y:S05]  /*12b0*/  BRA `(.L_x_3114) ;  /* 0x00000b8000007947 */ /* 0x000fea0003800000 */
.L_x_3117:
        /* <DEDUP_REMOVED lines=9> */
.L_x_3120:
[----:B------:R-:W2:Y:S02]  /*1350*/  LDG.E.U16 R2, [R2.64] ;  /* 0x0000002402027981 */ /* 0x000ea4000c1e1500 */
[----:B--2---:R-:W-:-:S06]  /*1360*/  HADD2.F32 R26, -RZ, R2.H0_H0 ;  /* 0x20000002ff1a7230 */ /* 0x004fcc0000004100 */
[----:B------:R-:W0:Y:S01]  /*1370*/  F2I.S64.TRUNC R26, R26 ;  /* 0x0000001a001a7311 */ /* 0x000e22000020d900 */
[----:B------:R-:W-:Y:S05]  /*1380*/  BRA `(.L_x_3114) ;  /* 0x00000ab000007947 */ /* 0x000fea0003800000 */
.L_x_3119:
[----:B------:R-:W2:Y:S02]  /*1390*/  LDG.E.64 R2, [R2.64] ;  /* 0x0000002402027981 */ /* 0x000ea4000c1e1b00 */
[----:B--2---:R0:W1:Y:S01]  /*13a0*/  F2I.S64.F64.TRUNC R26, R2 ;  /* 0x00000002001a7311 */ /* 0x004062000030d900 */
[----:B------:R-:W-:Y:S05]  /*13b0*/  BRA `(.L_x_3114) ;  /* 0x00000a8000007947 */ /* 0x000fea0003800000 */
.L_x_3109:
        /* <DEDUP_REMOVED lines=11> */
.L_x_3123:
[----:B------:R-:W2:Y:S02]  /*1470*/  LDG.E.64 R2, [R2.64] ;  /* 0x0000002402027981 */ /* 0x000ea4000c1e1b00 */
[----:B--2---:R0:W1:Y:S01]  /*1480*/  F2I.S64.F64.TRUNC R26, R2 ;  /* 0x00000002001a7311 */ /* 0x004062000030d900 */
[----:B------:R-:W-:Y:S05]  /*1490*/  BRA `(.L_x_3114) ;  /* 0x000009a000007947 */ /* 0x000fea0003800000 */
.L_x_3122:
        /* <DEDUP_REMOVED lines=27> */
.L_x_3125:
        /* <DEDUP_REMOVED lines=14> */
.L_x_3124:
[----:B------:R-:W2:Y:S02]  /*1730*/  LDG.E.U16 R26, [R2.64] ;  /* 0x00000024021a7981 */ /* 0x000ea4000c1e1500 */
[----:B--2---:R-:W-:-:S06]  /*1740*/  PRMT R26, RZ, 0x5410, R26 ;  /* 0x00005410ff1a7816 */ /* 0x004fcc000000001a */
[----:B------:R-:W0:Y:S01]  /*1750*/  F2I.S64.TRUNC R26, R26 ;  /* 0x0000001a001a7311 */ /* 0x000e22000020d900 */
[----:B------:R-:W-:Y:S05]  /*1760*/  BRA `(.L_x_3114) ;  /* 0x000006d000007947 */ /* 0x000fea0003800000 */
.L_x_3121:
        /* <DEDUP_REMOVED lines=11> */
.L_x_3128:
        /* <DEDUP_REMOVED lines=21> */
.L_x_3132:
[----:B------:R-:W-:Y:S05]  /*1970*/  BSYNC B1 ;  /* 0x0000000000017941 */ /* 0x000fea0003800000 */
.L_x_3131:
[----:B------:R-:W-:Y:S01]  /*1980*/  IMAD.SHL.U32 R2, R2, 0x100000, RZ ;  /* 0x0010000002027824 */ /* 0x000fe200078e00ff */
[----:B------:R-:W-:-:S04]  /*1990*/  LEA R3, R0, 0x3b800000, 0x17 ;  /* 0x3b80000000037811 */ /* 0x000fc800078eb8ff */
[----:B------:R-:W-:Y:S02]  /*19a0*/  LOP3.LUT R26, R3, R2, R26, 0xfe, !PT ;  /* 0x00000002031a7212 */ /* 0x000fe400078efe1a */
.L_x_3130:
[----:B------:R-:W-:Y:S05]  /*19b0*/  BSYNC B0 ;  /* 0x0000000000007941 */ /* 0x000fea0003800000 */
.L_x_3129:
[----:B------:R-:W0:Y:S01]  /*19c0*/  F2I.S64.TRUNC R26, R26 ;  /* 0x0000001a001a7311 */ /* 0x000e22000020d900 */
[----:B------:R-:W-:Y:S05]  /*19d0*/  BRA `(.L_x_3114) ;  /* 0x0000046000007947 */ /* 0x000fea0003800000 */
.L_x_3127:
        /* <DEDUP_REMOVED lines=21> */
.L_x_3136:
[----:B------:R-:W-:Y:S05]  /*1b30*/  BSYNC B1 ;  /* 0x0000000000017941 */ /* 0x000fea0003800000 */
.L_x_3135:
[----:B------:R-:W-:Y:S01]  /*1b40*/  IMAD.SHL.U32 R2, R2, 0x200000, RZ ;  /* 0x0020000002027824 */ /* 0x000fe200078e00ff */
[----:B------:R-:W-:-:S04]  /*1b50*/  LEA R3, R0, 0x37800000, 0x17 ;  /* 0x3780000000037811 */ /* 0x000fc800078eb8ff */
[----:B------:R-:W-:Y:S02]  /*1b60*/  LOP3.LUT R26, R3, R2, R26, 0xfe, !PT ;  /* 0x00000002031a7212 */ /* 0x000fe400078efe1a */
.L_x_3134:
[----:B------:R-:W-:Y:S05]  /*1b70*/  BSYNC B0 ;  /* 0x0000000000007941 */ /* 0x000fea0003800000 */
.L_x_3133:
[----:B------:R-:W0:Y:S01]  /*1b80*/  F2I.S64.TRUNC R26, R26 ;  /* 0x0000001a001a7311 */ /* 0x000e22000020d900 */
[----:B------:R-:W-:Y:S05]  /*1b90*/  BRA `(.L_x_3114) ;  /* 0x000002a000007947 */ /* 0x000fea0003800000 */
.L_x_3126:
        /* <DEDUP_REMOVED lines=14> */
.L_x_3140:
[----:B------:R-:W-:Y:S05]  /*1c80*/  BSYNC B0 ;  /* 0x0000000000007941 */ /* 0x000fea0003800000 */
.L_x_3139:
[----:B------:R-:W0:Y:S01]  /*1c90*/  F2I.S64.TRUNC R26, R26 ;  /* 0x0000001a001a7311 */ /* 0x000e22000020d900 */
[----:B------:R-:W-:Y:S05]  /*1ca0*/  BRA `(.L_x_3114) ;  /* 0x0000019000007947 */ /* 0x000fea0003800000 */
.L_x_3113:
        /* <DEDUP_REMOVED lines=21> */
.L_x_3138:
[----:B------:R0:W5:Y:S01]  /*1e00*/  LDG.E R27, [R2.64+0x4] ;  /* 0x00000424021b7981 */ /* 0x000162000c1e1900 */
[----:B------:R-:W-:Y:S05]  /*1e10*/  BRA `(.L_x_3114) ;  /* 0x0000002000007947 */ /* 0x000fea0003800000 */
.L_x_3137:
[----:B------:R-:W-:Y:S02]  /*1e20*/  UMOV UR4, URZ ;  /* 0x0000003f00047c82 */ /* 0x000fe40008000000 */
[----:B------:R-:W-:Y:S02]  /*1e30*/  IMAD.U32 R27, RZ, RZ, UR4 ;  /* 0x00000004ff1b7e24 */ /* 0x000fe4000f8e00ff */
.L_x_3114:
[----:B------:R-:W-:-:S05]  /*1e40*/  IADD3 R19, R19, 0x80, RZ ;  /* 0x0000008013137810 */ /* 0x000fca0007ffe0ff */
.L_x_3108:
[----:B------:R-:W-:Y:S05]  /*1e50*/  BSYNC B6 ;  /* 0x0000000000067941 */ /* 0x000fea0003800000 */
.L_x_3107:
[----:B------:R-:W-:Y:S01]  /*1e60*/  ISETP.GE.AND P0, PT, R19, R17, PT ;  /* 0x000000111300720c */ /* 0x000fe20003f06270 */
[----:B------:R-:W-:Y:S01]  /*1e70*/  BSSY B6, `(.L_x_3141) ;  /* 0x00000ee000067945 */ /* 0x000fe20003800000 */
[----:B------:R-:W-:Y:S02]  /*1e80*/  IMAD.MOV.U32 R25, RZ, RZ, RZ ;  /* 0x000000ffff197224 */ /* 0x000fe400078e00ff */
[----:B------:R-:W-:-:S09]  /*1e90*/  IMAD.MOV.U32 R29, RZ, RZ, RZ ;  /* 0x000000ffff1d7224 */ /* 0x000fd200078e00ff */
        /* <DEDUP_REMOVED lines=20> */
.L_x_3146:
[----:B------:R-:W-:Y:S02]  /*1fe0*/  UMOV UR4, URZ ;  /* 0x0000003f00047c82 */ /* 0x000fe40008000000 */
[----:B------:R-:W-:Y:S01]  /*1ff0*/  IMAD.U32 R29, RZ, RZ, UR4 ;  /* 0x00000004ff1d7e24 */ /* 0x000fe2000f8e00ff */
[----:B------:R-:W-:Y:S05]  /*2000*/  BRA `(.L_x_3148) ;  /* 0x00000d3000007947 */ /* 0x000fea0003800000 */
.L_x_3145:
        /* <DEDUP_REMOVED lines=8> */
.L_x_3150:
[----:B------:R-:W2:Y:S02]  /*2090*/  LDG.E R2, [R2.64] ;  /* 0x0000002402027981 */ /* 0x000ea4000c1e1900 */
[----:B--2---:R-:W-:Y:S01]  /*20a0*/  SHF.R.S32.HI R29, RZ, 0x1f, R2 ;  /* 0x0000001fff1d7819 */ /* 0x004fe20000011402 */
[----:B------:R-:W-:Y:S05]  /*20b0*/  BRA `(.L_x_3148) ;  /* 0x00000c8000007947 */ /* 0x000fea0003800000 */
.L_x_3149:
[----:B------:R-:W2:Y:S02]  /*20c0*/  LDG.E.S16 R2, [R2.64] ;  /* 0x0000002402027981 */ /* 0x000ea4000c1e1700 */
[----:B--2---:R-:W-:Y:S01]  /*20d0*/  SHF.R.S32.HI R29, RZ, 0x1f, R2 ;  /* 0x0000001fff1d7819 */ /* 0x004fe20000011402 */
[----:B------:R-:W-:Y:S05]  /*20e0*/  BRA `(.L_x_3148) ;  /* 0x00000c5000007947 */ /* 0x000fea0003800000 */
.L_x_3144:
        /* <DEDUP_REMOVED lines=9> */
.L_x_3152:
[----:B------:R-:W2:Y:S02]  /*2180*/  LDG.E.U16 R2, [R2.64] ;  /* 0x0000002402027981 */ /* 0x000ea4000c1e1500 */
[----:B--2---:R-:W-:-:S06]  /*2190*/  HADD2.F32 R28, -RZ, R2.H0_H0 ;  /* 0x20000002ff1c7230 */ /* 0x004fcc0000004100 */
[----:B------:R-:W0:Y:S01]  /*21a0*/  F2I.S64.TRUNC R28, R28 ;  /* 0x0000001c001c7311 */ /* 0x000e22000020d900 */
[----:B------:R-:W-:Y:S05]  /*21b0*/  BRA `(.L_x_3148) ;  /* 0x00000b8000007947 */ /* 0x000fea0003800000 */
.L_x_3151:
        /* <DEDUP_REMOVED lines=9> */
.L_x_3154:
[----:B------:R-:W2:Y:S02]  /*2250*/  LDG.E.U16 R2, [R2.64] ;  /* 0x0000002402027981 */ /* 0x000ea4000c1e1500 */
[----:B--2---:R-:W-:-:S06]  /*2260*/  HADD2.F32 R28, -RZ, R2.H0_H0 ;  /* 0x20000002ff1c7230 */ /* 0x004fcc0000004100 */
[----:B------:R-:W0:Y:S01]  /*2270*/  F2I.S64.TRUNC R28, R28 ;  /* 0x0000001c001c7311 */ /* 0x000e22000020d900 */
[----:B------:R-:W-:Y:S05]  /*2280*/  BRA `(.L_x_3148) ;  /* 0x00000ab000007947 */ /* 0x000fea0003800000 */
.L_x_3153:
[----:B------:R-:W2:Y:S02]  /*2290*/  LDG.E.64 R2, [R2.64] ;  /* 0x0000002402027981 */ /* 0x000ea4000c1e1b00 */
[----:B--2---:R0:W2:Y:S01]  /*22a0*/  F2I.S64.F64.TRUNC R28, R2 ;  /* 0x00000002001c7311 */ /* 0x0040a2000030d900 */
[----:B------:R-:W-:Y:S05]  /*22b0*/  BRA `(.L_x_3148) ;  /* 0x00000a8000007947 */ /* 0x000fea0003800000 */
.L_x_3143:
        /* <DEDUP_REMOVED lines=11> */
.L_x_3157:
[----:B------:R-:W2:Y:S02]  /*2370*/  LDG.E.64 R2, [R2.64] ;  /* 0x0000002402027981 */ /* 0x000ea4000c1e1b00 */
[----:B--2---:R0:W2:Y:S01]  /*2380*/  F2I.S64.F64.TRUNC R28, R2 ;  /* 0x00000002001c7311 */ /* 0x0040a2000030d900 */
[----:B------:R-:W-:Y:S05]  /*2390*/  BRA `(.L_x_3148) ;  /* 0x000009a000007947 */ /* 0x000fea0003800000 */
.L_x_3156:
        /* <DEDUP_REMOVED lines=25> */
[----:B------:R0:W2:Y:S01]  /*2530*/  F2I.S64.TRUNC R28, R5 ;  /* 0x00000005001c7311 */ /* 0x0000a2000020d900 */
[----:B------:R-:W-:Y:S05]  /*2540*/  BRA `(.L_x_3148) ;  /* 0x000007f000007947 */ /* 0x000fea0003800000 */
.L_x_3159:
        /* <DEDUP_REMOVED lines=12> */
[----:B------:R0:W2:Y:S01]  /*2610*/  F2I.S64.TRUNC R28, R4 ;  /* 0x00000004001c7311 */ /* 0x0000a2000020d900 */
[----:B------:R-:W-:Y:S05]  /*2620*/  BRA `(.L_x_3148) ;  /* 0x0000071000007947 */ /* 0x000fea0003800000 */
.L_x_3158:
[----:B------:R-:W2:Y:S02]  /*2630*/  LDG.E.U16 R28, [R2.64] ;  /* 0x00000024021c7981 */ /* 0x000ea4000c1e1500 */
[----:B--2---:R-:W-:-:S06]  /*2640*/  PRMT R28, RZ, 0x5410, R28 ;  /* 0x00005410ff1c7816 */ /* 0x004fcc000000001c */
[----:B------:R-:W0:Y:S01]  /*2650*/  F2I.S64.TRUNC R28, R28 ;  /* 0x0000001c001c7311 */ /* 0x000e22000020d900 */
[----:B------:R-:W-:Y:S05]  /*2660*/  BRA `(.L_x_3148) ;  /* 0x000006d000007947 */ /* 0x000fea0003800000 */
.L_x_3155:
        /* <DEDUP_REMOVED lines=11> */
.L_x_3162:
        /* <DEDUP_REMOVED lines=21> */
.L_x_3166:
[----:B------:R-:W-:Y:S05]  /*2870*/  BSYNC B1 ;  /* 0x0000000000017941 */ /* 0x000fea0003800000 */
.L_x_3165:
[----:B------:R-:W-:Y:S01]  /*2880*/  IMAD.SHL.U32 R2, R2, 0x100000, RZ ;  /* 0x0010000002027824 */ /* 0x000fe200078e00ff */
[----:B------:R-:W-:-:S04]  /*2890*/  LEA R3, R0, 0x3b800000, 0x17 ;  /* 0x3b80000000037811 */ /* 0x000fc800078eb8ff */
[----:B------:R-:W-:Y:S02]  /*28a0*/  LOP3.LUT R28, R3, R2, R28, 0xfe, !PT ;  /* 0x00000002031c7212 */ /* 0x000fe400078efe1c */
.L_x_3164:
[----:B------:R-:W-:Y:S05]  /*28b0*/  BSYNC B0 ;  /* 0x0000000000007941 */ /* 0x000fea0003800000 */
.L_x_3163:
[----:B------:R-:W0:Y:S01]  /*28c0*/  F2I.S64.TRUNC R28, R28 ;  /* 0x0000001c001c7311 */ /* 0x000e22000020d900 */
[----:B------:R-:W-:Y:S05]  /*28d0*/  BRA `(.L_x_3148) ;  /* 0x0000046000007947 */ /* 0x000fea0003800000 */
.L_x_3161:
        /* <DEDUP_REMOVED lines=21> */
.L_x_3170:
[----:B------:R-:W-:Y:S05]  /*2a30*/  BSYNC B1 ;  /* 0x0000000000017941 */ /* 0x000fea0003800000 */
.L_x_3169:
[----:B------:R-:W-:Y:S01]  /*2a40*/  IMAD.SHL.U32 R2, R2, 0x200000, RZ ;  /* 0x0020000002027824 */ /* 0x000fe200078e00ff */
[----:B------:R-:W-:-:S04]  /*2a50*/  LEA R3, R0, 0x37800000, 0x17 ;  /* 0x3780000000037811 */ /* 0x000fc800078eb8ff */
[----:B------:R-:W-:Y:S02]  /*2a60*/  LOP3.LUT R28, R3, R2, R28, 0xfe, !PT ;  /* 0x00000002031c7212 */ /* 0x000fe400078efe1c */
.L_x_3168:
[----:B------:R-:W-:Y:S05]  /*2a70*/  BSYNC B0 ;  /* 0x0000000000007941 */ /* 0x000fea0003800000 */
.L_x_3167:
[----:B------:R-:W0:Y:S01]  /*2a80*/  F2I.S64.TRUNC R28, R28 ;  /* 0x0000001c001c7311 */ /* 0x000e22000020d900 */
[----:B------:R-:W-:Y:S05]  /*2a90*/  BRA `(.L_x_3148) ;  /* 0x000002a000007947 */ /* 0x000fea0003800000 */
.L_x_3160:
        /* <DEDUP_REMOVED lines=14> */
.L_x_3174:
[----:B------:R-:W-:Y:S05]  /*2b80*/  BSYNC B0 ;  /* 0x0000000000007941 */ /* 0x000fea0003800000 */
.L_x_3173:
[----:B------:R-:W0:Y:S01]  /*2b90*/  F2I.S64.TRUNC R28, R28 ;  /* 0x0000001c001c7311 */ /* 0x000e22000020d900 */
[----:B------:R-:W-:Y:S05]  /*2ba0*/  BRA `(.L_x_3148) ;  /* 0x0000019000007947 */ /* 0x000fea0003800000 */
.L_x_3147:
        /* <DEDUP_REMOVED lines=21> */
.L_x_3172:
[----:B------:R0:W5:Y:S01]  /*2d00*/  LDG.E R29, [R2.64+0x4] ;  /* 0x00000424021d7981 */ /* 0x000162000c1e1900 */
[----:B------:R-:W-:Y:S05]  /*2d10*/  BRA `(.L_x_3148) ;  /* 0x0000002000007947 */ /* 0x000fea0003800000 */
.L_x_3171:
[----:B------:R-:W-:Y:S02]  /*2d20*/  UMOV UR4, URZ ;  /* 0x0000003f00047c82 */ /* 0x000fe40008000000 */
[----:B------:R-:W-:Y:S02]  /*2d30*/  IMAD.U32 R29, RZ, RZ, UR4 ;  /* 0x00000004ff1d7e24 */ /* 0x000fe4000f8e00ff */
.L_x_3148:
[----:B------:R-:W-:-:S05]  /*2d40*/  IADD3 R19, R19, 0x80, RZ ;  /* 0x0000008013137810 */ /* 0x000fca0007ffe0ff */
.L_x_3142:
[----:B------:R-:W-:Y:S05]  /*2d50*/  BSYNC B6 ;  /* 0x0000000000067941 */ /* 0x000fea0003800000 */
.L_x_3141:
        /* <DEDUP_REMOVED lines=19> */
[----:B---3--:R-:W-:Y:S01]  /*2e90*/  SHF.R.S32.HI R25, RZ, 0x1f, R2 ;  /* 0x0000001fff197819 */ /* 0x008fe20000011402 */
[----:B------:R-:W-:Y:S05]  /*2ea0*/  BRA `(.L_x_3176) ;  /* 0x00000d5000007947 */ /* 0x000fea0003800000 */
.L_x_3180:
[----:B------:R-:W-:Y:S02]  /*2eb0*/  UMOV UR4, URZ ;  /* 0x0000003f00047c82 */ /* 0x000fe40008000000 */
[----:B------:R-:W-:Y:S01]  /*2ec0*/  IMAD.U32 R25, RZ, RZ, UR4 ;  /* 0x00000004ff197e24 */ /* 0x000fe2000f8e00ff */
[----:B------:R-:W-:Y:S05]  /*2ed0*/  BRA `(.L_x_3176) ;  /* 0x00000d2000007947 */ /* 0x000fea0003800000 */
.L_x_3179:
        /* <DEDUP_REMOVED lines=8> */
.L_x_3183:
[----:B------:R-:W3:Y:S02]  /*2f60*/  LDG.E R2, [R2.64] ;  /* 0x0000002402027981 */ /* 0x000ee4000c1e1900 */
[----:B---3--:R-:W-:Y:S01]  /*2f70*/  SHF.R.S32.HI R25, RZ, 0x1f, R2 ;  /* 0x0000001fff197819 */ /* 0x008fe20000011402 */
[----:B------:R-:W-:Y:S05]  /*2f80*/  BRA `(.L_x_3176) ;  /* 0x00000c7000007947 */ /* 0x000fea0003800000 */
.L_x_3182:
[----:B------:R-:W3:Y:S02]  /*2f90*/  LDG.E.S16 R2, [R2.64] ;  /* 0x0000002402027981 */ /* 0x000ee4000c1e1700 */
[----:B---3--:R-:W-:Y:S01]  /*2fa0*/  SHF.R.S32.HI R25, RZ, 0x1f, R2 ;  /* 0x0000001fff197819 */ /* 0x008fe20000011402 */
[----:B------:R-:W-:Y:S05]  /*2fb0*/  BRA `(.L_x_3176) ;  /* 0x00000c4000007947 */ /* 0x000fea0003800000 */
.L_x_3178:
[----:B------:R-:W-:-:S13]  /*2fc0*/  ISETP.GT.AND P0, PT, R0, 0x6, PT ;  /* 0x000000060000780c */ /* 0x000fda0003f04270 */
[----:B------:R-:W-:Y:S05]  /*2fd0*/  @P0 BRA `(.L_x_3184) ;  /* 0x000000b000000947 */ /* 0x000fea0003800000 */
[----:B------:R-:W-:-:S13]  /*2fe0*/  ISETP.NE.AND P0, PT, R0, 0x5, PT ;  /* 0x000000050000780c */ /* 0x000fda0003f05270 */
[----:B------:R-:W-:Y:S05]  /*2ff0*/  @!P0 BRA `(.L_x_3185) ;  /* 0x0000005000008947 */ /* 0x000fea0003800000 */
[----:B------:R-:W-:-:S13]  /*3000*/  ISETP.NE.AND P0, PT, R0, 0x6, PT ;  /* 0x000000060000780c */ /* 0x000fda0003f05270 */
[----:B------:R-:W-:Y:S05]  /*3010*/  @P0 BRA `(.L_x_3181) ;  /* 0x00000a6000000947 */ /* 0x000fea0003800000 */
[----:B------:R-:W3:Y:S02]  /*3020*/  LDG.E R24, [R2.64] ;  /* 0x0000002402187981 */ /* 0x000ee4000c1e1900 */
[----:B---3--:R-:W0:Y:S01]  /*3030*/  F2I.S64.TRUNC R24, R24 ;  /* 0x0000001800187311 */ /* 0x008e22000020d900 */
[----:B------:R-:W-:Y:S05]  /*3040*/  BRA `(.L_x_3176) ;  /* 0x00000bb000007947 */ /* 0x000fea0003800000 */
.L_x_3185:
[----:B------:R-:W3:Y:S02]  /*3050*/  LDG.E.U16 R2, [R2.64] ;  /* 0x0000002402027981 */ /* 0x000ee4000c1e1500 */
[----:B---3--:R-:W-:-:S06]  /*3060*/  HADD2.F32 R24, -RZ, R2.H0_H0 ;  /* 0x20000002ff187230 */ /* 0x008fcc0000004100 */
[----:B------:R-:W0:Y:S01]  /*3070*/  F2I.S64.TRUNC R24, R24 ;  /* 0x0000001800187311 */ /* 0x000e22000020d900 */
[----:B------:R-:W-:Y:S05]  /*3080*/  BRA `(.L_x_3176) ;  /* 0x00000b7000007947 */ /* 0x000fea0003800000 */
.L_x_3184:
[----:B------:R-:W-:-:S13]  /*3090*/  ISETP.NE.AND P0, PT, R0, 0x7, PT ;  /* 0x000000070000780c */ /* 0x000fda0003f05270 */
[----:B------:R-:W-:Y:S05]  /*30a0*/  @!P0 BRA `(.L_x_3186) ;  /* 0x000000b000008947 */ /* 0x000fea0003800000 */
[----:B------:R-:W-:-:S13]  /*30b0*/  ISETP.NE.AND P0, PT, R0, 0x8, PT ;  /* 0x000000080000780c */ /* 0x000fda0003f05270 */
[----:B------:R-:W-:Y:S05]  /*30c0*/  @!P0 BRA `(.L_x_3187) ;  /* 0x0000005000008947 */ /* 0x000fea0003800000 */
[----:B------:R-:W-:-:S13]  /*30d0*/  ISETP.NE.AND P0, PT, R0, 0x9, PT ;  /* 0x000000090000780c */ /* 0x000fda0003f05270 */
[----:B------:R-:W-:Y:S05]  /*30e0*/  @P0 BRA `(.L_x_3181) ;  /* 0x0000099000000947 */ /* 0x000fea0003800000 */
[----:B------:R-:W3:Y:S02]  /*30f0*/  LDG.E R24, [R2.64] ;  /* 0x0000002402187981 */ /* 0x000ee4000c1e1900 */
[----:B---3--:R-:W0:Y:S01]  /*3100*/  F2I.S64.TRUNC R24, R24 ;  /* 0x0000001800187311 */ /* 0x008e22000020d900 */
[----:B------:R-:W-:Y:S05]  /*3110*/  BRA `(.L_x_3176) ;  /* 0x00000ae000007947 */ /* 0x000fea0003800000 */
.L_x_3187:
[----:B------:R-:W3:Y:S02]  /*3120*/  LDG.E.U16 R2, [R2.64] ;  /* 0x0000002402027981 */ /* 0x000ee4000c1e1500 */
[----:B---3--:R-:W-:-:S06]  /*3130*/  HADD2.F32 R24, -RZ, R2.H0_H0 ;  /* 0x20000002ff187230 */ /* 0x008fcc0000004100 */
[----:B------:R-:W0:Y:S01]  /*3140*/  F2I.S64.TRUNC R24, R24 ;  /* 0x0000001800187311 */ /* 0x000e22000020d900 */
[----:B------:R-:W-:Y:S05]  /*3150*/  BRA `(.L_x_3176) ;  /* 0x00000aa000007947 */ /* 0x000fea0003800000 */
.L_x_3186:
[----:B------:R-:W3:Y:S02]  /*3160*/  LDG.E.64 R2, [R2.64] ;  /* 0x0000002402027981 */ /* 0x000ee4000c1e1b00 */
[----:B---3--:R0:W3:Y:S01]  /*3170*/  F2I.S64.F64.TRUNC R24, R2 ;  /* 0x0000000200187311 */ /* 0x0080e2000030d900 */
[----:B------:R-:W-:Y:S05]  /*3180*/  BRA `(.L_x_3176) ;  /* 0x00000a7000007947 */ /* 0x000fea0003800000 */
.L_x_3177:
        /* <DEDUP_REMOVED lines=11> */
.L_x_3190:
[----:B------:R-:W3:Y:S02]  /*3240*/  LDG.E.64 R2, [R2.64] ;  /* 0x0000002402027981 */ /* 0x000ee4000c1e1b00 */
[----:B---3--:R0:W3:Y:S01]  /*3250*/  F2I.S64.F64.TRUNC R24, R2 ;  /* 0x0000000200187311 */ /* 0x0080e2000030d900 */
[----:B------:R-:W-:Y:S05]  /*3260*/  BRA `(.L_x_3176) ;  /* 0x0000099000007947 */ /* 0x000fea0003800000 */
.L_x_3189:
        /* <DEDUP_REMOVED lines=25> */
[----:B------:R0:W3:Y:S01]  /*3400*/  F2I.S64.TRUNC R24, R5 ;  /* 0x0000000500187311 */ /* 0x0000e2000020d900 */
[----:B------:R-:W-:Y:S05]  /*3410*/  BRA `(.L_x_3176) ;  /* 0x000007e000007947 */ /* 0x000fea0003800000 */
.L_x_3192:
        /* <DEDUP_REMOVED lines=12> */
[----:B------:R0:W3:Y:S01]  /*34e0*/  F2I.S64.TRUNC R24, R4 ;  /* 0x0000000400187311 */ /* 0x0000e2000020d900 */
[----:B------:R-:W-:Y:S05]  /*34f0*/  BRA `(.L_x_3176) ;  /* 0x0000070000007947 */ /* 0x000fea0003800000 */
.L_x_3191:
[----:B------:R-:W3:Y:S02]  /*3500*/  LDG.E.U16 R24, [R2.64] ;  /* 0x0000002402187981 */ /* 0x000ee4000c1e1500 */
[----:B---3--:R-:W-:-:S06]  /*3510*/  PRMT R24, RZ, 0x5410, R24 ;  /* 0x00005410ff187816 */ /* 0x008fcc0000000018 */
[----:B------:R-:W0:Y:S01]  /*3520*/  F2I.S64.TRUNC R24, R24 ;  /* 0x0000001800187311 */ /* 0x000e22000020d900 */
[----:B------:R-:W-:Y:S05]  /*3530*/  BRA `(.L_x_3176) ;  /* 0x000006c000007947 */ /* 0x000fea0003800000 */
.L_x_3188:
        /* <DEDUP_REMOVED lines=11> */
.L_x_3195:
        /* <DEDUP_REMOVED lines=21> */
.L_x_3199:
[----:B------:R-:W-:Y:S05]  /*3740*/  BSYNC B1 ;  /* 0x0000000000017941 */ /* 0x000fea0003800000 */
.L_x_3198:
[----:B------:R-:W-:Y:S01]  /*3750*/  IMAD.SHL.U32 R2, R2, 0x100000, RZ ;  /* 0x0010000002027824 */ /* 0x000fe200078e00ff */
[----:B------:R-:W-:-:S04]  /*3760*/  LEA R3, R0, 0x3b800000, 0x17 ;  /* 0x3b80000000037811 */ /* 0x000fc800078eb8ff */
[----:B------:R-:W-:Y:S02]  /*3770*/  LOP3.LUT R24, R3, R2, R24, 0xfe, !PT ;  /* 0x0000000203187212 */ /* 0x000fe400078efe18 */
.L_x_3197:
[----:B------:R-:W-:Y:S05]  /*3780*/  BSYNC B0 ;  /* 0x0000000000007941 */ /* 0x000fea0003800000 */
.L_x_3196:
[----:B------:R-:W0:Y:S01]  /*3790*/  F2I.S64.TRUNC R24, R24 ;  /* 0x0000001800187311 */ /* 0x000e22000020d900 */
[----:B------:R-:W-:Y:S05]  /*37a0*/  BRA `(.L_x_3176) ;  /* 0x0000045000007947 */ /* 0x000fea0003800000 */
.L_x_3194:
        /* <DEDUP_REMOVED lines=21> */
.L_x_3203:
[----:B------:R-:W-:Y:S05]  /*3900*/  BSYNC B1 ;  /* 0x0000000000017941 */ /* 0x000fea0003800000 */
.L_x_3202:
[----:B------:R-:W-:Y:S01]  /*3910*/  IMAD.SHL.U32 R2, R2, 0x200000, RZ ;  /* 0x0020000002027824 */ /* 0x000fe200078e00ff */
[----:B------:R-:W-:-:S04]  /*3920*/  LEA R3, R0, 0x37800000, 0x17 ;  /* 0x3780000000037811 */ /* 0x000fc800078eb8ff */
[----:B------:R-:W-:Y:S02]  /*3930*/  LOP3.LUT R24, R3, R2, R24, 0xfe, !PT ;  /* 0x0000000203187212 */ /* 0x000fe400078efe18 */
.L_x_3201:
[----:B------:R-:W-:Y:S05]  /*3940*/  BSYNC B0 ;  /* 0x0000000000007941 */ /* 0x000fea0003800000 */
.L_x_3200:
[----:B------:R-:W0:Y:S01]  /*3950*/  F2I.S64.TRUNC R24, R24 ;  /* 0x0000001800187311 */ /* 0x000e22000020d900 */
[----:B------:R-:W-:Y:S05]  /*3960*/  BRA `(.L_x_3176) ;  /* 0x0000029000007947 */ /* 0x000fea0003800000 */
.L_x_3193:
        /* <DEDUP_REMOVED lines=14> */
.L_x_3207:
[----:B------:R-:W-:Y:S05]  /*3a50*/  BSYNC B0 ;  /* 0x0000000000007941 */ /* 0x000fea0003800000 */
.L_x_3206:
[----:B------:R-:W0:Y:S01]  /*3a60*/  F2I.S64.TRUNC R24, R24 ;  /* 0x0000001800187311 */ /* 0x000e22000020d900 */
[----:B------:R-:W-:Y:S05]  /*3a70*/  BRA `(.L_x_3176) ;  /* 0x0000018000007947 */ /* 0x000fea0003800000 */
.L_x_3181:
        /* <DEDUP_REMOVED lines=20> */
.L_x_3205:
[----:B------:R0:W5:Y:S01]  /*3bc0*/  LDG.E R25, [R2.64+0x4] ;  /* 0x0000042402197981 */ /* 0x000162000c1e1900 */
[----:B------:R-:W-:Y:S05]  /*3bd0*/  BRA `(.L_x_3176) ;  /* 0x0000002000007947 */ /* 0x000fea0003800000 */
.L_x_3204:
[----:B------:R-:W-:Y:S02]  /*3be0*/  UMOV UR4, URZ ;  /* 0x0000003f00047c82 */ /* 0x000fe40008000000 */
[----:B------:R-:W-:Y:S02]  /*3bf0*/  IMAD.U32 R25, RZ, RZ, UR4 ;  /* 0x00000004ff197e24 */ /* 0x000fe4000f8e00ff */
.L_x_3176:
[----:B------:R-:W-:Y:S05]  /*3c00*/  BSYNC B6 ;  /* 0x0000000000067941 */ /* 0x000fea0003800000 */
.L_x_3175:
[----:B------:R-:W4:Y:S01]  /*3c10*/  S2R R19, SR_TID.X ;  /* 0x0000000000137919 */ /* 0x000f220000002100 */
[----:B------:R-:W3:Y:S01]  /*3c20*/  LDC.U8 R18, c[0x0][0x184] ;  /* 0x00006100ff127b82 */ /* 0x000ee20000000000 */
[----:B------:R-:W-:Y:S01]  /*3c30*/  BSSY B6, `(.L_x_3208) ;  /* 0x00000f1000067945 */ /* 0x000fe20003800000 */
[----:B01---5:R-:W-:Y:S02]  /*3c40*/  SHF.R.U32.HI R22, RZ, 0x1f, R27 ;  /* 0x0000001fff167819 */ /* 0x023fe4000001161b */
[----:B--23--:R-:W-:Y:S02]  /*3c50*/  SHF.R.U32.HI R24, RZ, 0x1f, R29 ;  /* 0x0000001fff187819 */ /* 0x00cfe4000001161d */
[----:B------:R-:W-:-:S02]  /*3c60*/  SHF.R.U32.HI R26, RZ, 0x1f, R25 ;  /* 0x0000001fff1a7819 */ /* 0x000fc40000011619 */
[----:B----4-:R-:W-:-:S13]  /*3c70*/  ISETP.GE.AND P0, PT, R19, R17, PT ;  /* 0x000000111300720c */ /* 0x010fda0003f06270 */
[----:B------:R-:W-:Y:S05]  /*3c80*/  @P0 BRA `(.L_x_3209) ;  /* 0x00000eb000000947 */ /* 0x000fea0003800000 */
[----:B------:R-:W-:Y:S01]  /*3c90*/  IMAD R0, R16, 0x200, R19 ;  /* 0x0000020010007824 */ /* 0x000fe200078e0213 */
        /* <DEDUP_REMOVED lines=19> */
.L_x_3213:
[----:B------:R0:W-:Y:S01]  /*3dd0*/  STG.E.U8 [R2.64], R4 ;  /* 0x0000000402007986 */ /* 0x0001e2000c101124 */
[----:B------:R-:W-:Y:S05]  /*3de0*/  BRA `(.L_x_3209) ;  /* 0x00000d5000007947 */ /* 0x000fea0003800000 */
.L_x_3212:
        /* <DEDUP_REMOVED lines=9> */
.L_x_3216:
[----:B------:R0:W-:Y:S01]  /*3e80*/  STG.E [R2.64], R4 ;  /* 0x0000000402007986 */ /* 0x0001e2000c101924 */
[----:B------:R-:W-:Y:S05]  /*3e90*/  BRA `(.L_x_3209) ;  /* 0x00000ca000007947 */ /* 0x000fea0003800000 */
.L_x_3215:
[----:B------:R0:W-:Y:S01]  /*3ea0*/  STG.E.U16 [R2.64], R4 ;  /* 0x0000000402007986 */ /* 0x0001e2000c101524 */
[----:B------:R-:W-:Y:S05]  /*3eb0*/  BRA `(.L_x_3209) ;  /* 0x00000c8000007947 */ /* 0x000fea0003800000 */
.L_x_3211:
        /* <DEDUP_REMOVED lines=9> */
.L_x_3218:
[----:B------:R-:W0:Y:S02]  /*3f50*/  I2F.S16 R0, R4 ;  /* 0x0000000400007306 */ /* 0x000e240000101400 */
[----:B0-----:R-:W-:-:S05]  /*3f60*/  F2FP.PACK_AB R0, RZ, R0 ;  /* 0x00000000ff00723e */ /* 0x001fca00000000ff */
[----:B------:R0:W-:Y:S01]  /*3f70*/  STG.E.U16 [R2.64], R0 ;  /* 0x0000000002007986 */ /* 0x0001e2000c101524 */
[----:B------:R-:W-:Y:S05]  /*3f80*/  BRA `(.L_x_3209) ;  /* 0x00000bb000007947 */ /* 0x000fea0003800000 */
.L_x_3217:
        /* <DEDUP_REMOVED lines=10> */
.L_x_3220:
[----:B------:R-:W0:Y:S02]  /*4030*/  I2F.S16 R4, R4 ;  /* 0x0000000400047306 */ /* 0x000e240000101400 */
[----:B0-----:R-:W-:-:S04]  /*4040*/  F2FP.PACK_AB R5, RZ, R4 ;  /* 0x00000004ff05723e */ /* 0x001fc800000000ff */
[----:B------:R-:W-:-:S05]  /*4050*/  PRMT R5, R5, 0x5410, RZ ;  /* 0x0000541005057816 */ /* 0x000fca00000000ff */
[----:B------:R0:W-:Y:S01]  /*4060*/  STG.E [R2.64], R5 ;  /* 0x0000000502007986 */ /* 0x0001e2000c101924 */
[----:B------:R-:W-:Y:S05]  /*4070*/  BRA `(.L_x_3209) ;  /* 0x00000ac000007947 */ /* 0x000fea0003800000 */
.L_x_3219:
[----:B------:R-:W0:Y:S02]  /*4080*/  I2F.F64.S16 R4, R4 ;  /* 0x0000000400047312 */ /* 0x000e240000101c00 */
[----:B0-----:R0:W-:Y:S01]  /*4090*/  STG.E.64 [R2.64], R4 ;  /* 0x0000000402007986 */ /* 0x0011e2000c101b24 */
[----:B------:R-:W-:Y:S05]  /*40a0*/  BRA `(.L_x_3209) ;  /* 0x00000a9000007947 */ /* 0x000fea0003800000 */
.L_x_3210:
        /* <DEDUP_REMOVED lines=10> */
.L_x_3223:
[----:B------:R-:W0:Y:S01]  /*4150*/  I2F.F64.S16 R4, R4 ;  /* 0x0000000400047312 */ /* 0x000e220000101c00 */
[----:B------:R-:W-:-:S05]  /*4160*/  CS2R R6, SRZ ;  /* 0x0000000000067805 */ /* 0x000fca000001ff00 */
[----:B0-----:R0:W-:Y:S01]  /*4170*/  STG.E.128 [R2.64], R4 ;  /* 0x0000000402007986 */ /* 0x0011e2000c101d24 */
[----:B------:R-:W-:Y:S05]  /*4180*/  BRA `(.L_x_3209) ;  /* 0x000009b000007947 */ /* 0x000fea0003800000 */
.L_x_3222:
        /* <DEDUP_REMOVED lines=21> */
.L_x_3227:
[----:B------:R-:W-:Y:S05]  /*42e0*/  BSYNC B0 ;  /* 0x0000000000007941 */ /* 0x000fea0003800000 */
.L_x_3226:
[----:B------:R-:W-:-:S05]  /*42f0*/  LOP3.LUT R5, R0, R5, RZ, 0xfc, !PT ;  /* 0x0000000500057212 */ /* 0x000fca00078efcff */
[----:B------:R0:W-:Y:S01]  /*4300*/  STG.E.U8 [R2.64], R5 ;  /* 0x0000000502007986 */ /* 0x0001e2000c101124 */
[----:B------:R-:W-:Y:S05]  /*4310*/  BRA `(.L_x_3209) ;  /* 0x0000082000007947 */ /* 0x000fea0003800000 */
.L_x_3225:
        /* <DEDUP_REMOVED lines=13> */
.L_x_3229:
[----:B------:R-:W-:Y:S01]  /*43f0*/  IMAD.MOV.U32 R0, RZ, RZ, 0x7f ;  /* 0x0000007fff007424 */ /* 0x000fe200078e00ff */
[----:B------:R-:W-:-:S04]  /*4400*/  ISETP.GT.U32.AND P0, PT, R5, 0x7f800000, PT ;  /* 0x7f8000000500780c */ /* 0x000fc80003f04070 */
[----:B------:R-:W-:-:S04]  /*4410*/  SEL R0, R0, 0x7c, P0 ;  /* 0x0000007c00007807 */ /* 0x000fc80000000000 */
.L_x_3230:
[----:B------:R-:W-:Y:S05]  /*4420*/  BSYNC B0 ;  /* 0x0000000000007941 */ /* 0x000fea0003800000 */
.L_x_3228:
[----:B------:R-:W-:-:S04]  /*4430*/  LOP3.LUT R4, R7, 0x80000000, RZ, 0xc0, !PT ;  /* 0x8000000007047812 */ /* 0x000fc800078ec0ff */
[----:B------:R-:W-:-:S04]  /*4440*/  SHF.R.U32.HI R5, RZ, 0x18, R4 ;  /* 0x00000018ff057819 */ /* 0x000fc80000011604 */
[----:B------:R-:W-:-:S05]  /*4450*/  LOP3.LUT R5, R0, R5, RZ, 0xfc, !PT ;  /* 0x0000000500057212 */ /* 0x000fca00078efcff */
[----:B------:R0:W-:Y:S01]  /*4460*/  STG.E.U8 [R2.64], R5 ;  /* 0x0000000502007986 */ /* 0x0001e2000c101124 */
[----:B------:R-:W-:Y:S05]  /*4470*/  BRA `(.L_x_3209) ;  /* 0x000006c000007947 */ /* 0x000fea0003800000 */
.L_x_3224:
[----:B------:R-:W0:Y:S02]  /*4480*/  I2F.S16 R0, R4 ;  /* 0x0000000400007306 */ /* 0x000e240000101400 */
[----:B0-----:R-:W-:-:S05]  /*4490*/  F2FP.BF16.PACK_AB R0, RZ, R0 ;  /* 0x00000000ff00723e */ /* 0x001fca00000010ff */
[----:B------:R0:W-:Y:S01]  /*44a0*/  STG.E.U16 [R2.64], R0 ;  /* 0x0000000002007986 */ /* 0x0001e2000c101524 */
[----:B------:R-:W-:Y:S05]  /*44b0*/  BRA `(.L_x_3209) ;  /* 0x0000068000007947 */ /* 0x000fea0003800000 */
.L_x_3221:
        /* <DEDUP_REMOVED lines=10> */
.L_x_3233:
        /* <DEDUP_REMOVED lines=17> */
.L_x_3236:
[----:B------:R-:W-:-:S04]  /*4670*/  LOP3.LUT R0, R7, 0x80000000, RZ, 0xc0, !PT ;  /* 0x8000000007007812 */ /* 0x000fc800078ec0ff */
[----:B------:R-:W-:-:S04]  /*4680*/  SHF.R.U32.HI R5, RZ, 0x18, R0 ;  /* 0x00000018ff057819 */ /* 0x000fc80000011600 */
[----:B------:R-:W-:-:S04]  /*4690*/  LOP3.LUT R4, R4, R5, RZ, 0xfc, !PT ;  /* 0x0000000504047212 */ /* 0x000fc800078efcff */
[----:B------:R-:W-:Y:S02]  /*46a0*/  PRMT R0, R4, 0x7610, R0 ;  /* 0x0000761004007816 */ /* 0x000fe40000000000 */
.L_x_3235:
[----:B------:R-:W-:Y:S05]  /*46b0*/  BSYNC B0 ;  /* 0x0000000000007941 */ /* 0x000fea0003800000 */
.L_x_3234:
[----:B------:R0:W-:Y:S01]  /*46c0*/  STG.E.U8 [R2.64], R0 ;  /* 0x0000000002007986 */ /* 0x0001e2000c101124 */
[----:B------:R-:W-:Y:S05]  /*46d0*/  BRA `(.L_x_3209) ;  /* 0x0000046000007947 */ /* 0x000fea0003800000 */
.L_x_3232:
        /* <DEDUP_REMOVED lines=17> */
.L_x_3239:
[----:B------:R-:W-:-:S04]  /*47f0*/  LOP3.LUT R0, R7, 0x80000000, RZ, 0xc0, !PT ;  /* 0x8000000007007812 */ /* 0x000fc800078ec0ff */
[----:B------:R-:W-:-:S04]  /*4800*/  SHF.R.U32.HI R5, RZ, 0x18, R0 ;  /* 0x00000018ff057819 */ /* 0x000fc80000011600 */
[----:B------:R-:W-:-:S04]  /*4810*/  LOP3.LUT R4, R4, R5, RZ, 0xfc, !PT ;  /* 0x0000000504047212 */ /* 0x000fc800078efcff */
[----:B------:R-:W-:Y:S02]  /*4820*/  PRMT R0, R4, 0x7610, R0 ;  /* 0x0000761004007816 */ /* 0x000fe40000000000 */
.L_x_3238:
[----:B------:R-:W-:Y:S05]  /*4830*/  BSYNC B0 ;  /* 0x0000000000007941 */ /* 0x000fea0003800000 */
.L_x_3237:
[----:B------:R0:W-:Y:S01]  /*4840*/  STG.E.U8 [R2.64], R0 ;  /* 0x0000000002007986 */ /* 0x0001e2000c101124 */
[----:B------:R-:W-:Y:S05]  /*4850*/  BRA `(.L_x_3209) ;  /* 0x000002e000007947 */ /* 0x000fea0003800000 */
.L_x_3231:
        /* <DEDUP_REMOVED lines=22> */
.L_x_3214:
        /* <DEDUP_REMOVED lines=20> */
.L_x_3241:
[----:B------:R-:W-:-:S05]  /*4b00*/  IMAD.MOV.U32 R5, RZ, RZ, RZ ;  /* 0x000000ffff057224 */ /* 0x000fca00078e00ff */
[----:B------:R0:W-:Y:S01]  /*4b10*/  STG.E.64 [R2.64], R4 ;  /* 0x0000000402007986 */ /* 0x0001e2000c101b24 */
[----:B------:R-:W-:Y:S05]  /*4b20*/  BRA `(.L_x_3209) ;  /* 0x0000001000007947 */ /* 0x000fea0003800000 */
.L_x_3240:
[----:B------:R0:W-:Y:S02]  /*4b30*/  STG.E [R2.64], R4 ;  /* 0x0000000402007986 */ /* 0x0001e4000c101924 */
.L_x_3209:
[----:B------:R-:W-:Y:S05]  /*4b40*/  BSYNC B6 ;  /* 0x0000000000067941 */ /* 0x000fea0003800000 */
.L_x_3208:
        /* <DEDUP_REMOVED lines=21> */
.L_x_3247:
[----:B------:R0:W-:Y:S01]  /*4ca0*/  STG.E.U8 [R2.64], R22 ;  /* 0x0000001602007986 */ /* 0x0001e2000c101124 */
[----:B------:R-:W-:Y:S05]  /*4cb0*/  BRA `(.L_x_3249) ;  /* 0x00000d5000007947 */ /* 0x000fea0003800000 */
.L_x_3246:
        /* <DEDUP_REMOVED lines=9> */
.L_x_3251:
[----:B------:R0:W-:Y:S01]  /*4d50*/  STG.E [R2.64], R22 ;  /* 0x0000001602007986 */ /* 0x0001e2000c101924 */
[----:B------:R-:W-:Y:S05]  /*4d60*/  BRA `(.L_x_3249) ;  /* 0x00000ca000007947 */ /* 0x000fea0003800000 */
.L_x_3250:
[----:B------:R0:W-:Y:S01]  /*4d70*/  STG.E.U16 [R2.64], R22 ;  /* 0x0000001602007986 */ /* 0x0001e2000c101524 */
[----:B------:R-:W-:Y:S05]  /*4d80*/  BRA `(.L_x_3249) ;  /* 0x00000c8000007947 */ /* 0x000fea0003800000 */
.L_x_3245:
        /* <DEDUP_REMOVED lines=9> */
.L_x_3253:
[----:B------:R-:W0:Y:S02]  /*4e20*/  I2F.S16 R0, R22 ;  /* 0x0000001600007306 */ /* 0x000e240000101400 */
[----:B0-----:R-:W-:-:S05]  /*4e30*/  F2FP.PACK_AB R0, RZ, R0 ;  /* 0x00000000ff00723e */ /* 0x001fca00000000ff */
[----:B------:R0:W-:Y:S01]  /*4e40*/  STG.E.U16 [R2.64], R0 ;  /* 0x0000000002007986 */ /* 0x0001e2000c101524 */
[----:B------:R-:W-:Y:S05]  /*4e50*/  BRA `(.L_x_3249) ;  /* 0x00000bb000007947 */ /* 0x000fea0003800000 */
.L_x_3252:
        /* <DEDUP_REMOVED lines=10> */
.L_x_3255:
[----:B------:R-:W0:Y:S02]  /*4f00*/  I2F.S16 R22, R22 ;  /* 0x0000001600167306 */ /* 0x000e240000101400 */
[----:B0-----:R-:W-:-:S04]  /*4f10*/  F2FP.PACK_AB R5, RZ, R22 ;  /* 0x00000016ff05723e */ /* 0x001fc800000000ff */
[----:B------:R-:W-:-:S05]  /*4f20*/  PRMT R5, R5, 0x5410, RZ ;  /* 0x0000541005057816 */ /* 0x000fca00000000ff */
[----:B------:R0:W-:Y:S01]  /*4f30*/  STG.E [R2.64], R5 ;  /* 0x0000000502007986 */ /* 0x0001e2000c101924 */
[----:B------:R-:W-:Y:S05]  /*4f40*/  BRA `(.L_x_3249) ;  /* 0x00000ac000007947 */ /* 0x000fea0003800000 */
.L_x_3254:
[----:B------:R-:W0:Y:S02]  /*4f50*/  I2F.F64.S16 R22, R22 ;  /* 0x0000001600167312 */ /* 0x000e240000101c00 */
[----:B0-----:R0:W-:Y:S01]  /*4f60*/  STG.E.64 [R2.64], R22 ;  /* 0x0000001602007986 */ /* 0x0011e2000c101b24 */
[----:B------:R-:W-:Y:S05]  /*4f70*/  BRA `(.L_x_3249) ;  /* 0x00000a9000007947 */ /* 0x000fea0003800000 */
.L_x_3244:
        /* <DEDUP_REMOVED lines=10> */
.L_x_3258:
[----:B------:R-:W0:Y:S01]  /*5020*/  I2F.F64.S16 R4, R22 ;  /* 0x0000001600047312 */ /* 0x000e220000101c00 */
[----:B------:R-:W-:-:S05]  /*5030*/  CS2R R6, SRZ ;  /* 0x0000000000067805 */ /* 0x000fca000001ff00 */
[----:B0-----:R0:W-:Y:S01]  /*5040*/  STG.E.128 [R2.64], R4 ;  /* 0x0000000402007986 */ /* 0x0011e2000c101d24 */
[----:B------:R-:W-:Y:S05]  /*5050*/  BRA `(.L_x_3249) ;  /* 0x000009b000007947 */ /* 0x000fea0003800000 */
.L_x_3257:
        /* <DEDUP_REMOVED lines=21> */
.L_x_3262:
[----:B------:R-:W-:Y:S05]  /*51b0*/  BSYNC B0 ;  /* 0x0000000000007941 */ /* 0x000fea0003800000 */
.L_x_3261:
[----:B------:R-:W-:-:S05]  /*51c0*/  LOP3.LUT R5, R0, R5, RZ, 0xfc, !PT ;  /* 0x0000000500057212 */ /* 0x000fca00078efcff */
[----:B------:R0:W-:Y:S01]  /*51d0*/  STG.E.U8 [R2.64], R5 ;  /* 0x0000000502007986 */ /* 0x0001e2000c101124 */
[----:B------:R-:W-:Y:S05]  /*51e0*/  BRA `(.L_x_3249) ;  /* 0x0000082000007947 */ /* 0x000fea0003800000 */
.L_x_3260:
        /* <DEDUP_REMOVED lines=13> */
.L_x_3264:
[----:B------:R-:W-:Y:S01]  /*52c0*/  IMAD.MOV.U32 R0, RZ, RZ, 0x7f ;  /* 0x0000007fff007424 */ /* 0x000fe200078e00ff */
[----:B------:R-:W-:-:S04]  /*52d0*/  ISETP.GT.U32.AND P0, PT, R4, 0x7f800000, PT ;  /* 0x7f8000000400780c */ /* 0x000fc80003f04070 */
[----:B------:R-:W-:-:S04]  /*52e0*/  SEL R0, R0, 0x7c, P0 ;  /* 0x0000007c00007807 */ /* 0x000fc80000000000 */
.L_x_3265:
[----:B------:R-:W-:Y:S05]  /*52f0*/  BSYNC B0 ;  /* 0x0000000000007941 */ /* 0x000fea0003800000 */
.L_x_3263:
[----:B------:R-:W-:-:S04]  /*5300*/  LOP3.LUT R4, R5, 0x80000000, RZ, 0xc0, !PT ;  /* 0x8000000005047812 */ /* 0x000fc800078ec0ff */
[----:B------:R-:W-:-:S04]  /*5310*/  SHF.R.U32.HI R5, RZ, 0x18, R4 ;  /* 0x00000018ff057819 */ /* 0x000fc80000011604 */
[----:B------:R-:W-:-:S05]  /*5320*/  LOP3.LUT R5, R0, R5, RZ, 0xfc, !PT ;  /* 0x0000000500057212 */ /* 0x000fca00078efcff */
[----:B------:R0:W-:Y:S01]  /*5330*/  STG.E.U8 [R2.64], R5 ;  /* 0x0000000502007986 */ /* 0x0001e2000c101124 */
[----:B------:R-:W-:Y:S05]  /*5340*/  BRA `(.L_x_3249) ;  /* 0x000006c000007947 */ /* 0x000fea0003800000 */
.L_x_3259:
[----:B------:R-:W0:Y:S02]  /*5350*/  I2F.S16 R0, R22 ;  /* 0x0000001600007306 */ /* 0x000e240000101400 */
[----:B0-----:R-:W-:-:S05]  /*5360*/  F2FP.BF16.PACK_AB R0, RZ, R0 ;  /* 0x00000000ff00723e */ /* 0x001fca00000010ff */
[----:B------:R0:W-:Y:S01]  /*5370*/  STG.E.U16 [R2.64], R0 ;  /* 0x0000000002007986 */ /* 0x0001e2000c101524 */
[----:B------:R-:W-:Y:S05]  /*5380*/  BRA `(.L_x_3249) ;  /* 0x0000068000007947 */ /* 0x000fea0003800000 */
.L_x_3256:
        /* <DEDUP_REMOVED lines=10> */
.L_x_3268:
        /* <DEDUP_REMOVED lines=17> */
.L_x_3271:
[----:B------:R-:W-:-:S04]  /*5540*/  LOP3.LUT R0, R7, 0x80000000, RZ, 0xc0, !PT ;  /* 0x8000000007007812 */ /* 0x000fc800078ec0ff */
[----:B------:R-:W-:-:S04]  /*5550*/  SHF.R.U32.HI R5, RZ, 0x18, R0 ;  /* 0x00000018ff057819 */ /* 0x000fc80000011600 */
[----:B------:R-:W-:-:S04]  /*5560*/  LOP3.LUT R4, R4, R5, RZ, 0xfc, !PT ;  /* 0x0000000504047212 */ /* 0x000fc800078efcff */
[----:B------:R-:W-:Y:S02]  /*5570*/  PRMT R0, R4, 0x7610, R0 ;  /* 0x0000761004007816 */ /* 0x000fe40000000000 */
.L_x_3270:
[----:B------:R-:W-:Y:S05]  /*5580*/  BSYNC B0 ;  /* 0x0000000000007941 */ /* 0x000fea0003800000 */
.L_x_3269:
[----:B------:R0:W-:Y:S01]  /*5590*/  STG.E.U8 [R2.64], R0 ;  /* 0x0000000002007986 */ /* 0x0001e2000c101124 */
[----:B------:R-:W-:Y:S05]  /*55a0*/  BRA `(.L_x_3249) ;  /* 0x0000046000007947 */ /* 0x000fea0003800000 */
.L_x_3267:
        /* <DEDUP_REMOVED lines=17> */
.L_x_3274:
[----:B------:R-:W-:-:S04]  /*56c0*/  LOP3.LUT R0, R7, 0x80000000, RZ, 0xc0, !PT ;  /* 0x8000000007007812 */ /* 0x000fc800078ec0ff */
[----:B------:R-:W-:-:S04]  /*56d0*/  SHF.R.U32.HI R5, RZ, 0x18, R0 ;  /* 0x00000018ff057819 */ /* 0x000fc80000011600 */
[----:B------:R-:W-:-:S04]  /*56e0*/  LOP3.LUT R4, R4, R5, RZ, 0xfc, !PT ;  /* 0x0000000504047212 */ /* 0x000fc800078efcff */
[----:B------:R-:W-:Y:S02]  /*56f0*/  PRMT R0, R4, 0x7610, R0 ;  /* 0x0000761004007816 */ /* 0x000fe40000000000 */
.L_x_3273:
[----:B------:R-:W-:Y:S05]  /*5700*/  BSYNC B0 ;  /* 0x0000000000007941 */ /* 0x000fea0003800000 */
.L_x_3272:
[----:B------:R0:W-:Y:S01]  /*5710*/  STG.E.U8 [R2.64], R0 ;  /* 0x0000000002007986 */ /* 0x0001e2000c101124 */
[----:B------:R-:W-:Y:S05]  /*5720*/  BRA `(.L_x_3249) ;  /* 0x000002e000007947 */ /* 0x000fea0003800000 */
.L_x_3266:
        /* <DEDUP_REMOVED lines=22> */
.L_x_3248:
        /* <DEDUP_REMOVED lines=20> */
.L_x_3276:
[----:B------:R-:W-:-:S05]  /*59d0*/  IMAD.MOV.U32 R23, RZ, RZ, RZ ;  /* 0x000000ffff177224 */ /* 0x000fca00078e00ff */
[----:B------:R0:W-:Y:S01]  /*59e0*/  STG.E.64 [R2.64], R22 ;  /* 0x0000001602007986 */ /* 0x0001e2000c101b24 */
[----:B------:R-:W-:Y:S05]  /*59f0*/  BRA `(.L_x_3249) ;  /* 0x0000001000007947 */ /* 0x000fea0003800000 */
.L_x_3275:
[----:B------:R0:W-:Y:S02]  /*5a00*/  STG.E [R2.64], R22 ;  /* 0x0000001602007986 */ /* 0x0001e4000c101924 */
.L_x_3249:
        /* <DEDUP_REMOVED lines=21> */
.L_x_3280:
[----:B------:R0:W-:Y:S01]  /*5b60*/  STG.E.U8 [R2.64], R24 ;  /* 0x0000001802007986 */ /* 0x0001e2000c101124 */
[----:B------:R-:W-:Y:S05]  /*5b70*/  BRA `(.L_x_3282) ;  /* 0x00000d5000007947 */ /* 0x000fea0003800000 */
.L_x_3279:
        /* <DEDUP_REMOVED lines=9> */
.L_x_3284:
[----:B------:R0:W-:Y:S01]  /*5c10*/  STG.E [R2.64], R24 ;  /* 0x0000001802007986 */ /* 0x0001e2000c101924 */
[----:B------:R-:W-:Y:S05]  /*5c20*/  BRA `(.L_x_3282) ;  /* 0x00000ca000007947 */ /* 0x000fea0003800000 */
.L_x_3283:
[----:B------:R0:W-:Y:S01]  /*5c30*/  STG.E.U16 [R2.64], R24 ;  /* 0x0000001802007986 */ /* 0x0001e2000c101524 */
[----:B------:R-:W-:Y:S05]  /*5c40*/  BRA `(.L_x_3282) ;  /* 0x00000c8000007947 */ /* 0x000fea0003800000 */
.L_x_3278:
        /* <DEDUP_REMOVED lines=9> */
.L_x_3286:
[----:B------:R-:W0:Y:S02]  /*5ce0*/  I2F.S16 R0, R24 ;  /* 0x0000001800007306 */ /* 0x000e240000101400 */
[----:B0-----:R-:W-:-:S05]  /*5cf0*/  F2FP.PACK_AB R0, RZ, R0 ;  /* 0x00000000ff00723e */ /* 0x001fca00000000ff */
[----:B------:R0:W-:Y:S01]  /*5d00*/  STG.E.U16 [R2.64], R0 ;  /* 0x0000000002007986 */ /* 0x0001e2000c101524 */
[----:B------:R-:W-:Y:S05]  /*5d10*/  BRA `(.L_x_3282) ;  /* 0x00000bb000007947 */ /* 0x000fea0003800000 */
.L_x_3285:
        /* <DEDUP_REMOVED lines=10> */
.L_x_3288:
[----:B------:R-:W0:Y:S02]  /*5dc0*/  I2F.S16 R24, R24 ;  /* 0x0000001800187306 */ /* 0x000e240000101400 */
[----:B0-----:R-:W-:-:S04]  /*5dd0*/  F2FP.PACK_AB R5, RZ, R24 ;  /* 0x00000018ff05723e */ /* 0x001fc800000000ff */
[----:B------:R-:W-:-:S05]  /*5de0*/  PRMT R5, R5, 0x5410, RZ ;  /* 0x0000541005057816 */ /* 0x000fca00000000ff */
[----:B------:R0:W-:Y:S01]  /*5df0*/  STG.E [R2.64], R5 ;  /* 0x0000000502007986 */ /* 0x0001e2000c101924 */
[----:B------:R-:W-:Y:S05]  /*5e00*/  BRA `(.L_x_3282) ;  /* 0x00000ac000007947 */ /* 0x000fea0003800000 */
.L_x_3287:
[----:B------:R-:W0:Y:S02]  /*5e10*/  I2F.F64.S16 R24, R24 ;  /* 0x0000001800187312 */ /* 0x000e240000101c00 */
[----:B0-----:R0:W-:Y:S01]  /*5e20*/  STG.E.64 [R2.64], R24 ;  /* 0x0000001802007986 */ /* 0x0011e2000c101b24 */
[----:B------:R-:W-:Y:S05]  /*5e30*/  BRA `(.L_x_3282) ;  /* 0x00000a9000007947 */ /* 0x000fea0003800000 */
.L_x_3277:
        /* <DEDUP_REMOVED lines=10> */
.L_x_3291:
[----:B------:R-:W0:Y:S01]  /*5ee0*/  I2F.F64.S16 R4, R24 ;  /* 0x0000001800047312 */ /* 0x000e220000101c00 */
[----:B------:R-:W-:-:S05]  /*5ef0*/  CS2R R6, SRZ ;  /* 0x0000000000067805 */ /* 0x000fca000001ff00 */
[----:B0-----:R0:W-:Y:S01]  /*5f00*/  STG.E.128 [R2.64], R4 ;  /* 0x0000000402007986 */ /* 0x0011e2000c101d24 */
[----:B------:R-:W-:Y:S05]  /*5f10*/  BRA `(.L_x_3282) ;  /* 0x000009b000007947 */ /* 0x000fea0003800000 */
.L_x_3290:
        /* <DEDUP_REMOVED lines=21> */
.L_x_3295:
[----:B------:R-:W-:Y:S05]  /*6070*/  BSYNC B0 ;  /* 0x0000000000007941 */ /* 0x000fea0003800000 */
.L_x_3294:
[----:B------:R-:W-:-:S05]  /*6080*/  LOP3.LUT R5, R0, R5, RZ, 0xfc, !PT ;  /* 0x0000000500057212 */ /* 0x000fca00078efcff */
[----:B------:R0:W-:Y:S01]  /*6090*/  STG.E.U8 [R2.64], R5 ;  /* 0x0000000502007986 */ /* 0x0001e2000c101124 */
[----:B------:R-:W-:Y:S05]  /*60a0*/  BRA `(.L_x_3282) ;  /* 0x0000082000007947 */ /* 0x000fea0003800000 */
.L_x_3293:
        /* <DEDUP_REMOVED lines=13> */
.L_x_3297:
[----:B------:R-:W-:Y:S01]  /*6180*/  IMAD.MOV.U32 R0, RZ, RZ, 0x7f ;  /* 0x0000007fff007424 */ /* 0x000fe200078e00ff */
[----:B------:R-:W-:-:S04]  /*6190*/  ISETP.GT.U32.AND P0, PT, R4, 0x7f800000, PT ;  /* 0x7f8000000400780c */ /* 0x000fc80003f04070 */
[----:B------:R-:W-:-:S04]  /*61a0*/  SEL R0, R0, 0x7c, P0 ;  /* 0x0000007c00007807 */ /* 0x000fc80000000000 */
.L_x_3298:
[----:B------:R-:W-:Y:S05]  /*61b0*/  BSYNC B0 ;  /* 0x0000000000007941 */ /* 0x000fea0003800000 */
.L_x_3296:
[----:B------:R-:W-:-:S04]  /*61c0*/  LOP3.LUT R4, R5, 0x80000000, RZ, 0xc0, !PT ;  /* 0x8000000005047812 */ /* 0x000fc800078ec0ff */
[----:B------:R-:W-:-:S04]  /*61d0*/  SHF.R.U32.HI R5, RZ, 0x18, R4 ;  /* 0x00000018ff057819 */ /* 0x000fc80000011604 */
[----:B------:R-:W-:-:S05]  /*61e0*/  LOP3.LUT R5, R0, R5, RZ, 0xfc, !PT ;  /* 0x0000000500057212 */ /* 0x000fca00078efcff */
[----:B------:R0:W-:Y:S01]  /*61f0*/  STG.E.U8 [R2.64], R5 ;  /* 0x0000000502007986 */ /* 0x0001e2000c101124 */
[----:B------:R-:W-:Y:S05]  /*6200*/  BRA `(.L_x_3282) ;  /* 0x000006c000007947 */ /* 0x000fea0003800000 */
.L_x_3292:
[----:B------:R-:W0:Y:S02]  /*6210*/  I2F.S16 R0, R24 ;  /* 0x0000001800007306 */ /* 0x000e240000101400 */
[----:B0-----:R-:W-:-:S05]  /*6220*/  F2FP.BF16.PACK_AB R0, RZ, R0 ;  /* 0x00000000ff00723e */ /* 0x001fca00000010ff */
[----:B------:R0:W-:Y:S01]  /*6230*/  STG.E.U16 [R2.64], R0 ;  /* 0x0000000002007986 */ /* 0x0001e2000c101524 */
[----:B------:R-:W-:Y:S05]  /*6240*/  BRA `(.L_x_3282) ;  /* 0x0000068000007947 */ /* 0x000fea0003800000 */
.L_x_3289:
        /* <DEDUP_REMOVED lines=10> */
.L_x_3301:
        /* <DEDUP_REMOVED lines=17> */
.L_x_3304:
[----:B------:R-:W-:-:S04]  /*6400*/  LOP3.LUT R0, R7, 0x80000000, RZ, 0xc0, !PT ;  /* 0x8000000007007812 */ /* 0x000fc800078ec0ff */
[----:B------:R-:W-:-:S04]  /*6410*/  SHF.R.U32.HI R5, RZ, 0x18, R0 ;  /* 0x00000018ff057819 */ /* 0x000fc80000011600 */
[----:B------:R-:W-:-:S04]  /*6420*/  LOP3.LUT R4, R4, R5, RZ, 0xfc, !PT ;  /* 0x0000000504047212 */ /* 0x000fc800078efcff */
[----:B------:R-:W-:Y:S02]  /*6430*/  PRMT R0, R4, 0x7610, R0 ;  /* 0x0000761004007816 */ /* 0x000fe40000000000 */
.L_x_3303:
[----:B------:R-:W-:Y:S05]  /*6440*/  BSYNC B0 ;  /* 0x0000000000007941 */ /* 0x000fea0003800000 */
.L_x_3302:
[----:B------:R0:W-:Y:S01]  /*6450*/  STG.E.U8 [R2.64], R0 ;  /* 0x0000000002007986 */ /* 0x0001e2000c101124 */
[----:B------:R-:W-:Y:S05]  /*6460*/  BRA `(.L_x_3282) ;  /* 0x0000046000007947 */ /* 0x000fea0003800000 */
.L_x_3300:
        /* <DEDUP_REMOVED lines=17> */
.L_x_3307:
[----:B------:R-:W-:-:S04]  /*6580*/  LOP3.LUT R0, R7, 0x80000000, RZ, 0xc0, !PT ;  /* 0x8000000007007812 */ /* 0x000fc800078ec0ff */
[----:B------:R-:W-:-:S04]  /*6590*/  SHF.R.U32.HI R5, RZ, 0x18, R0 ;  /* 0x00000018ff057819 */ /* 0x000fc80000011600 */
[----:B------:R-:W-:-:S04]  /*65a0*/  LOP3.LUT R4, R4, R5, RZ, 0xfc, !PT ;  /* 0x0000000504047212 */ /* 0x000fc800078efcff */
[----:B------:R-:W-:Y:S02]  /*65b0*/  PRMT R0, R4, 0x7610, R0 ;  /* 0x0000761004007816 */ /* 0x000fe40000000000 */
.L_x_3306:
[----:B------:R-:W-:Y:S05]  /*65c0*/  BSYNC B0 ;  /* 0x0000000000007941 */ /* 0x000fea0003800000 */
.L_x_3305:
[----:B------:R0:W-:Y:S01]  /*65d0*/  STG.E.U8 [R2.64], R0 ;  /* 0x0000000002007986 */ /* 0x0001e2000c101124 */
[----:B------:R-:W-:Y:S05]  /*65e0*/  BRA `(.L_x_3282) ;  /* 0x000002e000007947 */ /* 0x000fea0003800000 */
.L_x_3299:
        /* <DEDUP_REMOVED lines=22> */
.L_x_3281:
        /* <DEDUP_REMOVED lines=20> */
.L_x_3309:
[----:B------:R-:W-:-:S05]  /*6890*/  IMAD.MOV.U32 R25, RZ, RZ, RZ ;  /* 0x000000ffff197224 */ /* 0x000fca00078e00ff */
[----:B------:R0:W-:Y:S01]  /*68a0*/  STG.E.64 [R2.64], R24 ;  /* 0x0000001802007986 */ /* 0x0001e2000c101b24 */
[----:B------:R-:W-:Y:S05]  /*68b0*/  BRA `(.L_x_3282) ;  /* 0x0000001000007947 */ /* 0x000fea0003800000 */
.L_x_3308:
[----:B------:R0:W-:Y:S02]  /*68c0*/  STG.E [R2.64], R24 ;  /* 0x0000001802007986 */ /* 0x0001e4000c101924 */
.L_x_3282:
[----:B------:R-:W-:Y:S02]  /*68d0*/  IADD3 R19, R19, 0x80, RZ ;  /* 0x0000008013137810 */ /* 0x000fe40007ffe0ff */
.L_x_3243:
[----:B------:R-:W-:Y:S05]  /*68e0*/  BSYNC B6 ;  /* 0x0000000000067941 */ /* 0x000fea0003800000 */
.L_x_3242:
        /* <DEDUP_REMOVED lines=19> */
.L_x_3313:
[----:B------:R-:W-:Y:S01]  /*6a20*/  STG.E.U8 [R2.64], R26 ;  /* 0x0000001a02007986 */ /* 0x000fe2000c101124 */
[----:B------:R-:W-:Y:S05]  /*6a30*/  EXIT ;  /* 0x000000000000794d */ /* 0x000fea0003800000 */
.L_x_3312:
        /* <DEDUP_REMOVED lines=9> */
.L_x_3316:
[----:B------:R-:W-:Y:S01]  /*6ad0*/  STG.E [R2.64], R26 ;  /* 0x0000001a02007986 */ /* 0x000fe2000c101924 */
[----:B------:R-:W-:Y:S05]  /*6ae0*/  EXIT ;  /* 0x000000000000794d */ /* 0x000fea0003800000 */
.L_x_3315:
[----:B------:R-:W-:Y:S01]  /*6af0*/  STG.E.U16 [R2.64], R26 ;  /* 0x0000001a02007986 */ /* 0x000fe2000c101524 */
[----:B------:R-:W-:Y:S05]  /*6b00*/  EXIT ;  /* 0x000000000000794d */ /* 0x000fea0003800000 */
.L_x_3311:
        /* <DEDUP_REMOVED lines=9> */
.L_x_3318:
[----:B------:R-:W0:Y:S02]  /*6ba0*/  I2F.S16 R0, R26 ;  /* 0x0000001a00007306 */ /* 0x000e240000101400 */
[----:B0-----:R-:W-:-:S05]  /*6bb0*/  F2FP.PACK_AB R0, RZ, R0 ;  /* 0x00000000ff00723e */ /* 0x001fca00000000ff */
[----:B------:R-:W-:Y:S01]  /*6bc0*/  STG.E.U16 [R2.64], R0 ;  /* 0x0000000002007986 */ /* 0x000fe2000c101524 */
[----:B------:R-:W-:Y:S05]  /*6bd0*/  EXIT ;  /* 0x000000000000794d */ /* 0x000fea0003800000 */
.L_x_3317:
        /* <DEDUP_REMOVED lines=10> */
.L_x_3320:
[----:B------:R-:W0:Y:S02]  /*6c80*/  I2F.S16 R26, R26 ;  /* 0x0000001a001a7306 */ /* 0x000e240000101400 */
[----:B0-----:R-:W-:-:S04]  /*6c90*/  F2FP.PACK_AB R5, RZ, R26 ;  /* 0x0000001aff05723e */ /* 0x001fc800000000ff */
[----:B------:R-:W-:-:S05]  /*6ca0*/  PRMT R5, R5, 0x5410, RZ ;  /* 0x0000541005057816 */ /* 0x000fca00000000ff */
[----:B------:R-:W-:Y:S01]  /*6cb0*/  STG.E [R2.64], R5 ;  /* 0x0000000502007986 */ /* 0x000fe2000c101924 */
[----:B------:R-:W-:Y:S05]  /*6cc0*/  EXIT ;  /* 0x000000000000794d */ /* 0x000fea0003800000 */
.L_x_3319:
[----:B------:R-:W0:Y:S02]  /*6cd0*/  I2F.F64.S16 R26, R26 ;  /* 0x0000001a001a7312 */ /* 0x000e240000101c00 */
[----:B0-----:R-:W-:Y:S01]  /*6ce0*/  STG.E.64 [R2.64], R26 ;  /* 0x0000001a02007986 */ /* 0x001fe2000c101b24 */
[----:B------:R-:W-:Y:S05]  /*6cf0*/  EXIT ;  /* 0x000000000000794d */ /* 0x000fea0003800000 */
.L_x_3310:
        /* <DEDUP_REMOVED lines=10> */
.L_x_3323:
[----:B------:R-:W0:Y:S01]  /*6da0*/  I2F.F64.S16 R4, R26 ;  /* 0x0000001a00047312 */ /* 0x000e220000101c00 */
[----:B------:R-:W-:-:S05]  /*6db0*/  CS2R R6, SRZ ;  /* 0x0000000000067805 */ /* 0x000fca000001ff00 */
[----:B0-----:R-:W-:Y:S01]  /*6dc0*/  STG.E.128 [R2.64], R4 ;  /* 0x0000000402007986 */ /* 0x001fe2000c101d24 */
[----:B------:R-:W-:Y:S05]  /*6dd0*/  EXIT ;  /* 0x000000000000794d */ /* 0x000fea0003800000 */
.L_x_3322:
        /* <DEDUP_REMOVED lines=21> */
.L_x_3327:
[----:B------:R-:W-:Y:S05]  /*6f30*/  BSYNC B0 ;  /* 0x0000000000007941 */ /* 0x000fea0003800000 */
.L_x_3326:
[----:B------:R-:W-:-:S05]  /*6f40*/  LOP3.LUT R5, R0, R5, RZ, 0xfc, !PT ;  /* 0x0000000500057212 */ /* 0x000fca00078efcff */
[----:B------:R-:W-:Y:S01]  /*6f50*/  STG.E.U8 [R2.64], R5 ;  /* 0x0000000502007986 */ /* 0x000fe2000c101124 */
[----:B------:R-:W-:Y:S05]  /*6f60*/  EXIT ;  /* 0x000000000000794d */ /* 0x000fea0003800000 */
.L_x_3325:
        /* <DEDUP_REMOVED lines=13> */
.L_x_3329:
[----:B------:R-:W-:Y:S01]  /*7040*/  IMAD.MOV.U32 R0, RZ, RZ, 0x7f ;  /* 0x0000007fff007424 */ /* 0x000fe200078e00ff */
[----:B------:R-:W-:-:S04]  /*7050*/  ISETP.GT.U32.AND P0, PT, R4, 0x7f800000, PT ;  /* 0x7f8000000400780c */ /* 0x000fc80003f04070 */
[----:B------:R-:W-:-:S04]  /*7060*/  SEL R0, R0, 0x7c, P0 ;  /* 0x0000007c00007807 */ /* 0x000fc80000000000 */
.L_x_3330:
[----:B------:R-:W-:Y:S05]  /*7070*/  BSYNC B0 ;  /* 0x0000000000007941 */ /* 0x000fea0003800000 */
.L_x_3328:
[----:B------:R-:W-:-:S04]  /*7080*/  LOP3.LUT R4, R5, 0x80000000, RZ, 0xc0, !PT ;  /* 0x8000000005047812 */ /* 0x000fc800078ec0ff */
[----:B------:R-:W-:-:S04]  /*7090*/  SHF.R.U32.HI R5, RZ, 0x18, R4 ;  /* 0x00000018ff057819 */ /* 0x000fc80000011604 */
[----:B------:R-:W-:-:S05]  /*70a0*/  LOP3.LUT R5, R0, R5, RZ, 0xfc, !PT ;  /* 0x0000000500057212 */ /* 0x000fca00078efcff */
[----:B------:R-:W-:Y:S01]  /*70b0*/  STG.E.U8 [R2.64], R5 ;  /* 0x0000000502007986 */ /* 0x000fe2000c101124 */
[----:B------:R-:W-:Y:S05]  /*70c0*/  EXIT ;  /* 0x000000000000794d */ /* 0x000fea0003800000 */
.L_x_3324:
[----:B------:R-:W0:Y:S02]  /*70d0*/  I2F.S16 R0, R26 ;  /* 0x0000001a00007306 */ /* 0x000e240000101400 */
[----:B0-----:R-:W-:-:S05]  /*70e0*/  F2FP.BF16.PACK_AB R0, RZ, R0 ;  /* 0x00000000ff00723e */ /* 0x001fca00000010ff */
[----:B------:R-:W-:Y:S01]  /*70f0*/  STG.E.U16 [R2.64], R0 ;  /* 0x0000000002007986 */ /* 0x000fe2000c101524 */
[----:B------:R-:W-:Y:S05]  /*7100*/  EXIT ;  /* 0x000000000000794d */ /* 0x000fea0003800000 */
.L_x_3321:
        /* <DEDUP_REMOVED lines=10> */
.L_x_3333:
        /* <DEDUP_REMOVED lines=17> */
.L_x_3336:
[----:B------:R-:W-:-:S04]  /*72c0*/  LOP3.LUT R0, R7, 0x80000000, RZ, 0xc0, !PT ;  /* 0x8000000007007812 */ /* 0x000fc800078ec0ff */
[----:B------:R-:W-:-:S04]  /*72d0*/  SHF.R.U32.HI R5, RZ, 0x18, R0 ;  /* 0x00000018ff057819 */ /* 0x000fc80000011600 */
[----:B------:R-:W-:-:S04]  /*72e0*/  LOP3.LUT R4, R4, R5, RZ, 0xfc, !PT ;  /* 0x0000000504047212 */ /* 0x000fc800078efcff */
[----:B------:R-:W-:Y:S02]  /*72f0*/  PRMT R0, R4, 0x7610, R0 ;  /* 0x0000761004007816 */ /* 0x000fe40000000000 */
.L_x_3335:
[----:B------:R-:W-:Y:S05]  /*7300*/  BSYNC B0 ;  /* 0x0000000000007941 */ /* 0x000fea0003800000 */
.L_x_3334:
[----:B------:R-:W-:Y:S01]  /*7310*/  STG.E.U8 [R2.64], R0 ;  /* 0x0000000002007986 */ /* 0x000fe2000c101124 */
[----:B------:R-:W-:Y:S05]  /*7320*/  EXIT ;  /* 0x000000000000794d */ /* 0x000fea0003800000 */
.L_x_3332:
        /* <DEDUP_REMOVED lines=17> */
.L_x_3339:
[----:B------:R-:W-:-:S04]  /*7440*/  LOP3.LUT R0, R7, 0x80000000, RZ, 0xc0, !PT ;  /* 0x8000000007007812 */ /* 0x000fc800078ec0ff */
[----:B------:R-:W-:-:S04]  /*7450*/  SHF.R.U32.HI R5, RZ, 0x18, R0 ;  /* 0x00000018ff057819 */ /* 0x000fc80000011600 */
[----:B------:R-:W-:-:S04]  /*7460*/  LOP3.LUT R4, R4, R5, RZ, 0xfc, !PT ;  /* 0x0000000504047212 */ /* 0x000fc800078efcff */
[----:B------:R-:W-:Y:S02]  /*7470*/  PRMT R0, R4, 0x7610, R0 ;  /* 0x0000761004007816 */ /* 0x000fe40000000000 */
.L_x_3338:
[----:B------:R-:W-:Y:S05]  /*7480*/  BSYNC B0 ;  /* 0x0000000000007941 */ /* 0x000fea0003800000 */
.L_x_3337:
[----:B------:R-:W-:Y:S01]  /*7490*/  STG.E.U8 [R2.64], R0 ;  /* 0x0000000002007986 */ /* 0x000fe2000c101124 */
[----:B------:R-:W-:Y:S05]  /*74a0*/  EXIT ;  /* 0x000000000000794d */ /* 0x000fea0003800000 */
.L_x_3331:
        /* <DEDUP_REMOVED lines=22> */
.L_x_3314:
        /* <DEDUP_REMOVED lines=20> */
.L_x_3341:
[----:B------:R-:W-:-:S05]  /*7750*/  IMAD.MOV.U32 R27, RZ, RZ, RZ ;  /* 0x000000ffff1b7224 */ /* 0x000fca00078e00ff */
[----:B------:R-:W-:Y:S01]  /*7760*/  STG.E.64 [R2.64], R26 ;  /* 0x0000001a02007986 */ /* 0x000fe2000c101b24 */
[----:B------:R-:W-:Y:S05]  /*7770*/  EXIT ;  /* 0x000000000000794d */ /* 0x000fea0003800000 */
.L_x_3340:
[----:B------:R-:W-:Y:S01]  /*7780*/  STG.E [R2.64], R26 ;  /* 0x0000001a02007986 */ /* 0x000fe2000c101924 */
[----:B------:R-:W-:Y:S05]  /*7790*/  EXIT ;  /* 0x000000000000794d */ /* 0x000fea0003800000 */
.L_x_3342:
        /* <DEDUP_REMOVED lines=14> */
.L_x_22338:


//--------------------- .text._ZN2at6native18elementwise_kernelILi128ELi4EZNS0_22gpu_kernel_impl_nocastIZZZNS0_19signbit_kernel_cudaERNS_18TensorIteratorBaseEENKUlvE_clEvENKUlvE2_clEvEUllE_EEvS4_RKT_EUliE_EEviT1_ --------------------------
	.section	.text._ZN2at6native18elementwise_kernelILi128ELi4EZNS0_22gpu_kernel_impl_nocastIZZZNS0_19signbit_kernel_cudaERNS_18TensorIteratorBaseEENKUlvE_clEvENKUlvE2_clEvEUllE_EEvS4_RKT_EUliE_EEviT1_,"ax",@progbits
	.sectioninfo	@"SHI_REGISTERS=12"
	.align	128
        .global         _ZN2at6native18elementwise_kernelILi128ELi4EZNS0_22gpu_kernel_impl_nocastIZZZNS0_19signbit_kernel_cudaERNS_18TensorIteratorBaseEENKUlvE_clEvENKUlvE2_clEvEUllE_EEvS4_RKT_EUliE_EEviT1_
        .type           _ZN2at6native18elementwise_kernelILi128ELi4EZNS0_22gpu_kernel_impl_nocastIZZZNS0_19signbit_kernel_cudaERNS_18TensorIteratorBaseEENKUlvE_clEvENKUlvE2_clEvEUllE_EEvS4_RKT_EUliE_EEviT1_,@function
        .size           _ZN2at6native18elementwise_kernelILi128ELi4EZNS0_22gpu_kernel_impl_nocastIZZZNS0_19signbit_kernel_cudaERNS_18TensorIteratorBaseEENKUlvE_clEvENKUlvE2_clEvEUllE_EEvS4_RKT_EUliE_EEviT1_,(.L_x_22339 - _ZN2at6native18elementwise_kernelILi128ELi4EZNS0_22gpu_kernel_impl_nocastIZZZNS0_19signbit_kernel_cudaERNS_18TensorIteratorBaseEENKUlvE_clEvENKUlvE2_clEvEUllE_EEvS4_RKT_EUliE_EEviT1_)
        .other          _ZN2at6native18elementwise_kernelILi128ELi4EZNS0_22gpu_kernel_impl_nocastIZZZNS0_19signbit_kernel_cudaERNS_18TensorIteratorBaseEENKUlvE_clEvENKUlvE2_clEvEUllE_EEvS4_RKT_EUliE_EEviT1_,@"STO_CUDA_ENTRY STV_DEFAULT"
_ZN2at6native18elementwise_kernelILi128ELi4EZNS0_22gpu_kernel_impl_nocastIZZZNS0_19signbit_kernel_cudaERNS_18TensorIteratorBaseEENKUlvE_clEvENKUlvE2_clEvEUllE_EEvS4_RKT_EUliE_EEviT1_:
.text._ZN2at6native18elementwise_kernelILi128ELi4EZNS0_22gpu_kernel_impl_nocastIZZZNS0_19signbit_kernel_cudaERNS_18TensorIteratorBaseEENKUlvE_clEvENKUlvE2_clEvEUllE_EEvS4_RKT_EUliE_EEviT1_:
        /* <DEDUP_REMOVED lines=235> */
.L_x_3345:
        /* <DEDUP_REMOVED lines=8> */
.L_x_3344:
[----:B------:R-:W-:Y:S05]  /*0f30*/  BSYNC B0 ;  /* 0x0000000000007941 */ /* 0x000fea0003800000 */
.L_x_3343:
        /* <DEDUP_REMOVED lines=230> */
.L_x_3348:
        /* <DEDUP_REMOVED lines=237> */
.L_x_3349:
        /* <DEDUP_REMOVED lines=8> */
.L_x_3347:
[----:B------:R-:W-:Y:S05]  /*2cf0*/  BSYNC B0 ;  /* 0x0000000000007941 */ /* 0x000fea0003800000 */
.L_x_3346:
        /* <DEDUP_REMOVED lines=229> */
.L_x_3350:
        /* <DEDUP_REMOVED lines=8> */
.L_x_3351:
        /* <DEDUP_REMOVED lines=11> */
.L_x_22339:


//--------------------- .text._ZN2at6native27unrolled_elementwise_kernelIZZZNS0_19signbit_kernel_cudaERNS_18TensorIteratorBaseEENKUlvE_clEvENKUlvE2_clEvEUllE_St5arrayIPcLm2EELi4E23TrivialOffsetCalculatorILi1EjESB_NS0_6memory15LoadWithoutCastENSC_16StoreWithoutCastEEEviT_T0_T2_T3_T4_T5_ --------------------------
	.section	.text._ZN2at6native27unrolled_elementwise_kernelIZZZNS0_19signbit_kernel_cudaERNS_18TensorIteratorBaseEENKUlvE_clEvENKUlvE2_clEvEUllE_St5arrayIPcLm2EELi4E23TrivialOffsetCalculatorILi1EjESB_NS0_6memory15LoadWithoutCastENSC_16StoreWithoutCastEEEviT_T0_T2_T3_T4_T5_,"ax",@progbits
	.sectioninfo	@"SHI_REGISTERS=17"
	.align	128
        .global         _ZN2at6native27unrolled_elementwise_kernelIZZZNS0_19signbit_kernel_cudaERNS_18TensorIteratorBaseEENKUlvE_clEvENKUlvE2_clEvEUllE_St5arrayIPcLm2EELi4E23TrivialOffsetCalculatorILi1EjESB_NS0_6memory15LoadWithoutCastENSC_16StoreWithoutCastEEEviT_T0_T2_T3_T4_T5_
        .type           _ZN2at6native27unrolled_elementwise_kernelIZZZNS0_19signbit_kernel_cudaERNS_18TensorIteratorBaseEENKUlvE_clEvENKUlvE2_clEvEUllE_St5arrayIPcLm2EELi4E23TrivialOffsetCalculatorILi1EjESB_NS0_6memory15LoadWithoutCastENSC_16StoreWithoutCastEEEviT_T0_T2_T3_T4_T5_,@function
        .size           _ZN2at6native27unrolled_elementwise_kernelIZZZNS0_19signbit_kernel_cudaERNS_18TensorIteratorBaseEENKUlvE_clEvENKUlvE2_clEvEUllE_St5arrayIPcLm2EELi4E23TrivialOffsetCalculatorILi1EjESB_NS0_6memory15LoadWithoutCastENSC_16StoreWithoutCastEEEviT_T0_T2_T3_T4_T5_,(.L_x_22340 - _ZN2at6native27unrolled_elementwise_kernelIZZZNS0_19signbit_kernel_cudaERNS_18TensorIteratorBaseEENKUlvE_clEvENKUlvE2_clEvEUllE_St5arrayIPcLm2EELi4E23TrivialOffsetCalculatorILi1EjESB_NS0_6memory15LoadWithoutCastENSC_16StoreWithoutCastEEEviT_T0_T2_T3_T4_T5_)
        .other          _ZN2at6native27unrolled_elementwise_kernelIZZZNS0_19signbit_kernel_cudaERNS_18TensorIteratorBaseEENKUlvE_clEvENKUlvE2_clEvEUllE_St5arrayIPcLm2EELi4E23TrivialOffsetCalculatorILi1EjESB_NS0_6memory15LoadWithoutCastENSC_16StoreWithoutCastEEEviT_T0_T2_T3_T4_T5_,@"STO_CUDA_ENTRY STV_DEFAULT"
_ZN2at6native27unrolled_elementwise_kernelIZZZNS0_19signbit_kernel_cudaERNS_18TensorIteratorBaseEENKUlvE_clEvENKUlvE2_clEvEUllE_St5arrayIPcLm2EELi4E23TrivialOffsetCalculatorILi1EjESB_NS0_6memory15LoadWithoutCastENSC_16StoreWithoutCastEEEviT_T0_T2_T3_T4_T5_:
.text._ZN2at6native27unrolled_elementwise_kernelIZZZNS0_19signbit_kernel_cudaERNS_18TensorIteratorBaseEENKUlvE_clEvENKUlvE2_clEvEUllE_St5arrayIPcLm2EELi4E23TrivialOffsetCalculatorILi1EjESB_NS0_6memory15LoadWithoutCastENSC_16StoreWithoutCastEEEviT_T0_T2_T3_T4_T5_:
        /* <DEDUP_REMOVED lines=15> */
[----:B------:R-:W-:-:S04]  /*00f0*/  @!P2 IADD3 R2, R2, 0x80, RZ ;  /* 0x000000800202a810 */ /* 0x000fc80007ffe0ff */
[----:B------:R-:W-:Y:S01]  /*0100*/  ISETP.GE.AND P5, PT, R2, R5, PT ;  /* 0x000000050200720c */ /* 0x000fe20003fa6270 */
[----:B------:R-:W-:-:S04]  /*0110*/  @!P2 IMAD.MOV.U32 R9, RZ, RZ, 0x8 ;  /* 0x00000008ff09a424 */ /* 0x000fc800078e00ff */
[----:B------:R-:W-:-:S05]  /*0120*/  @!P2 IMAD.WIDE.U32 R8, R8, R9, c[0x0][0x170] ;  /* 0x00005c000808a625 */ /* 0x000fca00078e0009 */
[----:B------:R1:W3:Y:S03]  /*0130*/  @!P2 LDG.E R13, [R8.64+0x4] ;  /* 0x00000404080da981 */ /* 0x0002e6000c1e1900 */
[----:B------:R-:W-:Y:S02]  /*0140*/  @!P5 IMAD R10, R3, 0x200, R2 ;  /* 0x00000200030ad824 */ /* 0x000fe400078e0202 */
[----:B------:R-:W-:-:S04]  /*0150*/  @!P5 IMAD.MOV.U32 R11, RZ, RZ, 0x8 ;  /* 0x00000008ff0bd424 */ /* 0x000fc800078e00ff */
[----:B------:R-:W-:-:S06]  /*0160*/  @!P5 IMAD.WIDE.U32 R10, R10, R11, c[0x0][0x170] ;  /* 0x00005c000a0ad625 */ /* 0x000fcc00078e000b */
[----:B------:R4:W3:Y:S01]  /*0170*/  @!P5 LDG.E R11, [R10.64+0x4] ;  /* 0x000004040a0bd981 */ /* 0x0008e2000c1e1900 */
[----:B------:R-:W-:-:S04]  /*0180*/  @!P5 IADD3 R2, R2, 0x80, RZ ;  /* 0x000000800202d810 */ /* 0x000fc80007ffe0ff */
[----:B------:R-:W-:Y:S02]  /*0190*/  ISETP.GE.AND P0, PT, R2, R5, PT ;  /* 0x000000050200720c */ /* 0x000fe40003f06270 */
[----:B------:R-:W-:-:S11]  /*01a0*/  PRMT R4, RZ, 0x7610, R4 ;  /* 0x00007610ff047816 */ /* 0x000fd60000000004 */
[----:B------:R-:W-:Y:S02]  /*01b0*/  @!P0 IMAD R2, R3, 0x200, R2 ;  /* 0x0000020003028824 */ /* 0x000fe400078e0202 */
[----:B0-----:R-:W-:-:S04]  /*01c0*/  @!P0 IMAD.MOV.U32 R7, RZ, RZ, 0x8 ;  /* 0x00000008ff078424 */ /* 0x001fc800078e00ff */
[----:B------:R-:W-:-:S04]  /*01d0*/  @!P0 IMAD.WIDE.U32 R6, R2, R7, c[0x0][0x170] ;  /* 0x00005c0002068625 */ /* 0x000fc800078e0007 */
[----:B------:R-:W-:Y:S01]  /*01e0*/  @!P1 IMAD R2, R3, 0x200, R0 ;  /* 0x0000020003029824 */ /* 0x000fe200078e0200 */
[----:B------:R0:W5:Y:S04]  /*01f0*/  @!P0 LDG.E R14, [R6.64+0x4] ;  /* 0x00000404060e8981 */ /* 0x000168000c1e1900 */
[----:B-1----:R-:W-:-:S05]  /*0200*/  @!P1 IADD3 R8, P4, R2, c[0x0][0x168], RZ ;  /* 0x00005a0002089a10 */ /* 0x002fca0007f9e0ff */
[----:B------:R-:W-:Y:S01]  /*0210*/  @!P1 IMAD.X R9, RZ, RZ, c[0x0][0x16c], P4 ;  /* 0x00005b00ff099624 */ /* 0x000fe200020e06ff */
[----:B------:R-:W-:-:S04]  /*0220*/  @!P1 IADD3 R0, R0, 0x80, RZ ;  /* 0x0000008000009810 */ /* 0x000fc80007ffe0ff */
[----:B------:R-:W-:Y:S01]  /*0230*/  ISETP.GE.AND P3, PT, R0, R5, PT ;  /* 0x000000050000720c */ /* 0x000fe20003f66270 */
[----:B------:R-:W-:Y:S01]  /*0240*/  BSSY B0, `(.L_x_3352) ;  /* 0x0000016000007945 */ /* 0x000fe20003800000 */
[----:B------:R-:W-:Y:S02]  /*0250*/  PRMT R2, RZ, 0x7610, R2 ;  /* 0x00007610ff027816 */ /* 0x000fe40000000002 */
[----:B----4-:R-:W-:Y:S02]  /*0260*/  PRMT R10, RZ, 0x7610, R10 ;  /* 0x00007610ff0a7816 */ /* 0x010fe4000000000a */
[----:B--2---:R-:W-:-:S04]  /*0270*/  @!P1 SHF.R.U32.HI R12, RZ, 0x1f, R12 ;  /* 0x0000001fff0c9819 */ /* 0x004fc8000001160c */
[----:B------:R-:W-:-:S05]  /*0280*/  @!P1 PRMT R4, R12, 0x7610, R4 ;  /* 0x000076100c049816 */ /* 0x000fca0000000004 */
[----:B------:R0:W-:Y:S01]  /*0290*/  @!P1 STG.E.U8 [R8.64], R4 ;  /* 0x0000000408009986 */ /* 0x0001e2000c101104 */
[----:B---3--:R-:W-:-:S04]  /*02a0*/  @!P2 SHF.R.U32.HI R13, RZ, 0x1f, R13 ;  /* 0x0000001fff0da819 */ /* 0x008fc8000001160d */
[----:B------:R-:W-:Y:S02]  /*02b0*/  @!P2 PRMT R2, R13, 0x7610, R2 ;  /* 0x000076100d02a816 */ /* 0x000fe40000000002 */
[----:B------:R-:W-:-:S04]  /*02c0*/  @!P5 SHF.R.U32.HI R11, RZ, 0x1f, R11 ;  /* 0x0000001fff0bd819 */ /* 0x000fc8000001160b */
        /* <DEDUP_REMOVED lines=13> */
.L_x_3353:
[----:B0-----:R-:W-:Y:S05]  /*03a0*/  BSYNC B0 ;  /* 0x0000000000007941 */ /* 0x001fea0003800000 */
.L_x_3352:
[----:B------:R-:W-:-:S13]  /*03b0*/  ISETP.GE.AND P1, PT, R0, R5, PT ;  /* 0x000000050000720c */ /* 0x000fda0003f26270 */
[----:B------:R-:W-:Y:S05]  /*03c0*/  @P1 EXIT ;  /* 0x000000000000194d */ /* 0x000fea0003800000 */
[--C-:B------:R-:W-:Y:S01]  /*03d0*/  IMAD R3, R3, 0x200, R0.reuse ;  /* 0x0000020003037824 */ /* 0x100fe200078e0200 */
[----:B------:R-:W-:Y:S02]  /*03e0*/  PRMT R0, RZ, 0x7610, R0 ;  /* 0x00007610ff007816 */ /* 0x000fe40000000000 */
[----:B-----5:R-:W-:Y:S02]  /*03f0*/  @!P0 SHF.R.U32.HI R14, RZ, 0x1f, R14 ;  /* 0x0000001fff0e8819 */ /* 0x020fe4000001160e */
[----:B------:R-:W-:Y:S02]  /*0400*/  IADD3 R2, P1, R3, c[0x0][0x168], RZ ;  /* 0x00005a0003027a10 */ /* 0x000fe40007f3e0ff */
[----:B------:R-:W-:-:S03]  /*0410*/  @!P0 PRMT R0, R14, 0x7610, R0 ;  /* 0x000076100e008816 */ /* 0x000fc60000000000 */
[----:B------:R-:W-:-:S05]  /*0420*/  IMAD.X R3, RZ, RZ, c[0x0][0x16c], P1 ;  /* 0x00005b00ff037624 */ /* 0x000fca00008e06ff */
[----:B------:R-:W-:Y:S01]  /*0430*/  STG.E.U8 [R2.64], R0 ;  /* 0x0000000002007986 */ /* 0x000fe2000c101104 */
[----:B------:R-:W-:Y:S05]  /*0440*/  EXIT ;  /* 0x000000000000794d */ /* 0x000fea0003800000 */
.L_x_3354:
        /* <DEDUP_REMOVED lines=11> */
.L_x_22340:


//--------------------- .text._ZN2at6native29vectorized_elementwise_kernelILi2EZZZNS0_19signbit_kernel_cudaERNS_18TensorIteratorBaseEENKUlvE_clEvENKUlvE2_clEvEUllE_St5arrayIPcLm2EEEEviT0_T1_ --------------------------
	.section	.text._ZN2at6native29vectorized_elementwise_kernelILi2EZZZNS0_19signbit_kernel_cudaERNS_18TensorIteratorBaseEENKUlvE_clEvENKUlvE2_clEvEUllE_St5arrayIPcLm2EEEEviT0_T1_,"ax",@progbits
	.sectioninfo	@"SHI_REGISTERS=27"
	.align	128
        .global         _ZN2at6native29vectorized_elementwise_kernelILi2EZZZNS0_19signbit_kernel_cudaERNS_18TensorIteratorBaseEENKUlvE_clEvENKUlvE2_clEvEUllE_St5arrayIPcLm2EEEEviT0_T1_
        .type           _ZN2at6native29vectorized_elementwise_kernelILi2EZZZNS0_19signbit_kernel_cudaERNS_18TensorIteratorBaseEENKUlvE_clEvENKUlvE2_clEvEUllE_St5arrayIPcLm2EEEEviT0_T1_,@function
        .size           _ZN2at6native29vectorized_elementwise_kernelILi2EZZZNS0_19signbit_kernel_cudaERNS_18TensorIteratorBaseEENKUlvE_clEvENKUlvE2_clEvEUllE_St5arrayIPcLm2EEEEviT0_T1_,(.L_x_22341 - _ZN2at6native29vectorized_elementwise_kernelILi2EZZZNS0_19signbit_kernel_cudaERNS_18TensorIteratorBaseEENKUlvE_clEvENKUlvE2_clEvEUllE_St5arrayIPcLm2EEEEviT0_T1_)
        .other          _ZN2at6native29vectorized_elementwise_kernelILi2EZZZNS0_19signbit_kernel_cudaERNS_18TensorIteratorBaseEENKUlvE_clEvENKUlvE2_clEvEUllE_St5arrayIPcLm2EEEEviT0_T1_,@"STO_CUDA_ENTRY STV_DEFAULT"
_ZN2at6native29vectorized_elementwise_kernelILi2EZZZNS0_19signbit_kernel_cudaERNS_18TensorIteratorBaseEENKUlvE_clEvENKUlvE2_clEvEUllE_St5arrayIPcLm2EEEEviT0_T1_:
.text._ZN2at6native29vectorized_elementwise_kernelILi2EZZZNS0_19signbit_kernel_cudaERNS_18TensorIteratorBaseEENKUlvE_clEvENKUlvE2_clEvEUllE_St5arrayIPcLm2EEEEviT0_T1_:
        /* <DEDUP_REMOVED lines=35> */
.L_x_3355:
        /* <DEDUP_REMOVED lines=8> */
[----:B------:R-:W2:Y:S01]  /*02b0*/  @!P6 LDG.E R2, [R2.64+0x4] ;  /* 0x000004040202e981 */ /* 0x000ea2000c1e1900 */
[----:B------:R-:W-:Y:S01]  /*02c0*/  @!P6 IADD3 R7, R7, 0x80, RZ ;  /* 0x000000800707e810 */ /* 0x000fe20007ffe0ff */
[----:B------:R-:W-:Y:S01]  /*02d0*/  @!P0 IMAD.IADD R14, R0, 0x1, R5 ;  /* 0x00000001000e8824 */ /* 0x000fe200078e0205 */
[----:B------:R-:W-:Y:S01]  /*02e0*/  PRMT R6, RZ, 0x7610, R6 ;  /* 0x00007610ff067816 */ /* 0x000fe20000000006 */
[----:B------:R-:W-:Y:S01]  /*02f0*/  @!P0 IMAD.MOV.U32 R15, RZ, RZ, 0x8 ;  /* 0x00000008ff0f8424 */ /* 0x000fe200078e00ff */
[----:B------:R-:W-:-:S03]  /*0300*/  ISETP.GE.AND P1, PT, R7, R4, PT ;  /* 0x000000040700720c */ /* 0x000fc60003f26270 */
[----:B------:R-:W-:-:S05]  /*0310*/  @!P0 IMAD.WIDE.U32 R14, R14, R15, c[0x0][0x170] ;  /* 0x00005c000e0e8625 */ /* 0x000fca00078e000f */
[----:B------:R0:W3:Y:S05]  /*0320*/  @!P0 LDG.E R10, [R14.64+0x4] ;  /* 0x000004040e0a8981 */ /* 0x0000ea000c1e1900 */
[----:B------:R-:W-:Y:S01]  /*0330*/  @!P1 IMAD.IADD R20, R0, 0x1, R7 ;  /* 0x0000000100149824 */ /* 0x000fe200078e0207 */
[----:B------:R-:W-:Y:S01]  /*0340*/  @!P1 IADD3 R7, R7, 0x80, RZ ;  /* 0x0000008007079810 */ /* 0x000fe20007ffe0ff */
[----:B------:R-:W-:-:S03]  /*0350*/  @!P1 IMAD.MOV.U32 R21, RZ, RZ, 0x8 ;  /* 0x00000008ff159424 */ /* 0x000fc600078e00ff */
[----:B------:R-:W-:-:S13]  /*0360*/  ISETP.GE.AND P2, PT, R7, R4, PT ;  /* 0x000000040700720c */ /* 0x000fda0003f46270 */
        /* <DEDUP_REMOVED lines=16> */
[----:B0-----:R-:W-:Y:S01]  /*0470*/  @!P4 IMAD.WIDE.U32 R14, R11, R24, c[0x0][0x170] ;  /* 0x00005c000b0ec625 */ /* 0x001fe200078e0018 */
[----:B------:R0:W4:Y:S03]  /*0480*/  @!P1 LDG.E R12, [R20.64+0x4] ;  /* 0x00000404140c9981 */ /* 0x000126000c1e1900 */
[----:B------:R-:W-:Y:S02]  /*0490*/  @!P5 IMAD.WIDE.U32 R16, R16, R17, c[0x0][0x170] ;  /* 0x00005c001010d625 */ /* 0x000fe400078e0011 */
[----:B------:R1:W5:Y:S02]  /*04a0*/  @!P4 LDG.E R14, [R14.64+0x4] ;  /* 0x000004040e0ec981 */ /* 0x000364000c1e1900 */
[----:B------:R-:W-:Y:S02]  /*04b0*/  @!P2 IMAD.WIDE.U32 R22, R22, R23, c[0x0][0x170] ;  /* 0x00005c001616a625 */ /* 0x000fe400078e0017 */
[----:B------:R-:W5:Y:S02]  /*04c0*/  @!P5 LDG.E R16, [R16.64+0x4] ;  /* 0x000004041010d981 */ /* 0x000f64000c1e1900 */
[----:B------:R-:W-:-:S02]  /*04d0*/  @!P3 IMAD.WIDE.U32 R8, R8, R9, c[0x0][0x170] ;  /* 0x00005c000808b625 */ /* 0x000fc400078e0009 */
[----:B------:R-:W5:Y:S04]  /*04e0*/  @!P2 LDG.E R13, [R22.64+0x4] ;  /* 0x00000404160da981 */ /* 0x000f68000c1e1900 */
[----:B0-----:R0:W5:Y:S01]  /*04f0*/  @!P3 LDG.E R20, [R8.64+0x4] ;  /* 0x000004040814b981 */ /* 0x001162000c1e1900 */
[----:B--2---:R-:W-:Y:S01]  /*0500*/  @!P6 SHF.R.U32.HI R3, RZ, 0x1f, R2 ;  /* 0x0000001fff03e819 */ /* 0x004fe20000011602 */
[----:B------:R-:W-:-:S03]  /*0510*/  @!P0 IMAD.IADD R2, R0, 0x1, R5 ;  /* 0x0000000100028824 */ /* 0x000fc600078e0205 */
[----:B------:R-:W-:Y:S02]  /*0520*/  @!P6 PRMT R6, R3, 0x7610, R6 ;  /* 0x000076100306e816 */ /* 0x000fe40000000006 */
[----:B------:R-:W-:-:S05]  /*0530*/  @!P0 IADD3 R2, P6, R2, c[0x0][0x168], RZ ;  /* 0x00005a0002028a10 */ /* 0x000fca0007fde0ff */
[----:B------:R-:W-:Y:S01]  /*0540*/  @!P0 IMAD.X R3, RZ, RZ, c[0x0][0x16c], P6 ;  /* 0x00005b00ff038624 */ /* 0x000fe200030e06ff */
[----:B------:R-:W-:-:S13]  /*0550*/  ISETP.GE.AND P6, PT, R7, R4, PT ;  /* 0x000000040700720c */ /* 0x000fda0003fc6270 */
[----:B------:R-:W-:Y:S02]  /*0560*/  @!P6 IMAD.IADD R18, R0, 0x1, R7 ;  /* 0x000000010012e824 */ /* 0x000fe400078e0207 */
[----:B------:R-:W-:-:S04]  /*0570*/  @!P6 IMAD.MOV.U32 R19, RZ, RZ, 0x8 ;  /* 0x00000008ff13e424 */ /* 0x000fc800078e00ff */
[----:B------:R-:W-:-:S06]  /*0580*/  @!P6 IMAD.WIDE.U32 R18, R18, R19, c[0x0][0x170] ;  /* 0x00005c001212e625 */ /* 0x000fcc00078e0013 */
[----:B------:R-:W2:Y:S01]  /*0590*/  @!P6 LDG.E R18, [R18.64+0x4] ;  /* 0x000004041212e981 */ /* 0x000ea2000c1e1900 */
[----:B-1----:R-:W-:Y:S02]  /*05a0*/  PRMT R15, RZ, 0x7610, R15 ;  /* 0x00007610ff0f7816 */ /* 0x002fe4000000000f */
[----:B---3--:R-:W-:Y:S02]  /*05b0*/  @!P0 SHF.R.U32.HI R10, RZ, 0x1f, R10 ;  /* 0x0000001fff0a8819 */ /* 0x008fe4000001160a */
[----:B------:R-:W-:Y:S02]  /*05c0*/  @!P0 IADD3 R5, R5, 0x80, RZ ;  /* 0x0000008005058810 */ /* 0x000fe40007ffe0ff */
[----:B------:R-:W-:-:S05]  /*05d0*/  @!P0 PRMT R15, R10, 0x7610, R15 ;  /* 0x000076100a0f8816 */ /* 0x000fca000000000f */
[----:B------:R1:W-:Y:S01]  /*05e0*/  @!P0 STG.E.U8 [R2.64], R15 ;  /* 0x0000000f02008986 */ /* 0x0003e2000c101104 */
[----:B------:R-:W-:Y:S01]  /*05f0*/  ISETP.GE.AND P0, PT, R5, R4, PT ;  /* 0x000000040500720c */ /* 0x000fe20003f06270 */
[----:B------:R-:W-:Y:S01]  /*0600*/  BSSY B0, `(.L_x_3356) ;  /* 0x000003e000007945 */ /* 0x000fe20003800000 */
[----:B0-----:R-:W-:Y:S01]  /*0610*/  PRMT R9, RZ, 0x7610, R9 ;  /* 0x00007610ff097816 */ /* 0x001fe20000000009 */
[----:B------:R-:W-:Y:S01]  /*0620*/  BSSY B1, `(.L_x_3357) ;  /* 0x0000035000017945 */ /* 0x000fe20003800000 */
[----:B------:R-:W-:Y:S02]  /*0630*/  PRMT R7, RZ, 0x7610, R7 ;  /* 0x00007610ff077816 */ /* 0x000fe40000000007 */
[----:B------:R-:W-:Y:S02]  /*0640*/  PRMT R11, RZ, 0x7610, R11 ;  /* 0x00007610ff0b7816 */ /* 0x000fe4000000000b */
[----:B------:R-:W-:Y:S02]  /*0650*/  PRMT R10, RZ, 0x7610, R10 ;  /* 0x00007610ff0a7816 */ /* 0x000fe4000000000a */
[----:B------:R-:W-:-:S02]  /*0660*/  PRMT R8, RZ, 0x7610, R8 ;  /* 0x00007610ff087816 */ /* 0x000fc40000000008 */
[----:B-1----:R-:W-:Y:S02]  /*0670*/  PRMT R3, RZ, 0x7610, R3 ;  /* 0x00007610ff037816 */ /* 0x002fe40000000003 */
[----:B----4-:R-:W-:Y:S02]  /*0680*/  @!P1 SHF.R.U32.HI R12, RZ, 0x1f, R12 ;  /* 0x0000001fff0c9819 */ /* 0x010fe4000001160c */
[----:B-----5:R-:W-:Y:S02]  /*0690*/  @!P4 SHF.R.U32.HI R14, RZ, 0x1f, R14 ;  /* 0x0000001fff0ec819 */ /* 0x020fe4000001160e */
[----:B------:R-:W-:Y:S02]  /*06a0*/  @!P5 SHF.R.U32.HI R16, RZ, 0x1f, R16 ;  /* 0x0000001fff10d819 */ /* 0x000fe40000011610 */
[----:B------:R-:W-:Y:S02]  /*06b0*/  @!P2 SHF.R.U32.HI R13, RZ, 0x1f, R13 ;  /* 0x0000001fff0da819 */ /* 0x000fe4000001160d */
[----:B------:R-:W-:-:S02]  /*06c0*/  @!P3 SHF.R.U32.HI R20, RZ, 0x1f, R20 ;  /* 0x0000001fff14b819 */ /* 0x000fc40000011614 */
[----:B------:R-:W-:Y:S02]  /*06d0*/  @!P1 PRMT R9, R12, 0x7610, R9 ;  /* 0x000076100c099816 */ /* 0x000fe40000000009 */
[----:B------:R-:W-:Y:S02]  /*06e0*/  @!P2 PRMT R7, R13, 0x7610, R7 ;  /* 0x000076100d07a816 */ /* 0x000fe40000000007 */
        /* <DEDUP_REMOVED lines=18> */
.L_x_3358:
[----:B------:R-:W-:-:S13]  /*0810*/  ISETP.GE.AND P0, PT, R5, R4, PT ;  /* 0x000000040500720c */ /* 0x000fda0003f06270 */
[----:B------:R-:W-:Y:S05]  /*0820*/  @P0 BRA `(.L_x_3360) ;  /* 0x000000c000000947 */ /* 0x000fea0003800000 */
[----:B0-----:R-:W-:Y:S01]  /*0830*/  IMAD.IADD R12, R0, 0x1, R5 ;  /* 0x00000001000c7824 */ /* 0x001fe200078e0205 */
[----:B------:R-:W-:-:S04]  /*0840*/  IADD3 R5, R5, 0x80, RZ ;  /* 0x0000008005057810 */ /* 0x000fc80007ffe0ff */
[----:B------:R-:W-:-:S05]  /*0850*/  IADD3 R12, P0, R12, c[0x0][0x168], RZ ;  /* 0x00005a000c0c7a10 */ /* 0x000fca0007f1e0ff */
[----:B------:R-:W-:-:S05]  /*0860*/  IMAD.X R13, RZ, RZ, c[0x0][0x16c], P0 ;  /* 0x00005b00ff0d7624 */ /* 0x000fca00000e06ff */
[----:B------:R0:W-:Y:S03]  /*0870*/  STG.E.U8 [R12.64], R7 ;  /* 0x000000070c007986 */ /* 0x0001e6000c101104 */
.L_x_3359:
[----:B------:R-:W-:-:S13]  /*0880*/  ISETP.GE.AND P0, PT, R5, R4, PT ;  /* 0x000000040500720c */ /* 0x000fda0003f06270 */
[----:B------:R-:W-:Y:S05]  /*0890*/  @P0 BRA `(.L_x_3361) ;  /* 0x000000d000000947 */ /* 0x000fea0003800000 */
[----:B0-----:R-:W-:Y:S01]  /*08a0*/  IMAD.IADD R6, R0, 0x1, R5 ;  /* 0x0000000100067824 */ /* 0x001fe200078e0205 */
[----:B------:R-:W-:-:S04]  /*08b0*/  IADD3 R5, R5, 0x80, RZ ;  /* 0x0000008005057810 */ /* 0x000fc80007ffe0ff */
[----:B------:R-:W-:-:S05]  /*08c0*/  IADD3 R6, P0, R6, c[0x0][0x168], RZ ;  /* 0x00005a0006067a10 */ /* 0x000fca0007f1e0ff */
[----:B------:R-:W-:-:S05]  /*08d0*/  IMAD.X R7, RZ, RZ, c[0x0][0x16c], P0 ;  /* 0x00005b00ff077624 */ /* 0x000fca00000e06ff */
[----:B------:R0:W-:Y:S03]  /*08e0*/  STG.E.U8 [R6.64], R11 ;  /* 0x0000000b06007986 */ /* 0x0001e6000c101104 */
.L_x_3360:
        /* <DEDUP_REMOVED lines=8> */
.L_x_3361:
[----:B------:R-:W-:Y:S05]  /*0970*/  BSYNC B1 ;  /* 0x0000000000017941 */ /* 0x000fea0003800000 */
.L_x_3357:
[----:B------:R-:W-:-:S13]  /*0980*/  ISETP.GE.AND P0, PT, R5, R4, PT ;  /* 0x000000040500720c */ /* 0x000fda0003f06270 */
[----:B0-----:R-:W-:Y:S01]  /*0990*/  @!P0 IMAD.IADD R6, R0, 0x1, R5 ;  /* 0x0000000100068824 */ /* 0x001fe200078e0205 */
[----:B------:R-:W-:-:S04]  /*09a0*/  @!P0 IADD3 R5, R5, 0x80, RZ ;  /* 0x0000008005058810 */ /* 0x000fc80007ffe0ff */
[----:B------:R-:W-:-:S05]  /*09b0*/  @!P0 IADD3 R6, P1, R6, c[0x0][0x168], RZ ;  /* 0x00005a0006068a10 */ /* 0x000fca0007f3e0ff */
[----:B------:R-:W-:-:S05]  /*09c0*/  @!P0 IMAD.X R7, RZ, RZ, c[0x0][0x16c], P1 ;  /* 0x00005b00ff078624 */ /* 0x000fca00008e06ff */
[----:B------:R0:W-:Y:S03]  /*09d0*/  @!P0 STG.E.U8 [R6.64], R8 ;  /* 0x0000000806008986 */ /* 0x0001e6000c101104 */
.L_x_3362:
[----:B------:R-:W-:Y:S05]  /*09e0*/  BSYNC B0 ;  /* 0x0000000000007941 */ /* 0x000fea0003800000 */
.L_x_3356:
        /* <DEDUP_REMOVED lines=8> */
.L_x_3363:
        /* <DEDUP_REMOVED lines=9> */
.L_x_22341:


//--------------------- .text._ZN2at6native29vectorized_elementwise_kernelILi4EZZZNS0_19signbit_kernel_cudaERNS_18TensorIteratorBaseEENKUlvE_clEvENKUlvE2_clEvEUllE_St5arrayIPcLm2EEEEviT0_T1_ --------------------------
	.section	.text._ZN2at6native29vectorized_elementwise_kernelILi4EZZZNS0_19signbit_kernel_cudaERNS_18TensorIteratorBaseEENKUlvE_clEvENKUlvE2_clEvEUllE_St5arrayIPcLm2EEEEviT0_T1_,"ax",@progbits
	.sectioninfo	@"SHI_REGISTERS=27"
	.align	128
        .global         _ZN2at6native29vectorized_elementwise_kernelILi4EZZZNS0_19signbit_kernel_cudaERNS_18TensorIteratorBaseEENKUlvE_clEvENKUlvE2_clEvEUllE_St5arrayIPcLm2EEEEviT0_T1_
        .type           _ZN2at6native29vectorized_elementwise_kernelILi4EZZZNS0_19signbit_kernel_cudaERNS_18TensorIteratorBaseEENKUlvE_clEvENKUlvE2_clEvEUllE_St5arrayIPcLm2EEEEviT0_T1_,@function
        .size           _ZN2at6native29vectorized_elementwise_kernelILi4EZZZNS0_19signbit_kernel_cudaERNS_18TensorIteratorBaseEENKUlvE_clEvENKUlvE2_clEvEUllE_St5arrayIPcLm2EEEEviT0_T1_,(.L_x_22342 - _ZN2at6native29vectorized_elementwise_kernelILi4EZZZNS0_19signbit_kernel_cudaERNS_18TensorIteratorBaseEENKUlvE_clEvENKUlvE2_clEvEUllE_St5arrayIPcLm2EEEEviT0_T1_)
        .other          _ZN2at6native29vectorized_elementwise_kernelILi4EZZZNS0_19signbit_kernel_cudaERNS_18TensorIteratorBaseEENKUlvE_clEvENKUlvE2_clEvEUllE_St5arrayIPcLm2EEEEviT0_T1_,@"STO_CUDA_ENTRY STV_DEFAULT"
_ZN2at6native29vectorized_elementwise_kernelILi4EZZZNS0_19signbit_kernel_cudaERNS_18TensorIteratorBaseEENKUlvE_clEvENKUlvE2_clEvEUllE_St5arrayIPcLm2EEEEviT0_T1_:
.text._ZN2at6native29vectorized_elementwise_kernelILi4EZZZNS0_19signbit_kernel_cudaERNS_18TensorIteratorBaseEENKUlvE_clEvENKUlvE2_clEvEUllE_St5arrayIPcLm2EEEEviT0_T1_:
        /* <DEDUP_REMOVED lines=25> */
[----:B------:R-:W-:Y:S02]  /*0190*/  SHF.R.U32.HI R15, RZ, 0x1f, R15 ;  /* 0x0000001fff0f7819 */ /* 0x000fe4000001160f */
[----:B------:R-:W-:Y:S01]  /*01a0*/  PRMT R0, R0, 0x7054, R3 ;  /* 0x0000705400007816 */ /* 0x000fe20000000003 */
[----:B------:R-:W-:Y:S01]  /*01b0*/  IMAD.WIDE R2, R2, 0x4, R4 ;  /* 0x0000000402027825 */ /* 0x000fe200078e0204 */
[----:B------:R-:W-:Y:S02]  /*01c0*/  SHF.R.U32.HI R7, RZ, 0x1f, R19 ;  /* 0x0000001fff077819 */ /* 0x000fe40000011613 */
[----:B------:R-:W-:-:S02]  /*01d0*/  PRMT R6, R17, 0x7054, R6 ;  /* 0x0000705411067816 */ /* 0x000fc40000000006 */
[----:B------:R-:W-:Y:S02]  /*01e0*/  PRMT R5, R15, 0x654, R0 ;  /* 0x000006540f057816 */ /* 0x000fe40000000000 */
[----:B------:R-:W-:-:S03]  /*01f0*/  PRMT R7, R7, 0x654, R6 ;  /* 0x0000065407077816 */ /* 0x000fc60000000006 */
[----:B------:R-:W-:Y:S04]  /*0200*/  STG.E [R2.64], R5 ;  /* 0x0000000502007986 */ /* 0x000fe8000c101904 */
[----:B------:R-:W-:Y:S01]  /*0210*/  STG.E [R2.64+0x200], R7 ;  /* 0x0002000702007986 */ /* 0x000fe2000c101904 */
[----:B------:R-:W-:Y:S05]  /*0220*/  EXIT ;  /* 0x000000000000794d */ /* 0x000fea0003800000 */
.L_x_3364:
        /* <DEDUP_REMOVED lines=94> */
.L_x_3367:
[----:B------:R-:W-:-:S13]  /*0810*/  ISETP.GE.AND P0, PT, R5, R4, PT ;  /* 0x000000040500720c */ /* 0x000fda0003f06270 */
[----:B------:R-:W-:Y:S05]  /*0820*/  @P0 BRA `(.L_x_3369) ;  /* 0x000000c000000947 */ /* 0x000fea0003800000 */
[----:B0-----:R-:W-:Y:S01]  /*0830*/  IMAD.IADD R12, R0, 0x1, R5 ;  /* 0x00000001000c7824 */ /* 0x001fe200078e0205 */
[----:B------:R-:W-:-:S04]  /*0840*/  IADD3 R5, R5, 0x80, RZ ;  /* 0x0000008005057810 */ /* 0x000fc80007ffe0ff */
[----:B------:R-:W-:-:S05]  /*0850*/  IADD3 R12, P0, R12, c[0x0][0x168], RZ ;  /* 0x00005a000c0c7a10 */ /* 0x000fca0007f1e0ff */
[----:B------:R-:W-:-:S05]  /*0860*/  IMAD.X R13, RZ, RZ, c[0x0][0x16c], P0 ;  /* 0x00005b00ff0d7624 */ /* 0x000fca00000e06ff */
[----:B------:R0:W-:Y:S03]  /*0870*/  STG.E.U8 [R12.64], R7 ;  /* 0x000000070c007986 */ /* 0x0001e6000c101104 */
.L_x_3368:
[----:B------:R-:W-:-:S13]  /*0880*/  ISETP.GE.AND P0, PT, R5, R4, PT ;  /* 0x000000040500720c */ /* 0x000fda0003f06270 */
[----:B------:R-:W-:Y:S05]  /*0890*/  @P0 BRA `(.L_x_3370) ;  /* 0x000000d000000947 */ /* 0x000fea0003800000 */
[----:B0-----:R-:W-:Y:S01]  /*08a0*/  IMAD.IADD R6, R0, 0x1, R5 ;  /* 0x0000000100067824 */ /* 0x001fe200078e0205 */
[----:B------:R-:W-:-:S04]  /*08b0*/  IADD3 R5, R5, 0x80, RZ ;  /* 0x0000008005057810 */ /* 0x000fc80007ffe0ff */
[----:B------:R-:W-:-:S05]  /*08c0*/  IADD3 R6, P0, R6, c[0x0][0x168], RZ ;  /* 0x00005a0006067a10 */ /* 0x000fca0007f1e0ff */
[----:B------:R-:W-:-:S05]  /*08d0*/  IMAD.X R7, RZ, RZ, c[0x0][0x16c], P0 ;  /* 0x00005b00ff077624 */ /* 0x000fca00000e06ff */
[----:B------:R0:W-:Y:S03]  /*08e0*/  STG.E.U8 [R6.64], R11 ;  /* 0x0000000b06007986 */ /* 0x0001e6000c101104 */
.L_x_3369:
        /* <DEDUP_REMOVED lines=8> */
.L_x_3370:
[----:B------:R-:W-:Y:S05]  /*0970*/  BSYNC B1 ;  /* 0x0000000000017941 */ /* 0x000fea0003800000 */
.L_x_3366:
[----:B------:R-:W-:-:S13]  /*0980*/  ISETP.GE.AND P0, PT, R5, R4, PT ;  /* 0x000000040500720c */ /* 0x000fda0003f06270 */
[----:B0-----:R-:W-:Y:S01]  /*0990*/  @!P0 IMAD.IADD R6, R0, 0x1, R5 ;  /* 0x0000000100068824 */ /* 0x001fe200078e0205 */
[----:B------:R-:W-:-:S04]  /*09a0*/  @!P0 IADD3 R5, R5, 0x80, RZ ;  /* 0x0000008005058810 */ /* 0x000fc80007ffe0ff */
[----:B------:R-:W-:-:S05]  /*09b0*/  @!P0 IADD3 R6, P1, R6, c[0x0][0x168], RZ ;  /* 0x00005a0006068a10 */ /* 0x000fca0007f3e0ff */
[----:B------:R-:W-:-:S05]  /*09c0*/  @!P0 IMAD.X R7, RZ, RZ, c[0x0][0x16c], P1 ;  /* 0x00005b00ff078624 */ /* 0x000fca00008e06ff */
[----:B------:R0:W-:Y:S03]  /*09d0*/  @!P0 STG.E.U8 [R6.64], R8 ;  /* 0x0000000806008986 */ /* 0x0001e6000c101104 */
.L_x_3371:
[----:B------:R-:W-:Y:S05]  /*09e0*/  BSYNC B0 ;  /* 0x0000000000007941 */ /* 0x000fea0003800000 */
.L_x_3365:
        /* <DEDUP_REMOVED lines=8> */
.L_x_3372:
        /* <DEDUP_REMOVED lines=9> */
.L_x_22342:


//--------------------- .text._ZN2at6native29vectorized_elementwise_kernelILi8EZZZNS0_19signbit_kernel_cudaERNS_18TensorIteratorBaseEENKUlvE_clEvENKUlvE2_clEvEUllE_St5arrayIPcLm2EEEEviT0_T1_ --------------------------
	.section	.text._ZN2at6native29vectorized_elementwise_kernelILi8EZZZNS0_19signbit_kernel_cudaERNS_18TensorIteratorBaseEENKUlvE_clEvENKUlvE2_clEvEUllE_St5arrayIPcLm2EEEEviT0_T1_,"ax",@progbits
	.sectioninfo	@"SHI_REGISTERS=4"
	.align	128
        .global         _ZN2at6native29vectorized_elementwise_kernelILi8EZZZNS0_19signbit_kernel_cudaERNS_18TensorIteratorBaseEENKUlvE_clEvENKUlvE2_clEvEUllE_St5arrayIPcLm2EEEEviT0_T1_
        .type           _ZN2at6native29vectorized_elementwise_kernelILi8EZZZNS0_19signbit_kernel_cudaERNS_18TensorIteratorBaseEENKUlvE_clEvENKUlvE2_clEvEUllE_St5arrayIPcLm2EEEEviT0_T1_,@function
        .size           _ZN2at6native29vectorized_elementwise_kernelILi8EZZZNS0_19signbit_kernel_cudaERNS_18TensorIteratorBaseEENKUlvE_clEvENKUlvE2_clEvEUllE_St5arrayIPcLm2EEEEviT0_T1_,(.L_x_22343 - _ZN2at6native29vectorized_elementwise_kernelILi8EZZZNS0_19signbit_kernel_cudaERNS_18TensorIteratorBaseEENKUlvE_clEvENKUlvE2_clEvEUllE_St5arrayIPcLm2EEEEviT0_T1_)
        .other          _ZN2at6native29vectorized_elementwise_kernelILi8EZZZNS0_19signbit_kernel_cudaERNS_18TensorIteratorBaseEENKUlvE_clEvENKUlvE2_clEvEUllE_St5arrayIPcLm2EEEEviT0_T1_,@"STO_CUDA_ENTRY STV_DEFAULT"
_ZN2at6native29vectorized_elementwise_kernelILi8EZZZNS0_19signbit_kernel_cudaERNS_18TensorIteratorBaseEENKUlvE_clEvENKUlvE2_clEvEUllE_St5arrayIPcLm2EEEEviT0_T1_:
.text._ZN2at6native29vectorized_elementwise_kernelILi8EZZZNS0_19signbit_kernel_cudaERNS_18TensorIteratorBaseEENKUlvE_clEvENKUlvE2_clEvEUllE_St5arrayIPcLm2EEEEviT0_T1_:
[----:B------:R-:W-:Y:S02]  /*0000*/  MOV R1, c[0x0][0x28] ;  /* 0x00000a0000017a02 */ /* 0x000fe40000000f00 */
[----:B------:R-:W-:Y:S05]  /*0010*/  EXIT ;  /* 0x000000000000794d */ /* 0x000fea0003800000 */
.L_x_3373:
        /* <DEDUP_REMOVED lines=14> */
.L_x_22343:


//--------------------- .text._ZN2at6native18elementwise_kernelILi128ELi4EZNS0_15gpu_kernel_implIZZZNS0_19signbit_kernel_cudaERNS_18TensorIteratorBaseEENKUlvE_clEvENKUlvE1_clEvEUliE_EEvS4_RKT_EUliE_EEviT1_ --------------------------
	.section	.text._ZN2at6native18elementwise_kernelILi128ELi4EZNS0_15gpu_kernel_implIZZZNS0_19signbit_kernel_cudaERNS_18TensorIteratorBaseEENKUlvE_clEvENKUlvE1_clEvEUliE_EEvS4_RKT_EUliE_EEviT1_,"ax",@progbits
	.sectioninfo	@"SHI_REGISTERS=26"
	.align	128
        .global         _ZN2at6native18elementwise_kernelILi128ELi4EZNS0_15gpu_kernel_implIZZZNS0_19signbit_kernel_cudaERNS_18TensorIteratorBaseEENKUlvE_clEvENKUlvE1_clEvEUliE_EEvS4_RKT_EUliE_EEviT1_
        .type           _ZN2at6native18elementwise_kernelILi128ELi4EZNS0_15gpu_kernel_implIZZZNS0_19signbit_kernel_cudaERNS_18TensorIteratorBaseEENKUlvE_clEvENKUlvE1_clEvEUliE_EEvS4_RKT_EUliE_EEviT1_,@function
        .size           _ZN2at6native18elementwise_kernelILi128ELi4EZNS0_15gpu_kernel_implIZZZNS0_19signbit_kernel_cudaERNS_18TensorIteratorBaseEENKUlvE_clEvENKUlvE1_clEvEUliE_EEvS4_RKT_EUliE_EEviT1_,(.L_x_22344 - _ZN2at6native18elementwise_kernelILi128ELi4EZNS0_15gpu_kernel_implIZZZNS0_19signbit_kernel_cudaERNS_18TensorIteratorBaseEENKUlvE_clEvENKUlvE1_clEvEUliE_EEvS4_RKT_EUliE_EEviT1_)
        .other          _ZN2at6native18elementwise_kernelILi128ELi4EZNS0_15gpu_kernel_implIZZZNS0_19signbit_kernel_cudaERNS_18TensorIteratorBaseEENKUlvE_clEvENKUlvE1_clEvEUliE_EEvS4_RKT_EUliE_EEviT1_,@"STO_CUDA_ENTRY STV_DEFAULT"
_ZN2at6native18elementwise_kernelILi128ELi4EZNS0_15gpu_kernel_implIZZZNS0_19signbit_kernel_cudaERNS_18TensorIteratorBaseEENKUlvE_clEvENKUlvE1_clEvEUliE_EEvS4_RKT_EUliE_EEviT1_:
.text._ZN2at6native18elementwise_kernelILi128ELi4EZNS0_15gpu_kernel_implIZZZNS0_19signbit_kernel_cudaERNS_18TensorIteratorBaseEENKUlvE_clEvENKUlvE1_clEvEUliE_EEvS4_RKT_EUliE_EEviT1_:
        /* <DEDUP_REMOVED lines=236> */
.L_x_3376:
        /* <DEDUP_REMOVED lines=18> */
.L_x_3380:
[----:B------:R0:W5:Y:S01]  /*0fe0*/  LDG.E.U8 R19, [R2.64] ;  /* 0x0000002402137981 */ /* 0x000162000c1e1100 */
[----:B------:R-:W-:Y:S05]  /*0ff0*/  BRA `(.L_x_3382) ;  /* 0x00000d0000007947 */ /* 0x000fea0003800000 */
.L_x_3379:
        /* <DEDUP_REMOVED lines=8> */
.L_x_3384:
[----:B------:R0:W5:Y:S01]  /*1080*/  LDG.E R19, [R2.64] ;  /* 0x0000002402137981 */ /* 0x000162000c1e1900 */
[----:B------:R-:W-:Y:S05]  /*1090*/  BRA `(.L_x_3382) ;  /* 0x00000c6000007947 */ /* 0x000fea0003800000 */
.L_x_3383:
[----:B------:R0:W5:Y:S01]  /*10a0*/  LDG.E.S16 R19, [R2.64] ;  /* 0x0000002402137981 */ /* 0x000162000c1e1700 */
[----:B------:R-:W-:Y:S05]  /*10b0*/  BRA `(.L_x_3382) ;  /* 0x00000c4000007947 */ /* 0x000fea0003800000 */
.L_x_3378:
        /* <DEDUP_REMOVED lines=9> */
.L_x_3386:
[----:B------:R-:W2:Y:S02]  /*1150*/  LDG.E.U16 R2, [R2.64] ;  /* 0x0000002402027981 */ /* 0x000ea4000c1e1500 */
[----:B--2---:R-:W-:-:S06]  /*1160*/  HADD2.F32 R19, -RZ, R2.H0_H0 ;  /* 0x20000002ff137230 */ /* 0x004fcc0000004100 */
[----:B------:R-:W0:Y:S01]  /*1170*/  F2I.FTZ.TRUNC.NTZ R19, R19 ;  /* 0x0000001300137305 */ /* 0x000e22000021f100 */
[----:B------:R-:W-:Y:S05]  /*1180*/  BRA `(.L_x_3382) ;  /* 0x00000b7000007947 */ /* 0x000fea0003800000 */
.L_x_3385:
        /* <DEDUP_REMOVED lines=9> */
.L_x_3388:
[----:B------:R-:W2:Y:S02]  /*1220*/  LDG.E.U16 R2, [R2.64] ;  /* 0x0000002402027981 */ /* 0x000ea4000c1e1500 */
[----:B--2---:R-:W-:-:S06]  /*1230*/  HADD2.F32 R19, -RZ, R2.H0_H0 ;  /* 0x20000002ff137230 */ /* 0x004fcc0000004100 */
[----:B------:R-:W0:Y:S01]  /*1240*/  F2I.FTZ.TRUNC.NTZ R19, R19 ;  /* 0x0000001300137305 */ /* 0x000e22000021f100 */
[----:B------:R-:W-:Y:S05]  /*1250*/  BRA `(.L_x_3382) ;  /* 0x00000aa000007947 */ /* 0x000fea0003800000 */
.L_x_3387:
[----:B------:R-:W2:Y:S02]  /*1260*/  LDG.E.64 R2, [R2.64] ;  /* 0x0000002402027981 */ /* 0x000ea4000c1e1b00 */
[----:B--2---:R0:W1:Y:S01]  /*1270*/  F2I.F64.TRUNC R19, R2 ;  /* 0x0000000200137311 */ /* 0x004062000030d100 */
[----:B------:R-:W-:Y:S05]  /*1280*/  BRA `(.L_x_3382) ;  /* 0x00000a7000007947 */ /* 0x000fea0003800000 */
.L_x_3377:
        /* <DEDUP_REMOVED lines=12> */
.L_x_3391:
[----:B------:R-:W2:Y:S02]  /*1350*/  LDG.E.64 R2, [R2.64] ;  /* 0x0000002402027981 */ /* 0x000ea4000c1e1b00 */
[----:B--2---:R0:W1:Y:S01]  /*1360*/  F2I.F64.TRUNC R19, R2 ;  /* 0x0000000200137311 */ /* 0x004062000030d100 */
[----:B------:R-:W-:Y:S05]  /*1370*/  BRA `(.L_x_3382) ;  /* 0x0000098000007947 */ /* 0x000fea0003800000 */
.L_x_3390:
        /* <DEDUP_REMOVED lines=25> */
[----:B------:R0:W1:Y:S01]  /*1510*/  F2I.FTZ.TRUNC.NTZ R19, R5 ;  /* 0x0000000500137305 */ /* 0x000062000021f100 */
[----:B------:R-:W-:Y:S05]  /*1520*/  BRA `(.L_x_3382) ;  /* 0x000007d000007947 */ /* 0x000fea0003800000 */
.L_x_3393:
        /* <DEDUP_REMOVED lines=12> */
[----:B------:R0:W1:Y:S01]  /*15f0*/  F2I.FTZ.TRUNC.NTZ R19, R4 ;  /* 0x0000000400137305 */ /* 0x000062000021f100 */
[----:B------:R-:W-:Y:S05]  /*1600*/  BRA `(.L_x_3382) ;  /* 0x000006f000007947 */ /* 0x000fea0003800000 */
.L_x_3392:
[----:B------:R-:W2:Y:S02]  /*1610*/  LDG.E.U16 R19, [R2.64] ;  /* 0x0000002402137981 */ /* 0x000ea4000c1e1500 */
[----:B--2---:R-:W-:-:S06]  /*1620*/  PRMT R19, RZ, 0x5410, R19 ;  /* 0x00005410ff137816 */ /* 0x004fcc0000000013 */
[----:B------:R-:W0:Y:S01]  /*1630*/  F2I.FTZ.TRUNC.NTZ R19, R19 ;  /* 0x0000001300137305 */ /* 0x000e22000021f100 */
[----:B------:R-:W-:Y:S05]  /*1640*/  BRA `(.L_x_3382) ;  /* 0x000006b000007947 */ /* 0x000fea0003800000 */
.L_x_3389:
        /* <DEDUP_REMOVED lines=10> */
.L_x_3396:
        /* <DEDUP_REMOVED lines=21> */
.L_x_3400:
[----:B------:R-:W-:Y:S05]  /*1840*/  BSYNC B1 ;  /* 0x0000000000017941 */ /* 0x000fea0003800000 */
.L_x_3399:
[----:B------:R-:W-:Y:S01]  /*1850*/  IMAD.SHL.U32 R2, R2, 0x100000, RZ ;  /* 0x0010000002027824 */ /* 0x000fe200078e00ff */
[----:B------:R-:W-:-:S04]  /*1860*/  LEA R0, R0, 0x3b800000, 0x17 ;  /* 0x3b80000000007811 */ /* 0x000fc800078eb8ff */
[----:B------:R-:W-:Y:S02]  /*1870*/  LOP3.LUT R19, R0, R2, R19, 0xfe, !PT ;  /* 0x0000000200137212 */ /* 0x000fe400078efe13 */
.L_x_3398:
[----:B------:R-:W-:Y:S05]  /*1880*/  BSYNC B0 ;  /* 0x0000000000007941 */ /* 0x000fea0003800000 */
.L_x_3397:
[----:B------:R-:W0:Y:S01]  /*1890*/  F2I.FTZ.TRUNC.NTZ R19, R19 ;  /* 0x0000001300137305 */ /* 0x000e22000021f100 */
[----:B------:R-:W-:Y:S05]  /*18a0*/  BRA `(.L_x_3382) ;  /* 0x0000045000007947 */ /* 0x000fea0003800000 */
.L_x_3395:
        /* <DEDUP_REMOVED lines=21> */
.L_x_3404:
[----:B------:R-:W-:Y:S05]  /*1a00*/  BSYNC B1 ;  /* 0x0000000000017941 */ /* 0x000fea0003800000 */
.L_x_3403:
[----:B------:R-:W-:Y:S01]  /*1a10*/  IMAD.SHL.U32 R2, R2, 0x200000, RZ ;  /* 0x0020000002027824 */ /* 0x000fe200078e00ff */
[----:B------:R-:W-:-:S04]  /*1a20*/  LEA R0, R0, 0x37800000, 0x17 ;  /* 0x3780000000007811 */ /* 0x000fc800078eb8ff */
[----:B------:R-:W-:Y:S02]  /*1a30*/  LOP3.LUT R19, R0, R2, R19, 0xfe, !PT ;  /* 0x0000000200137212 */ /* 0x000fe400078efe13 */
.L_x_3402:
[----:B------:R-:W-:Y:S05]  /*1a40*/  BSYNC B0 ;  /* 0x0000000000007941 */ /* 0x000fea0003800000 */
.L_x_3401:
[----:B------:R-:W0:Y:S01]  /*1a50*/  F2I.FTZ.TRUNC.NTZ R19, R19 ;  /* 0x0000001300137305 */ /* 0x000e22000021f100 */
[----:B------:R-:W-:Y:S05]  /*1a60*/  BRA `(.L_x_3382) ;  /* 0x0000029000007947 */ /* 0x000fea0003800000 */
.L_x_3394:
        /* <DEDUP_REMOVED lines=14> */
.L_x_3408:
[----:B------:R-:W-:Y:S05]  /*1b50*/  BSYNC B0 ;  /* 0x0000000000007941 */ /* 0x000fea0003800000 */
.L_x_3407:
[----:B------:R-:W0:Y:S01]  /*1b60*/  F2I.FTZ.TRUNC.NTZ R19, R19 ;  /* 0x0000001300137305 */ /* 0x000e22000021f100 */
[----:B------:R-:W-:Y:S05]  /*1b70*/  BRA `(.L_x_3382) ;  /* 0x0000018000007947 */ /* 0x000fea0003800000 */
.L_x_3381:
        /* <DEDUP_REMOVED lines=11> */
[----:B------:R-:W-:-:S02]  /*1c30*/  IMAD.MOV.U32 R19, RZ, RZ, RZ ;  /* 0x000000ffff137224 */ /* 0x000fc400078e00ff */
[----:B------:R-:W-:Y:S01]  /*1c40*/  LEPC R14 ;  /* 0x00000000000e734e */ /* 0x000fe20000000000 */
[----:B------:R-:W-:-:S02]  /*1c50*/  MOV R9, 0x1cc0 ;  /* 0x00001cc000097802 */ /* 0x000fc40000000f00 */
[----:B------:R-:W-:Y:S02]  /*1c60*/  MOV R20, 0x1c40 ;  /* 0x00001c4000147802 */ /* 0x000fe40000000f00 */
[----:B------:R-:W-:Y:S02]  /*1c70*/  MOV R21, 0x0 ;  /* 0x0000000000157802 */ /* 0x000fe40000000f00 */
[----:B------:R-:W-:Y:S02]  /*1c80*/  MOV R0, 0x0 ;  /* 0x0000000000007802 */ /* 0x000fe40000000f00 */
[----:B------:R-:W-:-:S04]  /*1c90*/  IADD3 R20, P0, P1, -R20, R9, R14 ;  /* 0x0000000914147210 */ /* 0x000fc8000791e10e */
[----:B------:R-:W-:-:S04]  /*1ca0*/  IADD3.X R21, ~R0, R21, R15, P0, P1 ;  /* 0x0000001500157210 */ /* 0x000fc800007e250f */
[----:B0-----:R-:W-:Y:S05]  /*1cb0*/  CALL.ABS.NOINC R2 ;  /* 0x0000000002007343 */ /* 0x001fea0003c00000 */
[----:B------:R-:W-:Y:S05]  /*1cc0*/  BRA `(.L_x_3382) ;  /* 0x0000003000007947 */ /* 0x000fea0003800000 */
.L_x_3406:
[----:B------:R0:W5:Y:S01]  /*1cd0*/  LDG.E R19, [R2.64] ;  /* 0x0000002402137981 */ /* 0x000162000c1e1900 */
[----:B------:R-:W-:Y:S05]  /*1ce0*/  BRA `(.L_x_3382) ;  /* 0x0000001000007947 */ /* 0x000fea0003800000 */
.L_x_3405:
[----:B------:R0:W5:Y:S02]  /*1cf0*/  LDG.E R19, [R2.64] ;  /* 0x0000002402137981 */ /* 0x000164000c1e1900 */
.L_x_3382:
        /* <DEDUP_REMOVED lines=15> */
.L_x_3412:
[----:B------:R0:W-:Y:S01]  /*1df0*/  STG.E.U8 [R16.64], R2 ;  /* 0x0000000210007986 */ /* 0x0001e2000c101124 */
[----:B------:R-:W-:Y:S05]  /*1e00*/  BRA `(.L_x_3414) ;  /* 0x00000d5000007947 */ /* 0x000fea0003800000 */
.L_x_3411:
        /* <DEDUP_REMOVED lines=9> */
.L_x_3416:
[----:B------:R0:W-:Y:S01]  /*1ea0*/  STG.E [R16.64], R2 ;  /* 0x0000000210007986 */ /* 0x0001e2000c101924 */
[----:B------:R-:W-:Y:S05]  /*1eb0*/  BRA `(.L_x_3414) ;  /* 0x00000ca000007947 */ /* 0x000fea0003800000 */
.L_x_3415:
[----:B------:R0:W-:Y:S01]  /*1ec0*/  STG.E.U16 [R16.64], R2 ;  /* 0x0000000210007986 */ /* 0x0001e2000c101524 */
[----:B------:R-:W-:Y:S05]  /*1ed0*/  BRA `(.L_x_3414) ;  /* 0x00000c8000007947 */ /* 0x000fea0003800000 */
.L_x_3410:
        /* <DEDUP_REMOVED lines=9> */
.L_x_3418:
[----:B------:R-:W0:Y:S02]  /*1f70*/  I2F.S16 R0, R2 ;  /* 0x0000000200007306 */ /* 0x000e240000101400 */
[----:B0-----:R-:W-:-:S05]  /*1f80*/  F2FP.PACK_AB R0, RZ, R0 ;  /* 0x00000000ff00723e */ /* 0x001fca00000000ff */
[----:B------:R0:W-:Y:S01]  /*1f90*/  STG.E.U16 [R16.64], R0 ;  /* 0x0000000010007986 */ /* 0x0001e2000c101524 */
[----:B------:R-:W-:Y:S05]  /*1fa0*/  BRA `(.L_x_3414) ;  /* 0x00000bb000007947 */ /* 0x000fea0003800000 */
.L_x_3417:
        /* <DEDUP_REMOVED lines=10> */
.L_x_3420:
[----:B------:R-:W0:Y:S02]  /*2050*/  I2F.S16 R2, R2 ;  /* 0x0000000200027306 */ /* 0x000e240000101400 */
[----:B0-----:R-:W-:-:S04]  /*2060*/  F2FP.PACK_AB R3, RZ, R2 ;  /* 0x00000002ff03723e */ /* 0x001fc800000000ff */
[----:B------:R-:W-:-:S05]  /*2070*/  PRMT R3, R3, 0x5410, RZ ;  /* 0x0000541003037816 */ /* 0x000fca00000000ff */
[----:B------:R0:W-:Y:S01]  /*2080*/  STG.E [R16.64], R3 ;  /* 0x0000000310007986 */ /* 0x0001e2000c101924 */
[----:B------:R-:W-:Y:S05]  /*2090*/  BRA `(.L_x_3414) ;  /* 0x00000ac000007947 */ /* 0x000fea0003800000 */
.L_x_3419:
[----:B------:R-:W0:Y:S02]  /*20a0*/  I2F.F64.S16 R2, R2 ;  /* 0x0000000200027312 */ /* 0x000e240000101c00 */
[----:B0-----:R0:W-:Y:S01]  /*20b0*/  STG.E.64 [R16.64], R2 ;  /* 0x0000000210007986 */ /* 0x0011e2000c101b24 */
[----:B------:R-:W-:Y:S05]  /*20c0*/  BRA `(.L_x_3414) ;  /* 0x00000a9000007947 */ /* 0x000fea0003800000 */
.L_x_3409:
        /* <DEDUP_REMOVED lines=10> */
.L_x_3423:
[----:B------:R-:W0:Y:S01]  /*2170*/  I2F.F64.S16 R4, R2 ;  /* 0x0000000200047312 */ /* 0x000e220000101c00 */
[----:B------:R-:W-:-:S05]  /*2180*/  CS2R R6, SRZ ;  /* 0x0000000000067805 */ /* 0x000fca000001ff00 */
[----:B0-----:R0:W-:Y:S01]  /*2190*/  STG.E.128 [R16.64], R4 ;  /* 0x0000000410007986 */ /* 0x0011e2000c101d24 */
[----:B------:R-:W-:Y:S05]  /*21a0*/  BRA `(.L_x_3414) ;  /* 0x000009b000007947 */ /* 0x000fea0003800000 */
.L_x_3422:
        /* <DEDUP_REMOVED lines=21> */
.L_x_3427:
[----:B------:R-:W-:Y:S05]  /*2300*/  BSYNC B0 ;  /* 0x0000000000007941 */ /* 0x000fea0003800000 */
.L_x_3426:
[----:B------:R-:W-:-:S05]  /*2310*/  LOP3.LUT R3, R0, R3, RZ, 0xfc, !PT ;  /* 0x0000000300037212 */ /* 0x000fca00078efcff */
[----:B------:R0:W-:Y:S01]  /*2320*/  STG.E.U8 [R16.64], R3 ;  /* 0x0000000310007986 */ /* 0x0001e2000c101124 */
[----:B------:R-:W-:Y:S05]  /*2330*/  BRA `(.L_x_3414) ;  /* 0x0000082000007947 */ /* 0x000fea0003800000 */
.L_x_3425:
        /* <DEDUP_REMOVED lines=13> */
.L_x_3429:
[----:B------:R-:W-:Y:S01]  /*2410*/  IMAD.MOV.U32 R0, RZ, RZ, 0x7f ;  /* 0x0000007fff007424 */ /* 0x000fe200078e00ff */
[----:B------:R-:W-:-:S04]  /*2420*/  ISETP.GT.U32.AND P0, PT, R3, 0x7f800000, PT ;  /* 0x7f8000000300780c */ /* 0x000fc80003f04070 */
[----:B------:R-:W-:-:S04]  /*2430*/  SEL R0, R0, 0x7c, P0 ;  /* 0x0000007c00007807 */ /* 0x000fc80000000000 */
.L_x_3430:
[----:B------:R-:W-:Y:S05]  /*2440*/  BSYNC B0 ;  /* 0x0000000000007941 */ /* 0x000fea0003800000 */
.L_x_3428:
[----:B------:R-:W-:-:S04]  /*2450*/  LOP3.LUT R2, R5, 0x80000000, RZ, 0xc0, !PT ;  /* 0x8000000005027812 */ /* 0x000fc800078ec0ff */
[----:B------:R-:W-:-:S04]  /*2460*/  SHF.R.U32.HI R3, RZ, 0x18, R2 ;  /* 0x00000018ff037819 */ /* 0x000fc80000011602 */
[----:B------:R-:W-:-:S05]  /*2470*/  LOP3.LUT R3, R0, R3, RZ, 0xfc, !PT ;  /* 0x0000000300037212 */ /* 0x000fca00078efcff */
[----:B------:R0:W-:Y:S01]  /*2480*/  STG.E.U8 [R16.64], R3 ;  /* 0x0000000310007986 */ /* 0x0001e2000c101124 */
[----:B------:R-:W-:Y:S05]  /*2490*/  BRA `(.L_x_3414) ;  /* 0x000006c000007947 */ /* 0x000fea0003800000 */
.L_x_3424:
[----:B------:R-:W0:Y:S02]  /*24a0*/  I2F.S16 R0, R2 ;  /* 0x0000000200007306 */ /* 0x000e240000101400 */
[----:B0-----:R-:W-:-:S05]  /*24b0*/  F2FP.BF16.PACK_AB R0, RZ, R0 ;  /* 0x00000000ff00723e */ /* 0x001fca00000010ff */
[----:B------:R0:W-:Y:S01]  /*24c0*/  STG.E.U16 [R16.64], R0 ;  /* 0x0000000010007986 */ /* 0x0001e2000c101524 */
[----:B------:R-:W-:Y:S05]  /*24d0*/  BRA `(.L_x_3414) ;  /* 0x0000068000007947 */ /* 0x000fea0003800000 */
.L_x_3421:
        /* <DEDUP_REMOVED lines=10> */
.L_x_3433:
        /* <DEDUP_REMOVED lines=17> */
.L_x_3436:
[----:B------:R-:W-:-:S04]  /*2690*/  LOP3.LUT R2, R5, 0x80000000, RZ, 0xc0, !PT ;  /* 0x8000000005027812 */ /* 0x000fc800078ec0ff */
[----:B------:R-:W-:-:S04]  /*26a0*/  SHF.R.U32.HI R3, RZ, 0x18, R2 ;  /* 0x00000018ff037819 */ /* 0x000fc80000011602 */
[----:B------:R-:W-:-:S04]  /*26b0*/  LOP3.LUT R0, R0, R3, RZ, 0xfc, !PT ;  /* 0x0000000300007212 */ /* 0x000fc800078efcff */
[----:B------:R-:W-:Y:S02]  /*26c0*/  PRMT R8, R0, 0x7610, R8 ;  /* 0x0000761000087816 */ /* 0x000fe40000000008 */
.L_x_3435:
[----:B------:R-:W-:Y:S05]  /*26d0*/  BSYNC B0 ;  /* 0x0000000000007941 */ /* 0x000fea0003800000 */
.L_x_3434:
[----:B------:R0:W-:Y:S01]  /*26e0*/  STG.E.U8 [R16.64], R8 ;  /* 0x0000000810007986 */ /* 0x0001e2000c101124 */
[----:B------:R-:W-:Y:S05]  /*26f0*/  BRA `(.L_x_3414) ;  /* 0x0000046000007947 */ /* 0x000fea0003800000 */
.L_x_3432:
        /* <DEDUP_REMOVED lines=17> */
.L_x_3439:
[----:B------:R-:W-:-:S04]  /*2810*/  LOP3.LUT R2, R5, 0x80000000, RZ, 0xc0, !PT ;  /* 0x8000000005027812 */ /* 0x000fc800078ec0ff */
[----:B------:R-:W-:-:S04]  /*2820*/  SHF.R.U32.HI R3, RZ, 0x18, R2 ;  /* 0x00000018ff037819 */ /* 0x000fc80000011602 */
[----:B------:R-:W-:-:S04]  /*2830*/  LOP3.LUT R0, R0, R3, RZ, 0xfc, !PT ;  /* 0x0000000300007212 */ /* 0x000fc800078efcff */
[----:B------:R-:W-:Y:S02]  /*2840*/  PRMT R8, R0, 0x7610, R8 ;  /* 0x0000761000087816 */ /* 0x000fe40000000008 */
.L_x_3438:
[----:B------:R-:W-:Y:S05]  /*2850*/  BSYNC B0 ;  /* 0x0000000000007941 */ /* 0x000fea0003800000 */
.L_x_3437:
[----:B------:R0:W-:Y:S01]  /*2860*/  STG.E.U8 [R16.64], R8 ;  /* 0x0000000810007986 */ /* 0x0001e2000c101124 */
[----:B------:R-:W-:Y:S05]  /*2870*/  BRA `(.L_x_3414) ;  /* 0x000002e000007947 */ /* 0x000fea0003800000 */
.L_x_3431:
        /* <DEDUP_REMOVED lines=22> */
.L_x_3413:
        /* <DEDUP_REMOVED lines=20> */
.L_x_3441:
[----:B------:R-:W-:-:S05]  /*2b20*/  IMAD.MOV.U32 R3, RZ, RZ, RZ ;  /* 0x000000ffff037224 */ /* 0x000fca00078e00ff */
[----:B------:R0:W-:Y:S01]  /*2b30*/  STG.E.64 [R16.64], R2 ;  /* 0x0000000210007986 */ /* 0x0001e2000c101b24 */
[----:B------:R-:W-:Y:S05]  /*2b40*/  BRA `(.L_x_3414) ;  /* 0x0000001000007947 */ /* 0x000fea0003800000 */
.L_x_3440:
[----:B------:R0:W-:Y:S02]  /*2b50*/  STG.E [R16.64], R2 ;  /* 0x0000000210007986 */ /* 0x0001e4000c101924 */
.L_x_3414:
[----:B------:R-:W-:-:S05]  /*2b60*/  IMAD R18, R18, 0x200, R23 ;  /* 0x0000020012127824 */ /* 0x000fca00078e0217 */
[----:B------:R-:W-:Y:S02]  /*2b70*/  IADD3 R19, R18, 0x80, RZ ;  /* 0x0000008012137810 */ /* 0x000fe40007ffe0ff */
.L_x_3375:
[----:B------:R-:W-:Y:S05]  /*2b80*/  BSYNC B6 ;  /* 0x0000000000067941 */ /* 0x000fea0003800000 */
.L_x_3374:
        /* <DEDUP_REMOVED lines=231> */
.L_x_3444:
        /* <DEDUP_REMOVED lines=18> */
.L_x_3448:
[----:B------:R0:W5:Y:S01]  /*3b20*/  LDG.E.U8 R18, [R2.64] ;  /* 0x0000002402127981 */ /* 0x000162000c1e1100 */
[----:B------:R-:W-:Y:S05]  /*3b30*/  BRA `(.L_x_3450) ;  /* 0x00000d0000007947 */ /* 0x000fea0003800000 */
.L_x_3447:
        /* <DEDUP_REMOVED lines=8> */
.L_x_3452:
[----:B------:R0:W5:Y:S01]  /*3bc0*/  LDG.E R18, [R2.64] ;  /* 0x0000002402127981 */ /* 0x000162000c1e1900 */
[----:B------:R-:W-:Y:S05]  /*3bd0*/  BRA `(.L_x_3450) ;  /* 0x00000c6000007947 */ /* 0x000fea0003800000 */
.L_x_3451:
[----:B------:R0:W5:Y:S01]  /*3be0*/  LDG.E.S16 R18, [R2.64] ;  /* 0x0000002402127981 */ /* 0x000162000c1e1700 */
[----:B------:R-:W-:Y:S05]  /*3bf0*/  BRA `(.L_x_3450) ;  /* 0x00000c4000007947 */ /* 0x000fea0003800000 */
.L_x_3446:
        /* <DEDUP_REMOVED lines=9> */
.L_x_3454:
[----:B------:R-:W2:Y:S02]  /*3c90*/  LDG.E.U16 R2, [R2.64] ;  /* 0x0000002402027981 */ /* 0x000ea4000c1e1500 */
[----:B--2---:R-:W-:-:S06]  /*3ca0*/  HADD2.F32 R18, -RZ, R2.H0_H0 ;  /* 0x20000002ff127230 */ /* 0x004fcc0000004100 */
[----:B------:R-:W0:Y:S01]  /*3cb0*/  F2I.FTZ.TRUNC.NTZ R18, R18 ;  /* 0x0000001200127305 */ /* 0x000e22000021f100 */
[----:B------:R-:W-:Y:S05]  /*3cc0*/  BRA `(.L_x_3450) ;  /* 0x00000b7000007947 */ /* 0x000fea0003800000 */
.L_x_3453:
        /* <DEDUP_REMOVED lines=9> */
.L_x_3456:
[----:B------:R-:W2:Y:S02]  /*3d60*/  LDG.E.U16 R2, [R2.64] ;  /* 0x0000002402027981 */ /* 0x000ea4000c1e1500 */
[----:B--2---:R-:W-:-:S06]  /*3d70*/  HADD2.F32 R18, -RZ, R2.H0_H0 ;  /* 0x20000002ff127230 */ /* 0x004fcc0000004100 */
[----:B------:R-:W0:Y:S01]  /*3d80*/  F2I.FTZ.TRUNC.NTZ R18, R18 ;  /* 0x0000001200127305 */ /* 0x000e22000021f100 */
[----:B------:R-:W-:Y:S05]  /*3d90*/  BRA `(.L_x_3450) ;  /* 0x00000aa000007947 */ /* 0x000fea0003800000 */
.L_x_3455:
[----:B------:R-:W2:Y:S02]  /*3da0*/  LDG.E.64 R2, [R2.64] ;  /* 0x0000002402027981 */ /* 0x000ea4000c1e1b00 */
[----:B--2---:R0:W1:Y:S01]  /*3db0*/  F2I.F64.TRUNC R18, R2 ;  /* 0x0000000200127311 */ /* 0x004062000030d100 */
[----:B------:R-:W-:Y:S05]  /*3dc0*/  BRA `(.L_x_3450) ;  /* 0x00000a7000007947 */ /* 0x000fea0003800000 */
.L_x_3445:
        /* <DEDUP_REMOVED lines=12> */
.L_x_3459:
[----:B------:R-:W2:Y:S02]  /*3e90*/  LDG.E.64 R2, [R2.64] ;  /* 0x0000002402027981 */ /* 0x000ea4000c1e1b00 */
[----:B--2---:R0:W1:Y:S01]  /*3ea0*/  F2I.F64.TRUNC R18, R2 ;  /* 0x0000000200127311 */ /* 0x004062000030d100 */
[----:B------:R-:W-:Y:S05]  /*3eb0*/  BRA `(.L_x_3450) ;  /* 0x0000098000007947 */ /* 0x000fea0003800000 */
.L_x_3458:
        /* <DEDUP_REMOVED lines=27> */
.L_x_3461:
        /* <DEDUP_REMOVED lines=14> */
.L_x_3460:
[----:B------:R-:W2:Y:S02]  /*4150*/  LDG.E.U16 R18, [R2.64] ;  /* 0x0000002402127981 */ /* 0x000ea4000c1e1500 */
[----:B--2---:R-:W-:-:S06]  /*4160*/  PRMT R18, RZ, 0x5410, R18 ;  /* 0x00005410ff127816 */ /* 0x004fcc0000000012 */
[----:B------:R-:W0:Y:S01]  /*4170*/  F2I.FTZ.TRUNC.NTZ R18, R18 ;  /* 0x0000001200127305 */ /* 0x000e22000021f100 */
[----:B------:R-:W-:Y:S05]  /*4180*/  BRA `(.L_x_3450) ;  /* 0x000006b000007947 */ /* 0x000fea0003800000 */
.L_x_3457:
        /* <DEDUP_REMOVED lines=10> */
.L_x_3464:
        /* <DEDUP_REMOVED lines=21> */
.L_x_3468:
[----:B------:R-:W-:Y:S05]  /*4380*/  BSYNC B1 ;  /* 0x0000000000017941 */ /* 0x000fea0003800000 */
.L_x_3467:
[----:B------:R-:W-:Y:S01]  /*4390*/  IMAD.SHL.U32 R2, R2, 0x100000, RZ ;  /* 0x0010000002027824 */ /* 0x000fe200078e00ff */
[----:B------:R-:W-:-:S04]  /*43a0*/  LEA R3, R0, 0x3b800000, 0x17 ;  /* 0x3b80000000037811 */ /* 0x000fc800078eb8ff */
[----:B------:R-:W-:Y:S02]  /*43b0*/  LOP3.LUT R18, R3, R2, R18, 0xfe, !PT ;  /* 0x0000000203127212 */ /* 0x000fe400078efe12 */
.L_x_3466:
[----:B------:R-:W-:Y:S05]  /*43c0*/  BSYNC B0 ;  /* 0x0000000000007941 */ /* 0x000fea0003800000 */
.L_x_3465:
[----:B------:R-:W0:Y:S01]  /*43d0*/  F2I.FTZ.TRUNC.NTZ R18, R18 ;  /* 0x0000001200127305 */ /* 0x000e22000021f100 */
[----:B------:R-:W-:Y:S05]  /*43e0*/  BRA `(.L_x_3450) ;  /* 0x0000045000007947 */ /* 0x000fea0003800000 */
.L_x_3463:
        /* <DEDUP_REMOVED lines=21> */
.L_x_3472:
[----:B------:R-:W-:Y:S05]  /*4540*/  BSYNC B1 ;  /* 0x0000000000017941 */ /* 0x000fea0003800000 */
.L_x_3471:
[----:B------:R-:W-:Y:S01]  /*4550*/  IMAD.SHL.U32 R2, R2, 0x200000, RZ ;  /* 0x0020000002027824 */ /* 0x000fe200078e00ff */
[----:B------:R-:W-:-:S04]  /*4560*/  LEA R3, R0, 0x37800000, 0x17 ;  /* 0x3780000000037811 */ /* 0x000fc800078eb8ff */
[----:B------:R-:W-:Y:S02]  /*4570*/  LOP3.LUT R18, R3, R2, R18, 0xfe, !PT ;  /* 0x0000000203127212 */ /* 0x000fe400078efe12 */
.L_x_3470:
[----:B------:R-:W-:Y:S05]  /*4580*/  BSYNC B0 ;  /* 0x0000000000007941 */ /* 0x000fea0003800000 */
.L_x_3469:
[----:B------:R-:W0:Y:S01]  /*4590*/  F2I.FTZ.TRUNC.NTZ R18, R18 ;  /* 0x0000001200127305 */ /* 0x000e22000021f100 */
[----:B------:R-:W-:Y:S05]  /*45a0*/  BRA `(.L_x_3450) ;  /* 0x0000029000007947 */ /* 0x000fea0003800000 */
.L_x_3462:
        /* <DEDUP_REMOVED lines=14> */
.L_x_3476:
[----:B------:R-:W-:Y:S05]  /*4690*/  BSYNC B0 ;  /* 0x0000000000007941 */ /* 0x000fea0003800000 */
.L_x_3475:
[----:B------:R-:W0:Y:S01]  /*46a0*/  F2I.FTZ.TRUNC.NTZ R18, R18 ;  /* 0x0000001200127305 */ /* 0x000e22000021f100 */
[----:B------:R-:W-:Y:S05]  /*46b0*/  BRA `(.L_x_3450) ;  /* 0x0000018000007947 */ /* 0x000fea0003800000 */
.L_x_3449:
        /* <DEDUP_REMOVED lines=21> */
.L_x_3474:
[----:B------:R0:W5:Y:S01]  /*4810*/  LDG.E R18, [R2.64] ;  /* 0x0000002402127981 */ /* 0x000162000c1e1900 */
[----:B------:R-:W-:Y:S05]  /*4820*/  BRA `(.L_x_3450) ;  /* 0x0000001000007947 */ /* 0x000fea0003800000 */
.L_x_3473:
[----:B------:R0:W5:Y:S02]  /*4830*/  LDG.E R18, [R2.64] ;  /* 0x0000002402127981 */ /* 0x000164000c1e1900 */
.L_x_3450:
        /* <DEDUP_REMOVED lines=15> */
.L_x_3480:
[----:B------:R0:W-:Y:S01]  /*4930*/  STG.E.U8 [R16.64], R2 ;  /* 0x0000000210007986 */ /* 0x0001e2000c101124 */
[----:B------:R-:W-:Y:S05]  /*4940*/  BRA `(.L_x_3482) ;  /* 0x00000d5000007947 */ /* 0x000fea0003800000 */
.L_x_3479:
        /* <DEDUP_REMOVED lines=9> */
.L_x_3484:
[----:B------:R0:W-:Y:S01]  /*49e0*/  STG.E [R16.64], R2 ;  /* 0x0000000210007986 */ /* 0x0001e2000c101924 */
[----:B------:R-:W-:Y:S05]  /*49f0*/  BRA `(.L_x_3482) ;  /* 0x00000ca000007947 */ /* 0x000fea0003800000 */
.L_x_3483:
[----:B------:R0:W-:Y:S01]  /*4a00*/  STG.E.U16 [R16.64], R2 ;  /* 0x0000000210007986 */ /* 0x0001e2000c101524 */
[----:B------:R-:W-:Y:S05]  /*4a10*/  BRA `(.L_x_3482) ;  /* 0x00000c8000007947 */ /* 0x000fea0003800000 */
.L_x_3478:
        /* <DEDUP_REMOVED lines=9> */
.L_x_3486:
[----:B------:R-:W0:Y:S02]  /*4ab0*/  I2F.S16 R0, R2 ;  /* 0x0000000200007306 */ /* 0x000e240000101400 */
[----:B0-----:R-:W-:-:S05]  /*4ac0*/  F2FP.PACK_AB R0, RZ, R0 ;  /* 0x00000000ff00723e */ /* 0x001fca00000000ff */
[----:B------:R0:W-:Y:S01]  /*4ad0*/  STG.E.U16 [R16.64], R0 ;  /* 0x0000000010007986 */ /* 0x0001e2000c101524 */
[----:B------:R-:W-:Y:S05]  /*4ae0*/  BRA `(.L_x_3482) ;  /* 0x00000bb000007947 */ /* 0x000fea0003800000 */
.L_x_3485:
        /* <DEDUP_REMOVED lines=10> */
.L_x_3488:
[----:B------:R-:W0:Y:S02]  /*4b90*/  I2F.S16 R2, R2 ;  /* 0x0000000200027306 */ /* 0x000e240000101400 */
[----:B0-----:R-:W-:-:S04]  /*4ba0*/  F2FP.PACK_AB R3, RZ, R2 ;  /* 0x00000002ff03723e */ /* 0x001fc800000000ff */
[----:B------:R-:W-:-:S05]  /*4bb0*/  PRMT R3, R3, 0x5410, RZ ;  /* 0x0000541003037816 */ /* 0x000fca00000000ff */
[----:B------:R0:W-:Y:S01]  /*4bc0*/  STG.E [R16.64], R3 ;  /* 0x0000000310007986 */ /* 0x0001e2000c101924 */
[----:B------:R-:W-:Y:S05]  /*4bd0*/  BRA `(.L_x_3482) ;  /* 0x00000ac000007947 */ /* 0x000fea0003800000 */
.L_x_3487:
[----:B------:R-:W0:Y:S02]  /*4be0*/  I2F.F64.S16 R2, R2 ;  /* 0x0000000200027312 */ /* 0x000e240000101c00 */
[----:B0-----:R0:W-:Y:S01]  /*4bf0*/  STG.E.64 [R16.64], R2 ;  /* 0x0000000210007986 */ /* 0x0011e2000c101b24 */
[----:B------:R-:W-:Y:S05]  /*4c00*/  BRA `(.L_x_3482) ;  /* 0x00000a9000007947 */ /* 0x000fea0003800000 */
.L_x_3477:
        /* <DEDUP_REMOVED lines=10> */
.L_x_3491:
[----:B------:R-:W0:Y:S01]  /*4cb0*/  I2F.F64.S16 R4, R2 ;  /* 0x0000000200047312 */ /* 0x000e220000101c00 */
[----:B------:R-:W-:-:S05]  /*4cc0*/  CS2R R6, SRZ ;  /* 0x0000000000067805 */ /* 0x000fca000001ff00 */
[----:B0-----:R0:W-:Y:S01]  /*4cd0*/  STG.E.128 [R16.64], R4 ;  /* 0x0000000410007986 */ /* 0x0011e2000c101d24 */
[----:B------:R-:W-:Y:S05]  /*4ce0*/  BRA `(.L_x_3482) ;  /* 0x000009b000007947 */ /* 0x000fea0003800000 */
.L_x_3490:
        /* <DEDUP_REMOVED lines=21> */
.L_x_3495:
[----:B------:R-:W-:Y:S05]  /*4e40*/  BSYNC B0 ;  /* 0x0000000000007941 */ /* 0x000fea0003800000 */
.L_x_3494:
[----:B------:R-:W-:-:S05]  /*4e50*/  LOP3.LUT R3, R0, R3, RZ, 0xfc, !PT ;  /* 0x0000000300037212 */ /* 0x000fca00078efcff */
[----:B------:R0:W-:Y:S01]  /*4e60*/  STG.E.U8 [R16.64], R3 ;  /* 0x0000000310007986 */ /* 0x0001e2000c101124 */
[----:B------:R-:W-:Y:S05]  /*4e70*/  BRA `(.L_x_3482) ;  /* 0x0000082000007947 */ /* 0x000fea0003800000 */
.L_x_3493:
        /* <DEDUP_REMOVED lines=13> */
.L_x_3497:
[----:B------:R-:W-:Y:S01]  /*4f50*/  IMAD.MOV.U32 R0, RZ, RZ, 0x7f ;  /* 0x0000007fff007424 */ /* 0x000fe200078e00ff */
[----:B------:R-:W-:-:S04]  /*4f60*/  ISETP.GT.U32.AND P0, PT, R3, 0x7f800000, PT ;  /* 0x7f8000000300780c */ /* 0x000fc80003f04070 */
[----:B------:R-:W-:-:S04]  /*4f70*/  SEL R0, R0, 0x7c, P0 ;  /* 0x0000007c00007807 */ /* 0x000fc80000000000 */
.L_x_3498:
[----:B------:R-:W-:Y:S05]  /*4f80*/  BSYNC B0 ;  /* 0x0000000000007941 */ /* 0x000fea0003800000 */
.L_x_3496:
[----:B------:R-:W-:-:S04]  /*4f90*/  LOP3.LUT R2, R5, 0x80000000, RZ, 0xc0, !PT ;  /* 0x8000000005027812 */ /* 0x000fc800078ec0ff */
[----:B------:R-:W-:-:S04]  /*4fa0*/  SHF.R.U32.HI R3, RZ, 0x18, R2 ;  /* 0x00000018ff037819 */ /* 0x000fc80000011602 */
[----:B------:R-:W-:-:S05]  /*4fb0*/  LOP3.LUT R3, R0, R3, RZ, 0xfc, !PT ;  /* 0x0000000300037212 */ /* 0x000fca00078efcff */
[----:B------:R0:W-:Y:S01]  /*4fc0*/  STG.E.U8 [R16.64], R3 ;  /* 0x0000000310007986 */ /* 0x0001e2000c101124 */
[----:B------:R-:W-:Y:S05]  /*4fd0*/  BRA `(.L_x_3482) ;  /* 0x000006c000007947 */ /* 0x000fea0003800000 */
.L_x_3492:
[----:B------:R-:W0:Y:S02]  /*4fe0*/  I2F.S16 R0, R2 ;  /* 0x0000000200007306 */ /* 0x000e240000101400 */
[----:B0-----:R-:W-:-:S05]  /*4ff0*/  F2FP.BF16.PACK_AB R0, RZ, R0 ;  /* 0x00000000ff00723e */ /* 0x001fca00000010ff */
[----:B------:R0:W-:Y:S01]  /*5000*/  STG.E.U16 [R16.64], R0 ;  /* 0x0000000010007986 */ /* 0x0001e2000c101524 */
[----:B------:R-:W-:Y:S05]  /*5010*/  BRA `(.L_x_3482) ;  /* 0x0000068000007947 */ /* 0x000fea0003800000 */
.L_x_3489:
        /* <DEDUP_REMOVED lines=10> */
.L_x_3501:
        /* <DEDUP_REMOVED lines=17> */
.L_x_3504:
[----:B------:R-:W-:-:S04]  /*51d0*/  LOP3.LUT R2, R5, 0x80000000, RZ, 0xc0, !PT ;  /* 0x8000000005027812 */ /* 0x000fc800078ec0ff */
[----:B------:R-:W-:-:S04]  /*51e0*/  SHF.R.U32.HI R3, RZ, 0x18, R2 ;  /* 0x00000018ff037819 */ /* 0x000fc80000011602 */
[----:B------:R-:W-:-:S04]  /*51f0*/  LOP3.LUT R0, R0, R3, RZ, 0xfc, !PT ;  /* 0x0000000300007212 */ /* 0x000fc800078efcff */
[----:B------:R-:W-:Y:S02]  /*5200*/  PRMT R8, R0, 0x7610, R8 ;  /* 0x0000761000087816 */ /* 0x000fe40000000008 */
.L_x_3503:
[----:B------:R-:W-:Y:S05]  /*5210*/  BSYNC B0 ;  /* 0x0000000000007941 */ /* 0x000fea0003800000 */
.L_x_3502:
[----:B------:R0:W-:Y:S01]  /*5220*/  STG.E.U8 [R16.64], R8 ;  /* 0x0000000810007986 */ /* 0x0001e2000c101124 */
[----:B------:R-:W-:Y:S05]  /*5230*/  BRA `(.L_x_3482) ;  /* 0x0000046000007947 */ /* 0x000fea0003800000 */
.L_x_3500:
        /* <DEDUP_REMOVED lines=17> */
.L_x_3507:
[----:B------:R-:W-:-:S04]  /*5350*/  LOP3.LUT R2, R5, 0x80000000, RZ, 0xc0, !PT ;  /* 0x8000000005027812 */ /* 0x000fc800078ec0ff */
[----:B------:R-:W-:-:S04]  /*5360*/  SHF.R.U32.HI R3, RZ, 0x18, R2 ;  /* 0x00000018ff037819 */ /* 0x000fc80000011602 */
[----:B------:R-:W-:-:S04]  /*5370*/  LOP3.LUT R0, R0, R3, RZ, 0xfc, !PT ;  /* 0x0000000300007212 */ /* 0x000fc800078efcff */
[----:B------:R-:W-:Y:S02]  /*5380*/  PRMT R8, R0, 0x7610, R8 ;  /* 0x0000761000087816 */ /* 0x000fe40000000008 */
.L_x_3506:
[----:B------:R-:W-:Y:S05]  /*5390*/  BSYNC B0 ;  /* 0x0000000000007941 */ /* 0x000fea0003800000 */
.L_x_3505:
[----:B------:R0:W-:Y:S01]  /*53a0*/  STG.E.U8 [R16.64], R8 ;  /* 0x0000000810007986 */ /* 0x0001e2000c101124 */
[----:B------:R-:W-:Y:S05]  /*53b0*/  BRA `(.L_x_3482) ;  /* 0x000002e000007947 */ /* 0x000fea0003800000 */
.L_x_3499:
        /* <DEDUP_REMOVED lines=22> */
.L_x_3481:
        /* <DEDUP_REMOVED lines=20> */
.L_x_3509:
[----:B------:R-:W-:-:S05]  /*5660*/  IMAD.MOV.U32 R3, RZ, RZ, RZ ;  /* 0x000000ffff037224 */ /* 0x000fca00078e00ff */
[----:B------:R0:W-:Y:S01]  /*5670*/  STG.E.64 [R16.64], R2 ;  /* 0x0000000210007986 */ /* 0x0001e2000c101b24 */
[----:B------:R-:W-:Y:S05]  /*5680*/  BRA `(.L_x_3482) ;  /* 0x0000001000007947 */ /* 0x000fea0003800000 */
.L_x_3508:
[----:B------:R0:W-:Y:S02]  /*5690*/  STG.E [R16.64], R2 ;  /* 0x0000000210007986 */ /* 0x0001e4000c101924 */
.L_x_3482:
        /* <DEDUP_REMOVED lines=231> */
.L_x_3510:
        /* <DEDUP_REMOVED lines=18> */
.L_x_3514:
[----:B------:R0:W5:Y:S01]  /*6630*/  LDG.E.U8 R18, [R2.64] ;  /* 0x0000002402127981 */ /* 0x000162000c1e1100 */
[----:B------:R-:W-:Y:S05]  /*6640*/  BRA `(.L_x_3516) ;  /* 0x00000d0000007947 */ /* 0x000fea0003800000 */
.L_x_3513:
        /* <DEDUP_REMOVED lines=8> */
.L_x_3518:
[----:B------:R0:W5:Y:S01]  /*66d0*/  LDG.E R18, [R2.64] ;  /* 0x0000002402127981 */ /* 0x000162000c1e1900 */
[----:B------:R-:W-:Y:S05]  /*66e0*/  BRA `(.L_x_3516) ;  /* 0x00000c6000007947 */ /* 0x000fea0003800000 */
.L_x_3517:
[----:B------:R0:W5:Y:S01]  /*66f0*/  LDG.E.S16 R18, [R2.64] ;  /* 0x0000002402127981 */ /* 0x000162000c1e1700 */
[----:B------:R-:W-:Y:S05]  /*6700*/  BRA `(.L_x_3516) ;  /* 0x00000c4000007947 */ /* 0x000fea0003800000 */
.L_x_3512:
        /* <DEDUP_REMOVED lines=9> */
.L_x_3520:
[----:B------:R-:W2:Y:S02]  /*67a0*/  LDG.E.U16 R2, [R2.64] ;  /* 0x0000002402027981 */ /* 0x000ea4000c1e1500 */
[----:B--2---:R-:W-:-:S06]  /*67b0*/  HADD2.F32 R18, -RZ, R2.H0_H0 ;  /* 0x20000002ff127230 */ /* 0x004fcc0000004100 */
[----:B------:R-:W0:Y:S01]  /*67c0*/  F2I.FTZ.TRUNC.NTZ R18, R18 ;  /* 0x0000001200127305 */ /* 0x000e22000021f100 */
[----:B------:R-:W-:Y:S05]  /*67d0*/  BRA `(.L_x_3516) ;  /* 0x00000b7000007947 */ /* 0x000fea0003800000 */
.L_x_3519:
        /* <DEDUP_REMOVED lines=9> */
.L_x_3522:
[----:B------:R-:W2:Y:S02]  /*6870*/  LDG.E.U16 R2, [R2.64] ;  /* 0x0000002402027981 */ /* 0x000ea4000c1e1500 */
[----:B--2---:R-:W-:-:S06]  /*6880*/  HADD2.F32 R18, -RZ, R2.H0_H0 ;  /* 0x20000002ff127230 */ /* 0x004fcc0000004100 */
[----:B------:R-:W0:Y:S01]  /*6890*/  F2I.FTZ.TRUNC.NTZ R18, R18 ;  /* 0x0000001200127305 */ /* 0x000e22000021f100 */
[----:B------:R-:W-:Y:S05]  /*68a0*/  BRA `(.L_x_3516) ;  /* 0x00000aa000007947 */ /* 0x000fea0003800000 */
.L_x_3521:
[----:B------:R-:W2:Y:S02]  /*68b0*/  LDG.E.64 R2, [R2.64] ;  /* 0x0000002402027981 */ /* 0x000ea4000c1e1b00 */
[----:B--2---:R0:W1:Y:S01]  /*68c0*/  F2I.F64.TRUNC R18, R2 ;  /* 0x0000000200127311 */ /* 0x004062000030d100 */
[----:B------:R-:W-:Y:S05]  /*68d0*/  BRA `(.L_x_3516) ;  /* 0x00000a7000007947 */ /* 0x000fea0003800000 */
.L_x_3511:
        /* <DEDUP_REMOVED lines=12> */
.L_x_3525:
[----:B------:R-:W2:Y:S02]  /*69a0*/  LDG.E.64 R2, [R2.64] ;  /* 0x0000002402027981 */ /* 0x000ea4000c1e1b00 */
[----:B--2---:R0:W1:Y:S01]  /*69b0*/  F2I.F64.TRUNC R18, R2 ;  /* 0x0000000200127311 */ /* 0x004062000030d100 */
[----:B------:R-:W-:Y:S05]  /*69c0*/  BRA `(.L_x_3516) ;  /* 0x0000098000007947 */ /* 0x000fea0003800000 */
.L_x_3524:
        /* <DEDUP_REMOVED lines=27> */
.L_x_3527:
        /* <DEDUP_REMOVED lines=14> */
.L_x_3526:
[----:B------:R-:W2:Y:S02]  /*6c60*/  LDG.E.U16 R18, [R2.64] ;  /* 0x0000002402127981 */ /* 0x000ea4000c1e1500 */
[----:B--2---:R-:W-:-:S06]  /*6c70*/  PRMT R18, RZ, 0x5410, R18 ;  /* 0x00005410ff127816 */ /* 0x004fcc0000000012 */
[----:B------:R-:W0:Y:S01]  /*6c80*/  F2I.FTZ.TRUNC.NTZ R18, R18 ;  /* 0x0000001200127305 */ /* 0x000e22000021f100 */
[----:B------:R-:W-:Y:S05]  /*6c90*/  BRA `(.L_x_3516) ;  /* 0x000006b000007947 */ /* 0x000fea0003800000 */
.L_x_3523:
        /* <DEDUP_REMOVED lines=10> */
.L_x_3530:
        /* <DEDUP_REMOVED lines=21> */
.L_x_3534:
[----:B------:R-:W-:Y:S05]  /*6e90*/  BSYNC B1 ;  /* 0x0000000000017941 */ /* 0x000fea0003800000 */
.L_x_3533:
[----:B------:R-:W-:Y:S01]  /*6ea0*/  IMAD.SHL.U32 R2, R2, 0x100000, RZ ;  /* 0x0010000002027824 */ /* 0x000fe200078e00ff */
[----:B------:R-:W-:-:S04]  /*6eb0*/  LEA R3, R0, 0x3b800000, 0x17 ;  /* 0x3b80000000037811 */ /* 0x000fc800078eb8ff */
[----:B------:R-:W-:Y:S02]  /*6ec0*/  LOP3.LUT R18, R3, R2, R18, 0xfe, !PT ;  /* 0x0000000203127212 */ /* 0x000fe400078efe12 */
.L_x_3532:
[----:B------:R-:W-:Y:S05]  /*6ed0*/  BSYNC B0 ;  /* 0x0000000000007941 */ /* 0x000fea0003800000 */
.L_x_3531:
[----:B------:R-:W0:Y:S01]  /*6ee0*/  F2I.FTZ.TRUNC.NTZ R18, R18 ;  /* 0x0000001200127305 */ /* 0x000e22000021f100 */
[----:B------:R-:W-:Y:S05]  /*6ef0*/  BRA `(.L_x_3516) ;  /* 0x0000045000007947 */ /* 0x000fea0003800000 */
.L_x_3529:
        /* <DEDUP_REMOVED lines=21> */
.L_x_3538:
[----:B------:R-:W-:Y:S05]  /*7050*/  BSYNC B1 ;  /* 0x0000000000017941 */ /* 0x000fea0003800000 */
.L_x_3537:
[----:B------:R-:W-:Y:S01]  /*7060*/  IMAD.SHL.U32 R2, R2, 0x200000, RZ ;  /* 0x0020000002027824 */ /* 0x000fe200078e00ff */
[----:B------:R-:W-:-:S04]  /*7070*/  LEA R3, R0, 0x37800000, 0x17 ;  /* 0x3780000000037811 */ /* 0x000fc800078eb8ff */
[----:B------:R-:W-:Y:S02]  /*7080*/  LOP3.LUT R18, R3, R2, R18, 0xfe, !PT ;  /* 0x0000000203127212 */ /* 0x000fe400078efe12 */
.L_x_3536:
[----:B------:R-:W-:Y:S05]  /*7090*/  BSYNC B0 ;  /* 0x0000000000007941 */ /* 0x000fea0003800000 */
.L_x_3535:
[----:B------:R-:W0:Y:S01]  /*70a0*/  F2I.FTZ.TRUNC.NTZ R18, R18 ;  /* 0x0000001200127305 */ /* 0x000e22000021f100 */
[----:B------:R-:W-:Y:S05]  /*70b0*/  BRA `(.L_x_3516) ;  /* 0x0000029000007947 */ /* 0x000fea0003800000 */
.L_x_3528:
        /* <DEDUP_REMOVED lines=14> */
.L_x_3542:
[----:B------:R-:W-:Y:S05]  /*71a0*/  BSYNC B0 ;  /* 0x0000000000007941 */ /* 0x000fea0003800000 */
.L_x_3541:
[----:B------:R-:W0:Y:S01]  /*71b0*/  F2I.FTZ.TRUNC.NTZ R18, R18 ;  /* 0x0000001200127305 */ /* 0x000e22000021f100 */
[----:B------:R-:W-:Y:S05]  /*71c0*/  BRA `(.L_x_3516) ;  /* 0x0000018000007947 */ /* 0x000fea0003800000 */
.L_x_3515:
        /* <DEDUP_REMOVED lines=21> */
.L_x_3540:
[----:B------:R0:W5:Y:S01]  /*7320*/  LDG.E R18, [R2.64] ;  /* 0x0000002402127981 */ /* 0x000162000c1e1900 */
[----:B------:R-:W-:Y:S05]  /*7330*/  BRA `(.L_x_3516) ;  /* 0x0000001000007947 */ /* 0x000fea0003800000 */
.L_x_3539:
[----:B------:R0:W5:Y:S02]  /*7340*/  LDG.E R18, [R2.64] ;  /* 0x0000002402127981 */ /* 0x000164000c1e1900 */
.L_x_3516:
        /* <DEDUP_REMOVED lines=15> */
.L_x_3546:
[----:B------:R0:W-:Y:S01]  /*7440*/  STG.E.U8 [R16.64], R2 ;  /* 0x0000000210007986 */ /* 0x0001e2000c101124 */
[----:B------:R-:W-:Y:S05]  /*7450*/  BRA `(.L_x_3548) ;  /* 0x00000d5000007947 */ /* 0x000fea0003800000 */
.L_x_3545:
        /* <DEDUP_REMOVED lines=9> */
.L_x_3550:
[----:B------:R0:W-:Y:S01]  /*74f0*/  STG.E [R16.64], R2 ;  /* 0x0000000210007986 */ /* 0x0001e2000c101924 */
[----:B------:R-:W-:Y:S05]  /*7500*/  BRA `(.L_x_3548) ;  /* 0x00000ca000007947 */ /* 0x000fea0003800000 */
.L_x_3549:
[----:B------:R0:W-:Y:S01]  /*7510*/  STG.E.U16 [R16.64], R2 ;  /* 0x0000000210007986 */ /* 0x0001e2000c101524 */
[----:B------:R-:W-:Y:S05]  /*7520*/  BRA `(.L_x_3548) ;  /* 0x00000c8000007947 */ /* 0x000fea0003800000 */
.L_x_3544:
        /* <DEDUP_REMOVED lines=9> */
.L_x_3552:
[----:B------:R-:W0:Y:S02]  /*75c0*/  I2F.S16 R0, R2 ;  /* 0x0000000200007306 */ /* 0x000e240000101400 */
[----:B0-----:R-:W-:-:S05]  /*75d0*/  F2FP.PACK_AB R0, RZ, R0 ;  /* 0x00000000ff00723e */ /* 0x001fca00000000ff */
[----:B------:R0:W-:Y:S01]  /*75e0*/  STG.E.U16 [R16.64], R0 ;  /* 0x0000000010007986 */ /* 0x0001e2000c101524 */
[----:B------:R-:W-:Y:S05]  /*75f0*/  BRA `(.L_x_3548) ;  /* 0x00000bb000007947 */ /* 0x000fea0003800000 */
.L_x_3551:
        /* <DEDUP_REMOVED lines=10> */
.L_x_3554:
[----:B------:R-:W0:Y:S02]  /*76a0*/  I2F.S16 R2, R2 ;  /* 0x0000000200027306 */ /* 0x000e240000101400 */
[----:B0-----:R-:W-:-:S04]  /*76b0*/  F2FP.PACK_AB R3, RZ, R2 ;  /* 0x00000002ff03723e */ /* 0x001fc800000000ff */
[----:B------:R-:W-:-:S05]  /*76c0*/  PRMT R3, R3, 0x5410, RZ ;  /* 0x0000541003037816 */ /* 0x000fca00000000ff */
[----:B------:R0:W-:Y:S01]  /*76d0*/  STG.E [R16.64], R3 ;  /* 0x0000000310007986 */ /* 0x0001e2000c101924 */
[----:B------:R-:W-:Y:S05]  /*76e0*/  BRA `(.L_x_3548) ;  /* 0x00000ac000007947 */ /* 0x000fea0003800000 */
.L_x_3553:
[----:B------:R-:W0:Y:S02]  /*76f0*/  I2F.F64.S16 R2, R2 ;  /* 0x0000000200027312 */ /* 0x000e240000101c00 */
[----:B0-----:R0:W-:Y:S01]  /*7700*/  STG.E.64 [R16.64], R2 ;  /* 0x0000000210007986 */ /* 0x0011e2000c101b24 */
[----:B------:R-:W-:Y:S05]  /*7710*/  BRA `(.L_x_3548) ;  /* 0x00000a9000007947 */ /* 0x000fea0003800000 */
.L_x_3543:
        /* <DEDUP_REMOVED lines=10> */
.L_x_3557:
[----:B------:R-:W0:Y:S01]  /*77c0*/  I2F.F64.S16 R4, R2 ;  /* 0x0000000200047312 */ /* 0x000e220000101c00 */
[----:B------:R-:W-:-:S05]  /*77d0*/  CS2R R6, SRZ ;  /* 0x0000000000067805 */ /* 0x000fca000001ff00 */
[----:B0-----:R0:W-:Y:S01]  /*77e0*/  STG.E.128 [R16.64], R4 ;  /* 0x0000000410007986 */ /* 0x0011e2000c101d24 */
[----:B------:R-:W-:Y:S05]  /*77f0*/  BRA `(.L_x_3548) ;  /* 0x000009b000007947 */ /* 0x000fea0003800000 */
.L_x_3556:
        /* <DEDUP_REMOVED lines=21> */
.L_x_3561:
[----:B------:R-:W-:Y:S05]  /*7950*/  BSYNC B0 ;  /* 0x0000000000007941 */ /* 0x000fea0003800000 */
.L_x_3560:
[----:B------:R-:W-:-:S05]  /*7960*/  LOP3.LUT R3, R0, R3, RZ, 0xfc, !PT ;  /* 0x0000000300037212 */ /* 0x000fca00078efcff */
[----:B------:R0:W-:Y:S01]  /*7970*/  STG.E.U8 [R16.64], R3 ;  /* 0x0000000310007986 */ /* 0x0001e2000c101124 */
[----:B------:R-:W-:Y:S05]  /*7980*/  BRA `(.L_x_3548) ;  /* 0x0000082000007947 */ /* 0x000fea0003800000 */
.L_x_3559:
        /* <DEDUP_REMOVED lines=13> */
.L_x_3563:
[----:B------:R-:W-:Y:S01]  /*7a60*/  IMAD.MOV.U32 R0, RZ, RZ, 0x7f ;  /* 0x0000007fff007424 */ /* 0x000fe200078e00ff */
[----:B------:R-:W-:-:S04]  /*7a70*/  ISETP.GT.U32.AND P0, PT, R3, 0x7f800000, PT ;  /* 0x7f8000000300780c */ /* 0x000fc80003f04070 */
[----:B------:R-:W-:-:S04]  /*7a80*/  SEL R0, R0, 0x7c, P0 ;  /* 0x0000007c00007807 */ /* 0x000fc80000000000 */
.L_x_3564:
[----:B------:R-:W-:Y:S05]  /*7a90*/  BSYNC B0 ;  /* 0x0000000000007941 */ /* 0x000fea0003800000 */
.L_x_3562:
[----:B------:R-:W-:-:S04]  /*7aa0*/  LOP3.LUT R2, R5, 0x80000000, RZ, 0xc0, !PT ;  /* 0x8000000005027812 */ /* 0x000fc800078ec0ff */
[----:B------:R-:W-:-:S04]  /*7ab0*/  SHF.R.U32.HI R3, RZ, 0x18, R2 ;  /* 0x00000018ff037819 */ /* 0x000fc80000011602 */
[----:B------:R-:W-:-:S05]  /*7ac0*/  LOP3.LUT R3, R0, R3, RZ, 0xfc, !PT ;  /* 0x0000000300037212 */ /* 0x000fca00078efcff */
[----:B------:R0:W-:Y:S01]  /*7ad0*/  STG.E.U8 [R16.64], R3 ;  /* 0x0000000310007986 */ /* 0x0001e2000c101124 */
[----:B------:R-:W-:Y:S05]  /*7ae0*/  BRA `(.L_x_3548) ;  /* 0x000006c000007947 */ /* 0x000fea0003800000 */
.L_x_3558:
[----:B------:R-:W0:Y:S02]  /*7af0*/  I2F.S16 R0, R2 ;  /* 0x0000000200007306 */ /* 0x000e240000101400 */
[----:B0-----:R-:W-:-:S05]  /*7b00*/  F2FP.BF16.PACK_AB R0, RZ, R0 ;  /* 0x00000000ff00723e */ /* 0x001fca00000010ff */
[----:B------:R0:W-:Y:S01]  /*7b10*/  STG.E.U16 [R16.64], R0 ;  /* 0x0000000010007986 */ /* 0x0001e2000c101524 */
[----:B------:R-:W-:Y:S05]  /*7b20*/  BRA `(.L_x_3548) ;  /* 0x0000068000007947 */ /* 0x000fea0003800000 */
.L_x_3555:
        /* <DEDUP_REMOVED lines=10> */
.L_x_3567:
        /* <DEDUP_REMOVED lines=17> */
.L_x_3570:
[----:B------:R-:W-:-:S04]  /*7ce0*/  LOP3.LUT R2, R5, 0x80000000, RZ, 0xc0, !PT ;  /* 0x8000000005027812 */ /* 0x000fc800078ec0ff */
[----:B------:R-:W-:-:S04]  /*7cf0*/  SHF.R.U32.HI R3, RZ, 0x18, R2 ;  /* 0x00000018ff037819 */ /* 0x000fc80000011602 */
[----:B------:R-:W-:-:S04]  /*7d00*/  LOP3.LUT R0, R0, R3, RZ, 0xfc, !PT ;  /* 0x0000000300007212 */ /* 0x000fc800078efcff */
[----:B------:R-:W-:Y:S02]  /*7d10*/  PRMT R8, R0, 0x7610, R8 ;  /* 0x0000761000087816 */ /* 0x000fe40000000008 */
.L_x_3569:
[----:B------:R-:W-:Y:S05]  /*7d20*/  BSYNC B0 ;  /* 0x0000000000007941 */ /* 0x000fea0003800000 */
.L_x_3568:
[----:B------:R0:W-:Y:S01]  /*7d30*/  STG.E.U8 [R16.64], R8 ;  /* 0x0000000810007986 */ /* 0x0001e2000c101124 */
[----:B------:R-:W-:Y:S05]  /*7d40*/  BRA `(.L_x_3548) ;  /* 0x0000046000007947 */ /* 0x000fea0003800000 */
.L_x_3566:
        /* <DEDUP_REMOVED lines=17> */
.L_x_3573:
[----:B------:R-:W-:-:S04]  /*7e60*/  LOP3.LUT R2, R5, 0x80000000, RZ, 0xc0, !PT ;  /* 0x8000000005027812 */ /* 0x000fc800078ec0ff */
[----:B------:R-:W-:-:S04]  /*7e70*/  SHF.R.U32.HI R3, RZ, 0x18, R2 ;  /* 0x00000018ff037819 */ /* 0x000fc80000011602 */
[----:B------:R-:W-:-:S04]  /*7e80*/  LOP3.LUT R0, R0, R3, RZ, 0xfc, !PT ;  /* 0x0000000300007212 */ /* 0x000fc800078efcff */
[----:B------:R-:W-:Y:S02]  /*7e90*/  PRMT R8, R0, 0x7610, R8 ;  /* 0x0000761000087816 */ /* 0x000fe40000000008 */
.L_x_3572:
[----:B------:R-:W-:Y:S05]  /*7ea0*/  BSYNC B0 ;  /* 0x0000000000007941 */ /* 0x000fea0003800000 */
.L_x_3571:
[----:B------:R0:W-:Y:S01]  /*7eb0*/  STG.E.U8 [R16.64], R8 ;  /* 0x0000000810007986 */ /* 0x0001e2000c101124 */
[----:B------:R-:W-:Y:S05]  /*7ec0*/  BRA `(.L_x_3548) ;  /* 0x000002e000007947 */ /* 0x000fea0003800000 */
.L_x_3565:
        /* <DEDUP_REMOVED lines=22> */
.L_x_3547:
        /* <DEDUP_REMOVED lines=20> */
.L_x_3575:
[----:B------:R-:W-:-:S05]  /*8170*/  IMAD.MOV.U32 R3, RZ, RZ, RZ ;  /* 0x000000ffff037224 */ /* 0x000fca00078e00ff */
[----:B------:R0:W-:Y:S01]  /*8180*/  STG.E.64 [R16.64], R2 ;  /* 0x0000000210007986 */ /* 0x0001e2000c101b24 */
[----:B------:R-:W-:Y:S05]  /*8190*/  BRA `(.L_x_3548) ;  /* 0x0000001000007947 */ /* 0x000fea0003800000 */
.L_x_3574:
[----:B------:R0:W-:Y:S02]  /*81a0*/  STG.E [R16.64], R2 ;  /* 0x0000000210007986 */ /* 0x0001e4000c101924 */
.L_x_3548:
[----:B------:R-:W-:Y:S02]  /*81b0*/  IADD3 R19, R19, 0x80, RZ ;  /* 0x0000008013137810 */ /* 0x000fe40007ffe0ff */
.L_x_3443:
[----:B------:R-:W-:Y:S05]  /*81c0*/  BSYNC B6 ;  /* 0x0000000000067941 */ /* 0x000fea0003800000 */
.L_x_3442:
        /* <DEDUP_REMOVED lines=230> */
.L_x_3576:
        /* <DEDUP_REMOVED lines=18> */
.L_x_3580:
[----:B------:R0:W5:Y:S01]  /*9150*/  LDG.E.U8 R18, [R2.64] ;  /* 0x0000002402127981 */ /* 0x000162000c1e1100 */
[----:B------:R-:W-:Y:S05]  /*9160*/  BRA `(.L_x_3582) ;  /* 0x00000d0000007947 */ /* 0x000fea0003800000 */
.L_x_3579:
        /* <DEDUP_REMOVED lines=8> */
.L_x_3584:
[----:B------:R0:W5:Y:S01]  /*91f0*/  LDG.E R18, [R2.64] ;  /* 0x0000002402127981 */ /* 0x000162000c1e1900 */
[----:B------:R-:W-:Y:S05]  /*9200*/  BRA `(.L_x_3582) ;  /* 0x00000c6000007947 */ /* 0x000fea0003800000 */
.L_x_3583:
[----:B------:R0:W5:Y:S01]  /*9210*/  LDG.E.S16 R18, [R2.64] ;  /* 0x0000002402127981 */ /* 0x000162000c1e1700 */
[----:B------:R-:W-:Y:S05]  /*9220*/  BRA `(.L_x_3582) ;  /* 0x00000c4000007947 */ /* 0x000fea0003800000 */
.L_x_3578:
        /* <DEDUP_REMOVED lines=9> */
.L_x_3586:
[----:B------:R-:W2:Y:S02]  /*92c0*/  LDG.E.U16 R2, [R2.64] ;  /* 0x0000002402027981 */ /* 0x000ea4000c1e1500 */
[----:B--2---:R-:W-:-:S06]  /*92d0*/  HADD2.F32 R18, -RZ, R2.H0_H0 ;  /* 0x20000002ff127230 */ /* 0x004fcc0000004100 */
[----:B------:R-:W0:Y:S01]  /*92e0*/  F2I.FTZ.TRUNC.NTZ R18, R18 ;  /* 0x0000001200127305 */ /* 0x000e22000021f100 */
[----:B------:R-:W-:Y:S05]  /*92f0*/  BRA `(.L_x_3582) ;  /* 0x00000b7000007947 */ /* 0x000fea0003800000 */
.L_x_3585:
        /* <DEDUP_REMOVED lines=9> */
.L_x_3588:
[----:B------:R-:W2:Y:S02]  /*9390*/  LDG.E.U16 R2, [R2.64] ;  /* 0x0000002402027981 */ /* 0x000ea4000c1e1500 */
[----:B--2---:R-:W-:-:S06]  /*93a0*/  HADD2.F32 R18, -RZ, R2.H0_H0 ;  /* 0x20000002ff127230 */ /* 0x004fcc0000004100 */
[----:B------:R-:W0:Y:S01]  /*93b0*/  F2I.FTZ.TRUNC.NTZ R18, R18 ;  /* 0x0000001200127305 */ /* 0x000e22000021f100 */
[----:B------:R-:W-:Y:S05]  /*93c0*/  BRA `(.L_x_3582) ;  /* 0x00000aa000007947 */ /* 0x000fea0003800000 */
.L_x_3587:
[----:B------:R-:W2:Y:S02]  /*93d0*/  LDG.E.64 R18, [R2.64] ;  /* 0x0000002402127981 */ /* 0x000ea4000c1e1b00 */
[----:B--2---:R0:W1:Y:S01]  /*93e0*/  F2I.F64.TRUNC R18, R18 ;  /* 0x0000001200127311 */ /* 0x004062000030d100 */
[----:B------:R-:W-:Y:S05]  /*93f0*/  BRA `(.L_x_3582) ;  /* 0x00000a7000007947 */ /* 0x000fea0003800000 */
.L_x_3577:
        /* <DEDUP_REMOVED lines=12> */
.L_x_3591:
[----:B------:R-:W2:Y:S02]  /*94c0*/  LDG.E.64 R2, [R2.64] ;  /* 0x0000002402027981 */ /* 0x000ea4000c1e1b00 */
[----:B--2---:R0:W1:Y:S01]  /*94d0*/  F2I.F64.TRUNC R18, R2 ;  /* 0x0000000200127311 */ /* 0x004062000030d100 */
[----:B------:R-:W-:Y:S05]  /*94e0*/  BRA `(.L_x_3582) ;  /* 0x0000098000007947 */ /* 0x000fea0003800000 */
.L_x_3590:
        /* <DEDUP_REMOVED lines=27> */
.L_x_3593:
        /* <DEDUP_REMOVED lines=14> */
.L_x_3592:
[----:B------:R-:W2:Y:S02]  /*9780*/  LDG.E.U16 R18, [R2.64] ;  /* 0x0000002402127981 */ /* 0x000ea4000c1e1500 */
[----:B--2---:R-:W-:-:S06]  /*9790*/  PRMT R18, RZ, 0x5410, R18 ;  /* 0x00005410ff127816 */ /* 0x004fcc0000000012 */
[----:B------:R-:W0:Y:S01]  /*97a0*/  F2I.FTZ.TRUNC.NTZ R18, R18 ;  /* 0x0000001200127305 */ /* 0x000e22000021f100 */
[----:B------:R-:W-:Y:S05]  /*97b0*/  BRA `(.L_x_3582) ;  /* 0x000006b000007947 */ /* 0x000fea0003800000 */
.L_x_3589:
        /* <DEDUP_REMOVED lines=10> */
.L_x_3596:
        /* <DEDUP_REMOVED lines=21> */
.L_x_3600:
[----:B------:R-:W-:Y:S05]  /*99b0*/  BSYNC B1 ;  /* 0x0000000000017941 */ /* 0x000fea0003800000 */
.L_x_3599:
[----:B------:R-:W-:Y:S01]  /*99c0*/  IMAD.SHL.U32 R2, R2, 0x100000, RZ ;  /* 0x0010000002027824 */ /* 0x000fe200078e00ff */
[----:B------:R-:W-:-:S04]  /*99d0*/  LEA R3, R0, 0x3b800000, 0x17 ;  /* 0x3b80000000037811 */ /* 0x000fc800078eb8ff */
[----:B------:R-:W-:Y:S02]  /*99e0*/  LOP3.LUT R18, R3, R2, R18, 0xfe, !PT ;  /* 0x0000000203127212 */ /* 0x000fe400078efe12 */
.L_x_3598:
[----:B------:R-:W-:Y:S05]  /*99f0*/  BSYNC B0 ;  /* 0x0000000000007941 */ /* 0x000fea0003800000 */
.L_x_3597:
[----:B------:R-:W0:Y:S01]  /*9a00*/  F2I.FTZ.TRUNC.NTZ R18, R18 ;  /* 0x0000001200127305 */ /* 0x000e22000021f100 */
[----:B------:R-:W-:Y:S05]  /*9a10*/  BRA `(.L_x_3582) ;  /* 0x0000045000007947 */ /* 0x000fea0003800000 */
.L_x_3595:
        /* <DEDUP_REMOVED lines=21> */
.L_x_3604:
[----:B------:R-:W-:Y:S05]  /*9b70*/  BSYNC B1 ;  /* 0x0000000000017941 */ /* 0x000fea0003800000 */
.L_x_3603:
[----:B------:R-:W-:Y:S01]  /*9b80*/  IMAD.SHL.U32 R2, R2, 0x200000, RZ ;  /* 0x0020000002027824 */ /* 0x000fe200078e00ff */
[----:B------:R-:W-:-:S04]  /*9b90*/  LEA R3, R0, 0x37800000, 0x17 ;  /* 0x3780000000037811 */ /* 0x000fc800078eb8ff */
[----:B------:R-:W-:Y:S02]  /*9ba0*/  LOP3.LUT R18, R3, R2, R18, 0xfe, !PT ;  /* 0x0000000203127212 */ /* 0x000fe400078efe12 */
.L_x_3602:
[----:B------:R-:W-:Y:S05]  /*9bb0*/  BSYNC B0 ;  /* 0x0000000000007941 */ /* 0x000fea0003800000 */
.L_x_3601:
[----:B------:R-:W0:Y:S01]  /*9bc0*/  F2I.FTZ.TRUNC.NTZ R18, R18 ;  /* 0x0000001200127305 */ /* 0x000e22000021f100 */
[----:B------:R-:W-:Y:S05]  /*9bd0*/  BRA `(.L_x_3582) ;  /* 0x0000029000007947 */ /* 0x000fea0003800000 */
.L_x_3594:
        /* <DEDUP_REMOVED lines=14> */
.L_x_3608:
[----:B------:R-:W-:Y:S05]  /*9cc0*/  BSYNC B0 ;  /* 0x0000000000007941 */ /* 0x000fea0003800000 */
.L_x_3607:
[----:B------:R-:W0:Y:S01]  /*9cd0*/  F2I.FTZ.TRUNC.NTZ R18, R18 ;  /* 0x0000001200127305 */ /* 0x000e22000021f100 */
[----:B------:R-:W-:Y:S05]  /*9ce0*/  BRA `(.L_x_3582) ;  /* 0x0000018000007947 */ /* 0x000fea0003800000 */
.L_x_3581:
        /* <DEDUP_REMOVED lines=21> */
.L_x_3606:
[----:B------:R0:W5:Y:S01]  /*9e40*/  LDG.E R18, [R2.64] ;  /* 0x0000002402127981 */ /* 0x000162000c1e1900 */
[----:B------:R-:W-:Y:S05]  /*9e50*/  BRA `(.L_x_3582) ;  /* 0x0000001000007947 */ /* 0x000fea0003800000 */
.L_x_3605:
[----:B------:R0:W5:Y:S02]  /*9e60*/  LDG.E R18, [R2.64] ;  /* 0x0000002402127981 */ /* 0x000164000c1e1900 */
.L_x_3582:
        /* <DEDUP_REMOVED lines=15> */
.L_x_3612:
[----:B------:R-:W-:Y:S01]  /*9f60*/  STG.E.U8 [R16.64], R2 ;  /* 0x0000000210007986 */ /* 0x000fe2000c101124 */
[----:B------:R-:W-:Y:S05]  /*9f70*/  EXIT ;  /* 0x000000000000794d */ /* 0x000fea0003800000 */
.L_x_3611:
        /* <DEDUP_REMOVED lines=9> */
.L_x_3615:
[----:B------:R-:W-:Y:S01]  /*a010*/  STG.E [R16.64], R2 ;  /* 0x0000000210007986 */ /* 0x000fe2000c101924 */
[----:B------:R-:W-:Y:S05]  /*a020*/  EXIT ;  /* 0x000000000000794d */ /* 0x000fea0003800000 */
.L_x_3614:
[----:B------:R-:W-:Y:S01]  /*a030*/  STG.E.U16 [R16.64], R2 ;  /* 0x0000000210007986 */ /* 0x000fe2000c101524 */
[----:B------:R-:W-:Y:S05]  /*a040*/  EXIT ;  /* 0x000000000000794d */ /* 0x000fea0003800000 */
.L_x_3610:
        /* <DEDUP_REMOVED lines=9> */
.L_x_3617:
[----:B------:R-:W0:Y:S02]  /*a0e0*/  I2F.S16 R0, R2 ;  /* 0x0000000200007306 */ /* 0x000e240000101400 */
[----:B0-----:R-:W-:-:S05]  /*a0f0*/  F2FP.PACK_AB R0, RZ, R0 ;  /* 0x00000000ff00723e */ /* 0x001fca00000000ff */
[----:B------:R-:W-:Y:S01]  /*a100*/  STG.E.U16 [R16.64], R0 ;  /* 0x0000000010007986 */ /* 0x000fe2000c101524 */
[----:B------:R-:W-:Y:S05]  /*a110*/  EXIT ;  /* 0x000000000000794d */ /* 0x000fea0003800000 */
.L_x_3616:
        /* <DEDUP_REMOVED lines=10> */
.L_x_3619:
[----:B------:R-:W0:Y:S02]  /*a1c0*/  I2F.S16 R2, R2 ;  /* 0x0000000200027306 */ /* 0x000e240000101400 */
[----:B0-----:R-:W-:-:S04]  /*a1d0*/  F2FP.PACK_AB R3, RZ, R2 ;  /* 0x00000002ff03723e */ /* 0x001fc800000000ff */
[----:B------:R-:W-:-:S05]  /*a1e0*/  PRMT R3, R3, 0x5410, RZ ;  /* 0x0000541003037816 */ /* 0x000fca00000000ff */
[----:B------:R-:W-:Y:S01]  /*a1f0*/  STG.E [R16.64], R3 ;  /* 0x0000000310007986 */ /* 0x000fe2000c101924 */
[----:B------:R-:W-:Y:S05]  /*a200*/  EXIT ;  /* 0x000000000000794d */ /* 0x000fea0003800000 */
.L_x_3618:
[----:B------:R-:W0:Y:S02]  /*a210*/  I2F.F64.S16 R2, R2 ;  /* 0x0000000200027312 */ /* 0x000e240000101c00 */
[----:B0-----:R-:W-:Y:S01]  /*a220*/  STG.E.64 [R16.64], R2 ;  /* 0x0000000210007986 */ /* 0x001fe2000c101b24 */
[----:B------:R-:W-:Y:S05]  /*a230*/  EXIT ;  /* 0x000000000000794d */ /* 0x000fea0003800000 */
.L_x_3609:
        /* <DEDUP_REMOVED lines=10> */
.L_x_3622:
[----:B------:R-:W0:Y:S01]  /*a2e0*/  I2F.F64.S16 R4, R2 ;  /* 0x0000000200047312 */ /* 0x000e220000101c00 */
[----:B------:R-:W-:-:S05]  /*a2f0*/  CS2R R6, SRZ ;  /* 0x0000000000067805 */ /* 0x000fca000001ff00 */
[----:B0-----:R-:W-:Y:S01]  /*a300*/  STG.E.128 [R16.64], R4 ;  /* 0x0000000410007986 */ /* 0x001fe2000c101d24 */
[----:B------:R-:W-:Y:S05]  /*a310*/  EXIT ;  /* 0x000000000000794d */ /* 0x000fea0003800000 */
.L_x_3621:
        /* <DEDUP_REMOVED lines=21> */
.L_x_3626:
[----:B------:R-:W-:Y:S05]  /*a470*/  BSYNC B0 ;  /* 0x0000000000007941 */ /* 0x000fea0003800000 */
.L_x_3625:
[----:B------:R-:W-:-:S05]  /*a480*/  LOP3.LUT R3, R0, R3, RZ, 0xfc, !PT ;  /* 0x0000000300037212 */ /* 0x000fca00078efcff */
[----:B------:R-:W-:Y:S01]  /*a490*/  STG.E.U8 [R16.64], R3 ;  /* 0x0000000310007986 */ /* 0x000fe2000c101124 */
[----:B------:R-:W-:Y:S05]  /*a4a0*/  EXIT ;  /* 0x000000000000794d */ /* 0x000fea0003800000 */
.L_x_3624:
        /* <DEDUP_REMOVED lines=13> */
.L_x_3628:
[----:B------:R-:W-:Y:S01]  /*a580*/  IMAD.MOV.U32 R0, RZ, RZ, 0x7f ;  /* 0x0000007fff007424 */ /* 0x000fe200078e00ff */
[----:B------:R-:W-:-:S04]  /*a590*/  ISETP.GT.U32.AND P0, PT, R3, 0x7f800000, PT ;  /* 0x7f8000000300780c */ /* 0x000fc80003f04070 */
[----:B------:R-:W-:-:S04]  /*a5a0*/  SEL R0, R0, 0x7c, P0 ;  /* 0x0000007c00007807 */ /* 0x000fc80000000000 */
.L_x_3629:
[----:B------:R-:W-:Y:S05]  /*a5b0*/  BSYNC B0 ;  /* 0x0000000000007941 */ /* 0x000fea0003800000 */
.L_x_3627:
[----:B------:R-:W-:-:S04]  /*a5c0*/  LOP3.LUT R2, R5, 0x80000000, RZ, 0xc0, !PT ;  /* 0x8000000005027812 */ /* 0x000fc800078ec0ff */
[----:B------:R-:W-:-:S04]  /*a5d0*/  SHF.R.U32.HI R3, RZ, 0x18, R2 ;  /* 0x00000018ff037819 */ /* 0x000fc80000011602 */
[----:B------:R-:W-:-:S05]  /*a5e0*/  LOP3.LUT R3, R0, R3, RZ, 0xfc, !PT ;  /* 0x0000000300037212 */ /* 0x000fca00078efcff */
[----:B------:R-:W-:Y:S01]  /*a5f0*/  STG.E.U8 [R16.64], R3 ;  /* 0x0000000310007986 */ /* 0x000fe2000c101124 */
[----:B------:R-:W-:Y:S05]  /*a600*/  EXIT ;  /* 0x000000000000794d */ /* 0x000fea0003800000 */
.L_x_3623:
[----:B------:R-:W0:Y:S02]  /*a610*/  I2F.S16 R0, R2 ;  /* 0x0000000200007306 */ /* 0x000e240000101400 */
[----:B0-----:R-:W-:-:S05]  /*a620*/  F2FP.BF16.PACK_AB R0, RZ, R0 ;  /* 0x00000000ff00723e */ /* 0x001fca00000010ff */
[----:B------:R-:W-:Y:S01]  /*a630*/  STG.E.U16 [R16.64], R0 ;  /* 0x0000000010007986 */ /* 0x000fe2000c101524 */
[----:B------:R-:W-:Y:S05]  /*a640*/  EXIT ;  /* 0x000000000000794d */ /* 0x000fea0003800000 */
.L_x_3620:
        /* <DEDUP_REMOVED lines=10> */
.L_x_3632:
        /* <DEDUP_REMOVED lines=17> */
.L_x_3635:
[----:B------:R-:W-:-:S04]  /*a800*/  LOP3.LUT R2, R5, 0x80000000, RZ, 0xc0, !PT ;  /* 0x8000000005027812 */ /* 0x000fc800078ec0ff */
[----:B------:R-:W-:-:S04]  /*a810*/  SHF.R.U32.HI R3, RZ, 0x18, R2 ;  /* 0x00000018ff037819 */ /* 0x000fc80000011602 */
[----:B------:R-:W-:-:S04]  /*a820*/  LOP3.LUT R0, R0, R3, RZ, 0xfc, !PT ;  /* 0x0000000300007212 */ /* 0x000fc800078efcff */
[----:B------:R-:W-:Y:S02]  /*a830*/  PRMT R8, R0, 0x7610, R8 ;  /* 0x0000761000087816 */ /* 0x000fe40000000008 */
.L_x_3634:
[----:B------:R-:W-:Y:S05]  /*a840*/  BSYNC B0 ;  /* 0x0000000000007941 */ /* 0x000fea0003800000 */
.L_x_3633:
[----:B------:R-:W-:Y:S01]  /*a850*/  STG.E.U8 [R16.64], R8 ;  /* 0x0000000810007986 */ /* 0x000fe2000c101124 */
[----:B------:R-:W-:Y:S05]  /*a860*/  EXIT ;  /* 0x000000000000794d */ /* 0x000fea0003800000 */
.L_x_3631:
        /* <DEDUP_REMOVED lines=17> */
.L_x_3638:
[----:B------:R-:W-:-:S04]  /*a980*/  LOP3.LUT R2, R5, 0x80000000, RZ, 0xc0, !PT ;  /* 0x8000000005027812 */ /* 0x000fc800078ec0ff */
[----:B------:R-:W-:-:S04]  /*a990*/  SHF.R.U32.HI R3, RZ, 0x18, R2 ;  /* 0x00000018ff037819 */ /* 0x000fc80000011602 */
[----:B------:R-:W-:-:S04]  /*a9a0*/  LOP3.LUT R0, R0, R3, RZ, 0xfc, !PT ;  /* 0x0000000300007212 */ /* 0x000fc800078efcff */
[----:B------:R-:W-:Y:S02]  /*a9b0*/  PRMT R8, R0, 0x7610, R8 ;  /* 0x0000761000087816 */ /* 0x000fe40000000008 */
.L_x_3637:
[----:B------:R-:W-:Y:S05]  /*a9c0*/  BSYNC B0 ;  /* 0x0000000000007941 */ /* 0x000fea0003800000 */
.L_x_3636:
[----:B------:R-:W-:Y:S01]  /*a9d0*/  STG.E.U8 [R16.64], R8 ;  /* 0x0000000810007986 */ /* 0x000fe2000c101124 */
[----:B------:R-:W-:Y:S05]  /*a9e0*/  EXIT ;  /* 0x000000000000794d */ /* 0x000fea0003800000 */
.L_x_3630:
        /* <DEDUP_REMOVED lines=22> */
.L_x_3613:
        /* <DEDUP_REMOVED lines=20> */
.L_x_3640:
[----:B------:R-:W-:-:S05]  /*ac90*/  IMAD.MOV.U32 R3, RZ, RZ, RZ ;  /* 0x000000ffff037224 */ /* 0x000fca00078e00ff */
[----:B------:R-:W-:Y:S01]  /*aca0*/  STG.E.64 [R16.64], R2 ;  /* 0x0000000210007986 */ /* 0x000fe2000c101b24 */
[----:B------:R-:W-:Y:S05]  /*acb0*/  EXIT ;  /* 0x000000000000794d */ /* 0x000fea0003800000 */
.L_x_3639:
[----:B------:R-:W-:Y:S01]  /*acc0*/  STG.E [R16.64], R2 ;  /* 0x0000000210007986 */ /* 0x000fe2000c101924 */
[----:B------:R-:W-:Y:S05]  /*acd0*/  EXIT ;  /* 0x000000000000794d */ /* 0x000fea0003800000 */
.L_x_3641:
        /* <DEDUP_REMOVED lines=10> */
.L_x_22344:


//--------------------- .text._ZN2at6native27unrolled_elementwise_kernelIZZZNS0_19signbit_kernel_cudaERNS_18TensorIteratorBaseEENKUlvE_clEvENKUlvE1_clEvEUliE_St5arrayIPcLm2EELi4E23TrivialOffsetCalculatorILi1EjESB_NS0_6memory12LoadWithCastILi1EEENSC_13StoreWithCastILi1EEEEEviT_T0_T2_T3_T4_T5_ --------------------------
	.section	.text._ZN2at6native27unrolled_elementwise_kernelIZZZNS0_19signbit_kernel_cudaERNS_18TensorIteratorBaseEENKUlvE_clEvENKUlvE1_clEvEUliE_St5arrayIPcLm2EELi4E23TrivialOffsetCalculatorILi1EjESB_NS0_6memory12LoadWithCastILi1EEENSC_13StoreWithCastILi1EEEEEviT_T0_T2_T3_T4_T5_,"ax",@progbits
	.sectioninfo	@"SHI_REGISTERS=28"
	.align	128
        .global         _ZN2at6native27unrolled_elementwise_kernelIZZZNS0_19signbit_kernel_cudaERNS_18TensorIteratorBaseEENKUlvE_clEvENKUlvE1_clEvEUliE_St5arrayIPcLm2EELi4E23TrivialOffsetCalculatorILi1EjESB_NS0_6memory12LoadWithCastILi1EEENSC_13StoreWithCastILi1EEEEEviT_T0_T2_T3_T4_T5_
        .type           _ZN2at6native27unrolled_elementwise_kernelIZZZNS0_19signbit_kernel_cudaERNS_18TensorIteratorBaseEENKUlvE_clEvENKUlvE1_clEvEUliE_St5arrayIPcLm2EELi4E23TrivialOffsetCalculatorILi1EjESB_NS0_6memory12LoadWithCastILi1EEENSC_13StoreWithCastILi1EEEEEviT_T0_T2_T3_T4_T5_,@function
        .size           _ZN2at6native27unrolled_elementwise_kernelIZZZNS0_19signbit_kernel_cudaERNS_18TensorIteratorBaseEENKUlvE_clEvENKUlvE1_clEvEUliE_St5arrayIPcLm2EELi4E23TrivialOffsetCalculatorILi1EjESB_NS0_6memory12LoadWithCastILi1EEENSC_13StoreWithCastILi1EEEEEviT_T0_T2_T3_T4_T5_,(.L_x_22345 - _ZN2at6native27unrolled_elementwise_kernelIZZZNS0_19signbit_kernel_cudaERNS_18TensorIteratorBaseEENKUlvE_clEvENKUlvE1_clEvEUliE_St5arrayIPcLm2EELi4E23TrivialOffsetCalculatorILi1EjESB_NS0_6memory12LoadWithCastILi1EEENSC_13StoreWithCastILi1EEEEEviT_T0_T2_T3_T4_T5_)
        .other          _ZN2at6native27unrolled_elementwise_kernelIZZZNS0_19signbit_kernel_cudaERNS_18TensorIteratorBaseEENKUlvE_clEvENKUlvE1_clEvEUliE_St5arrayIPcLm2EELi4E23TrivialOffsetCalculatorILi1EjESB_NS0_6memory12LoadWithCastILi1EEENSC_13StoreWithCastILi1EEEEEviT_T0_T2_T3_T4_T5_,@"STO_CUDA_ENTRY STV_DEFAULT"
_ZN2at6native27unrolled_elementwise_kernelIZZZNS0_19signbit_kernel_cudaERNS_18TensorIteratorBaseEENKUlvE_clEvENKUlvE1_clEvEUliE_St5arrayIPcLm2EELi4E23TrivialOffsetCalculatorILi1EjESB_NS0_6memory12LoadWithCastILi1EEENSC_13StoreWithCastILi1EEEEEviT_T0_T2_T3_T4_T5_:
.text._ZN2at6native27unrolled_elementwise_kernelIZZZNS0_19signbit_kernel_cudaERNS_18TensorIteratorBaseEENKUlvE_clEvENKUlvE1_clEvEUliE_St5arrayIPcLm2EELi4E23TrivialOffsetCalculatorILi1EjESB_NS0_6memory12LoadWithCastILi1EEENSC_13StoreWithCastILi1EEEEEviT_T0_T2_T3_T4_T5_:
        /* <DEDUP_REMOVED lines=29> */
.L_x_3647:
[----:B------:R0:W5:Y:S01]  /*01d0*/  LDG.E.U8 R18, [R2.64] ;  /* 0x0000002402127981 */ /* 0x000162000c1e1100 */
[----:B------:R-:W-:Y:S05]  /*01e0*/  BRA `(.L_x_3649) ;  /* 0x00000d1000007947 */ /* 0x000fea0003800000 */
.L_x_3646:
        /* <DEDUP_REMOVED lines=8> */
.L_x_3651:
[----:B------:R0:W5:Y:S01]  /*0270*/  LDG.E R18, [R2.64] ;  /* 0x0000002402127981 */ /* 0x000162000c1e1900 */
[----:B------:R-:W-:Y:S05]  /*0280*/  BRA `(.L_x_3649) ;  /* 0x00000c7000007947 */ /* 0x000fea0003800000 */
.L_x_3650:
[----:B------:R0:W5:Y:S01]  /*0290*/  LDG.E.S16 R18, [R2.64] ;  /* 0x0000002402127981 */ /* 0x000162000c1e1700 */
[----:B------:R-:W-:Y:S05]  /*02a0*/  BRA `(.L_x_3649) ;  /* 0x00000c5000007947 */ /* 0x000fea0003800000 */
.L_x_3645:
        /* <DEDUP_REMOVED lines=9> */
.L_x_3653:
[----:B------:R-:W2:Y:S02]  /*0340*/  LDG.E.U16 R2, [R2.64] ;  /* 0x0000002402027981 */ /* 0x000ea4000c1e1500 */
[----:B--2---:R-:W-:-:S06]  /*0350*/  HADD2.F32 R18, -RZ, R2.H0_H0 ;  /* 0x20000002ff127230 */ /* 0x004fcc0000004100 */
[----:B------:R-:W0:Y:S01]  /*0360*/  F2I.FTZ.TRUNC.NTZ R18, R18 ;  /* 0x0000001200127305 */ /* 0x000e22000021f100 */
[----:B------:R-:W-:Y:S05]  /*0370*/  BRA `(.L_x_3649) ;  /* 0x00000b8000007947 */ /* 0x000fea0003800000 */
.L_x_3652:
        /* <DEDUP_REMOVED lines=9> */
.L_x_3655:
[----:B------:R-:W2:Y:S02]  /*0410*/  LDG.E.U16 R2, [R2.64] ;  /* 0x0000002402027981 */ /* 0x000ea4000c1e1500 */
[----:B--2---:R-:W-:-:S06]  /*0420*/  HADD2.F32 R18, -RZ, R2.H0_H0 ;  /* 0x20000002ff127230 */ /* 0x004fcc0000004100 */
[----:B------:R-:W0:Y:S01]  /*0430*/  F2I.FTZ.TRUNC.NTZ R18, R18 ;  /* 0x0000001200127305 */ /* 0x000e22000021f100 */
[----:B------:R-:W-:Y:S05]  /*0440*/  BRA `(.L_x_3649) ;  /* 0x00000ab000007947 */ /* 0x000fea0003800000 */
.L_x_3654:
[----:B------:R-:W2:Y:S02]  /*0450*/  LDG.E.64 R18, [R2.64] ;  /* 0x0000002402127981 */ /* 0x000ea4000c1e1b00 */
[----:B--2---:R0:W1:Y:S01]  /*0460*/  F2I.F64.TRUNC R18, R18 ;  /* 0x0000001200127311 */ /* 0x004062000030d100 */
[----:B------:R-:W-:Y:S05]  /*0470*/  BRA `(.L_x_3649) ;  /* 0x00000a8000007947 */ /* 0x000fea0003800000 */
.L_x_3644:
        /* <DEDUP_REMOVED lines=12> */
.L_x_3658:
[----:B------:R-:W2:Y:S02]  /*0540*/  LDG.E.64 R2, [R2.64] ;  /* 0x0000002402027981 */ /* 0x000ea4000c1e1b00 */
[----:B--2---:R0:W1:Y:S01]  /*0550*/  F2I.F64.TRUNC R18, R2 ;  /* 0x0000000200127311 */ /* 0x004062000030d100 */
[----:B------:R-:W-:Y:S05]  /*0560*/  BRA `(.L_x_3649) ;  /* 0x0000099000007947 */ /* 0x000fea0003800000 */
.L_x_3657:
        /* <DEDUP_REMOVED lines=27> */
.L_x_3660:
        /* <DEDUP_REMOVED lines=15> */
.L_x_3659:
[----:B------:R-:W2:Y:S02]  /*0810*/  LDG.E.U16 R18, [R2.64] ;  /* 0x0000002402127981 */ /* 0x000ea4000c1e1500 */
[----:B--2---:R-:W-:-:S06]  /*0820*/  PRMT R18, RZ, 0x5410, R18 ;  /* 0x00005410ff127816 */ /* 0x004fcc0000000012 */
[----:B------:R-:W0:Y:S01]  /*0830*/  F2I.FTZ.TRUNC.NTZ R18, R18 ;  /* 0x0000001200127305 */ /* 0x000e22000021f100 */
[----:B------:R-:W-:Y:S05]  /*0840*/  BRA `(.L_x_3649) ;  /* 0x000006b000007947 */ /* 0x000fea0003800000 */
.L_x_3656:
        /* <DEDUP_REMOVED lines=10> */
.L_x_3663:
        /* <DEDUP_REMOVED lines=21> */
.L_x_3667:
[----:B------:R-:W-:Y:S05]  /*0a40*/  BSYNC B1 ;  /* 0x0000000000017941 */ /* 0x000fea0003800000 */
.L_x_3666:
[----:B------:R-:W-:Y:S01]  /*0a50*/  IMAD.SHL.U32 R2, R2, 0x100000, RZ ;  /* 0x0010000002027824 */ /* 0x000fe200078e00ff */
[----:B------:R-:W-:-:S04]  /*0a60*/  LEA R3, R0, 0x3b800000, 0x17 ;  /* 0x3b80000000037811 */ /* 0x000fc800078eb8ff */
[----:B------:R-:W-:Y:S02]  /*0a70*/  LOP3.LUT R18, R3, R2, R18, 0xfe, !PT ;  /* 0x0000000203127212 */ /* 0x000fe400078efe12 */
.L_x_3665:
[----:B------:R-:W-:Y:S05]  /*0a80*/  BSYNC B0 ;  /* 0x0000000000007941 */ /* 0x000fea0003800000 */
.L_x_3664:
[----:B------:R-:W0:Y:S01]  /*0a90*/  F2I.FTZ.TRUNC.NTZ R18, R18 ;  /* 0x0000001200127305 */ /* 0x000e22000021f100 */
[----:B------:R-:W-:Y:S05]  /*0aa0*/  BRA `(.L_x_3649) ;  /* 0x0000045000007947 */ /* 0x000fea0003800000 */
.L_x_3662:
        /* <DEDUP_REMOVED lines=21> */
.L_x_3671:
[----:B------:R-:W-:Y:S05]  /*0c00*/  BSYNC B1 ;  /* 0x0000000000017941 */ /* 0x000fea0003800000 */
.L_x_3670:
[----:B------:R-:W-:Y:S01]  /*0c10*/  IMAD.SHL.U32 R2, R2, 0x200000, RZ ;  /* 0x0020000002027824 */ /* 0x000fe200078e00ff */
[----:B------:R-:W-:-:S04]  /*0c20*/  LEA R3, R0, 0x37800000, 0x17 ;  /* 0x3780000000037811 */ /* 0x000fc800078eb8ff */
[----:B------:R-:W-:Y:S02]  /*0c30*/  LOP3.LUT R18, R3, R2, R18, 0xfe, !PT ;  /* 0x0000000203127212 */ /* 0x000fe400078efe12 */
.L_x_3669:
[----:B------:R-:W-:Y:S05]  /*0c40*/  BSYNC B0 ;  /* 0x0000000000007941 */ /* 0x000fea0003800000 */
.L_x_3668:
[----:B------:R-:W0:Y:S01]  /*0c50*/  F2I.FTZ.TRUNC.NTZ R18, R18 ;  /* 0x0000001200127305 */ /* 0x000e22000021f100 */
[----:B------:R-:W-:Y:S05]  /*0c60*/  BRA `(.L_x_3649) ;  /* 0x0000029000007947 */ /* 0x000fea0003800000 */
.L_x_3661:
        /* <DEDUP_REMOVED lines=14> */
.L_x_3675:
[----:B------:R-:W-:Y:S05]  /*0d50*/  BSYNC B0 ;  /* 0x0000000000007941 */ /* 0x000fea0003800000 */
.L_x_3674:
[----:B------:R-:W0:Y:S01]  /*0d60*/  F2I.FTZ.TRUNC.NTZ R18, R18 ;  /* 0x0000001200127305 */ /* 0x000e22000021f100 */
[----:B------:R-:W-:Y:S05]  /*0d70*/  BRA `(.L_x_3649) ;  /* 0x0000018000007947 */ /* 0x000fea0003800000 */
.L_x_3648:
        /* <DEDUP_REMOVED lines=21> */
.L_x_3673:
[----:B------:R0:W5:Y:S01]  /*0ed0*/  LDG.E R18, [R2.64] ;  /* 0x0000002402127981 */ /* 0x000162000c1e1900 */
[----:B------:R-:W-:Y:S05]  /*0ee0*/  BRA `(.L_x_3649) ;  /* 0x0000001000007947 */ /* 0x000fea0003800000 */
.L_x_3672:
[----:B------:R0:W5:Y:S02]  /*0ef0*/  LDG.E R18, [R2.64] ;  /* 0x0000002402127981 */ /* 0x000164000c1e1900 */
.L_x_3649:
[----:B0-----:R-:W0:Y:S02]  /*0f00*/  S2R R19, SR_TID.X ;  /* 0x0000000000137919 */ /* 0x001e240000002100 */
[----:B0-----:R-:W-:Y:S02]  /*0f10*/  IADD3 R19, R19, 0x80, RZ ;  /* 0x0000008013137810 */ /* 0x001fe40007ffe0ff */
.L_x_3643:
[----:B-1----:R-:W-:Y:S05]  /*0f20*/  BSYNC B6 ;  /* 0x0000000000067941 */ /* 0x002fea0003800000 */
.L_x_3642:
        /* <DEDUP_REMOVED lines=21> */
.L_x_3681:
[----:B------:R0:W5:Y:S01]  /*1080*/  LDG.E.U8 R24, [R2.64] ;  /* 0x0000002402187981 */ /* 0x000162000c1e1100 */
[----:B------:R-:W-:Y:S05]  /*1090*/  BRA `(.L_x_3683) ;  /* 0x00000d0000007947 */ /* 0x000fea0003800000 */
.L_x_3680:
        /* <DEDUP_REMOVED lines=8> */
.L_x_3685:
[----:B------:R0:W5:Y:S01]  /*1120*/  LDG.E R24, [R2.64] ;  /* 0x0000002402187981 */ /* 0x000162000c1e1900 */
[----:B------:R-:W-:Y:S05]  /*1130*/  BRA `(.L_x_3683) ;  /* 0x00000c6000007947 */ /* 0x000fea0003800000 */
.L_x_3684:
[----:B------:R0:W5:Y:S01]  /*1140*/  LDG.E.S16 R24, [R2.64] ;  /* 0x0000002402187981 */ /* 0x000162000c1e1700 */
[----:B------:R-:W-:Y:S05]  /*1150*/  BRA `(.L_x_3683) ;  /* 0x00000c4000007947 */ /* 0x000fea0003800000 */
.L_x_3679:
        /* <DEDUP_REMOVED lines=9> */
.L_x_3687:
[----:B------:R-:W2:Y:S02]  /*11f0*/  LDG.E.U16 R2, [R2.64] ;  /* 0x0000002402027981 */ /* 0x000ea4000c1e1500 */
[----:B--2---:R-:W-:-:S06]  /*1200*/  HADD2.F32 R24, -RZ, R2.H0_H0 ;  /* 0x20000002ff187230 */ /* 0x004fcc0000004100 */
[----:B------:R-:W0:Y:S01]  /*1210*/  F2I.FTZ.TRUNC.NTZ R24, R24 ;  /* 0x0000001800187305 */ /* 0x000e22000021f100 */
[----:B------:R-:W-:Y:S05]  /*1220*/  BRA `(.L_x_3683) ;  /* 0x00000b7000007947 */ /* 0x000fea0003800000 */
.L_x_3686:
        /* <DEDUP_REMOVED lines=9> */
.L_x_3689:
[----:B------:R-:W2:Y:S02]  /*12c0*/  LDG.E.U16 R2, [R2.64] ;  /* 0x0000002402027981 */ /* 0x000ea4000c1e1500 */
[----:B--2---:R-:W-:-:S06]  /*12d0*/  HADD2.F32 R24, -RZ, R2.H0_H0 ;  /* 0x20000002ff187230 */ /* 0x004fcc0000004100 */
[----:B------:R-:W0:Y:S01]  /*12e0*/  F2I.FTZ.TRUNC.NTZ R24, R24 ;  /* 0x0000001800187305 */ /* 0x000e22000021f100 */
[----:B------:R-:W-:Y:S05]  /*12f0*/  BRA `(.L_x_3683) ;  /* 0x00000aa000007947 */ /* 0x000fea0003800000 */
.L_x_3688:
[----:B------:R-:W2:Y:S02]  /*1300*/  LDG.E.64 R24, [R2.64] ;  /* 0x0000002402187981 */ /* 0x000ea4000c1e1b00 */
[----:B--2---:R0:W1:Y:S01]  /*1310*/  F2I.F64.TRUNC R24, R24 ;  /* 0x0000001800187311 */ /* 0x004062000030d100 */
[----:B------:R-:W-:Y:S05]  /*1320*/  BRA `(.L_x_3683) ;  /* 0x00000a7000007947 */ /* 0x000fea0003800000 */
.L_x_3678:
        /* <DEDUP_REMOVED lines=12> */
.L_x_3692:
[----:B------:R-:W2:Y:S02]  /*13f0*/  LDG.E.64 R2, [R2.64] ;  /* 0x0000002402027981 */ /* 0x000ea4000c1e1b00 */
[----:B--2---:R0:W1:Y:S01]  /*1400*/  F2I.F64.TRUNC R24, R2 ;  /* 0x0000000200187311 */ /* 0x004062000030d100 */
[----:B------:R-:W-:Y:S05]  /*1410*/  BRA `(.L_x_3683) ;  /* 0x0000098000007947 */ /* 0x000fea0003800000 */
.L_x_3691:
        /* <DEDUP_REMOVED lines=27> */
.L_x_3694:
        /* <DEDUP_REMOVED lines=14> */
.L_x_3693:
[----:B------:R-:W2:Y:S02]  /*16b0*/  LDG.E.U16 R24, [R2.64] ;  /* 0x0000002402187981 */ /* 0x000ea4000c1e1500 */
[----:B--2---:R-:W-:-:S06]  /*16c0*/  PRMT R24, RZ, 0x5410, R24 ;  /* 0x00005410ff187816 */ /* 0x004fcc0000000018 */
[----:B------:R-:W0:Y:S01]  /*16d0*/  F2I.FTZ.TRUNC.NTZ R24, R24 ;  /* 0x0000001800187305 */ /* 0x000e22000021f100 */
[----:B------:R-:W-:Y:S05]  /*16e0*/  BRA `(.L_x_3683) ;  /* 0x000006b000007947 */ /* 0x000fea0003800000 */
.L_x_3690:
        /* <DEDUP_REMOVED lines=10> */
.L_x_3697:
        /* <DEDUP_REMOVED lines=21> */
.L_x_3701:
[----:B------:R-:W-:Y:S05]  /*18e0*/  BSYNC B1 ;  /* 0x0000000000017941 */ /* 0x000fea0003800000 */
.L_x_3700:
[----:B------:R-:W-:Y:S01]  /*18f0*/  IMAD.SHL.U32 R2, R2, 0x100000, RZ ;  /* 0x0010000002027824 */ /* 0x000fe200078e00ff */
[----:B------:R-:W-:-:S04]  /*1900*/  LEA R3, R0, 0x3b800000, 0x17 ;  /* 0x3b80000000037811 */ /* 0x000fc800078eb8ff */
[----:B------:R-:W-:Y:S02]  /*1910*/  LOP3.LUT R24, R3, R2, R24, 0xfe, !PT ;  /* 0x0000000203187212 */ /* 0x000fe400078efe18 */
.L_x_3699:
[----:B------:R-:W-:Y:S05]  /*1920*/  BSYNC B0 ;  /* 0x0000000000007941 */ /* 0x000fea0003800000 */
.L_x_3698:
[----:B------:R-:W0:Y:S01]  /*1930*/  F2I.FTZ.TRUNC.NTZ R24, R24 ;  /* 0x0000001800187305 */ /* 0x000e22000021f100 */
[----:B------:R-:W-:Y:S05]  /*1940*/  BRA `(.L_x_3683) ;  /* 0x0000045000007947 */ /* 0x000fea0003800000 */
.L_x_3696:
        /* <DEDUP_REMOVED lines=21> */
.L_x_3705:
[----:B------:R-:W-:Y:S05]  /*1aa0*/  BSYNC B1 ;  /* 0x0000000000017941 */ /* 0x000fea0003800000 */
.L_x_3704:
[----:B------:R-:W-:Y:S01]  /*1ab0*/  IMAD.SHL.U32 R2, R2, 0x200000, RZ ;  /* 0x0020000002027824 */ /* 0x000fe200078e00ff */
[----:B------:R-:W-:-:S04]  /*1ac0*/  LEA R3, R0, 0x37800000, 0x17 ;  /* 0x3780000000037811 */ /* 0x000fc800078eb8ff */
[----:B------:R-:W-:Y:S02]  /*1ad0*/  LOP3.LUT R24, R3, R2, R24, 0xfe, !PT ;  /* 0x0000000203187212 */ /* 0x000fe400078efe18 */
.L_x_3703:
[----:B------:R-:W-:Y:S05]  /*1ae0*/  BSYNC B0 ;  /* 0x0000000000007941 */ /* 0x000fea0003800000 */
.L_x_3702:
[----:B------:R-:W0:Y:S01]  /*1af0*/  F2I.FTZ.TRUNC.NTZ R24, R24 ;  /* 0x0000001800187305 */ /* 0x000e22000021f100 */
[----:B------:R-:W-:Y:S05]  /*1b00*/  BRA `(.L_x_3683) ;  /* 0x0000029000007947 */ /* 0x000fea0003800000 */
.L_x_3695:
        /* <DEDUP_REMOVED lines=14> */
.L_x_3709:
[----:B------:R-:W-:Y:S05]  /*1bf0*/  BSYNC B0 ;  /* 0x0000000000007941 */ /* 0x000fea0003800000 */
.L_x_3708:
[----:B------:R-:W0:Y:S01]  /*1c00*/  F2I.FTZ.TRUNC.NTZ R24, R24 ;  /* 0x0000001800187305 */ /* 0x000e22000021f100 */
[----:B------:R-:W-:Y:S05]  /*1c10*/  BRA `(.L_x_3683) ;  /* 0x0000018000007947 */ /* 0x000fea0003800000 */
.L_x_3682:
        /* <DEDUP_REMOVED lines=19> */
[----:B0----5:R-:W-:Y:S05]  /*1d50*/  CALL.ABS.NOINC R2 ;  /* 0x0000000002007343 */ /* 0x021fea0003c00000 */
[----:B------:R-:W-:Y:S05]  /*1d60*/  BRA `(.L_x_3683) ;  /* 0x0000003000007947 */ /* 0x000fea0003800000 */
.L_x_3707:
[----:B------:R0:W5:Y:S01]  /*1d70*/  LDG.E R24, [R2.64] ;  /* 0x0000002402187981 */ /* 0x000162000c1e1900 */
[----:B------:R-:W-:Y:S05]  /*1d80*/  BRA `(.L_x_3683) ;  /* 0x0000001000007947 */ /* 0x000fea0003800000 */
.L_x_3706:
[----:B------:R0:W5:Y:S02]  /*1d90*/  LDG.E R24, [R2.64] ;  /* 0x0000002402187981 */ /* 0x000164000c1e1900 */
.L_x_3683:
[----:B------:R-:W-:-:S03]  /*1da0*/  IADD3 R19, R19, 0x80, RZ ;  /* 0x0000008013137810 */ /* 0x000fc60007ffe0ff */
.L_x_3677:
[----:B------:R-:W-:Y:S05]  /*1db0*/  BSYNC B6 ;  /* 0x0000000000067941 */ /* 0x000fea0003800000 */
.L_x_3676:
[----:B------:R-:W-:Y:S01]  /*1dc0*/  ISETP.GE.AND P0, PT, R19, R17, PT ;  /* 0x000000111300720c */ /* 0x000fe20003f06270 */
[----:B------:R-:W-:Y:S01]  /*1dd0*/  BSSY B6, `(.L_x_3710) ;  /* 0x00000e9000067945 */ /* 0x000fe20003800000 */
[----:B0-----:R-:W-:Y:S02]  /*1de0*/  IMAD.MOV.U32 R25, RZ, RZ, RZ ;  /* 0x000000ffff197224 */ /* 0x001fe400078e00ff */
[----:B------:R-:W-:-:S09]  /*1df0*/  IMAD.MOV.U32 R22, RZ, RZ, RZ ;  /* 0x000000ffff167224 */ /* 0x000fd200078e00ff */
        /* <DEDUP_REMOVED lines=19> */
.L_x_3715:
[----:B------:R0:W5:Y:S01]  /*1f30*/  LDG.E.U8 R22, [R2.64] ;  /* 0x0000002402167981 */ /* 0x000162000c1e1100 */
[----:B------:R-:W-:Y:S05]  /*1f40*/  BRA `(.L_x_3717) ;  /* 0x00000d0000007947 */ /* 0x000fea0003800000 */
.L_x_3714:
        /* <DEDUP_REMOVED lines=8> */
.L_x_3719:
[----:B------:R0:W5:Y:S01]  /*1fd0*/  LDG.E R22, [R2.64] ;  /* 0x0000002402167981 */ /* 0x000162000c1e1900 */
[----:B------:R-:W-:Y:S05]  /*1fe0*/  BRA `(.L_x_3717) ;  /* 0x00000c6000007947 */ /* 0x000fea0003800000 */
.L_x_3718:
[----:B------:R0:W5:Y:S01]  /*1ff0*/  LDG.E.S16 R22, [R2.64] ;  /* 0x0000002402167981 */ /* 0x000162000c1e1700 */
[----:B------:R-:W-:Y:S05]  /*2000*/  BRA `(.L_x_3717) ;  /* 0x00000c4000007947 */ /* 0x000fea0003800000 */
.L_x_3713:
        /* <DEDUP_REMOVED lines=9> */
.L_x_3721:
[----:B------:R-:W2:Y:S02]  /*20a0*/  LDG.E.U16 R2, [R2.64] ;  /* 0x0000002402027981 */ /* 0x000ea4000c1e1500 */
[----:B--2---:R-:W-:-:S06]  /*20b0*/  HADD2.F32 R22, -RZ, R2.H0_H0 ;  /* 0x20000002ff167230 */ /* 0x004fcc0000004100 */
[----:B------:R-:W0:Y:S01]  /*20c0*/  F2I.FTZ.TRUNC.NTZ R22, R22 ;  /* 0x0000001600167305 */ /* 0x000e22000021f100 */
[----:B------:R-:W-:Y:S05]  /*20d0*/  BRA `(.L_x_3717) ;  /* 0x00000b7000007947 */ /* 0x000fea0003800000 */
.L_x_3720:
        /* <DEDUP_REMOVED lines=9> */
.L_x_3723:
[----:B------:R-:W2:Y:S02]  /*2170*/  LDG.E.U16 R2, [R2.64] ;  /* 0x0000002402027981 */ /* 0x000ea4000c1e1500 */
[----:B--2---:R-:W-:-:S06]  /*2180*/  HADD2.F32 R22, -RZ, R2.H0_H0 ;  /* 0x20000002ff167230 */ /* 0x004fcc0000004100 */
[----:B------:R-:W0:Y:S01]  /*2190*/  F2I.FTZ.TRUNC.NTZ R22, R22 ;  /* 0x0000001600167305 */ /* 0x000e22000021f100 */
[----:B------:R-:W-:Y:S05]  /*21a0*/  BRA `(.L_x_3717) ;  /* 0x00000aa000007947 */ /* 0x000fea0003800000 */
.L_x_3722:
[----:B------:R-:W2:Y:S02]  /*21b0*/  LDG.E.64 R2, [R2.64] ;  /* 0x0000002402027981 */ /* 0x000ea4000c1e1b00 */
[----:B--2---:R0:W2:Y:S01]  /*21c0*/  F2I.F64.TRUNC R22, R2 ;  /* 0x0000000200167311 */ /* 0x0040a2000030d100 */
[----:B------:R-:W-:Y:S05]  /*21d0*/  BRA `(.L_x_3717) ;  /* 0x00000a7000007947 */ /* 0x000fea0003800000 */
.L_x_3712:
        /* <DEDUP_REMOVED lines=12> */
.L_x_3726:
[----:B------:R-:W2:Y:S02]  /*22a0*/  LDG.E.64 R2, [R2.64] ;  /* 0x0000002402027981 */ /* 0x000ea4000c1e1b00 */
[----:B--2---:R0:W2:Y:S01]  /*22b0*/  F2I.F64.TRUNC R22, R2 ;  /* 0x0000000200167311 */ /* 0x0040a2000030d100 */
[----:B------:R-:W-:Y:S05]  /*22c0*/  BRA `(.L_x_3717) ;  /* 0x0000098000007947 */ /* 0x000fea0003800000 */
.L_x_3725:
        /* <DEDUP_REMOVED lines=25> */
[----:B------:R0:W2:Y:S01]  /*2460*/  F2I.FTZ.TRUNC.NTZ R22, R5 ;  /* 0x0000000500167305 */ /* 0x0000a2000021f100 */
[----:B------:R-:W-:Y:S05]  /*2470*/  BRA `(.L_x_3717) ;  /* 0x000007d000007947 */ /* 0x000fea0003800000 */
.L_x_3728:
        /* <DEDUP_REMOVED lines=12> */
[----:B------:R0:W2:Y:S01]  /*2540*/  F2I.FTZ.TRUNC.NTZ R22, R4 ;  /* 0x0000000400167305 */ /* 0x0000a2000021f100 */
[----:B------:R-:W-:Y:S05]  /*2550*/  BRA `(.L_x_3717) ;  /* 0x000006f000007947 */ /* 0x000fea0003800000 */
.L_x_3727:
[----:B------:R-:W2:Y:S02]  /*2560*/  LDG.E.U16 R22, [R2.64] ;  /* 0x0000002402167981 */ /* 0x000ea4000c1e1500 */
[----:B--2---:R-:W-:-:S06]  /*2570*/  PRMT R22, RZ, 0x5410, R22 ;  /* 0x00005410ff167816 */ /* 0x004fcc0000000016 */
[----:B------:R-:W0:Y:S01]  /*2580*/  F2I.FTZ.TRUNC.NTZ R22, R22 ;  /* 0x0000001600167305 */ /* 0x000e22000021f100 */
[----:B------:R-:W-:Y:S05]  /*2590*/  BRA `(.L_x_3717) ;  /* 0x000006b000007947 */ /* 0x000fea0003800000 */
.L_x_3724:
        /* <DEDUP_REMOVED lines=10> */
.L_x_3731:
        /* <DEDUP_REMOVED lines=21> */
.L_x_3735:
[----:B------:R-:W-:Y:S05]  /*2790*/  BSYNC B1 ;  /* 0x0000000000017941 */ /* 0x000fea0003800000 */
.L_x_3734:
[----:B------:R-:W-:Y:S01]  /*27a0*/  IMAD.SHL.U32 R2, R2, 0x100000, RZ ;  /* 0x0010000002027824 */ /* 0x000fe200078e00ff */
[----:B------:R-:W-:-:S04]  /*27b0*/  LEA R3, R0, 0x3b800000, 0x17 ;  /* 0x3b80000000037811 */ /* 0x000fc800078eb8ff */
[----:B------:R-:W-:Y:S02]  /*27c0*/  LOP3.LUT R22, R3, R2, R22, 0xfe, !PT ;  /* 0x0000000203167212 */ /* 0x000fe400078efe16 */
.L_x_3733:
[----:B------:R-:W-:Y:S05]  /*27d0*/  BSYNC B0 ;  /* 0x0000000000007941 */ /* 0x000fea0003800000 */
.L_x_3732:
[----:B------:R-:W0:Y:S01]  /*27e0*/  F2I.FTZ.TRUNC.NTZ R22, R22 ;  /* 0x0000001600167305 */ /* 0x000e22000021f100 */
[----:B------:R-:W-:Y:S05]  /*27f0*/  BRA `(.L_x_3717) ;  /* 0x0000045000007947 */ /* 0x000fea0003800000 */
.L_x_3730:
        /* <DEDUP_REMOVED lines=21> */
.L_x_3739:
[----:B------:R-:W-:Y:S05]  /*2950*/  BSYNC B1 ;  /* 0x0000000000017941 */ /* 0x000fea0003800000 */
.L_x_3738:
[----:B------:R-:W-:Y:S01]  /*2960*/  IMAD.SHL.U32 R2, R2, 0x200000, RZ ;  /* 0x0020000002027824 */ /* 0x000fe200078e00ff */
[----:B------:R-:W-:-:S04]  /*2970*/  LEA R3, R0, 0x37800000, 0x17 ;  /* 0x3780000000037811 */ /* 0x000fc800078eb8ff */
[----:B------:R-:W-:Y:S02]  /*2980*/  LOP3.LUT R22, R3, R2, R22, 0xfe, !PT ;  /* 0x0000000203167212 */ /* 0x000fe400078efe16 */
.L_x_3737:
[----:B------:R-:W-:Y:S05]  /*2990*/  BSYNC B0 ;  /* 0x0000000000007941 */ /* 0x000fea0003800000 */
.L_x_3736:
[----:B------:R-:W0:Y:S01]  /*29a0*/  F2I.FTZ.TRUNC.NTZ R22, R22 ;  /* 0x0000001600167305 */ /* 0x000e22000021f100 */
[----:B------:R-:W-:Y:S05]  /*29b0*/  BRA `(.L_x_3717) ;  /* 0x0000029000007947 */ /* 0x000fea0003800000 */
.L_x_3729:
        /* <DEDUP_REMOVED lines=14> */
.L_x_3743:
[----:B------:R-:W-:Y:S05]  /*2aa0*/  BSYNC B0 ;  /* 0x0000000000007941 */ /* 0x000fea0003800000 */
.L_x_3742:
[----:B------:R-:W0:Y:S01]  /*2ab0*/  F2I.FTZ.TRUNC.NTZ R22, R22 ;  /* 0x0000001600167305 */ /* 0x000e22000021f100 */
[----:B------:R-:W-:Y:S05]  /*2ac0*/  BRA `(.L_x_3717) ;  /* 0x0000018000007947 */ /* 0x000fea0003800000 */
.L_x_3716:
        /* <DEDUP_REMOVED lines=19> */
[----:B01---5:R-:W-:Y:S05]  /*2c00*/  CALL.ABS.NOINC R2 ;  /* 0x0000000002007343 */ /* 0x023fea0003c00000 */
[----:B------:R-:W-:Y:S05]  /*2c10*/  BRA `(.L_x_3717) ;  /* 0x0000003000007947 */ /* 0x000fea0003800000 */
.L_x_3741:
[----:B------:R0:W5:Y:S01]  /*2c20*/  LDG.E R22, [R2.64] ;  /* 0x0000002402167981 */ /* 0x000162000c1e1900 */
[----:B------:R-:W-:Y:S05]  /*2c30*/  BRA `(.L_x_3717) ;  /* 0x0000001000007947 */ /* 0x000fea0003800000 */
.L_x_3740:
[----:B------:R0:W5:Y:S02]  /*2c40*/  LDG.E R22, [R2.64] ;  /* 0x0000002402167981 */ /* 0x000164000c1e1900 */
.L_x_3717:
[----:B------:R-:W-:-:S03]  /*2c50*/  IADD3 R19, R19, 0x80, RZ ;  /* 0x0000008013137810 */ /* 0x000fc60007ffe0ff */
.L_x_3711:
[----:B------:R-:W-:Y:S05]  /*2c60*/  BSYNC B6 ;  /* 0x0000000000067941 */ /* 0x000fea0003800000 */
.L_x_3710:
        /* <DEDUP_REMOVED lines=20> */
.L_x_3749:
[----:B------:R0:W5:Y:S01]  /*2db0*/  LDG.E.U8 R25, [R2.64] ;  /* 0x0000002402197981 */ /* 0x000162000c1e1100 */
[----:B------:R-:W-:Y:S05]  /*2dc0*/  BRA `(.L_x_3745) ;  /* 0x00000cf000007947 */ /* 0x000fea0003800000 */
.L_x_3748:
        /* <DEDUP_REMOVED lines=8> */
.L_x_3752:
[----:B------:R0:W5:Y:S01]  /*2e50*/  LDG.E R25, [R2.64] ;  /* 0x0000002402197981 */ /* 0x000162000c1e1900 */
[----:B------:R-:W-:Y:S05]  /*2e60*/  BRA `(.L_x_3745) ;  /* 0x00000c5000007947 */ /* 0x000fea0003800000 */
.L_x_3751:
[----:B------:R0:W5:Y:S01]  /*2e70*/  LDG.E.S16 R25, [R2.64] ;  /* 0x0000002402197981 */ /* 0x000162000c1e1700 */
[----:B------:R-:W-:Y:S05]  /*2e80*/  BRA `(.L_x_3745) ;  /* 0x00000c3000007947 */ /* 0x000fea0003800000 */
.L_x_3747:
        /* <DEDUP_REMOVED lines=9> */
.L_x_3754:
[----:B------:R-:W3:Y:S02]  /*2f20*/  LDG.E.U16 R2, [R2.64] ;  /* 0x0000002402027981 */ /* 0x000ee4000c1e1500 */
[----:B---3--:R-:W-:-:S06]  /*2f30*/  HADD2.F32 R25, -RZ, R2.H0_H0 ;  /* 0x20000002ff197230 */ /* 0x008fcc0000004100 */
[----:B------:R-:W0:Y:S01]  /*2f40*/  F2I.FTZ.TRUNC.NTZ R25, R25 ;  /* 0x0000001900197305 */ /* 0x000e22000021f100 */
[----:B------:R-:W-:Y:S05]  /*2f50*/  BRA `(.L_x_3745) ;  /* 0x00000b6000007947 */ /* 0x000fea0003800000 */
.L_x_3753:
        /* <DEDUP_REMOVED lines=9> */
.L_x_3756:
[----:B------:R-:W3:Y:S02]  /*2ff0*/  LDG.E.U16 R2, [R2.64] ;  /* 0x0000002402027981 */ /* 0x000ee4000c1e1500 */
[----:B---3--:R-:W-:-:S06]  /*3000*/  HADD2.F32 R25, -RZ, R2.H0_H0 ;  /* 0x20000002ff197230 */ /* 0x008fcc0000004100 */
[----:B------:R-:W0:Y:S01]  /*3010*/  F2I.FTZ.TRUNC.NTZ R25, R25 ;  /* 0x0000001900197305 */ /* 0x000e22000021f100 */
[----:B------:R-:W-:Y:S05]  /*3020*/  BRA `(.L_x_3745) ;  /* 0x00000a9000007947 */ /* 0x000fea0003800000 */
.L_x_3755:
[----:B------:R-:W3:Y:S02]  /*3030*/  LDG.E.64 R2, [R2.64] ;  /* 0x0000002402027981 */ /* 0x000ee4000c1e1b00 */
[----:B---3--:R0:W3:Y:S01]  /*3040*/  F2I.F64.TRUNC R25, R2 ;  /* 0x0000000200197311 */ /* 0x0080e2000030d100 */
[----:B------:R-:W-:Y:S05]  /*3050*/  BRA `(.L_x_3745) ;  /* 0x00000a6000007947 */ /* 0x000fea0003800000 */
.L_x_3746:
        /* <DEDUP_REMOVED lines=12> */
.L_x_3759:
[----:B------:R-:W3:Y:S02]  /*3120*/  LDG.E.64 R2, [R2.64] ;  /* 0x0000002402027981 */ /* 0x000ee4000c1e1b00 */
[----:B---3--:R0:W3:Y:S01]  /*3130*/  F2I.F64.TRUNC R25, R2 ;  /* 0x0000000200197311 */ /* 0x0080e2000030d100 */
[----:B------:R-:W-:Y:S05]  /*3140*/  BRA `(.L_x_3745) ;  /* 0x0000097000007947 */ /* 0x000fea0003800000 */
.L_x_3758:
        /* <DEDUP_REMOVED lines=25> */
[----:B------:R0:W3:Y:S01]  /*32e0*/  F2I.FTZ.TRUNC.NTZ R25, R5 ;  /* 0x0000000500197305 */ /* 0x0000e2000021f100 */
[----:B------:R-:W-:Y:S05]  /*32f0*/  BRA `(.L_x_3745) ;  /* 0x000007c000007947 */ /* 0x000fea0003800000 */
.L_x_3761:
        /* <DEDUP_REMOVED lines=12> */
[----:B------:R0:W3:Y:S01]  /*33c0*/  F2I.FTZ.TRUNC.NTZ R25, R4 ;  /* 0x0000000400197305 */ /* 0x0000e2000021f100 */
[----:B------:R-:W-:Y:S05]  /*33d0*/  BRA `(.L_x_3745) ;  /* 0x000006e000007947 */ /* 0x000fea0003800000 */
.L_x_3760:
[----:B------:R-:W3:Y:S02]  /*33e0*/  LDG.E.U16 R25, [R2.64] ;  /* 0x0000002402197981 */ /* 0x000ee4000c1e1500 */
[----:B---3--:R-:W-:-:S06]  /*33f0*/  PRMT R25, RZ, 0x5410, R25 ;  /* 0x00005410ff197816 */ /* 0x008fcc0000000019 */
[----:B------:R-:W0:Y:S01]  /*3400*/  F2I.FTZ.TRUNC.NTZ R25, R25 ;  /* 0x0000001900197305 */ /* 0x000e22000021f100 */
[----:B------:R-:W-:Y:S05]  /*3410*/  BRA `(.L_x_3745) ;  /* 0x000006a000007947 */ /* 0x000fea0003800000 */
.L_x_3757:
        /* <DEDUP_REMOVED lines=10> */
.L_x_3764:
        /* <DEDUP_REMOVED lines=21> */
.L_x_3768:
[----:B------:R-:W-:Y:S05]  /*3610*/  BSYNC B1 ;  /* 0x0000000000017941 */ /* 0x000fea0003800000 */
.L_x_3767:
[----:B------:R-:W-:Y:S01]  /*3620*/  IMAD.SHL.U32 R2, R2, 0x100000, RZ ;  /* 0x0010000002027824 */ /* 0x000fe200078e00ff */
[----:B------:R-:W-:-:S04]  /*3630*/  LEA R0, R0, 0x3b800000, 0x17 ;  /* 0x3b80000000007811 */ /* 0x000fc800078eb8ff */
[----:B------:R-:W-:Y:S02]  /*3640*/  LOP3.LUT R25, R0, R2, R25, 0xfe, !PT ;  /* 0x0000000200197212 */ /* 0x000fe400078efe19 */
.L_x_3766:
[----:B------:R-:W-:Y:S05]  /*3650*/  BSYNC B0 ;  /* 0x0000000000007941 */ /* 0x000fea0003800000 */
.L_x_3765:
[----:B------:R-:W0:Y:S01]  /*3660*/  F2I.FTZ.TRUNC.NTZ R25, R25 ;  /* 0x0000001900197305 */ /* 0x000e22000021f100 */
[----:B------:R-:W-:Y:S05]  /*3670*/  BRA `(.L_x_3745) ;  /* 0x0000044000007947 */ /* 0x000fea0003800000 */
.L_x_3763:
        /* <DEDUP_REMOVED lines=21> */
.L_x_3772:
[----:B------:R-:W-:Y:S05]  /*37d0*/  BSYNC B1 ;  /* 0x0000000000017941 */ /* 0x000fea0003800000 */
.L_x_3771:
[----:B------:R-:W-:Y:S01]  /*37e0*/  IMAD.SHL.U32 R2, R2, 0x200000, RZ ;  /* 0x0020000002027824 */ /* 0x000fe200078e00ff */
[----:B------:R-:W-:-:S04]  /*37f0*/  LEA R0, R0, 0x37800000, 0x17 ;  /* 0x3780000000007811 */ /* 0x000fc800078eb8ff */
[----:B------:R-:W-:Y:S02]  /*3800*/  LOP3.LUT R25, R0, R2, R25, 0xfe, !PT ;  /* 0x0000000200197212 */ /* 0x000fe400078efe19 */
.L_x_3770:
[----:B------:R-:W-:Y:S05]  /*3810*/  BSYNC B0 ;  /* 0x0000000000007941 */ /* 0x000fea0003800000 */
.L_x_3769:
[----:B------:R-:W0:Y:S01]  /*3820*/  F2I.FTZ.TRUNC.NTZ R25, R25 ;  /* 0x0000001900197305 */ /* 0x000e22000021f100 */
[----:B------:R-:W-:Y:S05]  /*3830*/  BRA `(.L_x_3745) ;  /* 0x0000028000007947 */ /* 0x000fea0003800000 */
.L_x_3762:
        /* <DEDUP_REMOVED lines=14> */
.L_x_3776:
[----:B------:R-:W-:Y:S05]  /*3920*/  BSYNC B0 ;  /* 0x0000000000007941 */ /* 0x000fea0003800000 */
.L_x_3775:
[----:B------:R-:W0:Y:S01]  /*3930*/  F2I.FTZ.TRUNC.NTZ R25, R25 ;  /* 0x0000001900197305 */ /* 0x000e22000021f100 */
[----:B------:R-:W-:Y:S05]  /*3940*/  BRA `(.L_x_3745) ;  /* 0x0000017000007947 */ /* 0x000fea0003800000 */
.L_x_3750:
        /* <DEDUP_REMOVED lines=20> */
.L_x_3774:
[----:B------:R0:W5:Y:S01]  /*3a90*/  LDG.E R25, [R2.64] ;  /* 0x0000002402197981 */ /* 0x000162000c1e1900 */
[----:B------:R-:W-:Y:S05]  /*3aa0*/  BRA `(.L_x_3745) ;  /* 0x0000001000007947 */ /* 0x000fea0003800000 */
.L_x_3773:
[----:B------:R0:W5:Y:S02]  /*3ab0*/  LDG.E R25, [R2.64] ;  /* 0x0000002402197981 */ /* 0x000164000c1e1900 */
.L_x_3745:
[----:B------:R-:W-:Y:S05]  /*3ac0*/  BSYNC B6 ;  /* 0x0000000000067941 */ /* 0x000fea0003800000 */
.L_x_3744:
[----:B------:R-:W4:Y:S01]  /*3ad0*/  S2R R23, SR_TID.X ;  /* 0x0000000000177919 */ /* 0x000f220000002100 */
[----:B------:R-:W3:Y:S01]  /*3ae0*/  LDC.U8 R19, c[0x0][0x184] ;  /* 0x00006100ff137b82 */ /* 0x000ee20000000000 */
[----:B------:R-:W-:Y:S01]  /*3af0*/  BSSY B6, `(.L_x_3777) ;  /* 0x00000f4000067945 */ /* 0x000fe20003800000 */
[----:B-1---5:R-:W-:Y:S02]  /*3b00*/  SHF.R.U32.HI R24, RZ, 0x1f, R24 ;  /* 0x0000001fff187819 */ /* 0x022fe40000011618 */
[----:B0-2---:R-:W-:Y:S02]  /*3b10*/  SHF.R.U32.HI R22, RZ, 0x1f, R22 ;  /* 0x0000001fff167819 */ /* 0x005fe40000011616 */
[----:B---3--:R-:W-:Y:S02]  /*3b20*/  SHF.R.U32.HI R2, RZ, 0x1f, R25 ;  /* 0x0000001fff027819 */ /* 0x008fe40000011619 */
[----:B----4-:R-:W-:-:S13]  /*3b30*/  ISETP.GE.AND P0, PT, R23, R17, PT ;  /* 0x000000111700720c */ /* 0x010fda0003f06270 */
[----:B------:R-:W-:Y:S05]  /*3b40*/  @P0 BRA `(.L_x_3778) ;  /* 0x00000ee000000947 */ /* 0x000fea0003800000 */
[----:B------:R-:W-:Y:S01]  /*3b50*/  IMAD R0, R16, 0x200, R23 ;  /* 0x0000020010007824 */ /* 0x000fe200078e0217 */
[----:B------:R-:W-:Y:S02]  /*3b60*/  PRMT R3, R19, 0x9910, RZ ;  /* 0x0000991013037816 */ /* 0x000fe400000000ff */
[----:B------:R-:W-:Y:S01]  /*3b70*/  IADD3 R23, R23, 0x80, RZ ;  /* 0x0000008017177810 */ /* 0x000fe20007ffe0ff */
[----:B------:R-:W-:Y:S02]  /*3b80*/  IMAD R8, R0, c[0x0][0x188], RZ ;  /* 0x0000620000087a24 */ /* 0x000fe400078e02ff */
        /* <DEDUP_REMOVED lines=16> */
.L_x_3782:
[----:B------:R0:W-:Y:S01]  /*3c90*/  STG.E.U8 [R8.64], R3 ;  /* 0x0000000308007986 */ /* 0x0001e2000c101124 */
[----:B------:R-:W-:Y:S05]  /*3ca0*/  BRA `(.L_x_3778) ;  /* 0x00000d8000007947 */ /* 0x000fea0003800000 */
.L_x_3781:
        /* <DEDUP_REMOVED lines=10> */
.L_x_3785:
[----:B------:R0:W-:Y:S01]  /*3d50*/  STG.E [R8.64], R3 ;  /* 0x0000000308007986 */ /* 0x0001e2000c101924 */
[----:B------:R-:W-:Y:S05]  /*3d60*/  BRA `(.L_x_3778) ;  /* 0x00000cc000007947 */ /* 0x000fea0003800000 */
.L_x_3784:
[----:B------:R0:W-:Y:S01]  /*3d70*/  STG.E.U16 [R8.64], R3 ;  /* 0x0000000308007986 */ /* 0x0001e2000c101524 */
[----:B------:R-:W-:Y:S05]  /*3d80*/  BRA `(.L_x_3778) ;  /* 0x00000ca000007947 */ /* 0x000fea0003800000 */
.L_x_3780:
        /* <DEDUP_REMOVED lines=9> */
.L_x_3787:
[----:B------:R-:W0:Y:S02]  /*3e20*/  I2F.S16 R0, R3 ;  /* 0x0000000300007306 */ /* 0x000e240000101400 */
[----:B0-----:R-:W-:-:S05]  /*3e30*/  F2FP.PACK_AB R0, RZ, R0 ;  /* 0x00000000ff00723e */ /* 0x001fca00000000ff */
[----:B------:R0:W-:Y:S01]  /*3e40*/  STG.E.U16 [R8.64], R0 ;  /* 0x0000000008007986 */ /* 0x0001e2000c101524 */
[----:B------:R-:W-:Y:S05]  /*3e50*/  BRA `(.L_x_3778) ;  /* 0x00000bd000007947 */ /* 0x000fea0003800000 */
.L_x_3786:
        /* <DEDUP_REMOVED lines=10> */
.L_x_3789:
[----:B------:R-:W0:Y:S02]  /*3f00*/  I2F.S16 R3, R3 ;  /* 0x0000000300037306 */ /* 0x000e240000101400 */
[----:B0-----:R-:W-:-:S04]  /*3f10*/  F2FP.PACK_AB R3, RZ, R3 ;  /* 0x00000003ff03723e */ /* 0x001fc800000000ff */
[----:B------:R-:W-:-:S05]  /*3f20*/  PRMT R3, R3, 0x5410, RZ ;  /* 0x0000541003037816 */ /* 0x000fca00000000ff */
[----:B------:R0:W-:Y:S01]  /*3f30*/  STG.E [R8.64], R3 ;  /* 0x0000000308007986 */ /* 0x0001e2000c101924 */
[----:B------:R-:W-:Y:S05]  /*3f40*/  BRA `(.L_x_3778) ;  /* 0x00000ae000007947 */ /* 0x000fea0003800000 */
.L_x_3788:
[----:B------:R-:W0:Y:S02]  /*3f50*/  I2F.F64.S16 R4, R3 ;  /* 0x0000000300047312 */ /* 0x000e240000101c00 */
[----:B0-----:R0:W-:Y:S01]  /*3f60*/  STG.E.64 [R8.64], R4 ;  /* 0x0000000408007986 */ /* 0x0011e2000c101b24 */
[----:B------:R-:W-:Y:S05]  /*3f70*/  BRA `(.L_x_3778) ;  /* 0x00000ab000007947 */ /* 0x000fea0003800000 */
.L_x_3779:
        /* <DEDUP_REMOVED lines=10> */
.L_x_3792:
[----:B------:R-:W0:Y:S01]  /*4020*/  I2F.F64.S16 R4, R3 ;  /* 0x0000000300047312 */ /* 0x000e220000101c00 */
[----:B------:R-:W-:-:S05]  /*4030*/  CS2R R6, SRZ ;  /* 0x0000000000067805 */ /* 0x000fca000001ff00 */
[----:B0-----:R0:W-:Y:S01]  /*4040*/  STG.E.128 [R8.64], R4 ;  /* 0x0000000408007986 */ /* 0x0011e2000c101d24 */
[----:B------:R-:W-:Y:S05]  /*4050*/  BRA `(.L_x_3778) ;  /* 0x000009d000007947 */ /* 0x000fea0003800000 */
.L_x_3791:
        /* <DEDUP_REMOVED lines=15> */
[----:B------:R-:W-:-:S04]  /*4150*/  @P0 SHF.R.U32.HI R0, RZ, 0x14, R3 ;  /* 0x00000014ff000819 */ /* 0x000fc80000011603 */
[----:B------:R-:W-:-:S04]  /*4160*/  @P0 LOP3.LUT R0, R0, 0x1, RZ, 0xc0, !PT ;  /* 0x0000000100000812 */ /* 0x000fc800078ec0ff */
[----:B------:R-:W-:Y:S01]  /*4170*/  @P0 IADD3 R0, R3, 0x407ffff, R0 ;  /* 0x0407ffff03000810 */ /* 0x000fe20007ffe000 */
[----:B------:R-:W-:-:S03]  /*4180*/  @!P0 FADD.FTZ R3, R4, 16384 ;  /* 0x4680000004038421 */ /* 0x000fc60000010000 */
[----:B------:R-:W-:Y:S02]  /*4190*/  @P0 SHF.R.U32.HI R0, RZ, 0x14, R0 ;  /* 0x00000014ff000819 */ /* 0x000fe40000011600 */
[----:B------:R-:W-:Y:S02]  /*41a0*/  @!P0 IADD3 R0, R3, -0x46800000, RZ ;  /* 0xb980000003008810 */ /* 0x000fe40007ffe0ff */
.L_x_3796:
[----:B------:R-:W-:Y:S05]  /*41b0*/  BSYNC B0 ;  /* 0x0000000000007941 */ /* 0x000fea0003800000 */
.L_x_3795:
[----:B------:R-:W-:-:S05]  /*41c0*/  LOP3.LUT R5, R0, R5, RZ, 0xfc, !PT ;  /* 0x0000000500057212 */ /* 0x000fca00078efcff */
[----:B------:R0:W-:Y:S01]  /*41d0*/  STG.E.U8 [R8.64], R5 ;  /* 0x0000000508007986 */ /* 0x0001e2000c101124 */
[----:B------:R-:W-:Y:S05]  /*41e0*/  BRA `(.L_x_3778) ;  /* 0x0000084000007947 */ /* 0x000fea0003800000 */
.L_x_3794:
        /* <DEDUP_REMOVED lines=13> */
.L_x_3798:
[----:B------:R-:W-:Y:S01]  /*42c0*/  IMAD.MOV.U32 R0, RZ, RZ, 0x7f ;  /* 0x0000007fff007424 */ /* 0x000fe200078e00ff */
[----:B------:R-:W-:-:S04]  /*42d0*/  ISETP.GT.U32.AND P0, PT, R4, 0x7f800000, PT ;  /* 0x7f8000000400780c */ /* 0x000fc80003f04070 */
[----:B------:R-:W-:-:S04]  /*42e0*/  SEL R0, R0, 0x7c, P0 ;  /* 0x0000007c00007807 */ /* 0x000fc80000000000 */
.L_x_3799:
[----:B------:R-:W-:Y:S05]  /*42f0*/  BSYNC B0 ;  /* 0x0000000000007941 */ /* 0x000fea0003800000 */
.L_x_3797:
[----:B------:R-:W-:-:S04]  /*4300*/  LOP3.LUT R3, R5, 0x80000000, RZ, 0xc0, !PT ;  /* 0x8000000005037812 */ /* 0x000fc800078ec0ff */
[----:B------:R-:W-:-:S04]  /*4310*/  SHF.R.U32.HI R3, RZ, 0x18, R3 ;  /* 0x00000018ff037819 */ /* 0x000fc80000011603 */
[----:B------:R-:W-:-:S05]  /*4320*/  LOP3.LUT R3, R0, R3, RZ, 0xfc, !PT ;  /* 0x0000000300037212 */ /* 0x000fca00078efcff */
[----:B------:R0:W-:Y:S01]  /*4330*/  STG.E.U8 [R8.64], R3 ;  /* 0x0000000308007986 */ /* 0x0001e2000c101124 */
[----:B------:R-:W-:Y:S05]  /*4340*/  BRA `(.L_x_3778) ;  /* 0x000006e000007947 */ /* 0x000fea0003800000 */
.L_x_3793:
[----:B------:R-:W0:Y:S02]  /*4350*/  I2F.S16 R0, R3 ;  /* 0x0000000300007306 */ /* 0x000e240000101400 */
[----:B0-----:R-:W-:-:S05]  /*4360*/  F2FP.BF16.PACK_AB R0, RZ, R0 ;  /* 0x00000000ff00723e */ /* 0x001fca00000010ff */
[----:B------:R0:W-:Y:S01]  /*4370*/  STG.E.U16 [R8.64], R0 ;  /* 0x0000000008007986 */ /* 0x0001e2000c101524 */
[----:B------:R-:W-:Y:S05]  /*4380*/  BRA `(.L_x_3778) ;  /* 0x000006a000007947 */ /* 0x000fea0003800000 */
.L_x_3790:
        /* <DEDUP_REMOVED lines=10> */
.L_x_3802:
        /* <DEDUP_REMOVED lines=17> */
.L_x_3805:
[----:B------:R-:W-:-:S04]  /*4540*/  LOP3.LUT R3, R3, 0x80000000, RZ, 0xc0, !PT ;  /* 0x8000000003037812 */ /* 0x000fc800078ec0ff */
[----:B------:R-:W-:-:S04]  /*4550*/  SHF.R.U32.HI R3, RZ, 0x18, R3 ;  /* 0x00000018ff037819 */ /* 0x000fc80000011603 */
[----:B------:R-:W-:-:S04]  /*4560*/  LOP3.LUT R0, R0, R3, RZ, 0xfc, !PT ;  /* 0x0000000300007212 */ /* 0x000fc800078efcff */
[----:B------:R-:W-:Y:S02]  /*4570*/  PRMT R4, R0, 0x7610, R4 ;  /* 0x0000761000047816 */ /* 0x000fe40000000004 */
.L_x_3804:
[----:B------:R-:W-:Y:S05]  /*4580*/  BSYNC B0 ;  /* 0x0000000000007941 */ /* 0x000fea0003800000 */
.L_x_3803:
[----:B------:R0:W-:Y:S01]  /*4590*/  STG.E.U8 [R8.64], R4 ;  /* 0x0000000408007986 */ /* 0x0001e2000c101124 */
[----:B------:R-:W-:Y:S05]  /*45a0*/  BRA `(.L_x_3778) ;  /* 0x0000048000007947 */ /* 0x000fea0003800000 */
.L_x_3801:
        /* <DEDUP_REMOVED lines=17> */
.L_x_3808:
[----:B------:R-:W-:-:S04]  /*46c0*/  LOP3.LUT R3, R3, 0x80000000, RZ, 0xc0, !PT ;  /* 0x8000000003037812 */ /* 0x000fc800078ec0ff */
[----:B------:R-:W-:-:S04]  /*46d0*/  SHF.R.U32.HI R3, RZ, 0x18, R3 ;  /* 0x00000018ff037819 */ /* 0x000fc80000011603 */
[----:B------:R-:W-:-:S04]  /*46e0*/  LOP3.LUT R0, R0, R3, RZ, 0xfc, !PT ;  /* 0x0000000300007212 */ /* 0x000fc800078efcff */
[----:B------:R-:W-:Y:S02]  /*46f0*/  PRMT R4, R0, 0x7610, R4 ;  /* 0x0000761000047816 */ /* 0x000fe40000000004 */
.L_x_3807:
[----:B------:R-:W-:Y:S05]  /*4700*/  BSYNC B0 ;  /* 0x0000000000007941 */ /* 0x000fea0003800000 */
.L_x_3806:
[----:B------:R0:W-:Y:S01]  /*4710*/  STG.E.U8 [R8.64], R4 ;  /* 0x0000000408007986 */ /* 0x0001e2000c101124 */
[----:B------:R-:W-:Y:S05]  /*4720*/  BRA `(.L_x_3778) ;  /* 0x0000030000007947 */ /* 0x000fea0003800000 */
.L_x_3800:
        /* <DEDUP_REMOVED lines=12> */
[----:B------:R-:W-:Y:S02]  /*47f0*/  @P2 LOP3.LUT P1, RZ, R5, 0x3fffff, R6, 0xf8, !PT ;  /* 0x003fffff05ff2812 */ /* 0x000fe4000782f806 */
[----:B------:R-:W-:Y:S02]  /*4800*/  @P2 LOP3.LUT R0, R0, 0x1, RZ, 0xc0, !PT ;  /* 0x0000000100002812 */ /* 0x000fe400078ec0ff */
[----:B------:R-:W-:Y:S02]  /*4810*/  @P2 IADD3 R5, R4, 0x1, RZ ;  /* 0x0000000104052810 */ /* 0x000fe40007ffe0ff */
[----:B------:R-:W-:Y:S01]  /*4820*/  @P2 ISETP.EQ.U32.AND P1, PT, R0, 0x1, P1 ;  /* 0x000000010000280c */ /* 0x000fe20000f22070 */
[----:B------:R-:W-:-:S03]  /*4830*/  IMAD.MOV.U32 R0, RZ, RZ, 0xff ;  /* 0x000000ffff007424 */ /* 0x000fc600078e00ff */
[----:B------:R-:W-:Y:S02]  /*4840*/  @P2 PLOP3.LUT P0, PT, P1, PT, PT, 0x80, 0x0 ;  /* 0x000000000000281c */ /* 0x000fe40000f0f070 */
[----:B------:R-:W-:-:S11]  /*4850*/  PRMT R3, R0, 0x7610, R3 ;  /* 0x0000761000037816 */ /* 0x000fd60000000003 */
[----:B------:R-:W-:-:S04]  /*4860*/  @!P0 IMAD.MOV R5, RZ, RZ, R4 ;  /* 0x000000ffff058224 */ /* 0x000fc800078e0204 */
[----:B------:R-:W-:-:S05]  /*4870*/  @P2 IMAD.MOV.U32 R3, RZ, RZ, R5 ;  /* 0x000000ffff032224 */ /* 0x000fca00078e0005 */
[----:B------:R0:W-:Y:S01]  /*4880*/  STG.E.U8 [R8.64], R3 ;  /* 0x0000000308007986 */ /* 0x0001e2000c101124 */
[----:B------:R-:W-:Y:S05]  /*4890*/  BRA `(.L_x_3778) ;  /* 0x0000019000007947 */ /* 0x000fea0003800000 */
.L_x_3783:
        /* <DEDUP_REMOVED lines=20> */
.L_x_3810:
[----:B------:R-:W-:Y:S02]  /*49e0*/  IMAD.MOV.U32 R4, RZ, RZ, R3 ;  /* 0x000000ffff047224 */ /* 0x000fe400078e0003 */
[----:B------:R-:W-:-:S05]  /*49f0*/  IMAD.MOV.U32 R5, RZ, RZ, RZ ;  /* 0x000000ffff057224 */ /* 0x000fca00078e00ff */
[----:B------:R0:W-:Y:S01]  /*4a00*/  STG.E.64 [R8.64], R4 ;  /* 0x0000000408007986 */ /* 0x0001e2000c101b24 */
[----:B------:R-:W-:Y:S05]  /*4a10*/  BRA `(.L_x_3778) ;  /* 0x0000001000007947 */ /* 0x000fea0003800000 */
.L_x_3809:
[----:B------:R0:W-:Y:S02]  /*4a20*/  STG.E [R8.64], R3 ;  /* 0x0000000308007986 */ /* 0x0001e4000c101924 */
.L_x_3778:
[----:B------:R-:W-:Y:S05]  /*4a30*/  BSYNC B6 ;  /* 0x0000000000067941 */ /* 0x000fea0003800000 */
.L_x_3777:
        /* <DEDUP_REMOVED lines=21> */
.L_x_3816:
[----:B------:R0:W-:Y:S01]  /*4b90*/  STG.E.U8 [R8.64], R24 ;  /* 0x0000001808007986 */ /* 0x0001e2000c101124 */
[----:B------:R-:W-:Y:S05]  /*4ba0*/  BRA `(.L_x_3818) ;  /* 0x00000d5000007947 */ /* 0x000fea0003800000 */
.L_x_3815:
        /* <DEDUP_REMOVED lines=9> */
.L_x_3820:
[----:B------:R0:W-:Y:S01]  /*4c40*/  STG.E [R8.64], R24 ;  /* 0x0000001808007986 */ /* 0x0001e2000c101924 */
[----:B------:R-:W-:Y:S05]  /*4c50*/  BRA `(.L_x_3818) ;  /* 0x00000ca000007947 */ /* 0x000fea0003800000 */
.L_x_3819:
[----:B------:R0:W-:Y:S01]  /*4c60*/  STG.E.U16 [R8.64], R24 ;  /* 0x0000001808007986 */ /* 0x0001e2000c101524 */
[----:B------:R-:W-:Y:S05]  /*4c70*/  BRA `(.L_x_3818) ;  /* 0x00000c8000007947 */ /* 0x000fea0003800000 */
.L_x_3814:
        /* <DEDUP_REMOVED lines=9> */
.L_x_3822:
[----:B------:R-:W0:Y:S02]  /*4d10*/  I2F.S16 R0, R24 ;  /* 0x0000001800007306 */ /* 0x000e240000101400 */
[----:B0-----:R-:W-:-:S05]  /*4d20*/  F2FP.PACK_AB R0, RZ, R0 ;  /* 0x00000000ff00723e */ /* 0x001fca00000000ff */
[----:B------:R0:W-:Y:S01]  /*4d30*/  STG.E.U16 [R8.64], R0 ;  /* 0x0000000008007986 */ /* 0x0001e2000c101524 */
[----:B------:R-:W-:Y:S05]  /*4d40*/  BRA `(.L_x_3818) ;  /* 0x00000bb000007947 */ /* 0x000fea0003800000 */
.L_x_3821:
        /* <DEDUP_REMOVED lines=10> */
.L_x_3824:
[----:B------:R-:W0:Y:S02]  /*4df0*/  I2F.S16 R24, R24 ;  /* 0x0000001800187306 */ /* 0x000e240000101400 */
[----:B0-----:R-:W-:-:S04]  /*4e00*/  F2FP.PACK_AB R3, RZ, R24 ;  /* 0x00000018ff03723e */ /* 0x001fc800000000ff */
[----:B------:R-:W-:-:S05]  /*4e10*/  PRMT R3, R3, 0x5410, RZ ;  /* 0x0000541003037816 */ /* 0x000fca00000000ff */
[----:B------:R0:W-:Y:S01]  /*4e20*/  STG.E [R8.64], R3 ;  /* 0x0000000308007986 */ /* 0x0001e2000c101924 */
[----:B------:R-:W-:Y:S05]  /*4e30*/  BRA `(.L_x_3818) ;  /* 0x00000ac000007947 */ /* 0x000fea0003800000 */
.L_x_3823:
[----:B------:R-:W0:Y:S02]  /*4e40*/  I2F.F64.S16 R24, R24 ;  /* 0x0000001800187312 */ /* 0x000e240000101c00 */
[----:B0-----:R0:W-:Y:S01]  /*4e50*/  STG.E.64 [R8.64], R24 ;  /* 0x0000001808007986 */ /* 0x0011e2000c101b24 */
[----:B------:R-:W-:Y:S05]  /*4e60*/  BRA `(.L_x_3818) ;  /* 0x00000a9000007947 */ /* 0x000fea0003800000 */
.L_x_3813:
        /* <DEDUP_REMOVED lines=10> */
.L_x_3827:
[----:B------:R-:W0:Y:S01]  /*4f10*/  I2F.F64.S16 R4, R24 ;  /* 0x0000001800047312 */ /* 0x000e220000101c00 */
[----:B------:R-:W-:-:S05]  /*4f20*/  CS2R R6, SRZ ;  /* 0x0000000000067805 */ /* 0x000fca000001ff00 */
[----:B0-----:R0:W-:Y:S01]  /*4f30*/  STG.E.128 [R8.64], R4 ;  /* 0x0000000408007986 */ /* 0x0011e2000c101d24 */
[----:B------:R-:W-:Y:S05]  /*4f40*/  BRA `(.L_x_3818) ;  /* 0x000009b000007947 */ /* 0x000fea0003800000 */
.L_x_3826:
        /* <DEDUP_REMOVED lines=21> */
.L_x_3831:
[----:B------:R-:W-:Y:S05]  /*50a0*/  BSYNC B0 ;  /* 0x0000000000007941 */ /* 0x000fea0003800000 */
.L_x_3830:
[----:B------:R-:W-:-:S05]  /*50b0*/  LOP3.LUT R5, R0, R5, RZ, 0xfc, !PT ;  /* 0x0000000500057212 */ /* 0x000fca00078efcff */
[----:B------:R0:W-:Y:S01]  /*50c0*/  STG.E.U8 [R8.64], R5 ;  /* 0x0000000508007986 */ /* 0x0001e2000c101124 */
[----:B------:R-:W-:Y:S05]  /*50d0*/  BRA `(.L_x_3818) ;  /* 0x0000082000007947 */ /* 0x000fea0003800000 */
.L_x_3829:
        /* <DEDUP_REMOVED lines=13> */
.L_x_3833:
[----:B------:R-:W-:Y:S01]  /*51b0*/  IMAD.MOV.U32 R0, RZ, RZ, 0x7f ;  /* 0x0000007fff007424 */ /* 0x000fe200078e00ff */
[----:B------:R-:W-:-:S04]  /*51c0*/  ISETP.GT.U32.AND P0, PT, R3, 0x7f800000, PT ;  /* 0x7f8000000300780c */ /* 0x000fc80003f04070 */
[----:B------:R-:W-:-:S04]  /*51d0*/  SEL R0, R0, 0x7c, P0 ;  /* 0x0000007c00007807 */ /* 0x000fc80000000000 */
.L_x_3834:
[----:B------:R-:W-:Y:S05]  /*51e0*/  BSYNC B0 ;  /* 0x0000000000007941 */ /* 0x000fea0003800000 */
.L_x_3832:
[----:B------:R-:W-:-:S04]  /*51f0*/  LOP3.LUT R3, R5, 0x80000000, RZ, 0xc0, !PT ;  /* 0x8000000005037812 */ /* 0x000fc800078ec0ff */
[----:B------:R-:W-:-:S04]  /*5200*/  SHF.R.U32.HI R3, RZ, 0x18, R3 ;  /* 0x00000018ff037819 */ /* 0x000fc80000011603 */
[----:B------:R-:W-:-:S05]  /*5210*/  LOP3.LUT R3, R0, R3, RZ, 0xfc, !PT ;  /* 0x0000000300037212 */ /* 0x000fca00078efcff */
[----:B------:R0:W-:Y:S01]  /*5220*/  STG.E.U8 [R8.64], R3 ;  /* 0x0000000308007986 */ /* 0x0001e2000c101124 */
[----:B------:R-:W-:Y:S05]  /*5230*/  BRA `(.L_x_3818) ;  /* 0x000006c000007947 */ /* 0x000fea0003800000 */
.L_x_3828:
[----:B------:R-:W0:Y:S02]  /*5240*/  I2F.S16 R0, R24 ;  /* 0x0000001800007306 */ /* 0x000e240000101400 */
[----:B0-----:R-:W-:-:S05]  /*5250*/  F2FP.BF16.PACK_AB R0, RZ, R0 ;  /* 0x00000000ff00723e */ /* 0x001fca00000010ff */
[----:B------:R0:W-:Y:S01]  /*5260*/  STG.E.U16 [R8.64], R0 ;  /* 0x0000000008007986 */ /* 0x0001e2000c101524 */
[----:B------:R-:W-:Y:S05]  /*5270*/  BRA `(.L_x_3818) ;  /* 0x0000068000007947 */ /* 0x000fea0003800000 */
.L_x_3825:
        /* <DEDUP_REMOVED lines=10> */
.L_x_3837:
        /* <DEDUP_REMOVED lines=17> */
.L_x_3840:
[----:B------:R-:W-:-:S04]  /*5430*/  LOP3.LUT R3, R5, 0x80000000, RZ, 0xc0, !PT ;  /* 0x8000000005037812 */ /* 0x000fc800078ec0ff */
[----:B------:R-:W-:-:S04]  /*5440*/  SHF.R.U32.HI R3, RZ, 0x18, R3 ;  /* 0x00000018ff037819 */ /* 0x000fc80000011603 */
[----:B------:R-:W-:-:S04]  /*5450*/  LOP3.LUT R0, R0, R3, RZ, 0xfc, !PT ;  /* 0x0000000300007212 */ /* 0x000fc800078efcff */
[----:B------:R-:W-:Y:S02]  /*5460*/  PRMT R4, R0, 0x7610, R4 ;  /* 0x0000761000047816 */ /* 0x000fe40000000004 */
.L_x_3839:
[----:B------:R-:W-:Y:S05]  /*5470*/  BSYNC B0 ;  /* 0x0000000000007941 */ /* 0x000fea0003800000 */
.L_x_3838:
[----:B------:R0:W-:Y:S01]  /*5480*/  STG.E.U8 [R8.64], R4 ;  /* 0x0000000408007986 */ /* 0x0001e2000c101124 */
[----:B------:R-:W-:Y:S05]  /*5490*/  BRA `(.L_x_3818) ;  /* 0x0000046000007947 */ /* 0x000fea0003800000 */
.L_x_3836:
        /* <DEDUP_REMOVED lines=17> */
.L_x_3843:
[----:B------:R-:W-:-:S04]  /*55b0*/  LOP3.LUT R3, R5, 0x80000000, RZ, 0xc0, !PT ;  /* 0x8000000005037812 */ /* 0x000fc800078ec0ff */
[----:B------:R-:W-:-:S04]  /*55c0*/  SHF.R.U32.HI R3, RZ, 0x18, R3 ;  /* 0x00000018ff037819 */ /* 0x000fc80000011603 */
[----:B------:R-:W-:-:S04]  /*55d0*/  LOP3.LUT R0, R0, R3, RZ, 0xfc, !PT ;  /* 0x0000000300007212 */ /* 0x000fc800078efcff */
[----:B------:R-:W-:Y:S02]  /*55e0*/  PRMT R4, R0, 0x7610, R4 ;  /* 0x0000761000047816 */ /* 0x000fe40000000004 */
.L_x_3842:
[----:B------:R-:W-:Y:S05]  /*55f0*/  BSYNC B0 ;  /* 0x0000000000007941 */ /* 0x000fea0003800000 */
.L_x_3841:
[----:B------:R0:W-:Y:S01]  /*5600*/  STG.E.U8 [R8.64], R4 ;  /* 0x0000000408007986 */ /* 0x0001e2000c101124 */
[----:B------:R-:W-:Y:S05]  /*5610*/  BRA `(.L_x_3818) ;  /* 0x000002e000007947 */ /* 0x000fea0003800000 */
.L_x_3835:
        /* <DEDUP_REMOVED lines=22> */
.L_x_3817:
        /* <DEDUP_REMOVED lines=20> */
.L_x_3845:
[----:B------:R-:W-:-:S05]  /*58c0*/  IMAD.MOV.U32 R25, RZ, RZ, RZ ;  /* 0x000000ffff197224 */ /* 0x000fca00078e00ff */
[----:B------:R0:W-:Y:S01]  /*58d0*/  STG.E.64 [R8.64], R24 ;  /* 0x0000001808007986 */ /* 0x0001e2000c101b24 */
[----:B------:R-:W-:Y:S05]  /*58e0*/  BRA `(.L_x_3818) ;  /* 0x0000001000007947 */ /* 0x000fea0003800000 */
.L_x_3844:
[----:B------:R0:W-:Y:S02]  /*58f0*/  STG.E [R8.64], R24 ;  /* 0x0000001808007986 */ /* 0x0001e4000c101924 */
.L_x_3818:
        /* <DEDUP_REMOVED lines=21> */
.L_x_3849:
[----:B------:R0:W-:Y:S01]  /*5a50*/  STG.E.U8 [R8.64], R22 ;  /* 0x0000001608007986 */ /* 0x0001e2000c101124 */
[----:B------:R-:W-:Y:S05]  /*5a60*/  BRA `(.L_x_3851) ;  /* 0x00000d7000007947 */ /* 0x000fea0003800000 */
.L_x_3848:
        /* <DEDUP_REMOVED lines=10> */
.L_x_3853:
[----:B------:R0:W-:Y:S01]  /*5b10*/  STG.E [R8.64], R22 ;  /* 0x0000001608007986 */ /* 0x0001e2000c101924 */
[----:B------:R-:W-:Y:S05]  /*5b20*/  BRA `(.L_x_3851) ;  /* 0x00000cb000007947 */ /* 0x000fea0003800000 */
.L_x_3852:
[----:B------:R0:W-:Y:S01]  /*5b30*/  STG.E.U16 [R8.64], R22 ;  /* 0x0000001608007986 */ /* 0x0001e2000c101524 */
[----:B------:R-:W-:Y:S05]  /*5b40*/  BRA `(.L_x_3851) ;  /* 0x00000c9000007947 */ /* 0x000fea0003800000 */
.L_x_3847:
        /* <DEDUP_REMOVED lines=9> */
.L_x_3855:
[----:B------:R-:W0:Y:S02]  /*5be0*/  I2F.S16 R0, R22 ;  /* 0x0000001600007306 */ /* 0x000e240000101400 */
[----:B0-----:R-:W-:-:S05]  /*5bf0*/  F2FP.PACK_AB R0, RZ, R0 ;  /* 0x00000000ff00723e */ /* 0x001fca00000000ff */
[----:B------:R0:W-:Y:S01]  /*5c00*/  STG.E.U16 [R8.64], R0 ;  /* 0x0000000008007986 */ /* 0x0001e2000c101524 */
[----:B------:R-:W-:Y:S05]  /*5c10*/  BRA `(.L_x_3851) ;  /* 0x00000bc000007947 */ /* 0x000fea0003800000 */
.L_x_3854:
        /* <DEDUP_REMOVED lines=10> */
.L_x_3857:
[----:B------:R-:W0:Y:S02]  /*5cc0*/  I2F.S16 R22, R22 ;  /* 0x0000001600167306 */ /* 0x000e240000101400 */
[----:B0-----:R-:W-:-:S04]  /*5cd0*/  F2FP.PACK_AB R3, RZ, R22 ;  /* 0x00000016ff03723e */ /* 0x001fc800000000ff */
[----:B------:R-:W-:-:S05]  /*5ce0*/  PRMT R3, R3, 0x5410, RZ ;  /* 0x0000541003037816 */ /* 0x000fca00000000ff */
[----:B------:R0:W-:Y:S01]  /*5cf0*/  STG.E [R8.64], R3 ;  /* 0x0000000308007986 */ /* 0x0001e2000c101924 */
[----:B------:R-:W-:Y:S05]  /*5d00*/  BRA `(.L_x_3851) ;  /* 0x00000ad000007947 */ /* 0x000fea0003800000 */
.L_x_3856:
[----:B------:R-:W0:Y:S02]  /*5d10*/  I2F.F64.S16 R4, R22 ;  /* 0x0000001600047312 */ /* 0x000e240000101c00 */
[----:B0-----:R0:W-:Y:S01]  /*5d20*/  STG.E.64 [R8.64], R4 ;  /* 0x0000000408007986 */ /* 0x0011e2000c101b24 */
[----:B------:R-:W-:Y:S05]  /*5d30*/  BRA `(.L_x_3851) ;  /* 0x00000aa000007947 */ /* 0x000fea0003800000 */
.L_x_3846:
        /* <DEDUP_REMOVED lines=10> */
.L_x_3860:
[----:B------:R-:W0:Y:S01]  /*5de0*/  I2F.F64.S16 R4, R22 ;  /* 0x0000001600047312 */ /* 0x000e220000101c00 */
[----:B------:R-:W-:-:S05]  /*5df0*/  CS2R R6, SRZ ;  /* 0x0000000000067805 */ /* 0x000fca000001ff00 */
[----:B0-----:R0:W-:Y:S01]  /*5e00*/  STG.E.128 [R8.64], R4 ;  /* 0x0000000408007986 */ /* 0x0011e2000c101d24 */
[----:B------:R-:W-:Y:S05]  /*5e10*/  BRA `(.L_x_3851) ;  /* 0x000009c000007947 */ /* 0x000fea0003800000 */
.L_x_3859:
        /* <DEDUP_REMOVED lines=21> */
.L_x_3864:
[----:B------:R-:W-:Y:S05]  /*5f70*/  BSYNC B0 ;  /* 0x0000000000007941 */ /* 0x000fea0003800000 */
.L_x_3863:
[----:B------:R-:W-:-:S05]  /*5f80*/  LOP3.LUT R5, R0, R5, RZ, 0xfc, !PT ;  /* 0x0000000500057212 */ /* 0x000fca00078efcff */
[----:B------:R0:W-:Y:S01]  /*5f90*/  STG.E.U8 [R8.64], R5 ;  /* 0x0000000508007986 */ /* 0x0001e2000c101124 */
[----:B------:R-:W-:Y:S05]  /*5fa0*/  BRA `(.L_x_3851) ;  /* 0x0000083000007947 */ /* 0x000fea0003800000 */
.L_x_3862:
        /* <DEDUP_REMOVED lines=13> */
.L_x_3866:
[----:B------:R-:W-:Y:S01]  /*6080*/  IMAD.MOV.U32 R0, RZ, RZ, 0x7f ;  /* 0x0000007fff007424 */ /* 0x000fe200078e00ff */
[----:B------:R-:W-:-:S04]  /*6090*/  ISETP.GT.U32.AND P0, PT, R3, 0x7f800000, PT ;  /* 0x7f8000000300780c */ /* 0x000fc80003f04070 */
[----:B------:R-:W-:-:S04]  /*60a0*/  SEL R0, R0, 0x7c, P0 ;  /* 0x0000007c00007807 */ /* 0x000fc80000000000 */
.L_x_3867:
[----:B------:R-:W-:Y:S05]  /*60b0*/  BSYNC B0 ;  /* 0x0000000000007941 */ /* 0x000fea0003800000 */
.L_x_3865:
[----:B------:R-:W-:-:S04]  /*60c0*/  LOP3.LUT R3, R5, 0x80000000, RZ, 0xc0, !PT ;  /* 0x8000000005037812 */ /* 0x000fc800078ec0ff */
[----:B------:R-:W-:-:S04]  /*60d0*/  SHF.R.U32.HI R3, RZ, 0x18, R3 ;  /* 0x00000018ff037819 */ /* 0x000fc80000011603 */
[----:B------:R-:W-:-:S05]  /*60e0*/  LOP3.LUT R3, R0, R3, RZ, 0xfc, !PT ;  /* 0x0000000300037212 */ /* 0x000fca00078efcff */
[----:B------:R0:W-:Y:S01]  /*60f0*/  STG.E.U8 [R8.64], R3 ;  /* 0x0000000308007986 */ /* 0x0001e2000c101124 */
[----:B------:R-:W-:Y:S05]  /*6100*/  BRA `(.L_x_3851) ;  /* 0x000006d000007947 */ /* 0x000fea0003800000 */
.L_x_3861:
[----:B------:R-:W0:Y:S02]  /*6110*/  I2F.S16 R0, R22 ;  /* 0x0000001600007306 */ /* 0x000e240000101400 */
[----:B0-----:R-:W-:-:S05]  /*6120*/  F2FP.BF16.PACK_AB R0, RZ, R0 ;  /* 0x00000000ff00723e */ /* 0x001fca00000010ff */
[----:B------:R0:W-:Y:S01]  /*6130*/  STG.E.U16 [R8.64], R0 ;  /* 0x0000000008007986 */ /* 0x0001e2000c101524 */
[----:B------:R-:W-:Y:S05]  /*6140*/  BRA `(.L_x_3851) ;  /* 0x0000069000007947 */ /* 0x000fea0003800000 */
.L_x_3858:
        /* <DEDUP_REMOVED lines=10> */
.L_x_3870:
        /* <DEDUP_REMOVED lines=17> */
.L_x_3873:
[----:B------:R-:W-:-:S04]  /*6300*/  LOP3.LUT R3, R5, 0x80000000, RZ, 0xc0, !PT ;  /* 0x8000000005037812 */ /* 0x000fc800078ec0ff */
[----:B------:R-:W-:-:S04]  /*6310*/  SHF.R.U32.HI R3, RZ, 0x18, R3 ;  /* 0x00000018ff037819 */ /* 0x000fc80000011603 */
[----:B------:R-:W-:-:S04]  /*6320*/  LOP3.LUT R0, R0, R3, RZ, 0xfc, !PT ;  /* 0x0000000300007212 */ /* 0x000fc800078efcff */
[----:B------:R-:W-:Y:S02]  /*6330*/  PRMT R4, R0, 0x7610, R4 ;  /* 0x0000761000047816 */ /* 0x000fe40000000004 */
.L_x_3872:
[----:B------:R-:W-:Y:S05]  /*6340*/  BSYNC B0 ;  /* 0x0000000000007941 */ /* 0x000fea0003800000 */
.L_x_3871:
[----:B------:R0:W-:Y:S01]  /*6350*/  STG.E.U8 [R8.64], R4 ;  /* 0x0000000408007986 */ /* 0x0001e2000c101124 */
[----:B------:R-:W-:Y:S05]  /*6360*/  BRA `(.L_x_3851) ;  /* 0x0000047000007947 */ /* 0x000fea0003800000 */
.L_x_3869:
        /* <DEDUP_REMOVED lines=17> */
.L_x_3876:
[----:B------:R-:W-:-:S04]  /*6480*/  LOP3.LUT R3, R5, 0x80000000, RZ, 0xc0, !PT ;  /* 0x8000000005037812 */ /* 0x000fc800078ec0ff */
[----:B------:R-:W-:-:S04]  /*6490*/  SHF.R.U32.HI R3, RZ, 0x18, R3 ;  /* 0x00000018ff037819 */ /* 0x000fc80000011603 */
[----:B------:R-:W-:-:S04]  /*64a0*/  LOP3.LUT R0, R0, R3, RZ, 0xfc, !PT ;  /* 0x0000000300007212 */ /* 0x000fc800078efcff */
[----:B------:R-:W-:Y:S02]  /*64b0*/  PRMT R4, R0, 0x7610, R4 ;  /* 0x0000761000047816 */ /* 0x000fe40000000004 */
.L_x_3875:
[----:B------:R-:W-:Y:S05]  /*64c0*/  BSYNC B0 ;  /* 0x0000000000007941 */ /* 0x000fea0003800000 */
.L_x_3874:
[----:B------:R0:W-:Y:S01]  /*64d0*/  STG.E.U8 [R8.64], R4 ;  /* 0x0000000408007986 */ /* 0x0001e2000c101124 */
[----:B------:R-:W-:Y:S05]  /*64e0*/  BRA `(.L_x_3851) ;  /* 0x000002f000007947 */ /* 0x000fea0003800000 */
.L_x_3868:
        /* <DEDUP_REMOVED lines=22> */
.L_x_3850:
        /* <DEDUP_REMOVED lines=20> */
.L_x_3878:
[----:B------:R-:W-:Y:S02]  /*6790*/  IMAD.MOV.U32 R4, RZ, RZ, R22 ;  /* 0x000000ffff047224 */ /* 0x000fe400078e0016 */
[----:B------:R-:W-:-:S05]  /*67a0*/  IMAD.MOV.U32 R5, RZ, RZ, RZ ;  /* 0x000000ffff057224 */ /* 0x000fca00078e00ff */
[----:B------:R0:W-:Y:S01]  /*67b0*/  STG.E.64 [R8.64], R4 ;  /* 0x0000000408007986 */ /* 0x0001e2000c101b24 */
[----:B------:R-:W-:Y:S05]  /*67c0*/  BRA `(.L_x_3851) ;  /* 0x0000001000007947 */ /* 0x000fea0003800000 */
.L_x_3877:
[----:B------:R0:W-:Y:S02]  /*67d0*/  STG.E [R8.64], R22 ;  /* 0x0000001608007986 */ /* 0x0001e4000c101924 */
.L_x_3851:
[----:B------:R-:W-:Y:S02]  /*67e0*/  IADD3 R23, R23, 0x80, RZ ;  /* 0x0000008017177810 */ /* 0x000fe40007ffe0ff */
.L_x_3812:
[----:B------:R-:W-:Y:S05]  /*67f0*/  BSYNC B6 ;  /* 0x0000000000067941 */ /* 0x000fea0003800000 */
.L_x_3811:
        /* <DEDUP_REMOVED lines=19> */
.L_x_3882:
[----:B------:R-:W-:Y:S01]  /*6930*/  STG.E.U8 [R4.64], R2 ;  /* 0x0000000204007986 */ /* 0x000fe2000c101124 */
[----:B------:R-:W-:Y:S05]  /*6940*/  EXIT ;  /* 0x000000000000794d */ /* 0x000fea0003800000 */
.L_x_3881:
        /* <DEDUP_REMOVED lines=9> */
.L_x_3885:
[----:B------:R-:W-:Y:S01]  /*69e0*/  STG.E [R4.64], R2 ;  /* 0x0000000204007986 */ /* 0x000fe2000c101924 */
[----:B------:R-:W-:Y:S05]  /*69f0*/  EXIT ;  /* 0x000000000000794d */ /* 0x000fea0003800000 */
.L_x_3884:
[----:B------:R-:W-:Y:S01]  /*6a00*/  STG.E.U16 [R4.64], R2 ;  /* 0x0000000204007986 */ /* 0x000fe2000c101524 */
[----:B------:R-:W-:Y:S05]  /*6a10*/  EXIT ;  /* 0x000000000000794d */ /* 0x000fea0003800000 */
.L_x_3880:
        /* <DEDUP_REMOVED lines=9> */
.L_x_3887:
[----:B------:R-:W0:Y:S02]  /*6ab0*/  I2F.S16 R0, R2 ;  /* 0x0000000200007306 */ /* 0x000e240000101400 */
[----:B0-----:R-:W-:-:S05]  /*6ac0*/  F2FP.PACK_AB R0, RZ, R0 ;  /* 0x00000000ff00723e */ /* 0x001fca00000000ff */
[----:B------:R-:W-:Y:S01]  /*6ad0*/  STG.E.U16 [R4.64], R0 ;  /* 0x0000000004007986 */ /* 0x000fe2000c101524 */
[----:B------:R-:W-:Y:S05]  /*6ae0*/  EXIT ;  /* 0x000000000000794d */ /* 0x000fea0003800000 */
.L_x_3886:
        /* <DEDUP_REMOVED lines=10> */
.L_x_3889:
[----:B------:R-:W0:Y:S02]  /*6b90*/  I2F.S16 R2, R2 ;  /* 0x0000000200027306 */ /* 0x000e240000101400 */
[----:B0-----:R-:W-:-:S04]  /*6ba0*/  F2FP.PACK_AB R3, RZ, R2 ;  /* 0x00000002ff03723e */ /* 0x001fc800000000ff */
[----:B------:R-:W-:-:S05]  /*6bb0*/  PRMT R3, R3, 0x5410, RZ ;  /* 0x0000541003037816 */ /* 0x000fca00000000ff */
[----:B------:R-:W-:Y:S01]  /*6bc0*/  STG.E [R4.64], R3 ;  /* 0x0000000304007986 */ /* 0x000fe2000c101924 */
[----:B------:R-:W-:Y:S05]  /*6bd0*/  EXIT ;  /* 0x000000000000794d */ /* 0x000fea0003800000 */
.L_x_3888:
[----:B------:R-:W0:Y:S02]  /*6be0*/  I2F.F64.S16 R2, R2 ;  /* 0x0000000200027312 */ /* 0x000e240000101c00 */
[----:B0-----:R-:W-:Y:S01]  /*6bf0*/  STG.E.64 [R4.64], R2 ;  /* 0x0000000204007986 */ /* 0x001fe2000c101b24 */
[----:B------:R-:W-:Y:S05]  /*6c00*/  EXIT ;  /* 0x000000000000794d */ /* 0x000fea0003800000 */
.L_x_3879:
        /* <DEDUP_REMOVED lines=10> */
.L_x_3892:
[----:B------:R-:W0:Y:S01]  /*6cb0*/  I2F.F64.S16 R8, R2 ;  /* 0x0000000200087312 */ /* 0x000e220000101c00 */
[----:B------:R-:W-:-:S05]  /*6cc0*/  CS2R R10, SRZ ;  /* 0x00000000000a7805 */ /* 0x000fca000001ff00 */
[----:B0-----:R-:W-:Y:S01]  /*6cd0*/  STG.E.128 [R4.64], R8 ;  /* 0x0000000804007986 */ /* 0x001fe2000c101d24 */
[----:B------:R-:W-:Y:S05]  /*6ce0*/  EXIT ;  /* 0x000000000000794d */ /* 0x000fea0003800000 */
.L_x_3891:
        /* <DEDUP_REMOVED lines=21> */
.L_x_3896:
[----:B------:R-:W-:Y:S05]  /*6e40*/  BSYNC B0 ;  /* 0x0000000000007941 */ /* 0x000fea0003800000 */
.L_x_3895:
[----:B------:R-:W-:-:S05]  /*6e50*/  LOP3.LUT R3, R0, R3, RZ, 0xfc, !PT ;  /* 0x0000000300037212 */ /* 0x000fca00078efcff */
[----:B------:R-:W-:Y:S01]  /*6e60*/  STG.E.U8 [R4.64], R3 ;  /* 0x0000000304007986 */ /* 0x000fe2000c101124 */
[----:B------:R-:W-:Y:S05]  /*6e70*/  EXIT ;  /* 0x000000000000794d */ /* 0x000fea0003800000 */
.L_x_3894:
        /* <DEDUP_REMOVED lines=13> */
.L_x_3898:
[----:B------:R-:W-:Y:S01]  /*6f50*/  IMAD.MOV.U32 R0, RZ, RZ, 0x7f ;  /* 0x0000007fff007424 */ /* 0x000fe200078e00ff */
[----:B------:R-:W-:-:S04]  /*6f60*/  ISETP.GT.U32.AND P0, PT, R3, 0x7f800000, PT ;  /* 0x7f8000000300780c */ /* 0x000fc80003f04070 */
[----:B------:R-:W-:-:S04]  /*6f70*/  SEL R0, R0, 0x7c, P0 ;  /* 0x0000007c00007807 */ /* 0x000fc80000000000 */
.L_x_3899:
[----:B------:R-:W-:Y:S05]  /*6f80*/  BSYNC B0 ;  /* 0x0000000000007941 */ /* 0x000fea0003800000 */
.L_x_3897:
[----:B------:R-:W-:-:S04]  /*6f90*/  LOP3.LUT R2, R7, 0x80000000, RZ, 0xc0, !PT ;  /* 0x8000000007027812 */ /* 0x000fc800078ec0ff */
[----:B------:R-:W-:-:S04]  /*6fa0*/  SHF.R.U32.HI R3, RZ, 0x18, R2 ;  /* 0x00000018ff037819 */ /* 0x000fc80000011602 */
[----:B------:R-:W-:-:S05]  /*6fb0*/  LOP3.LUT R3, R0, R3, RZ, 0xfc, !PT ;  /* 0x0000000300037212 */ /* 0x000fca00078efcff */
[----:B------:R-:W-:Y:S01]  /*6fc0*/  STG.E.U8 [R4.64], R3 ;  /* 0x0000000304007986 */ /* 0x000fe2000c101124 */
[----:B------:R-:W-:Y:S05]  /*6fd0*/  EXIT ;  /* 0x000000000000794d */ /* 0x000fea0003800000 */
.L_x_3893:
[----:B------:R-:W0:Y:S02]  /*6fe0*/  I2F.S16 R0, R2 ;  /* 0x0000000200007306 */ /* 0x000e240000101400 */
[----:B0-----:R-:W-:-:S05]  /*6ff0*/  F2FP.BF16.PACK_AB R0, RZ, R0 ;  /* 0x00000000ff00723e */ /* 0x001fca00000010ff */
[----:B------:R-:W-:Y:S01]  /*7000*/  STG.E.U16 [R4.64], R0 ;  /* 0x0000000004007986 */ /* 0x000fe2000c101524 */
[----:B------:R-:W-:Y:S05]  /*7010*/  EXIT ;  /* 0x000000000000794d */ /* 0x000fea0003800000 */
.L_x_3890:
        /* <DEDUP_REMOVED lines=10> */
.L_x_3902:
        /* <DEDUP_REMOVED lines=17> */
.L_x_3905:
[----:B------:R-:W-:-:S04]  /*71d0*/  LOP3.LUT R0, R7, 0x80000000, RZ, 0xc0, !PT ;  /* 0x8000000007007812 */ /* 0x000fc800078ec0ff */
[----:B------:R-:W-:-:S04]  /*71e0*/  SHF.R.U32.HI R3, RZ, 0x18, R0 ;  /* 0x00000018ff037819 */ /* 0x000fc80000011600 */
[----:B------:R-:W-:-:S04]  /*71f0*/  LOP3.LUT R2, R2, R3, RZ, 0xfc, !PT ;  /* 0x0000000302027212 */ /* 0x000fc800078efcff */
[----:B------:R-:W-:Y:S02]  /*7200*/  PRMT R0, R2, 0x7610, R0 ;  /* 0x0000761002007816 */ /* 0x000fe40000000000 */
.L_x_3904:
[----:B------:R-:W-:Y:S05]  /*7210*/  BSYNC B0 ;  /* 0x0000000000007941 */ /* 0x000fea0003800000 */
.L_x_3903:
[----:B------:R-:W-:Y:S01]  /*7220*/  STG.E.U8 [R4.64], R0 ;  /* 0x0000000004007986 */ /* 0x000fe2000c101124 */
[----:B------:R-:W-:Y:S05]  /*7230*/  EXIT ;  /* 0x000000000000794d */ /* 0x000fea0003800000 */
.L_x_3901:
        /* <DEDUP_REMOVED lines=17> */
.L_x_3908:
[----:B------:R-:W-:-:S04]  /*7350*/  LOP3.LUT R0, R7, 0x80000000, RZ, 0xc0, !PT ;  /* 0x8000000007007812 */ /* 0x000fc800078ec0ff */
[----:B------:R-:W-:-:S04]  /*7360*/  SHF.R.U32.HI R3, RZ, 0x18, R0 ;  /* 0x00000018ff037819 */ /* 0x000fc80000011600 */
[----:B------:R-:W-:-:S04]  /*7370*/  LOP3.LUT R2, R2, R3, RZ, 0xfc, !PT ;  /* 0x0000000302027212 */ /* 0x000fc800078efcff */
[----:B------:R-:W-:Y:S02]  /*7380*/  PRMT R0, R2, 0x7610, R0 ;  /* 0x0000761002007816 */ /* 0x000fe40000000000 */
.L_x_3907:
[----:B------:R-:W-:Y:S05]  /*7390*/  BSYNC B0 ;  /* 0x0000000000007941 */ /* 0x000fea0003800000 */
.L_x_3906:
[----:B------:R-:W-:Y:S01]  /*73a0*/  STG.E.U8 [R4.64], R0 ;  /* 0x0000000004007986 */ /* 0x000fe2000c101124 */
[----:B------:R-:W-:Y:S05]  /*73b0*/  EXIT ;  /* 0x000000000000794d */ /* 0x000fea0003800000 */
.L_x_3900:
        /* <DEDUP_REMOVED lines=22> */
.L_x_3883:
        /* <DEDUP_REMOVED lines=20> */
.L_x_3910:
[----:B------:R-:W-:-:S05]  /*7660*/  IMAD.MOV.U32 R3, RZ, RZ, RZ ;  /* 0x000000ffff037224 */ /* 0x000fca00078e00ff */
[----:B------:R-:W-:Y:S01]  /*7670*/  STG.E.64 [R4.64], R2 ;  /* 0x0000000204007986 */ /* 0x000fe2000c101b24 */
[----:B------:R-:W-:Y:S05]  /*7680*/  EXIT ;  /* 0x000000000000794d */ /* 0x000fea0003800000 */
.L_x_3909:
[----:B------:R-:W-:Y:S01]  /*7690*/  STG.E [R4.64], R2 ;  /* 0x0000000204007986 */ /* 0x000fe2000c101924 */
[----:B------:R-:W-:Y:S05]  /*76a0*/  EXIT ;  /* 0x000000000000794d */ /* 0x000fea0003800000 */
.L_x_3911:
        /* <DEDUP_REMOVED lines=13> */
.L_x_22345:


//--------------------- .text._ZN2at6native18elementwise_kernelILi128ELi4EZNS0_22gpu_kernel_impl_nocastIZZZNS0_19signbit_kernel_cudaERNS_18TensorIteratorBaseEENKUlvE_clEvENKUlvE1_clEvEUliE_EEvS4_RKT_EUliE_EEviT1_ --------------------------
	.section	.text._ZN2at6native18elementwise_kernelILi128ELi4EZNS0_22gpu_kernel_impl_nocastIZZZNS0_19signbit_kernel_cudaERNS_18TensorIteratorBaseEENKUlvE_clEvENKUlvE1_clEvEUliE_EEvS4_RKT_EUliE_EEviT1_,"ax",@progbits
	.sectioninfo	@"SHI_REGISTERS=12"
	.align	128
        .global         _ZN2at6native18elementwise_kernelILi128ELi4EZNS0_22gpu_kernel_impl_nocastIZZZNS0_19signbit_kernel_cudaERNS_18TensorIteratorBaseEENKUlvE_clEvENKUlvE1_clEvEUliE_EEvS4_RKT_EUliE_EEviT1_
        .type           _ZN2at6native18elementwise_kernelILi128ELi4EZNS0_22gpu_kernel_impl_nocastIZZZNS0_19signbit_kernel_cudaERNS_18TensorIteratorBaseEENKUlvE_clEvENKUlvE1_clEvEUliE_EEvS4_RKT_EUliE_EEviT1_,@function
        .size           _ZN2at6native18elementwise_kernelILi128ELi4EZNS0_22gpu_kernel_impl_nocastIZZZNS0_19signbit_kernel_cudaERNS_18TensorIteratorBaseEENKUlvE_clEvENKUlvE1_clEvEUliE_EEvS4_RKT_EUliE_EEviT1_,(.L_x_22346 - _ZN2at6native18elementwise_kernelILi128ELi4EZNS0_22gpu_kernel_impl_nocastIZZZNS0_19signbit_kernel_cudaERNS_18TensorIteratorBaseEENKUlvE_clEvENKUlvE1_clEvEUliE_EEvS4_RKT_EUliE_EEviT1_)
        .other          _ZN2at6native18elementwise_kernelILi128ELi4EZNS0_22gpu_kernel_impl_nocastIZZZNS0_19signbit_kernel_cudaERNS_18TensorIteratorBaseEENKUlvE_clEvENKUlvE1_clEvEUliE_EEvS4_RKT_EUliE_EEviT1_,@"STO_CUDA_ENTRY STV_DEFAULT"
_ZN2at6native18elementwise_kernelILi128ELi4EZNS0_22gpu_kernel_impl_nocastIZZZNS0_19signbit_kernel_cudaERNS_18TensorIteratorBaseEENKUlvE_clEvENKUlvE1_clEvEUliE_EEvS4_RKT_EUliE_EEviT1_:
.text._ZN2at6native18elementwise_kernelILi128ELi4EZNS0_22gpu_kernel_impl_nocastIZZZNS0_19signbit_kernel_cudaERNS_18TensorIteratorBaseEENKUlvE_clEvENKUlvE1_clEvEUliE_EEvS4_RKT_EUliE_EEviT1_:
        /* <DEDUP_REMOVED lines=235> */
.L_x_3914:
        /* <DEDUP_REMOVED lines=8> */
.L_x_3913:
[----:B------:R-:W-:Y:S05]  /*0f30*/  BSYNC B0 ;  /* 0x0000000000007941 */ /* 0x000fea0003800000 */
.L_x_3912:
        /* <DEDUP_REMOVED lines=230> */
.L_x_3917:
        /* <DEDUP_REMOVED lines=237> */
.L_x_3918:
        /* <DEDUP_REMOVED lines=8> */
.L_x_3916:
[----:B------:R-:W-:Y:S05]  /*2cf0*/  BSYNC B0 ;  /* 0x0000000000007941 */ /* 0x000fea0003800000 */
.L_x_3915:
        /* <DEDUP_REMOVED lines=229> */
.L_x_3919:
        /* <DEDUP_REMOVED lines=8> */
.L_x_3920:
        /* <DEDUP_REMOVED lines=11> */
.L_x_22346:


//--------------------- .text._ZN2at6native27unrolled_elementwise_kernelIZZZNS0_19signbit_kernel_cudaERNS_18TensorIteratorBaseEENKUlvE_clEvENKUlvE1_clEvEUliE_St5arrayIPcLm2EELi4E23TrivialOffsetCalculatorILi1EjESB_NS0_6memory15LoadWithoutCastENSC_16StoreWithoutCastEEEviT_T0_T2_T3_T4_T5_ --------------------------
	.section	.text._ZN2at6native27unrolled_elementwise_kernelIZZZNS0_19signbit_kernel_cudaERNS_18TensorIteratorBaseEENKUlvE_clEvENKUlvE1_clEvEUliE_St5arrayIPcLm2EELi4E23TrivialOffsetCalculatorILi1EjESB_NS0_6memory15LoadWithoutCastENSC_16StoreWithoutCastEEEviT_T0_T2_T3_T4_T5_,"ax",@progbits
	.sectioninfo	@"SHI_REGISTERS=16"
	.align	128
        .global         _ZN2at6native27unrolled_elementwise_kernelIZZZNS0_19signbit_kernel_cudaERNS_18TensorIteratorBaseEENKUlvE_clEvENKUlvE1_clEvEUliE_St5arrayIPcLm2EELi4E23TrivialOffsetCalculatorILi1EjESB_NS0_6memory15LoadWithoutCastENSC_16StoreWithoutCastEEEviT_T0_T2_T3_T4_T5_
        .type           _ZN2at6native27unrolled_elementwise_kernelIZZZNS0_19signbit_kernel_cudaERNS_18TensorIteratorBaseEENKUlvE_clEvENKUlvE1_clEvEUliE_St5arrayIPcLm2EELi4E23TrivialOffsetCalculatorILi1EjESB_NS0_6memory15LoadWithoutCastENSC_16StoreWithoutCastEEEviT_T0_T2_T3_T4_T5_,@function
        .size           _ZN2at6native27unrolled_elementwise_kernelIZZZNS0_19signbit_kernel_cudaERNS_18TensorIteratorBaseEENKUlvE_clEvENKUlvE1_clEvEUliE_St5arrayIPcLm2EELi4E23TrivialOffsetCalculatorILi1EjESB_NS0_6memory15LoadWithoutCastENSC_16StoreWithoutCastEEEviT_T0_T2_T3_T4_T5_,(.L_x_22347 - _ZN2at6native27unrolled_elementwise_kernelIZZZNS0_19signbit_kernel_cudaERNS_18TensorIteratorBaseEENKUlvE_clEvENKUlvE1_clEvEUliE_St5arrayIPcLm2EELi4E23TrivialOffsetCalculatorILi1EjESB_NS0_6memory15LoadWithoutCastENSC_16StoreWithoutCastEEEviT_T0_T2_T3_T4_T5_)
        .other          _ZN2at6native27unrolled_elementwise_kernelIZZZNS0_19signbit_kernel_cudaERNS_18TensorIteratorBaseEENKUlvE_clEvENKUlvE1_clEvEUliE_St5arrayIPcLm2EELi4E23TrivialOffsetCalculatorILi1EjESB_NS0_6memory15LoadWithoutCastENSC_16StoreWithoutCastEEEviT_T0_T2_T3_T4_T5_,@"STO_CUDA_ENTRY STV_DEFAULT"
_ZN2at6native27unrolled_elementwise_kernelIZZZNS0_19signbit_kernel_cudaERNS_18TensorIteratorBaseEENKUlvE_clEvENKUlvE1_clEvEUliE_St5arrayIPcLm2EELi4E23TrivialOffsetCalculatorILi1EjESB_NS0_6memory15LoadWithoutCastENSC_16StoreWithoutCastEEEviT_T0_T2_T3_T4_T5_:
.text._ZN2at6native27unrolled_elementwise_kernelIZZZNS0_19signbit_kernel_cudaERNS_18TensorIteratorBaseEENKUlvE_clEvENKUlvE1_clEvEUliE_St5arrayIPcLm2EELi4E23TrivialOffsetCalculatorILi1EjESB_NS0_6memory15LoadWithoutCastENSC_16StoreWithoutCastEEEviT_T0_T2_T3_T4_T5_:
        /* <DEDUP_REMOVED lines=57> */
.L_x_3922:
[----:B0-----:R-:W-:Y:S05]  /*0390*/  BSYNC B0 ;  /* 0x0000000000007941 */ /* 0x001fea0003800000 */
.L_x_3921:
        /* <DEDUP_REMOVED lines=10> */
.L_x_3923:
        /* <DEDUP_REMOVED lines=12> */
.L_x_22347:


//--------------------- .text._ZN2at6native29vectorized_elementwise_kernelILi2EZZZNS0_19signbit_kernel_cudaERNS_18TensorIteratorBaseEENKUlvE_clEvENKUlvE1_clEvEUliE_St5arrayIPcLm2EEEEviT0_T1_ --------------------------
	.section	.text._ZN2at6native29vectorized_elementwise_kernelILi2EZZZNS0_19signbit_kernel_cudaERNS_18TensorIteratorBaseEENKUlvE_clEvENKUlvE1_clEvEUliE_St5arrayIPcLm2EEEEviT0_T1_,"ax",@progbits
	.sectioninfo	@"SHI_REGISTERS=26"
	.align	128
        .global         _ZN2at6native29vectorized_elementwise_kernelILi2EZZZNS0_19signbit_kernel_cudaERNS_18TensorIteratorBaseEENKUlvE_clEvENKUlvE1_clEvEUliE_St5arrayIPcLm2EEEEviT0_T1_
        .type           _ZN2at6native29vectorized_elementwise_kernelILi2EZZZNS0_19signbit_kernel_cudaERNS_18TensorIteratorBaseEENKUlvE_clEvENKUlvE1_clEvEUliE_St5arrayIPcLm2EEEEviT0_T1_,@function
        .size           _ZN2at6native29vectorized_elementwise_kernelILi2EZZZNS0_19signbit_kernel_cudaERNS_18TensorIteratorBaseEENKUlvE_clEvENKUlvE1_clEvEUliE_St5arrayIPcLm2EEEEviT0_T1_,(.L_x_22348 - _ZN2at6native29vectorized_elementwise_kernelILi2EZZZNS0_19signbit_kernel_cudaERNS_18TensorIteratorBaseEENKUlvE_clEvENKUlvE1_clEvEUliE_St5arrayIPcLm2EEEEviT0_T1_)
        .other          _ZN2at6native29vectorized_elementwise_kernelILi2EZZZNS0_19signbit_kernel_cudaERNS_18TensorIteratorBaseEENKUlvE_clEvENKUlvE1_clEvEUliE_St5arrayIPcLm2EEEEviT0_T1_,@"STO_CUDA_ENTRY STV_DEFAULT"
_ZN2at6native29vectorized_elementwise_kernelILi2EZZZNS0_19signbit_kernel_cudaERNS_18TensorIteratorBaseEENKUlvE_clEvENKUlvE1_clEvEUliE_St5arrayIPcLm2EEEEviT0_T1_:
.text._ZN2at6native29vectorized_elementwise_kernelILi2EZZZNS0_19signbit_kernel_cudaERNS_18TensorIteratorBaseEENKUlvE_clEvENKUlvE1_clEvEUliE_St5arrayIPcLm2EEEEviT0_T1_:
        /* <DEDUP_REMOVED lines=35> */
.L_x_3924:
        /* <DEDUP_REMOVED lines=93> */
.L_x_3927:
[----:B------:R-:W-:-:S13]  /*0800*/  ISETP.GE.AND P0, PT, R5, R6, PT ;  /* 0x000000060500720c */ /* 0x000fda0003f06270 */
[----:B------:R-:W-:Y:S05]  /*0810*/  @P0 BRA `(.L_x_3929) ;  /* 0x000000c000000947 */ /* 0x000fea0003800000 */
[----:B0-----:R-:W-:Y:S01]  /*0820*/  IMAD.IADD R12, R0, 0x1, R5 ;  /* 0x00000001000c7824 */ /* 0x001fe200078e0205 */
[----:B------:R-:W-:-:S04]  /*0830*/  IADD3 R5, R5, 0x80, RZ ;  /* 0x0000008005057810 */ /* 0x000fc80007ffe0ff */
[----:B------:R-:W-:-:S05]  /*0840*/  IADD3 R12, P0, R12, c[0x0][0x168], RZ ;  /* 0x00005a000c0c7a10 */ /* 0x000fca0007f1e0ff */
[----:B------:R-:W-:-:S05]  /*0850*/  IMAD.X R13, RZ, RZ, c[0x0][0x16c], P0 ;  /* 0x00005b00ff0d7624 */ /* 0x000fca00000e06ff */
[----:B------:R0:W-:Y:S03]  /*0860*/  STG.E.U8 [R12.64], R7 ;  /* 0x000000070c007986 */ /* 0x0001e6000c101104 */
.L_x_3928:
[----:B------:R-:W-:-:S13]  /*0870*/  ISETP.GE.AND P0, PT, R5, R6, PT ;  /* 0x000000060500720c */ /* 0x000fda0003f06270 */
[----:B------:R-:W-:Y:S05]  /*0880*/  @P0 BRA `(.L_x_3930) ;  /* 0x000000d000000947 */ /* 0x000fea0003800000 */
[----:B0-----:R-:W-:Y:S01]  /*0890*/  IMAD.IADD R12, R0, 0x1, R5 ;  /* 0x00000001000c7824 */ /* 0x001fe200078e0205 */
[----:B------:R-:W-:-:S04]  /*08a0*/  IADD3 R5, R5, 0x80, RZ ;  /* 0x0000008005057810 */ /* 0x000fc80007ffe0ff */
[----:B------:R-:W-:-:S05]  /*08b0*/  IADD3 R12, P0, R12, c[0x0][0x168], RZ ;  /* 0x00005a000c0c7a10 */ /* 0x000fca0007f1e0ff */
[----:B------:R-:W-:-:S05]  /*08c0*/  IMAD.X R13, RZ, RZ, c[0x0][0x16c], P0 ;  /* 0x00005b00ff0d7624 */ /* 0x000fca00000e06ff */
[----:B------:R0:W-:Y:S03]  /*08d0*/  STG.E.U8 [R12.64], R11 ;  /* 0x0000000b0c007986 */ /* 0x0001e6000c101104 */
.L_x_3929:
        /* <DEDUP_REMOVED lines=8> */
.L_x_3930:
[----:B------:R-:W-:Y:S05]  /*0960*/  BSYNC B1 ;  /* 0x0000000000017941 */ /* 0x000fea0003800000 */
.L_x_3926:
[----:B------:R-:W-:-:S13]  /*0970*/  ISETP.GE.AND P0, PT, R5, R6, PT ;  /* 0x000000060500720c */ /* 0x000fda0003f06270 */
[----:B0-----:R-:W-:Y:S01]  /*0980*/  @!P0 IMAD.IADD R10, R0, 0x1, R5 ;  /* 0x00000001000a8824 */ /* 0x001fe200078e0205 */
[----:B------:R-:W-:-:S04]  /*0990*/  @!P0 IADD3 R5, R5, 0x80, RZ ;  /* 0x0000008005058810 */ /* 0x000fc80007ffe0ff */
[----:B------:R-:W-:-:S05]  /*09a0*/  @!P0 IADD3 R10, P1, R10, c[0x0][0x168], RZ ;  /* 0x00005a000a0a8a10 */ /* 0x000fca0007f3e0ff */
[----:B------:R-:W-:-:S05]  /*09b0*/  @!P0 IMAD.X R11, RZ, RZ, c[0x0][0x16c], P1 ;  /* 0x00005b00ff0b8624 */ /* 0x000fca00008e06ff */
[----:B------:R0:W-:Y:S03]  /*09c0*/  @!P0 STG.E.U8 [R10.64], R8 ;  /* 0x000000080a008986 */ /* 0x0001e6000c101104 */
.L_x_3931:
[----:B------:R-:W-:Y:S05]  /*09d0*/  BSYNC B0 ;  /* 0x0000000000007941 */ /* 0x000fea0003800000 */
.L_x_3925:
        /* <DEDUP_REMOVED lines=8> */
.L_x_3932:
        /* <DEDUP_REMOVED lines=10> */
.L_x_22348:


//--------------------- .text._ZN2at6native29vectorized_elementwise_kernelILi4EZZZNS0_19signbit_kernel_cudaERNS_18TensorIteratorBaseEENKUlvE_clEvENKUlvE1_clEvEUliE_St5arrayIPcLm2EEEEviT0_T1_ --------------------------
	.section	.text._ZN2at6native29vectorized_elementwise_kernelILi4EZZZNS0_19signbit_kernel_cudaERNS_18TensorIteratorBaseEENKUlvE_clEvENKUlvE1_clEvEUliE_St5arrayIPcLm2EEEEviT0_T1_,"ax",@progbits
	.sectioninfo	@"SHI_REGISTERS=26"
	.align	128
        .global         _ZN2at6native29vectorized_elementwise_kernelILi4EZZZNS0_19signbit_kernel_cudaERNS_18TensorIteratorBaseEENKUlvE_clEvENKUlvE1_clEvEUliE_St5arrayIPcLm2EEEEviT0_T1_
        .type           _ZN2at6native29vectorized_elementwise_kernelILi4EZZZNS0_19signbit_kernel_cudaERNS_18TensorIteratorBaseEENKUlvE_clEvENKUlvE1_clEvEUliE_St5arrayIPcLm2EEEEviT0_T1_,@function
        .size           _ZN2at6native29vectorized_elementwise_kernelILi4EZZZNS0_19signbit_kernel_cudaERNS_18TensorIteratorBaseEENKUlvE_clEvENKUlvE1_clEvEUliE_St5arrayIPcLm2EEEEviT0_T1_,(.L_x_22349 - _ZN2at6native29vectorized_elementwise_kernelILi4EZZZNS0_19signbit_kernel_cudaERNS_18TensorIteratorBaseEENKUlvE_clEvENKUlvE1_clEvEUliE_St5arrayIPcLm2EEEEviT0_T1_)
        .other          _ZN2at6native29vectorized_elementwise_kernelILi4EZZZNS0_19signbit_kernel_cudaERNS_18TensorIteratorBaseEENKUlvE_clEvENKUlvE1_clEvEUliE_St5arrayIPcLm2EEEEviT0_T1_,@"STO_CUDA_ENTRY STV_DEFAULT"
_ZN2at6native29vectorized_elementwise_kernelILi4EZZZNS0_19signbit_kernel_cudaERNS_18TensorIteratorBaseEENKUlvE_clEvENKUlvE1_clEvEUliE_St5arrayIPcLm2EEEEviT0_T1_:
.text._ZN2at6native29vectorized_elementwise_kernelILi4EZZZNS0_19signbit_kernel_cudaERNS_18TensorIteratorBaseEENKUlvE_clEvENKUlvE1_clEvEUliE_St5arrayIPcLm2EEEEviT0_T1_:
        /* <DEDUP_REMOVED lines=33> */
.L_x_3933:
        /* <DEDUP_REMOVED lines=93> */
.L_x_3936:
[----:B------:R-:W-:-:S13]  /*07e0*/  ISETP.GE.AND P0, PT, R5, R6, PT ;  /* 0x000000060500720c */ /* 0x000fda0003f06270 */
[----:B------:R-:W-:Y:S05]  /*07f0*/  @P0 BRA `(.L_x_3938) ;  /* 0x000000c000000947 */ /* 0x000fea0003800000 */
[----:B0-----:R-:W-:Y:S01]  /*0800*/  IMAD.IADD R12, R0, 0x1, R5 ;  /* 0x00000001000c7824 */ /* 0x001fe200078e0205 */
[----:B------:R-:W-:-:S04]  /*0810*/  IADD3 R5, R5, 0x80, RZ ;  /* 0x0000008005057810 */ /* 0x000fc80007ffe0ff */
[----:B------:R-:W-:-:S05]  /*0820*/  IADD3 R12, P0, R12, c[0x0][0x168], RZ ;  /* 0x00005a000c0c7a10 */ /* 0x000fca0007f1e0ff */
[----:B------:R-:W-:-:S05]  /*0830*/  IMAD.X R13, RZ, RZ, c[0x0][0x16c], P0 ;  /* 0x00005b00ff0d7624 */ /* 0x000fca00000e06ff */
[----:B------:R0:W-:Y:S03]  /*0840*/  STG.E.U8 [R12.64], R7 ;  /* 0x000000070c007986 */ /* 0x0001e6000c101104 */
.L_x_3937:
[----:B------:R-:W-:-:S13]  /*0850*/  ISETP.GE.AND P0, PT, R5, R6, PT ;  /* 0x000000060500720c */ /* 0x000fda0003f06270 */
[----:B------:R-:W-:Y:S05]  /*0860*/  @P0 BRA `(.L_x_3939) ;  /* 0x000000d000000947 */ /* 0x000fea0003800000 */
[----:B0-----:R-:W-:Y:S01]  /*0870*/  IMAD.IADD R12, R0, 0x1, R5 ;  /* 0x00000001000c7824 */ /* 0x001fe200078e0205 */
[----:B------:R-:W-:-:S04]  /*0880*/  IADD3 R5, R5, 0x80, RZ ;  /* 0x0000008005057810 */ /* 0x000fc80007ffe0ff */
[----:B------:R-:W-:-:S05]  /*0890*/  IADD3 R12, P0, R12, c[0x0][0x168], RZ ;  /* 0x00005a000c0c7a10 */ /* 0x000fca0007f1e0ff */
[----:B------:R-:W-:-:S05]  /*08a0*/  IMAD.X R13, RZ, RZ, c[0x0][0x16c], P0 ;  /* 0x00005b00ff0d7624 */ /* 0x000fca00000e06ff */
[----:B------:R0:W-:Y:S03]  /*08b0*/  STG.E.U8 [R12.64], R11 ;  /* 0x0000000b0c007986 */ /* 0x0001e6000c101104 */
.L_x_3938:
        /* <DEDUP_REMOVED lines=8> */
.L_x_3939:
[----:B------:R-:W-:Y:S05]  /*0940*/  BSYNC B1 ;  /* 0x0000000000017941 */ /* 0x000fea0003800000 */
.L_x_3935:
[----:B------:R-:W-:-:S13]  /*0950*/  ISETP.GE.AND P0, PT, R5, R6, PT ;  /* 0x000000060500720c */ /* 0x000fda0003f06270 */
[----:B0-----:R-:W-:Y:S01]  /*0960*/  @!P0 IMAD.IADD R10, R0, 0x1, R5 ;  /* 0x00000001000a8824 */ /* 0x001fe200078e0205 */
[----:B------:R-:W-:-:S04]  /*0970*/  @!P0 IADD3 R5, R5, 0x80, RZ ;  /* 0x0000008005058810 */ /* 0x000fc80007ffe0ff */
[----:B------:R-:W-:-:S05]  /*0980*/  @!P0 IADD3 R10, P1, R10, c[0x0][0x168], RZ ;  /* 0x00005a000a0a8a10 */ /* 0x000fca0007f3e0ff */
[----:B------:R-:W-:-:S05]  /*0990*/  @!P0 IMAD.X R11, RZ, RZ, c[0x0][0x16c], P1 ;  /* 0x00005b00ff0b8624 */ /* 0x000fca00008e06ff */
[----:B------:R0:W-:Y:S03]  /*09a0*/  @!P0 STG.E.U8 [R10.64], R8 ;  /* 0x000000080a008986 */ /* 0x0001e6000c101104 */
.L_x_3940:
[----:B------:R-:W-:Y:S05]  /*09b0*/  BSYNC B0 ;  /* 0x0000000000007941 */ /* 0x000fea0003800000 */
.L_x_3934:
        /* <DEDUP_REMOVED lines=8> */
.L_x_3941:
        /* <DEDUP_REMOVED lines=12> */
.L_x_22349:


//--------------------- .text._ZN2at6native29vectorized_elementwise_kernelILi8EZZZNS0_19signbit_kernel_cudaERNS_18TensorIteratorBaseEENKUlvE_clEvENKUlvE1_clEvEUliE_St5arrayIPcLm2EEEEviT0_T1_ --------------------------
	.section	.text._ZN2at6native29vectorized_elementwise_kernelILi8EZZZNS0_19signbit_kernel_cudaERNS_18TensorIteratorBaseEENKUlvE_clEvENKUlvE1_clEvEUliE_St5arrayIPcLm2EEEEviT0_T1_,"ax",@progbits
	.sectioninfo	@"SHI_REGISTERS=4"
	.align	128
        .global         _ZN2at6native29vectorized_elementwise_kernelILi8EZZZNS0_19signbit_kernel_cudaERNS_18TensorIteratorBaseEENKUlvE_clEvENKUlvE1_clEvEUliE_St5arrayIPcLm2EEEEviT0_T1_
        .type           _ZN2at6native29vectorized_elementwise_kernelILi8EZZZNS0_19signbit_kernel_cudaERNS_18TensorIteratorBaseEENKUlvE_clEvENKUlvE1_clEvEUliE_St5arrayIPcLm2EEEEviT0_T1_,@function
        .size           _ZN2at6native29vectorized_elementwise_kernelILi8EZZZNS0_19signbit_kernel_cudaERNS_18TensorIteratorBaseEENKUlvE_clEvENKUlvE1_clEvEUliE_St5arrayIPcLm2EEEEviT0_T1_,(.L_x_22350 - _ZN2at6native29vectorized_elementwise_kernelILi8EZZZNS0_19signbit_kernel_cudaERNS_18TensorIteratorBaseEENKUlvE_clEvENKUlvE1_clEvEUliE_St5arrayIPcLm2EEEEviT0_T1_)
        .other          _ZN2at6native29vectorized_elementwise_kernelILi8EZZZNS0_19signbit_kernel_cudaERNS_18TensorIteratorBaseEENKUlvE_clEvENKUlvE1_clEvEUliE_St5arrayIPcLm2EEEEviT0_T1_,@"STO_CUDA_ENTRY STV_DEFAULT"
_ZN2at6native29vectorized_elementwise_kernelILi8EZZZNS0_19signbit_kernel_cudaERNS_18TensorIteratorBaseEENKUlvE_clEvENKUlvE1_clEvEUliE_St5arrayIPcLm2EEEEviT0_T1_:
.text._ZN2at6native29vectorized_elementwise_kernelILi8EZZZNS0_19signbit_kernel_cudaERNS_18TensorIteratorBaseEENKUlvE_clEvENKUlvE1_clEvEUliE_St5arrayIPcLm2EEEEviT0_T1_:
[----:B------:R-:W-:Y:S02]  /*0000*/  MOV R1, c[0x0][0x28] ;  /* 0x00000a0000017a02 */ /* 0x000fe40000000f00 */
[----:B------:R-:W-:Y:S05]  /*0010*/  EXIT ;  /* 0x000000000000794d */ /* 0x000fea0003800000 */
.L_x_3942:
        /* <DEDUP_REMOVED lines=14> */
.L_x_22350:


//--------------------- .text._ZN2at6native18elementwise_kernelILi128ELi4EZNS0_15gpu_kernel_implIZZZNS0_19signbit_kernel_cudaERNS_18TensorIteratorBaseEENKUlvE_clEvENKUlvE0_clEvEUlaE_EEvS4_RKT_EUliE_EEviT1_ --------------------------
	.section	.text._ZN2at6native18elementwise_kernelILi128ELi4EZNS0_15gpu_kernel_implIZZZNS0_19signbit_kernel_cudaERNS_18TensorIteratorBaseEENKUlvE_clEvENKUlvE0_clEvEUlaE_EEvS4_RKT_EUliE_EEviT1_,"ax",@progbits
	.sectioninfo	@"SHI_REGISTERS=26"
	.align	128
        .global         _ZN2at6native18elementwise_kernelILi128ELi4EZNS0_15gpu_kernel_implIZZZNS0_19signbit_kernel_cudaERNS_18TensorIteratorBaseEENKUlvE_clEvENKUlvE0_clEvEUlaE_EEvS4_RKT_EUliE_EEviT1_
        .type           _ZN2at6native18elementwise_kernelILi128ELi4EZNS0_15gpu_kernel_implIZZZNS0_19signbit_kernel_cudaERNS_18TensorIteratorBaseEENKUlvE_clEvENKUlvE0_clEvEUlaE_EEvS4_RKT_EUliE_EEviT1_,@function
        .size           _ZN2at6native18elementwise_kernelILi128ELi4EZNS0_15gpu_kernel_implIZZZNS0_19signbit_kernel_cudaERNS_18TensorIteratorBaseEENKUlvE_clEvENKUlvE0_clEvEUlaE_EEvS4_RKT_EUliE_EEviT1_,(.L_x_22351 - _ZN2at6native18elementwise_kernelILi128ELi4EZNS0_15gpu_kernel_implIZZZNS0_19signbit_kernel_cudaERNS_18TensorIteratorBaseEENKUlvE_clEvENKUlvE0_clEvEUlaE_EEvS4_RKT_EUliE_EEviT1_)
        .other          _ZN2at6native18elementwise_kernelILi128ELi4EZNS0_15gpu_kernel_implIZZZNS0_19signbit_kernel_cudaERNS_18TensorIteratorBaseEENKUlvE_clEvENKUlvE0_clEvEUlaE_EEvS4_RKT_EUliE_EEviT1_,@"STO_CUDA_ENTRY STV_DEFAULT"
_ZN2at6native18elementwise_kernelILi128ELi4EZNS0_15gpu_kernel_implIZZZNS0_19signbit_kernel_cudaERNS_18TensorIteratorBaseEENKUlvE_clEvENKUlvE0_clEvEUlaE_EEvS4_RKT_EUliE_EEviT1_:
.text._ZN2at6native18elementwise_kernelILi128ELi4EZNS0_15gpu_kernel_implIZZZNS0_19signbit_kernel_cudaERNS_18TensorIteratorBaseEENKUlvE_clEvENKUlvE0_clEvEUlaE_EEvS4_RKT_EUliE_EEviT1_:
        /* <DEDUP_REMOVED lines=236> */
.L_x_3945:
        /* <DEDUP_REMOVED lines=16> */
[----:B------:R0:W5:Y:S01]  /*0fc0*/  LDG.E.U8 R0, [R2.64] ;  /* 0x0000002402007981 */ /* 0x000162000c1e1100 */
[----:B------:R-:W-:Y:S05]  /*0fd0*/  BRA `(.L_x_3951) ;  /* 0x00000d9000007947 */ /* 0x000fea0003800000 */
.L_x_3949:
[----:B------:R0:W5:Y:S01]  /*0fe0*/  LDG.E.U8 R0, [R2.64] ;  /* 0x0000002402007981 */ /* 0x000162000c1e1100 */
[----:B------:R-:W-:Y:S05]  /*0ff0*/  BRA `(.L_x_3951) ;  /* 0x00000d7000007947 */ /* 0x000fea0003800000 */
.L_x_3948:
[----:B------:R-:W-:-:S13]  /*1000*/  ISETP.NE.AND P0, PT, R4, 0x2, PT ;  /* 0x000000020400780c */ /* 0x000fda0003f05270 */
[----:B------:R-:W-:Y:S05]  /*1010*/  @!P0 BRA `(.L_x_3952) ;  /* 0x0000008000008947 */ /* 0x000fea0003800000 */
[----:B------:R-:W-:-:S13]  /*1020*/  ISETP.NE.AND P0, PT, R4, 0x3, PT ;  /* 0x000000030400780c */ /* 0x000fda0003f05270 */
[----:B------:R-:W-:Y:S05]  /*1030*/  @!P0 BRA `(.L_x_3953) ;  /* 0x0000004000008947 */ /* 0x000fea0003800000 */
[----:B------:R-:W-:-:S13]  /*1040*/  ISETP.NE.AND P0, PT, R4, 0x4, PT ;  /* 0x000000040400780c */ /* 0x000fda0003f05270 */
[----:B------:R-:W-:Y:S05]  /*1050*/  @P0 BRA `(.L_x_3950) ;  /* 0x00000b9000000947 */ /* 0x000fea0003800000 */
[----:B------:R0:W5:Y:S01]  /*1060*/  LDG.E.U8 R0, [R2.64] ;  /* 0x0000002402007981 */ /* 0x000162000c1e1100 */
[----:B------:R-:W-:Y:S05]  /*1070*/  BRA `(.L_x_3951) ;  /* 0x00000cf000007947 */ /* 0x000fea0003800000 */
.L_x_3953:
[----:B------:R0:W5:Y:S01]  /*1080*/  LDG.E.U8 R0, [R2.64] ;  /* 0x0000002402007981 */ /* 0x000162000c1e1100 */
[----:B------:R-:W-:Y:S05]  /*1090*/  BRA `(.L_x_3951) ;  /* 0x00000cd000007947 */ /* 0x000fea0003800000 */
.L_x_3952:
[----:B------:R0:W5:Y:S01]  /*10a0*/  LDG.E.U16 R0, [R2.64] ;  /* 0x0000002402007981 */ /* 0x000162000c1e1500 */
[----:B------:R-:W-:Y:S05]  /*10b0*/  BRA `(.L_x_3951) ;  /* 0x00000cb000007947 */ /* 0x000fea0003800000 */
.L_x_3947:
        /* <DEDUP_REMOVED lines=9> */
.L_x_3955:
[----:B------:R-:W2:Y:S02]  /*1150*/  LDG.E.U16 R4, [R2.64] ;  /* 0x0000002402047981 */ /* 0x000ea4000c1e1500 */
[----:B--2---:R-:W-:-:S06]  /*1160*/  HADD2.F32 R4, -RZ, R4.H0_H0 ;  /* 0x20000004ff047230 */ /* 0x004fcc0000004100 */
[----:B------:R-:W0:Y:S02]  /*1170*/  F2I.FTZ.TRUNC.NTZ R4, R4 ;  /* 0x0000000400047305 */ /* 0x000e24000021f100 */
[----:B0-----:R-:W-:Y:S01]  /*1180*/  PRMT R0, R4, 0x7610, R0 ;  /* 0x0000761004007816 */ /* 0x001fe20000000000 */
[----:B------:R-:W-:Y:S05]  /*1190*/  BRA `(.L_x_3951) ;  /* 0x00000bd000007947 */ /* 0x000fea0003800000 */
.L_x_3954:
        /* <DEDUP_REMOVED lines=9> */
.L_x_3957:
[----:B------:R-:W2:Y:S02]  /*1230*/  LDG.E.U16 R2, [R2.64] ;  /* 0x0000002402027981 */ /* 0x000ea4000c1e1500 */
[----:B--2---:R-:W-:-:S06]  /*1240*/  HADD2.F32 R4, -RZ, R2.H0_H0 ;  /* 0x20000002ff047230 */ /* 0x004fcc0000004100 */
[----:B------:R-:W0:Y:S02]  /*1250*/  F2I.FTZ.TRUNC.NTZ R4, R4 ;  /* 0x0000000400047305 */ /* 0x000e24000021f100 */
[----:B0-----:R-:W-:Y:S01]  /*1260*/  PRMT R0, R4, 0x7610, R0 ;  /* 0x0000761004007816 */ /* 0x001fe20000000000 */
[----:B------:R-:W-:Y:S05]  /*1270*/  BRA `(.L_x_3951) ;  /* 0x00000af000007947 */ /* 0x000fea0003800000 */
.L_x_3956:
[----:B------:R-:W2:Y:S02]  /*1280*/  LDG.E.64 R2, [R2.64] ;  /* 0x0000002402027981 */ /* 0x000ea4000c1e1b00 */
[----:B--2---:R0:W1:Y:S01]  /*1290*/  F2I.F64.TRUNC R0, R2 ;  /* 0x0000000200007311 */ /* 0x004062000030d100 */
[----:B------:R-:W-:Y:S05]  /*12a0*/  BRA `(.L_x_3951) ;  /* 0x00000ac000007947 */ /* 0x000fea0003800000 */
.L_x_3946:
        /* <DEDUP_REMOVED lines=12> */
.L_x_3960:
[----:B------:R-:W2:Y:S02]  /*1370*/  LDG.E.64 R2, [R2.64] ;  /* 0x0000002402027981 */ /* 0x000ea4000c1e1b00 */
[----:B--2---:R0:W1:Y:S01]  /*1380*/  F2I.F64.TRUNC R0, R2 ;  /* 0x0000000200007311 */ /* 0x004062000030d100 */
[----:B------:R-:W-:Y:S05]  /*1390*/  BRA `(.L_x_3951) ;  /* 0x000009d000007947 */ /* 0x000fea0003800000 */
.L_x_3959:
        /* <DEDUP_REMOVED lines=28> */
.L_x_3962:
        /* <DEDUP_REMOVED lines=15> */
.L_x_3961:
[----:B------:R-:W2:Y:S02]  /*1650*/  LDG.E.U16 R2, [R2.64] ;  /* 0x0000002402027981 */ /* 0x000ea4000c1e1500 */
[----:B--2---:R-:W-:-:S04]  /*1660*/  PRMT R2, RZ, 0x5410, R2 ;  /* 0x00005410ff027816 */ /* 0x004fc80000000002 */
[----:B------:R0:W1:Y:S01]  /*1670*/  F2I.FTZ.TRUNC.NTZ R0, R2 ;  /* 0x0000000200007305 */ /* 0x000062000021f100 */
[----:B------:R-:W-:Y:S05]  /*1680*/  BRA `(.L_x_3951) ;  /* 0x000006e000007947 */ /* 0x000fea0003800000 */
.L_x_3958:
        /* <DEDUP_REMOVED lines=10> */
.L_x_3965:
        /* <DEDUP_REMOVED lines=21> */
.L_x_3969:
[----:B------:R-:W-:Y:S05]  /*1880*/  BSYNC B1 ;  /* 0x0000000000017941 */ /* 0x000fea0003800000 */
.L_x_3968:
[----:B------:R-:W-:Y:S01]  /*1890*/  IMAD.SHL.U32 R2, R2, 0x100000, RZ ;  /* 0x0010000002027824 */ /* 0x000fe200078e00ff */
[----:B------:R-:W-:-:S04]  /*18a0*/  LEA R3, R0, 0x3b800000, 0x17 ;  /* 0x3b80000000037811 */ /* 0x000fc800078eb8ff */
[----:B------:R-:W-:Y:S02]  /*18b0*/  LOP3.LUT R4, R3, R2, R4, 0xfe, !PT ;  /* 0x0000000203047212 */ /* 0x000fe400078efe04 */
.L_x_3967:
[----:B------:R-:W-:Y:S05]  /*18c0*/  BSYNC B0 ;  /* 0x0000000000007941 */ /* 0x000fea0003800000 */
.L_x_3966:
[----:B------:R-:W0:Y:S02]  /*18d0*/  F2I.FTZ.TRUNC.NTZ R4, R4 ;  /* 0x0000000400047305 */ /* 0x000e24000021f100 */
[----:B0-----:R-:W-:Y:S01]  /*18e0*/  PRMT R0, R4, 0x7610, R0 ;  /* 0x0000761004007816 */ /* 0x001fe20000000000 */
[----:B------:R-:W-:Y:S05]  /*18f0*/  BRA `(.L_x_3951) ;  /* 0x0000047000007947 */ /* 0x000fea0003800000 */
.L_x_3964:
        /* <DEDUP_REMOVED lines=21> */
.L_x_3973:
[----:B------:R-:W-:Y:S05]  /*1a50*/  BSYNC B1 ;  /* 0x0000000000017941 */ /* 0x000fea0003800000 */
.L_x_3972:
[----:B------:R-:W-:Y:S01]  /*1a60*/  IMAD.SHL.U32 R2, R2, 0x200000, RZ ;  /* 0x0020000002027824 */ /* 0x000fe200078e00ff */
[----:B------:R-:W-:-:S04]  /*1a70*/  LEA R3, R0, 0x37800000, 0x17 ;  /* 0x3780000000037811 */ /* 0x000fc800078eb8ff */
[----:B------:R-:W-:Y:S02]  /*1a80*/  LOP3.LUT R4, R3, R2, R4, 0xfe, !PT ;  /* 0x0000000203047212 */ /* 0x000fe400078efe04 */
.L_x_3971:
[----:B------:R-:W-:Y:S05]  /*1a90*/  BSYNC B0 ;  /* 0x0000000000007941 */ /* 0x000fea0003800000 */
.L_x_3970:
[----:B------:R-:W0:Y:S02]  /*1aa0*/  F2I.FTZ.TRUNC.NTZ R4, R4 ;  /* 0x0000000400047305 */ /* 0x000e24000021f100 */
[----:B0-----:R-:W-:Y:S01]  /*1ab0*/  PRMT R0, R4, 0x7610, R0 ;  /* 0x0000761004007816 */ /* 0x001fe20000000000 */
[----:B------:R-:W-:Y:S05]  /*1ac0*/  BRA `(.L_x_3951) ;  /* 0x000002a000007947 */ /* 0x000fea0003800000 */
.L_x_3963:
        /* <DEDUP_REMOVED lines=14> */
.L_x_3977:
[----:B------:R-:W-:Y:S05]  /*1bb0*/  BSYNC B0 ;  /* 0x0000000000007941 */ /* 0x000fea0003800000 */
.L_x_3976:
[----:B------:R-:W0:Y:S02]  /*1bc0*/  F2I.FTZ.TRUNC.NTZ R4, R4 ;  /* 0x0000000400047305 */ /* 0x000e24000021f100 */
[----:B0-----:R-:W-:Y:S01]  /*1bd0*/  PRMT R0, R4, 0x7610, R0 ;  /* 0x0000761004007816 */ /* 0x001fe20000000000 */
[----:B------:R-:W-:Y:S05]  /*1be0*/  BRA `(.L_x_3951) ;  /* 0x0000018000007947 */ /* 0x000fea0003800000 */
.L_x_3950:
        /* <DEDUP_REMOVED lines=21> */
.L_x_3975:
[----:B------:R0:W5:Y:S01]  /*1d40*/  LDG.E.U8 R0, [R2.64] ;  /* 0x0000002402007981 */ /* 0x000162000c1e1100 */
[----:B------:R-:W-:Y:S05]  /*1d50*/  BRA `(.L_x_3951) ;  /* 0x0000001000007947 */ /* 0x000fea0003800000 */
.L_x_3974:
[----:B------:R0:W5:Y:S02]  /*1d60*/  LDG.E.U8 R0, [R2.64] ;  /* 0x0000002402007981 */ /* 0x000164000c1e1100 */
.L_x_3951:
        /* <DEDUP_REMOVED lines=16> */
.L_x_3981:
[----:B------:R0:W-:Y:S01]  /*1e70*/  STG.E.U8 [R16.64], R5 ;  /* 0x0000000510007986 */ /* 0x0001e2000c101124 */
[----:B------:R-:W-:Y:S05]  /*1e80*/  BRA `(.L_x_3983) ;  /* 0x00000d7000007947 */ /* 0x000fea0003800000 */
.L_x_3980:
        /* <DEDUP_REMOVED lines=10> */
.L_x_3985:
[----:B------:R0:W-:Y:S01]  /*1f30*/  STG.E [R16.64], R5 ;  /* 0x0000000510007986 */ /* 0x0001e2000c101924 */
[----:B------:R-:W-:Y:S05]  /*1f40*/  BRA `(.L_x_3983) ;  /* 0x00000cb000007947 */ /* 0x000fea0003800000 */
.L_x_3984:
[----:B------:R0:W-:Y:S01]  /*1f50*/  STG.E.U16 [R16.64], R5 ;  /* 0x0000000510007986 */ /* 0x0001e2000c101524 */
[----:B------:R-:W-:Y:S05]  /*1f60*/  BRA `(.L_x_3983) ;  /* 0x00000c9000007947 */ /* 0x000fea0003800000 */
.L_x_3979:
        /* <DEDUP_REMOVED lines=9> */
.L_x_3987:
[----:B------:R-:W0:Y:S02]  /*2000*/  I2F.S16 R0, R5 ;  /* 0x0000000500007306 */ /* 0x000e240000101400 */
[----:B0-----:R-:W-:-:S05]  /*2010*/  F2FP.PACK_AB R0, RZ, R0 ;  /* 0x00000000ff00723e */ /* 0x001fca00000000ff */
[----:B------:R0:W-:Y:S01]  /*2020*/  STG.E.U16 [R16.64], R0 ;  /* 0x0000000010007986 */ /* 0x0001e2000c101524 */
[----:B------:R-:W-:Y:S05]  /*2030*/  BRA `(.L_x_3983) ;  /* 0x00000bc000007947 */ /* 0x000fea0003800000 */
.L_x_3986:
        /* <DEDUP_REMOVED lines=10> */
.L_x_3989:
[----:B------:R-:W0:Y:S02]  /*20e0*/  I2F.S16 R5, R5 ;  /* 0x0000000500057306 */ /* 0x000e240000101400 */
[----:B0-----:R-:W-:-:S04]  /*20f0*/  F2FP.PACK_AB R3, RZ, R5 ;  /* 0x00000005ff03723e */ /* 0x001fc800000000ff */
[----:B------:R-:W-:-:S05]  /*2100*/  PRMT R3, R3, 0x5410, RZ ;  /* 0x0000541003037816 */ /* 0x000fca00000000ff */
[----:B------:R0:W-:Y:S01]  /*2110*/  STG.E [R16.64], R3 ;  /* 0x0000000310007986 */ /* 0x0001e2000c101924 */
[----:B------:R-:W-:Y:S05]  /*2120*/  BRA `(.L_x_3983) ;  /* 0x00000ad000007947 */ /* 0x000fea0003800000 */
.L_x_3988:
[----:B------:R-:W0:Y:S02]  /*2130*/  I2F.F64.S16 R2, R5 ;  /* 0x0000000500027312 */ /* 0x000e240000101c00 */
[----:B0-----:R0:W-:Y:S01]  /*2140*/  STG.E.64 [R16.64], R2 ;  /* 0x0000000210007986 */ /* 0x0011e2000c101b24 */
[----:B------:R-:W-:Y:S05]  /*2150*/  BRA `(.L_x_3983) ;  /* 0x00000aa000007947 */ /* 0x000fea0003800000 */
.L_x_3978:
        /* <DEDUP_REMOVED lines=10> */
.L_x_3992:
[----:B------:R-:W0:Y:S01]  /*2200*/  I2F.F64.S16 R4, R5 ;  /* 0x0000000500047312 */ /* 0x000e220000101c00 */
[----:B------:R-:W-:-:S05]  /*2210*/  CS2R R6, SRZ ;  /* 0x0000000000067805 */ /* 0x000fca000001ff00 */
[----:B0-----:R0:W-:Y:S01]  /*2220*/  STG.E.128 [R16.64], R4 ;  /* 0x0000000410007986 */ /* 0x0011e2000c101d24 */
[----:B------:R-:W-:Y:S05]  /*2230*/  BRA `(.L_x_3983) ;  /* 0x000009c000007947 */ /* 0x000fea0003800000 */
.L_x_3991:
        /* <DEDUP_REMOVED lines=21> */
.L_x_3996:
[----:B------:R-:W-:Y:S05]  /*2390*/  BSYNC B0 ;  /* 0x0000000000007941 */ /* 0x000fea0003800000 */
.L_x_3995:
[----:B------:R-:W-:-:S05]  /*23a0*/  LOP3.LUT R3, R0, R3, RZ, 0xfc, !PT ;  /* 0x0000000300037212 */ /* 0x000fca00078efcff */
[----:B------:R0:W-:Y:S01]  /*23b0*/  STG.E.U8 [R16.64], R3 ;  /* 0x0000000310007986 */ /* 0x0001e2000c101124 */
[----:B------:R-:W-:Y:S05]  /*23c0*/  BRA `(.L_x_3983) ;  /* 0x0000083000007947 */ /* 0x000fea0003800000 */
.L_x_3994:
        /* <DEDUP_REMOVED lines=13> */
.L_x_3998:
[----:B------:R-:W-:Y:S01]  /*24a0*/  IMAD.MOV.U32 R0, RZ, RZ, 0x7f ;  /* 0x0000007fff007424 */ /* 0x000fe200078e00ff */
[----:B------:R-:W-:-:S04]  /*24b0*/  ISETP.GT.U32.AND P0, PT, R2, 0x7f800000, PT ;  /* 0x7f8000000200780c */ /* 0x000fc80003f04070 */
[----:B------:R-:W-:-:S04]  /*24c0*/  SEL R0, R0, 0x7c, P0 ;  /* 0x0000007c00007807 */ /* 0x000fc80000000000 */
.L_x_3999:
[----:B------:R-:W-:Y:S05]  /*24d0*/  BSYNC B0 ;  /* 0x0000000000007941 */ /* 0x000fea0003800000 */
.L_x_3997:
[----:B------:R-:W-:-:S04]  /*24e0*/  LOP3.LUT R2, R5, 0x80000000, RZ, 0xc0, !PT ;  /* 0x8000000005027812 */ /* 0x000fc800078ec0ff */
[----:B------:R-:W-:-:S04]  /*24f0*/  SHF.R.U32.HI R3, RZ, 0x18, R2 ;  /* 0x00000018ff037819 */ /* 0x000fc80000011602 */
[----:B------:R-:W-:-:S05]  /*2500*/  LOP3.LUT R3, R0, R3, RZ, 0xfc, !PT ;  /* 0x0000000300037212 */ /* 0x000fca00078efcff */
[----:B------:R0:W-:Y:S01]  /*2510*/  STG.E.U8 [R16.64], R3 ;  /* 0x0000000310007986 */ /* 0x0001e2000c101124 */
[----:B------:R-:W-:Y:S05]  /*2520*/  BRA `(.L_x_3983) ;  /* 0x000006d000007947 */ /* 0x000fea0003800000 */
.L_x_3993:
[----:B------:R-:W0:Y:S02]  /*2530*/  I2F.S16 R0, R5 ;  /* 0x0000000500007306 */ /* 0x000e240000101400 */
[----:B0-----:R-:W-:-:S05]  /*2540*/  F2FP.BF16.PACK_AB R0, RZ, R0 ;  /* 0x00000000ff00723e */ /* 0x001fca00000010ff */
[----:B------:R0:W-:Y:S01]  /*2550*/  STG.E.U16 [R16.64], R0 ;  /* 0x0000000010007986 */ /* 0x0001e2000c101524 */
[----:B------:R-:W-:Y:S05]  /*2560*/  BRA `(.L_x_3983) ;  /* 0x0000069000007947 */ /* 0x000fea0003800000 */
.L_x_3990:
        /* <DEDUP_REMOVED lines=10> */
.L_x_4002:
        /* <DEDUP_REMOVED lines=17> */
.L_x_4005:
[----:B------:R-:W-:-:S04]  /*2720*/  LOP3.LUT R2, R5, 0x80000000, RZ, 0xc0, !PT ;  /* 0x8000000005027812 */ /* 0x000fc800078ec0ff */
[----:B------:R-:W-:-:S04]  /*2730*/  SHF.R.U32.HI R3, RZ, 0x18, R2 ;  /* 0x00000018ff037819 */ /* 0x000fc80000011602 */
[----:B------:R-:W-:-:S04]  /*2740*/  LOP3.LUT R0, R0, R3, RZ, 0xfc, !PT ;  /* 0x0000000300007212 */ /* 0x000fc800078efcff */
[----:B------:R-:W-:Y:S02]  /*2750*/  PRMT R8, R0, 0x7610, R8 ;  /* 0x0000761000087816 */ /* 0x000fe40000000008 */
.L_x_4004:
[----:B------:R-:W-:Y:S05]  /*2760*/  BSYNC B0 ;  /* 0x0000000000007941 */ /* 0x000fea0003800000 */
.L_x_4003:
[----:B------:R0:W-:Y:S01]  /*2770*/  STG.E.U8 [R16.64], R8 ;  /* 0x0000000810007986 */ /* 0x0001e2000c101124 */
[----:B------:R-:W-:Y:S05]  /*2780*/  BRA `(.L_x_3983) ;  /* 0x0000047000007947 */ /* 0x000fea0003800000 */
.L_x_4001:
        /* <DEDUP_REMOVED lines=17> */
.L_x_4008:
[----:B------:R-:W-:-:S04]  /*28a0*/  LOP3.LUT R2, R5, 0x80000000, RZ, 0xc0, !PT ;  /* 0x8000000005027812 */ /* 0x000fc800078ec0ff */
[----:B------:R-:W-:-:S04]  /*28b0*/  SHF.R.U32.HI R3, RZ, 0x18, R2 ;  /* 0x00000018ff037819 */ /* 0x000fc80000011602 */
[----:B------:R-:W-:-:S04]  /*28c0*/  LOP3.LUT R0, R0, R3, RZ, 0xfc, !PT ;  /* 0x0000000300007212 */ /* 0x000fc800078efcff */
[----:B------:R-:W-:Y:S02]  /*28d0*/  PRMT R8, R0, 0x7610, R8 ;  /* 0x0000761000087816 */ /* 0x000fe40000000008 */
.L_x_4007:
[----:B------:R-:W-:Y:S05]  /*28e0*/  BSYNC B0 ;  /* 0x0000000000007941 */ /* 0x000fea0003800000 */
.L_x_4006:
[----:B------:R0:W-:Y:S01]  /*28f0*/  STG.E.U8 [R16.64], R8 ;  /* 0x0000000810007986 */ /* 0x0001e2000c101124 */
[----:B------:R-:W-:Y:S05]  /*2900*/  BRA `(.L_x_3983) ;  /* 0x000002f000007947 */ /* 0x000fea0003800000 */
.L_x_4000:
        /* <DEDUP_REMOVED lines=22> */
.L_x_3982:
        /* <DEDUP_REMOVED lines=20> */
.L_x_4010:
[----:B------:R-:W-:Y:S01]  /*2bb0*/  LOP3.LUT R2, R5, 0xffff, RZ, 0xc0, !PT ;  /* 0x0000ffff05027812 */ /* 0x000fe200078ec0ff */
[----:B------:R-:W-:-:S05]  /*2bc0*/  IMAD.MOV.U32 R3, RZ, RZ, RZ ;  /* 0x000000ffff037224 */ /* 0x000fca00078e00ff */
[----:B------:R0:W-:Y:S01]  /*2bd0*/  STG.E.64 [R16.64], R2 ;  /* 0x0000000210007986 */ /* 0x0001e2000c101b24 */
[----:B------:R-:W-:Y:S05]  /*2be0*/  BRA `(.L_x_3983) ;  /* 0x0000001000007947 */ /* 0x000fea0003800000 */
.L_x_4009:
[----:B------:R0:W-:Y:S02]  /*2bf0*/  STG.E [R16.64], R5 ;  /* 0x0000000510007986 */ /* 0x0001e4000c101924 */
.L_x_3983:
[----:B------:R-:W-:-:S05]  /*2c00*/  IMAD R18, R18, 0x200, R23 ;  /* 0x0000020012127824 */ /* 0x000fca00078e0217 */
[----:B------:R-:W-:Y:S02]  /*2c10*/  IADD3 R19, R18, 0x80, RZ ;  /* 0x0000008012137810 */ /* 0x000fe40007ffe0ff */
.L_x_3944:
[----:B------:R-:W-:Y:S05]  /*2c20*/  BSYNC B6 ;  /* 0x0000000000067941 */ /* 0x000fea0003800000 */
.L_x_3943:
        /* <DEDUP_REMOVED lines=231> */
.L_x_4013:
        /* <DEDUP_REMOVED lines=18> */
.L_x_4017:
[----:B------:R0:W5:Y:S01]  /*3bc0*/  LDG.E.U8 R0, [R2.64] ;  /* 0x0000002402007981 */ /* 0x000162000c1e1100 */
[----:B------:R-:W-:Y:S05]  /*3bd0*/  BRA `(.L_x_4019) ;  /* 0x00000d7000007947 */ /* 0x000fea0003800000 */
.L_x_4016:
        /* <DEDUP_REMOVED lines=8> */
.L_x_4021:
[----:B------:R0:W5:Y:S01]  /*3c60*/  LDG.E.U8 R0, [R2.64] ;  /* 0x0000002402007981 */ /* 0x000162000c1e1100 */
[----:B------:R-:W-:Y:S05]  /*3c70*/  BRA `(.L_x_4019) ;  /* 0x00000cd000007947 */ /* 0x000fea0003800000 */
.L_x_4020:
[----:B------:R0:W5:Y:S01]  /*3c80*/  LDG.E.U16 R0, [R2.64] ;  /* 0x0000002402007981 */ /* 0x000162000c1e1500 */
[----:B------:R-:W-:Y:S05]  /*3c90*/  BRA `(.L_x_4019) ;  /* 0x00000cb000007947 */ /* 0x000fea0003800000 */
.L_x_4015:
        /* <DEDUP_REMOVED lines=9> */
.L_x_4023:
[----:B------:R-:W2:Y:S02]  /*3d30*/  LDG.E.U16 R4, [R2.64] ;  /* 0x0000002402047981 */ /* 0x000ea4000c1e1500 */
[----:B--2---:R-:W-:-:S06]  /*3d40*/  HADD2.F32 R4, -RZ, R4.H0_H0 ;  /* 0x20000004ff047230 */ /* 0x004fcc0000004100 */
[----:B------:R-:W0:Y:S02]  /*3d50*/  F2I.FTZ.TRUNC.NTZ R4, R4 ;  /* 0x0000000400047305 */ /* 0x000e24000021f100 */
[----:B0-----:R-:W-:Y:S01]  /*3d60*/  PRMT R0, R4, 0x7610, R0 ;  /* 0x0000761004007816 */ /* 0x001fe20000000000 */
[----:B------:R-:W-:Y:S05]  /*3d70*/  BRA `(.L_x_4019) ;  /* 0x00000bd000007947 */ /* 0x000fea0003800000 */
.L_x_4022:
        /* <DEDUP_REMOVED lines=9> */
.L_x_4025:
[----:B------:R-:W2:Y:S02]  /*3e10*/  LDG.E.U16 R2, [R2.64] ;  /* 0x0000002402027981 */ /* 0x000ea4000c1e1500 */
[----:B--2---:R-:W-:-:S06]  /*3e20*/  HADD2.F32 R4, -RZ, R2.H0_H0 ;  /* 0x20000002ff047230 */ /* 0x004fcc0000004100 */
[----:B------:R-:W0:Y:S02]  /*3e30*/  F2I.FTZ.TRUNC.NTZ R4, R4 ;  /* 0x0000000400047305 */ /* 0x000e24000021f100 */
[----:B0-----:R-:W-:Y:S01]  /*3e40*/  PRMT R0, R4, 0x7610, R0 ;  /* 0x0000761004007816 */ /* 0x001fe20000000000 */
[----:B------:R-:W-:Y:S05]  /*3e50*/  BRA `(.L_x_4019) ;  /* 0x00000af000007947 */ /* 0x000fea0003800000 */
.L_x_4024:
[----:B------:R-:W2:Y:S02]  /*3e60*/  LDG.E.64 R2, [R2.64] ;  /* 0x0000002402027981 */ /* 0x000ea4000c1e1b00 */
[----:B--2---:R0:W1:Y:S01]  /*3e70*/  F2I.F64.TRUNC R0, R2 ;  /* 0x0000000200007311 */ /* 0x004062000030d100 */
[----:B------:R-:W-:Y:S05]  /*3e80*/  BRA `(.L_x_4019) ;  /* 0x00000ac000007947 */ /* 0x000fea0003800000 */
.L_x_4014:
        /* <DEDUP_REMOVED lines=12> */
.L_x_4028:
[----:B------:R-:W2:Y:S02]  /*3f50*/  LDG.E.64 R2, [R2.64] ;  /* 0x0000002402027981 */ /* 0x000ea4000c1e1b00 */
[----:B--2---:R0:W1:Y:S01]  /*3f60*/  F2I.F64.TRUNC R0, R2 ;  /* 0x0000000200007311 */ /* 0x004062000030d100 */
[----:B------:R-:W-:Y:S05]  /*3f70*/  BRA `(.L_x_4019) ;  /* 0x000009d000007947 */ /* 0x000fea0003800000 */
.L_x_4027:
        /* <DEDUP_REMOVED lines=28> */
.L_x_4030:
        /* <DEDUP_REMOVED lines=15> */
.L_x_4029:
[----:B------:R-:W2:Y:S02]  /*4230*/  LDG.E.U16 R2, [R2.64] ;  /* 0x0000002402027981 */ /* 0x000ea4000c1e1500 */
[----:B--2---:R-:W-:-:S04]  /*4240*/  PRMT R2, RZ, 0x5410, R2 ;  /* 0x00005410ff027816 */ /* 0x004fc80000000002 */
[----:B------:R0:W1:Y:S01]  /*4250*/  F2I.FTZ.TRUNC.NTZ R0, R2 ;  /* 0x0000000200007305 */ /* 0x000062000021f100 */
[----:B------:R-:W-:Y:S05]  /*4260*/  BRA `(.L_x_4019) ;  /* 0x000006e000007947 */ /* 0x000fea0003800000 */
.L_x_4026:
        /* <DEDUP_REMOVED lines=10> */
.L_x_4033:
        /* <DEDUP_REMOVED lines=21> */
.L_x_4037:
[----:B------:R-:W-:Y:S05]  /*4460*/  BSYNC B1 ;  /* 0x0000000000017941 */ /* 0x000fea0003800000 */
.L_x_4036:
[----:B------:R-:W-:Y:S01]  /*4470*/  IMAD.SHL.U32 R2, R2, 0x100000, RZ ;  /* 0x0010000002027824 */ /* 0x000fe200078e00ff */
[----:B------:R-:W-:-:S04]  /*4480*/  LEA R3, R0, 0x3b800000, 0x17 ;  /* 0x3b80000000037811 */ /* 0x000fc800078eb8ff */
[----:B------:R-:W-:Y:S02]  /*4490*/  LOP3.LUT R4, R3, R2, R4, 0xfe, !PT ;  /* 0x0000000203047212 */ /* 0x000fe400078efe04 */
.L_x_4035:
[----:B------:R-:W-:Y:S05]  /*44a0*/  BSYNC B0 ;  /* 0x0000000000007941 */ /* 0x000fea0003800000 */
.L_x_4034:
[----:B------:R-:W0:Y:S02]  /*44b0*/  F2I.FTZ.TRUNC.NTZ R4, R4 ;  /* 0x0000000400047305 */ /* 0x000e24000021f100 */
[----:B0-----:R-:W-:Y:S01]  /*44c0*/  PRMT R0, R4, 0x7610, R0 ;  /* 0x0000761004007816 */ /* 0x001fe20000000000 */
[----:B------:R-:W-:Y:S05]  /*44d0*/  BRA `(.L_x_4019) ;  /* 0x0000047000007947 */ /* 0x000fea0003800000 */
.L_x_4032:
        /* <DEDUP_REMOVED lines=21> */
.L_x_4041:
[----:B------:R-:W-:Y:S05]  /*4630*/  BSYNC B1 ;  /* 0x0000000000017941 */ /* 0x000fea0003800000 */
.L_x_4040:
[----:B------:R-:W-:Y:S01]  /*4640*/  IMAD.SHL.U32 R2, R2, 0x200000, RZ ;  /* 0x0020000002027824 */ /* 0x000fe200078e00ff */
[----:B------:R-:W-:-:S04]  /*4650*/  LEA R3, R0, 0x37800000, 0x17 ;  /* 0x3780000000037811 */ /* 0x000fc800078eb8ff */
[----:B------:R-:W-:Y:S02]  /*4660*/  LOP3.LUT R4, R3, R2, R4, 0xfe, !PT ;  /* 0x0000000203047212 */ /* 0x000fe400078efe04 */
.L_x_4039:
[----:B------:R-:W-:Y:S05]  /*4670*/  BSYNC B0 ;  /* 0x0000000000007941 */ /* 0x000fea0003800000 */
.L_x_4038:
[----:B------:R-:W0:Y:S02]  /*4680*/  F2I.FTZ.TRUNC.NTZ R4, R4 ;  /* 0x0000000400047305 */ /* 0x000e24000021f100 */
[----:B0-----:R-:W-:Y:S01]  /*4690*/  PRMT R0, R4, 0x7610, R0 ;  /* 0x0000761004007816 */ /* 0x001fe20000000000 */
[----:B------:R-:W-:Y:S05]  /*46a0*/  BRA `(.L_x_4019) ;  /* 0x000002a000007947 */ /* 0x000fea0003800000 */
.L_x_4031:
        /* <DEDUP_REMOVED lines=14> */
.L_x_4045:
[----:B------:R-:W-:Y:S05]  /*4790*/  BSYNC B0 ;  /* 0x0000000000007941 */ /* 0x000fea0003800000 */
.L_x_4044:
[----:B------:R-:W0:Y:S02]  /*47a0*/  F2I.FTZ.TRUNC.NTZ R4, R4 ;  /* 0x0000000400047305 */ /* 0x000e24000021f100 */
[----:B0-----:R-:W-:Y:S01]  /*47b0*/  PRMT R0, R4, 0x7610, R0 ;  /* 0x0000761004007816 */ /* 0x001fe20000000000 */
[----:B------:R-:W-:Y:S05]  /*47c0*/  BRA `(.L_x_4019) ;  /* 0x0000018000007947 */ /* 0x000fea0003800000 */
.L_x_4018:
        /* <DEDUP_REMOVED lines=21> */
.L_x_4043:
[----:B------:R0:W5:Y:S01]  /*4920*/  LDG.E.U8 R0, [R2.64] ;  /* 0x0000002402007981 */ /* 0x000162000c1e1100 */
[----:B------:R-:W-:Y:S05]  /*4930*/  BRA `(.L_x_4019) ;  /* 0x0000001000007947 */ /* 0x000fea0003800000 */
.L_x_4042:
[----:B------:R0:W5:Y:S02]  /*4940*/  LDG.E.U8 R0, [R2.64] ;  /* 0x0000002402007981 */ /* 0x000164000c1e1100 */
.L_x_4019:
        /* <DEDUP_REMOVED lines=16> */
.L_x_4049:
[----:B------:R0:W-:Y:S01]  /*4a50*/  STG.E.U8 [R16.64], R5 ;  /* 0x0000000510007986 */ /* 0x0001e2000c101124 */
[----:B------:R-:W-:Y:S05]  /*4a60*/  BRA `(.L_x_4051) ;  /* 0x00000d7000007947 */ /* 0x000fea0003800000 */
.L_x_4048:
        /* <DEDUP_REMOVED lines=10> */
.L_x_4053:
[----:B------:R0:W-:Y:S01]  /*4b10*/  STG.E [R16.64], R5 ;  /* 0x0000000510007986 */ /* 0x0001e2000c101924 */
[----:B------:R-:W-:Y:S05]  /*4b20*/  BRA `(.L_x_4051) ;  /* 0x00000cb000007947 */ /* 0x000fea0003800000 */
.L_x_4052:
[----:B------:R0:W-:Y:S01]  /*4b30*/  STG.E.U16 [R16.64], R5 ;  /* 0x0000000510007986 */ /* 0x0001e2000c101524 */
[----:B------:R-:W-:Y:S05]  /*4b40*/  BRA `(.L_x_4051) ;  /* 0x00000c9000007947 */ /* 0x000fea0003800000 */
.L_x_4047:
        /* <DEDUP_REMOVED lines=9> */
.L_x_4055:
[----:B------:R-:W0:Y:S02]  /*4be0*/  I2F.S16 R0, R5 ;  /* 0x0000000500007306 */ /* 0x000e240000101400 */
[----:B0-----:R-:W-:-:S05]  /*4bf0*/  F2FP.PACK_AB R0, RZ, R0 ;  /* 0x00000000ff00723e */ /* 0x001fca00000000ff */
[----:B------:R0:W-:Y:S01]  /*4c00*/  STG.E.U16 [R16.64], R0 ;  /* 0x0000000010007986 */ /* 0x0001e2000c101524 */
[----:B------:R-:W-:Y:S05]  /*4c10*/  BRA `(.L_x_4051) ;  /* 0x00000bc000007947 */ /* 0x000fea0003800000 */
.L_x_4054:
        /* <DEDUP_REMOVED lines=10> */
.L_x_4057:
[----:B------:R-:W0:Y:S02]  /*4cc0*/  I2F.S16 R5, R5 ;  /* 0x0000000500057306 */ /* 0x000e240000101400 */
[----:B0-----:R-:W-:-:S04]  /*4cd0*/  F2FP.PACK_AB R3, RZ, R5 ;  /* 0x00000005ff03723e */ /* 0x001fc800000000ff */
[----:B------:R-:W-:-:S05]  /*4ce0*/  PRMT R3, R3, 0x5410, RZ ;  /* 0x0000541003037816 */ /* 0x000fca00000000ff */
[----:B------:R0:W-:Y:S01]  /*4cf0*/  STG.E [R16.64], R3 ;  /* 0x0000000310007986 */ /* 0x0001e2000c101924 */
[----:B------:R-:W-:Y:S05]  /*4d00*/  BRA `(.L_x_4051) ;  /* 0x00000ad000007947 */ /* 0x000fea0003800000 */
.L_x_4056:
[----:B------:R-:W0:Y:S02]  /*4d10*/  I2F.F64.S16 R2, R5 ;  /* 0x0000000500027312 */ /* 0x000e240000101c00 */
[----:B0-----:R0:W-:Y:S01]  /*4d20*/  STG.E.64 [R16.64], R2 ;  /* 0x0000000210007986 */ /* 0x0011e2000c101b24 */
[----:B------:R-:W-:Y:S05]  /*4d30*/  BRA `(.L_x_4051) ;  /* 0x00000aa000007947 */ /* 0x000fea0003800000 */
.L_x_4046:
        /* <DEDUP_REMOVED lines=10> */
.L_x_4060:
[----:B------:R-:W0:Y:S01]  /*4de0*/  I2F.F64.S16 R4, R5 ;  /* 0x0000000500047312 */ /* 0x000e220000101c00 */
[----:B------:R-:W-:-:S05]  /*4df0*/  CS2R R6, SRZ ;  /* 0x0000000000067805 */ /* 0x000fca000001ff00 */
[----:B0-----:R0:W-:Y:S01]  /*4e00*/  STG.E.128 [R16.64], R4 ;  /* 0x0000000410007986 */ /* 0x0011e2000c101d24 */
[----:B------:R-:W-:Y:S05]  /*4e10*/  BRA `(.L_x_4051) ;  /* 0x000009c000007947 */ /* 0x000fea0003800000 */
.L_x_4059:
        /* <DEDUP_REMOVED lines=21> */
.L_x_4064:
[----:B------:R-:W-:Y:S05]  /*4f70*/  BSYNC B0 ;  /* 0x0000000000007941 */ /* 0x000fea0003800000 */
.L_x_4063:
[----:B------:R-:W-:-:S05]  /*4f80*/  LOP3.LUT R3, R0, R3, RZ, 0xfc, !PT ;  /* 0x0000000300037212 */ /* 0x000fca00078efcff */
[----:B------:R0:W-:Y:S01]  /*4f90*/  STG.E.U8 [R16.64], R3 ;  /* 0x0000000310007986 */ /* 0x0001e2000c101124 */
[----:B------:R-:W-:Y:S05]  /*4fa0*/  BRA `(.L_x_4051) ;  /* 0x0000083000007947 */ /* 0x000fea0003800000 */
.L_x_4062:
        /* <DEDUP_REMOVED lines=13> */
.L_x_4066:
[----:B------:R-:W-:Y:S01]  /*5080*/  IMAD.MOV.U32 R0, RZ, RZ, 0x7f ;  /* 0x0000007fff007424 */ /* 0x000fe200078e00ff */
[----:B------:R-:W-:-:S04]  /*5090*/  ISETP.GT.U32.AND P0, PT, R2, 0x7f800000, PT ;  /* 0x7f8000000200780c */ /* 0x000fc80003f04070 */
[----:B------:R-:W-:-:S04]  /*50a0*/  SEL R0, R0, 0x7c, P0 ;  /* 0x0000007c00007807 */ /* 0x000fc80000000000 */
.L_x_4067:
[----:B------:R-:W-:Y:S05]  /*50b0*/  BSYNC B0 ;  /* 0x0000000000007941 */ /* 0x000fea0003800000 */
.L_x_4065:
[----:B------:R-:W-:-:S04]  /*50c0*/  LOP3.LUT R2, R5, 0x80000000, RZ, 0xc0, !PT ;  /* 0x8000000005027812 */ /* 0x000fc800078ec0ff */
[----:B------:R-:W-:-:S04]  /*50d0*/  SHF.R.U32.HI R3, RZ, 0x18, R2 ;  /* 0x00000018ff037819 */ /* 0x000fc80000011602 */
[----:B------:R-:W-:-:S05]  /*50e0*/  LOP3.LUT R3, R0, R3, RZ, 0xfc, !PT ;  /* 0x0000000300037212 */ /* 0x000fca00078efcff */
[----:B------:R0:W-:Y:S01]  /*50f0*/  STG.E.U8 [R16.64], R3 ;  /* 0x0000000310007986 */ /* 0x0001e2000c101124 */
[----:B------:R-:W-:Y:S05]  /*5100*/  BRA `(.L_x_4051) ;  /* 0x000006d000007947 */ /* 0x000fea0003800000 */
.L_x_4061:
[----:B------:R-:W0:Y:S02]  /*5110*/  I2F.S16 R0, R5 ;  /* 0x0000000500007306 */ /* 0x000e240000101400 */
[----:B0-----:R-:W-:-:S05]  /*5120*/  F2FP.BF16.PACK_AB R0, RZ, R0 ;  /* 0x00000000ff00723e */ /* 0x001fca00000010ff */
[----:B------:R0:W-:Y:S01]  /*5130*/  STG.E.U16 [R16.64], R0 ;  /* 0x0000000010007986 */ /* 0x0001e2000c101524 */
[----:B------:R-:W-:Y:S05]  /*5140*/  BRA `(.L_x_4051) ;  /* 0x0000069000007947 */ /* 0x000fea0003800000 */
.L_x_4058:
        /* <DEDUP_REMOVED lines=10> */
.L_x_4070:
        /* <DEDUP_REMOVED lines=17> */
.L_x_4073:
[----:B------:R-:W-:-:S04]  /*5300*/  LOP3.LUT R2, R5, 0x80000000, RZ, 0xc0, !PT ;  /* 0x8000000005027812 */ /* 0x000fc800078ec0ff */
[----:B------:R-:W-:-:S04]  /*5310*/  SHF.R.U32.HI R3, RZ, 0x18, R2 ;  /* 0x00000018ff037819 */ /* 0x000fc80000011602 */
[----:B------:R-:W-:-:S04]  /*5320*/  LOP3.LUT R0, R0, R3, RZ, 0xfc, !PT ;  /* 0x0000000300007212 */ /* 0x000fc800078efcff */
[----:B------:R-:W-:Y:S02]  /*5330*/  PRMT R8, R0, 0x7610, R8 ;  /* 0x0000761000087816 */ /* 0x000fe40000000008 */
.L_x_4072:
[----:B------:R-:W-:Y:S05]  /*5340*/  BSYNC B0 ;  /* 0x0000000000007941 */ /* 0x000fea0003800000 */
.L_x_4071:
[----:B------:R0:W-:Y:S01]  /*5350*/  STG.E.U8 [R16.64], R8 ;  /* 0x0000000810007986 */ /* 0x0001e2000c101124 */
[----:B------:R-:W-:Y:S05]  /*5360*/  BRA `(.L_x_4051) ;  /* 0x0000047000007947 */ /* 0x000fea0003800000 */
.L_x_4069:
        /* <DEDUP_REMOVED lines=17> */
.L_x_4076:
[----:B------:R-:W-:-:S04]  /*5480*/  LOP3.LUT R2, R5, 0x80000000, RZ, 0xc0, !PT ;  /* 0x8000000005027812 */ /* 0x000fc800078ec0ff */
[----:B------:R-:W-:-:S04]  /*5490*/  SHF.R.U32.HI R3, RZ, 0x18, R2 ;  /* 0x00000018ff037819 */ /* 0x000fc80000011602 */
[----:B------:R-:W-:-:S04]  /*54a0*/  LOP3.LUT R0, R0, R3, RZ, 0xfc, !PT ;  /* 0x0000000300007212 */ /* 0x000fc800078efcff */
[----:B------:R-:W-:Y:S02]  /*54b0*/  PRMT R8, R0, 0x7610, R8 ;  /* 0x0000761000087816 */ /* 0x000fe40000000008 */
.L_x_4075:
[----:B------:R-:W-:Y:S05]  /*54c0*/  BSYNC B0 ;  /* 0x0000000000007941 */ /* 0x000fea0003800000 */
.L_x_4074:
[----:B------:R0:W-:Y:S01]  /*54d0*/  STG.E.U8 [R16.64], R8 ;  /* 0x0000000810007986 */ /* 0x0001e2000c101124 */
[----:B------:R-:W-:Y:S05]  /*54e0*/  BRA `(.L_x_4051) ;  /* 0x000002f000007947 */ /* 0x000fea0003800000 */
.L_x_4068:
        /* <DEDUP_REMOVED lines=22> */
.L_x_4050:
        /* <DEDUP_REMOVED lines=20> */
.L_x_4078:
[----:B------:R-:W-:Y:S01]  /*5790*/  LOP3.LUT R2, R5, 0xffff, RZ, 0xc0, !PT ;  /* 0x0000ffff05027812 */ /* 0x000fe200078ec0ff */
[----:B------:R-:W-:-:S05]  /*57a0*/  IMAD.MOV.U32 R3, RZ, RZ, RZ ;  /* 0x000000ffff037224 */ /* 0x000fca00078e00ff */
[----:B------:R0:W-:Y:S01]  /*57b0*/  STG.E.64 [R16.64], R2 ;  /* 0x0000000210007986 */ /* 0x0001e2000c101b24 */
[----:B------:R-:W-:Y:S05]  /*57c0*/  BRA `(.L_x_4051) ;  /* 0x0000001000007947 */ /* 0x000fea0003800000 */
.L_x_4077:
[----:B------:R0:W-:Y:S02]  /*57d0*/  STG.E [R16.64], R5 ;  /* 0x0000000510007986 */ /* 0x0001e4000c101924 */
.L_x_4051:
        /* <DEDUP_REMOVED lines=231> */
.L_x_4079:
        /* <DEDUP_REMOVED lines=18> */
.L_x_4083:
[----:B------:R0:W5:Y:S01]  /*6770*/  LDG.E.U8 R0, [R2.64] ;  /* 0x0000002402007981 */ /* 0x000162000c1e1100 */
[----:B------:R-:W-:Y:S05]  /*6780*/  BRA `(.L_x_4085) ;  /* 0x00000d7000007947 */ /* 0x000fea0003800000 */
.L_x_4082:
        /* <DEDUP_REMOVED lines=8> */
.L_x_4087:
[----:B------:R0:W5:Y:S01]  /*6810*/  LDG.E.U8 R0, [R2.64] ;  /* 0x0000002402007981 */ /* 0x000162000c1e1100 */
[----:B------:R-:W-:Y:S05]  /*6820*/  BRA `(.L_x_4085) ;  /* 0x00000cd000007947 */ /* 0x000fea0003800000 */
.L_x_4086:
[----:B------:R0:W5:Y:S01]  /*6830*/  LDG.E.U16 R0, [R2.64] ;  /* 0x0000002402007981 */ /* 0x000162000c1e1500 */
[----:B------:R-:W-:Y:S05]  /*6840*/  BRA `(.L_x_4085) ;  /* 0x00000cb000007947 */ /* 0x000fea0003800000 */
.L_x_4081:
        /* <DEDUP_REMOVED lines=9> */
.L_x_4089:
[----:B------:R-:W2:Y:S02]  /*68e0*/  LDG.E.U16 R4, [R2.64] ;  /* 0x0000002402047981 */ /* 0x000ea4000c1e1500 */
[----:B--2---:R-:W-:-:S06]  /*68f0*/  HADD2.F32 R4, -RZ, R4.H0_H0 ;  /* 0x20000004ff047230 */ /* 0x004fcc0000004100 */
[----:B------:R-:W0:Y:S02]  /*6900*/  F2I.FTZ.TRUNC.NTZ R4, R4 ;  /* 0x0000000400047305 */ /* 0x000e24000021f100 */
[----:B0-----:R-:W-:Y:S01]  /*6910*/  PRMT R0, R4, 0x7610, R0 ;  /* 0x0000761004007816 */ /* 0x001fe20000000000 */
[----:B------:R-:W-:Y:S05]  /*6920*/  BRA `(.L_x_4085) ;  /* 0x00000bd000007947 */ /* 0x000fea0003800000 */
.L_x_4088:
        /* <DEDUP_REMOVED lines=9> */
.L_x_4091:
[----:B------:R-:W2:Y:S02]  /*69c0*/  LDG.E.U16 R2, [R2.64] ;  /* 0x0000002402027981 */ /* 0x000ea4000c1e1500 */
[----:B--2---:R-:W-:-:S06]  /*69d0*/  HADD2.F32 R4, -RZ, R2.H0_H0 ;  /* 0x20000002ff047230 */ /* 0x004fcc0000004100 */
[----:B------:R-:W0:Y:S02]  /*69e0*/  F2I.FTZ.TRUNC.NTZ R4, R4 ;  /* 0x0000000400047305 */ /* 0x000e24000021f100 */
[----:B0-----:R-:W-:Y:S01]  /*69f0*/  PRMT R0, R4, 0x7610, R0 ;  /* 0x0000761004007816 */ /* 0x001fe20000000000 */
[----:B------:R-:W-:Y:S05]  /*6a00*/  BRA `(.L_x_4085) ;  /* 0x00000af000007947 */ /* 0x000fea0003800000 */
.L_x_4090:
[----:B------:R-:W2:Y:S02]  /*6a10*/  LDG.E.64 R2, [R2.64] ;  /* 0x0000002402027981 */ /* 0x000ea4000c1e1b00 */
[----:B--2---:R0:W1:Y:S01]  /*6a20*/  F2I.F64.TRUNC R0, R2 ;  /* 0x0000000200007311 */ /* 0x004062000030d100 */
[----:B------:R-:W-:Y:S05]  /*6a30*/  BRA `(.L_x_4085) ;  /* 0x00000ac000007947 */ /* 0x000fea0003800000 */
.L_x_4080:
        /* <DEDUP_REMOVED lines=12> */
.L_x_4094:
[----:B------:R-:W2:Y:S02]  /*6b00*/  LDG.E.64 R2, [R2.64] ;  /* 0x0000002402027981 */ /* 0x000ea4000c1e1b00 */
[----:B--2---:R0:W1:Y:S01]  /*6b10*/  F2I.F64.TRUNC R0, R2 ;  /* 0x0000000200007311 */ /* 0x004062000030d100 */
[----:B------:R-:W-:Y:S05]  /*6b20*/  BRA `(.L_x_4085) ;  /* 0x000009d000007947 */ /* 0x000fea0003800000 */
.L_x_4093:
        /* <DEDUP_REMOVED lines=28> */
.L_x_4096:
        /* <DEDUP_REMOVED lines=15> */
.L_x_4095:
[----:B------:R-:W2:Y:S02]  /*6de0*/  LDG.E.U16 R2, [R2.64] ;  /* 0x0000002402027981 */ /* 0x000ea4000c1e1500 */
[----:B--2---:R-:W-:-:S04]  /*6df0*/  PRMT R2, RZ, 0x5410, R2 ;  /* 0x00005410ff027816 */ /* 0x004fc80000000002 */
[----:B------:R0:W1:Y:S01]  /*6e00*/  F2I.FTZ.TRUNC.NTZ R0, R2 ;  /* 0x0000000200007305 */ /* 0x000062000021f100 */
[----:B------:R-:W-:Y:S05]  /*6e10*/  BRA `(.L_x_4085) ;  /* 0x000006e000007947 */ /* 0x000fea0003800000 */
.L_x_4092:
        /* <DEDUP_REMOVED lines=10> */
.L_x_4099:
        /* <DEDUP_REMOVED lines=21> */
.L_x_4103:
[----:B------:R-:W-:Y:S05]  /*7010*/  BSYNC B1 ;  /* 0x0000000000017941 */ /* 0x000fea0003800000 */
.L_x_4102:
[----:B------:R-:W-:Y:S01]  /*7020*/  IMAD.SHL.U32 R2, R2, 0x100000, RZ ;  /* 0x0010000002027824 */ /* 0x000fe200078e00ff */
[----:B------:R-:W-:-:S04]  /*7030*/  LEA R3, R0, 0x3b800000, 0x17 ;  /* 0x3b80000000037811 */ /* 0x000fc800078eb8ff */
[----:B------:R-:W-:Y:S02]  /*7040*/  LOP3.LUT R4, R3, R2, R4, 0xfe, !PT ;  /* 0x0000000203047212 */ /* 0x000fe400078efe04 */
.L_x_4101:
[----:B------:R-:W-:Y:S05]  /*7050*/  BSYNC B0 ;  /* 0x0000000000007941 */ /* 0x000fea0003800000 */
.L_x_4100:
[----:B------:R-:W0:Y:S02]  /*7060*/  F2I.FTZ.TRUNC.NTZ R4, R4 ;  /* 0x0000000400047305 */ /* 0x000e24000021f100 */
[----:B0-----:R-:W-:Y:S01]  /*7070*/  PRMT R0, R4, 0x7610, R0 ;  /* 0x0000761004007816 */ /* 0x001fe20000000000 */
[----:B------:R-:W-:Y:S05]  /*7080*/  BRA `(.L_x_4085) ;  /* 0x0000047000007947 */ /* 0x000fea0003800000 */
.L_x_4098:
        /* <DEDUP_REMOVED lines=21> */
.L_x_4107:
[----:B------:R-:W-:Y:S05]  /*71e0*/  BSYNC B1 ;  /* 0x0000000000017941 */ /* 0x000fea0003800000 */
.L_x_4106:
[----:B------:R-:W-:Y:S01]  /*71f0*/  IMAD.SHL.U32 R2, R2, 0x200000, RZ ;  /* 0x0020000002027824 */ /* 0x000fe200078e00ff */
[----:B------:R-:W-:-:S04]  /*7200*/  LEA R3, R0, 0x37800000, 0x17 ;  /* 0x3780000000037811 */ /* 0x000fc800078eb8ff */
[----:B------:R-:W-:Y:S02]  /*7210*/  LOP3.LUT R4, R3, R2, R4, 0xfe, !PT ;  /* 0x0000000203047212 */ /* 0x000fe400078efe04 */
.L_x_4105:
[----:B------:R-:W-:Y:S05]  /*7220*/  BSYNC B0 ;  /* 0x0000000000007941 */ /* 0x000fea0003800000 */
.L_x_4104:
[----:B------:R-:W0:Y:S02]  /*7230*/  F2I.FTZ.TRUNC.NTZ R4, R4 ;  /* 0x0000000400047305 */ /* 0x000e24000021f100 */
[----:B0-----:R-:W-:Y:S01]  /*7240*/  PRMT R0, R4, 0x7610, R0 ;  /* 0x0000761004007816 */ /* 0x001fe20000000000 */
[----:B------:R-:W-:Y:S05]  /*7250*/  BRA `(.L_x_4085) ;  /* 0x000002a000007947 */ /* 0x000fea0003800000 */
.L_x_4097:
        /* <DEDUP_REMOVED lines=14> */
.L_x_4111:
[----:B------:R-:W-:Y:S05]  /*7340*/  BSYNC B0 ;  /* 0x0000000000007941 */ /* 0x000fea0003800000 */
.L_x_4110:
[----:B------:R-:W0:Y:S02]  /*7350*/  F2I.FTZ.TRUNC.NTZ R4, R4 ;  /* 0x0000000400047305 */ /* 0x000e24000021f100 */
[----:B0-----:R-:W-:Y:S01]  /*7360*/  PRMT R0, R4, 0x7610, R0 ;  /* 0x0000761004007816 */ /* 0x001fe20000000000 */
[----:B------:R-:W-:Y:S05]  /*7370*/  BRA `(.L_x_4085) ;  /* 0x0000018000007947 */ /* 0x000fea0003800000 */
.L_x_4084:
        /* <DEDUP_REMOVED lines=21> */
.L_x_4109:
[----:B------:R0:W5:Y:S01]  /*74d0*/  LDG.E.U8 R0, [R2.64] ;  /* 0x0000002402007981 */ /* 0x000162000c1e1100 */
[----:B------:R-:W-:Y:S05]  /*74e0*/  BRA `(.L_x_4085) ;  /* 0x0000001000007947 */ /* 0x000fea0003800000 */
.L_x_4108:
[----:B------:R0:W5:Y:S02]  /*74f0*/  LDG.E.U8 R0, [R2.64] ;  /* 0x0000002402007981 */ /* 0x000164000c1e1100 */
.L_x_4085:
        /* <DEDUP_REMOVED lines=16> */
.L_x_4115:
[----:B------:R0:W-:Y:S01]  /*7600*/  STG.E.U8 [R16.64], R5 ;  /* 0x0000000510007986 */ /* 0x0001e2000c101124 */
[----:B------:R-:W-:Y:S05]  /*7610*/  BRA `(.L_x_4117) ;  /* 0x00000d7000007947 */ /* 0x000fea0003800000 */
.L_x_4114:
        /* <DEDUP_REMOVED lines=10> */
.L_x_4119:
[----:B------:R0:W-:Y:S01]  /*76c0*/  STG.E [R16.64], R5 ;  /* 0x0000000510007986 */ /* 0x0001e2000c101924 */
[----:B------:R-:W-:Y:S05]  /*76d0*/  BRA `(.L_x_4117) ;  /* 0x00000cb000007947 */ /* 0x000fea0003800000 */
.L_x_4118:
[----:B------:R0:W-:Y:S01]  /*76e0*/  STG.E.U16 [R16.64], R5 ;  /* 0x0000000510007986 */ /* 0x0001e2000c101524 */
[----:B------:R-:W-:Y:S05]  /*76f0*/  BRA `(.L_x_4117) ;  /* 0x00000c9000007947 */ /* 0x000fea0003800000 */
.L_x_4113:
        /* <DEDUP_REMOVED lines=9> */
.L_x_4121:
[----:B------:R-:W0:Y:S02]  /*7790*/  I2F.S16 R0, R5 ;  /* 0x0000000500007306 */ /* 0x000e240000101400 */
[----:B0-----:R-:W-:-:S05]  /*77a0*/  F2FP.PACK_AB R0, RZ, R0 ;  /* 0x00000000ff00723e */ /* 0x001fca00000000ff */
[----:B------:R0:W-:Y:S01]  /*77b0*/  STG.E.U16 [R16.64], R0 ;  /* 0x0000000010007986 */ /* 0x0001e2000c101524 */
[----:B------:R-:W-:Y:S05]  /*77c0*/  BRA `(.L_x_4117) ;  /* 0x00000bc000007947 */ /* 0x000fea0003800000 */
.L_x_4120:
        /* <DEDUP_REMOVED lines=10> */
.L_x_4123:
[----:B------:R-:W0:Y:S02]  /*7870*/  I2F.S16 R5, R5 ;  /* 0x0000000500057306 */ /* 0x000e240000101400 */
[----:B0-----:R-:W-:-:S04]  /*7880*/  F2FP.PACK_AB R3, RZ, R5 ;  /* 0x00000005ff03723e */ /* 0x001fc800000000ff */
[----:B------:R-:W-:-:S05]  /*7890*/  PRMT R3, R3, 0x5410, RZ ;  /* 0x0000541003037816 */ /* 0x000fca00000000ff */
[----:B------:R0:W-:Y:S01]  /*78a0*/  STG.E [R16.64], R3 ;  /* 0x0000000310007986 */ /* 0x0001e2000c101924 */
[----:B------:R-:W-:Y:S05]  /*78b0*/  BRA `(.L_x_4117) ;  /* 0x00000ad000007947 */ /* 0x000fea0003800000 */
.L_x_4122:
[----:B------:R-:W0:Y:S02]  /*78c0*/  I2F.F64.S16 R2, R5 ;  /* 0x0000000500027312 */ /* 0x000e240000101c00 */
[----:B0-----:R0:W-:Y:S01]  /*78d0*/  STG.E.64 [R16.64], R2 ;  /* 0x0000000210007986 */ /* 0x0011e2000c101b24 */
[----:B------:R-:W-:Y:S05]  /*78e0*/  BRA `(.L_x_4117) ;  /* 0x00000aa000007947 */ /* 0x000fea0003800000 */
.L_x_4112:
        /* <DEDUP_REMOVED lines=10> */
.L_x_4126:
[----:B------:R-:W0:Y:S01]  /*7990*/  I2F.F64.S16 R4, R5 ;  /* 0x0000000500047312 */ /* 0x000e220000101c00 */
[----:B------:R-:W-:-:S05]  /*79a0*/  CS2R R6, SRZ ;  /* 0x0000000000067805 */ /* 0x000fca000001ff00 */
[----:B0-----:R0:W-:Y:S01]  /*79b0*/  STG.E.128 [R16.64], R4 ;  /* 0x0000000410007986 */ /* 0x0011e2000c101d24 */
[----:B------:R-:W-:Y:S05]  /*79c0*/  BRA `(.L_x_4117) ;  /* 0x000009c000007947 */ /* 0x000fea0003800000 */
.L_x_4125:
        /* <DEDUP_REMOVED lines=21> */
.L_x_4130:
[----:B------:R-:W-:Y:S05]  /*7b20*/  BSYNC B0 ;  /* 0x0000000000007941 */ /* 0x000fea0003800000 */
.L_x_4129:
[----:B------:R-:W-:-:S05]  /*7b30*/  LOP3.LUT R3, R0, R3, RZ, 0xfc, !PT ;  /* 0x0000000300037212 */ /* 0x000fca00078efcff */
[----:B------:R0:W-:Y:S01]  /*7b40*/  STG.E.U8 [R16.64], R3 ;  /* 0x0000000310007986 */ /* 0x0001e2000c101124 */
[----:B------:R-:W-:Y:S05]  /*7b50*/  BRA `(.L_x_4117) ;  /* 0x0000083000007947 */ /* 0x000fea0003800000 */
.L_x_4128:
        /* <DEDUP_REMOVED lines=13> */
.L_x_4132:
[----:B------:R-:W-:Y:S01]  /*7c30*/  IMAD.MOV.U32 R0, RZ, RZ, 0x7f ;  /* 0x0000007fff007424 */ /* 0x000fe200078e00ff */
[----:B------:R-:W-:-:S04]  /*7c40*/  ISETP.GT.U32.AND P0, PT, R2, 0x7f800000, PT ;  /* 0x7f8000000200780c */ /* 0x000fc80003f04070 */
[----:B------:R-:W-:-:S04]  /*7c50*/  SEL R0, R0, 0x7c, P0 ;  /* 0x0000007c00007807 */ /* 0x000fc80000000000 */
.L_x_4133:
[----:B------:R-:W-:Y:S05]  /*7c60*/  BSYNC B0 ;  /* 0x0000000000007941 */ /* 0x000fea0003800000 */
.L_x_4131:
[----:B------:R-:W-:-:S04]  /*7c70*/  LOP3.LUT R2, R5, 0x80000000, RZ, 0xc0, !PT ;  /* 0x8000000005027812 */ /* 0x000fc800078ec0ff */
[----:B------:R-:W-:-:S04]  /*7c80*/  SHF.R.U32.HI R3, RZ, 0x18, R2 ;  /* 0x00000018ff037819 */ /* 0x000fc80000011602 */
[----:B------:R-:W-:-:S05]  /*7c90*/  LOP3.LUT R3, R0, R3, RZ, 0xfc, !PT ;  /* 0x0000000300037212 */ /* 0x000fca00078efcff */
[----:B------:R0:W-:Y:S01]  /*7ca0*/  STG.E.U8 [R16.64], R3 ;  /* 0x0000000310007986 */ /* 0x0001e2000c101124 */
[----:B------:R-:W-:Y:S05]  /*7cb0*/  BRA `(.L_x_4117) ;  /* 0x000006d000007947 */ /* 0x000fea0003800000 */
.L_x_4127:
[----:B------:R-:W0:Y:S02]  /*7cc0*/  I2F.S16 R0, R5 ;  /* 0x0000000500007306 */ /* 0x000e240000101400 */
[----:B0-----:R-:W-:-:S05]  /*7cd0*/  F2FP.BF16.PACK_AB R0, RZ, R0 ;  /* 0x00000000ff00723e */ /* 0x001fca00000010ff */
[----:B------:R0:W-:Y:S01]  /*7ce0*/  STG.E.U16 [R16.64], R0 ;  /* 0x0000000010007986 */ /* 0x0001e2000c101524 */
[----:B------:R-:W-:Y:S05]  /*7cf0*/  BRA `(.L_x_4117) ;  /* 0x0000069000007947 */ /* 0x000fea0003800000 */
.L_x_4124:
        /* <DEDUP_REMOVED lines=10> */
.L_x_4136:
        /* <DEDUP_REMOVED lines=17> */
.L_x_4139:
[----:B------:R-:W-:-:S04]  /*7eb0*/  LOP3.LUT R2, R5, 0x80000000, RZ, 0xc0, !PT ;  /* 0x8000000005027812 */ /* 0x000fc800078ec0ff */
[----:B------:R-:W-:-:S04]  /*7ec0*/  SHF.R.U32.HI R3, RZ, 0x18, R2 ;  /* 0x00000018ff037819 */ /* 0x000fc80000011602 */
[----:B------:R-:W-:-:S04]  /*7ed0*/  LOP3.LUT R0, R0, R3, RZ, 0xfc, !PT ;  /* 0x0000000300007212 */ /* 0x000fc800078efcff */
[----:B------:R-:W-:Y:S02]  /*7ee0*/  PRMT R8, R0, 0x7610, R8 ;  /* 0x0000761000087816 */ /* 0x000fe40000000008 */
.L_x_4138:
[----:B------:R-:W-:Y:S05]  /*7ef0*/  BSYNC B0 ;  /* 0x0000000000007941 */ /* 0x000fea0003800000 */
.L_x_4137:
[----:B------:R0:W-:Y:S01]  /*7f00*/  STG.E.U8 [R16.64], R8 ;  /* 0x0000000810007986 */ /* 0x0001e2000c101124 */
[----:B------:R-:W-:Y:S05]  /*7f10*/  BRA `(.L_x_4117) ;  /* 0x0000047000007947 */ /* 0x000fea0003800000 */
.L_x_4135:
        /* <DEDUP_REMOVED lines=17> */
.L_x_4142:
[----:B------:R-:W-:-:S04]  /*8030*/  LOP3.LUT R2, R5, 0x80000000, RZ, 0xc0, !PT ;  /* 0x8000000005027812 */ /* 0x000fc800078ec0ff */
[----:B------:R-:W-:-:S04]  /*8040*/  SHF.R.U32.HI R3, RZ, 0x18, R2 ;  /* 0x00000018ff037819 */ /* 0x000fc80000011602 */
[----:B------:R-:W-:-:S04]  /*8050*/  LOP3.LUT R0, R0, R3, RZ, 0xfc, !PT ;  /* 0x0000000300007212 */ /* 0x000fc800078efcff */
[----:B------:R-:W-:Y:S02]  /*8060*/  PRMT R8, R0, 0x7610, R8 ;  /* 0x0000761000087816 */ /* 0x000fe40000000008 */
.L_x_4141:
[----:B------:R-:W-:Y:S05]  /*8070*/  BSYNC B0 ;  /* 0x0000000000007941 */ /* 0x000fea0003800000 */
.L_x_4140:
[----:B------:R0:W-:Y:S01]  /*8080*/  STG.E.U8 [R16.64], R8 ;  /* 0x0000000810007986 */ /* 0x0001e2000c101124 */
[----:B------:R-:W-:Y:S05]  /*8090*/  BRA `(.L_x_4117) ;  /* 0x000002f000007947 */ /* 0x000fea0003800000 */
.L_x_4134:
        /* <DEDUP_REMOVED lines=22> */
.L_x_4116:
        /* <DEDUP_REMOVED lines=20> */
.L_x_4144:
[----:B------:R-:W-:Y:S01]  /*8340*/  LOP3.LUT R2, R5, 0xffff, RZ, 0xc0, !PT ;  /* 0x0000ffff05027812 */ /* 0x000fe200078ec0ff */
[----:B------:R-:W-:-:S05]  /*8350*/  IMAD.MOV.U32 R3, RZ, RZ, RZ ;  /* 0x000000ffff037224 */ /* 0x000fca00078e00ff */
[----:B------:R0:W-:Y:S01]  /*8360*/  STG.E.64 [R16.64], R2 ;  /* 0x0000000210007986 */ /* 0x0001e2000c101b24 */
[----:B------:R-:W-:Y:S05]  /*8370*/  BRA `(.L_x_4117) ;  /* 0x0000001000007947 */ /* 0x000fea0003800000 */
.L_x_4143:
[----:B------:R0:W-:Y:S02]  /*8380*/  STG.E [R16.64], R5 ;  /* 0x0000000510007986 */ /* 0x0001e4000c101924 */
.L_x_4117:
[----:B------:R-:W-:Y:S02]  /*8390*/  IADD3 R19, R19, 0x80, RZ ;  /* 0x0000008013137810 */ /* 0x000fe40007ffe0ff */
.L_x_4012:
[----:B------:R-:W-:Y:S05]  /*83a0*/  BSYNC B6 ;  /* 0x0000000000067941 */ /* 0x000fea0003800000 */
.L_x_4011:
        /* <DEDUP_REMOVED lines=230> */
.L_x_4145:
        /* <DEDUP_REMOVED lines=18> */
.L_x_4149:
[----:B------:R0:W5:Y:S01]  /*9330*/  LDG.E.U8 R0, [R2.64] ;  /* 0x0000002402007981 */ /* 0x000162000c1e1100 */
[----:B------:R-:W-:Y:S05]  /*9340*/  BRA `(.L_x_4151) ;  /* 0x00000d7000007947 */ /* 0x000fea0003800000 */
.L_x_4148:
        /* <DEDUP_REMOVED lines=8> */
.L_x_4153:
[----:B------:R0:W5:Y:S01]  /*93d0*/  LDG.E.U8 R0, [R2.64] ;  /* 0x0000002402007981 */ /* 0x000162000c1e1100 */
[----:B------:R-:W-:Y:S05]  /*93e0*/  BRA `(.L_x_4151) ;  /* 0x00000cd000007947 */ /* 0x000fea0003800000 */
.L_x_4152:
[----:B------:R0:W5:Y:S01]  /*93f0*/  LDG.E.U16 R0, [R2.64] ;  /* 0x0000002402007981 */ /* 0x000162000c1e1500 */
[----:B------:R-:W-:Y:S05]  /*9400*/  BRA `(.L_x_4151) ;  /* 0x00000cb000007947 */ /* 0x000fea0003800000 */
.L_x_4147:
        /* <DEDUP_REMOVED lines=9> */
.L_x_4155:
[----:B------:R-:W2:Y:S02]  /*94a0*/  LDG.E.U16 R4, [R2.64] ;  /* 0x0000002402047981 */ /* 0x000ea4000c1e1500 */
[----:B--2---:R-:W-:-:S06]  /*94b0*/  HADD2.F32 R4, -RZ, R4.H0_H0 ;  /* 0x20000004ff047230 */ /* 0x004fcc0000004100 */
[----:B------:R-:W0:Y:S02]  /*94c0*/  F2I.FTZ.TRUNC.NTZ R4, R4 ;  /* 0x0000000400047305 */ /* 0x000e24000021f100 */
[----:B0-----:R-:W-:Y:S01]  /*94d0*/  PRMT R0, R4, 0x7610, R0 ;  /* 0x0000761004007816 */ /* 0x001fe20000000000 */
[----:B------:R-:W-:Y:S05]  /*94e0*/  BRA `(.L_x_4151) ;  /* 0x00000bd000007947 */ /* 0x000fea0003800000 */
.L_x_4154:
        /* <DEDUP_REMOVED lines=9> */
.L_x_4157:
[----:B------:R-:W2:Y:S02]  /*9580*/  LDG.E.U16 R2, [R2.64] ;  /* 0x0000002402027981 */ /* 0x000ea4000c1e1500 */
[----:B--2---:R-:W-:-:S06]  /*9590*/  HADD2.F32 R4, -RZ, R2.H0_H0 ;  /* 0x20000002ff047230 */ /* 0x004fcc0000004100 */
[----:B------:R-:W0:Y:S02]  /*95a0*/  F2I.FTZ.TRUNC.NTZ R4, R4 ;  /* 0x0000000400047305 */ /* 0x000e24000021f100 */
[----:B0-----:R-:W-:Y:S01]  /*95b0*/  PRMT R0, R4, 0x7610, R0 ;  /* 0x0000761004007816 */ /* 0x001fe20000000000 */
[----:B------:R-:W-:Y:S05]  /*95c0*/  BRA `(.L_x_4151) ;  /* 0x00000af000007947 */ /* 0x000fea0003800000 */
.L_x_4156:
[----:B------:R-:W2:Y:S02]  /*95d0*/  LDG.E.64 R2, [R2.64] ;  /* 0x0000002402027981 */ /* 0x000ea4000c1e1b00 */
[----:B--2---:R0:W1:Y:S01]  /*95e0*/  F2I.F64.TRUNC R0, R2 ;  /* 0x0000000200007311 */ /* 0x004062000030d100 */
[----:B------:R-:W-:Y:S05]  /*95f0*/  BRA `(.L_x_4151) ;  /* 0x00000ac000007947 */ /* 0x000fea0003800000 */
.L_x_4146:
        /* <DEDUP_REMOVED lines=12> */
.L_x_4160:
[----:B------:R-:W2:Y:S02]  /*96c0*/  LDG.E.64 R2, [R2.64] ;  /* 0x0000002402027981 */ /* 0x000ea4000c1e1b00 */
[----:B--2---:R0:W1:Y:S01]  /*96d0*/  F2I.F64.TRUNC R0, R2 ;  /* 0x0000000200007311 */ /* 0x004062000030d100 */
[----:B------:R-:W-:Y:S05]  /*96e0*/  BRA `(.L_x_4151) ;  /* 0x000009d000007947 */ /* 0x000fea0003800000 */
.L_x_4159:
        /* <DEDUP_REMOVED lines=28> */
.L_x_4162:
        /* <DEDUP_REMOVED lines=15> */
.L_x_4161:
[----:B------:R-:W2:Y:S02]  /*99a0*/  LDG.E.U16 R2, [R2.64] ;  /* 0x0000002402027981 */ /* 0x000ea4000c1e1500 */
[----:B--2---:R-:W-:-:S04]  /*99b0*/  PRMT R2, RZ, 0x5410, R2 ;  /* 0x00005410ff027816 */ /* 0x004fc80000000002 */
[----:B------:R0:W1:Y:S01]  /*99c0*/  F2I.FTZ.TRUNC.NTZ R0, R2 ;  /* 0x0000000200007305 */ /* 0x000062000021f100 */
[----:B------:R-:W-:Y:S05]  /*99d0*/  BRA `(.L_x_4151) ;  /* 0x000006e000007947 */ /* 0x000fea0003800000 */
.L_x_4158:
        /* <DEDUP_REMOVED lines=10> */
.L_x_4165:
        /* <DEDUP_REMOVED lines=21> */
.L_x_4169:
[----:B------:R-:W-:Y:S05]  /*9bd0*/  BSYNC B1 ;  /* 0x0000000000017941 */ /* 0x000fea0003800000 */
.L_x_4168:
[----:B------:R-:W-:Y:S01]  /*9be0*/  IMAD.SHL.U32 R2, R2, 0x100000, RZ ;  /* 0x0010000002027824 */ /* 0x000fe200078e00ff */
[----:B------:R-:W-:-:S04]  /*9bf0*/  LEA R3, R0, 0x3b800000, 0x17 ;  /* 0x3b80000000037811 */ /* 0x000fc800078eb8ff */
[----:B------:R-:W-:Y:S02]  /*9c00*/  LOP3.LUT R4, R3, R2, R4, 0xfe, !PT ;  /* 0x0000000203047212 */ /* 0x000fe400078efe04 */
.L_x_4167:
[----:B------:R-:W-:Y:S05]  /*9c10*/  BSYNC B0 ;  /* 0x0000000000007941 */ /* 0x000fea0003800000 */
.L_x_4166:
[----:B------:R-:W0:Y:S02]  /*9c20*/  F2I.FTZ.TRUNC.NTZ R4, R4 ;  /* 0x0000000400047305 */ /* 0x000e24000021f100 */
[----:B0-----:R-:W-:Y:S01]  /*9c30*/  PRMT R0, R4, 0x7610, R0 ;  /* 0x0000761004007816 */ /* 0x001fe20000000000 */
[----:B------:R-:W-:Y:S05]  /*9c40*/  BRA `(.L_x_4151) ;  /* 0x0000047000007947 */ /* 0x000fea0003800000 */
.L_x_4164:
        /* <DEDUP_REMOVED lines=21> */
.L_x_4173:
[----:B------:R-:W-:Y:S05]  /*9da0*/  BSYNC B1 ;  /* 0x0000000000017941 */ /* 0x000fea0003800000 */
.L_x_4172:
[----:B------:R-:W-:Y:S01]  /*9db0*/  IMAD.SHL.U32 R2, R2, 0x200000, RZ ;  /* 0x0020000002027824 */ /* 0x000fe200078e00ff */
[----:B------:R-:W-:-:S04]  /*9dc0*/  LEA R3, R0, 0x37800000, 0x17 ;  /* 0x3780000000037811 */ /* 0x000fc800078eb8ff */
[----:B------:R-:W-:Y:S02]  /*9dd0*/  LOP3.LUT R4, R3, R2, R4, 0xfe, !PT ;  /* 0x0000000203047212 */ /* 0x000fe400078efe04 */
.L_x_4171:
[----:B------:R-:W-:Y:S05]  /*9de0*/  BSYNC B0 ;  /* 0x0000000000007941 */ /* 0x000fea0003800000 */
.L_x_4170:
[----:B------:R-:W0:Y:S02]  /*9df0*/  F2I.FTZ.TRUNC.NTZ R4, R4 ;  /* 0x0000000400047305 */ /* 0x000e24000021f100 */
[----:B0-----:R-:W-:Y:S01]  /*9e00*/  PRMT R0, R4, 0x7610, R0 ;  /* 0x0000761004007816 */ /* 0x001fe20000000000 */
[----:B------:R-:W-:Y:S05]  /*9e10*/  BRA `(.L_x_4151) ;  /* 0x000002a000007947 */ /* 0x000fea0003800000 */
.L_x_4163:
        /* <DEDUP_REMOVED lines=14> */
.L_x_4177:
[----:B------:R-:W-:Y:S05]  /*9f00*/  BSYNC B0 ;  /* 0x0000000000007941 */ /* 0x000fea0003800000 */
.L_x_4176:
[----:B------:R-:W0:Y:S02]  /*9f10*/  F2I.FTZ.TRUNC.NTZ R4, R4 ;  /* 0x0000000400047305 */ /* 0x000e24000021f100 */
[----:B0-----:R-:W-:Y:S01]  /*9f20*/  PRMT R0, R4, 0x7610, R0 ;  /* 0x0000761004007816 */ /* 0x001fe20000000000 */
[----:B------:R-:W-:Y:S05]  /*9f30*/  BRA `(.L_x_4151) ;  /* 0x0000018000007947 */ /* 0x000fea0003800000 */
.L_x_4150:
        /* <DEDUP_REMOVED lines=21> */
.L_x_4175:
[----:B------:R0:W5:Y:S01]  /*a090*/  LDG.E.U8 R0, [R2.64] ;  /* 0x0000002402007981 */ /* 0x000162000c1e1100 */
[----:B------:R-:W-:Y:S05]  /*a0a0*/  BRA `(.L_x_4151) ;  /* 0x0000001000007947 */ /* 0x000fea0003800000 */
.L_x_4174:
[----:B------:R0:W5:Y:S02]  /*a0b0*/  LDG.E.U8 R0, [R2.64] ;  /* 0x0000002402007981 */ /* 0x000164000c1e1100 */
.L_x_4151:
        /* <DEDUP_REMOVED lines=16> */
.L_x_4181:
[----:B------:R-:W-:Y:S01]  /*a1c0*/  STG.E.U8 [R16.64], R5 ;  /* 0x0000000510007986 */ /* 0x000fe2000c101124 */
[----:B------:R-:W-:Y:S05]  /*a1d0*/  EXIT ;  /* 0x000000000000794d */ /* 0x000fea0003800000 */
.L_x_4180:
        /* <DEDUP_REMOVED lines=10> */
.L_x_4184:
[----:B------:R-:W-:Y:S01]  /*a280*/  STG.E [R16.64], R5 ;  /* 0x0000000510007986 */ /* 0x000fe2000c101924 */
[----:B------:R-:W-:Y:S05]  /*a290*/  EXIT ;  /* 0x000000000000794d */ /* 0x000fea0003800000 */
.L_x_4183:
[----:B------:R-:W-:Y:S01]  /*a2a0*/  STG.E.U16 [R16.64], R5 ;  /* 0x0000000510007986 */ /* 0x000fe2000c101524 */
[----:B------:R-:W-:Y:S05]  /*a2b0*/  EXIT ;  /* 0x000000000000794d */ /* 0x000fea0003800000 */
.L_x_4179:
        /* <DEDUP_REMOVED lines=9> */
.L_x_4186:
[----:B------:R-:W0:Y:S02]  /*a350*/  I2F.S16 R0, R5 ;  /* 0x0000000500007306 */ /* 0x000e240000101400 */
[----:B0-----:R-:W-:-:S05]  /*a360*/  F2FP.PACK_AB R0, RZ, R0 ;  /* 0x00000000ff00723e */ /* 0x001fca00000000ff */
[----:B------:R-:W-:Y:S01]  /*a370*/  STG.E.U16 [R16.64], R0 ;  /* 0x0000000010007986 */ /* 0x000fe2000c101524 */
[----:B------:R-:W-:Y:S05]  /*a380*/  EXIT ;  /* 0x000000000000794d */ /* 0x000fea0003800000 */
.L_x_4185:
        /* <DEDUP_REMOVED lines=10> */
.L_x_4188:
[----:B------:R-:W0:Y:S02]  /*a430*/  I2F.S16 R5, R5 ;  /* 0x0000000500057306 */ /* 0x000e240000101400 */
[----:B0-----:R-:W-:-:S04]  /*a440*/  F2FP.PACK_AB R3, RZ, R5 ;  /* 0x00000005ff03723e */ /* 0x001fc800000000ff */
[----:B------:R-:W-:-:S05]  /*a450*/  PRMT R3, R3, 0x5410, RZ ;  /* 0x0000541003037816 */ /* 0x000fca00000000ff */
[----:B------:R-:W-:Y:S01]  /*a460*/  STG.E [R16.64], R3 ;  /* 0x0000000310007986 */ /* 0x000fe2000c101924 */
[----:B------:R-:W-:Y:S05]  /*a470*/  EXIT ;  /* 0x000000000000794d */ /* 0x000fea0003800000 */
.L_x_4187:
[----:B------:R-:W0:Y:S02]  /*a480*/  I2F.F64.S16 R2, R5 ;  /* 0x0000000500027312 */ /* 0x000e240000101c00 */
[----:B0-----:R-:W-:Y:S01]  /*a490*/  STG.E.64 [R16.64], R2 ;  /* 0x0000000210007986 */ /* 0x001fe2000c101b24 */
[----:B------:R-:W-:Y:S05]  /*a4a0*/  EXIT ;  /* 0x000000000000794d */ /* 0x000fea0003800000 */
.L_x_4178:
        /* <DEDUP_REMOVED lines=10> */
.L_x_4191:
[----:B------:R-:W0:Y:S01]  /*a550*/  I2F.F64.S16 R4, R5 ;  /* 0x0000000500047312 */ /* 0x000e220000101c00 */
[----:B------:R-:W-:-:S05]  /*a560*/  CS2R R6, SRZ ;  /* 0x0000000000067805 */ /* 0x000fca000001ff00 */
[----:B0-----:R-:W-:Y:S01]  /*a570*/  STG.E.128 [R16.64], R4 ;  /* 0x0000000410007986 */ /* 0x001fe2000c101d24 */
[----:B------:R-:W-:Y:S05]  /*a580*/  EXIT ;  /* 0x000000000000794d */ /* 0x000fea0003800000 */
.L_x_4190:
        /* <DEDUP_REMOVED lines=21> */
.L_x_4195:
[----:B------:R-:W-:Y:S05]  /*a6e0*/  BSYNC B0 ;  /* 0x0000000000007941 */ /* 0x000fea0003800000 */
.L_x_4194:
[----:B------:R-:W-:-:S05]  /*a6f0*/  LOP3.LUT R3, R0, R3, RZ, 0xfc, !PT ;  /* 0x0000000300037212 */ /* 0x000fca00078efcff */
[----:B------:R-:W-:Y:S01]  /*a700*/  STG.E.U8 [R16.64], R3 ;  /* 0x0000000310007986 */ /* 0x000fe2000c101124 */
[----:B------:R-:W-:Y:S05]  /*a710*/  EXIT ;  /* 0x000000000000794d */ /* 0x000fea0003800000 */
.L_x_4193:
        /* <DEDUP_REMOVED lines=13> */
.L_x_4197:
[----:B------:R-:W-:Y:S01]  /*a7f0*/  IMAD.MOV.U32 R0, RZ, RZ, 0x7f ;  /* 0x0000007fff007424 */ /* 0x000fe200078e00ff */
[----:B------:R-:W-:-:S04]  /*a800*/  ISETP.GT.U32.AND P0, PT, R2, 0x7f800000, PT ;  /* 0x7f8000000200780c */ /* 0x000fc80003f04070 */
[----:B------:R-:W-:-:S04]  /*a810*/  SEL R0, R0, 0x7c, P0 ;  /* 0x0000007c00007807 */ /* 0x000fc80000000000 */
.L_x_4198:
[----:B------:R-:W-:Y:S05]  /*a820*/  BSYNC B0 ;  /* 0x0000000000007941 */ /* 0x000fea0003800000 */
.L_x_4196:
[----:B------:R-:W-:-:S04]  /*a830*/  LOP3.LUT R2, R5, 0x80000000, RZ, 0xc0, !PT ;  /* 0x8000000005027812 */ /* 0x000fc800078ec0ff */
[----:B------:R-:W-:-:S04]  /*a840*/  SHF.R.U32.HI R3, RZ, 0x18, R2 ;  /* 0x00000018ff037819 */ /* 0x000fc80000011602 */
[----:B------:R-:W-:-:S05]  /*a850*/  LOP3.LUT R3, R0, R3, RZ, 0xfc, !PT ;  /* 0x0000000300037212 */ /* 0x000fca00078efcff */
[----:B------:R-:W-:Y:S01]  /*a860*/  STG.E.U8 [R16.64], R3 ;  /* 0x0000000310007986 */ /* 0x000fe2000c101124 */
[----:B------:R-:W-:Y:S05]  /*a870*/  EXIT ;  /* 0x000000000000794d */ /* 0x000fea0003800000 */
.L_x_4192:
[----:B------:R-:W0:Y:S02]  /*a880*/  I2F.S16 R0, R5 ;  /* 0x0000000500007306 */ /* 0x000e240000101400 */
[----:B0-----:R-:W-:-:S05]  /*a890*/  F2FP.BF16.PACK_AB R0, RZ, R0 ;  /* 0x00000000ff00723e */ /* 0x001fca00000010ff */
[----:B------:R-:W-:Y:S01]  /*a8a0*/  STG.E.U16 [R16.64], R0 ;  /* 0x0000000010007986 */ /* 0x000fe2000c101524 */
[----:B------:R-:W-:Y:S05]  /*a8b0*/  EXIT ;  /* 0x000000000000794d */ /* 0x000fea0003800000 */
.L_x_4189:
        /* <DEDUP_REMOVED lines=10> */
.L_x_4201:
        /* <DEDUP_REMOVED lines=17> */
.L_x_4204:
[----:B------:R-:W-:-:S04]  /*aa70*/  LOP3.LUT R2, R5, 0x80000000, RZ, 0xc0, !PT ;  /* 0x8000000005027812 */ /* 0x000fc800078ec0ff */
[----:B------:R-:W-:-:S04]  /*aa80*/  SHF.R.U32.HI R3, RZ, 0x18, R2 ;  /* 0x00000018ff037819 */ /* 0x000fc80000011602 */
[----:B------:R-:W-:-:S04]  /*aa90*/  LOP3.LUT R0, R0, R3, RZ, 0xfc, !PT ;  /* 0x0000000300007212 */ /* 0x000fc800078efcff */
[----:B------:R-:W-:Y:S02]  /*aaa0*/  PRMT R8, R0, 0x7610, R8 ;  /* 0x0000761000087816 */ /* 0x000fe40000000008 */
.L_x_4203:
[----:B------:R-:W-:Y:S05]  /*aab0*/  BSYNC B0 ;  /* 0x0000000000007941 */ /* 0x000fea0003800000 */
.L_x_4202:
[----:B------:R-:W-:Y:S01]  /*aac0*/  STG.E.U8 [R16.64], R8 ;  /* 0x0000000810007986 */ /* 0x000fe2000c101124 */
[----:B------:R-:W-:Y:S05]  /*aad0*/  EXIT ;  /* 0x000000000000794d */ /* 0x000fea0003800000 */
.L_x_4200:
        /* <DEDUP_REMOVED lines=17> */
.L_x_4207:
[----:B------:R-:W-:-:S04]  /*abf0*/  LOP3.LUT R2, R5, 0x80000000, RZ, 0xc0, !PT ;  /* 0x8000000005027812 */ /* 0x000fc800078ec0ff */
[----:B------:R-:W-:-:S04]  /*ac00*/  SHF.R.U32.HI R3, RZ, 0x18, R2 ;  /* 0x00000018ff037819 */ /* 0x000fc80000011602 */
[----:B------:R-:W-:-:S04]  /*ac10*/  LOP3.LUT R0, R0, R3, RZ, 0xfc, !PT ;  /* 0x0000000300007212 */ /* 0x000fc800078efcff */
[----:B------:R-:W-:Y:S02]  /*ac20*/  PRMT R8, R0, 0x7610, R8 ;  /* 0x0000761000087816 */ /* 0x000fe40000000008 */
.L_x_4206:
[----:B------:R-:W-:Y:S05]  /*ac30*/  BSYNC B0 ;  /* 0x0000000000007941 */ /* 0x000fea0003800000 */
.L_x_4205:
[----:B------:R-:W-:Y:S01]  /*ac40*/  STG.E.U8 [R16.64], R8 ;  /* 0x0000000810007986 */ /* 0x000fe2000c101124 */
[----:B------:R-:W-:Y:S05]  /*ac50*/  EXIT ;  /* 0x000000000000794d */ /* 0x000fea0003800000 */
.L_x_4199:
        /* <DEDUP_REMOVED lines=22> */
.L_x_4182:
        /* <DEDUP_REMOVED lines=20> */
.L_x_4209:
[----:B------:R-:W-:Y:S01]  /*af00*/  LOP3.LUT R2, R5, 0xffff, RZ, 0xc0, !PT ;  /* 0x0000ffff05027812 */ /* 0x000fe200078ec0ff */
[----:B------:R-:W-:-:S05]  /*af10*/  IMAD.MOV.U32 R3, RZ, RZ, RZ ;  /* 0x000000ffff037224 */ /* 0x000fca00078e00ff */
[----:B------:R-:W-:Y:S01]  /*af20*/  STG.E.64 [R16.64], R2 ;  /* 0x0000000210007986 */ /* 0x000fe2000c101b24 */
[----:B------:R-:W-:Y:S05]  /*af30*/  EXIT ;  /* 0x000000000000794d */ /* 0x000fea0003800000 */
.L_x_4208:
[----:B------:R-:W-:Y:S01]  /*af40*/  STG.E [R16.64], R5 ;  /* 0x0000000510007986 */ /* 0x000fe2000c101924 */
[----:B------:R-:W-:Y:S05]  /*af50*/  EXIT ;  /* 0x000000000000794d */ /* 0x000fea0003800000 */
.L_x_4210:
        /* <DEDUP_REMOVED lines=10> */
.L_x_22351:


//--------------------- .text._ZN2at6native27unrolled_elementwise_kernelIZZZNS0_19signbit_kernel_cudaERNS_18TensorIteratorBaseEENKUlvE_clEvENKUlvE0_clEvEUlaE_St5arrayIPcLm2EELi4E23TrivialOffsetCalculatorILi1EjESB_NS0_6memory12LoadWithCastILi1EEENSC_13StoreWithCastILi1EEEEEviT_T0_T2_T3_T4_T5_ --------------------------
	.section	.text._ZN2at6native27unrolled_elementwise_kernelIZZZNS0_19signbit_kernel_cudaERNS_18TensorIteratorBaseEENKUlvE_clEvENKUlvE0_clEvEUlaE_St5arrayIPcLm2EELi4E23TrivialOffsetCalculatorILi1EjESB_NS0_6memory12LoadWithCastILi1EEENSC_13StoreWithCastILi1EEEEEviT_T0_T2_T3_T4_T5_,"ax",@progbits
	.sectioninfo	@"SHI_REGISTERS=29"
	.align	128
        .global         _ZN2at6native27unrolled_elementwise_kernelIZZZNS0_19signbit_kernel_cudaERNS_18TensorIteratorBaseEENKUlvE_clEvENKUlvE0_clEvEUlaE_St5arrayIPcLm2EELi4E23TrivialOffsetCalculatorILi1EjESB_NS0_6memory12LoadWithCastILi1EEENSC_13StoreWithCastILi1EEEEEviT_T0_T2_T3_T4_T5_
        .type           _ZN2at6native27unrolled_elementwise_kernelIZZZNS0_19signbit_kernel_cudaERNS_18TensorIteratorBaseEENKUlvE_clEvENKUlvE0_clEvEUlaE_St5arrayIPcLm2EELi4E23TrivialOffsetCalculatorILi1EjESB_NS0_6memory12LoadWithCastILi1EEENSC_13StoreWithCastILi1EEEEEviT_T0_T2_T3_T4_T5_,@function
        .size           _ZN2at6native27unrolled_elementwise_kernelIZZZNS0_19signbit_kernel_cudaERNS_18TensorIteratorBaseEENKUlvE_clEvENKUlvE0_clEvEUlaE_St5arrayIPcLm2EELi4E23TrivialOffsetCalculatorILi1EjESB_NS0_6memory12LoadWithCastILi1EEENSC_13StoreWithCastILi1EEEEEviT_T0_T2_T3_T4_T5_,(.L_x_22352 - _ZN2at6native27unrolled_elementwise_kernelIZZZNS0_19signbit_kernel_cudaERNS_18TensorIteratorBaseEENKUlvE_clEvENKUlvE0_clEvEUlaE_St5arrayIPcLm2EELi4E23TrivialOffsetCalculatorILi1EjESB_NS0_6memory12LoadWithCastILi1EEENSC_13StoreWithCastILi1EEEEEviT_T0_T2_T3_T4_T5_)
        .other          _ZN2at6native27unrolled_elementwise_kernelIZZZNS0_19signbit_kernel_cudaERNS_18TensorIteratorBaseEENKUlvE_clEvENKUlvE0_clEvEUlaE_St5arrayIPcLm2EELi4E23TrivialOffsetCalculatorILi1EjESB_NS0_6memory12LoadWithCastILi1EEENSC_13StoreWithCastILi1EEEEEviT_T0_T2_T3_T4_T5_,@"STO_CUDA_ENTRY STV_DEFAULT"
_ZN2at6native27unrolled_elementwise_kernelIZZZNS0_19signbit_kernel_cudaERNS_18TensorIteratorBaseEENKUlvE_clEvENKUlvE0_clEvEUlaE_St5arrayIPcLm2EELi4E23TrivialOffsetCalculatorILi1EjESB_NS0_6memory12LoadWithCastILi1EEENSC_13StoreWithCastILi1EEEEEviT_T0_T2_T3_T4_T5_:
.text._ZN2at6native27unrolled_elementwise_kernelIZZZNS0_19signbit_kernel_cudaERNS_18TensorIteratorBaseEENKUlvE_clEvENKUlvE0_clEvEUlaE_St5arrayIPcLm2EELi4E23TrivialOffsetCalculatorILi1EjESB_NS0_6memory12LoadWithCastILi1EEENSC_13StoreWithCastILi1EEEEEviT_T0_T2_T3_T4_T5_:
        /* <DEDUP_REMOVED lines=29> */
.L_x_4216:
[----:B------:R0:W5:Y:S01]  /*01d0*/  LDG.E.U8 R25, [R2.64] ;  /* 0x0000002402197981 */ /* 0x000162000c1e1100 */
[----:B------:R-:W-:Y:S05]  /*01e0*/  BRA `(.L_x_4218) ;  /* 0x00000d9000007947 */ /* 0x000fea0003800000 */
.L_x_4215:
        /* <DEDUP_REMOVED lines=8> */
.L_x_4220:
[----:B------:R0:W5:Y:S01]  /*0270*/  LDG.E.U8 R25, [R2.64] ;  /* 0x0000002402197981 */ /* 0x000162000c1e1100 */
[----:B------:R-:W-:Y:S05]  /*0280*/  BRA `(.L_x_4218) ;  /* 0x00000cf000007947 */ /* 0x000fea0003800000 */
.L_x_4219:
[----:B------:R0:W5:Y:S01]  /*0290*/  LDG.E.U16 R25, [R2.64] ;  /* 0x0000002402197981 */ /* 0x000162000c1e1500 */
[----:B------:R-:W-:Y:S05]  /*02a0*/  BRA `(.L_x_4218) ;  /* 0x00000cd000007947 */ /* 0x000fea0003800000 */
.L_x_4214:
        /* <DEDUP_REMOVED lines=9> */
.L_x_4222:
[----:B------:R-:W2:Y:S02]  /*0340*/  LDG.E.U16 R0, [R2.64] ;  /* 0x0000002402007981 */ /* 0x000ea4000c1e1500 */
[----:B--2---:R-:W-:-:S06]  /*0350*/  HADD2.F32 R0, -RZ, R0.H0_H0 ;  /* 0x20000000ff007230 */ /* 0x004fcc0000004100 */
[----:B------:R-:W0:Y:S02]  /*0360*/  F2I.FTZ.TRUNC.NTZ R0, R0 ;  /* 0x0000000000007305 */ /* 0x000e24000021f100 */
[----:B0-----:R-:W-:Y:S01]  /*0370*/  PRMT R25, R0, 0x7610, R25 ;  /* 0x0000761000197816 */ /* 0x001fe20000000019 */
[----:B------:R-:W-:Y:S05]  /*0380*/  BRA `(.L_x_4218) ;  /* 0x00000bf000007947 */ /* 0x000fea0003800000 */
.L_x_4221:
        /* <DEDUP_REMOVED lines=9> */
.L_x_4224:
[----:B------:R-:W2:Y:S02]  /*0420*/  LDG.E.U16 R2, [R2.64] ;  /* 0x0000002402027981 */ /* 0x000ea4000c1e1500 */
[----:B--2---:R-:W-:-:S06]  /*0430*/  HADD2.F32 R0, -RZ, R2.H0_H0 ;  /* 0x20000002ff007230 */ /* 0x004fcc0000004100 */
[----:B------:R-:W0:Y:S02]  /*0440*/  F2I.FTZ.TRUNC.NTZ R0, R0 ;  /* 0x0000000000007305 */ /* 0x000e24000021f100 */
[----:B0-----:R-:W-:Y:S01]  /*0450*/  PRMT R25, R0, 0x7610, R25 ;  /* 0x0000761000197816 */ /* 0x001fe20000000019 */
[----:B------:R-:W-:Y:S05]  /*0460*/  BRA `(.L_x_4218) ;  /* 0x00000b1000007947 */ /* 0x000fea0003800000 */
.L_x_4223:
[----:B------:R-:W2:Y:S02]  /*0470*/  LDG.E.64 R2, [R2.64] ;  /* 0x0000002402027981 */ /* 0x000ea4000c1e1b00 */
[----:B--2---:R0:W1:Y:S01]  /*0480*/  F2I.F64.TRUNC R25, R2 ;  /* 0x0000000200197311 */ /* 0x004062000030d100 */
[----:B------:R-:W-:Y:S05]  /*0490*/  BRA `(.L_x_4218) ;  /* 0x00000ae000007947 */ /* 0x000fea0003800000 */
.L_x_4213:
        /* <DEDUP_REMOVED lines=12> */
.L_x_4227:
[----:B------:R-:W2:Y:S02]  /*0560*/  LDG.E.64 R2, [R2.64] ;  /* 0x0000002402027981 */ /* 0x000ea4000c1e1b00 */
[----:B--2---:R0:W1:Y:S01]  /*0570*/  F2I.F64.TRUNC R25, R2 ;  /* 0x0000000200197311 */ /* 0x004062000030d100 */
[----:B------:R-:W-:Y:S05]  /*0580*/  BRA `(.L_x_4218) ;  /* 0x000009f000007947 */ /* 0x000fea0003800000 */
.L_x_4226:
        /* <DEDUP_REMOVED lines=28> */
.L_x_4229:
        /* <DEDUP_REMOVED lines=16> */
.L_x_4228:
[----:B------:R-:W2:Y:S02]  /*0850*/  LDG.E.U16 R0, [R2.64] ;  /* 0x0000002402007981 */ /* 0x000ea4000c1e1500 */
[----:B--2---:R-:W-:-:S06]  /*0860*/  PRMT R0, RZ, 0x5410, R0 ;  /* 0x00005410ff007816 */ /* 0x004fcc0000000000 */
[----:B------:R-:W0:Y:S02]  /*0870*/  F2I.FTZ.TRUNC.NTZ R0, R0 ;  /* 0x0000000000007305 */ /* 0x000e24000021f100 */
[----:B0-----:R-:W-:Y:S01]  /*0880*/  PRMT R25, R0, 0x7610, R25 ;  /* 0x0000761000197816 */ /* 0x001fe20000000019 */
[----:B------:R-:W-:Y:S05]  /*0890*/  BRA `(.L_x_4218) ;  /* 0x000006e000007947 */ /* 0x000fea0003800000 */
.L_x_4225:
        /* <DEDUP_REMOVED lines=10> */
.L_x_4232:
        /* <DEDUP_REMOVED lines=21> */
.L_x_4236:
[----:B------:R-:W-:Y:S05]  /*0a90*/  BSYNC B1 ;  /* 0x0000000000017941 */ /* 0x000fea0003800000 */
.L_x_4235:
[----:B------:R-:W-:Y:S01]  /*0aa0*/  LEA R3, R0, 0x3b800000, 0x17 ;  /* 0x3b80000000037811 */ /* 0x000fe200078eb8ff */
[----:B------:R-:W-:-:S05]  /*0ab0*/  IMAD.SHL.U32 R0, R2, 0x100000, RZ ;  /* 0x0010000002007824 */ /* 0x000fca00078e00ff */
[----:B------:R-:W-:Y:S02]  /*0ac0*/  LOP3.LUT R0, R3, R0, R4, 0xfe, !PT ;  /* 0x0000000003007212 */ /* 0x000fe400078efe04 */
.L_x_4234:
[----:B------:R-:W-:Y:S05]  /*0ad0*/  BSYNC B0 ;  /* 0x0000000000007941 */ /* 0x000fea0003800000 */
.L_x_4233:
[----:B------:R-:W0:Y:S02]  /*0ae0*/  F2I.FTZ.TRUNC.NTZ R0, R0 ;  /* 0x0000000000007305 */ /* 0x000e24000021f100 */
[----:B0-----:R-:W-:Y:S01]  /*0af0*/  PRMT R25, R0, 0x7610, R25 ;  /* 0x0000761000197816 */ /* 0x001fe20000000019 */
[----:B------:R-:W-:Y:S05]  /*0b00*/  BRA `(.L_x_4218) ;  /* 0x0000047000007947 */ /* 0x000fea0003800000 */
.L_x_4231:
        /* <DEDUP_REMOVED lines=21> */
.L_x_4240:
[----:B------:R-:W-:Y:S05]  /*0c60*/  BSYNC B1 ;  /* 0x0000000000017941 */ /* 0x000fea0003800000 */
.L_x_4239:
[----:B------:R-:W-:Y:S01]  /*0c70*/  LEA R3, R0, 0x37800000, 0x17 ;  /* 0x3780000000037811 */ /* 0x000fe200078eb8ff */
[----:B------:R-:W-:-:S05]  /*0c80*/  IMAD.SHL.U32 R0, R2, 0x200000, RZ ;  /* 0x0020000002007824 */ /* 0x000fca00078e00ff */
[----:B------:R-:W-:Y:S02]  /*0c90*/  LOP3.LUT R0, R3, R0, R4, 0xfe, !PT ;  /* 0x0000000003007212 */ /* 0x000fe400078efe04 */
.L_x_4238:
[----:B------:R-:W-:Y:S05]  /*0ca0*/  BSYNC B0 ;  /* 0x0000000000007941 */ /* 0x000fea0003800000 */
.L_x_4237:
[----:B------:R-:W0:Y:S02]  /*0cb0*/  F2I.FTZ.TRUNC.NTZ R0, R0 ;  /* 0x0000000000007305 */ /* 0x000e24000021f100 */
[----:B0-----:R-:W-:Y:S01]  /*0cc0*/  PRMT R25, R0, 0x7610, R25 ;  /* 0x0000761000197816 */ /* 0x001fe20000000019 */
[----:B------:R-:W-:Y:S05]  /*0cd0*/  BRA `(.L_x_4218) ;  /* 0x000002a000007947 */ /* 0x000fea0003800000 */
.L_x_4230:
        /* <DEDUP_REMOVED lines=14> */
.L_x_4244:
[----:B------:R-:W-:Y:S05]  /*0dc0*/  BSYNC B0 ;  /* 0x0000000000007941 */ /* 0x000fea0003800000 */
.L_x_4243:
[----:B------:R-:W0:Y:S02]  /*0dd0*/  F2I.FTZ.TRUNC.NTZ R0, R0 ;  /* 0x0000000000007305 */ /* 0x000e24000021f100 */
[----:B0-----:R-:W-:Y:S01]  /*0de0*/  PRMT R25, R0, 0x7610, R25 ;  /* 0x0000761000197816 */ /* 0x001fe20000000019 */
[----:B------:R-:W-:Y:S05]  /*0df0*/  BRA `(.L_x_4218) ;  /* 0x0000018000007947 */ /* 0x000fea0003800000 */
.L_x_4217:
        /* <DEDUP_REMOVED lines=21> */
.L_x_4242:
[----:B------:R0:W5:Y:S01]  /*0f50*/  LDG.E.U8 R25, [R2.64] ;  /* 0x0000002402197981 */ /* 0x000162000c1e1100 */
[----:B------:R-:W-:Y:S05]  /*0f60*/  BRA `(.L_x_4218) ;  /* 0x0000001000007947 */ /* 0x000fea0003800000 */
.L_x_4241:
[----:B------:R0:W5:Y:S02]  /*0f70*/  LDG.E.U8 R25, [R2.64] ;  /* 0x0000002402197981 */ /* 0x000164000c1e1100 */
.L_x_4218:
[----:B------:R-:W2:Y:S02]  /*0f80*/  S2R R23, SR_TID.X ;  /* 0x0000000000177919 */ /* 0x000ea40000002100 */
[----:B--2---:R-:W-:Y:S02]  /*0f90*/  IADD3 R23, R23, 0x80, RZ ;  /* 0x0000008017177810 */ /* 0x004fe40007ffe0ff */
.L_x_4212:
[----:B-1----:R-:W-:Y:S05]  /*0fa0*/  BSYNC B6 ;  /* 0x0000000000067941 */ /* 0x002fea0003800000 */
.L_x_4211:
        /* <DEDUP_REMOVED lines=21> */
.L_x_4250:
[----:B------:R0:W5:Y:S01]  /*1100*/  LDG.E.U8 R19, [R2.64] ;  /* 0x0000002402137981 */ /* 0x000162000c1e1100 */
[----:B------:R-:W-:Y:S05]  /*1110*/  BRA `(.L_x_4252) ;  /* 0x00000d8000007947 */ /* 0x000fea0003800000 */
.L_x_4249:
        /* <DEDUP_REMOVED lines=8> */
.L_x_4254:
[----:B------:R0:W5:Y:S01]  /*11a0*/  LDG.E.U8 R19, [R2.64] ;  /* 0x0000002402137981 */ /* 0x000162000c1e1100 */
[----:B------:R-:W-:Y:S05]  /*11b0*/  BRA `(.L_x_4252) ;  /* 0x00000ce000007947 */ /* 0x000fea0003800000 */
.L_x_4253:
[----:B------:R0:W5:Y:S01]  /*11c0*/  LDG.E.U16 R19, [R2.64] ;  /* 0x0000002402137981 */ /* 0x000162000c1e1500 */
[----:B------:R-:W-:Y:S05]  /*11d0*/  BRA `(.L_x_4252) ;  /* 0x00000cc000007947 */ /* 0x000fea0003800000 */
.L_x_4248:
        /* <DEDUP_REMOVED lines=9> */
.L_x_4256:
[----:B------:R-:W2:Y:S02]  /*1270*/  LDG.E.U16 R0, [R2.64] ;  /* 0x0000002402007981 */ /* 0x000ea4000c1e1500 */
[----:B--2---:R-:W-:-:S06]  /*1280*/  HADD2.F32 R0, -RZ, R0.H0_H0 ;  /* 0x20000000ff007230 */ /* 0x004fcc0000004100 */
[----:B------:R-:W0:Y:S02]  /*1290*/  F2I.FTZ.TRUNC.NTZ R0, R0 ;  /* 0x0000000000007305 */ /* 0x000e24000021f100 */
[----:B0-----:R-:W-:Y:S01]  /*12a0*/  PRMT R19, R0, 0x7610, R19 ;  /* 0x0000761000137816 */ /* 0x001fe20000000013 */
[----:B------:R-:W-:Y:S05]  /*12b0*/  BRA `(.L_x_4252) ;  /* 0x00000be000007947 */ /* 0x000fea0003800000 */
.L_x_4255:
        /* <DEDUP_REMOVED lines=9> */
.L_x_4258:
[----:B------:R-:W2:Y:S02]  /*1350*/  LDG.E.U16 R2, [R2.64] ;  /* 0x0000002402027981 */ /* 0x000ea4000c1e1500 */
[----:B--2---:R-:W-:-:S06]  /*1360*/  HADD2.F32 R0, -RZ, R2.H0_H0 ;  /* 0x20000002ff007230 */ /* 0x004fcc0000004100 */
[----:B------:R-:W0:Y:S02]  /*1370*/  F2I.FTZ.TRUNC.NTZ R0, R0 ;  /* 0x0000000000007305 */ /* 0x000e24000021f100 */
[----:B0-----:R-:W-:Y:S01]  /*1380*/  PRMT R19, R0, 0x7610, R19 ;  /* 0x0000761000137816 */ /* 0x001fe20000000013 */
[----:B------:R-:W-:Y:S05]  /*1390*/  BRA `(.L_x_4252) ;  /* 0x00000b0000007947 */ /* 0x000fea0003800000 */
.L_x_4257:
[----:B------:R-:W2:Y:S02]  /*13a0*/  LDG.E.64 R2, [R2.64] ;  /* 0x0000002402027981 */ /* 0x000ea4000c1e1b00 */
[----:B--2---:R0:W1:Y:S01]  /*13b0*/  F2I.F64.TRUNC R19, R2 ;  /* 0x0000000200137311 */ /* 0x004062000030d100 */
[----:B------:R-:W-:Y:S05]  /*13c0*/  BRA `(.L_x_4252) ;  /* 0x00000ad000007947 */ /* 0x000fea0003800000 */
.L_x_4247:
        /* <DEDUP_REMOVED lines=12> */
.L_x_4261:
[----:B------:R-:W2:Y:S02]  /*1490*/  LDG.E.64 R2, [R2.64] ;  /* 0x0000002402027981 */ /* 0x000ea4000c1e1b00 */
[----:B--2---:R0:W1:Y:S01]  /*14a0*/  F2I.F64.TRUNC R19, R2 ;  /* 0x0000000200137311 */ /* 0x004062000030d100 */
[----:B------:R-:W-:Y:S05]  /*14b0*/  BRA `(.L_x_4252) ;  /* 0x000009e000007947 */ /* 0x000fea0003800000 */
.L_x_4260:
        /* <DEDUP_REMOVED lines=28> */
.L_x_4263:
        /* <DEDUP_REMOVED lines=15> */
.L_x_4262:
[----:B------:R-:W2:Y:S02]  /*1770*/  LDG.E.U16 R0, [R2.64] ;  /* 0x0000002402007981 */ /* 0x000ea4000c1e1500 */
[----:B--2---:R-:W-:-:S06]  /*1780*/  PRMT R0, RZ, 0x5410, R0 ;  /* 0x00005410ff007816 */ /* 0x004fcc0000000000 */
[----:B------:R-:W0:Y:S02]  /*1790*/  F2I.FTZ.TRUNC.NTZ R0, R0 ;  /* 0x0000000000007305 */ /* 0x000e24000021f100 */
[----:B0-----:R-:W-:Y:S01]  /*17a0*/  PRMT R19, R0, 0x7610, R19 ;  /* 0x0000761000137816 */ /* 0x001fe20000000013 */
[----:B------:R-:W-:Y:S05]  /*17b0*/  BRA `(.L_x_4252) ;  /* 0x000006e000007947 */ /* 0x000fea0003800000 */
.L_x_4259:
        /* <DEDUP_REMOVED lines=10> */
.L_x_4266:
        /* <DEDUP_REMOVED lines=21> */
.L_x_4270:
[----:B------:R-:W-:Y:S05]  /*19b0*/  BSYNC B1 ;  /* 0x0000000000017941 */ /* 0x000fea0003800000 */
.L_x_4269:
[----:B------:R-:W-:Y:S01]  /*19c0*/  LEA R3, R0, 0x3b800000, 0x17 ;  /* 0x3b80000000037811 */ /* 0x000fe200078eb8ff */
[----:B------:R-:W-:-:S05]  /*19d0*/  IMAD.SHL.U32 R0, R2, 0x100000, RZ ;  /* 0x0010000002007824 */ /* 0x000fca00078e00ff */
[----:B------:R-:W-:Y:S02]  /*19e0*/  LOP3.LUT R0, R3, R0, R4, 0xfe, !PT ;  /* 0x0000000003007212 */ /* 0x000fe400078efe04 */
.L_x_4268:
[----:B------:R-:W-:Y:S05]  /*19f0*/  BSYNC B0 ;  /* 0x0000000000007941 */ /* 0x000fea0003800000 */
.L_x_4267:
[----:B------:R-:W0:Y:S02]  /*1a00*/  F2I.FTZ.TRUNC.NTZ R0, R0 ;  /* 0x0000000000007305 */ /* 0x000e24000021f100 */
[----:B0-----:R-:W-:Y:S01]  /*1a10*/  PRMT R19, R0, 0x7610, R19 ;  /* 0x0000761000137816 */ /* 0x001fe20000000013 */
[----:B------:R-:W-:Y:S05]  /*1a20*/  BRA `(.L_x_4252) ;  /* 0x0000047000007947 */ /* 0x000fea0003800000 */
.L_x_4265:
        /* <DEDUP_REMOVED lines=21> */
.L_x_4274:
[----:B------:R-:W-:Y:S05]  /*1b80*/  BSYNC B1 ;  /* 0x0000000000017941 */ /* 0x000fea0003800000 */
.L_x_4273:
[----:B------:R-:W-:Y:S01]  /*1b90*/  LEA R3, R0, 0x37800000, 0x17 ;  /* 0x3780000000037811 */ /* 0x000fe200078eb8ff */
[----:B------:R-:W-:-:S05]  /*1ba0*/  IMAD.SHL.U32 R0, R2, 0x200000, RZ ;  /* 0x0020000002007824 */ /* 0x000fca00078e00ff */
[----:B------:R-:W-:Y:S02]  /*1bb0*/  LOP3.LUT R0, R3, R0, R4, 0xfe, !PT ;  /* 0x0000000003007212 */ /* 0x000fe400078efe04 */
.L_x_4272:
[----:B------:R-:W-:Y:S05]  /*1bc0*/  BSYNC B0 ;  /* 0x0000000000007941 */ /* 0x000fea0003800000 */
.L_x_4271:
[----:B------:R-:W0:Y:S02]  /*1bd0*/  F2I.FTZ.TRUNC.NTZ R0, R0 ;  /* 0x0000000000007305 */ /* 0x000e24000021f100 */
[----:B0-----:R-:W-:Y:S01]  /*1be0*/  PRMT R19, R0, 0x7610, R19 ;  /* 0x0000761000137816 */ /* 0x001fe20000000013 */
[----:B------:R-:W-:Y:S05]  /*1bf0*/  BRA `(.L_x_4252) ;  /* 0x000002a000007947 */ /* 0x000fea0003800000 */
.L_x_4264:
        /* <DEDUP_REMOVED lines=14> */
.L_x_4278:
[----:B------:R-:W-:Y:S05]  /*1ce0*/  BSYNC B0 ;  /* 0x0000000000007941 */ /* 0x000fea0003800000 */
.L_x_4277:
[----:B------:R-:W0:Y:S02]  /*1cf0*/  F2I.FTZ.TRUNC.NTZ R0, R0 ;  /* 0x0000000000007305 */ /* 0x000e24000021f100 */
[----:B0-----:R-:W-:Y:S01]  /*1d00*/  PRMT R19, R0, 0x7610, R19 ;  /* 0x0000761000137816 */ /* 0x001fe20000000013 */
[----:B------:R-:W-:Y:S05]  /*1d10*/  BRA `(.L_x_4252) ;  /* 0x0000018000007947 */ /* 0x000fea0003800000 */
.L_x_4251:
        /* <DEDUP_REMOVED lines=21> */
.L_x_4276:
[----:B------:R0:W5:Y:S01]  /*1e70*/  LDG.E.U8 R19, [R2.64] ;  /* 0x0000002402137981 */ /* 0x000162000c1e1100 */
[----:B------:R-:W-:Y:S05]  /*1e80*/  BRA `(.L_x_4252) ;  /* 0x0000001000007947 */ /* 0x000fea0003800000 */
.L_x_4275:
[----:B------:R0:W5:Y:S02]  /*1e90*/  LDG.E.U8 R19, [R2.64] ;  /* 0x0000002402137981 */ /* 0x000164000c1e1100 */
.L_x_4252:
[----:B------:R-:W-:-:S03]  /*1ea0*/  IADD3 R23, R23, 0x80, RZ ;  /* 0x0000008017177810 */ /* 0x000fc60007ffe0ff */
.L_x_4246:
[----:B------:R-:W-:Y:S05]  /*1eb0*/  BSYNC B6 ;  /* 0x0000000000067941 */ /* 0x000fea0003800000 */
.L_x_4245:
        /* <DEDUP_REMOVED lines=23> */
.L_x_4284:
[----:B------:R0:W5:Y:S01]  /*2030*/  LDG.E.U8 R26, [R2.64] ;  /* 0x00000024021a7981 */ /* 0x000162000c1e1100 */
[----:B------:R-:W-:Y:S05]  /*2040*/  BRA `(.L_x_4286) ;  /* 0x00000d8000007947 */ /* 0x000fea0003800000 */
.L_x_4283:
        /* <DEDUP_REMOVED lines=8> */
.L_x_4288:
[----:B------:R0:W5:Y:S01]  /*20d0*/  LDG.E.U8 R26, [R2.64] ;  /* 0x00000024021a7981 */ /* 0x000162000c1e1100 */
[----:B------:R-:W-:Y:S05]  /*20e0*/  BRA `(.L_x_4286) ;  /* 0x00000ce000007947 */ /* 0x000fea0003800000 */
.L_x_4287:
[----:B------:R0:W5:Y:S01]  /*20f0*/  LDG.E.U16 R26, [R2.64] ;  /* 0x00000024021a7981 */ /* 0x000162000c1e1500 */
[----:B------:R-:W-:Y:S05]  /*2100*/  BRA `(.L_x_4286) ;  /* 0x00000cc000007947 */ /* 0x000fea0003800000 */
.L_x_4282:
        /* <DEDUP_REMOVED lines=9> */
.L_x_4290:
[----:B------:R-:W2:Y:S02]  /*21a0*/  LDG.E.U16 R0, [R2.64] ;  /* 0x0000002402007981 */ /* 0x000ea4000c1e1500 */
[----:B--2---:R-:W-:-:S06]  /*21b0*/  HADD2.F32 R0, -RZ, R0.H0_H0 ;  /* 0x20000000ff007230 */ /* 0x004fcc0000004100 */
[----:B------:R-:W0:Y:S02]  /*21c0*/  F2I.FTZ.TRUNC.NTZ R0, R0 ;  /* 0x0000000000007305 */ /* 0x000e24000021f100 */
[----:B0-----:R-:W-:Y:S01]  /*21d0*/  PRMT R26, R0, 0x7610, R26 ;  /* 0x00007610001a7816 */ /* 0x001fe2000000001a */
[----:B------:R-:W-:Y:S05]  /*21e0*/  BRA `(.L_x_4286) ;  /* 0x00000be000007947 */ /* 0x000fea0003800000 */
.L_x_4289:
        /* <DEDUP_REMOVED lines=9> */
.L_x_4292:
[----:B------:R-:W2:Y:S02]  /*2280*/  LDG.E.U16 R2, [R2.64] ;  /* 0x0000002402027981 */ /* 0x000ea4000c1e1500 */
[----:B--2---:R-:W-:-:S06]  /*2290*/  HADD2.F32 R0, -RZ, R2.H0_H0 ;  /* 0x20000002ff007230 */ /* 0x004fcc0000004100 */
[----:B------:R-:W0:Y:S02]  /*22a0*/  F2I.FTZ.TRUNC.NTZ R0, R0 ;  /* 0x0000000000007305 */ /* 0x000e24000021f100 */
[----:B0-----:R-:W-:Y:S01]  /*22b0*/  PRMT R26, R0, 0x7610, R26 ;  /* 0x00007610001a7816 */ /* 0x001fe2000000001a */
[----:B------:R-:W-:Y:S05]  /*22c0*/  BRA `(.L_x_4286) ;  /* 0x00000b0000007947 */ /* 0x000fea0003800000 */
.L_x_4291:
[----:B------:R-:W2:Y:S02]  /*22d0*/  LDG.E.64 R2, [R2.64] ;  /* 0x0000002402027981 */ /* 0x000ea4000c1e1b00 */
[----:B--2---:R0:W2:Y:S01]  /*22e0*/  F2I.F64.TRUNC R26, R2 ;  /* 0x00000002001a7311 */ /* 0x0040a2000030d100 */
[----:B------:R-:W-:Y:S05]  /*22f0*/  BRA `(.L_x_4286) ;  /* 0x00000ad000007947 */ /* 0x000fea0003800000 */
.L_x_4281:
        /* <DEDUP_REMOVED lines=12> */
.L_x_4295:
[----:B------:R-:W2:Y:S02]  /*23c0*/  LDG.E.64 R2, [R2.64] ;  /* 0x0000002402027981 */ /* 0x000ea4000c1e1b00 */
[----:B--2---:R0:W2:Y:S01]  /*23d0*/  F2I.F64.TRUNC R26, R2 ;  /* 0x00000002001a7311 */ /* 0x0040a2000030d100 */
[----:B------:R-:W-:Y:S05]  /*23e0*/  BRA `(.L_x_4286) ;  /* 0x000009e000007947 */ /* 0x000fea0003800000 */
.L_x_4294:
        /* <DEDUP_REMOVED lines=28> */
.L_x_4297:
        /* <DEDUP_REMOVED lines=15> */
.L_x_4296:
[----:B------:R-:W2:Y:S02]  /*26a0*/  LDG.E.U16 R0, [R2.64] ;  /* 0x0000002402007981 */ /* 0x000ea4000c1e1500 */
[----:B--2---:R-:W-:-:S06]  /*26b0*/  PRMT R0, RZ, 0x5410, R0 ;  /* 0x00005410ff007816 */ /* 0x004fcc0000000000 */
[----:B------:R-:W0:Y:S02]  /*26c0*/  F2I.FTZ.TRUNC.NTZ R0, R0 ;  /* 0x0000000000007305 */ /* 0x000e24000021f100 */
[----:B0-----:R-:W-:Y:S01]  /*26d0*/  PRMT R26, R0, 0x7610, R26 ;  /* 0x00007610001a7816 */ /* 0x001fe2000000001a */
[----:B------:R-:W-:Y:S05]  /*26e0*/  BRA `(.L_x_4286) ;  /* 0x000006e000007947 */ /* 0x000fea0003800000 */
.L_x_4293:
        /* <DEDUP_REMOVED lines=10> */
.L_x_4300:
        /* <DEDUP_REMOVED lines=21> */
.L_x_4304:
[----:B------:R-:W-:Y:S05]  /*28e0*/  BSYNC B1 ;  /* 0x0000000000017941 */ /* 0x000fea0003800000 */
.L_x_4303:
[----:B------:R-:W-:Y:S01]  /*28f0*/  LEA R3, R0, 0x3b800000, 0x17 ;  /* 0x3b80000000037811 */ /* 0x000fe200078eb8ff */
[----:B------:R-:W-:-:S05]  /*2900*/  IMAD.SHL.U32 R0, R2, 0x100000, RZ ;  /* 0x0010000002007824 */ /* 0x000fca00078e00ff */
[----:B------:R-:W-:Y:S02]  /*2910*/  LOP3.LUT R0, R3, R0, R4, 0xfe, !PT ;  /* 0x0000000003007212 */ /* 0x000fe400078efe04 */
.L_x_4302:
[----:B------:R-:W-:Y:S05]  /*2920*/  BSYNC B0 ;  /* 0x0000000000007941 */ /* 0x000fea0003800000 */
.L_x_4301:
[----:B------:R-:W0:Y:S02]  /*2930*/  F2I.FTZ.TRUNC.NTZ R0, R0 ;  /* 0x0000000000007305 */ /* 0x000e24000021f100 */
[----:B0-----:R-:W-:Y:S01]  /*2940*/  PRMT R26, R0, 0x7610, R26 ;  /* 0x00007610001a7816 */ /* 0x001fe2000000001a */
[----:B------:R-:W-:Y:S05]  /*2950*/  BRA `(.L_x_4286) ;  /* 0x0000047000007947 */ /* 0x000fea0003800000 */
.L_x_4299:
        /* <DEDUP_REMOVED lines=21> */
.L_x_4308:
[----:B------:R-:W-:Y:S05]  /*2ab0*/  BSYNC B1 ;  /* 0x0000000000017941 */ /* 0x000fea0003800000 */
.L_x_4307:
[----:B------:R-:W-:Y:S01]  /*2ac0*/  LEA R3, R0, 0x37800000, 0x17 ;  /* 0x3780000000037811 */ /* 0x000fe200078eb8ff */
[----:B------:R-:W-:-:S05]  /*2ad0*/  IMAD.SHL.U32 R0, R2, 0x200000, RZ ;  /* 0x0020000002007824 */ /* 0x000fca00078e00ff */
[----:B------:R-:W-:Y:S02]  /*2ae0*/  LOP3.LUT R0, R3, R0, R4, 0xfe, !PT ;  /* 0x0000000003007212 */ /* 0x000fe400078efe04 */
.L_x_4306:
[----:B------:R-:W-:Y:S05]  /*2af0*/  BSYNC B0 ;  /* 0x0000000000007941 */ /* 0x000fea0003800000 */
.L_x_4305:
[----:B------:R-:W0:Y:S02]  /*2b00*/  F2I.FTZ.TRUNC.NTZ R0, R0 ;  /* 0x0000000000007305 */ /* 0x000e24000021f100 */
[----:B0-----:R-:W-:Y:S01]  /*2b10*/  PRMT R26, R0, 0x7610, R26 ;  /* 0x00007610001a7816 */ /* 0x001fe2000000001a */
[----:B------:R-:W-:Y:S05]  /*2b20*/  BRA `(.L_x_4286) ;  /* 0x000002a000007947 */ /* 0x000fea0003800000 */
.L_x_4298:
        /* <DEDUP_REMOVED lines=14> */
.L_x_4312:
[----:B------:R-:W-:Y:S05]  /*2c10*/  BSYNC B0 ;  /* 0x0000000000007941 */ /* 0x000fea0003800000 */
.L_x_4311:
[----:B------:R-:W0:Y:S02]  /*2c20*/  F2I.FTZ.TRUNC.NTZ R0, R0 ;  /* 0x0000000000007305 */ /* 0x000e24000021f100 */
[----:B0-----:R-:W-:Y:S01]  /*2c30*/  PRMT R26, R0, 0x7610, R26 ;  /* 0x00007610001a7816 */ /* 0x001fe2000000001a */
[----:B------:R-:W-:Y:S05]  /*2c40*/  BRA `(.L_x_4286) ;  /* 0x0000018000007947 */ /* 0x000fea0003800000 */
.L_x_4285:
        /* <DEDUP_REMOVED lines=21> */
.L_x_4310:
[----:B------:R0:W5:Y:S01]  /*2da0*/  LDG.E.U8 R26, [R2.64] ;  /* 0x00000024021a7981 */ /* 0x000162000c1e1100 */
[----:B------:R-:W-:Y:S05]  /*2db0*/  BRA `(.L_x_4286) ;  /* 0x0000001000007947 */ /* 0x000fea0003800000 */
.L_x_4309:
[----:B------:R0:W5:Y:S02]  /*2dc0*/  LDG.E.U8 R26, [R2.64] ;  /* 0x00000024021a7981 */ /* 0x000164000c1e1100 */
.L_x_4286:
[----:B------:R-:W-:-:S03]  /*2dd0*/  IADD3 R23, R23, 0x80, RZ ;  /* 0x0000008017177810 */ /* 0x000fc60007ffe0ff */
.L_x_4280:
[----:B------:R-:W-:Y:S05]  /*2de0*/  BSYNC B6 ;  /* 0x0000000000067941 */ /* 0x000fea0003800000 */
.L_x_4279:
        /* <DEDUP_REMOVED lines=20> */
.L_x_4318:
[----:B------:R0:W5:Y:S01]  /*2f30*/  LDG.E.U8 R22, [R2.64] ;  /* 0x0000002402167981 */ /* 0x000162000c1e1100 */
[----:B------:R-:W-:Y:S05]  /*2f40*/  BRA `(.L_x_4314) ;  /* 0x00000d7000007947 */ /* 0x000fea0003800000 */
.L_x_4317:
        /* <DEDUP_REMOVED lines=8> */
.L_x_4321:
[----:B------:R0:W5:Y:S01]  /*2fd0*/  LDG.E.U8 R22, [R2.64] ;  /* 0x0000002402167981 */ /* 0x000162000c1e1100 */
[----:B------:R-:W-:Y:S05]  /*2fe0*/  BRA `(.L_x_4314) ;  /* 0x00000cd000007947 */ /* 0x000fea0003800000 */
.L_x_4320:
[----:B------:R0:W5:Y:S01]  /*2ff0*/  LDG.E.U16 R22, [R2.64] ;  /* 0x0000002402167981 */ /* 0x000162000c1e1500 */
[----:B------:R-:W-:Y:S05]  /*3000*/  BRA `(.L_x_4314) ;  /* 0x00000cb000007947 */ /* 0x000fea0003800000 */
.L_x_4316:
        /* <DEDUP_REMOVED lines=9> */
.L_x_4323:
[----:B------:R-:W3:Y:S02]  /*30a0*/  LDG.E.U16 R0, [R2.64] ;  /* 0x0000002402007981 */ /* 0x000ee4000c1e1500 */
[----:B---3--:R-:W-:-:S06]  /*30b0*/  HADD2.F32 R0, -RZ, R0.H0_H0 ;  /* 0x20000000ff007230 */ /* 0x008fcc0000004100 */
[----:B------:R-:W0:Y:S02]  /*30c0*/  F2I.FTZ.TRUNC.NTZ R0, R0 ;  /* 0x0000000000007305 */ /* 0x000e24000021f100 */
[----:B0-----:R-:W-:Y:S01]  /*30d0*/  PRMT R22, R0, 0x7610, R22 ;  /* 0x0000761000167816 */ /* 0x001fe20000000016 */
[----:B------:R-:W-:Y:S05]  /*30e0*/  BRA `(.L_x_4314) ;  /* 0x00000bd000007947 */ /* 0x000fea0003800000 */
.L_x_4322:
        /* <DEDUP_REMOVED lines=9> */
.L_x_4325:
[----:B------:R-:W3:Y:S02]  /*3180*/  LDG.E.U16 R2, [R2.64] ;  /* 0x0000002402027981 */ /* 0x000ee4000c1e1500 */
[----:B---3--:R-:W-:-:S06]  /*3190*/  HADD2.F32 R0, -RZ, R2.H0_H0 ;  /* 0x20000002ff007230 */ /* 0x008fcc0000004100 */
[----:B------:R-:W0:Y:S02]  /*31a0*/  F2I.FTZ.TRUNC.NTZ R0, R0 ;  /* 0x0000000000007305 */ /* 0x000e24000021f100 */
[----:B0-----:R-:W-:Y:S01]  /*31b0*/  PRMT R22, R0, 0x7610, R22 ;  /* 0x0000761000167816 */ /* 0x001fe20000000016 */
[----:B------:R-:W-:Y:S05]  /*31c0*/  BRA `(.L_x_4314) ;  /* 0x00000af000007947 */ /* 0x000fea0003800000 */
.L_x_4324:
[----:B------:R-:W3:Y:S02]  /*31d0*/  LDG.E.64 R2, [R2.64] ;  /* 0x0000002402027981 */ /* 0x000ee4000c1e1b00 */
[----:B---3--:R0:W3:Y:S01]  /*31e0*/  F2I.F64.TRUNC R22, R2 ;  /* 0x0000000200167311 */ /* 0x0080e2000030d100 */
[----:B------:R-:W-:Y:S05]  /*31f0*/  BRA `(.L_x_4314) ;  /* 0x00000ac000007947 */ /* 0x000fea0003800000 */
.L_x_4315:
        /* <DEDUP_REMOVED lines=12> */
.L_x_4328:
[----:B------:R-:W3:Y:S02]  /*32c0*/  LDG.E.64 R2, [R2.64] ;  /* 0x0000002402027981 */ /* 0x000ee4000c1e1b00 */
[----:B---3--:R0:W3:Y:S01]  /*32d0*/  F2I.F64.TRUNC R22, R2 ;  /* 0x0000000200167311 */ /* 0x0080e2000030d100 */
[----:B------:R-:W-:Y:S05]  /*32e0*/  BRA `(.L_x_4314) ;  /* 0x000009d000007947 */ /* 0x000fea0003800000 */
.L_x_4327:
        /* <DEDUP_REMOVED lines=28> */
.L_x_4330:
        /* <DEDUP_REMOVED lines=15> */
.L_x_4329:
[----:B------:R-:W3:Y:S02]  /*35a0*/  LDG.E.U16 R0, [R2.64] ;  /* 0x0000002402007981 */ /* 0x000ee4000c1e1500 */
[----:B---3--:R-:W-:-:S06]  /*35b0*/  PRMT R0, RZ, 0x5410, R0 ;  /* 0x00005410ff007816 */ /* 0x008fcc0000000000 */
[----:B------:R-:W0:Y:S02]  /*35c0*/  F2I.FTZ.TRUNC.NTZ R0, R0 ;  /* 0x0000000000007305 */ /* 0x000e24000021f100 */
[----:B0-----:R-:W-:Y:S01]  /*35d0*/  PRMT R22, R0, 0x7610, R22 ;  /* 0x0000761000167816 */ /* 0x001fe20000000016 */
[----:B------:R-:W-:Y:S05]  /*35e0*/  BRA `(.L_x_4314) ;  /* 0x000006d000007947 */ /* 0x000fea0003800000 */
.L_x_4326:
        /* <DEDUP_REMOVED lines=10> */
.L_x_4333:
        /* <DEDUP_REMOVED lines=21> */
.L_x_4337:
[----:B------:R-:W-:Y:S05]  /*37e0*/  BSYNC B1 ;  /* 0x0000000000017941 */ /* 0x000fea0003800000 */
.L_x_4336:
[----:B------:R-:W-:Y:S01]  /*37f0*/  LEA R3, R0, 0x3b800000, 0x17 ;  /* 0x3b80000000037811 */ /* 0x000fe200078eb8ff */
[----:B------:R-:W-:-:S05]  /*3800*/  IMAD.SHL.U32 R0, R2, 0x100000, RZ ;  /* 0x0010000002007824 */ /* 0x000fca00078e00ff */
[----:B------:R-:W-:Y:S02]  /*3810*/  LOP3.LUT R0, R3, R0, R4, 0xfe, !PT ;  /* 0x0000000003007212 */ /* 0x000fe400078efe04 */
.L_x_4335:
[----:B------:R-:W-:Y:S05]  /*3820*/  BSYNC B0 ;  /* 0x0000000000007941 */ /* 0x000fea0003800000 */
.L_x_4334:
[----:B------:R-:W0:Y:S02]  /*3830*/  F2I.FTZ.TRUNC.NTZ R0, R0 ;  /* 0x0000000000007305 */ /* 0x000e24000021f100 */
[----:B0-----:R-:W-:Y:S01]  /*3840*/  PRMT R22, R0, 0x7610, R22 ;  /* 0x0000761000167816 */ /* 0x001fe20000000016 */
[----:B------:R-:W-:Y:S05]  /*3850*/  BRA `(.L_x_4314) ;  /* 0x0000046000007947 */ /* 0x000fea0003800000 */
.L_x_4332:
        /* <DEDUP_REMOVED lines=21> */
.L_x_4341:
[----:B------:R-:W-:Y:S05]  /*39b0*/  BSYNC B1 ;  /* 0x0000000000017941 */ /* 0x000fea0003800000 */
.L_x_4340:
[----:B------:R-:W-:Y:S01]  /*39c0*/  LEA R3, R0, 0x37800000, 0x17 ;  /* 0x3780000000037811 */ /* 0x000fe200078eb8ff */
[----:B------:R-:W-:-:S05]  /*39d0*/  IMAD.SHL.U32 R0, R2, 0x200000, RZ ;  /* 0x0020000002007824 */ /* 0x000fca00078e00ff */
[----:B------:R-:W-:Y:S02]  /*39e0*/  LOP3.LUT R0, R3, R0, R4, 0xfe, !PT ;  /* 0x0000000003007212 */ /* 0x000fe400078efe04 */
.L_x_4339:
[----:B------:R-:W-:Y:S05]  /*39f0*/  BSYNC B0 ;  /* 0x0000000000007941 */ /* 0x000fea0003800000 */
.L_x_4338:
[----:B------:R-:W0:Y:S02]  /*3a00*/  F2I.FTZ.TRUNC.NTZ R0, R0 ;  /* 0x0000000000007305 */ /* 0x000e24000021f100 */
[----:B0-----:R-:W-:Y:S01]  /*3a10*/  PRMT R22, R0, 0x7610, R22 ;  /* 0x0000761000167816 */ /* 0x001fe20000000016 */
[----:B------:R-:W-:Y:S05]  /*3a20*/  BRA `(.L_x_4314) ;  /* 0x0000029000007947 */ /* 0x000fea0003800000 */
.L_x_4331:
        /* <DEDUP_REMOVED lines=14> */
.L_x_4345:
[----:B------:R-:W-:Y:S05]  /*3b10*/  BSYNC B0 ;  /* 0x0000000000007941 */ /* 0x000fea0003800000 */
.L_x_4344:
[----:B------:R-:W0:Y:S02]  /*3b20*/  F2I.FTZ.TRUNC.NTZ R0, R0 ;  /* 0x0000000000007305 */ /* 0x000e24000021f100 */
[----:B0-----:R-:W-:Y:S01]  /*3b30*/  PRMT R22, R0, 0x7610, R22 ;  /* 0x0000761000167816 */ /* 0x001fe20000000016 */
[----:B------:R-:W-:Y:S05]  /*3b40*/  BRA `(.L_x_4314) ;  /* 0x0000017000007947 */ /* 0x000fea0003800000 */
.L_x_4319:
        /* <DEDUP_REMOVED lines=20> */
.L_x_4343:
[----:B------:R0:W5:Y:S01]  /*3c90*/  LDG.E.U8 R22, [R2.64] ;  /* 0x0000002402167981 */ /* 0x000162000c1e1100 */
[----:B------:R-:W-:Y:S05]  /*3ca0*/  BRA `(.L_x_4314) ;  /* 0x0000001000007947 */ /* 0x000fea0003800000 */
.L_x_4342:
[----:B------:R0:W5:Y:S02]  /*3cb0*/  LDG.E.U8 R22, [R2.64] ;  /* 0x0000002402167981 */ /* 0x000164000c1e1100 */
.L_x_4314:
[----:B------:R-:W-:Y:S05]  /*3cc0*/  BSYNC B6 ;  /* 0x0000000000067941 */ /* 0x000fea0003800000 */
.L_x_4313:
        /* <DEDUP_REMOVED lines=32> */
.L_x_4351:
[----:B------:R0:W-:Y:S01]  /*3ed0*/  STG.E.U8 [R2.64], R25 ;  /* 0x0000001902007986 */ /* 0x0001e2000c101124 */
[----:B------:R-:W-:Y:S05]  /*3ee0*/  BRA `(.L_x_4347) ;  /* 0x00000d7000007947 */ /* 0x000fea0003800000 */
.L_x_4350:
        /* <DEDUP_REMOVED lines=10> */
.L_x_4354:
[----:B------:R0:W-:Y:S01]  /*3f90*/  STG.E [R2.64], R25 ;  /* 0x0000001902007986 */ /* 0x0001e2000c101924 */
[----:B------:R-:W-:Y:S05]  /*3fa0*/  BRA `(.L_x_4347) ;  /* 0x00000cb000007947 */ /* 0x000fea0003800000 */
.L_x_4353:
[----:B------:R0:W-:Y:S01]  /*3fb0*/  STG.E.U16 [R2.64], R25 ;  /* 0x0000001902007986 */ /* 0x0001e2000c101524 */
[----:B------:R-:W-:Y:S05]  /*3fc0*/  BRA `(.L_x_4347) ;  /* 0x00000c9000007947 */ /* 0x000fea0003800000 */
.L_x_4349:
        /* <DEDUP_REMOVED lines=9> */
.L_x_4356:
[----:B------:R-:W0:Y:S02]  /*4060*/  I2F.S16 R0, R25 ;  /* 0x0000001900007306 */ /* 0x000e240000101400 */
[----:B0-----:R-:W-:-:S05]  /*4070*/  F2FP.PACK_AB R0, RZ, R0 ;  /* 0x00000000ff00723e */ /* 0x001fca00000000ff */
[----:B------:R0:W-:Y:S01]  /*4080*/  STG.E.U16 [R2.64], R0 ;  /* 0x0000000002007986 */ /* 0x0001e2000c101524 */
[----:B------:R-:W-:Y:S05]  /*4090*/  BRA `(.L_x_4347) ;  /* 0x00000bc000007947 */ /* 0x000fea0003800000 */
.L_x_4355:
        /* <DEDUP_REMOVED lines=10> */
.L_x_4358:
[----:B------:R-:W0:Y:S02]  /*4140*/  I2F.S16 R25, R25 ;  /* 0x0000001900197306 */ /* 0x000e240000101400 */
[----:B0-----:R-:W-:-:S04]  /*4150*/  F2FP.PACK_AB R5, RZ, R25 ;  /* 0x00000019ff05723e */ /* 0x001fc800000000ff */
[----:B------:R-:W-:-:S05]  /*4160*/  PRMT R5, R5, 0x5410, RZ ;  /* 0x0000541005057816 */ /* 0x000fca00000000ff */
[----:B------:R0:W-:Y:S01]  /*4170*/  STG.E [R2.64], R5 ;  /* 0x0000000502007986 */ /* 0x0001e2000c101924 */
[----:B------:R-:W-:Y:S05]  /*4180*/  BRA `(.L_x_4347) ;  /* 0x00000ad000007947 */ /* 0x000fea0003800000 */
.L_x_4357:
[----:B------:R-:W0:Y:S02]  /*4190*/  I2F.F64.S16 R4, R25 ;  /* 0x0000001900047312 */ /* 0x000e240000101c00 */
[----:B0-----:R0:W-:Y:S01]  /*41a0*/  STG.E.64 [R2.64], R4 ;  /* 0x0000000402007986 */ /* 0x0011e2000c101b24 */
[----:B------:R-:W-:Y:S05]  /*41b0*/  BRA `(.L_x_4347) ;  /* 0x00000aa000007947 */ /* 0x000fea0003800000 */
.L_x_4348:
        /* <DEDUP_REMOVED lines=10> */
.L_x_4361:
[----:B------:R-:W0:Y:S01]  /*4260*/  I2F.F64.S16 R4, R25 ;  /* 0x0000001900047312 */ /* 0x000e220000101c00 */
[----:B------:R-:W-:-:S05]  /*4270*/  CS2R R6, SRZ ;  /* 0x0000000000067805 */ /* 0x000fca000001ff00 */
[----:B0-----:R0:W-:Y:S01]  /*4280*/  STG.E.128 [R2.64], R4 ;  /* 0x0000000402007986 */ /* 0x0011e2000c101d24 */
[----:B------:R-:W-:Y:S05]  /*4290*/  BRA `(.L_x_4347) ;  /* 0x000009c000007947 */ /* 0x000fea0003800000 */
.L_x_4360:
        /* <DEDUP_REMOVED lines=21> */
.L_x_4365:
[----:B------:R-:W-:Y:S05]  /*43f0*/  BSYNC B0 ;  /* 0x0000000000007941 */ /* 0x000fea0003800000 */
.L_x_4364:
[----:B------:R-:W-:-:S05]  /*4400*/  LOP3.LUT R5, R0, R5, RZ, 0xfc, !PT ;  /* 0x0000000500057212 */ /* 0x000fca00078efcff */
[----:B------:R0:W-:Y:S01]  /*4410*/  STG.E.U8 [R2.64], R5 ;  /* 0x0000000502007986 */ /* 0x0001e2000c101124 */
[----:B------:R-:W-:Y:S05]  /*4420*/  BRA `(.L_x_4347) ;  /* 0x0000083000007947 */ /* 0x000fea0003800000 */
.L_x_4363:
        /* <DEDUP_REMOVED lines=13> */
.L_x_4367:
[----:B------:R-:W-:Y:S01]  /*4500*/  IMAD.MOV.U32 R0, RZ, RZ, 0x7f ;  /* 0x0000007fff007424 */ /* 0x000fe200078e00ff */
[----:B------:R-:W-:-:S04]  /*4510*/  ISETP.GT.U32.AND P0, PT, R4, 0x7f800000, PT ;  /* 0x7f8000000400780c */ /* 0x000fc80003f04070 */
[----:B------:R-:W-:-:S04]  /*4520*/  SEL R0, R0, 0x7c, P0 ;  /* 0x0000007c00007807 */ /* 0x000fc80000000000 */
.L_x_4368:
[----:B------:R-:W-:Y:S05]  /*4530*/  BSYNC B0 ;  /* 0x0000000000007941 */ /* 0x000fea0003800000 */
.L_x_4366:
[----:B------:R-:W-:-:S04]  /*4540*/  LOP3.LUT R4, R25, 0x80000000, RZ, 0xc0, !PT ;  /* 0x8000000019047812 */ /* 0x000fc800078ec0ff */
[----:B------:R-:W-:-:S04]  /*4550*/  SHF.R.U32.HI R5, RZ, 0x18, R4 ;  /* 0x00000018ff057819 */ /* 0x000fc80000011604 */
[----:B------:R-:W-:-:S05]  /*4560*/  LOP3.LUT R5, R0, R5, RZ, 0xfc, !PT ;  /* 0x0000000500057212 */ /* 0x000fca00078efcff */
[----:B------:R0:W-:Y:S01]  /*4570*/  STG.E.U8 [R2.64], R5 ;  /* 0x0000000502007986 */ /* 0x0001e2000c101124 */
[----:B------:R-:W-:Y:S05]  /*4580*/  BRA `(.L_x_4347) ;  /* 0x000006d000007947 */ /* 0x000fea0003800000 */
.L_x_4362:
[----:B------:R-:W0:Y:S02]  /*4590*/  I2F.S16 R0, R25 ;  /* 0x0000001900007306 */ /* 0x000e240000101400 */
[----:B0-----:R-:W-:-:S05]  /*45a0*/  F2FP.BF16.PACK_AB R0, RZ, R0 ;  /* 0x00000000ff00723e */ /* 0x001fca00000010ff */
[----:B------:R0:W-:Y:S01]  /*45b0*/  STG.E.U16 [R2.64], R0 ;  /* 0x0000000002007986 */ /* 0x0001e2000c101524 */
[----:B------:R-:W-:Y:S05]  /*45c0*/  BRA `(.L_x_4347) ;  /* 0x0000069000007947 */ /* 0x000fea0003800000 */
.L_x_4359:
        /* <DEDUP_REMOVED lines=10> */
.L_x_4371:
        /* <DEDUP_REMOVED lines=17> */
.L_x_4374:
[----:B------:R-:W-:-:S04]  /*4780*/  LOP3.LUT R0, R25, 0x80000000, RZ, 0xc0, !PT ;  /* 0x8000000019007812 */ /* 0x000fc800078ec0ff */
[----:B------:R-:W-:-:S04]  /*4790*/  SHF.R.U32.HI R5, RZ, 0x18, R0 ;  /* 0x00000018ff057819 */ /* 0x000fc80000011600 */
[----:B------:R-:W-:-:S04]  /*47a0*/  LOP3.LUT R4, R4, R5, RZ, 0xfc, !PT ;  /* 0x0000000504047212 */ /* 0x000fc800078efcff */
[----:B------:R-:W-:Y:S02]  /*47b0*/  PRMT R0, R4, 0x7610, R0 ;  /* 0x0000761004007816 */ /* 0x000fe40000000000 */
.L_x_4373:
[----:B------:R-:W-:Y:S05]  /*47c0*/  BSYNC B0 ;  /* 0x0000000000007941 */ /* 0x000fea0003800000 */
.L_x_4372:
[----:B------:R0:W-:Y:S01]  /*47d0*/  STG.E.U8 [R2.64], R0 ;  /* 0x0000000002007986 */ /* 0x0001e2000c101124 */
[----:B------:R-:W-:Y:S05]  /*47e0*/  BRA `(.L_x_4347) ;  /* 0x0000047000007947 */ /* 0x000fea0003800000 */
.L_x_4370:
        /* <DEDUP_REMOVED lines=17> */
.L_x_4377:
[----:B------:R-:W-:-:S04]  /*4900*/  LOP3.LUT R0, R25, 0x80000000, RZ, 0xc0, !PT ;  /* 0x8000000019007812 */ /* 0x000fc800078ec0ff */
[----:B------:R-:W-:-:S04]  /*4910*/  SHF.R.U32.HI R5, RZ, 0x18, R0 ;  /* 0x00000018ff057819 */ /* 0x000fc80000011600 */
[----:B------:R-:W-:-:S04]  /*4920*/  LOP3.LUT R4, R4, R5, RZ, 0xfc, !PT ;  /* 0x0000000504047212 */ /* 0x000fc800078efcff */
[----:B------:R-:W-:Y:S02]  /*4930*/  PRMT R0, R4, 0x7610, R0 ;  /* 0x0000761004007816 */ /* 0x000fe40000000000 */
.L_x_4376:
[----:B------:R-:W-:Y:S05]  /*4940*/  BSYNC B0 ;  /* 0x0000000000007941 */ /* 0x000fea0003800000 */
.L_x_4375:
[----:B------:R0:W-:Y:S01]  /*4950*/  STG.E.U8 [R2.64], R0 ;  /* 0x0000000002007986 */ /* 0x0001e2000c101124 */
[----:B------:R-:W-:Y:S05]  /*4960*/  BRA `(.L_x_4347) ;  /* 0x000002f000007947 */ /* 0x000fea0003800000 */
.L_x_4369:
        /* <DEDUP_REMOVED lines=22> */
.L_x_4352:
        /* <DEDUP_REMOVED lines=20> */
.L_x_4379:
[----:B------:R-:W-:Y:S01]  /*4c10*/  LOP3.LUT R4, R25, 0xffff, RZ, 0xc0, !PT ;  /* 0x0000ffff19047812 */ /* 0x000fe200078ec0ff */
[----:B------:R-:W-:-:S05]  /*4c20*/  IMAD.MOV.U32 R5, RZ, RZ, RZ ;  /* 0x000000ffff057224 */ /* 0x000fca00078e00ff */
[----:B------:R0:W-:Y:S01]  /*4c30*/  STG.E.64 [R2.64], R4 ;  /* 0x0000000402007986 */ /* 0x0001e2000c101b24 */
[----:B------:R-:W-:Y:S05]  /*4c40*/  BRA `(.L_x_4347) ;  /* 0x0000001000007947 */ /* 0x000fea0003800000 */
.L_x_4378:
[----:B------:R0:W-:Y:S02]  /*4c50*/  STG.E [R2.64], R25 ;  /* 0x0000001902007986 */ /* 0x0001e4000c101924 */
.L_x_4347:
[----:B0-----:R-:W-:Y:S05]  /*4c60*/  BSYNC B6 ;  /* 0x0000000000067941 */ /* 0x001fea0003800000 */
.L_x_4346:
        /* <DEDUP_REMOVED lines=21> */
.L_x_4385:
[----:B------:R0:W-:Y:S01]  /*4dc0*/  STG.E.U8 [R2.64], R19 ;  /* 0x0000001302007986 */ /* 0x0001e2000c101124 */
[----:B------:R-:W-:Y:S05]  /*4dd0*/  BRA `(.L_x_4387) ;  /* 0x00000d7000007947 */ /* 0x000fea0003800000 */
.L_x_4384:
        /* <DEDUP_REMOVED lines=10> */
.L_x_4389:
[----:B------:R0:W-:Y:S01]  /*4e80*/  STG.E [R2.64], R19 ;  /* 0x0000001302007986 */ /* 0x0001e2000c101924 */
[----:B------:R-:W-:Y:S05]  /*4e90*/  BRA `(.L_x_4387) ;  /* 0x00000cb000007947 */ /* 0x000fea0003800000 */
.L_x_4388:
[----:B------:R0:W-:Y:S01]  /*4ea0*/  STG.E.U16 [R2.64], R19 ;  /* 0x0000001302007986 */ /* 0x0001e2000c101524 */
[----:B------:R-:W-:Y:S05]  /*4eb0*/  BRA `(.L_x_4387) ;  /* 0x00000c9000007947 */ /* 0x000fea0003800000 */
.L_x_4383:
        /* <DEDUP_REMOVED lines=9> */
.L_x_4391:
[----:B------:R-:W0:Y:S02]  /*4f50*/  I2F.S16 R0, R19 ;  /* 0x0000001300007306 */ /* 0x000e240000101400 */
[----:B0-----:R-:W-:-:S05]  /*4f60*/  F2FP.PACK_AB R0, RZ, R0 ;  /* 0x00000000ff00723e */ /* 0x001fca00000000ff */
[----:B------:R0:W-:Y:S01]  /*4f70*/  STG.E.U16 [R2.64], R0 ;  /* 0x0000000002007986 */ /* 0x0001e2000c101524 */
[----:B------:R-:W-:Y:S05]  /*4f80*/  BRA `(.L_x_4387) ;  /* 0x00000bc000007947 */ /* 0x000fea0003800000 */
.L_x_4390:
        /* <DEDUP_REMOVED lines=10> */
.L_x_4393:
[----:B------:R-:W0:Y:S02]  /*5030*/  I2F.S16 R19, R19 ;  /* 0x0000001300137306 */ /* 0x000e240000101400 */
[----:B0-----:R-:W-:-:S04]  /*5040*/  F2FP.PACK_AB R5, RZ, R19 ;  /* 0x00000013ff05723e */ /* 0x001fc800000000ff */
[----:B------:R-:W-:-:S05]  /*5050*/  PRMT R5, R5, 0x5410, RZ ;  /* 0x0000541005057816 */ /* 0x000fca00000000ff */
[----:B------:R0:W-:Y:S01]  /*5060*/  STG.E [R2.64], R5 ;  /* 0x0000000502007986 */ /* 0x0001e2000c101924 */
[----:B------:R-:W-:Y:S05]  /*5070*/  BRA `(.L_x_4387) ;  /* 0x00000ad000007947 */ /* 0x000fea0003800000 */
.L_x_4392:
[----:B------:R-:W0:Y:S02]  /*5080*/  I2F.F64.S16 R4, R19 ;  /* 0x0000001300047312 */ /* 0x000e240000101c00 */
[----:B0-----:R0:W-:Y:S01]  /*5090*/  STG.E.64 [R2.64], R4 ;  /* 0x0000000402007986 */ /* 0x0011e2000c101b24 */
[----:B------:R-:W-:Y:S05]  /*50a0*/  BRA `(.L_x_4387) ;  /* 0x00000aa000007947 */ /* 0x000fea0003800000 */
.L_x_4382:
        /* <DEDUP_REMOVED lines=10> */
.L_x_4396:
[----:B------:R-:W0:Y:S01]  /*5150*/  I2F.F64.S16 R4, R19 ;  /* 0x0000001300047312 */ /* 0x000e220000101c00 */
[----:B------:R-:W-:-:S05]  /*5160*/  CS2R R6, SRZ ;  /* 0x0000000000067805 */ /* 0x000fca000001ff00 */
[----:B0-----:R0:W-:Y:S01]  /*5170*/  STG.E.128 [R2.64], R4 ;  /* 0x0000000402007986 */ /* 0x0011e2000c101d24 */
[----:B------:R-:W-:Y:S05]  /*5180*/  BRA `(.L_x_4387) ;  /* 0x000009c000007947 */ /* 0x000fea0003800000 */
.L_x_4395:
        /* <DEDUP_REMOVED lines=21> */
.L_x_4400:
[----:B------:R-:W-:Y:S05]  /*52e0*/  BSYNC B0 ;  /* 0x0000000000007941 */ /* 0x000fea0003800000 */
.L_x_4399:
[----:B------:R-:W-:-:S05]  /*52f0*/  LOP3.LUT R5, R0, R5, RZ, 0xfc, !PT ;  /* 0x0000000500057212 */ /* 0x000fca00078efcff */
[----:B------:R0:W-:Y:S01]  /*5300*/  STG.E.U8 [R2.64], R5 ;  /* 0x0000000502007986 */ /* 0x0001e2000c101124 */
[----:B------:R-:W-:Y:S05]  /*5310*/  BRA `(.L_x_4387) ;  /* 0x0000083000007947 */ /* 0x000fea0003800000 */
.L_x_4398:
        /* <DEDUP_REMOVED lines=13> */
.L_x_4402:
[----:B------:R-:W-:Y:S01]  /*53f0*/  IMAD.MOV.U32 R0, RZ, RZ, 0x7f ;  /* 0x0000007fff007424 */ /* 0x000fe200078e00ff */
[----:B------:R-:W-:-:S04]  /*5400*/  ISETP.GT.U32.AND P0, PT, R4, 0x7f800000, PT ;  /* 0x7f8000000400780c */ /* 0x000fc80003f04070 */
[----:B------:R-:W-:-:S04]  /*5410*/  SEL R0, R0, 0x7c, P0 ;  /* 0x0000007c00007807 */ /* 0x000fc80000000000 */
.L_x_4403:
[----:B------:R-:W-:Y:S05]  /*5420*/  BSYNC B0 ;  /* 0x0000000000007941 */ /* 0x000fea0003800000 */
.L_x_4401:
[----:B------:R-:W-:-:S04]  /*5430*/  LOP3.LUT R4, R19, 0x80000000, RZ, 0xc0, !PT ;  /* 0x8000000013047812 */ /* 0x000fc800078ec0ff */
[----:B------:R-:W-:-:S04]  /*5440*/  SHF.R.U32.HI R5, RZ, 0x18, R4 ;  /* 0x00000018ff057819 */ /* 0x000fc80000011604 */
[----:B------:R-:W-:-:S05]  /*5450*/  LOP3.LUT R5, R0, R5, RZ, 0xfc, !PT ;  /* 0x0000000500057212 */ /* 0x000fca00078efcff */
[----:B------:R0:W-:Y:S01]  /*5460*/  STG.E.U8 [R2.64], R5 ;  /* 0x0000000502007986 */ /* 0x0001e2000c101124 */
[----:B------:R-:W-:Y:S05]  /*5470*/  BRA `(.L_x_4387) ;  /* 0x000006d000007947 */ /* 0x000fea0003800000 */
.L_x_4397:
[----:B------:R-:W0:Y:S02]  /*5480*/  I2F.S16 R0, R19 ;  /* 0x0000001300007306 */ /* 0x000e240000101400 */
[----:B0-----:R-:W-:-:S05]  /*5490*/  F2FP.BF16.PACK_AB R0, RZ, R0 ;  /* 0x00000000ff00723e */ /* 0x001fca00000010ff */
[----:B------:R0:W-:Y:S01]  /*54a0*/  STG.E.U16 [R2.64], R0 ;  /* 0x0000000002007986 */ /* 0x0001e2000c101524 */
[----:B------:R-:W-:Y:S05]  /*54b0*/  BRA `(.L_x_4387) ;  /* 0x0000069000007947 */ /* 0x000fea0003800000 */
.L_x_4394:
        /* <DEDUP_REMOVED lines=10> */
.L_x_4406:
        /* <DEDUP_REMOVED lines=17> */
.L_x_4409:
[----:B------:R-:W-:-:S04]  /*5670*/  LOP3.LUT R0, R19, 0x80000000, RZ, 0xc0, !PT ;  /* 0x8000000013007812 */ /* 0x000fc800078ec0ff */
[----:B------:R-:W-:-:S04]  /*5680*/  SHF.R.U32.HI R5, RZ, 0x18, R0 ;  /* 0x00000018ff057819 */ /* 0x000fc80000011600 */
[----:B------:R-:W-:-:S04]  /*5690*/  LOP3.LUT R4, R4, R5, RZ, 0xfc, !PT ;  /* 0x0000000504047212 */ /* 0x000fc800078efcff */
[----:B------:R-:W-:Y:S02]  /*56a0*/  PRMT R0, R4, 0x7610, R0 ;  /* 0x0000761004007816 */ /* 0x000fe40000000000 */
.L_x_4408:
[----:B------:R-:W-:Y:S05]  /*56b0*/  BSYNC B0 ;  /* 0x0000000000007941 */ /* 0x000fea0003800000 */
.L_x_4407:
[----:B------:R0:W-:Y:S01]  /*56c0*/  STG.E.U8 [R2.64], R0 ;  /* 0x0000000002007986 */ /* 0x0001e2000c101124 */
[----:B------:R-:W-:Y:S05]  /*56d0*/  BRA `(.L_x_4387) ;  /* 0x0000047000007947 */ /* 0x000fea0003800000 */
.L_x_4405:
        /* <DEDUP_REMOVED lines=17> */
.L_x_4412:
[----:B------:R-:W-:-:S04]  /*57f0*/  LOP3.LUT R0, R19, 0x80000000, RZ, 0xc0, !PT ;  /* 0x8000000013007812 */ /* 0x000fc800078ec0ff */
[----:B------:R-:W-:-:S04]  /*5800*/  SHF.R.U32.HI R5, RZ, 0x18, R0 ;  /* 0x00000018ff057819 */ /* 0x000fc80000011600 */
[----:B------:R-:W-:-:S04]  /*5810*/  LOP3.LUT R4, R4, R5, RZ, 0xfc, !PT ;  /* 0x0000000504047212 */ /* 0x000fc800078efcff */
[----:B------:R-:W-:Y:S02]  /*5820*/  PRMT R0, R4, 0x7610, R0 ;  /* 0x0000761004007816 */ /* 0x000fe40000000000 */
.L_x_4411:
[----:B------:R-:W-:Y:S05]  /*5830*/  BSYNC B0 ;  /* 0x0000000000007941 */ /* 0x000fea0003800000 */
.L_x_4410:
[----:B------:R0:W-:Y:S01]  /*5840*/  STG.E.U8 [R2.64], R0 ;  /* 0x0000000002007986 */ /* 0x0001e2000c101124 */
[----:B------:R-:W-:Y:S05]  /*5850*/  BRA `(.L_x_4387) ;  /* 0x000002f000007947 */ /* 0x000fea0003800000 */
.L_x_4404:
        /* <DEDUP_REMOVED lines=22> */
.L_x_4386:
        /* <DEDUP_REMOVED lines=20> */
.L_x_4414:
[----:B------:R-:W-:Y:S01]  /*5b00*/  LOP3.LUT R4, R19, 0xffff, RZ, 0xc0, !PT ;  /* 0x0000ffff13047812 */ /* 0x000fe200078ec0ff */
[----:B------:R-:W-:-:S05]  /*5b10*/  IMAD.MOV.U32 R5, RZ, RZ, RZ ;  /* 0x000000ffff057224 */ /* 0x000fca00078e00ff */
[----:B------:R0:W-:Y:S01]  /*5b20*/  STG.E.64 [R2.64], R4 ;  /* 0x0000000402007986 */ /* 0x0001e2000c101b24 */
[----:B------:R-:W-:Y:S05]  /*5b30*/  BRA `(.L_x_4387) ;  /* 0x0000001000007947 */ /* 0x000fea0003800000 */
.L_x_4413:
[----:B------:R0:W-:Y:S02]  /*5b40*/  STG.E [R2.64], R19 ;  /* 0x0000001302007986 */ /* 0x0001e4000c101924 */
.L_x_4387:
        /* <DEDUP_REMOVED lines=21> */
.L_x_4418:
[----:B------:R0:W-:Y:S01]  /*5ca0*/  STG.E.U8 [R2.64], R22 ;  /* 0x0000001602007986 */ /* 0x0001e2000c101124 */
[----:B------:R-:W-:Y:S05]  /*5cb0*/  BRA `(.L_x_4420) ;  /* 0x00000d7000007947 */ /* 0x000fea0003800000 */
.L_x_4417:
        /* <DEDUP_REMOVED lines=10> */
.L_x_4422:
[----:B------:R0:W-:Y:S01]  /*5d60*/  STG.E [R2.64], R22 ;  /* 0x0000001602007986 */ /* 0x0001e2000c101924 */
[----:B------:R-:W-:Y:S05]  /*5d70*/  BRA `(.L_x_4420) ;  /* 0x00000cb000007947 */ /* 0x000fea0003800000 */
.L_x_4421:
[----:B------:R0:W-:Y:S01]  /*5d80*/  STG.E.U16 [R2.64], R22 ;  /* 0x0000001602007986 */ /* 0x0001e2000c101524 */
[----:B------:R-:W-:Y:S05]  /*5d90*/  BRA `(.L_x_4420) ;  /* 0x00000c9000007947 */ /* 0x000fea0003800000 */
.L_x_4416:
        /* <DEDUP_REMOVED lines=9> */
.L_x_4424:
[----:B------:R-:W0:Y:S02]  /*5e30*/  I2F.S16 R0, R22 ;  /* 0x0000001600007306 */ /* 0x000e240000101400 */
[----:B0-----:R-:W-:-:S05]  /*5e40*/  F2FP.PACK_AB R0, RZ, R0 ;  /* 0x00000000ff00723e */ /* 0x001fca00000000ff */
[----:B------:R0:W-:Y:S01]  /*5e50*/  STG.E.U16 [R2.64], R0 ;  /* 0x0000000002007986 */ /* 0x0001e2000c101524 */
[----:B------:R-:W-:Y:S05]  /*5e60*/  BRA `(.L_x_4420) ;  /* 0x00000bc000007947 */ /* 0x000fea0003800000 */
.L_x_4423:
        /* <DEDUP_REMOVED lines=10> */
.L_x_4426:
[----:B------:R-:W0:Y:S02]  /*5f10*/  I2F.S16 R22, R22 ;  /* 0x0000001600167306 */ /* 0x000e240000101400 */
[----:B0-----:R-:W-:-:S04]  /*5f20*/  F2FP.PACK_AB R5, RZ, R22 ;  /* 0x00000016ff05723e */ /* 0x001fc800000000ff */
[----:B------:R-:W-:-:S05]  /*5f30*/  PRMT R5, R5, 0x5410, RZ ;  /* 0x0000541005057816 */ /* 0x000fca00000000ff */
[----:B------:R0:W-:Y:S01]  /*5f40*/  STG.E [R2.64], R5 ;  /* 0x0000000502007986 */ /* 0x0001e2000c101924 */
[----:B------:R-:W-:Y:S05]  /*5f50*/  BRA `(.L_x_4420) ;  /* 0x00000ad000007947 */ /* 0x000fea0003800000 */
.L_x_4425:
[----:B------:R-:W0:Y:S02]  /*5f60*/  I2F.F64.S16 R4, R22 ;  /* 0x0000001600047312 */ /* 0x000e240000101c00 */
[----:B0-----:R0:W-:Y:S01]  /*5f70*/  STG.E.64 [R2.64], R4 ;  /* 0x0000000402007986 */ /* 0x0011e2000c101b24 */
[----:B------:R-:W-:Y:S05]  /*5f80*/  BRA `(.L_x_4420) ;  /* 0x00000aa000007947 */ /* 0x000fea0003800000 */
.L_x_4415:
        /* <DEDUP_REMOVED lines=10> */
.L_x_4429:
[----:B------:R-:W0:Y:S01]  /*6030*/  I2F.F64.S16 R4, R22 ;  /* 0x0000001600047312 */ /* 0x000e220000101c00 */
[----:B------:R-:W-:-:S05]  /*6040*/  CS2R R6, SRZ ;  /* 0x0000000000067805 */ /* 0x000fca000001ff00 */
[----:B0-----:R0:W-:Y:S01]  /*6050*/  STG.E.128 [R2.64], R4 ;  /* 0x0000000402007986 */ /* 0x0011e2000c101d24 */
[----:B------:R-:W-:Y:S05]  /*6060*/  BRA `(.L_x_4420) ;  /* 0x000009c000007947 */ /* 0x000fea0003800000 */
.L_x_4428:
        /* <DEDUP_REMOVED lines=21> */
.L_x_4433:
[----:B------:R-:W-:Y:S05]  /*61c0*/  BSYNC B0 ;  /* 0x0000000000007941 */ /* 0x000fea0003800000 */
.L_x_4432:
[----:B------:R-:W-:-:S05]  /*61d0*/  LOP3.LUT R5, R0, R5, RZ, 0xfc, !PT ;  /* 0x0000000500057212 */ /* 0x000fca00078efcff */
[----:B------:R0:W-:Y:S01]  /*61e0*/  STG.E.U8 [R2.64], R5 ;  /* 0x0000000502007986 */ /* 0x0001e2000c101124 */
[----:B------:R-:W-:Y:S05]  /*61f0*/  BRA `(.L_x_4420) ;  /* 0x0000083000007947 */ /* 0x000fea0003800000 */
.L_x_4431:
        /* <DEDUP_REMOVED lines=13> */
.L_x_4435:
[----:B------:R-:W-:Y:S01]  /*62d0*/  IMAD.MOV.U32 R0, RZ, RZ, 0x7f ;  /* 0x0000007fff007424 */ /* 0x000fe200078e00ff */
[----:B------:R-:W-:-:S04]  /*62e0*/  ISETP.GT.U32.AND P0, PT, R4, 0x7f800000, PT ;  /* 0x7f8000000400780c */ /* 0x000fc80003f04070 */
[----:B------:R-:W-:-:S04]  /*62f0*/  SEL R0, R0, 0x7c, P0 ;  /* 0x0000007c00007807 */ /* 0x000fc80000000000 */
.L_x_4436:
[----:B------:R-:W-:Y:S05]  /*6300*/  BSYNC B0 ;  /* 0x0000000000007941 */ /* 0x000fea0003800000 */
.L_x_4434:
[----:B------:R-:W-:-:S04]  /*6310*/  LOP3.LUT R4, R5, 0x80000000, RZ, 0xc0, !PT ;  /* 0x8000000005047812 */ /* 0x000fc800078ec0ff */
[----:B------:R-:W-:-:S04]  /*6320*/  SHF.R.U32.HI R5, RZ, 0x18, R4 ;  /* 0x00000018ff057819 */ /* 0x000fc80000011604 */
[----:B------:R-:W-:-:S05]  /*6330*/  LOP3.LUT R5, R0, R5, RZ, 0xfc, !PT ;  /* 0x0000000500057212 */ /* 0x000fca00078efcff */
[----:B------:R0:W-:Y:S01]  /*6340*/  STG.E.U8 [R2.64], R5 ;  /* 0x0000000502007986 */ /* 0x0001e2000c101124 */
[----:B------:R-:W-:Y:S05]  /*6350*/  BRA `(.L_x_4420) ;  /* 0x000006d000007947 */ /* 0x000fea0003800000 */
.L_x_4430:
[----:B------:R-:W0:Y:S02]  /*6360*/  I2F.S16 R0, R22 ;  /* 0x0000001600007306 */ /* 0x000e240000101400 */
[----:B0-----:R-:W-:-:S05]  /*6370*/  F2FP.BF16.PACK_AB R0, RZ, R0 ;  /* 0x00000000ff00723e */ /* 0x001fca00000010ff */
[----:B------:R0:W-:Y:S01]  /*6380*/  STG.E.U16 [R2.64], R0 ;  /* 0x0000000002007986 */ /* 0x0001e2000c101524 */
[----:B------:R-:W-:Y:S05]  /*6390*/  BRA `(.L_x_4420) ;  /* 0x0000069000007947 */ /* 0x000fea0003800000 */
.L_x_4427:
        /* <DEDUP_REMOVED lines=10> */
.L_x_4439:
        /* <DEDUP_REMOVED lines=17> */
.L_x_4442:
[----:B------:R-:W-:-:S04]  /*6550*/  LOP3.LUT R0, R7, 0x80000000, RZ, 0xc0, !PT ;  /* 0x8000000007007812 */ /* 0x000fc800078ec0ff */
[----:B------:R-:W-:-:S04]  /*6560*/  SHF.R.U32.HI R5, RZ, 0x18, R0 ;  /* 0x00000018ff057819 */ /* 0x000fc80000011600 */
[----:B------:R-:W-:-:S04]  /*6570*/  LOP3.LUT R4, R4, R5, RZ, 0xfc, !PT ;  /* 0x0000000504047212 */ /* 0x000fc800078efcff */
[----:B------:R-:W-:Y:S02]  /*6580*/  PRMT R0, R4, 0x7610, R0 ;  /* 0x0000761004007816 */ /* 0x000fe40000000000 */
.L_x_4441:
[----:B------:R-:W-:Y:S05]  /*6590*/  BSYNC B0 ;  /* 0x0000000000007941 */ /* 0x000fea0003800000 */
.L_x_4440:
[----:B------:R0:W-:Y:S01]  /*65a0*/  STG.E.U8 [R2.64], R0 ;  /* 0x0000000002007986 */ /* 0x0001e2000c101124 */
[----:B------:R-:W-:Y:S05]  /*65b0*/  BRA `(.L_x_4420) ;  /* 0x0000047000007947 */ /* 0x000fea0003800000 */
.L_x_4438:
        /* <DEDUP_REMOVED lines=17> */
.L_x_4445:
[----:B------:R-:W-:-:S04]  /*66d0*/  LOP3.LUT R0, R7, 0x80000000, RZ, 0xc0, !PT ;  /* 0x8000000007007812 */ /* 0x000fc800078ec0ff */
[----:B------:R-:W-:-:S04]  /*66e0*/  SHF.R.U32.HI R5, RZ, 0x18, R0 ;  /* 0x00000018ff057819 */ /* 0x000fc80000011600 */
[----:B------:R-:W-:-:S04]  /*66f0*/  LOP3.LUT R4, R4, R5, RZ, 0xfc, !PT ;  /* 0x0000000504047212 */ /* 0x000fc800078efcff */
[----:B------:R-:W-:Y:S02]  /*6700*/  PRMT R0, R4, 0x7610, R0 ;  /* 0x0000761004007816 */ /* 0x000fe40000000000 */
.L_x_4444:
[----:B------:R-:W-:Y:S05]  /*6710*/  BSYNC B0 ;  /* 0x0000000000007941 */ /* 0x000fea0003800000 */
.L_x_4443:
[----:B------:R0:W-:Y:S01]  /*6720*/  STG.E.U8 [R2.64], R0 ;  /* 0x0000000002007986 */ /* 0x0001e2000c101124 */
[----:B------:R-:W-:Y:S05]  /*6730*/  BRA `(.L_x_4420) ;  /* 0x000002f000007947 */ /* 0x000fea0003800000 */
.L_x_4437:
        /* <DEDUP_REMOVED lines=22> */
.L_x_4419:
        /* <DEDUP_REMOVED lines=20> */
.L_x_4447:
[----:B------:R-:W-:Y:S01]  /*69e0*/  LOP3.LUT R4, R22, 0xffff, RZ, 0xc0, !PT ;  /* 0x0000ffff16047812 */ /* 0x000fe200078ec0ff */
[----:B------:R-:W-:-:S05]  /*69f0*/  IMAD.MOV.U32 R5, RZ, RZ, RZ ;  /* 0x000000ffff057224 */ /* 0x000fca00078e00ff */
[----:B------:R0:W-:Y:S01]  /*6a00*/  STG.E.64 [R2.64], R4 ;  /* 0x0000000402007986 */ /* 0x0001e2000c101b24 */
[----:B------:R-:W-:Y:S05]  /*6a10*/  BRA `(.L_x_4420) ;  /* 0x0000001000007947 */ /* 0x000fea0003800000 */
.L_x_4446:
[----:B------:R0:W-:Y:S02]  /*6a20*/  STG.E [R2.64], R22 ;  /* 0x0000001602007986 */ /* 0x0001e4000c101924 */
.L_x_4420:
[----:B------:R-:W-:Y:S02]  /*6a30*/  IADD3 R24, R24, 0x80, RZ ;  /* 0x0000008018187810 */ /* 0x000fe40007ffe0ff */
.L_x_4381:
[----:B------:R-:W-:Y:S05]  /*6a40*/  BSYNC B6 ;  /* 0x0000000000067941 */ /* 0x000fea0003800000 */
.L_x_4380:
        /* <DEDUP_REMOVED lines=19> */
.L_x_4451:
[----:B------:R-:W-:Y:S01]  /*6b80*/  STG.E.U8 [R2.64], R23 ;  /* 0x0000001702007986 */ /* 0x000fe2000c101124 */
[----:B------:R-:W-:Y:S05]  /*6b90*/  EXIT ;  /* 0x000000000000794d */ /* 0x000fea0003800000 */
.L_x_4450:
        /* <DEDUP_REMOVED lines=10> */
.L_x_4454:
[----:B------:R-:W-:Y:S01]  /*6c40*/  STG.E [R2.64], R23 ;  /* 0x0000001702007986 */ /* 0x000fe2000c101924 */
[----:B------:R-:W-:Y:S05]  /*6c50*/  EXIT ;  /* 0x000000000000794d */ /* 0x000fea0003800000 */
.L_x_4453:
[----:B------:R-:W-:Y:S01]  /*6c60*/  STG.E.U16 [R2.64], R23 ;  /* 0x0000001702007986 */ /* 0x000fe2000c101524 */
[----:B------:R-:W-:Y:S05]  /*6c70*/  EXIT ;  /* 0x000000000000794d */ /* 0x000fea0003800000 */
.L_x_4449:
        /* <DEDUP_REMOVED lines=9> */
.L_x_4456:
[----:B------:R-:W0:Y:S02]  /*6d10*/  I2F.S16 R0, R23 ;  /* 0x0000001700007306 */ /* 0x000e240000101400 */
[----:B0-----:R-:W-:-:S05]  /*6d20*/  F2FP.PACK_AB R0, RZ, R0 ;  /* 0x00000000ff00723e */ /* 0x001fca00000000ff */
[----:B------:R-:W-:Y:S01]  /*6d30*/  STG.E.U16 [R2.64], R0 ;  /* 0x0000000002007986 */ /* 0x000fe2000c101524 */
[----:B------:R-:W-:Y:S05]  /*6d40*/  EXIT ;  /* 0x000000000000794d */ /* 0x000fea0003800000 */
.L_x_4455:
        /* <DEDUP_REMOVED lines=10> */
.L_x_4458:
[----:B------:R-:W0:Y:S02]  /*6df0*/  I2F.S16 R23, R23 ;  /* 0x0000001700177306 */ /* 0x000e240000101400 */
[----:B0-----:R-:W-:-:S04]  /*6e00*/  F2FP.PACK_AB R5, RZ, R23 ;  /* 0x00000017ff05723e */ /* 0x001fc800000000ff */
[----:B------:R-:W-:-:S05]  /*6e10*/  PRMT R5, R5, 0x5410, RZ ;  /* 0x0000541005057816 */ /* 0x000fca00000000ff */
[----:B------:R-:W-:Y:S01]  /*6e20*/  STG.E [R2.64], R5 ;  /* 0x0000000502007986 */ /* 0x000fe2000c101924 */
[----:B------:R-:W-:Y:S05]  /*6e30*/  EXIT ;  /* 0x000000000000794d */ /* 0x000fea0003800000 */
.L_x_4457:
[----:B------:R-:W0:Y:S02]  /*6e40*/  I2F.F64.S16 R4, R23 ;  /* 0x0000001700047312 */ /* 0x000e240000101c00 */
[----:B0-----:R-:W-:Y:S01]  /*6e50*/  STG.E.64 [R2.64], R4 ;  /* 0x0000000402007986 */ /* 0x001fe2000c101b24 */
[----:B------:R-:W-:Y:S05]  /*6e60*/  EXIT ;  /* 0x000000000000794d */ /* 0x000fea0003800000 */
.L_x_4448:
        /* <DEDUP_REMOVED lines=10> */
.L_x_4461:
[----:B------:R-:W0:Y:S01]  /*6f10*/  I2F.F64.S16 R4, R23 ;  /* 0x0000001700047312 */ /* 0x000e220000101c00 */
[----:B------:R-:W-:-:S05]  /*6f20*/  CS2R R6, SRZ ;  /* 0x0000000000067805 */ /* 0x000fca000001ff00 */
[----:B0-----:R-:W-:Y:S01]  /*6f30*/  STG.E.128 [R2.64], R4 ;  /* 0x0000000402007986 */ /* 0x001fe2000c101d24 */
[----:B------:R-:W-:Y:S05]  /*6f40*/  EXIT ;  /* 0x000000000000794d */ /* 0x000fea0003800000 */
.L_x_4460:
        /* <DEDUP_REMOVED lines=21> */
.L_x_4465:
[----:B------:R-:W-:Y:S05]  /*70a0*/  BSYNC B0 ;  /* 0x0000000000007941 */ /* 0x000fea0003800000 */
.L_x_4464:
[----:B------:R-:W-:-:S05]  /*70b0*/  LOP3.LUT R5, R0, R5, RZ, 0xfc, !PT ;  /* 0x0000000500057212 */ /* 0x000fca00078efcff */
[----:B------:R-:W-:Y:S01]  /*70c0*/  STG.E.U8 [R2.64], R5 ;  /* 0x0000000502007986 */ /* 0x000fe2000c101124 */
[----:B------:R-:W-:Y:S05]  /*70d0*/  EXIT ;  /* 0x000000000000794d */ /* 0x000fea0003800000 */
.L_x_4463:
        /* <DEDUP_REMOVED lines=13> */
.L_x_4467:
[----:B------:R-:W-:Y:S01]  /*71b0*/  IMAD.MOV.U32 R0, RZ, RZ, 0x7f ;  /* 0x0000007fff007424 */ /* 0x000fe200078e00ff */
[----:B------:R-:W-:-:S04]  /*71c0*/  ISETP.GT.U32.AND P0, PT, R4, 0x7f800000, PT ;  /* 0x7f8000000400780c */ /* 0x000fc80003f04070 */
[----:B------:R-:W-:-:S04]  /*71d0*/  SEL R0, R0, 0x7c, P0 ;  /* 0x0000007c00007807 */ /* 0x000fc80000000000 */
.L_x_4468:
[----:B------:R-:W-:Y:S05]  /*71e0*/  BSYNC B0 ;  /* 0x0000000000007941 */ /* 0x000fea0003800000 */
.L_x_4466:
[----:B------:R-:W-:-:S04]  /*71f0*/  LOP3.LUT R4, R23, 0x80000000, RZ, 0xc0, !PT ;  /* 0x8000000017047812 */ /* 0x000fc800078ec0ff */
[----:B------:R-:W-:-:S04]  /*7200*/  SHF.R.U32.HI R5, RZ, 0x18, R4 ;  /* 0x00000018ff057819 */ /* 0x000fc80000011604 */
[----:B------:R-:W-:-:S05]  /*7210*/  LOP3.LUT R5, R0, R5, RZ, 0xfc, !PT ;  /* 0x0000000500057212 */ /* 0x000fca00078efcff */
[----:B------:R-:W-:Y:S01]  /*7220*/  STG.E.U8 [R2.64], R5 ;  /* 0x0000000502007986 */ /* 0x000fe2000c101124 */
[----:B------:R-:W-:Y:S05]  /*7230*/  EXIT ;  /* 0x000000000000794d */ /* 0x000fea0003800000 */
.L_x_4462:
[----:B------:R-:W0:Y:S02]  /*7240*/  I2F.S16 R0, R23 ;  /* 0x0000001700007306 */ /* 0x000e240000101400 */
[----:B0-----:R-:W-:-:S05]  /*7250*/  F2FP.BF16.PACK_AB R0, RZ, R0 ;  /* 0x00000000ff00723e */ /* 0x001fca00000010ff */
[----:B------:R-:W-:Y:S01]  /*7260*/  STG.E.U16 [R2.64], R0 ;  /* 0x0000000002007986 */ /* 0x000fe2000c101524 */
[----:B------:R-:W-:Y:S05]  /*7270*/  EXIT ;  /* 0x000000000000794d */ /* 0x000fea0003800000 */
.L_x_4459:
        /* <DEDUP_REMOVED lines=10> */
.L_x_4471:
        /* <DEDUP_REMOVED lines=17> */
.L_x_4474:
[----:B------:R-:W-:-:S04]  /*7430*/  LOP3.LUT R0, R23, 0x80000000, RZ, 0xc0, !PT ;  /* 0x8000000017007812 */ /* 0x000fc800078ec0ff */
[----:B------:R-:W-:-:S04]  /*7440*/  SHF.R.U32.HI R5, RZ, 0x18, R0 ;  /* 0x00000018ff057819 */ /* 0x000fc80000011600 */
[----:B------:R-:W-:-:S04]  /*7450*/  LOP3.LUT R4, R4, R5, RZ, 0xfc, !PT ;  /* 0x0000000504047212 */ /* 0x000fc800078efcff */
[----:B------:R-:W-:Y:S02]  /*7460*/  PRMT R0, R4, 0x7610, R0 ;  /* 0x0000761004007816 */ /* 0x000fe40000000000 */
.L_x_4473:
[----:B------:R-:W-:Y:S05]  /*7470*/  BSYNC B0 ;  /* 0x0000000000007941 */ /* 0x000fea0003800000 */
.L_x_4472:
[----:B------:R-:W-:Y:S01]  /*7480*/  STG.E.U8 [R2.64], R0 ;  /* 0x0000000002007986 */ /* 0x000fe2000c101124 */
[----:B------:R-:W-:Y:S05]  /*7490*/  EXIT ;  /* 0x000000000000794d */ /* 0x000fea0003800000 */
.L_x_4470:
        /* <DEDUP_REMOVED lines=17> */
.L_x_4477:
[----:B------:R-:W-:-:S04]  /*75b0*/  LOP3.LUT R0, R23, 0x80000000, RZ, 0xc0, !PT ;  /* 0x8000000017007812 */ /* 0x000fc800078ec0ff */
[----:B------:R-:W-:-:S04]  /*75c0*/  SHF.R.U32.HI R5, RZ, 0x18, R0 ;  /* 0x00000018ff057819 */ /* 0x000fc80000011600 */
[----:B------:R-:W-:-:S04]  /*75d0*/  LOP3.LUT R4, R4, R5, RZ, 0xfc, !PT ;  /* 0x0000000504047212 */ /* 0x000fc800078efcff */
[----:B------:R-:W-:Y:S02]  /*75e0*/  PRMT R0, R4, 0x7610, R0 ;  /* 0x0000761004007816 */ /* 0x000fe40000000000 */
.L_x_4476:
[----:B------:R-:W-:Y:S05]  /*75f0*/  BSYNC B0 ;  /* 0x0000000000007941 */ /* 0x000fea0003800000 */
.L_x_4475:
[----:B------:R-:W-:Y:S01]  /*7600*/  STG.E.U8 [R2.64], R0 ;  /* 0x0000000002007986 */ /* 0x000fe2000c101124 */
[----:B------:R-:W-:Y:S05]  /*7610*/  EXIT ;  /* 0x000000000000794d */ /* 0x000fea0003800000 */
.L_x_4469:
        /* <DEDUP_REMOVED lines=22> */
.L_x_4452:
        /* <DEDUP_REMOVED lines=20> */
.L_x_4479:
[----:B------:R-:W-:Y:S01]  /*78c0*/  LOP3.LUT R4, R23, 0xffff, RZ, 0xc0, !PT ;  /* 0x0000ffff17047812 */ /* 0x000fe200078ec0ff */
[----:B------:R-:W-:-:S05]  /*78d0*/  IMAD.MOV.U32 R5, RZ, RZ, RZ ;  /* 0x000000ffff057224 */ /* 0x000fca00078e00ff */
[----:B------:R-:W-:Y:S01]  /*78e0*/  STG.E.64 [R2.64], R4 ;  /* 0x0000000402007986 */ /* 0x000fe2000c101b24 */
[----:B------:R-:W-:Y:S05]  /*78f0*/  EXIT ;  /* 0x000000000000794d */ /* 0x000fea0003800000 */
.L_x_4478:
[----:B------:R-:W-:Y:S01]  /*7900*/  STG.E [R2.64], R23 ;  /* 0x0000001702007986 */ /* 0x000fe2000c101924 */
[----:B------:R-:W-:Y:S05]  /*7910*/  EXIT ;  /* 0x000000000000794d */ /* 0x000fea0003800000 */
.L_x_4480:
        /* <DEDUP_REMOVED lines=14> */
.L_x_22352:


//--------------------- .text._ZN2at6native18elementwise_kernelILi128ELi4EZNS0_22gpu_kernel_impl_nocastIZZZNS0_19signbit_kernel_cudaERNS_18TensorIteratorBaseEENKUlvE_clEvENKUlvE0_clEvEUlaE_EEvS4_RKT_EUliE_EEviT1_ --------------------------
	.section	.text._ZN2at6native18elementwise_kernelILi128ELi4EZNS0_22gpu_kernel_impl_nocastIZZZNS0_19signbit_kernel_cudaERNS_18TensorIteratorBaseEENKUlvE_clEvENKUlvE0_clEvEUlaE_EEvS4_RKT_EUliE_EEviT1_,"ax",@progbits
	.sectioninfo	@"SHI_REGISTERS=12"
	.align	128
        .global         _ZN2at6native18elementwise_kernelILi128ELi4EZNS0_22gpu_kernel_impl_nocastIZZZNS0_19signbit_kernel_cudaERNS_18TensorIteratorBaseEENKUlvE_clEvENKUlvE0_clEvEUlaE_EEvS4_RKT_EUliE_EEviT1_
        .type           _ZN2at6native18elementwise_kernelILi128ELi4EZNS0_22gpu_kernel_impl_nocastIZZZNS0_19signbit_kernel_cudaERNS_18TensorIteratorBaseEENKUlvE_clEvENKUlvE0_clEvEUlaE_EEvS4_RKT_EUliE_EEviT1_,@function
        .size           _ZN2at6native18elementwise_kernelILi128ELi4EZNS0_22gpu_kernel_impl_nocastIZZZNS0_19signbit_kernel_cudaERNS_18TensorIteratorBaseEENKUlvE_clEvENKUlvE0_clEvEUlaE_EEvS4_RKT_EUliE_EEviT1_,(.L_x_22353 - _ZN2at6native18elementwise_kernelILi128ELi4EZNS0_22gpu_kernel_impl_nocastIZZZNS0_19signbit_kernel_cudaERNS_18TensorIteratorBaseEENKUlvE_clEvENKUlvE0_clEvEUlaE_EEvS4_RKT_EUliE_EEviT1_)
        .other          _ZN2at6native18elementwise_kernelILi128ELi4EZNS0_22gpu_kernel_impl_nocastIZZZNS0_19signbit_kernel_cudaERNS_18TensorIteratorBaseEENKUlvE_clEvENKUlvE0_clEvEUlaE_EEvS4_RKT_EUliE_EEviT1_,@"STO_CUDA_ENTRY STV_DEFAULT"
_ZN2at6native18elementwise_kernelILi128ELi4EZNS0_22gpu_kernel_impl_nocastIZZZNS0_19signbit_kernel_cudaERNS_18TensorIteratorBaseEENKUlvE_clEvENKUlvE0_clEvEUlaE_EEvS4_RKT_EUliE_EEviT1_:
.text._ZN2at6native18elementwise_kernelILi128ELi4EZNS0_22gpu_kernel_impl_nocastIZZZNS0_19signbit_kernel_cudaERNS_18TensorIteratorBaseEENKUlvE_clEvENKUlvE0_clEvEUlaE_EEvS4_RKT_EUliE_EEviT1_:
        /* <DEDUP_REMOVED lines=235> */
.L_x_4483:
[----:B------:R-:W-:-:S04]  /*0eb0*/  IADD3 R4, P0, R3, c[0x0][0x368], RZ ;  /* 0x0000da0003047a10 */ /* 0x000fc80007f1e0ff */
[----:B------:R-:W-:-:S05]  /*0ec0*/  IADD3.X R5, RZ, c[0x0][0x36c], RZ, P0, !PT ;  /* 0x0000db00ff057a10 */ /* 0x000fca00007fe4ff */
[----:B------:R-:W2:Y:S01]  /*0ed0*/  LDG.E.U8 R4, [R4.64] ;  /* 0x0000000404047981 */ /* 0x000ea2000c1e1100 */
[----:B------:R-:W-:Y:S02]  /*0ee0*/  IADD3 R2, P0, R2, c[0x0][0x360], RZ ;  /* 0x0000d80002027a10 */ /* 0x000fe40007f1e0ff */
[----:B------:R-:W-:-:S03]  /*0ef0*/  IADD3 R0, R0, 0x80, RZ ;  /* 0x0000008000007810 */ /* 0x000fc60007ffe0ff */
[----:B------:R-:W-:Y:S01]  /*0f00*/  IMAD.X R3, RZ, RZ, c[0x0][0x364], P0 ;  /* 0x0000d900ff037624 */ /* 0x000fe200000e06ff */
[----:B--2---:R-:W-:-:S05]  /*0f10*/  SHF.R.U32.HI R7, RZ, 0x7, R4 ;  /* 0x00000007ff077819 */ /* 0x004fca0000011604 */
[----:B------:R0:W-:Y:S02]  /*0f20*/  STG.E.U8 [R2.64], R7 ;  /* 0x0000000702007986 */ /* 0x0001e4000c101104 */
.L_x_4482:
[----:B------:R-:W-:Y:S05]  /*0f30*/  BSYNC B0 ;  /* 0x0000000000007941 */ /* 0x000fea0003800000 */
.L_x_4481:
        /* <DEDUP_REMOVED lines=230> */
.L_x_4486:
[----:B------:R-:W-:-:S04]  /*1da0*/  IADD3 R4, P0, R3, c[0x0][0x368], RZ ;  /* 0x0000da0003047a10 */ /* 0x000fc80007f1e0ff */
[----:B------:R-:W-:-:S05]  /*1db0*/  IADD3.X R5, RZ, c[0x0][0x36c], RZ, P0, !PT ;  /* 0x0000db00ff057a10 */ /* 0x000fca00007fe4ff */
[----:B------:R-:W2:Y:S01]  /*1dc0*/  LDG.E.U8 R4, [R4.64] ;  /* 0x0000000404047981 */ /* 0x000ea2000c1e1100 */
        /* <DEDUP_REMOVED lines=234> */
.L_x_4487:
[----:B------:R-:W-:-:S04]  /*2c70*/  IADD3 R4, P0, R3, c[0x0][0x368], RZ ;  /* 0x0000da0003047a10 */ /* 0x000fc80007f1e0ff */
[----:B------:R-:W-:-:S05]  /*2c80*/  IADD3.X R5, RZ, c[0x0][0x36c], RZ, P0, !PT ;  /* 0x0000db00ff057a10 */ /* 0x000fca00007fe4ff */
[----:B------:R-:W2:Y:S01]  /*2c90*/  LDG.E.U8 R4, [R4.64] ;  /* 0x0000000404047981 */ /* 0x000ea2000c1e1100 */
[----:B------:R-:W-:Y:S02]  /*2ca0*/  IADD3 R2, P0, R2, c[0x0][0x360], RZ ;  /* 0x0000d80002027a10 */ /* 0x000fe40007f1e0ff */
[----:B------:R-:W-:Y:S02]  /*2cb0*/  IADD3 R0, R0, 0x80, RZ ;  /* 0x0000008000007810 */ /* 0x000fe40007ffe0ff */
[----:B------:R-:W-:Y:S02]  /*2cc0*/  IADD3.X R3, RZ, c[0x0][0x364], RZ, P0, !PT ;  /* 0x0000d900ff037a10 */ /* 0x000fe400007fe4ff */
[----:B--2---:R-:W-:-:S05]  /*2cd0*/  SHF.R.U32.HI R7, RZ, 0x7, R4 ;  /* 0x00000007ff077819 */ /* 0x004fca0000011604 */
[----:B------:R0:W-:Y:S02]  /*2ce0*/  STG.E.U8 [R2.64], R7 ;  /* 0x0000000702007986 */ /* 0x0001e4000c101104 */
.L_x_4485:
[----:B------:R-:W-:Y:S05]  /*2cf0*/  BSYNC B0 ;  /* 0x0000000000007941 */ /* 0x000fea0003800000 */
.L_x_4484:
        /* <DEDUP_REMOVED lines=229> */
.L_x_4488:
[----:B------:R-:W-:-:S04]  /*3b50*/  IADD3 R4, P0, R3, c[0x0][0x368], RZ ;  /* 0x0000da0003047a10 */ /* 0x000fc80007f1e0ff */
[----:B------:R-:W-:-:S05]  /*3b60*/  IADD3.X R5, RZ, c[0x0][0x36c], RZ, P0, !PT ;  /* 0x0000db00ff057a10 */ /* 0x000fca00007fe4ff */
[----:B------:R-:W2:Y:S01]  /*3b70*/  LDG.E.U8 R4, [R4.64] ;  /* 0x0000000404047981 */ /* 0x000ea2000c1e1100 */
[----:B------:R-:W-:-:S04]  /*3b80*/  IADD3 R2, P0, R2, c[0x0][0x360], RZ ;  /* 0x0000d80002027a10 */ /* 0x000fc80007f1e0ff */
[----:B------:R-:W-:Y:S02]  /*3b90*/  IADD3.X R3, RZ, c[0x0][0x364], RZ, P0, !PT ;  /* 0x0000d900ff037a10 */ /* 0x000fe400007fe4ff */
[----:B--2---:R-:W-:-:S05]  /*3ba0*/  SHF.R.U32.HI R7, RZ, 0x7, R4 ;  /* 0x00000007ff077819 */ /* 0x004fca0000011604 */
[----:B------:R-:W-:Y:S01]  /*3bb0*/  STG.E.U8 [R2.64], R7 ;  /* 0x0000000702007986 */ /* 0x000fe2000c101104 */
[----:B------:R-:W-:Y:S05]  /*3bc0*/  EXIT ;  /* 0x000000000000794d */ /* 0x000fea0003800000 */
.L_x_4489:
        /* <DEDUP_REMOVED lines=11> */
.L_x_22353:


//--------------------- .text._ZN2at6native27unrolled_elementwise_kernelIZZZNS0_19signbit_kernel_cudaERNS_18TensorIteratorBaseEENKUlvE_clEvENKUlvE0_clEvEUlaE_St5arrayIPcLm2EELi4E23TrivialOffsetCalculatorILi1EjESB_NS0_6memory15LoadWithoutCastENSC_16StoreWithoutCastEEEviT_T0_T2_T3_T4_T5_ --------------------------
	.section	.text._ZN2at6native27unrolled_elementwise_kernelIZZZNS0_19signbit_kernel_cudaERNS_18TensorIteratorBaseEENKUlvE_clEvENKUlvE0_clEvEUlaE_St5arrayIPcLm2EELi4E23TrivialOffsetCalculatorILi1EjESB_NS0_6memory15LoadWithoutCastENSC_16StoreWithoutCastEEEviT_T0_T2_T3_T4_T5_,"ax",@progbits
	.sectioninfo	@"SHI_REGISTERS=16"
	.align	128
        .global         _ZN2at6native27unrolled_elementwise_kernelIZZZNS0_19signbit_kernel_cudaERNS_18TensorIteratorBaseEENKUlvE_clEvENKUlvE0_clEvEUlaE_St5arrayIPcLm2EELi4E23TrivialOffsetCalculatorILi1EjESB_NS0_6memory15LoadWithoutCastENSC_16StoreWithoutCastEEEviT_T0_T2_T3_T4_T5_
        .type           _ZN2at6native27unrolled_elementwise_kernelIZZZNS0_19signbit_kernel_cudaERNS_18TensorIteratorBaseEENKUlvE_clEvENKUlvE0_clEvEUlaE_St5arrayIPcLm2EELi4E23TrivialOffsetCalculatorILi1EjESB_NS0_6memory15LoadWithoutCastENSC_16StoreWithoutCastEEEviT_T0_T2_T3_T4_T5_,@function
        .size           _ZN2at6native27unrolled_elementwise_kernelIZZZNS0_19signbit_kernel_cudaERNS_18TensorIteratorBaseEENKUlvE_clEvENKUlvE0_clEvEUlaE_St5arrayIPcLm2EELi4E23TrivialOffsetCalculatorILi1EjESB_NS0_6memory15LoadWithoutCastENSC_16StoreWithoutCastEEEviT_T0_T2_T3_T4_T5_,(.L_x_22354 - _ZN2at6native27unrolled_elementwise_kernelIZZZNS0_19signbit_kernel_cudaERNS_18TensorIteratorBaseEENKUlvE_clEvENKUlvE0_clEvEUlaE_St5arrayIPcLm2EELi4E23TrivialOffsetCalculatorILi1EjESB_NS0_6memory15LoadWithoutCastENSC_16StoreWithoutCastEEEviT_T0_T2_T3_T4_T5_)
        .other          _ZN2at6native27unrolled_elementwise_kernelIZZZNS0_19signbit_kernel_cudaERNS_18TensorIteratorBaseEENKUlvE_clEvENKUlvE0_clEvEUlaE_St5arrayIPcLm2EELi4E23TrivialOffsetCalculatorILi1EjESB_NS0_6memory15LoadWithoutCastENSC_16StoreWithoutCastEEEviT_T0_T2_T3_T4_T5_,@"STO_CUDA_ENTRY STV_DEFAULT"
_ZN2at6native27unrolled_elementwise_kernelIZZZNS0_19signbit_kernel_cudaERNS_18TensorIteratorBaseEENKUlvE_clEvENKUlvE0_clEvEUlaE_St5arrayIPcLm2EELi4E23TrivialOffsetCalculatorILi1EjESB_NS0_6memory15LoadWithoutCastENSC_16StoreWithoutCastEEEviT_T0_T2_T3_T4_T5_:
.text._ZN2at6native27unrolled_elementwise_kernelIZZZNS0_19signbit_kernel_cudaERNS_18TensorIteratorBaseEENKUlvE_clEvENKUlvE0_clEvEUlaE_St5arrayIPcLm2EELi4E23TrivialOffsetCalculatorILi1EjESB_NS0_6memory15LoadWithoutCastENSC_16StoreWithoutCastEEEviT_T0_T2_T3_T4_T5_:
        /* <DEDUP_REMOVED lines=9> */
[----:B------:R-:W-:-:S03]  /*0090*/  @!P1 IMAD R4, R0, 0x200, R3 ;  /* 0x0000020000049824 */ /* 0x000fc600078e0203 */
[----:B------:R-:W-:Y:S02]  /*00a0*/  ISETP.GE.AND P0, PT, R9, R2, PT ;  /* 0x000000020900720c */ /* 0x000fe40003f06270 */
[----:B------:R-:W-:-:S05]  /*00b0*/  @!P1 IADD3 R4, P3, R4, c[0x0][0x170], RZ ;  /* 0x00005c0004049a10 */ /* 0x000fca0007f7e0ff */
[----:B------:R-:W-:-:S06]  /*00c0*/  @!P1 IMAD.X R5, RZ, RZ, c[0x0][0x174], P3 ;  /* 0x00005d00ff059624 */ /* 0x000fcc00018e06ff */
[----:B------:R-:W-:Y:S01]  /*00d0*/  @!P0 IMAD R6, R0, 0x200, R9 ;  /* 0x0000020000068824 */ /* 0x000fe200078e0209 */
[----:B------:R-:W-:Y:S01]  /*00e0*/  @!P0 IADD3 R9, R9, 0x80, RZ ;  /* 0x0000008009098810 */ /* 0x000fe20007ffe0ff */
[----:B------:R0:W2:Y:S03]  /*00f0*/  @!P1 LDG.E.U8 R5, [R4.64] ;  /* 0x0000000404059981 */ /* 0x0000a6000c1e1100 */
[----:B------:R-:W-:Y:S02]  /*0100*/  ISETP.GE.AND P2, PT, R9, R2, PT ;  /* 0x000000020900720c */ /* 0x000fe40003f46270 */
[----:B------:R-:W-:-:S05]  /*0110*/  @!P0 IADD3 R6, P3, R6, c[0x0][0x170], RZ ;  /* 0x00005c0006068a10 */ /* 0x000fca0007f7e0ff */
[----:B------:R-:W-:-:S05]  /*0120*/  @!P0 IMAD.X R7, RZ, RZ, c[0x0][0x174], P3 ;  /* 0x00005d00ff078624 */ /* 0x000fca00018e06ff */
[----:B------:R-:W3:Y:S01]  /*0130*/  @!P0 LDG.E.U8 R6, [R6.64] ;  /* 0x0000000406068981 */ /* 0x000ee2000c1e1100 */
[----:B------:R-:W-:-:S05]  /*0140*/  @!P2 IMAD R10, R0, 0x200, R9 ;  /* 0x00000200000aa824 */ /* 0x000fca00078e0209 */
[----:B------:R-:W-:-:S05]  /*0150*/  @!P2 IADD3 R10, P4, R10, c[0x0][0x170], RZ ;  /* 0x00005c000a0aaa10 */ /* 0x000fca0007f9e0ff */
[----:B------:R-:W-:-:S06]  /*0160*/  @!P2 IMAD.X R11, RZ, RZ, c[0x0][0x174], P4 ;  /* 0x00005d00ff0ba624 */ /* 0x000fcc00020e06ff */
[----:B------:R1:W4:Y:S01]  /*0170*/  @!P2 LDG.E.U8 R11, [R10.64] ;  /* 0x000000040a0ba981 */ /* 0x000322000c1e1100 */
[----:B------:R-:W-:-:S04]  /*0180*/  @!P2 IADD3 R9, R9, 0x80, RZ ;  /* 0x000000800909a810 */ /* 0x000fc80007ffe0ff */
[----:B------:R-:W-:Y:S01]  /*0190*/  ISETP.GE.AND P3, PT, R9, R2, PT ;  /* 0x000000020900720c */ /* 0x000fe20003f66270 */
[----:B------:R-:W-:Y:S01]  /*01a0*/  @!P1 IMAD R12, R0, 0x200, R3 ;  /* 0x00000200000c9824 */ /* 0x000fe200078e0203 */
[----:B------:R-:W-:-:S04]  /*01b0*/  PRMT R13, RZ, 0x7610, R13 ;  /* 0x00007610ff0d7816 */ /* 0x000fc8000000000d */
[----:B0-----:R-:W-:-:S07]  /*01c0*/  @!P1 IADD3 R4, P5, R12, c[0x0][0x168], RZ ;  /* 0x00005a000c049a10 */ /* 0x001fce0007fbe0ff */
[----:B------:R-:W-:-:S05]  /*01d0*/  @!P3 IMAD R8, R0, 0x200, R9 ;  /* 0x000002000008b824 */ /* 0x000fca00078e0209 */
[----:B------:R-:W-:-:S05]  /*01e0*/  @!P3 IADD3 R8, P4, R8, c[0x0][0x170], RZ ;  /* 0x00005c000808ba10 */ /* 0x000fca0007f9e0ff */
[----:B------:R-:W-:Y:S01]  /*01f0*/  @!P3 IMAD.X R9, RZ, RZ, c[0x0][0x174], P4 ;  /* 0x00005d00ff09b624 */ /* 0x000fe200020e06ff */
[----:B------:R-:W-:-:S04]  /*0200*/  @!P1 IADD3 R3, R3, 0x80, RZ ;  /* 0x0000008003039810 */ /* 0x000fc80007ffe0ff */
[----:B------:R0:W5:Y:S01]  /*0210*/  @!P3 LDG.E.U8 R8, [R8.64] ;  /* 0x000000040808b981 */ /* 0x000162000c1e1100 */
        /* <DEDUP_REMOVED lines=23> */
.L_x_4491:
[----:B0-----:R-:W-:Y:S05]  /*0390*/  BSYNC B0 ;  /* 0x0000000000007941 */ /* 0x001fea0003800000 */
.L_x_4490:
        /* <DEDUP_REMOVED lines=10> */
.L_x_4492:
        /* <DEDUP_REMOVED lines=12> */
.L_x_22354:


//--------------------- .text._ZN2at6native29vectorized_elementwise_kernelILi2EZZZNS0_19signbit_kernel_cudaERNS_18TensorIteratorBaseEENKUlvE_clEvENKUlvE0_clEvEUlaE_St5arrayIPcLm2EEEEviT0_T1_ --------------------------
	.section	.text._ZN2at6native29vectorized_elementwise_kernelILi2EZZZNS0_19signbit_kernel_cudaERNS_18TensorIteratorBaseEENKUlvE_clEvENKUlvE0_clEvEUlaE_St5arrayIPcLm2EEEEviT0_T1_,"ax",@progbits
	.sectioninfo	@"SHI_REGISTERS=26"
	.align	128
        .global         _ZN2at6native29vectorized_elementwise_kernelILi2EZZZNS0_19signbit_kernel_cudaERNS_18TensorIteratorBaseEENKUlvE_clEvENKUlvE0_clEvEUlaE_St5arrayIPcLm2EEEEviT0_T1_
        .type           _ZN2at6native29vectorized_elementwise_kernelILi2EZZZNS0_19signbit_kernel_cudaERNS_18TensorIteratorBaseEENKUlvE_clEvENKUlvE0_clEvEUlaE_St5arrayIPcLm2EEEEviT0_T1_,@function
        .size           _ZN2at6native29vectorized_elementwise_kernelILi2EZZZNS0_19signbit_kernel_cudaERNS_18TensorIteratorBaseEENKUlvE_clEvENKUlvE0_clEvEUlaE_St5arrayIPcLm2EEEEviT0_T1_,(.L_x_22355 - _ZN2at6native29vectorized_elementwise_kernelILi2EZZZNS0_19signbit_kernel_cudaERNS_18TensorIteratorBaseEENKUlvE_clEvENKUlvE0_clEvEUlaE_St5arrayIPcLm2EEEEviT0_T1_)
        .other          _ZN2at6native29vectorized_elementwise_kernelILi2EZZZNS0_19signbit_kernel_cudaERNS_18TensorIteratorBaseEENKUlvE_clEvENKUlvE0_clEvEUlaE_St5arrayIPcLm2EEEEviT0_T1_,@"STO_CUDA_ENTRY STV_DEFAULT"
_ZN2at6native29vectorized_elementwise_kernelILi2EZZZNS0_19signbit_kernel_cudaERNS_18TensorIteratorBaseEENKUlvE_clEvENKUlvE0_clEvEUlaE_St5arrayIPcLm2EEEEviT0_T1_:
.text._ZN2at6native29vectorized_elementwise_kernelILi2EZZZNS0_19signbit_kernel_cudaERNS_18TensorIteratorBaseEENKUlvE_clEvENKUlvE0_clEvEUlaE_St5arrayIPcLm2EEEEviT0_T1_:
        /* <DEDUP_REMOVED lines=8> */
[----:B------:R-:W-:-:S04]  /*0080*/  IADD3 R4, P0, R0, c[0x0][0x170], RZ ;  /* 0x00005c0000047a10 */ /* 0x000fc80007f1e0ff */
[----:B------:R-:W-:-:S05]  /*0090*/  LEA.HI.X.SX32 R5, R0, c[0x0][0x174], 0x1, P0 ;  /* 0x00005d0000057a11 */ /* 0x000fca00000f0eff */
[----:B0-----:R-:W-:-:S05]  /*00a0*/  IMAD.WIDE.U32 R4, R7, 0x2, R4 ;  /* 0x0000000207047825 */ /* 0x001fca00078e0004 */
[----:B------:R-:W2:Y:S04]  /*00b0*/  LDG.E.U16 R6, [R4.64] ;  /* 0x0000000404067981 */ /* 0x000ea8000c1e1500 */
[----:B------:R-:W3:Y:S04]  /*00c0*/  LDG.E.U16 R8, [R4.64+0x100] ;  /* 0x0001000404087981 */ /* 0x000ee8000c1e1500 */
[----:B------:R-:W4:Y:S04]  /*00d0*/  LDG.E.U16 R10, [R4.64+0x200] ;  /* 0x00020004040a7981 */ /* 0x000f28000c1e1500 */
[----:B------:R-:W5:Y:S01]  /*00e0*/  LDG.E.U16 R12, [R4.64+0x300] ;  /* 0x00030004040c7981 */ /* 0x000f62000c1e1500 */
[----:B------:R-:W-:-:S05]  /*00f0*/  IADD3 R2, P0, R0, c[0x0][0x168], RZ ;  /* 0x00005a0000027a10 */ /* 0x000fca0007f1e0ff */
[----:B------:R-:W-:-:S04]  /*0100*/  IMAD.X R3, RZ, RZ, c[0x0][0x16c], P0 ;  /* 0x00005b00ff037624 */ /* 0x000fc800000e06ff */
[----:B------:R-:W-:Y:S01]  /*0110*/  IMAD.WIDE R2, R7, 0x2, R2 ;  /* 0x0000000207027825 */ /* 0x000fe200078e0202 */
[C---:B--2---:R-:W-:Y:S02]  /*0120*/  PRMT R0, R6.reuse, 0x7770, RZ ;  /* 0x0000777006007816 */ /* 0x044fe400000000ff */
[----:B------:R-:W-:Y:S02]  /*0130*/  PRMT R6, R6, 0x7771, RZ ;  /* 0x0000777106067816 */ /* 0x000fe400000000ff */
[C---:B---3--:R-:W-:Y:S02]  /*0140*/  PRMT R7, R8.reuse, 0x7770, RZ ;  /* 0x0000777008077816 */ /* 0x048fe400000000ff */
[----:B------:R-:W-:Y:S02]  /*0150*/  PRMT R8, R8, 0x7771, RZ ;  /* 0x0000777108087816 */ /* 0x000fe400000000ff */
[C---:B----4-:R-:W-:Y:S02]  /*0160*/  PRMT R9, R10.reuse, 0x7770, RZ ;  /* 0x000077700a097816 */ /* 0x050fe400000000ff */
[----:B------:R-:W-:-:S02]  /*0170*/  PRMT R10, R10, 0x7771, RZ ;  /* 0x000077710a0a7816 */ /* 0x000fc400000000ff */
[C---:B-----5:R-:W-:Y:S02]  /*0180*/  PRMT R11, R12.reuse, 0x7770, RZ ;  /* 0x000077700c0b7816 */ /* 0x060fe400000000ff */
[----:B------:R-:W-:Y:S02]  /*0190*/  PRMT R4, R12, 0x7771, RZ ;  /* 0x000077710c047816 */ /* 0x000fe400000000ff */
[----:B------:R-:W-:Y:S02]  /*01a0*/  LOP3.LUT R0, R0, 0x80, RZ, 0xc0, !PT ;  /* 0x0000008000007812 */ /* 0x000fe400078ec0ff */
[----:B------:R-:W-:Y:S02]  /*01b0*/  LOP3.LUT R6, R6, 0x80, RZ, 0xc0, !PT ;  /* 0x0000008006067812 */ /* 0x000fe400078ec0ff */
[----:B------:R-:W-:Y:S02]  /*01c0*/  LOP3.LUT R7, R7, 0x80, RZ, 0xc0, !PT ;  /* 0x0000008007077812 */ /* 0x000fe400078ec0ff */
[----:B------:R-:W-:-:S02]  /*01d0*/  LOP3.LUT R8, R8, 0x80, RZ, 0xc0, !PT ;  /* 0x0000008008087812 */ /* 0x000fc400078ec0ff */
[----:B------:R-:W-:Y:S02]  /*01e0*/  LOP3.LUT R9, R9, 0x80, RZ, 0xc0, !PT ;  /* 0x0000008009097812 */ /* 0x000fe400078ec0ff */
[----:B------:R-:W-:Y:S02]  /*01f0*/  LOP3.LUT R10, R10, 0x80, RZ, 0xc0, !PT ;  /* 0x000000800a0a7812 */ /* 0x000fe400078ec0ff */
[----:B------:R-:W-:Y:S02]  /*0200*/  LOP3.LUT R11, R11, 0x80, RZ, 0xc0, !PT ;  /* 0x000000800b0b7812 */ /* 0x000fe400078ec0ff */
[----:B------:R-:W-:Y:S02]  /*0210*/  LOP3.LUT R4, R4, 0x80, RZ, 0xc0, !PT ;  /* 0x0000008004047812 */ /* 0x000fe400078ec0ff */
[----:B------:R-:W-:Y:S02]  /*0220*/  SHF.R.U32.HI R6, RZ, 0x7, R6 ;  /* 0x00000007ff067819 */ /* 0x000fe40000011606 */
[----:B------:R-:W-:-:S02]  /*0230*/  SHF.R.U32.HI R5, RZ, 0x7, R0 ;  /* 0x00000007ff057819 */ /* 0x000fc40000011600 */
[----:B------:R-:W-:Y:S02]  /*0240*/  SHF.R.U32.HI R8, RZ, 0x7, R8 ;  /* 0x00000007ff087819 */ /* 0x000fe40000011608 */
[----:B------:R-:W-:Y:S02]  /*0250*/  SHF.R.U32.HI R7, RZ, 0x7, R7 ;  /* 0x00000007ff077819 */ /* 0x000fe40000011607 */
[----:B------:R-:W-:Y:S02]  /*0260*/  SHF.R.U32.HI R10, RZ, 0x7, R10 ;  /* 0x00000007ff0a7819 */ /* 0x000fe4000001160a */
[----:B------:R-:W-:Y:S02]  /*0270*/  SHF.R.U32.HI R9, RZ, 0x7, R9 ;  /* 0x00000007ff097819 */ /* 0x000fe40000011609 */
[----:B------:R-:W-:Y:S02]  /*0280*/  SHF.R.U32.HI R4, RZ, 0x7, R4 ;  /* 0x00000007ff047819 */ /* 0x000fe40000011604 */
[----:B------:R-:W-:-:S02]  /*0290*/  SHF.R.U32.HI R11, RZ, 0x7, R11 ;  /* 0x00000007ff0b7819 */ /* 0x000fc4000001160b */
        /* <DEDUP_REMOVED lines=9> */
.L_x_4493:
[----:B------:R-:W0:Y:S02]  /*0330*/  S2R R5, SR_TID.X ;  /* 0x0000000000057919 */ /* 0x000e240000002100 */
[----:B0-----:R-:W-:Y:S01]  /*0340*/  ISETP.GE.AND P4, PT, R5, R4, PT ;  /* 0x000000040500720c */ /* 0x001fe20003f86270 */
[----:B------:R-:W-:-:S12]  /*0350*/  IMAD.MOV.U32 R7, RZ, RZ, R5 ;  /* 0x000000ffff077224 */ /* 0x000fd800078e0005 */
[----:B------:R-:W-:-:S04]  /*0360*/  @!P4 IADD3 R7, R5, 0x80, RZ ;  /* 0x000000800507c810 */ /* 0x000fc80007ffe0ff */
[----:B------:R-:W-:-:S13]  /*0370*/  ISETP.GE.AND P2, PT, R7, R4, PT ;  /* 0x000000040700720c */ /* 0x000fda0003f46270 */
[----:B------:R-:W-:-:S05]  /*0380*/  @!P2 IMAD.IADD R2, R0, 0x1, R7 ;  /* 0x000000010002a824 */ /* 0x000fca00078e0207 */
[----:B------:R-:W-:-:S05]  /*0390*/  @!P2 IADD3 R2, P0, R2, c[0x0][0x170], RZ ;  /* 0x00005c000202aa10 */ /* 0x000fca0007f1e0ff */
[----:B------:R-:W-:-:S05]  /*03a0*/  @!P2 IMAD.X R3, RZ, RZ, c[0x0][0x174], P0 ;  /* 0x00005d00ff03a624 */ /* 0x000fca00000e06ff */
[----:B------:R-:W2:Y:S01]  /*03b0*/  @!P2 LDG.E.U8 R2, [R2.64] ;  /* 0x000000040202a981 */ /* 0x000ea2000c1e1100 */
[----:B------:R-:W-:Y:S01]  /*03c0*/  @!P2 IADD3 R7, R7, 0x80, RZ ;  /* 0x000000800707a810 */ /* 0x000fe20007ffe0ff */
[----:B------:R-:W-:Y:S01]  /*03d0*/  @!P4 IMAD.IADD R18, R0, 0x1, R5 ;  /* 0x000000010012c824 */ /* 0x000fe200078e0205 */
[----:B------:R-:W-:Y:S02]  /*03e0*/  PRMT R6, RZ, 0x7610, R6 ;  /* 0x00007610ff067816 */ /* 0x000fe40000000006 */
[----:B------:R-:W-:-:S04]  /*03f0*/  ISETP.GE.AND P6, PT, R7, R4, PT ;  /* 0x000000040700720c */ /* 0x000fc80003fc6270 */
[----:B------:R-:W-:-:S09]  /*0400*/  P2R R22, PR, RZ, 0x40 ;  /* 0x00000040ff167803 */ /* 0x000fd20000000000 */
[----:B------:R-:W-:Y:S01]  /*0410*/  @!P6 IMAD.IADD R16, R0, 0x1, R7 ;  /* 0x000000010010e824 */ /* 0x000fe200078e0207 */
[----:B------:R-:W-:-:S04]  /*0420*/  @!P6 IADD3 R7, R7, 0x80, RZ ;  /* 0x000000800707e810 */ /* 0x000fc80007ffe0ff */
[----:B------:R-:W-:Y:S02]  /*0430*/  ISETP.GE.AND P5, PT, R7, R4, PT ;  /* 0x000000040700720c */ /* 0x000fe40003fa6270 */
[----:B------:R-:W-:-:S05]  /*0440*/  @!P6 IADD3 R16, P1, R16, c[0x0][0x170], RZ ;  /* 0x00005c001010ea10 */ /* 0x000fca0007f3e0ff */
[----:B------:R-:W-:-:S06]  /*0450*/  @!P6 IMAD.X R17, RZ, RZ, c[0x0][0x174], P1 ;  /* 0x00005d00ff11e624 */ /* 0x000fcc00008e06ff */
[----:B------:R-:W-:Y:S01]  /*0460*/  @!P5 IMAD.IADD R8, R0, 0x1, R7 ;  /* 0x000000010008d824 */ /* 0x000fe200078e0207 */
[----:B------:R-:W-:-:S04]  /*0470*/  @!P5 IADD3 R7, R7, 0x80, RZ ;  /* 0x000000800707d810 */ /* 0x000fc80007ffe0ff */
[----:B------:R-:W-:Y:S02]  /*0480*/  ISETP.GE.AND P0, PT, R7, R4, PT ;  /* 0x000000040700720c */ /* 0x000fe40003f06270 */
[----:B------:R-:W-:-:S05]  /*0490*/  @!P5 IADD3 R8, P1, R8, c[0x0][0x170], RZ ;  /* 0x00005c000808da10 */ /* 0x000fca0007f3e0ff */
[----:B------:R-:W-:-:S05]  /*04a0*/  @!P5 IMAD.X R9, RZ, RZ, c[0x0][0x174], P1 ;  /* 0x00005d00ff09d624 */ /* 0x000fca00008e06ff */
[----:B------:R0:W3:Y:S01]  /*04b0*/  @!P5 LDG.E.U8 R8, [R8.64] ;  /* 0x000000040808d981 */ /* 0x0000e2000c1e1100 */
[----:B------:R-:W-:Y:S01]  /*04c0*/  @!P0 IMAD.IADD R12, R0, 0x1, R7 ;  /* 0x00000001000c8824 */ /* 0x000fe200078e0207 */
[----:B------:R-:W-:-:S04]  /*04d0*/  @!P0 IADD3 R7, R7, 0x80, RZ ;  /* 0x0000008007078810 */ /* 0x000fc80007ffe0ff */
[----:B------:R-:W-:Y:S02]  /*04e0*/  ISETP.GE.AND P3, PT, R7, R4, PT ;  /* 0x000000040700720c */ /* 0x000fe40003f66270 */
[----:B------:R-:W-:-:S05]  /*04f0*/  @!P0 IADD3 R12, P1, R12, c[0x0][0x170], RZ ;  /* 0x00005c000c0c8a10 */ /* 0x000fca0007f3e0ff */
[----:B------:R-:W-:-:S05]  /*0500*/  @!P0 IMAD.X R13, RZ, RZ, c[0x0][0x174], P1 ;  /* 0x00005d00ff0d8624 */ /* 0x000fca00008e06ff */
[----:B------:R-:W4:Y:S01]  /*0510*/  @!P0 LDG.E.U8 R12, [R12.64] ;  /* 0x000000040c0c8981 */ /* 0x000f22000c1e1100 */
[----:B------:R-:W-:Y:S01]  /*0520*/  @!P3 IMAD.IADD R14, R0, 0x1, R7 ;  /* 0x00000001000eb824 */ /* 0x000fe200078e0207 */
[----:B------:R-:W-:-:S04]  /*0530*/  @!P3 IADD3 R7, R7, 0x80, RZ ;  /* 0x000000800707b810 */ /* 0x000fc80007ffe0ff */
[----:B------:R-:W-:-:S05]  /*0540*/  @!P3 IADD3 R14, P1, R14, c[0x0][0x170], RZ ;  /* 0x00005c000e0eba10 */ /* 0x000fca0007f3e0ff */
[----:B------:R-:W-:-:S05]  /*0550*/  @!P3 IMAD.X R15, RZ, RZ, c[0x0][0x174], P1 ;  /* 0x00005d00ff0fb624 */ /* 0x000fca00008e06ff */
[----:B------:R-:W5:Y:S01]  /*0560*/  @!P3 LDG.E.U8 R14, [R14.64] ;  /* 0x000000040e0eb981 */ /* 0x000f62000c1e1100 */
[----:B--2---:R-:W-:-:S04]  /*0570*/  @!P2 SHF.R.U32.HI R2, RZ, 0x7, R2 ;  /* 0x00000007ff02a819 */ /* 0x004fc80000011602 */
[----:B------:R-:W-:Y:S01]  /*0580*/  @!P2 PRMT R6, R2, 0x7610, R6 ;  /* 0x000076100206a816 */ /* 0x000fe20000000006 */
[----:B------:R-:W-:Y:S01]  /*0590*/  @!P4 IMAD.IADD R2, R0, 0x1, R5 ;  /* 0x000000010002c824 */ /* 0x000fe200078e0205 */
[----:B------:R-:W-:-:S13]  /*05a0*/  ISETP.GE.AND P2, PT, R7, R4, PT ;  /* 0x000000040700720c */ /* 0x000fda0003f46270 */
[----:B------:R-:W-:Y:S01]  /*05b0*/  @!P2 IMAD.IADD R10, R0, 0x1, R7 ;  /* 0x00000001000aa824 */ /* 0x000fe200078e0207 */
[----:B------:R-:W-:-:S04]  /*05c0*/  @!P2 IADD3 R7, R7, 0x80, RZ ;  /* 0x000000800707a810 */ /* 0x000fc80007ffe0ff */
[----:B------:R-:W-:-:S05]  /*05d0*/  @!P2 IADD3 R10, P1, R10, c[0x0][0x170], RZ ;  /* 0x00005c000a0aaa10 */ /* 0x000fca0007f3e0ff */
[----:B------:R-:W-:Y:S01]  /*05e0*/  @!P2 IMAD.X R11, RZ, RZ, c[0x0][0x174], P1 ;  /* 0x00005d00ff0ba624 */ /* 0x000fe200008e06ff */
[----:B------:R-:W-:-:S05]  /*05f0*/  @!P4 IADD3 R18, P1, R18, c[0x0][0x170], RZ ;  /* 0x00005c001212ca10 */ /* 0x000fca0007f3e0ff */
[----:B------:R-:W-:Y:S01]  /*0600*/  @!P4 IMAD.X R19, RZ, RZ, c[0x0][0x174], P1 ;  /* 0x00005d00ff13c624 */ /* 0x000fe200008e06ff */
[----:B------:R-:W-:-:S04]  /*0610*/  @!P4 IADD3 R2, P1, R2, c[0x0][0x168], RZ ;  /* 0x00005a000202ca10 */ /* 0x000fc80007f3e0ff */
[----:B------:R-:W2:Y:S01]  /*0620*/  @!P4 LDG.E.U8 R18, [R18.64] ;  /* 0x000000041212c981 */ /* 0x000ea2000c1e1100 */
[----:B------:R-:W-:Y:S01]  /*0630*/  @!P4 IMAD.X R3, RZ, RZ, c[0x0][0x16c], P1 ;  /* 0x00005b00ff03c624 */ /* 0x000fe200008e06ff */
[----:B------:R-:W-:-:S13]  /*0640*/  ISETP.GE.AND P1, PT, R7, R4, PT ;  /* 0x000000040700720c */ /* 0x000fda0003f26270 */
[----:B------:R-:W-:-:S05]  /*0650*/  @!P1 IMAD.IADD R20, R0, 0x1, R7 ;  /* 0x0000000100149824 */ /* 0x000fca00078e0207 */
[----:B------:R-:W-:-:S05]  /*0660*/  @!P1 IADD3 R20, P6, R20, c[0x0][0x170], RZ ;  /* 0x00005c0014149a10 */ /* 0x000fca0007fde0ff */
[----:B------:R-:W-:Y:S01]  /*0670*/  @!P1 IMAD.X R21, RZ, RZ, c[0x0][0x174], P6 ;  /* 0x00005d00ff159624 */ /* 0x000fe200030e06ff */
[----:B------:R-:W-:Y:S02]  /*0680*/  ISETP.NE.AND P6, PT, R22, RZ, PT ;  /* 0x000000ff1600720c */ /* 0x000fe40003fc5270 */
[----:B------:R1:W3:Y:S04]  /*0690*/  @!P2 LDG.E.U8 R22, [R10.64] ;  /* 0x000000040a16a981 */ /* 0x0002e8000c1e1100 */
[----:B------:R-:W3:Y:S07]  /*06a0*/  @!P1 LDG.E.U8 R20, [R20.64] ;  /* 0x0000000414149981 */ /* 0x000eee000c1e1100 */
[----:B------:R-:W3:Y:S01]  /*06b0*/  @!P6 LDG.E.U8 R16, [R16.64] ;  /* 0x000000041010e981 */ /* 0x000ee2000c1e1100 */
[----:B------:R-:W-:-:S02]  /*06c0*/  PRMT R23, RZ, 0x7610, R23 ;  /* 0x00007610ff177816 */ /* 0x000fc40000000017 */
[----:B------:R-:W-:Y:S01]  /*06d0*/  @!P4 IADD3 R5, R5, 0x80, RZ ;  /* 0x000000800505c810 */ /* 0x000fe20007ffe0ff */
[----:B------:R-:W-:Y:S01]  /*06e0*/  BSSY B0, `(.L_x_4494) ;  /* 0x0000041000007945 */ /* 0x000fe20003800000 */
[----:B0-----:R-:W-:Y:S01]  /*06f0*/  PRMT R9, RZ, 0x7610, R9 ;  /* 0x00007610ff097816 */ /* 0x001fe20000000009 */
[----:B------:R-:W-:Y:S01]  /*0700*/  BSSY B1, `(.L_x_4495) ;  /* 0x0000038000017945 */ /* 0x000fe20003800000 */
[----:B------:R-:W-:Y:S02]  /*0710*/  PRMT R7, RZ, 0x7610, R7 ;  /* 0x00007610ff077816 */ /* 0x000fe40000000007 */
[----:B-1----:R-:W-:Y:S02]  /*0720*/  PRMT R11, RZ, 0x7610, R11 ;  /* 0x00007610ff0b7816 */ /* 0x002fe4000000000b */
[----:B------:R-:W-:Y:S02]  /*0730*/  PRMT R10, RZ, 0x7610, R10 ;  /* 0x00007610ff0a7816 */ /* 0x000fe4000000000a */
[----:B----4-:R-:W-:-:S02]  /*0740*/  @!P0 SHF.R.U32.HI R12, RZ, 0x7, R12 ;  /* 0x00000007ff0c8819 */ /* 0x010fc4000001160c */
[----:B-----5:R-:W-:Y:S02]  /*0750*/  @!P3 SHF.R.U32.HI R14, RZ, 0x7, R14 ;  /* 0x00000007ff0eb819 */ /* 0x020fe4000001160e */
[----:B------:R-:W-:Y:S02]  /*0760*/  @!P0 PRMT R11, R12, 0x7610, R11 ;  /* 0x000076100c0b8816 */ /* 0x000fe4000000000b */
[----:B------:R-:W-:Y:S02]  /*0770*/  @!P3 PRMT R10, R14, 0x7610, R10 ;  /* 0x000076100e0ab816 */ /* 0x000fe4000000000a */
[----:B--2---:R-:W-:-:S05]  /*0780*/  @!P4 SHF.R.U32.HI R23, RZ, 0x7, R18 ;  /* 0x00000007ff17c819 */ /* 0x004fca0000011612 */
[----:B------:R0:W-:Y:S01]  /*0790*/  @!P4 STG.E.U8 [R2.64], R23 ;  /* 0x000000170200c986 */ /* 0x0001e2000c101104 */
[----:B------:R-:W-:Y:S02]  /*07a0*/  ISETP.GE.AND P4, PT, R5, R4, PT ;  /* 0x000000040500720c */ /* 0x000fe40003f86270 */
[----:B0-----:R-:W-:Y:S02]  /*07b0*/  PRMT R3, RZ, 0x7610, R3 ;  /* 0x00007610ff037816 */ /* 0x001fe40000000003 */
[----:B---3--:R-:W-:Y:S02]  /*07c0*/  @!P2 SHF.R.U32.HI R22, RZ, 0x7, R22 ;  /* 0x00000007ff16a819 */ /* 0x008fe40000011616 */
[----:B------:R-:W-:Y:S02]  /*07d0*/  @!P1 SHF.R.U32.HI R20, RZ, 0x7, R20 ;  /* 0x00000007ff149819 */ /* 0x000fe40000011614 */
[----:B------:R-:W-:Y:S02]  /*07e0*/  @!P6 SHF.R.U32.HI R18, RZ, 0x7, R16 ;  /* 0x00000007ff12e819 */ /* 0x000fe40000011610 */
[----:B------:R-:W-:-:S02]  /*07f0*/  @!P5 SHF.R.U32.HI R16, RZ, 0x7, R8 ;  /* 0x00000007ff10d819 */ /* 0x000fc40000011608 */
[----:B------:R-:W-:Y:S02]  /*0800*/  PRMT R8, RZ, 0x7610, R8 ;  /* 0x00007610ff087816 */ /* 0x000fe40000000008 */
[----:B------:R-:W-:Y:S02]  /*0810*/  @!P6 PRMT R9, R18, 0x7610, R9 ;  /* 0x000076101209e816 */ /* 0x000fe40000000009 */
[----:B------:R-:W-:Y:S02]  /*0820*/  @!P5 PRMT R7, R16, 0x7610, R7 ;  /* 0x000076101007d816 */ /* 0x000fe40000000007 */
[----:B------:R-:W-:Y:S02]  /*0830*/  @!P2 PRMT R8, R22, 0x7610, R8 ;  /* 0x000076101608a816 */ /* 0x000fe40000000008 */
        /* <DEDUP_REMOVED lines=14> */
.L_x_4496:
[----:B------:R-:W-:-:S13]  /*0920*/  ISETP.GE.AND P0, PT, R5, R4, PT ;  /* 0x000000040500720c */ /* 0x000fda0003f06270 */
[----:B------:R-:W-:Y:S05]  /*0930*/  @P0 BRA `(.L_x_4498) ;  /* 0x000000c000000947 */ /* 0x000fea0003800000 */
[----:B0-----:R-:W-:Y:S01]  /*0940*/  IMAD.IADD R12, R0, 0x1, R5 ;  /* 0x00000001000c7824 */ /* 0x001fe200078e0205 */
[----:B------:R-:W-:-:S04]  /*0950*/  IADD3 R5, R5, 0x80, RZ ;  /* 0x0000008005057810 */ /* 0x000fc80007ffe0ff */
[----:B------:R-:W-:-:S05]  /*0960*/  IADD3 R12, P0, R12, c[0x0][0x168], RZ ;  /* 0x00005a000c0c7a10 */ /* 0x000fca0007f1e0ff */
[----:B------:R-:W-:-:S05]  /*0970*/  IMAD.X R13, RZ, RZ, c[0x0][0x16c], P0 ;  /* 0x00005b00ff0d7624 */ /* 0x000fca00000e06ff */
[----:B------:R0:W-:Y:S03]  /*0980*/  STG.E.U8 [R12.64], R7 ;  /* 0x000000070c007986 */ /* 0x0001e6000c101104 */
.L_x_4497:
[----:B------:R-:W-:-:S13]  /*0990*/  ISETP.GE.AND P0, PT, R5, R4, PT ;  /* 0x000000040500720c */ /* 0x000fda0003f06270 */
[----:B------:R-:W-:Y:S05]  /*09a0*/  @P0 BRA `(.L_x_4499) ;  /* 0x000000d000000947 */ /* 0x000fea0003800000 */
[----:B0-----:R-:W-:Y:S01]  /*09b0*/  IMAD.IADD R6, R0, 0x1, R5 ;  /* 0x0000000100067824 */ /* 0x001fe200078e0205 */
[----:B------:R-:W-:-:S04]  /*09c0*/  IADD3 R5, R5, 0x80, RZ ;  /* 0x0000008005057810 */ /* 0x000fc80007ffe0ff */
[----:B------:R-:W-:-:S05]  /*09d0*/  IADD3 R6, P0, R6, c[0x0][0x168], RZ ;  /* 0x00005a0006067a10 */ /* 0x000fca0007f1e0ff */
[----:B------:R-:W-:-:S05]  /*09e0*/  IMAD.X R7, RZ, RZ, c[0x0][0x16c], P0 ;  /* 0x00005b00ff077624 */ /* 0x000fca00000e06ff */
[----:B------:R0:W-:Y:S03]  /*09f0*/  STG.E.U8 [R6.64], R11 ;  /* 0x0000000b06007986 */ /* 0x0001e6000c101104 */
.L_x_4498:
        /* <DEDUP_REMOVED lines=8> */
.L_x_4499:
[----:B------:R-:W-:Y:S05]  /*0a80*/  BSYNC B1 ;  /* 0x0000000000017941 */ /* 0x000fea0003800000 */
.L_x_4495:
[----:B------:R-:W-:-:S13]  /*0a90*/  ISETP.GE.AND P0, PT, R5, R4, PT ;  /* 0x000000040500720c */ /* 0x000fda0003f06270 */
[----:B0-----:R-:W-:Y:S01]  /*0aa0*/  @!P0 IMAD.IADD R6, R0, 0x1, R5 ;  /* 0x0000000100068824 */ /* 0x001fe200078e0205 */
[----:B------:R-:W-:-:S04]  /*0ab0*/  @!P0 IADD3 R5, R5, 0x80, RZ ;  /* 0x0000008005058810 */ /* 0x000fc80007ffe0ff */
[----:B------:R-:W-:-:S05]  /*0ac0*/  @!P0 IADD3 R6, P1, R6, c[0x0][0x168], RZ ;  /* 0x00005a0006068a10 */ /* 0x000fca0007f3e0ff */
[----:B------:R-:W-:-:S05]  /*0ad0*/  @!P0 IMAD.X R7, RZ, RZ, c[0x0][0x16c], P1 ;  /* 0x00005b00ff078624 */ /* 0x000fca00008e06ff */
[----:B------:R0:W-:Y:S03]  /*0ae0*/  @!P0 STG.E.U8 [R6.64], R8 ;  /* 0x0000000806008986 */ /* 0x0001e6000c101104 */
.L_x_4500:
[----:B------:R-:W-:Y:S05]  /*0af0*/  BSYNC B0 ;  /* 0x0000000000007941 */ /* 0x000fea0003800000 */
.L_x_4494:
        /* <DEDUP_REMOVED lines=8> */
.L_x_4501:
        /* <DEDUP_REMOVED lines=16> */
.L_x_22355:


//--------------------- .text._ZN2at6native29vectorized_elementwise_kernelILi4EZZZNS0_19signbit_kernel_cudaERNS_18TensorIteratorBaseEENKUlvE_clEvENKUlvE0_clEvEUlaE_St5arrayIPcLm2EEEEviT0_T1_ --------------------------
	.section	.text._ZN2at6native29vectorized_elementwise_kernelILi4EZZZNS0_19signbit_kernel_cudaERNS_18TensorIteratorBaseEENKUlvE_clEvENKUlvE0_clEvEUlaE_St5arrayIPcLm2EEEEviT0_T1_,"ax",@progbits
	.sectioninfo	@"SHI_REGISTERS=26"
	.align	128
        .global         _ZN2at6native29vectorized_elementwise_kernelILi4EZZZNS0_19signbit_kernel_cudaERNS_18TensorIteratorBaseEENKUlvE_clEvENKUlvE0_clEvEUlaE_St5arrayIPcLm2EEEEviT0_T1_
        .type           _ZN2at6native29vectorized_elementwise_kernelILi4EZZZNS0_19signbit_kernel_cudaERNS_18TensorIteratorBaseEENKUlvE_clEvENKUlvE0_clEvEUlaE_St5arrayIPcLm2EEEEviT0_T1_,@function
        .size           _ZN2at6native29vectorized_elementwise_kernelILi4EZZZNS0_19signbit_kernel_cudaERNS_18TensorIteratorBaseEENKUlvE_clEvENKUlvE0_clEvEUlaE_St5arrayIPcLm2EEEEviT0_T1_,(.L_x_22356 - _ZN2at6native29vectorized_elementwise_kernelILi4EZZZNS0_19signbit_kernel_cudaERNS_18TensorIteratorBaseEENKUlvE_clEvENKUlvE0_clEvEUlaE_St5arrayIPcLm2EEEEviT0_T1_)
        .other          _ZN2at6native29vectorized_elementwise_kernelILi4EZZZNS0_19signbit_kernel_cudaERNS_18TensorIteratorBaseEENKUlvE_clEvENKUlvE0_clEvEUlaE_St5arrayIPcLm2EEEEviT0_T1_,@"STO_CUDA_ENTRY STV_DEFAULT"
_ZN2at6native29vectorized_elementwise_kernelILi4EZZZNS0_19signbit_kernel_cudaERNS_18TensorIteratorBaseEENKUlvE_clEvENKUlvE0_clEvEUlaE_St5arrayIPcLm2EEEEviT0_T1_:
.text._ZN2at6native29vectorized_elementwise_kernelILi4EZZZNS0_19signbit_kernel_cudaERNS_18TensorIteratorBaseEENKUlvE_clEvENKUlvE0_clEvEUlaE_St5arrayIPcLm2EEEEviT0_T1_:
        /* <DEDUP_REMOVED lines=11> */
[----:B------:R0:W2:Y:S04]  /*00b0*/  LDG.E R9, [R4.64] ;  /* 0x0000000404097981 */ /* 0x0000a8000c1e1900 */
[----:B------:R0:W3:Y:S02]  /*00c0*/  LDG.E R10, [R4.64+0x200] ;  /* 0x00020004040a7981 */ /* 0x0000e4000c1e1900 */
[----:B0-----:R-:W-:-:S05]  /*00d0*/  IADD3 R4, P0, R0, c[0x0][0x168], RZ ;  /* 0x00005a0000047a10 */ /* 0x001fca0007f1e0ff */
[----:B------:R-:W-:-:S04]  /*00e0*/  IMAD.X R5, RZ, RZ, c[0x0][0x16c], P0 ;  /* 0x00005b00ff057624 */ /* 0x000fc800000e06ff */
[----:B------:R-:W-:Y:S01]  /*00f0*/  IMAD.WIDE R4, R2, 0x4, R4 ;  /* 0x0000000402047825 */ /* 0x000fe200078e0204 */
[C---:B--2---:R-:W-:Y:S02]  /*0100*/  PRMT R3, R9.reuse, 0x7770, RZ ;  /* 0x0000777009037816 */ /* 0x044fe400000000ff */
[----:B------:R-:W-:Y:S02]  /*0110*/  PRMT R6, R9, 0x7771, RZ ;  /* 0x0000777109067816 */ /* 0x000fe400000000ff */
[C---:B---3--:R-:W-:Y:S02]  /*0120*/  PRMT R7, R10.reuse, 0x7770, RZ ;  /* 0x000077700a077816 */ /* 0x048fe400000000ff */
[----:B------:R-:W-:Y:S02]  /*0130*/  PRMT R8, R10, 0x7771, RZ ;  /* 0x000077710a087816 */ /* 0x000fe400000000ff */
[----:B------:R-:W-:Y:S02]  /*0140*/  LOP3.LUT R3, R3, 0x80, RZ, 0xc0, !PT ;  /* 0x0000008003037812 */ /* 0x000fe400078ec0ff */
[----:B------:R-:W-:-:S02]  /*0150*/  LOP3.LUT R6, R6, 0x80, RZ, 0xc0, !PT ;  /* 0x0000008006067812 */ /* 0x000fc400078ec0ff */
[----:B------:R-:W-:Y:S02]  /*0160*/  LOP3.LUT R7, R7, 0x80, RZ, 0xc0, !PT ;  /* 0x0000008007077812 */ /* 0x000fe400078ec0ff */
[----:B------:R-:W-:Y:S02]  /*0170*/  LOP3.LUT R8, R8, 0x80, RZ, 0xc0, !PT ;  /* 0x0000008008087812 */ /* 0x000fe400078ec0ff */
[----:B------:R-:W-:Y:S02]  /*0180*/  SHF.R.U32.HI R3, RZ, 0x7, R3 ;  /* 0x00000007ff037819 */ /* 0x000fe40000011603 */
[----:B------:R-:W-:Y:S02]  /*0190*/  SHF.R.U32.HI R6, RZ, 0x7, R6 ;  /* 0x00000007ff067819 */ /* 0x000fe40000011606 */
[----:B------:R-:W-:Y:S02]  /*01a0*/  SHF.R.U32.HI R7, RZ, 0x7, R7 ;  /* 0x00000007ff077819 */ /* 0x000fe40000011607 */
[----:B------:R-:W-:-:S02]  /*01b0*/  SHF.R.U32.HI R8, RZ, 0x7, R8 ;  /* 0x00000007ff087819 */ /* 0x000fc40000011608 */
[----:B------:R-:W-:Y:S02]  /*01c0*/  PRMT R12, R6, 0x7604, R3 ;  /* 0x00007604060c7816 */ /* 0x000fe40000000003 */
[----:B------:R-:W-:Y:S02]  /*01d0*/  PRMT R0, R9, 0x7772, RZ ;  /* 0x0000777209007816 */ /* 0x000fe400000000ff */
[----:B------:R-:W-:Y:S02]  /*01e0*/  PRMT R6, R10, 0x7772, RZ ;  /* 0x000077720a067816 */ /* 0x000fe400000000ff */
[----:B------:R-:W-:Y:S02]  /*01f0*/  PRMT R8, R8, 0x7604, R7 ;  /* 0x0000760408087816 */ /* 0x000fe40000000007 */
[----:B------:R-:W-:Y:S02]  /*0200*/  LOP3.LUT R3, R0, 0x80, RZ, 0xc0, !PT ;  /* 0x0000008000037812 */ /* 0x000fe400078ec0ff */
[----:B------:R-:W-:-:S02]  /*0210*/  LOP3.LUT R7, R6, 0x80, RZ, 0xc0, !PT ;  /* 0x0000008006077812 */ /* 0x000fc400078ec0ff */
[----:B------:R-:W-:Y:S02]  /*0220*/  PRMT R0, R9, 0x7773, RZ ;  /* 0x0000777309007816 */ /* 0x000fe400000000ff */
[----:B------:R-:W-:Y:S02]  /*0230*/  PRMT R6, R10, 0x7773, RZ ;  /* 0x000077730a067816 */ /* 0x000fe400000000ff */
[----:B------:R-:W-:Y:S02]  /*0240*/  SHF.R.U32.HI R3, RZ, 0x7, R3 ;  /* 0x00000007ff037819 */ /* 0x000fe40000011603 */
[----:B------:R-:W-:Y:S02]  /*0250*/  SHF.R.U32.HI R7, RZ, 0x7, R7 ;  /* 0x00000007ff077819 */ /* 0x000fe40000011607 */
[----:B------:R-:W-:Y:S02]  /*0260*/  LOP3.LUT R0, R0, 0x80, RZ, 0xc0, !PT ;  /* 0x0000008000007812 */ /* 0x000fe400078ec0ff */
[----:B------:R-:W-:-:S02]  /*0270*/  LOP3.LUT R6, R6, 0x80, RZ, 0xc0, !PT ;  /* 0x0000008006067812 */ /* 0x000fc400078ec0ff */
[----:B------:R-:W-:Y:S02]  /*0280*/  PRMT R3, R3, 0x7054, R12 ;  /* 0x0000705403037816 */ /* 0x000fe4000000000c */
        /* <DEDUP_REMOVED lines=8> */
.L_x_4502:
        /* <DEDUP_REMOVED lines=95> */
.L_x_4505:
[----:B------:R-:W-:-:S13]  /*0900*/  ISETP.GE.AND P0, PT, R5, R4, PT ;  /* 0x000000040500720c */ /* 0x000fda0003f06270 */
[----:B------:R-:W-:Y:S05]  /*0910*/  @P0 BRA `(.L_x_4507) ;  /* 0x000000c000000947 */ /* 0x000fea0003800000 */
[----:B0-----:R-:W-:Y:S01]  /*0920*/  IMAD.IADD R12, R0, 0x1, R5 ;  /* 0x00000001000c7824 */ /* 0x001fe200078e0205 */
[----:B------:R-:W-:-:S04]  /*0930*/  IADD3 R5, R5, 0x80, RZ ;  /* 0x0000008005057810 */ /* 0x000fc80007ffe0ff */
[----:B------:R-:W-:-:S05]  /*0940*/  IADD3 R12, P0, R12, c[0x0][0x168], RZ ;  /* 0x00005a000c0c7a10 */ /* 0x000fca0007f1e0ff */
[----:B------:R-:W-:-:S05]  /*0950*/  IMAD.X R13, RZ, RZ, c[0x0][0x16c], P0 ;  /* 0x00005b00ff0d7624 */ /* 0x000fca00000e06ff */
[----:B------:R0:W-:Y:S03]  /*0960*/  STG.E.U8 [R12.64], R7 ;  /* 0x000000070c007986 */ /* 0x0001e6000c101104 */
.L_x_4506:
[----:B------:R-:W-:-:S13]  /*0970*/  ISETP.GE.AND P0, PT, R5, R4, PT ;  /* 0x000000040500720c */ /* 0x000fda0003f06270 */
[----:B------:R-:W-:Y:S05]  /*0980*/  @P0 BRA `(.L_x_4508) ;  /* 0x000000d000000947 */ /* 0x000fea0003800000 */
[----:B0-----:R-:W-:Y:S01]  /*0990*/  IMAD.IADD R6, R0, 0x1, R5 ;  /* 0x0000000100067824 */ /* 0x001fe200078e0205 */
[----:B------:R-:W-:-:S04]  /*09a0*/  IADD3 R5, R5, 0x80, RZ ;  /* 0x0000008005057810 */ /* 0x000fc80007ffe0ff */
[----:B------:R-:W-:-:S05]  /*09b0*/  IADD3 R6, P0, R6, c[0x0][0x168], RZ ;  /* 0x00005a0006067a10 */ /* 0x000fca0007f1e0ff */
[----:B------:R-:W-:-:S05]  /*09c0*/  IMAD.X R7, RZ, RZ, c[0x0][0x16c], P0 ;  /* 0x00005b00ff077624 */ /* 0x000fca00000e06ff */
[----:B------:R0:W-:Y:S03]  /*09d0*/  STG.E.U8 [R6.64], R11 ;  /* 0x0000000b06007986 */ /* 0x0001e6000c101104 */
.L_x_4507:
        /* <DEDUP_REMOVED lines=8> */
.L_x_4508:
[----:B------:R-:W-:Y:S05]  /*0a60*/  BSYNC B1 ;  /* 0x0000000000017941 */ /* 0x000fea0003800000 */
.L_x_4504:
[----:B------:R-:W-:-:S13]  /*0a70*/  ISETP.GE.AND P0, PT, R5, R4, PT ;  /* 0x000000040500720c */ /* 0x000fda0003f06270 */
[----:B0-----:R-:W-:Y:S01]  /*0a80*/  @!P0 IMAD.IADD R6, R0, 0x1, R5 ;  /* 0x0000000100068824 */ /* 0x001fe200078e0205 */
[----:B------:R-:W-:-:S04]  /*0a90*/  @!P0 IADD3 R5, R5, 0x80, RZ ;  /* 0x0000008005058810 */ /* 0x000fc80007ffe0ff */
[----:B------:R-:W-:-:S05]  /*0aa0*/  @!P0 IADD3 R6, P1, R6, c[0x0][0x168], RZ ;  /* 0x00005a0006068a10 */ /* 0x000fca0007f3e0ff */
[----:B------:R-:W-:-:S05]  /*0ab0*/  @!P0 IMAD.X R7, RZ, RZ, c[0x0][0x16c], P1 ;  /* 0x00005b00ff078624 */ /* 0x000fca00008e06ff */
[----:B------:R0:W-:Y:S03]  /*0ac0*/  @!P0 STG.E.U8 [R6.64], R8 ;  /* 0x0000000806008986 */ /* 0x0001e6000c101104 */
.L_x_4509:
[----:B------:R-:W-:Y:S05]  /*0ad0*/  BSYNC B0 ;  /* 0x0000000000007941 */ /* 0x000fea0003800000 */
.L_x_4503:
        /* <DEDUP_REMOVED lines=8> */
.L_x_4510:
        /* <DEDUP_REMOVED lines=10> */
.L_x_22356:


//--------------------- .text._ZN2at6native29vectorized_elementwise_kernelILi8EZZZNS0_19signbit_kernel_cudaERNS_18TensorIteratorBaseEENKUlvE_clEvENKUlvE0_clEvEUlaE_St5arrayIPcLm2EEEEviT0_T1_ --------------------------
	.section	.text._ZN2at6native29vectorized_elementwise_kernelILi8EZZZNS0_19signbit_kernel_cudaERNS_18TensorIteratorBaseEENKUlvE_clEvENKUlvE0_clEvEUlaE_St5arrayIPcLm2EEEEviT0_T1_,"ax",@progbits
	.sectioninfo	@"SHI_REGISTERS=4"
	.align	128
        .global         _ZN2at6native29vectorized_elementwise_kernelILi8EZZZNS0_19signbit_kernel_cudaERNS_18TensorIteratorBaseEENKUlvE_clEvENKUlvE0_clEvEUlaE_St5arrayIPcLm2EEEEviT0_T1_
        .type           _ZN2at6native29vectorized_elementwise_kernelILi8EZZZNS0_19signbit_kernel_cudaERNS_18TensorIteratorBaseEENKUlvE_clEvENKUlvE0_clEvEUlaE_St5arrayIPcLm2EEEEviT0_T1_,@function
        .size           _ZN2at6native29vectorized_elementwise_kernelILi8EZZZNS0_19signbit_kernel_cudaERNS_18TensorIteratorBaseEENKUlvE_clEvENKUlvE0_clEvEUlaE_St5arrayIPcLm2EEEEviT0_T1_,(.L_x_22357 - _ZN2at6native29vectorized_elementwise_kernelILi8EZZZNS0_19signbit_kernel_cudaERNS_18TensorIteratorBaseEENKUlvE_clEvENKUlvE0_clEvEUlaE_St5arrayIPcLm2EEEEviT0_T1_)
        .other          _ZN2at6native29vectorized_elementwise_kernelILi8EZZZNS0_19signbit_kernel_cudaERNS_18TensorIteratorBaseEENKUlvE_clEvENKUlvE0_clEvEUlaE_St5arrayIPcLm2EEEEviT0_T1_,@"STO_CUDA_ENTRY STV_DEFAULT"
_ZN2at6native29vectorized_elementwise_kernelILi8EZZZNS0_19signbit_kernel_cudaERNS_18TensorIteratorBaseEENKUlvE_clEvENKUlvE0_clEvEUlaE_St5arrayIPcLm2EEEEviT0_T1_:
.text._ZN2at6native29vectorized_elementwise_kernelILi8EZZZNS0_19signbit_kernel_cudaERNS_18TensorIteratorBaseEENKUlvE_clEvENKUlvE0_clEvEUlaE_St5arrayIPcLm2EEEEviT0_T1_:
[----:B------:R-:W-:Y:S02]  /*0000*/  MOV R1, c[0x0][0x28] ;  /* 0x00000a0000017a02 */ /* 0x000fe40000000f00 */
[----:B------:R-:W-:Y:S05]  /*0010*/  EXIT ;  /* 0x000000000000794d */ /* 0x000fea0003800000 */
.L_x_4511:
        /* <DEDUP_REMOVED lines=14> */
.L_x_22357:


//--------------------- .text._ZN2at6native18elementwise_kernelILi128ELi4EZNS0_15gpu_kernel_implIZZZNS0_19signbit_kernel_cudaERNS_18TensorIteratorBaseEENKUlvE_clEvENKUlvE_clEvEUlhE_EEvS4_RKT_EUliE_EEviT1_ --------------------------
	.section	.text._ZN2at6native18elementwise_kernelILi128ELi4EZNS0_15gpu_kernel_implIZZZNS0_19signbit_kernel_cudaERNS_18TensorIteratorBaseEENKUlvE_clEvENKUlvE_clEvEUlhE_EEvS4_RKT_EUliE_EEviT1_,"ax",@progbits
	.sectioninfo	@"SHI_REGISTERS=26"
	.align	128
        .global         _ZN2at6native18elementwise_kernelILi128ELi4EZNS0_15gpu_kernel_implIZZZNS0_19signbit_kernel_cudaERNS_18TensorIteratorBaseEENKUlvE_clEvENKUlvE_clEvEUlhE_EEvS4_RKT_EUliE_EEviT1_
        .type           _ZN2at6native18elementwise_kernelILi128ELi4EZNS0_15gpu_kernel_implIZZZNS0_19signbit_kernel_cudaERNS_18TensorIteratorBaseEENKUlvE_clEvENKUlvE_clEvEUlhE_EEvS4_RKT_EUliE_EEviT1_,@function
        .size           _ZN2at6native18elementwise_kernelILi128ELi4EZNS0_15gpu_kernel_implIZZZNS0_19signbit_kernel_cudaERNS_18TensorIteratorBaseEENKUlvE_clEvENKUlvE_clEvEUlhE_EEvS4_RKT_EUliE_EEviT1_,(.L_x_22358 - _ZN2at6native18elementwise_kernelILi128ELi4EZNS0_15gpu_kernel_implIZZZNS0_19signbit_kernel_cudaERNS_18TensorIteratorBaseEENKUlvE_clEvENKUlvE_clEvEUlhE_EEvS4_RKT_EUliE_EEviT1_)
        .other          _ZN2at6native18elementwise_kernelILi128ELi4EZNS0_15gpu_kernel_implIZZZNS0_19signbit_kernel_cudaERNS_18TensorIteratorBaseEENKUlvE_clEvENKUlvE_clEvEUlhE_EEvS4_RKT_EUliE_EEviT1_,@"STO_CUDA_ENTRY STV_DEFAULT"
_ZN2at6native18elementwise_kernelILi128ELi4EZNS0_15gpu_kernel_implIZZZNS0_19signbit_kernel_cudaERNS_18TensorIteratorBaseEENKUlvE_clEvENKUlvE_clEvEUlhE_EEvS4_RKT_EUliE_EEviT1_:
.text._ZN2at6native18elementwise_kernelILi128ELi4EZNS0_15gpu_kernel_implIZZZNS0_19signbit_kernel_cudaERNS_18TensorIteratorBaseEENKUlvE_clEvENKUlvE_clEvEUlhE_EEvS4_RKT_EUliE_EEviT1_:
        /* <DEDUP_REMOVED lines=9> */
[----:B------:R-:W-:-:S12]  /*0090*/  IMAD.MOV.U32 R16, RZ, RZ, RZ ;  /* 0x000000ffff107224 */ /* 0x000fd800078e00ff */
[----:B------:R-:W-:Y:S05]  /*00a0*/  @!P0 BRA `(.L_x_4514) ;  /* 0x00000c7000008947 */ /* 0x000fea0003800000 */
[----:B------:R-:W-:Y:S01]  /*00b0*/  HFMA2.MMA R2, -RZ, RZ, 0, 0 ;  /* 0x00000000ff027435 */ /* 0x000fe200000001ff */
[----:B------:R-:W-:Y:S02]  /*00c0*/  IMAD.MOV.U32 R3, RZ, RZ, R19 ;  /* 0x000000ffff037224 */ /* 0x000fe400078e0013 */
[----:B------:R-:W-:-:S05]  /*00d0*/  IMAD.MOV.U32 R0, RZ, RZ, c[0x0][0x168] ;  /* 0x00005a00ff007624 */ /* 0x000fca00078e00ff */
[----:B------:R-:W-:Y:S02]  /*00e0*/  ISETP.NE.AND P0, PT, R0, 0x1, PT ;  /* 0x000000010000780c */ /* 0x000fe40003f05270 */
[----:B------:R-:W-:-:S05]  /*00f0*/  IMAD.HI.U32 R2, R19, c[0x0][0x170], R2 ;  /* 0x00005c0013027a27 */ /* 0x000fca00078e0002 */
[----:B------:R-:W-:-:S05]  /*0100*/  SHF.R.U32.HI R3, RZ, c[0x0][0x174], R2 ;  /* 0x00005d00ff037a19 */ /* 0x000fca0000011602 */
[----:B------:R-:W-:-:S04]  /*0110*/  IMAD.MOV R16, RZ, RZ, -R3 ;  /* 0x000000ffff107224 */ /* 0x000fc800078e0a03 */
[----:B------:R-:W-:-:S04]  /*0120*/  IMAD R16, R16, c[0x0][0x16c], R19 ;  /* 0x00005b0010107a24 */ /* 0x000fc800078e0213 */
[----:B------:R-:W-:Y:S01]  /*0130*/  IMAD R16, R16, c[0x0][0x298], RZ ;  /* 0x0000a60010107a24 */ /* 0x000fe200078e02ff */
[----:B------:R-:W-:Y:S05]  /*0140*/  @!P0 BRA `(.L_x_4514) ;  /* 0x00000bd000008947 */ /* 0x000fea0003800000 */
[----:B------:R-:W-:Y:S02]  /*0150*/  MOV R2, RZ ;  /* 0x000000ff00027202 */ /* 0x000fe40000000f00 */
[----:B------:R-:W-:-:S03]  /*0160*/  ISETP.NE.AND P0, PT, R0, 0x2, PT ;  /* 0x000000020000780c */ /* 0x000fc60003f05270 */
[----:B------:R-:W-:-:S05]  /*0170*/  IMAD.HI.U32 R4, R3, c[0x0][0x17c], R2 ;  /* 0x00005f0003047a27 */ /* 0x000fca00078e0002 */
[----:B------:R-:W-:-:S05]  /*0180*/  SHF.R.U32.HI R5, RZ, c[0x0][0x180], R4 ;  /* 0x00006000ff057a19 */ /* 0x000fca0000011604 */
[----:B------:R-:W-:-:S04]  /*0190*/  IMAD.MOV R2, RZ, RZ, -R5 ;  /* 0x000000ffff027224 */ /* 0x000fc800078e0a05 */
[----:B------:R-:W-:-:S04]  /*01a0*/  IMAD R3, R2, c[0x0][0x178], R3 ;  /* 0x00005e0002037a24 */ /* 0x000fc800078e0203 */
        /* <DEDUP_REMOVED lines=170> */
[----:B------:R-:W-:Y:S01]  /*0c50*/  ISETP.NE.AND P0, PT, R0, 0x18, PT ;  /* 0x000000180000780c */ /* 0x000fe20003f05270 */
[----:B------:R-:W-:-:S04]  /*0c60*/  IMAD.MOV.U32 R2, RZ, RZ, RZ ;  /* 0x000000ffff027224 */ /* 0x000fc800078e00ff */
[----:B------:R-:W-:-:S05]  /*0c70*/  IMAD.HI.U32 R4, R3, c[0x0][0x284], R2 ;  /* 0x0000a10003047a27 */ /* 0x000fca00078e0002 */
[----:B------:R-:W-:-:S03]  /*0c80*/  SHF.R.U32.HI R5, RZ, c[0x0][0x288], R4 ;  /* 0x0000a200ff057a19 */ /* 0x000fc60000011604 */
[----:B------:R-:W-:Y:S01]  /*0c90*/  @P0 IMAD.MOV.U32 R4, RZ, RZ, RZ ;  /* 0x000000ffff040224 */ /* 0x000fe200078e00ff */
[----:B------:R-:W-:-:S03]  /*0ca0*/  IADD3 R2, -R5, RZ, RZ ;  /* 0x000000ff05027210 */ /* 0x000fc60007ffe1ff */
[----:B------:R-:W-:-:S04]  /*0cb0*/  @P0 IMAD.HI.U32 R0, R5, c[0x0][0x290], R4 ;  /* 0x0000a40005000a27 */ /* 0x000fc800078e0004 */
[----:B------:R-:W-:Y:S01]  /*0cc0*/  IMAD R3, R2, c[0x0][0x280], R3 ;  /* 0x0000a00002037a24 */ /* 0x000fe200078e0203 */
[----:B------:R-:W-:-:S03]  /*0cd0*/  @P0 SHF.R.U32.HI R0, RZ, c[0x0][0x294], R0 ;  /* 0x0000a500ff000a19 */ /* 0x000fc60000011600 */
[----:B------:R-:W-:Y:S02]  /*0ce0*/  IMAD R16, R3, c[0x0][0x350], R16 ;  /* 0x0000d40003107a24 */ /* 0x000fe400078e0210 */
[----:B------:R-:W-:-:S04]  /*0cf0*/  @P0 IMAD.MOV R4, RZ, RZ, -R0 ;  /* 0x000000ffff040224 */ /* 0x000fc800078e0a00 */
[----:B------:R-:W-:-:S04]  /*0d00*/  @P0 IMAD R5, R4, c[0x0][0x28c], R5 ;  /* 0x0000a30004050a24 */ /* 0x000fc800078e0205 */
[----:B------:R-:W-:-:S03]  /*0d10*/  @P0 IMAD R16, R5, c[0x0][0x358], R16 ;  /* 0x0000d60005100a24 */ /* 0x000fc600078e0210 */
.L_x_4514:
[----:B------:R-:W0:Y:S01]  /*0d20*/  LDC.U8 R2, c[0x0][0x372] ;  /* 0x0000dc80ff027b82 */ /* 0x000e220000000000 */
[----:B------:R-:W-:Y:S01]  /*0d30*/  IMAD.MOV.U32 R3, RZ, RZ, 0x1 ;  /* 0x00000001ff037424 */ /* 0x000fe200078e00ff */
[----:B------:R-:W-:-:S04]  /*0d40*/  IADD3 R16, P2, R16, c[0x0][0x360], RZ ;  /* 0x0000d80010107a10 */ /* 0x000fc80007f5e0ff */
[----:B------:R-:W-:Y:S02]  /*0d50*/  IADD3.X R17, RZ, c[0x0][0x364], RZ, P2, !PT ;  /* 0x0000d900ff117a10 */ /* 0x000fe400017fe4ff */
[CC--:B0-----:R-:W-:Y:S02]  /*0d60*/  SHF.L.U32 R4, R3.reuse, R2.reuse, RZ ;  /* 0x0000000203047219 */ /* 0x0c1fe400000006ff */
[----:B------:R-:W-:Y:S02]  /*0d70*/  SHF.L.U64.HI R0, R3, R2, RZ ;  /* 0x0000000203007219 */ /* 0x000fe400000102ff */
[----:B------:R-:W-:Y:S02]  /*0d80*/  LOP3.LUT P0, RZ, R4, 0x3f808fff, RZ, 0xc0, !PT ;  /* 0x3f808fff04ff7812 */ /* 0x000fe4000780c0ff */
[----:B------:R-:W-:Y:S02]  /*0d90*/  ISETP.LE.U32.AND P1, PT, R2, 0x2c, PT ;  /* 0x0000002c0200780c */ /* 0x000fe40003f23070 */
[----:B------:R-:W-:-:S13]  /*0da0*/  LOP3.LUT P0, RZ, R0, 0x1000, RZ, 0xc0, P0 ;  /* 0x0000100000ff7812 */ /* 0x000fda000000c0ff */
[----:B------:R-:W-:Y:S05]  /*0db0*/  @P0 BRA P1, `(.L_x_4515) ;  /* 0x0000013000000947 */ /* 0x000fea0000800000 */
[----:B------:R-:W-:Y:S01]  /*0dc0*/  MOV R2, 0x0 ;  /* 0x0000000000027802 */ /* 0x000fe20000000f00 */
[----:B------:R-:W-:Y:S01]  /*0dd0*/  HFMA2.MMA R13, -RZ, RZ, 0, 0 ;  /* 0x00000000ff0d7435 */ /* 0x000fe200000001ff */
[----:B------:R-:W-:Y:S01]  /*0de0*/  IMAD.MOV.U32 R4, RZ, RZ, c[0x4][0x198] ;  /* 0x01006600ff047624 */ /* 0x000fe200078e00ff */
[----:B------:R-:W-:Y:S01]  /*0df0*/  MOV R6, c[0x4][0x1a0] ;  /* 0x0100680000067a02 */ /* 0x000fe20000000f00 */
[----:B------:R-:W-:Y:S01]  /*0e00*/  IMAD.MOV.U32 R5, RZ, RZ, c[0x4][0x19c] ;  /* 0x01006700ff057624 */ /* 0x000fe200078e00ff */
[----:B------:R-:W-:Y:S01]  /*0e10*/  MOV R10, c[0x4][0x8] ;  /* 0x01000200000a7a02 */ /* 0x000fe20000000f00 */
[----:B------:R-:W0:Y:S01]  /*0e20*/  LDC.64 R2, c[0x4][R2] ;  /* 0x0100000002027b82 */ /* 0x000e220000000a00 */
[----:B------:R-:W-:Y:S02]  /*0e30*/  IMAD.MOV.U32 R7, RZ, RZ, c[0x4][0x1a4] ;  /* 0x01006900ff077624 */ /* 0x000fe400078e00ff */
[----:B------:R-:W-:Y:S02]  /*0e40*/  IMAD.MOV.U32 R8, RZ, RZ, 0x4e ;  /* 0x0000004eff087424 */ /* 0x000fe400078e00ff */
[----:B------:R-:W-:-:S02]  /*0e50*/  IMAD.MOV.U32 R11, RZ, RZ, c[0x4][0xc] ;  /* 0x01000300ff0b7624 */ /* 0x000fc400078e00ff */
[----:B------:R-:W-:Y:S02]  /*0e60*/  IMAD.MOV.U32 R12, RZ, RZ, 0x1 ;  /* 0x00000001ff0c7424 */ /* 0x000fe400078e00ff */
[----:B------:R-:W-:Y:S01]  /*0e70*/  LEPC R14 ;  /* 0x00000000000e734e */ /* 0x000fe20000000000 */
[----:B------:R-:W-:Y:S02]  /*0e80*/  MOV R9, 0xef0 ;  /* 0x00000ef000097802 */ /* 0x000fe40000000f00 */
[----:B------:R-:W-:Y:S02]  /*0e90*/  MOV R20, 0xe70 ;  /* 0x00000e7000147802 */ /* 0x000fe40000000f00 */
[----:B------:R-:W-:Y:S02]  /*0ea0*/  MOV R21, 0x0 ;  /* 0x0000000000157802 */ /* 0x000fe40000000f00 */
[----:B------:R-:W-:Y:S02]  /*0eb0*/  MOV R0, 0x0 ;  /* 0x0000000000007802 */ /* 0x000fe40000000f00 */
[----:B------:R-:W-:-:S04]  /*0ec0*/  IADD3 R20, P0, P1, -R20, R9, R14 ;  /* 0x0000000914147210 */ /* 0x000fc8000791e10e */
[----:B------:R-:W-:-:S04]  /*0ed0*/  IADD3.X R21, ~R0, R21, R15, P0, P1 ;  /* 0x0000001500157210 */ /* 0x000fc800007e250f */
[----:B0-----:R-:W-:Y:S05]  /*0ee0*/  CALL.ABS.NOINC R2 ;  /* 0x0000000002007343 */ /* 0x001fea0003c00000 */
.L_x_4515:
[----:B------:R-:W0:Y:S02]  /*0ef0*/  LDC.U8 R2, c[0x0][0x371] ;  /* 0x0000dc40ff027b82 */ /* 0x000e240000000000 */
        /* <DEDUP_REMOVED lines=11> */
[----:B------:R0:W-:Y:S01]  /*0fb0*/  STG.E.U8 [R16.64], RZ ;  /* 0x000000ff10007986 */ /* 0x0001e2000c101124 */
[----:B------:R-:W-:Y:S05]  /*0fc0*/  BRA `(.L_x_4521) ;  /* 0x0000068000007947 */ /* 0x000fea0003800000 */
.L_x_4519:
[----:B------:R0:W-:Y:S01]  /*0fd0*/  STG.E.U8 [R16.64], RZ ;  /* 0x000000ff10007986 */ /* 0x0001e2000c101124 */
[----:B------:R-:W-:Y:S05]  /*0fe0*/  BRA `(.L_x_4521) ;  /* 0x0000066000007947 */ /* 0x000fea0003800000 */
.L_x_4518:
[----:B------:R-:W-:-:S13]  /*0ff0*/  ISETP.NE.AND P0, PT, R0, 0x2, PT ;  /* 0x000000020000780c */ /* 0x000fda0003f05270 */
[----:B------:R-:W-:Y:S05]  /*1000*/  @!P0 BRA `(.L_x_4522) ;  /* 0x0000008000008947 */ /* 0x000fea0003800000 */
[----:B------:R-:W-:-:S13]  /*1010*/  ISETP.NE.AND P0, PT, R0, 0x3, PT ;  /* 0x000000030000780c */ /* 0x000fda0003f05270 */
[----:B------:R-:W-:Y:S05]  /*1020*/  @!P0 BRA `(.L_x_4523) ;  /* 0x0000004000008947 */ /* 0x000fea0003800000 */
[----:B------:R-:W-:-:S13]  /*1030*/  ISETP.NE.AND P0, PT, R0, 0x4, PT ;  /* 0x000000040000780c */ /* 0x000fda0003f05270 */
[----:B------:R-:W-:Y:S05]  /*1040*/  @P0 BRA `(.L_x_4520) ;  /* 0x0000049000000947 */ /* 0x000fea0003800000 */
[----:B------:R0:W-:Y:S01]  /*1050*/  STG.E.64 [R16.64], RZ ;  /* 0x000000ff10007986 */ /* 0x0001e2000c101b24 */
[----:B------:R-:W-:Y:S05]  /*1060*/  BRA `(.L_x_4521) ;  /* 0x000005e000007947 */ /* 0x000fea0003800000 */
.L_x_4523:
[----:B------:R0:W-:Y:S01]  /*1070*/  STG.E [R16.64], RZ ;  /* 0x000000ff10007986 */ /* 0x0001e2000c101924 */
[----:B------:R-:W-:Y:S05]  /*1080*/  BRA `(.L_x_4521) ;  /* 0x000005c000007947 */ /* 0x000fea0003800000 */
.L_x_4522:
[----:B------:R0:W-:Y:S01]  /*1090*/  STG.E.U16 [R16.64], RZ ;  /* 0x000000ff10007986 */ /* 0x0001e2000c101524 */
[----:B------:R-:W-:Y:S05]  /*10a0*/  BRA `(.L_x_4521) ;  /* 0x000005a000007947 */ /* 0x000fea0003800000 */
.L_x_4517:
[----:B------:R-:W-:-:S13]  /*10b0*/  ISETP.GT.AND P0, PT, R0, 0x6, PT ;  /* 0x000000060000780c */ /* 0x000fda0003f04270 */
[----:B------:R-:W-:Y:S05]  /*10c0*/  @P0 BRA `(.L_x_4524) ;  /* 0x0000008000000947 */ /* 0x000fea0003800000 */
[----:B------:R-:W-:-:S13]  /*10d0*/  ISETP.NE.AND P0, PT, R0, 0x5, PT ;  /* 0x000000050000780c */ /* 0x000fda0003f05270 */
[----:B------:R-:W-:Y:S05]  /*10e0*/  @!P0 BRA `(.L_x_4525) ;  /* 0x0000004000008947 */ /* 0x000fea0003800000 */
[----:B------:R-:W-:-:S13]  /*10f0*/  ISETP.NE.AND P0, PT, R0, 0x6, PT ;  /* 0x000000060000780c */ /* 0x000fda0003f05270 */
[----:B------:R-:W-:Y:S05]  /*1100*/  @P0 BRA `(.L_x_4520) ;  /* 0x000003d000000947 */ /* 0x000fea0003800000 */
[----:B------:R0:W-:Y:S01]  /*1110*/  STG.E [R16.64], RZ ;  /* 0x000000ff10007986 */ /* 0x0001e2000c101924 */
[----:B------:R-:W-:Y:S05]  /*1120*/  BRA `(.L_x_4521) ;  /* 0x0000052000007947 */ /* 0x000fea0003800000 */
.L_x_4525:
[----:B------:R0:W-:Y:S01]  /*1130*/  STG.E.U16 [R16.64], RZ ;  /* 0x000000ff10007986 */ /* 0x0001e2000c101524 */
[----:B------:R-:W-:Y:S05]  /*1140*/  BRA `(.L_x_4521) ;  /* 0x0000050000007947 */ /* 0x000fea0003800000 */
.L_x_4524:
        /* <DEDUP_REMOVED lines=8> */
.L_x_4527:
[----:B------:R0:W-:Y:S01]  /*11d0*/  STG.E [R16.64], RZ ;  /* 0x000000ff10007986 */ /* 0x0001e2000c101924 */
[----:B------:R-:W-:Y:S05]  /*11e0*/  BRA `(.L_x_4521) ;  /* 0x0000046000007947 */ /* 0x000fea0003800000 */
.L_x_4526:
[----:B------:R0:W-:Y:S01]  /*11f0*/  STG.E.64 [R16.64], RZ ;  /* 0x000000ff10007986 */ /* 0x0001e2000c101b24 */
[----:B------:R-:W-:Y:S05]  /*1200*/  BRA `(.L_x_4521) ;  /* 0x0000044000007947 */ /* 0x000fea0003800000 */
.L_x_4516:
        /* <DEDUP_REMOVED lines=8> */
[----:B------:R0:W-:Y:S01]  /*1290*/  STG.E.U8 [R16.64], RZ ;  /* 0x000000ff10007986 */ /* 0x0001e2000c101124 */
[----:B------:R-:W-:Y:S05]  /*12a0*/  BRA `(.L_x_4521) ;  /* 0x000003a000007947 */ /* 0x000fea0003800000 */
.L_x_4530:
[----:B------:R0:W-:Y:S01]  /*12b0*/  STG.E.128 [R16.64], RZ ;  /* 0x000000ff10007986 */ /* 0x0001e2000c101d24 */
[----:B------:R-:W-:Y:S05]  /*12c0*/  BRA `(.L_x_4521) ;  /* 0x0000038000007947 */ /* 0x000fea0003800000 */
.L_x_4529:
[----:B------:R-:W-:-:S13]  /*12d0*/  ISETP.NE.AND P0, PT, R0, 0xf, PT ;  /* 0x0000000f0000780c */ /* 0x000fda0003f05270 */
[----:B------:R-:W-:Y:S05]  /*12e0*/  @!P0 BRA `(.L_x_4531) ;  /* 0x0000008000008947 */ /* 0x000fea0003800000 */
[----:B------:R-:W-:-:S13]  /*12f0*/  ISETP.NE.AND P0, PT, R0, 0x17, PT ;  /* 0x000000170000780c */ /* 0x000fda0003f05270 */
[----:B------:R-:W-:Y:S05]  /*1300*/  @!P0 BRA `(.L_x_4532) ;  /* 0x0000004000008947 */ /* 0x000fea0003800000 */
[----:B------:R-:W-:-:S13]  /*1310*/  ISETP.NE.AND P0, PT, R0, 0x18, PT ;  /* 0x000000180000780c */ /* 0x000fda0003f05270 */
[----:B------:R-:W-:Y:S05]  /*1320*/  @P0 BRA `(.L_x_4520) ;  /* 0x000001b000000947 */ /* 0x000fea0003800000 */
[----:B------:R0:W-:Y:S01]  /*1330*/  STG.E.U8 [R16.64], RZ ;  /* 0x000000ff10007986 */ /* 0x0001e2000c101124 */
[----:B------:R-:W-:Y:S05]  /*1340*/  BRA `(.L_x_4521) ;  /* 0x0000030000007947 */ /* 0x000fea0003800000 */
.L_x_4532:
[----:B------:R0:W-:Y:S01]  /*1350*/  STG.E.U8 [R16.64], RZ ;  /* 0x000000ff10007986 */ /* 0x0001e2000c101124 */
[----:B------:R-:W-:Y:S05]  /*1360*/  BRA `(.L_x_4521) ;  /* 0x000002e000007947 */ /* 0x000fea0003800000 */
.L_x_4531:
[----:B------:R0:W-:Y:S01]  /*1370*/  STG.E.U16 [R16.64], RZ ;  /* 0x000000ff10007986 */ /* 0x0001e2000c101524 */
[----:B------:R-:W-:Y:S05]  /*1380*/  BRA `(.L_x_4521) ;  /* 0x000002c000007947 */ /* 0x000fea0003800000 */
.L_x_4528:
        /* <DEDUP_REMOVED lines=8> */
[----:B------:R0:W-:Y:S01]  /*1410*/  STG.E.U16 [R16.64], RZ ;  /* 0x000000ff10007986 */ /* 0x0001e2000c101524 */
[----:B------:R-:W-:Y:S05]  /*1420*/  BRA `(.L_x_4521) ;  /* 0x0000022000007947 */ /* 0x000fea0003800000 */
.L_x_4535:
[----:B------:R0:W-:Y:S01]  /*1430*/  STG.E.U8 [R16.64], RZ ;  /* 0x000000ff10007986 */ /* 0x0001e2000c101124 */
[----:B------:R-:W-:Y:S05]  /*1440*/  BRA `(.L_x_4521) ;  /* 0x0000020000007947 */ /* 0x000fea0003800000 */
.L_x_4534:
[----:B------:R0:W-:Y:S01]  /*1450*/  STG.E.U8 [R16.64], RZ ;  /* 0x000000ff10007986 */ /* 0x0001e2000c101124 */
[----:B------:R-:W-:Y:S05]  /*1460*/  BRA `(.L_x_4521) ;  /* 0x000001e000007947 */ /* 0x000fea0003800000 */
.L_x_4533:
[----:B------:R-:W-:-:S13]  /*1470*/  ISETP.NE.AND P0, PT, R0, 0x1c, PT ;  /* 0x0000001c0000780c */ /* 0x000fda0003f05270 */
[----:B------:R-:W-:Y:S05]  /*1480*/  @!P0 BRA `(.L_x_4536) ;  /* 0x000001b000008947 */ /* 0x000fea0003800000 */
[----:B------:R-:W-:-:S13]  /*1490*/  ISETP.NE.AND P0, PT, R0, 0x1d, PT ;  /* 0x0000001d0000780c */ /* 0x000fda0003f05270 */
[----:B------:R-:W-:Y:S05]  /*14a0*/  @!P0 BRA `(.L_x_4537) ;  /* 0x0000017000008947 */ /* 0x000fea0003800000 */
[----:B------:R-:W-:-:S13]  /*14b0*/  ISETP.NE.AND P0, PT, R0, 0x2c, PT ;  /* 0x0000002c0000780c */ /* 0x000fda0003f05270 */
[----:B------:R0:W-:Y:S01]  /*14c0*/  @!P0 STG.E.U8 [R16.64], RZ ;  /* 0x000000ff10008986 */ /* 0x0001e2000c101124 */
[----:B------:R-:W-:Y:S05]  /*14d0*/  @!P0 BRA `(.L_x_4521) ;  /* 0x0000017000008947 */ /* 0x000fea0003800000 */
.L_x_4520:
[----:B------:R-:W-:Y:S01]  /*14e0*/  MOV R2, 0x0 ;  /* 0x0000000000027802 */ /* 0x000fe20000000f00 */
[----:B------:R-:W-:Y:S01]  /*14f0*/  HFMA2.MMA R13, -RZ, RZ, 0, 0 ;  /* 0x00000000ff0d7435 */ /* 0x000fe200000001ff */
[----:B------:R-:W-:Y:S01]  /*1500*/  IMAD.MOV.U32 R4, RZ, RZ, c[0x4][0x198] ;  /* 0x01006600ff047624 */ /* 0x000fe200078e00ff */
[----:B------:R-:W-:Y:S01]  /*1510*/  MOV R6, c[0x4][0x1a0] ;  /* 0x0100680000067a02 */ /* 0x000fe20000000f00 */
[----:B------:R-:W-:Y:S01]  /*1520*/  IMAD.MOV.U32 R5, RZ, RZ, c[0x4][0x19c] ;  /* 0x01006700ff057624 */ /* 0x000fe200078e00ff */
[----:B------:R-:W-:Y:S01]  /*1530*/  MOV R10, c[0x4][0x10] ;  /* 0x01000400000a7a02 */ /* 0x000fe20000000f00 */
[----:B------:R-:W1:Y:S01]  /*1540*/  LDC.64 R2, c[0x4][R2] ;  /* 0x0100000002027b82 */ /* 0x000e620000000a00 */
[----:B------:R-:W-:Y:S02]  /*1550*/  IMAD.MOV.U32 R7, RZ, RZ, c[0x4][0x1a4] ;  /* 0x01006900ff077624 */ /* 0x000fe400078e00ff */
[----:B------:R-:W-:-:S02]  /*1560*/  IMAD.MOV.U32 R8, RZ, RZ, 0x65 ;  /* 0x00000065ff087424 */ /* 0x000fc400078e00ff */
[----:B------:R-:W-:Y:S02]  /*1570*/  IMAD.MOV.U32 R11, RZ, RZ, c[0x4][0x14] ;  /* 0x01000500ff0b7624 */ /* 0x000fe400078e00ff */
        /* <DEDUP_REMOVED lines=8> */
[----:B01----:R-:W-:Y:S05]  /*1600*/  CALL.ABS.NOINC R2 ;  /* 0x0000000002007343 */ /* 0x003fea0003c00000 */
[----:B------:R-:W-:Y:S05]  /*1610*/  BRA `(.L_x_4521) ;  /* 0x0000003000007947 */ /* 0x000fea0003800000 */
.L_x_4537:
[----:B------:R0:W-:Y:S01]  /*1620*/  STG.E.64 [R16.64], RZ ;  /* 0x000000ff10007986 */ /* 0x0001e2000c101b24 */
[----:B------:R-:W-:Y:S05]  /*1630*/  BRA `(.L_x_4521) ;  /* 0x0000001000007947 */ /* 0x000fea0003800000 */
.L_x_4536:
[----:B------:R0:W-:Y:S02]  /*1640*/  STG.E [R16.64], RZ ;  /* 0x000000ff10007986 */ /* 0x0001e4000c101924 */
.L_x_4521:
[----:B------:R-:W-:-:S05]  /*1650*/  IMAD R18, R18, 0x200, R23 ;  /* 0x0000020012127824 */ /* 0x000fca00078e0217 */
[----:B------:R-:W-:Y:S02]  /*1660*/  IADD3 R19, R18, 0x80, RZ ;  /* 0x0000008012137810 */ /* 0x000fe40007ffe0ff */
.L_x_4513:
[----:B------:R-:W-:Y:S05]  /*1670*/  BSYNC B6 ;  /* 0x0000000000067941 */ /* 0x000fea0003800000 */
.L_x_4512:
[----:B------:R-:W-:Y:S01]  /*1680*/  ISETP.GE.AND P0, PT, R19, c[0x0][0x160], PT ;  /* 0x0000580013007a0c */ /* 0x000fe20003f06270 */
[----:B------:R-:W-:-:S12]  /*1690*/  BSSY B6, `(.L_x_4538) ;  /* 0x00002c0000067945 */ /* 0x000fd80003800000 */
[----:B------:R-:W-:Y:S05]  /*16a0*/  @P0 BRA `(.L_x_4539) ;  /* 0x00002be000000947 */ /* 0x000fea0003800000 */
[----:B------:R-:W-:Y:S01]  /*16b0*/  ISETP.NE.AND P0, PT, RZ, c[0x0][0x168], PT ;  /* 0x00005a00ff007a0c */ /* 0x000fe20003f05270 */
[----:B0-----:R-:W-:-:S12]  /*16c0*/  IMAD.MOV.U32 R16, RZ, RZ, RZ ;  /* 0x000000ffff107224 */ /* 0x001fd800078e00ff */
[----:B------:R-:W-:Y:S05]  /*16d0*/  @!P0 BRA `(.L_x_4540) ;  /* 0x00000c7000008947 */ /* 0x000fea0003800000 */
[----:B------:R-:W-:Y:S01]  /*16e0*/  MOV R18, RZ ;  /* 0x000000ff00127202 */ /* 0x000fe20000000f00 */
[----:B------:R-:W-:-:S04]  /*16f0*/  IMAD.MOV.U32 R0, RZ, RZ, 0x1 ;  /* 0x00000001ff007424 */ /* 0x000fc800078e00ff */
[----:B------:R-:W-:Y:S01]  /*1700*/  IMAD.HI.U32 R2, R19, c[0x0][0x170], R18 ;  /* 0x00005c0013027a27 */ /* 0x000fe200078e0012 */
[----:B------:R-:W-:-:S04]  /*1710*/  ISETP.NE.AND P0, PT, R0, c[0x0][0x168], PT ;  /* 0x00005a0000007a0c */ /* 0x000fc80003f05270 */
[----:B------:R-:W-:-:S05]  /*1720*/  SHF.R.U32.HI R3, RZ, c[0x0][0x174], R2 ;  /* 0x00005d00ff037a19 */ /* 0x000fca0000011602 */
[----:B------:R-:W-:-:S04]  /*1730*/  IMAD.MOV R16, RZ, RZ, -R3 ;  /* 0x000000ffff107224 */ /* 0x000fc800078e0a03 */
[----:B------:R-:W-:-:S04]  /*1740*/  IMAD R16, R16, c[0x0][0x16c], R19 ;  /* 0x00005b0010107a24 */ /* 0x000fc800078e0213 */
[----:B------:R-:W-:Y:S01]  /*1750*/  IMAD R16, R16, c[0x0][0x298], RZ ;  /* 0x0000a60010107a24 */ /* 0x000fe200078e02ff */
[----:B------:R-:W-:Y:S05]  /*1760*/  @!P0 BRA `(.L_x_4540) ;  /* 0x00000be000008947 */ /* 0x000fea0003800000 */
[----:B------:R-:W-:Y:S01]  /*1770*/  HFMA2.MMA R2, -RZ, RZ, 0, 0 ;  /* 0x00000000ff027435 */ /* 0x000fe200000001ff */
[----:B------:R-:W-:-:S05]  /*1780*/  IMAD.MOV.U32 R0, RZ, RZ, c[0x0][0x168] ;  /* 0x00005a00ff007624 */ /* 0x000fca00078e00ff */
[----:B------:R-:W-:-:S04]  /*1790*/  ISETP.NE.AND P0, PT, R0, 0x2, PT ;  /* 0x000000020000780c */ /* 0x000fc80003f05270 */
        /* <DEDUP_REMOVED lines=174> */
[----:B------:R-:W-:Y:S02]  /*2280*/  ISETP.NE.AND P0, PT, R0, 0x18, PT ;  /* 0x000000180000780c */ /* 0x000fe40003f05270 */
[----:B------:R-:W-:-:S05]  /*2290*/  MOV R2, RZ ;  /* 0x000000ff00027202 */ /* 0x000fca0000000f00 */
[----:B------:R-:W-:-:S05]  /*22a0*/  IMAD.HI.U32 R4, R3, c[0x0][0x284], R2 ;  /* 0x0000a10003047a27 */ /* 0x000fca00078e0002 */
[----:B------:R-:W-:Y:S01]  /*22b0*/  SHF.R.U32.HI R5, RZ, c[0x0][0x288], R4 ;  /* 0x0000a200ff057a19 */ /* 0x000fe20000011604 */
[----:B------:R-:W-:-:S04]  /*22c0*/  @P0 IMAD.MOV.U32 R4, RZ, RZ, RZ ;  /* 0x000000ffff040224 */ /* 0x000fc800078e00ff */
[----:B------:R-:W-:-:S04]  /*22d0*/  @P0 IMAD.HI.U32 R0, R5, c[0x0][0x290], R4 ;  /* 0x0000a40005000a27 */ /* 0x000fc800078e0004 */
[----:B------:R-:W-:Y:S01]  /*22e0*/  IMAD.MOV R2, RZ, RZ, -R5 ;  /* 0x000000ffff027224 */ /* 0x000fe200078e0a05 */
[----:B------:R-:W-:-:S03]  /*22f0*/  @P0 SHF.R.U32.HI R0, RZ, c[0x0][0x294], R0 ;  /* 0x0000a500ff000a19 */ /* 0x000fc60000011600 */
[----:B------:R-:W-:Y:S01]  /*2300*/  IMAD R3, R2, c[0x0][0x280], R3 ;  /* 0x0000a00002037a24 */ /* 0x000fe200078e0203 */
[----:B------:R-:W-:-:S03]  /*2310*/  @P0 IADD3 R4, -R0, RZ, RZ ;  /* 0x000000ff00040210 */ /* 0x000fc60007ffe1ff */
[----:B------:R-:W-:Y:S02]  /*2320*/  IMAD R16, R3, c[0x0][0x350], R16 ;  /* 0x0000d40003107a24 */ /* 0x000fe400078e0210 */
[----:B------:R-:W-:-:S04]  /*2330*/  @P0 IMAD R5, R4, c[0x0][0x28c], R5 ;  /* 0x0000a30004050a24 */ /* 0x000fc800078e0205 */
[----:B------:R-:W-:-:S03]  /*2340*/  @P0 IMAD R16, R5, c[0x0][0x358], R16 ;  /* 0x0000d60005100a24 */ /* 0x000fc600078e0210 */
.L_x_4540:
[----:B------:R-:W0:Y:S01]  /*2350*/  LDC.U8 R0, c[0x0][0x372] ;  /* 0x0000dc80ff007b82 */ /* 0x000e220000000000 */
[----:B------:R-:W-:Y:S01]  /*2360*/  IMAD.MOV.U32 R3, RZ, RZ, 0x1 ;  /* 0x00000001ff037424 */ /* 0x000fe200078e00ff */
[----:B------:R-:W-:-:S05]  /*2370*/  IADD3 R16, P2, R16, c[0x0][0x360], RZ ;  /* 0x0000d80010107a10 */ /* 0x000fca0007f5e0ff */
[----:B------:R-:W-:Y:S01]  /*2380*/  IMAD.X R17, RZ, RZ, c[0x0][0x364], P2 ;  /* 0x0000d900ff117624 */ /* 0x000fe200010e06ff */
[CC--:B0-----:R-:W-:Y:S02]  /*2390*/  SHF.L.U32 R2, R3.reuse, R0.reuse, RZ ;  /* 0x0000000003027219 */ /* 0x0c1fe400000006ff */
[----:B------:R-:W-:Y:S02]  /*23a0*/  SHF.L.U64.HI R3, R3, R0, RZ ;  /* 0x0000000003037219 */ /* 0x000fe400000102ff */
[----:B------:R-:W-:Y:S02]  /*23b0*/  LOP3.LUT P0, RZ, R2, 0x3f808fff, RZ, 0xc0, !PT ;  /* 0x3f808fff02ff7812 */ /* 0x000fe4000780c0ff */
[----:B------:R-:W-:Y:S02]  /*23c0*/  ISETP.LE.U32.AND P1, PT, R0, 0x2c, PT ;  /* 0x0000002c0000780c */ /* 0x000fe40003f23070 */
[----:B------:R-:W-:-:S13]  /*23d0*/  LOP3.LUT P0, RZ, R3, 0x1000, RZ, 0xc0, P0 ;  /* 0x0000100003ff7812 */ /* 0x000fda000000c0ff */
[----:B------:R-:W-:Y:S05]  /*23e0*/  @P0 BRA P1, `(.L_x_4541) ;  /* 0x0000013000000947 */ /* 0x000fea0000800000 */
[----:B------:R-:W-:Y:S01]  /*23f0*/  MOV R2, 0x0 ;  /* 0x0000000000027802 */ /* 0x000fe20000000f00 */
[----:B------:R-:W-:Y:S01]  /*2400*/  IMAD.MOV.U32 R5, RZ, RZ, c[0x4][0x19c] ;  /* 0x01006700ff057624 */ /* 0x000fe200078e00ff */
[----:B------:R-:W-:Y:S01]  /*2410*/  MOV R4, c[0x4][0x198] ;  /* 0x0100660000047a02 */ /* 0x000fe20000000f00 */
[----:B------:R-:W-:Y:S01]  /*2420*/  IMAD.MOV.U32 R6, RZ, RZ, c[0x4][0x1a0] ;  /* 0x01006800ff067624 */ /* 0x000fe200078e00ff */
[----:B------:R-:W-:Y:S01]  /*2430*/  MOV R7, c[0x4][0x1a4] ;  /* 0x0100690000077a02 */ /* 0x000fe20000000f00 */
[----:B------:R-:W-:Y:S01]  /*2440*/  IMAD.MOV.U32 R8, RZ, RZ, 0x4e ;  /* 0x0000004eff087424 */ /* 0x000fe200078e00ff */
[----:B------:R-:W0:Y:S01]  /*2450*/  LDC.64 R2, c[0x4][R2] ;  /* 0x0100000002027b82 */ /* 0x000e220000000a00 */
[----:B------:R-:W-:Y:S01]  /*2460*/  IMAD.MOV.U32 R10, RZ, RZ, c[0x4][0x8] ;  /* 0x01000200ff0a7624 */ /* 0x000fe200078e00ff */
[----:B------:R-:W-:Y:S01]  /*2470*/  MOV R11, c[0x4][0xc] ;  /* 0x01000300000b7a02 */ /* 0x000fe20000000f00 */
[----:B------:R-:W-:Y:S02]  /*2480*/  IMAD.MOV.U32 R12, RZ, RZ, 0x1 ;  /* 0x00000001ff0c7424 */ /* 0x000fe400078e00ff */
[----:B------:R-:W-:-:S03]  /*2490*/  IMAD.MOV.U32 R13, RZ, RZ, RZ ;  /* 0x000000ffff0d7224 */ /* 0x000fc600078e00ff */
        /* <DEDUP_REMOVED lines=8> */
.L_x_4541:
        /* <DEDUP_REMOVED lines=14> */
.L_x_4545:
[----:B------:R0:W-:Y:S01]  /*2600*/  STG.E.U8 [R16.64], RZ ;  /* 0x000000ff10007986 */ /* 0x0001e2000c101124 */
[----:B------:R-:W-:Y:S05]  /*2610*/  BRA `(.L_x_4547) ;  /* 0x0000066000007947 */ /* 0x000fea0003800000 */
.L_x_4544:
        /* <DEDUP_REMOVED lines=8> */
.L_x_4549:
[----:B------:R0:W-:Y:S01]  /*26a0*/  STG.E [R16.64], RZ ;  /* 0x000000ff10007986 */ /* 0x0001e2000c101924 */
[----:B------:R-:W-:Y:S05]  /*26b0*/  BRA `(.L_x_4547) ;  /* 0x000005c000007947 */ /* 0x000fea0003800000 */
.L_x_4548:
[----:B------:R0:W-:Y:S01]  /*26c0*/  STG.E.U16 [R16.64], RZ ;  /* 0x000000ff10007986 */ /* 0x0001e2000c101524 */
[----:B------:R-:W-:Y:S05]  /*26d0*/  BRA `(.L_x_4547) ;  /* 0x000005a000007947 */ /* 0x000fea0003800000 */
.L_x_4543:
        /* <DEDUP_REMOVED lines=8> */
.L_x_4551:
[----:B------:R0:W-:Y:S01]  /*2760*/  STG.E.U16 [R16.64], RZ ;  /* 0x000000ff10007986 */ /* 0x0001e2000c101524 */
[----:B------:R-:W-:Y:S05]  /*2770*/  BRA `(.L_x_4547) ;  /* 0x0000050000007947 */ /* 0x000fea0003800000 */
.L_x_4550:
        /* <DEDUP_REMOVED lines=8> */
.L_x_4553:
[----:B------:R0:W-:Y:S01]  /*2800*/  STG.E [R16.64], RZ ;  /* 0x000000ff10007986 */ /* 0x0001e2000c101924 */
[----:B------:R-:W-:Y:S05]  /*2810*/  BRA `(.L_x_4547) ;  /* 0x0000046000007947 */ /* 0x000fea0003800000 */
.L_x_4552:
[----:B------:R0:W-:Y:S01]  /*2820*/  STG.E.64 [R16.64], RZ ;  /* 0x000000ff10007986 */ /* 0x0001e2000c101b24 */
[----:B------:R-:W-:Y:S05]  /*2830*/  BRA `(.L_x_4547) ;  /* 0x0000044000007947 */ /* 0x000fea0003800000 */
.L_x_4542:
        /* <DEDUP_REMOVED lines=10> */
.L_x_4556:
[----:B------:R0:W-:Y:S01]  /*28e0*/  STG.E.128 [R16.64], RZ ;  /* 0x000000ff10007986 */ /* 0x0001e2000c101d24 */
[----:B------:R-:W-:Y:S05]  /*28f0*/  BRA `(.L_x_4547) ;  /* 0x0000038000007947 */ /* 0x000fea0003800000 */
.L_x_4555:
        /* <DEDUP_REMOVED lines=8> */
.L_x_4558:
[----:B------:R0:W-:Y:S01]  /*2980*/  STG.E.U8 [R16.64], RZ ;  /* 0x000000ff10007986 */ /* 0x0001e2000c101124 */
[----:B------:R-:W-:Y:S05]  /*2990*/  BRA `(.L_x_4547) ;  /* 0x000002e000007947 */ /* 0x000fea0003800000 */
.L_x_4557:
[----:B------:R0:W-:Y:S01]  /*29a0*/  STG.E.U16 [R16.64], RZ ;  /* 0x000000ff10007986 */ /* 0x0001e2000c101524 */
[----:B------:R-:W-:Y:S05]  /*29b0*/  BRA `(.L_x_4547) ;  /* 0x000002c000007947 */ /* 0x000fea0003800000 */
.L_x_4554:
        /* <DEDUP_REMOVED lines=10> */
.L_x_4561:
[----:B------:R0:W-:Y:S01]  /*2a60*/  STG.E.U8 [R16.64], RZ ;  /* 0x000000ff10007986 */ /* 0x0001e2000c101124 */
[----:B------:R-:W-:Y:S05]  /*2a70*/  BRA `(.L_x_4547) ;  /* 0x0000020000007947 */ /* 0x000fea0003800000 */
.L_x_4560:
[----:B------:R0:W-:Y:S01]  /*2a80*/  STG.E.U8 [R16.64], RZ ;  /* 0x000000ff10007986 */ /* 0x0001e2000c101124 */
[----:B------:R-:W-:Y:S05]  /*2a90*/  BRA `(.L_x_4547) ;  /* 0x000001e000007947 */ /* 0x000fea0003800000 */
.L_x_4559:
[----:B------:R-:W-:-:S13]  /*2aa0*/  ISETP.NE.AND P0, PT, R0, 0x1c, PT ;  /* 0x0000001c0000780c */ /* 0x000fda0003f05270 */
[----:B------:R-:W-:Y:S05]  /*2ab0*/  @!P0 BRA `(.L_x_4562) ;  /* 0x000001b000008947 */ /* 0x000fea0003800000 */
[----:B------:R-:W-:-:S13]  /*2ac0*/  ISETP.NE.AND P0, PT, R0, 0x1d, PT ;  /* 0x0000001d0000780c */ /* 0x000fda0003f05270 */
[----:B------:R-:W-:Y:S05]  /*2ad0*/  @!P0 BRA `(.L_x_4563) ;  /* 0x0000017000008947 */ /* 0x000fea0003800000 */
[----:B------:R-:W-:-:S13]  /*2ae0*/  ISETP.NE.AND P0, PT, R0, 0x2c, PT ;  /* 0x0000002c0000780c */ /* 0x000fda0003f05270 */
[----:B------:R0:W-:Y:S01]  /*2af0*/  @!P0 STG.E.U8 [R16.64], RZ ;  /* 0x000000ff10008986 */ /* 0x0001e2000c101124 */
[----:B------:R-:W-:Y:S05]  /*2b00*/  @!P0 BRA `(.L_x_4547) ;  /* 0x0000017000008947 */ /* 0x000fea0003800000 */
.L_x_4546:
[----:B------:R-:W-:Y:S01]  /*2b10*/  MOV R2, 0x0 ;  /* 0x0000000000027802 */ /* 0x000fe20000000f00 */
[----:B------:R-:W-:Y:S01]  /*2b20*/  IMAD.MOV.U32 R5, RZ, RZ, c[0x4][0x19c] ;  /* 0x01006700ff057624 */ /* 0x000fe200078e00ff */
[----:B------:R-:W-:Y:S01]  /*2b30*/  MOV R4, c[0x4][0x198] ;  /* 0x0100660000047a02 */ /* 0x000fe20000000f00 */
[----:B------:R-:W-:Y:S01]  /*2b40*/  IMAD.MOV.U32 R6, RZ, RZ, c[0x4][0x1a0] ;  /* 0x01006800ff067624 */ /* 0x000fe200078e00ff */
[----:B------:R-:W-:Y:S01]  /*2b50*/  MOV R7, c[0x4][0x1a4] ;  /* 0x0100690000077a02 */ /* 0x000fe20000000f00 */
[----:B------:R-:W-:Y:S01]  /*2b60*/  IMAD.MOV.U32 R8, RZ, RZ, 0x65 ;  /* 0x00000065ff087424 */ /* 0x000fe200078e00ff */
[----:B------:R-:W1:Y:S01]  /*2b70*/  LDC.64 R2, c[0x4][R2] ;  /* 0x0100000002027b82 */ /* 0x000e620000000a00 */
[----:B------:R-:W-:Y:S01]  /*2b80*/  IMAD.MOV.U32 R10, RZ, RZ, c[0x4][0x10] ;  /* 0x01000400ff0a7624 */ /* 0x000fe200078e00ff */
[----:B------:R-:W-:Y:S01]  /*2b90*/  MOV R11, c[0x4][0x14] ;  /* 0x01000500000b7a02 */ /* 0x000fe20000000f00 */
[----:B------:R-:W-:-:S02]  /*2ba0*/  IMAD.MOV.U32 R12, RZ, RZ, 0x1 ;  /* 0x00000001ff0c7424 */ /* 0x000fc400078e00ff */
[----:B------:R-:W-:-:S03]  /*2bb0*/  IMAD.MOV.U32 R13, RZ, RZ, RZ ;  /* 0x000000ffff0d7224 */ /* 0x000fc600078e00ff */
        /* <DEDUP_REMOVED lines=9> */
.L_x_4563:
[----:B------:R0:W-:Y:S01]  /*2c50*/  STG.E.64 [R16.64], RZ ;  /* 0x000000ff10007986 */ /* 0x0001e2000c101b24 */
[----:B------:R-:W-:Y:S05]  /*2c60*/  BRA `(.L_x_4547) ;  /* 0x0000001000007947 */ /* 0x000fea0003800000 */
.L_x_4562:
[----:B------:R0:W-:Y:S02]  /*2c70*/  STG.E [R16.64], RZ ;  /* 0x000000ff10007986 */ /* 0x0001e4000c101924 */
.L_x_4547:
[----:B------:R-:W-:-:S04]  /*2c80*/  IADD3 R19, R19, 0x80, RZ ;  /* 0x0000008013137810 */ /* 0x000fc80007ffe0ff */
[----:B------:R-:W-:-:S13]  /*2c90*/  ISETP.GE.AND P0, PT, R19, c[0x0][0x160], PT ;  /* 0x0000580013007a0c */ /* 0x000fda0003f06270 */
[----:B------:R-:W-:Y:S05]  /*2ca0*/  @P0 BRA `(.L_x_4539) ;  /* 0x000015e000000947 */ /* 0x000fea0003800000 */
[----:B------:R-:W-:Y:S01]  /*2cb0*/  ISETP.NE.AND P0, PT, RZ, c[0x0][0x168], PT ;  /* 0x00005a00ff007a0c */ /* 0x000fe20003f05270 */
[----:B0-----:R-:W-:-:S12]  /*2cc0*/  HFMA2.MMA R16, -RZ, RZ, 0, 0 ;  /* 0x00000000ff107435 */ /* 0x001fd800000001ff */
[----:B------:R-:W-:Y:S05]  /*2cd0*/  @!P0 BRA `(.L_x_4564) ;  /* 0x00000c7000008947 */ /* 0x000fea0003800000 */
[----:B------:R-:W-:Y:S02]  /*2ce0*/  IMAD.MOV.U32 R18, RZ, RZ, RZ ;  /* 0x000000ffff127224 */ /* 0x000fe400078e00ff */
[----:B------:R-:W-:Y:S02]  /*2cf0*/  IMAD.MOV.U32 R0, RZ, RZ, 0x1 ;  /* 0x00000001ff007424 */ /* 0x000fe400078e00ff */
[----:B------:R-:W-:-:S03]  /*2d00*/  IMAD.HI.U32 R2, R19, c[0x0][0x170], R18 ;  /* 0x00005c0013027a27 */ /* 0x000fc600078e0012 */
[----:B------:R-:W-:Y:S02]  /*2d10*/  ISETP.NE.AND P0, PT, R0, c[0x0][0x168], PT ;  /* 0x00005a0000007a0c */ /* 0x000fe40003f05270 */
[----:B------:R-:W-:-:S04]  /*2d20*/  SHF.R.U32.HI R3, RZ, c[0x0][0x174], R2 ;  /* 0x00005d00ff037a19 */ /* 0x000fc80000011602 */
[----:B------:R-:W-:-:S05]  /*2d30*/  IADD3 R16, -R3, RZ, RZ ;  /* 0x000000ff03107210 */ /* 0x000fca0007ffe1ff */
[----:B------:R-:W-:-:S04]  /*2d40*/  IMAD R16, R16, c[0x0][0x16c], R19 ;  /* 0x00005b0010107a24 */ /* 0x000fc800078e0213 */
[----:B------:R-:W-:Y:S01]  /*2d50*/  IMAD R16, R16, c[0x0][0x298], RZ ;  /* 0x0000a60010107a24 */ /* 0x000fe200078e02ff */
[----:B------:R-:W-:Y:S05]  /*2d60*/  @!P0 BRA `(.L_x_4564) ;  /* 0x00000be000008947 */ /* 0x000fea0003800000 */
[----:B------:R-:W-:Y:S02]  /*2d70*/  IMAD.MOV.U32 R2, RZ, RZ, RZ ;  /* 0x000000ffff027224 */ /* 0x000fe400078e00ff */
[----:B------:R-:W-:Y:S02]  /*2d80*/  IMAD.MOV.U32 R0, RZ, RZ, c[0x0][0x168] ;  /* 0x00005a00ff007624 */ /* 0x000fe400078e00ff */
[----:B------:R-:W-:-:S03]  /*2d90*/  IMAD.HI.U32 R4, R3, c[0x0][0x17c], R2 ;  /* 0x00005f0003047a27 */ /* 0x000fc600078e0002 */
[----:B------:R-:W-:Y:S02]  /*2da0*/  ISETP.NE.AND P0, PT, R0, 0x2, PT ;  /* 0x000000020000780c */ /* 0x000fe40003f05270 */
        /* <DEDUP_REMOVED lines=186> */
.L_x_4564:
        /* <DEDUP_REMOVED lines=29> */
.L_x_4565:
        /* <DEDUP_REMOVED lines=14> */
.L_x_4569:
[----:B------:R0:W-:Y:S01]  /*3c00*/  STG.E.U8 [R16.64], RZ ;  /* 0x000000ff10007986 */ /* 0x0001e2000c101124 */
[----:B------:R-:W-:Y:S05]  /*3c10*/  BRA `(.L_x_4571) ;  /* 0x0000066000007947 */ /* 0x000fea0003800000 */
.L_x_4568:
        /* <DEDUP_REMOVED lines=8> */
.L_x_4573:
[----:B------:R0:W-:Y:S01]  /*3ca0*/  STG.E [R16.64], RZ ;  /* 0x000000ff10007986 */ /* 0x0001e2000c101924 */
[----:B------:R-:W-:Y:S05]  /*3cb0*/  BRA `(.L_x_4571) ;  /* 0x000005c000007947 */ /* 0x000fea0003800000 */
.L_x_4572:
[----:B------:R0:W-:Y:S01]  /*3cc0*/  STG.E.U16 [R16.64], RZ ;  /* 0x000000ff10007986 */ /* 0x0001e2000c101524 */
[----:B------:R-:W-:Y:S05]  /*3cd0*/  BRA `(.L_x_4571) ;  /* 0x000005a000007947 */ /* 0x000fea0003800000 */
.L_x_4567:
        /* <DEDUP_REMOVED lines=8> */
.L_x_4575:
[----:B------:R0:W-:Y:S01]  /*3d60*/  STG.E.U16 [R16.64], RZ ;  /* 0x000000ff10007986 */ /* 0x0001e2000c101524 */
[----:B------:R-:W-:Y:S05]  /*3d70*/  BRA `(.L_x_4571) ;  /* 0x0000050000007947 */ /* 0x000fea0003800000 */
.L_x_4574:
        /* <DEDUP_REMOVED lines=8> */
.L_x_4577:
[----:B------:R0:W-:Y:S01]  /*3e00*/  STG.E [R16.64], RZ ;  /* 0x000000ff10007986 */ /* 0x0001e2000c101924 */
[----:B------:R-:W-:Y:S05]  /*3e10*/  BRA `(.L_x_4571) ;  /* 0x0000046000007947 */ /* 0x000fea0003800000 */
.L_x_4576:
[----:B------:R0:W-:Y:S01]  /*3e20*/  STG.E.64 [R16.64], RZ ;  /* 0x000000ff10007986 */ /* 0x0001e2000c101b24 */
[----:B------:R-:W-:Y:S05]  /*3e30*/  BRA `(.L_x_4571) ;  /* 0x0000044000007947 */ /* 0x000fea0003800000 */
.L_x_4566:
        /* <DEDUP_REMOVED lines=10> */
.L_x_4580:
[----:B------:R0:W-:Y:S01]  /*3ee0*/  STG.E.128 [R16.64], RZ ;  /* 0x000000ff10007986 */ /* 0x0001e2000c101d24 */
[----:B------:R-:W-:Y:S05]  /*3ef0*/  BRA `(.L_x_4571) ;  /* 0x0000038000007947 */ /* 0x000fea0003800000 */
.L_x_4579:
        /* <DEDUP_REMOVED lines=8> */
.L_x_4582:
[----:B------:R0:W-:Y:S01]  /*3f80*/  STG.E.U8 [R16.64], RZ ;  /* 0x000000ff10007986 */ /* 0x0001e2000c101124 */
[----:B------:R-:W-:Y:S05]  /*3f90*/  BRA `(.L_x_4571) ;  /* 0x000002e000007947 */ /* 0x000fea0003800000 */
.L_x_4581:
[----:B------:R0:W-:Y:S01]  /*3fa0*/  STG.E.U16 [R16.64], RZ ;  /* 0x000000ff10007986 */ /* 0x0001e2000c101524 */
[----:B------:R-:W-:Y:S05]  /*3fb0*/  BRA `(.L_x_4571) ;  /* 0x000002c000007947 */ /* 0x000fea0003800000 */
.L_x_4578:
        /* <DEDUP_REMOVED lines=10> */
.L_x_4585:
[----:B------:R0:W-:Y:S01]  /*4060*/  STG.E.U8 [R16.64], RZ ;  /* 0x000000ff10007986 */ /* 0x0001e2000c101124 */
[----:B------:R-:W-:Y:S05]  /*4070*/  BRA `(.L_x_4571) ;  /* 0x0000020000007947 */ /* 0x000fea0003800000 */
.L_x_4584:
[----:B------:R0:W-:Y:S01]  /*4080*/  STG.E.U8 [R16.64], RZ ;  /* 0x000000ff10007986 */ /* 0x0001e2000c101124 */
[----:B------:R-:W-:Y:S05]  /*4090*/  BRA `(.L_x_4571) ;  /* 0x000001e000007947 */ /* 0x000fea0003800000 */
.L_x_4583:
[----:B------:R-:W-:-:S13]  /*40a0*/  ISETP.NE.AND P0, PT, R0, 0x1c, PT ;  /* 0x0000001c0000780c */ /* 0x000fda0003f05270 */
[----:B------:R-:W-:Y:S05]  /*40b0*/  @!P0 BRA `(.L_x_4586) ;  /* 0x000001b000008947 */ /* 0x000fea0003800000 */
[----:B------:R-:W-:-:S13]  /*40c0*/  ISETP.NE.AND P0, PT, R0, 0x1d, PT ;  /* 0x0000001d0000780c */ /* 0x000fda0003f05270 */
[----:B------:R-:W-:Y:S05]  /*40d0*/  @!P0 BRA `(.L_x_4587) ;  /* 0x0000017000008947 */ /* 0x000fea0003800000 */
[----:B------:R-:W-:-:S13]  /*40e0*/  ISETP.NE.AND P0, PT, R0, 0x2c, PT ;  /* 0x0000002c0000780c */ /* 0x000fda0003f05270 */
[----:B------:R0:W-:Y:S01]  /*40f0*/  @!P0 STG.E.U8 [R16.64], RZ ;  /* 0x000000ff10008986 */ /* 0x0001e2000c101124 */
[----:B------:R-:W-:Y:S05]  /*4100*/  @!P0 BRA `(.L_x_4571) ;  /* 0x0000017000008947 */ /* 0x000fea0003800000 */
.L_x_4570:
        /* <DEDUP_REMOVED lines=20> */
.L_x_4587:
[----:B------:R0:W-:Y:S01]  /*4250*/  STG.E.64 [R16.64], RZ ;  /* 0x000000ff10007986 */ /* 0x0001e2000c101b24 */
[----:B------:R-:W-:Y:S05]  /*4260*/  BRA `(.L_x_4571) ;  /* 0x0000001000007947 */ /* 0x000fea0003800000 */
.L_x_4586:
[----:B------:R0:W-:Y:S02]  /*4270*/  STG.E [R16.64], RZ ;  /* 0x000000ff10007986 */ /* 0x0001e4000c101924 */
.L_x_4571:
[----:B------:R-:W-:Y:S02]  /*4280*/  IADD3 R19, R19, 0x80, RZ ;  /* 0x0000008013137810 */ /* 0x000fe40007ffe0ff */
.L_x_4539:
[----:B------:R-:W-:Y:S05]  /*4290*/  BSYNC B6 ;  /* 0x0000000000067941 */ /* 0x000fea0003800000 */
.L_x_4538:
[----:B------:R-:W-:-:S13]  /*42a0*/  ISETP.GE.AND P0, PT, R19, c[0x0][0x160], PT ;  /* 0x0000580013007a0c */ /* 0x000fda0003f06270 */
[----:B------:R-:W-:Y:S05]  /*42b0*/  @P0 EXIT ;  /* 0x000000000000094d */ /* 0x000fea0003800000 */
[----:B------:R-:W-:Y:S01]  /*42c0*/  ISETP.NE.AND P0, PT, RZ, c[0x0][0x168], PT ;  /* 0x00005a00ff007a0c */ /* 0x000fe20003f05270 */
[----:B0-----:R-:W-:-:S12]  /*42d0*/  IMAD.MOV.U32 R16, RZ, RZ, RZ ;  /* 0x000000ffff107224 */ /* 0x001fd800078e00ff */
[----:B------:R-:W-:Y:S05]  /*42e0*/  @!P0 BRA `(.L_x_4588) ;  /* 0x00000c7000008947 */ /* 0x000fea0003800000 */
[----:B------:R-:W-:Y:S01]  /*42f0*/  IMAD.MOV.U32 R18, RZ, RZ, RZ ;  /* 0x000000ffff127224 */ /* 0x000fe200078e00ff */
[----:B------:R-:W-:-:S03]  /*4300*/  MOV R0, 0x1 ;  /* 0x0000000100007802 */ /* 0x000fc60000000f00 */
[----:B------:R-:W-:Y:S01]  /*4310*/  IMAD.HI.U32 R2, R19, c[0x0][0x170], R18 ;  /* 0x00005c0013027a27 */ /* 0x000fe200078e0012 */
[----:B------:R-:W-:-:S04]  /*4320*/  ISETP.NE.AND P0, PT, R0, c[0x0][0x168], PT ;  /* 0x00005a0000007a0c */ /* 0x000fc80003f05270 */
[----:B------:R-:W-:-:S05]  /*4330*/  SHF.R.U32.HI R3, RZ, c[0x0][0x174], R2 ;  /* 0x00005d00ff037a19 */ /* 0x000fca0000011602 */
[----:B------:R-:W-:-:S04]  /*4340*/  IMAD.MOV R16, RZ, RZ, -R3 ;  /* 0x000000ffff107224 */ /* 0x000fc800078e0a03 */
[----:B------:R-:W-:-:S04]  /*4350*/  IMAD R16, R16, c[0x0][0x16c], R19 ;  /* 0x00005b0010107a24 */ /* 0x000fc800078e0213 */
[----:B------:R-:W-:Y:S01]  /*4360*/  IMAD R16, R16, c[0x0][0x298], RZ ;  /* 0x0000a60010107a24 */ /* 0x000fe200078e02ff */
[----:B------:R-:W-:Y:S05]  /*4370*/  @!P0 BRA `(.L_x_4588) ;  /* 0x00000be000008947 */ /* 0x000fea0003800000 */
[----:B------:R-:W-:Y:S01]  /*4380*/  IMAD.MOV.U32 R2, RZ, RZ, RZ ;  /* 0x000000ffff027224 */ /* 0x000fe200078e00ff */
[----:B------:R-:W-:-:S03]  /*4390*/  MOV R0, c[0x0][0x168] ;  /* 0x00005a0000007a02 */ /* 0x000fc60000000f00 */
[----:B------:R-:W-:Y:S01]  /*43a0*/  IMAD.HI.U32 R4, R3, c[0x0][0x17c], R2 ;  /* 0x00005f0003047a27 */ /* 0x000fe200078e0002 */
[----:B------:R-:W-:-:S04]  /*43b0*/  ISETP.NE.AND P0, PT, R0, 0x2, PT ;  /* 0x000000020000780c */ /* 0x000fc80003f05270 */
        /* <DEDUP_REMOVED lines=173> */
[----:B------:R-:W-:Y:S01]  /*4e90*/  ISETP.NE.AND P0, PT, R0, 0x18, PT ;  /* 0x000000180000780c */ /* 0x000fe20003f05270 */
[----:B------:R-:W-:-:S04]  /*4ea0*/  IMAD.MOV.U32 R2, RZ, RZ, RZ ;  /* 0x000000ffff027224 */ /* 0x000fc800078e00ff */
[----:B------:R-:W-:-:S05]  /*4eb0*/  IMAD.HI.U32 R4, R3, c[0x0][0x284], R2 ;  /* 0x0000a10003047a27 */ /* 0x000fca00078e0002 */
[----:B------:R-:W-:-:S03]  /*4ec0*/  SHF.R.U32.HI R5, RZ, c[0x0][0x288], R4 ;  /* 0x0000a200ff057a19 */ /* 0x000fc60000011604 */
[----:B------:R-:W-:Y:S02]  /*4ed0*/  @P0 MOV R4, RZ ;  /* 0x000000ff00040202 */ /* 0x000fe40000000f00 */
[----:B------:R-:W-:-:S03]  /*4ee0*/  IMAD.MOV R2, RZ, RZ, -R5 ;  /* 0x000000ffff027224 */ /* 0x000fc600078e0a05 */
[----:B------:R-:W-:-:S04]  /*4ef0*/  @P0 IMAD.HI.U32 R0, R5, c[0x0][0x290], R4 ;  /* 0x0000a40005000a27 */ /* 0x000fc800078e0004 */
[----:B------:R-:W-:Y:S01]  /*4f00*/  IMAD R3, R2, c[0x0][0x280], R3 ;  /* 0x0000a00002037a24 */ /* 0x000fe200078e0203 */
[----:B------:R-:W-:-:S03]  /*4f10*/  @P0 SHF.R.U32.HI R0, RZ, c[0x0][0x294], R0 ;  /* 0x0000a500ff000a19 */ /* 0x000fc60000011600 */
[----:B------:R-:W-:Y:S02]  /*4f20*/  IMAD R16, R3, c[0x0][0x350], R16 ;  /* 0x0000d40003107a24 */ /* 0x000fe400078e0210 */
[----:B------:R-:W-:-:S04]  /*4f30*/  @P0 IMAD.MOV R4, RZ, RZ, -R0 ;  /* 0x000000ffff040224 */ /* 0x000fc800078e0a00 */
[----:B------:R-:W-:-:S04]  /*4f40*/  @P0 IMAD R5, R4, c[0x0][0x28c], R5 ;  /* 0x0000a30004050a24 */ /* 0x000fc800078e0205 */
[----:B------:R-:W-:Y:S02]  /*4f50*/  @P0 IMAD R16, R5, c[0x0][0x358], R16 ;  /* 0x0000d60005100a24 */ /* 0x000fe400078e0210 */
.L_x_4588:
[----:B------:R-:W0:Y:S01]  /*4f60*/  LDC.U8 R0, c[0x0][0x372] ;  /* 0x0000dc80ff007b82 */ /* 0x000e220000000000 */
[----:B------:R-:W-:Y:S02]  /*4f70*/  MOV R3, 0x1 ;  /* 0x0000000100037802 */ /* 0x000fe40000000f00 */
        /* <DEDUP_REMOVED lines=9> */
[----:B------:R-:W-:Y:S01]  /*5010*/  HFMA2.MMA R8, -RZ, RZ, 0, 4.64916229248046875e-06 ;  /* 0x0000004eff087435 */ /* 0x000fe200000001ff */
[----:B------:R-:W-:Y:S01]  /*5020*/  IMAD.MOV.U32 R4, RZ, RZ, c[0x4][0x198] ;  /* 0x01006600ff047624 */ /* 0x000fe200078e00ff */
[----:B------:R-:W-:Y:S01]  /*5030*/  MOV R5, c[0x4][0x19c] ;  /* 0x0100670000057a02 */ /* 0x000fe20000000f00 */
[----:B------:R-:W-:Y:S01]  /*5040*/  IMAD.MOV.U32 R6, RZ, RZ, c[0x4][0x1a0] ;  /* 0x01006800ff067624 */ /* 0x000fe200078e00ff */
[----:B------:R-:W-:Y:S01]  /*5050*/  MOV R12, 0x1 ;  /* 0x00000001000c7802 */ /* 0x000fe20000000f00 */
[----:B------:R-:W0:Y:S01]  /*5060*/  LDC.64 R2, c[0x4][R2] ;  /* 0x0100000002027b82 */ /* 0x000e220000000a00 */
[----:B------:R-:W-:Y:S02]  /*5070*/  IMAD.MOV.U32 R7, RZ, RZ, c[0x4][0x1a4] ;  /* 0x01006900ff077624 */ /* 0x000fe400078e00ff */
[----:B------:R-:W-:Y:S02]  /*5080*/  IMAD.MOV.U32 R10, RZ, RZ, c[0x4][0x8] ;  /* 0x01000200ff0a7624 */ /* 0x000fe400078e00ff */
[----:B------:R-:W-:-:S02]  /*5090*/  IMAD.MOV.U32 R11, RZ, RZ, c[0x4][0xc] ;  /* 0x01000300ff0b7624 */ /* 0x000fc400078e00ff */
[----:B------:R-:W-:Y:S02]  /*50a0*/  IMAD.MOV.U32 R13, RZ, RZ, RZ ;  /* 0x000000ffff0d7224 */ /* 0x000fe400078e00ff */
        /* <DEDUP_REMOVED lines=8> */
.L_x_4589:
        /* <DEDUP_REMOVED lines=12> */
[----:B------:R-:W-:Y:S01]  /*51f0*/  STG.E.U8 [R16.64], RZ ;  /* 0x000000ff10007986 */ /* 0x000fe2000c101124 */
[----:B------:R-:W-:Y:S05]  /*5200*/  EXIT ;  /* 0x000000000000794d */ /* 0x000fea0003800000 */
.L_x_4593:
[----:B------:R-:W-:Y:S01]  /*5210*/  STG.E.U8 [R16.64], RZ ;  /* 0x000000ff10007986 */ /* 0x000fe2000c101124 */
[----:B------:R-:W-:Y:S05]  /*5220*/  EXIT ;  /* 0x000000000000794d */ /* 0x000fea0003800000 */
.L_x_4592:
[----:B------:R-:W-:-:S13]  /*5230*/  ISETP.NE.AND P0, PT, R0, 0x2, PT ;  /* 0x000000020000780c */ /* 0x000fda0003f05270 */
[----:B------:R-:W-:Y:S05]  /*5240*/  @!P0 BRA `(.L_x_4595) ;  /* 0x0000008000008947 */ /* 0x000fea0003800000 */
[----:B------:R-:W-:-:S13]  /*5250*/  ISETP.NE.AND P0, PT, R0, 0x3, PT ;  /* 0x000000030000780c */ /* 0x000fda0003f05270 */
[----:B------:R-:W-:Y:S05]  /*5260*/  @!P0 BRA `(.L_x_4596) ;  /* 0x0000004000008947 */ /* 0x000fea0003800000 */
[----:B------:R-:W-:-:S13]  /*5270*/  ISETP.NE.AND P0, PT, R0, 0x4, PT ;  /* 0x000000040000780c */ /* 0x000fda0003f05270 */
[----:B------:R-:W-:Y:S05]  /*5280*/  @P0 BRA `(.L_x_4594) ;  /* 0x0000049000000947 */ /* 0x000fea0003800000 */
[----:B------:R-:W-:Y:S01]  /*5290*/  STG.E.64 [R16.64], RZ ;  /* 0x000000ff10007986 */ /* 0x000fe2000c101b24 */
[----:B------:R-:W-:Y:S05]  /*52a0*/  EXIT ;  /* 0x000000000000794d */ /* 0x000fea0003800000 */
.L_x_4596:
[----:B------:R-:W-:Y:S01]  /*52b0*/  STG.E [R16.64], RZ ;  /* 0x000000ff10007986 */ /* 0x000fe2000c101924 */
[----:B------:R-:W-:Y:S05]  /*52c0*/  EXIT ;  /* 0x000000000000794d */ /* 0x000fea0003800000 */
.L_x_4595:
[----:B------:R-:W-:Y:S01]  /*52d0*/  STG.E.U16 [R16.64], RZ ;  /* 0x000000ff10007986 */ /* 0x000fe2000c101524 */
[----:B------:R-:W-:Y:S05]  /*52e0*/  EXIT ;  /* 0x000000000000794d */ /* 0x000fea0003800000 */
.L_x_4591:
[----:B------:R-:W-:-:S13]  /*52f0*/  ISETP.GT.AND P0, PT, R0, 0x6, PT ;  /* 0x000000060000780c */ /* 0x000fda0003f04270 */
[----:B------:R-:W-:Y:S05]  /*5300*/  @P0 BRA `(.L_x_4597) ;  /* 0x0000008000000947 */ /* 0x000fea0003800000 */
[----:B------:R-:W-:-:S13]  /*5310*/  ISETP.NE.AND P0, PT, R0, 0x5, PT ;  /* 0x000000050000780c */ /* 0x000fda0003f05270 */
[----:B------:R-:W-:Y:S05]  /*5320*/  @!P0 BRA `(.L_x_4598) ;  /* 0x0000004000008947 */ /* 0x000fea0003800000 */
[----:B------:R-:W-:-:S13]  /*5330*/  ISETP.NE.AND P0, PT, R0, 0x6, PT ;  /* 0x000000060000780c */ /* 0x000fda0003f05270 */
[----:B------:R-:W-:Y:S05]  /*5340*/  @P0 BRA `(.L_x_4594) ;  /* 0x000003d000000947 */ /* 0x000fea0003800000 */
[----:B------:R-:W-:Y:S01]  /*5350*/  STG.E [R16.64], RZ ;  /* 0x000000ff10007986 */ /* 0x000fe2000c101924 */
[----:B------:R-:W-:Y:S05]  /*5360*/  EXIT ;  /* 0x000000000000794d */ /* 0x000fea0003800000 */
.L_x_4598:
[----:B------:R-:W-:Y:S01]  /*5370*/  STG.E.U16 [R16.64], RZ ;  /* 0x000000ff10007986 */ /* 0x000fe2000c101524 */
[----:B------:R-:W-:Y:S05]  /*5380*/  EXIT ;  /* 0x000000000000794d */ /* 0x000fea0003800000 */
.L_x_4597:
        /* <DEDUP_REMOVED lines=8> */
.L_x_4600:
[----:B------:R-:W-:Y:S01]  /*5410*/  STG.E [R16.64], RZ ;  /* 0x000000ff10007986 */ /* 0x000fe2000c101924 */
[----:B------:R-:W-:Y:S05]  /*5420*/  EXIT ;  /* 0x000000000000794d */ /* 0x000fea0003800000 */
.L_x_4599:
[----:B------:R-:W-:Y:S01]  /*5430*/  STG.E.64 [R16.64], RZ ;  /* 0x000000ff10007986 */ /* 0x000fe2000c101b24 */
[----:B------:R-:W-:Y:S05]  /*5440*/  EXIT ;  /* 0x000000000000794d */ /* 0x000fea0003800000 */
.L_x_4590:
        /* <DEDUP_REMOVED lines=8> */
[----:B------:R-:W-:Y:S01]  /*54d0*/  STG.E.U8 [R16.64], RZ ;  /* 0x000000ff10007986 */ /* 0x000fe2000c101124 */
[----:B------:R-:W-:Y:S05]  /*54e0*/  EXIT ;  /* 0x000000000000794d */ /* 0x000fea0003800000 */
.L_x_4603:
[----:B------:R-:W-:Y:S01]  /*54f0*/  STG.E.128 [R16.64], RZ ;  /* 0x000000ff10007986 */ /* 0x000fe2000c101d24 */
[----:B------:R-:W-:Y:S05]  /*5500*/  EXIT ;  /* 0x000000000000794d */ /* 0x000fea0003800000 */
.L_x_4602:
[----:B------:R-:W-:-:S13]  /*5510*/  ISETP.NE.AND P0, PT, R0, 0xf, PT ;  /* 0x0000000f0000780c */ /* 0x000fda0003f05270 */
[----:B------:R-:W-:Y:S05]  /*5520*/  @!P0 BRA `(.L_x_4604) ;  /* 0x0000008000008947 */ /* 0x000fea0003800000 */
[----:B------:R-:W-:-:S13]  /*5530*/  ISETP.NE.AND P0, PT, R0, 0x17, PT ;  /* 0x000000170000780c */ /* 0x000fda0003f05270 */
[----:B------:R-:W-:Y:S05]  /*5540*/  @!P0 BRA `(.L_x_4605) ;  /* 0x0000004000008947 */ /* 0x000fea0003800000 */
[----:B------:R-:W-:-:S13]  /*5550*/  ISETP.NE.AND P0, PT, R0, 0x18, PT ;  /* 0x000000180000780c */ /* 0x000fda0003f05270 */
[----:B------:R-:W-:Y:S05]  /*5560*/  @P0 BRA `(.L_x_4594) ;  /* 0x000001b000000947 */ /* 0x000fea0003800000 */
[----:B------:R-:W-:Y:S01]  /*5570*/  STG.E.U8 [R16.64], RZ ;  /* 0x000000ff10007986 */ /* 0x000fe2000c101124 */
[----:B------:R-:W-:Y:S05]  /*5580*/  EXIT ;  /* 0x000000000000794d */ /* 0x000fea0003800000 */
.L_x_4605:
[----:B------:R-:W-:Y:S01]  /*5590*/  STG.E.U8 [R16.64], RZ ;  /* 0x000000ff10007986 */ /* 0x000fe2000c101124 */
[----:B------:R-:W-:Y:S05]  /*55a0*/  EXIT ;  /* 0x000000000000794d */ /* 0x000fea0003800000 */
.L_x_4604:
[----:B------:R-:W-:Y:S01]  /*55b0*/  STG.E.U16 [R16.64], RZ ;  /* 0x000000ff10007986 */ /* 0x000fe2000c101524 */
[----:B------:R-:W-:Y:S05]  /*55c0*/  EXIT ;  /* 0x000000000000794d */ /* 0x000fea0003800000 */
.L_x_4601:
        /* <DEDUP_REMOVED lines=8> */
[----:B------:R-:W-:Y:S01]  /*5650*/  STG.E.U16 [R16.64], RZ ;  /* 0x000000ff10007986 */ /* 0x000fe2000c101524 */
[----:B------:R-:W-:Y:S05]  /*5660*/  EXIT ;  /* 0x000000000000794d */ /* 0x000fea0003800000 */
.L_x_4608:
[----:B------:R-:W-:Y:S01]  /*5670*/  STG.E.U8 [R16.64], RZ ;  /* 0x000000ff10007986 */ /* 0x000fe2000c101124 */
[----:B------:R-:W-:Y:S05]  /*5680*/  EXIT ;  /* 0x000000000000794d */ /* 0x000fea0003800000 */
.L_x_4607:
[----:B------:R-:W-:Y:S01]  /*5690*/  STG.E.U8 [R16.64], RZ ;  /* 0x000000ff10007986 */ /* 0x000fe2000c101124 */
[----:B------:R-:W-:Y:S05]  /*56a0*/  EXIT ;  /* 0x000000000000794d */ /* 0x000fea0003800000 */
.L_x_4606:
[----:B------:R-:W-:-:S13]  /*56b0*/  ISETP.NE.AND P0, PT, R0, 0x1c, PT ;  /* 0x0000001c0000780c */ /* 0x000fda0003f05270 */
[----:B------:R-:W-:Y:S05]  /*56c0*/  @!P0 BRA `(.L_x_4609) ;  /* 0x000001b000008947 */ /* 0x000fea0003800000 */
[----:B------:R-:W-:-:S13]  /*56d0*/  ISETP.NE.AND P0, PT, R0, 0x1d, PT ;  /* 0x0000001d0000780c */ /* 0x000fda0003f05270 */
[----:B------:R-:W-:Y:S05]  /*56e0*/  @!P0 BRA `(.L_x_4610) ;  /* 0x0000017000008947 */ /* 0x000fea0003800000 */
[----:B------:R-:W-:-:S13]  /*56f0*/  ISETP.NE.AND P0, PT, R0, 0x2c, PT ;  /* 0x0000002c0000780c */ /* 0x000fda0003f05270 */
[----:B------:R0:W-:Y:S01]  /*5700*/  @!P0 STG.E.U8 [R16.64], RZ ;  /* 0x000000ff10008986 */ /* 0x0001e2000c101124 */
[----:B------:R-:W-:Y:S05]  /*5710*/  @!P0 EXIT ;  /* 0x000000000000894d */ /* 0x000fea0003800000 */
.L_x_4594:
[----:B------:R-:W-:Y:S01]  /*5720*/  MOV R2, 0x0 ;  /* 0x0000000000027802 */ /* 0x000fe20000000f00 */
[----:B------:R-:W-:Y:S01]  /*5730*/  HFMA2.MMA R8, -RZ, RZ, 0, 6.020069122314453125e-06 ;  /* 0x00000065ff087435 */ /* 0x000fe200000001ff */
[----:B------:R-:W-:Y:S01]  /*5740*/  IMAD.MOV.U32 R4, RZ, RZ, c[0x4][0x198] ;  /* 0x01006600ff047624 */ /* 0x000fe200078e00ff */
[----:B------:R-:W-:Y:S01]  /*5750*/  MOV R5, c[0x4][0x19c] ;  /* 0x0100670000057a02 */ /* 0x000fe20000000f00 */
[----:B------:R-:W-:Y:S01]  /*5760*/  IMAD.MOV.U32 R6, RZ, RZ, c[0x4][0x1a0] ;  /* 0x01006800ff067624 */ /* 0x000fe200078e00ff */
[----:B------:R-:W-:Y:S01]  /*5770*/  MOV R12, 0x1 ;  /* 0x00000001000c7802 */ /* 0x000fe20000000f00 */
[----:B------:R-:W1:Y:S01]  /*5780*/  LDC.64 R2, c[0x4][R2] ;  /* 0x0100000002027b82 */ /* 0x000e620000000a00 */
[----:B------:R-:W-:Y:S02]  /*5790*/  IMAD.MOV.U32 R7, RZ, RZ, c[0x4][0x1a4] ;  /* 0x01006900ff077624 */ /* 0x000fe400078e00ff */
[----:B------:R-:W-:-:S02]  /*57a0*/  IMAD.MOV.U32 R10, RZ, RZ, c[0x4][0x10] ;  /* 0x01000400ff0a7624 */ /* 0x000fc400078e00ff */
[----:B------:R-:W-:Y:S02]  /*57b0*/  IMAD.MOV.U32 R11, RZ, RZ, c[0x4][0x14] ;  /* 0x01000500ff0b7624 */ /* 0x000fe400078e00ff */
        /* <DEDUP_REMOVED lines=9> */
[----:B------:R-:W-:Y:S05]  /*5850*/  EXIT ;  /* 0x000000000000794d */ /* 0x000fea0003800000 */
.L_x_4610:
[----:B------:R-:W-:Y:S01]  /*5860*/  STG.E.64 [R16.64], RZ ;  /* 0x000000ff10007986 */ /* 0x000fe2000c101b24 */
[----:B------:R-:W-:Y:S05]  /*5870*/  EXIT ;  /* 0x000000000000794d */ /* 0x000fea0003800000 */
.L_x_4609:
[----:B------:R-:W-:Y:S01]  /*5880*/  STG.E [R16.64], RZ ;  /* 0x000000ff10007986 */ /* 0x000fe2000c101924 */
[----:B------:R-:W-:Y:S05]  /*5890*/  EXIT ;  /* 0x000000000000794d */ /* 0x000fea0003800000 */
.L_x_4611:
        /* <DEDUP_REMOVED lines=14> */
.L_x_22358:


//--------------------- .text._ZN2at6native27unrolled_elementwise_kernelIZZZNS0_19signbit_kernel_cudaERNS_18TensorIteratorBaseEENKUlvE_clEvENKUlvE_clEvEUlhE_St5arrayIPcLm2EELi4E23TrivialOffsetCalculatorILi1EjESB_NS0_6memory12LoadWithCastILi1EEENSC_13StoreWithCastILi1EEEEEviT_T0_T2_T3_T4_T5_ --------------------------
	.section	.text._ZN2at6native27unrolled_elementwise_kernelIZZZNS0_19signbit_kernel_cudaERNS_18TensorIteratorBaseEENKUlvE_clEvENKUlvE_clEvEUlhE_St5arrayIPcLm2EELi4E23TrivialOffsetCalculatorILi1EjESB_NS0_6memory12LoadWithCastILi1EEENSC_13StoreWithCastILi1EEEEEviT_T0_T2_T3_T4_T5_,"ax",@progbits
	.sectioninfo	@"SHI_REGISTERS=26"
	.align	128
        .global         _ZN2at6native27unrolled_elementwise_kernelIZZZNS0_19signbit_kernel_cudaERNS_18TensorIteratorBaseEENKUlvE_clEvENKUlvE_clEvEUlhE_St5arrayIPcLm2EELi4E23TrivialOffsetCalculatorILi1EjESB_NS0_6memory12LoadWithCastILi1EEENSC_13StoreWithCastILi1EEEEEviT_T0_T2_T3_T4_T5_
        .type           _ZN2at6native27unrolled_elementwise_kernelIZZZNS0_19signbit_kernel_cudaERNS_18TensorIteratorBaseEENKUlvE_clEvENKUlvE_clEvEUlhE_St5arrayIPcLm2EELi4E23TrivialOffsetCalculatorILi1EjESB_NS0_6memory12LoadWithCastILi1EEENSC_13StoreWithCastILi1EEEEEviT_T0_T2_T3_T4_T5_,@function
        .size           _ZN2at6native27unrolled_elementwise_kernelIZZZNS0_19signbit_kernel_cudaERNS_18TensorIteratorBaseEENKUlvE_clEvENKUlvE_clEvEUlhE_St5arrayIPcLm2EELi4E23TrivialOffsetCalculatorILi1EjESB_NS0_6memory12LoadWithCastILi1EEENSC_13StoreWithCastILi1EEEEEviT_T0_T2_T3_T4_T5_,(.L_x_22359 - _ZN2at6native27unrolled_elementwise_kernelIZZZNS0_19signbit_kernel_cudaERNS_18TensorIteratorBaseEENKUlvE_clEvENKUlvE_clEvEUlhE_St5arrayIPcLm2EELi4E23TrivialOffsetCalculatorILi1EjESB_NS0_6memory12LoadWithCastILi1EEENSC_13StoreWithCastILi1EEEEEviT_T0_T2_T3_T4_T5_)
        .other          _ZN2at6native27unrolled_elementwise_kernelIZZZNS0_19signbit_kernel_cudaERNS_18TensorIteratorBaseEENKUlvE_clEvENKUlvE_clEvEUlhE_St5arrayIPcLm2EELi4E23TrivialOffsetCalculatorILi1EjESB_NS0_6memory12LoadWithCastILi1EEENSC_13StoreWithCastILi1EEEEEviT_T0_T2_T3_T4_T5_,@"STO_CUDA_ENTRY STV_DEFAULT"
_ZN2at6native27unrolled_elementwise_kernelIZZZNS0_19signbit_kernel_cudaERNS_18TensorIteratorBaseEENKUlvE_clEvENKUlvE_clEvEUlhE_St5arrayIPcLm2EELi4E23TrivialOffsetCalculatorILi1EjESB_NS0_6memory12LoadWithCastILi1EEENSC_13StoreWithCastILi1EEEEEviT_T0_T2_T3_T4_T5_:
.text._ZN2at6native27unrolled_elementwise_kernelIZZZNS0_19signbit_kernel_cudaERNS_18TensorIteratorBaseEENKUlvE_clEvENKUlvE_clEvEUlhE_St5arrayIPcLm2EELi4E23TrivialOffsetCalculatorILi1EjESB_NS0_6memory12LoadWithCastILi1EEENSC_13StoreWithCastILi1EEEEEviT_T0_T2_T3_T4_T5_:
[----:B------:R-:W-:Y:S02]  /*0000*/  IMAD.MOV.U32 R1, RZ, RZ, c[0x0][0x28] ;  /* 0x00000a00ff017624 */ /* 0x000fe400078e00ff */
[----:B------:R-:W0:Y:S01]  /*0010*/  S2R R23, SR_CTAID.X ;  /* 0x0000000000177919 */ /* 0x000e220000002500 */
[----:B------:R-:W-:Y:S01]  /*0020*/  IMAD.MOV.U32 R0, RZ, RZ, -0x200 ;  /* 0xfffffe00ff007424 */ /* 0x000fe200078e00ff */
[----:B------:R-:W1:Y:S01]  /*0030*/  LDC.U8 R17, c[0x0][0x17c] ;  /* 0x00005f00ff117b82 */ /* 0x000e620000000000 */
[----:B------:R-:W-:Y:S01]  /*0040*/  BSSY B6, `(.L_x_4612) ;  /* 0x0000022000067945 */ /* 0x000fe20003800000 */
[----:B------:R-:W2:Y:S01]  /*0050*/  S2R R16, SR_TID.X ;  /* 0x0000000000107919 */ /* 0x000ea20000002100 */
[----:B0-----:R-:W-:-:S05]  /*0060*/  IMAD R19, R23, R0, c[0x0][0x160] ;  /* 0x0000580017137624 */ /* 0x001fca00078e0200 */
[----:B--2---:R-:W-:-:S13]  /*0070*/  ISETP.GE.AND P0, PT, R16, R19, PT ;  /* 0x000000131000720c */ /* 0x004fda0003f06270 */
[----:B------:R-:W-:Y:S05]  /*0080*/  @P0 BRA `(.L_x_4613) ;  /* 0x000001d000000947 */ /* 0x000fea0003800000 */
[----:B-1----:R-:W-:Y:S01]  /*0090*/  IMAD.MOV.U32 R3, RZ, RZ, 0x1 ;  /* 0x00000001ff037424 */ /* 0x002fe200078e00ff */
[C---:B------:R-:W-:Y:S02]  /*00a0*/  LOP3.LUT R0, R17.reuse, 0xff, RZ, 0xc0, !PT ;  /* 0x000000ff11007812 */ /* 0x040fe400078ec0ff */
[----:B------:R-:W-:Y:S02]  /*00b0*/  ISETP.LE.U32.AND P1, PT, R17, 0x2c, PT ;  /* 0x0000002c1100780c */ /* 0x000fe40003f23070 */
[CC--:B------:R-:W-:Y:S02]  /*00c0*/  SHF.L.U32 R2, R3.reuse, R0.reuse, RZ ;  /* 0x0000000003027219 */ /* 0x0c0fe400000006ff */
[----:B------:R-:W-:Y:S02]  /*00d0*/  SHF.L.U64.HI R0, R3, R0, RZ ;  /* 0x0000000003007219 */ /* 0x000fe400000102ff */
[----:B------:R-:W-:-:S04]  /*00e0*/  LOP3.LUT P0, RZ, R2, 0x3f808fff, RZ, 0xc0, !PT ;  /* 0x3f808fff02ff7812 */ /* 0x000fc8000780c0ff */
[----:B------:R-:W-:-:S13]  /*00f0*/  LOP3.LUT P0, RZ, R0, 0x1000, RZ, 0xc0, P0 ;  /* 0x0000100000ff7812 */ /* 0x000fda000000c0ff */
[----:B------:R-:W-:Y:S05]  /*0100*/  @P0 BRA P1, `(.L_x_4614) ;  /* 0x0000013000000947 */ /* 0x000fea0000800000 */
[----:B------:R-:W-:Y:S01]  /*0110*/  MOV R2, 0x0 ;  /* 0x0000000000027802 */ /* 0x000fe20000000f00 */
[----:B------:R-:W-:Y:S02]  /*0120*/  IMAD.MOV.U32 R4, RZ, RZ, c[0x4][0x198] ;  /* 0x01006600ff047624 */ /* 0x000fe400078e00ff */
[----:B------:R-:W-:Y:S02]  /*0130*/  IMAD.MOV.U32 R5, RZ, RZ, c[0x4][0x19c] ;  /* 0x01006700ff057624 */ /* 0x000fe400078e00ff */
[----:B------:R-:W-:Y:S01]  /*0140*/  IMAD.MOV.U32 R6, RZ, RZ, c[0x4][0x1a0] ;  /* 0x01006800ff067624 */ /* 0x000fe200078e00ff */
[----:B------:R-:W0:Y:S01]  /*0150*/  LDC.64 R2, c[0x4][R2] ;  /* 0x0100000002027b82 */ /* 0x000e220000000a00 */
[----:B------:R-:W-:Y:S02]  /*0160*/  IMAD.MOV.U32 R7, RZ, RZ, c[0x4][0x1a4] ;  /* 0x01006900ff077624 */ /* 0x000fe400078e00ff */
[----:B------:R-:W-:Y:S02]  /*0170*/  IMAD.MOV.U32 R8, RZ, RZ, 0x4e ;  /* 0x0000004eff087424 */ /* 0x000fe400078e00ff */
[----:B------:R-:W-:-:S02]  /*0180*/  IMAD.MOV.U32 R10, RZ, RZ, c[0x4][0x8] ;  /* 0x01000200ff0a7624 */ /* 0x000fc400078e00ff */
[----:B------:R-:W-:Y:S02]  /*0190*/  IMAD.MOV.U32 R11, RZ, RZ, c[0x4][0xc] ;  /* 0x01000300ff0b7624 */ /* 0x000fe400078e00ff */
[----:B------:R-:W-:Y:S02]  /*01a0*/  IMAD.MOV.U32 R12, RZ, RZ, 0x1 ;  /* 0x00000001ff0c7424 */ /* 0x000fe400078e00ff */
[----:B------:R-:W-:Y:S02]  /*01b0*/  IMAD.MOV.U32 R13, RZ, RZ, RZ ;  /* 0x000000ffff0d7224 */ /* 0x000fe400078e00ff */
[----:B------:R-:W-:Y:S01]  /*01c0*/  LEPC R14 ;  /* 0x00000000000e734e */ /* 0x000fe20000000000 */
[----:B------:R-:W-:Y:S02]  /*01d0*/  MOV R9, 0x240 ;  /* 0x0000024000097802 */ /* 0x000fe40000000f00 */
[----:B------:R-:W-:Y:S02]  /*01e0*/  MOV R20, 0x1c0 ;  /* 0x000001c000147802 */ /* 0x000fe40000000f00 */
[----:B------:R-:W-:Y:S02]  /*01f0*/  MOV R21, 0x0 ;  /* 0x0000000000157802 */ /* 0x000fe40000000f00 */
[----:B------:R-:W-:-:S02]  /*0200*/  MOV R0, 0x0 ;  /* 0x0000000000007802 */ /* 0x000fc40000000f00 */
[----:B------:R-:W-:-:S04]  /*0210*/  IADD3 R20, P0, P1, -R20, R9, R14 ;  /* 0x0000000914147210 */ /* 0x000fc8000791e10e */
[----:B------:R-:W-:-:S04]  /*0220*/  IADD3.X R21, ~R0, R21, R15, P0, P1 ;  /* 0x0000001500157210 */ /* 0x000fc800007e250f */
[----:B0-----:R-:W-:Y:S05]  /*0230*/  CALL.ABS.NOINC R2 ;  /* 0x0000000002007343 */ /* 0x001fea0003c00000 */
.L_x_4614:
[----:B------:R-:W0:Y:S02]  /*0240*/  S2R R16, SR_TID.X ;  /* 0x0000000000107919 */ /* 0x000e240000002100 */
[----:B0-----:R-:W-:Y:S02]  /*0250*/  IADD3 R16, R16, 0x80, RZ ;  /* 0x0000008010107810 */ /* 0x001fe40007ffe0ff */
.L_x_4613:
[----:B-1----:R-:W-:Y:S05]  /*0260*/  BSYNC B6 ;  /* 0x0000000000067941 */ /* 0x002fea0003800000 */
.L_x_4612:
[----:B------:R-:W-:Y:S01]  /*0270*/  ISETP.GE.AND P0, PT, R16, R19, PT ;  /* 0x000000131000720c */ /* 0x000fe20003f06270 */
[----:B------:R-:W-:-:S12]  /*0280*/  BSSY B6, `(.L_x_4615) ;  /* 0x000003c000067945 */ /* 0x000fd80003800000 */
[----:B------:R-:W-:Y:S05]  /*0290*/  @P0 BRA `(.L_x_4616) ;  /* 0x000003a000000947 */ /* 0x000fea0003800000 */
[----:B------:R-:W-:Y:S01]  /*02a0*/  IMAD.MOV.U32 R3, RZ, RZ, 0x1 ;  /* 0x00000001ff037424 */ /* 0x000fe200078e00ff */
        /* <DEDUP_REMOVED lines=26> */
.L_x_4617:
[----:B------:R-:W-:-:S04]  /*0450*/  IADD3 R16, R16, 0x80, RZ ;  /* 0x0000008010107810 */ /* 0x000fc80007ffe0ff */
[----:B------:R-:W-:-:S13]  /*0460*/  ISETP.GE.AND P0, PT, R16, R19, PT ;  /* 0x000000131000720c */ /* 0x000fda0003f06270 */
        /* <DEDUP_REMOVED lines=28> */
.L_x_4618:
[----:B------:R-:W-:Y:S02]  /*0630*/  IADD3 R16, R16, 0x80, RZ ;  /* 0x0000008010107810 */ /* 0x000fe40007ffe0ff */
.L_x_4616:
[----:B------:R-:W-:Y:S05]  /*0640*/  BSYNC B6 ;  /* 0x0000000000067941 */ /* 0x000fea0003800000 */
.L_x_4615:
        /* <DEDUP_REMOVED lines=30> */
.L_x_4620:
[----:B------:R-:W-:Y:S05]  /*0830*/  BSYNC B6 ;  /* 0x0000000000067941 */ /* 0x000fea0003800000 */
.L_x_4619:
[----:B------:R-:W0:Y:S01]  /*0840*/  S2R R16, SR_TID.X ;  /* 0x0000000000107919 */ /* 0x000e220000002100 */
[----:B------:R-:W1:Y:S01]  /*0850*/  LDC.U8 R17, c[0x0][0x184] ;  /* 0x00006100ff117b82 */ /* 0x000e620000000000 */
[----:B------:R-:W-:Y:S01]  /*0860*/  BSSY B6, `(.L_x_4621) ;  /* 0x0000093000067945 */ /* 0x000fe20003800000 */
[----:B0-----:R-:W-:-:S13]  /*0870*/  ISETP.GE.AND P0, PT, R16, R19, PT ;  /* 0x000000131000720c */ /* 0x001fda0003f06270 */
[----:B------:R-:W-:Y:S05]  /*0880*/  @P0 BRA `(.L_x_4622) ;  /* 0x0000090000000947 */ /* 0x000fea0003800000 */
[----:B-1----:R-:W-:Y:S01]  /*0890*/  IMAD R0, R23, 0x200, R16 ;  /* 0x0000020017007824 */ /* 0x002fe200078e0210 */
[----:B------:R-:W-:Y:S02]  /*08a0*/  PRMT R3, R17, 0x9910, RZ ;  /* 0x0000991011037816 */ /* 0x000fe400000000ff */
[----:B------:R-:W-:Y:S01]  /*08b0*/  IADD3 R16, R16, 0x80, RZ ;  /* 0x0000008010107810 */ /* 0x000fe20007ffe0ff */
        /* <DEDUP_REMOVED lines=14> */
[----:B------:R-:W-:Y:S02]  /*09a0*/  ULDC.64 UR4, c[0x0][0x118] ;  /* 0x0000460000047ab9 */ /* 0x000fe40000000a00 */
[----:B------:R0:W-:Y:S01]  /*09b0*/  STG.E.U8 [R2.64], RZ ;  /* 0x000000ff02007986 */ /* 0x0001e2000c101104 */
[----:B------:R-:W-:Y:S05]  /*09c0*/  BRA `(.L_x_4622) ;  /* 0x000007c000007947 */ /* 0x000fea0003800000 */
.L_x_4626:
[----:B------:R-:W-:Y:S02]  /*09d0*/  ULDC.64 UR4, c[0x0][0x118] ;  /* 0x0000460000047ab9 */ /* 0x000fe40000000a00 */
[----:B------:R0:W-:Y:S01]  /*09e0*/  STG.E.U8 [R2.64], RZ ;  /* 0x000000ff02007986 */ /* 0x0001e2000c101104 */
[----:B------:R-:W-:Y:S05]  /*09f0*/  BRA `(.L_x_4622) ;  /* 0x0000079000007947 */ /* 0x000fea0003800000 */
.L_x_4625:
[----:B------:R-:W-:-:S13]  /*0a00*/  ISETP.NE.AND P0, PT, R0, 0x2, PT ;  /* 0x000000020000780c */ /* 0x000fda0003f05270 */
[----:B------:R-:W-:Y:S05]  /*0a10*/  @!P0 BRA `(.L_x_4628) ;  /* 0x000000a000008947 */ /* 0x000fea0003800000 */
[----:B------:R-:W-:-:S13]  /*0a20*/  ISETP.NE.AND P0, PT, R0, 0x3, PT ;  /* 0x000000030000780c */ /* 0x000fda0003f05270 */
[----:B------:R-:W-:Y:S05]  /*0a30*/  @!P0 BRA `(.L_x_4629) ;  /* 0x0000005000008947 */ /* 0x000fea0003800000 */
[----:B------:R-:W-:-:S13]  /*0a40*/  ISETP.NE.AND P0, PT, R0, 0x4, PT ;  /* 0x000000040000780c */ /* 0x000fda0003f05270 */
[----:B------:R-:W-:Y:S05]  /*0a50*/  @P0 BRA `(.L_x_4627) ;  /* 0x000005a000000947 */ /* 0x000fea0003800000 */
[----:B------:R-:W-:Y:S02]  /*0a60*/  ULDC.64 UR4, c[0x0][0x118] ;  /* 0x0000460000047ab9 */ /* 0x000fe40000000a00 */
[----:B------:R0:W-:Y:S01]  /*0a70*/  STG.E.64 [R2.64], RZ ;  /* 0x000000ff02007986 */ /* 0x0001e2000c101b04 */
[----:B------:R-:W-:Y:S05]  /*0a80*/  BRA `(.L_x_4622) ;  /* 0x0000070000007947 */ /* 0x000fea0003800000 */
.L_x_4629:
[----:B------:R-:W-:Y:S02]  /*0a90*/  ULDC.64 UR4, c[0x0][0x118] ;  /* 0x0000460000047ab9 */ /* 0x000fe40000000a00 */
[----:B------:R0:W-:Y:S01]  /*0aa0*/  STG.E [R2.64], RZ ;  /* 0x000000ff02007986 */ /* 0x0001e2000c101904 */
[----:B------:R-:W-:Y:S05]  /*0ab0*/  BRA `(.L_x_4622) ;  /* 0x000006d000007947 */ /* 0x000fea0003800000 */
.L_x_4628:
[----:B------:R-:W-:Y:S02]  /*0ac0*/  ULDC.64 UR4, c[0x0][0x118] ;  /* 0x0000460000047ab9 */ /* 0x000fe40000000a00 */
[----:B------:R0:W-:Y:S01]  /*0ad0*/  STG.E.U16 [R2.64], RZ ;  /* 0x000000ff02007986 */ /* 0x0001e2000c101504 */
[----:B------:R-:W-:Y:S05]  /*0ae0*/  BRA `(.L_x_4622) ;  /* 0x000006a000007947 */ /* 0x000fea0003800000 */
.L_x_4624:
[----:B------:R-:W-:-:S13]  /*0af0*/  ISETP.GT.AND P0, PT, R0, 0x6, PT ;  /* 0x000000060000780c */ /* 0x000fda0003f04270 */
[----:B------:R-:W-:Y:S05]  /*0b00*/  @P0 BRA `(.L_x_4630) ;  /* 0x000000a000000947 */ /* 0x000fea0003800000 */
[----:B------:R-:W-:-:S13]  /*0b10*/  ISETP.NE.AND P0, PT, R0, 0x5, PT ;  /* 0x000000050000780c */ /* 0x000fda0003f05270 */
[----:B------:R-:W-:Y:S05]  /*0b20*/  @!P0 BRA `(.L_x_4631) ;  /* 0x0000005000008947 */ /* 0x000fea0003800000 */
[----:B------:R-:W-:-:S13]  /*0b30*/  ISETP.NE.AND P0, PT, R0, 0x6, PT ;  /* 0x000000060000780c */ /* 0x000fda0003f05270 */
[----:B------:R-:W-:Y:S05]  /*0b40*/  @P0 BRA `(.L_x_4627) ;  /* 0x000004b000000947 */ /* 0x000fea0003800000 */
[----:B------:R-:W-:Y:S02]  /*0b50*/  ULDC.64 UR4, c[0x0][0x118] ;  /* 0x0000460000047ab9 */ /* 0x000fe40000000a00 */
[----:B------:R0:W-:Y:S01]  /*0b60*/  STG.E [R2.64], RZ ;  /* 0x000000ff02007986 */ /* 0x0001e2000c101904 */
[----:B------:R-:W-:Y:S05]  /*0b70*/  BRA `(.L_x_4622) ;  /* 0x0000061000007947 */ /* 0x000fea0003800000 */
.L_x_4631:
[----:B------:R-:W-:Y:S02]  /*0b80*/  ULDC.64 UR4, c[0x0][0x118] ;  /* 0x0000460000047ab9 */ /* 0x000fe40000000a00 */
[----:B------:R0:W-:Y:S01]  /*0b90*/  STG.E.U16 [R2.64], RZ ;  /* 0x000000ff02007986 */ /* 0x0001e2000c101504 */
[----:B------:R-:W-:Y:S05]  /*0ba0*/  BRA `(.L_x_4622) ;  /* 0x000005e000007947 */ /* 0x000fea0003800000 */
.L_x_4630:
        /* <DEDUP_REMOVED lines=9> */
.L_x_4633:
[----:B------:R-:W-:Y:S02]  /*0c40*/  ULDC.64 UR4, c[0x0][0x118] ;  /* 0x0000460000047ab9 */ /* 0x000fe40000000a00 */
[----:B------:R0:W-:Y:S01]  /*0c50*/  STG.E [R2.64], RZ ;  /* 0x000000ff02007986 */ /* 0x0001e2000c101904 */
[----:B------:R-:W-:Y:S05]  /*0c60*/  BRA `(.L_x_4622) ;  /* 0x0000052000007947 */ /* 0x000fea0003800000 */
.L_x_4632:
[----:B------:R-:W-:Y:S02]  /*0c70*/  ULDC.64 UR4, c[0x0][0x118] ;  /* 0x0000460000047ab9 */ /* 0x000fe40000000a00 */
[----:B------:R0:W-:Y:S01]  /*0c80*/  STG.E.64 [R2.64], RZ ;  /* 0x000000ff02007986 */ /* 0x0001e2000c101b04 */
[----:B------:R-:W-:Y:S05]  /*0c90*/  BRA `(.L_x_4622) ;  /* 0x000004f000007947 */ /* 0x000fea0003800000 */
.L_x_4623:
        /* <DEDUP_REMOVED lines=8> */
[----:B------:R-:W-:Y:S02]  /*0d20*/  ULDC.64 UR4, c[0x0][0x118] ;  /* 0x0000460000047ab9 */ /* 0x000fe40000000a00 */
[----:B------:R0:W-:Y:S01]  /*0d30*/  STG.E.U8 [R2.64], RZ ;  /* 0x000000ff02007986 */ /* 0x0001e2000c101104 */
[----:B------:R-:W-:Y:S05]  /*0d40*/  BRA `(.L_x_4622) ;  /* 0x0000044000007947 */ /* 0x000fea0003800000 */
.L_x_4636:
[----:B------:R-:W-:Y:S02]  /*0d50*/  ULDC.64 UR4, c[0x0][0x118] ;  /* 0x0000460000047ab9 */ /* 0x000fe40000000a00 */
[----:B------:R0:W-:Y:S01]  /*0d60*/  STG.E.128 [R2.64], RZ ;  /* 0x000000ff02007986 */ /* 0x0001e2000c101d04 */
[----:B------:R-:W-:Y:S05]  /*0d70*/  BRA `(.L_x_4622) ;  /* 0x0000041000007947 */ /* 0x000fea0003800000 */
.L_x_4635:
[----:B------:R-:W-:-:S13]  /*0d80*/  ISETP.NE.AND P0, PT, R0, 0xf, PT ;  /* 0x0000000f0000780c */ /* 0x000fda0003f05270 */
[----:B------:R-:W-:Y:S05]  /*0d90*/  @!P0 BRA `(.L_x_4637) ;  /* 0x000000a000008947 */ /* 0x000fea0003800000 */
[----:B------:R-:W-:-:S13]  /*0da0*/  ISETP.NE.AND P0, PT, R0, 0x17, PT ;  /* 0x000000170000780c */ /* 0x000fda0003f05270 */
[----:B------:R-:W-:Y:S05]  /*0db0*/  @!P0 BRA `(.L_x_4638) ;  /* 0x0000005000008947 */ /* 0x000fea0003800000 */
[----:B------:R-:W-:-:S13]  /*0dc0*/  ISETP.NE.AND P0, PT, R0, 0x18, PT ;  /* 0x000000180000780c */ /* 0x000fda0003f05270 */
[----:B------:R-:W-:Y:S05]  /*0dd0*/  @P0 BRA `(.L_x_4627) ;  /* 0x0000022000000947 */ /* 0x000fea0003800000 */
[----:B------:R-:W-:Y:S02]  /*0de0*/  ULDC.64 UR4, c[0x0][0x118] ;  /* 0x0000460000047ab9 */ /* 0x000fe40000000a00 */
[----:B------:R0:W-:Y:S01]  /*0df0*/  STG.E.U8 [R2.64], RZ ;  /* 0x000000ff02007986 */ /* 0x0001e2000c101104 */
[----:B------:R-:W-:Y:S05]  /*0e00*/  BRA `(.L_x_4622) ;  /* 0x0000038000007947 */ /* 0x000fea0003800000 */
.L_x_4638:
[----:B------:R-:W-:Y:S02]  /*0e10*/  ULDC.64 UR4, c[0x0][0x118] ;  /* 0x0000460000047ab9 */ /* 0x000fe40000000a00 */
[----:B------:R0:W-:Y:S01]  /*0e20*/  STG.E.U8 [R2.64], RZ ;  /* 0x000000ff02007986 */ /* 0x0001e2000c101104 */
[----:B------:R-:W-:Y:S05]  /*0e30*/  BRA `(.L_x_4622) ;  /* 0x0000035000007947 */ /* 0x000fea0003800000 */
.L_x_4637:
[----:B------:R-:W-:Y:S02]  /*0e40*/  ULDC.64 UR4, c[0x0][0x118] ;  /* 0x0000460000047ab9 */ /* 0x000fe40000000a00 */
[----:B------:R0:W-:Y:S01]  /*0e50*/  STG.E.U16 [R2.64], RZ ;  /* 0x000000ff02007986 */ /* 0x0001e2000c101504 */
[----:B------:R-:W-:Y:S05]  /*0e60*/  BRA `(.L_x_4622) ;  /* 0x0000032000007947 */ /* 0x000fea0003800000 */
.L_x_4634:
        /* <DEDUP_REMOVED lines=8> */
[----:B------:R-:W-:Y:S02]  /*0ef0*/  ULDC.64 UR4, c[0x0][0x118] ;  /* 0x0000460000047ab9 */ /* 0x000fe40000000a00 */
[----:B------:R0:W-:Y:S01]  /*0f00*/  STG.E.U16 [R2.64], RZ ;  /* 0x000000ff02007986 */ /* 0x0001e2000c101504 */
[----:B------:R-:W-:Y:S05]  /*0f10*/  BRA `(.L_x_4622) ;  /* 0x0000027000007947 */ /* 0x000fea0003800000 */
.L_x_4641:
[----:B------:R-:W-:Y:S02]  /*0f20*/  ULDC.64 UR4, c[0x0][0x118] ;  /* 0x0000460000047ab9 */ /* 0x000fe40000000a00 */
[----:B------:R0:W-:Y:S01]  /*0f30*/  STG.E.U8 [R2.64], RZ ;  /* 0x000000ff02007986 */ /* 0x0001e2000c101104 */
[----:B------:R-:W-:Y:S05]  /*0f40*/  BRA `(.L_x_4622) ;  /* 0x0000024000007947 */ /* 0x000fea0003800000 */
.L_x_4640:
[----:B------:R-:W-:Y:S02]  /*0f50*/  ULDC.64 UR4, c[0x0][0x118] ;  /* 0x0000460000047ab9 */ /* 0x000fe40000000a00 */
[----:B------:R0:W-:Y:S01]  /*0f60*/  STG.E.U8 [R2.64], RZ ;  /* 0x000000ff02007986 */ /* 0x0001e2000c101104 */
[----:B------:R-:W-:Y:S05]  /*0f70*/  BRA `(.L_x_4622) ;  /* 0x0000021000007947 */ /* 0x000fea0003800000 */
.L_x_4639:
[----:B------:R-:W-:-:S13]  /*0f80*/  ISETP.NE.AND P0, PT, R0, 0x1c, PT ;  /* 0x0000001c0000780c */ /* 0x000fda0003f05270 */
[----:B------:R-:W-:Y:S05]  /*0f90*/  @!P0 BRA `(.L_x_4642) ;  /* 0x000001d000008947 */ /* 0x000fea0003800000 */
[----:B------:R-:W-:-:S13]  /*0fa0*/  ISETP.NE.AND P0, PT, R0, 0x1d, PT ;  /* 0x0000001d0000780c */ /* 0x000fda0003f05270 */
[----:B------:R-:W-:Y:S05]  /*0fb0*/  @!P0 BRA `(.L_x_4643) ;  /* 0x0000018000008947 */ /* 0x000fea0003800000 */
[----:B------:R-:W-:Y:S01]  /*0fc0*/  ISETP.NE.AND P0, PT, R0, 0x2c, PT ;  /* 0x0000002c0000780c */ /* 0x000fe20003f05270 */
[----:B------:R-:W-:-:S12]  /*0fd0*/  ULDC.64 UR4, c[0x0][0x118] ;  /* 0x0000460000047ab9 */ /* 0x000fd80000000a00 */
[----:B------:R0:W-:Y:S01]  /*0fe0*/  @!P0 STG.E.U8 [R2.64], RZ ;  /* 0x000000ff02008986 */ /* 0x0001e2000c101104 */
[----:B------:R-:W-:Y:S05]  /*0ff0*/  @!P0 BRA `(.L_x_4622) ;  /* 0x0000019000008947 */ /* 0x000fea0003800000 */
.L_x_4627:
[----:B0-----:R-:W-:Y:S01]  /*1000*/  MOV R2, 0x0 ;  /* 0x0000000000027802 */ /* 0x001fe20000000f00 */
        /* <DEDUP_REMOVED lines=19> */
.L_x_4643:
[----:B------:R-:W-:Y:S02]  /*1140*/  ULDC.64 UR4, c[0x0][0x118] ;  /* 0x0000460000047ab9 */ /* 0x000fe40000000a00 */
[----:B------:R0:W-:Y:S01]  /*1150*/  STG.E.64 [R2.64], RZ ;  /* 0x000000ff02007986 */ /* 0x0001e2000c101b04 */
[----:B------:R-:W-:Y:S05]  /*1160*/  BRA `(.L_x_4622) ;  /* 0x0000002000007947 */ /* 0x000fea0003800000 */
.L_x_4642:
[----:B------:R-:W-:Y:S02]  /*1170*/  ULDC.64 UR4, c[0x0][0x118] ;  /* 0x0000460000047ab9 */ /* 0x000fe40000000a00 */
[----:B------:R0:W-:Y:S03]  /*1180*/  STG.E [R2.64], RZ ;  /* 0x000000ff02007986 */ /* 0x0001e6000c101904 */
.L_x_4622:
[----:B-1----:R-:W-:Y:S05]  /*1190*/  BSYNC B6 ;  /* 0x0000000000067941 */ /* 0x002fea0003800000 */
.L_x_4621:
        /* <DEDUP_REMOVED lines=22> */
.L_x_4649:
[----:B------:R-:W-:Y:S02]  /*1300*/  ULDC.64 UR4, c[0x0][0x118] ;  /* 0x0000460000047ab9 */ /* 0x000fe40000000a00 */
[----:B------:R0:W-:Y:S01]  /*1310*/  STG.E.U8 [R2.64], RZ ;  /* 0x000000ff02007986 */ /* 0x0001e2000c101104 */
[----:B------:R-:W-:Y:S05]  /*1320*/  BRA `(.L_x_4651) ;  /* 0x0000079000007947 */ /* 0x000fea0003800000 */
.L_x_4648:
        /* <DEDUP_REMOVED lines=9> */
.L_x_4653:
[----:B------:R-:W-:Y:S02]  /*13c0*/  ULDC.64 UR4, c[0x0][0x118] ;  /* 0x0000460000047ab9 */ /* 0x000fe40000000a00 */
[----:B------:R0:W-:Y:S01]  /*13d0*/  STG.E [R2.64], RZ ;  /* 0x000000ff02007986 */ /* 0x0001e2000c101904 */
[----:B------:R-:W-:Y:S05]  /*13e0*/  BRA `(.L_x_4651) ;  /* 0x000006d000007947 */ /* 0x000fea0003800000 */
.L_x_4652:
[----:B------:R-:W-:Y:S02]  /*13f0*/  ULDC.64 UR4, c[0x0][0x118] ;  /* 0x0000460000047ab9 */ /* 0x000fe40000000a00 */
[----:B------:R0:W-:Y:S01]  /*1400*/  STG.E.U16 [R2.64], RZ ;  /* 0x000000ff02007986 */ /* 0x0001e2000c101504 */
[----:B------:R-:W-:Y:S05]  /*1410*/  BRA `(.L_x_4651) ;  /* 0x000006a000007947 */ /* 0x000fea0003800000 */
.L_x_4647:
        /* <DEDUP_REMOVED lines=9> */
.L_x_4655:
[----:B------:R-:W-:Y:S02]  /*14b0*/  ULDC.64 UR4, c[0x0][0x118] ;  /* 0x0000460000047ab9 */ /* 0x000fe40000000a00 */
[----:B------:R0:W-:Y:S01]  /*14c0*/  STG.E.U16 [R2.64], RZ ;  /* 0x000000ff02007986 */ /* 0x0001e2000c101504 */
[----:B------:R-:W-:Y:S05]  /*14d0*/  BRA `(.L_x_4651) ;  /* 0x000005e000007947 */ /* 0x000fea0003800000 */
.L_x_4654:
        /* <DEDUP_REMOVED lines=9> */
.L_x_4657:
[----:B------:R-:W-:Y:S02]  /*1570*/  ULDC.64 UR4, c[0x0][0x118] ;  /* 0x0000460000047ab9 */ /* 0x000fe40000000a00 */
[----:B------:R0:W-:Y:S01]  /*1580*/  STG.E [R2.64], RZ ;  /* 0x000000ff02007986 */ /* 0x0001e2000c101904 */
[----:B------:R-:W-:Y:S05]  /*1590*/  BRA `(.L_x_4651) ;  /* 0x0000052000007947 */ /* 0x000fea0003800000 */
.L_x_4656:
[----:B------:R-:W-:Y:S02]  /*15a0*/  ULDC.64 UR4, c[0x0][0x118] ;  /* 0x0000460000047ab9 */ /* 0x000fe40000000a00 */
[----:B------:R0:W-:Y:S01]  /*15b0*/  STG.E.64 [R2.64], RZ ;  /* 0x000000ff02007986 */ /* 0x0001e2000c101b04 */
[----:B------:R-:W-:Y:S05]  /*15c0*/  BRA `(.L_x_4651) ;  /* 0x000004f000007947 */ /* 0x000fea0003800000 */
.L_x_4646:
        /* <DEDUP_REMOVED lines=11> */
.L_x_4660:
[----:B------:R-:W-:Y:S02]  /*1680*/  ULDC.64 UR4, c[0x0][0x118] ;  /* 0x0000460000047ab9 */ /* 0x000fe40000000a00 */
[----:B------:R0:W-:Y:S01]  /*1690*/  STG.E.128 [R2.64], RZ ;  /* 0x000000ff02007986 */ /* 0x0001e2000c101d04 */
[----:B------:R-:W-:Y:S05]  /*16a0*/  BRA `(.L_x_4651) ;  /* 0x0000041000007947 */ /* 0x000fea0003800000 */
.L_x_4659:
        /* <DEDUP_REMOVED lines=9> */
.L_x_4662:
[----:B------:R-:W-:Y:S02]  /*1740*/  ULDC.64 UR4, c[0x0][0x118] ;  /* 0x0000460000047ab9 */ /* 0x000fe40000000a00 */
[----:B------:R0:W-:Y:S01]  /*1750*/  STG.E.U8 [R2.64], RZ ;  /* 0x000000ff02007986 */ /* 0x0001e2000c101104 */
[----:B------:R-:W-:Y:S05]  /*1760*/  BRA `(.L_x_4651) ;  /* 0x0000035000007947 */ /* 0x000fea0003800000 */
.L_x_4661:
[----:B------:R-:W-:Y:S02]  /*1770*/  ULDC.64 UR4, c[0x0][0x118] ;  /* 0x0000460000047ab9 */ /* 0x000fe40000000a00 */
[----:B------:R0:W-:Y:S01]  /*1780*/  STG.E.U16 [R2.64], RZ ;  /* 0x000000ff02007986 */ /* 0x0001e2000c101504 */
[----:B------:R-:W-:Y:S05]  /*1790*/  BRA `(.L_x_4651) ;  /* 0x0000032000007947 */ /* 0x000fea0003800000 */
.L_x_4658:
        /* <DEDUP_REMOVED lines=11> */
.L_x_4665:
[----:B------:R-:W-:Y:S02]  /*1850*/  ULDC.64 UR4, c[0x0][0x118] ;  /* 0x0000460000047ab9 */ /* 0x000fe40000000a00 */
[----:B------:R0:W-:Y:S01]  /*1860*/  STG.E.U8 [R2.64], RZ ;  /* 0x000000ff02007986 */ /* 0x0001e2000c101104 */
[----:B------:R-:W-:Y:S05]  /*1870*/  BRA `(.L_x_4651) ;  /* 0x0000024000007947 */ /* 0x000fea0003800000 */
.L_x_4664:
[----:B------:R-:W-:Y:S02]  /*1880*/  ULDC.64 UR4, c[0x0][0x118] ;  /* 0x0000460000047ab9 */ /* 0x000fe40000000a00 */
[----:B------:R0:W-:Y:S01]  /*1890*/  STG.E.U8 [R2.64], RZ ;  /* 0x000000ff02007986 */ /* 0x0001e2000c101104 */
[----:B------:R-:W-:Y:S05]  /*18a0*/  BRA `(.L_x_4651) ;  /* 0x0000021000007947 */ /* 0x000fea0003800000 */
.L_x_4663:
        /* <DEDUP_REMOVED lines=8> */
.L_x_4650:
        /* <DEDUP_REMOVED lines=20> */
.L_x_4667:
[----:B------:R-:W-:Y:S02]  /*1a70*/  ULDC.64 UR4, c[0x0][0x118] ;  /* 0x0000460000047ab9 */ /* 0x000fe40000000a00 */
[----:B------:R0:W-:Y:S01]  /*1a80*/  STG.E.64 [R2.64], RZ ;  /* 0x000000ff02007986 */ /* 0x0001e2000c101b04 */
[----:B------:R-:W-:Y:S05]  /*1a90*/  BRA `(.L_x_4651) ;  /* 0x0000002000007947 */ /* 0x000fea0003800000 */
.L_x_4666:
[----:B------:R-:W-:Y:S02]  /*1aa0*/  ULDC.64 UR4, c[0x0][0x118] ;  /* 0x0000460000047ab9 */ /* 0x000fe40000000a00 */
[----:B------:R0:W-:Y:S03]  /*1ab0*/  STG.E [R2.64], RZ ;  /* 0x000000ff02007986 */ /* 0x0001e6000c101904 */
.L_x_4651:
[----:B------:R-:W-:-:S04]  /*1ac0*/  IADD3 R16, R16, 0x80, RZ ;  /* 0x0000008010107810 */ /* 0x000fc80007ffe0ff */
[----:B------:R-:W-:-:S13]  /*1ad0*/  ISETP.GE.AND P0, PT, R16, R19, PT ;  /* 0x000000131000720c */ /* 0x000fda0003f06270 */
        /* <DEDUP_REMOVED lines=20> */
.L_x_4671:
[----:B------:R-:W-:Y:S02]  /*1c20*/  ULDC.64 UR4, c[0x0][0x118] ;  /* 0x0000460000047ab9 */ /* 0x000fe40000000a00 */
[----:B------:R0:W-:Y:S01]  /*1c30*/  STG.E.U8 [R2.64], RZ ;  /* 0x000000ff02007986 */ /* 0x0001e2000c101104 */
[----:B------:R-:W-:Y:S05]  /*1c40*/  BRA `(.L_x_4673) ;  /* 0x0000079000007947 */ /* 0x000fea0003800000 */
.L_x_4670:
        /* <DEDUP_REMOVED lines=9> */
.L_x_4675:
[----:B------:R-:W-:Y:S02]  /*1ce0*/  ULDC.64 UR4, c[0x0][0x118] ;  /* 0x0000460000047ab9 */ /* 0x000fe40000000a00 */
[----:B------:R0:W-:Y:S01]  /*1cf0*/  STG.E [R2.64], RZ ;  /* 0x000000ff02007986 */ /* 0x0001e2000c101904 */
[----:B------:R-:W-:Y:S05]  /*1d00*/  BRA `(.L_x_4673) ;  /* 0x000006d000007947 */ /* 0x000fea0003800000 */
.L_x_4674:
[----:B------:R-:W-:Y:S02]  /*1d10*/  ULDC.64 UR4, c[0x0][0x118] ;  /* 0x0000460000047ab9 */ /* 0x000fe40000000a00 */
[----:B------:R0:W-:Y:S01]  /*1d20*/  STG.E.U16 [R2.64], RZ ;  /* 0x000000ff02007986 */ /* 0x0001e2000c101504 */
[----:B------:R-:W-:Y:S05]  /*1d30*/  BRA `(.L_x_4673) ;  /* 0x000006a000007947 */ /* 0x000fea0003800000 */
.L_x_4669:
        /* <DEDUP_REMOVED lines=9> */
.L_x_4677:
[----:B------:R-:W-:Y:S02]  /*1dd0*/  ULDC.64 UR4, c[0x0][0x118] ;  /* 0x0000460000047ab9 */ /* 0x000fe40000000a00 */
[----:B------:R0:W-:Y:S01]  /*1de0*/  STG.E.U16 [R2.64], RZ ;  /* 0x000000ff02007986 */ /* 0x0001e2000c101504 */
[----:B------:R-:W-:Y:S05]  /*1df0*/  BRA `(.L_x_4673) ;  /* 0x000005e000007947 */ /* 0x000fea0003800000 */
.L_x_4676:
        /* <DEDUP_REMOVED lines=9> */
.L_x_4679:
[----:B------:R-:W-:Y:S02]  /*1e90*/  ULDC.64 UR4, c[0x0][0x118] ;  /* 0x0000460000047ab9 */ /* 0x000fe40000000a00 */
[----:B------:R0:W-:Y:S01]  /*1ea0*/  STG.E [R2.64], RZ ;  /* 0x000000ff02007986 */ /* 0x0001e2000c101904 */
[----:B------:R-:W-:Y:S05]  /*1eb0*/  BRA `(.L_x_4673) ;  /* 0x0000052000007947 */ /* 0x000fea0003800000 */
.L_x_4678:
[----:B------:R-:W-:Y:S02]  /*1ec0*/  ULDC.64 UR4, c[0x0][0x118] ;  /* 0x0000460000047ab9 */ /* 0x000fe40000000a00 */
[----:B------:R0:W-:Y:S01]  /*1ed0*/  STG.E.64 [R2.64], RZ ;  /* 0x000000ff02007986 */ /* 0x0001e2000c101b04 */
[----:B------:R-:W-:Y:S05]  /*1ee0*/  BRA `(.L_x_4673) ;  /* 0x000004f000007947 */ /* 0x000fea0003800000 */
.L_x_4668:
        /* <DEDUP_REMOVED lines=11> */
.L_x_4682:
[----:B------:R-:W-:Y:S02]  /*1fa0*/  ULDC.64 UR4, c[0x0][0x118] ;  /* 0x0000460000047ab9 */ /* 0x000fe40000000a00 */
[----:B------:R0:W-:Y:S01]  /*1fb0*/  STG.E.128 [R2.64], RZ ;  /* 0x000000ff02007986 */ /* 0x0001e2000c101d04 */
[----:B------:R-:W-:Y:S05]  /*1fc0*/  BRA `(.L_x_4673) ;  /* 0x0000041000007947 */ /* 0x000fea0003800000 */
.L_x_4681:
        /* <DEDUP_REMOVED lines=9> */
.L_x_4684:
[----:B------:R-:W-:Y:S02]  /*2060*/  ULDC.64 UR4, c[0x0][0x118] ;  /* 0x0000460000047ab9 */ /* 0x000fe40000000a00 */
[----:B------:R0:W-:Y:S01]  /*2070*/  STG.E.U8 [R2.64], RZ ;  /* 0x000000ff02007986 */ /* 0x0001e2000c101104 */
[----:B------:R-:W-:Y:S05]  /*2080*/  BRA `(.L_x_4673) ;  /* 0x0000035000007947 */ /* 0x000fea0003800000 */
.L_x_4683:
[----:B------:R-:W-:Y:S02]  /*2090*/  ULDC.64 UR4, c[0x0][0x118] ;  /* 0x0000460000047ab9 */ /* 0x000fe40000000a00 */
[----:B------:R0:W-:Y:S01]  /*20a0*/  STG.E.U16 [R2.64], RZ ;  /* 0x000000ff02007986 */ /* 0x0001e2000c101504 */
[----:B------:R-:W-:Y:S05]  /*20b0*/  BRA `(.L_x_4673) ;  /* 0x0000032000007947 */ /* 0x000fea0003800000 */
.L_x_4680:
        /* <DEDUP_REMOVED lines=11> */
.L_x_4687:
[----:B------:R-:W-:Y:S02]  /*2170*/  ULDC.64 UR4, c[0x0][0x118] ;  /* 0x0000460000047ab9 */ /* 0x000fe40000000a00 */
[----:B------:R0:W-:Y:S01]  /*2180*/  STG.E.U8 [R2.64], RZ ;  /* 0x000000ff02007986 */ /* 0x0001e2000c101104 */
[----:B------:R-:W-:Y:S05]  /*2190*/  BRA `(.L_x_4673) ;  /* 0x0000024000007947 */ /* 0x000fea0003800000 */
.L_x_4686:
[----:B------:R-:W-:Y:S02]  /*21a0*/  ULDC.64 UR4, c[0x0][0x118] ;  /* 0x0000460000047ab9 */ /* 0x000fe40000000a00 */
[----:B------:R0:W-:Y:S01]  /*21b0*/  STG.E.U8 [R2.64], RZ ;  /* 0x000000ff02007986 */ /* 0x0001e2000c101104 */
[----:B------:R-:W-:Y:S05]  /*21c0*/  BRA `(.L_x_4673) ;  /* 0x0000021000007947 */ /* 0x000fea0003800000 */
.L_x_4685:
        /* <DEDUP_REMOVED lines=8> */
.L_x_4672:
        /* <DEDUP_REMOVED lines=20> */
.L_x_4689:
[----:B------:R-:W-:Y:S02]  /*2390*/  ULDC.64 UR4, c[0x0][0x118] ;  /* 0x0000460000047ab9 */ /* 0x000fe40000000a00 */
[----:B------:R0:W-:Y:S01]  /*23a0*/  STG.E.64 [R2.64], RZ ;  /* 0x000000ff02007986 */ /* 0x0001e2000c101b04 */
[----:B------:R-:W-:Y:S05]  /*23b0*/  BRA `(.L_x_4673) ;  /* 0x0000002000007947 */ /* 0x000fea0003800000 */
.L_x_4688:
[----:B------:R-:W-:Y:S02]  /*23c0*/  ULDC.64 UR4, c[0x0][0x118] ;  /* 0x0000460000047ab9 */ /* 0x000fe40000000a00 */
[----:B------:R0:W-:Y:S03]  /*23d0*/  STG.E [R2.64], RZ ;  /* 0x000000ff02007986 */ /* 0x0001e6000c101904 */
.L_x_4673:
[----:B------:R-:W-:Y:S02]  /*23e0*/  IADD3 R16, R16, 0x80, RZ ;  /* 0x0000008010107810 */ /* 0x000fe40007ffe0ff */
.L_x_4645:
[----:B------:R-:W-:Y:S05]  /*23f0*/  BSYNC B6 ;  /* 0x0000000000067941 */ /* 0x000fea0003800000 */
.L_x_4644:
[----:B------:R-:W-:-:S13]  /*2400*/  ISETP.GE.AND P0, PT, R16, R19, PT ;  /* 0x000000131000720c */ /* 0x000fda0003f06270 */
[----:B------:R-:W-:Y:S05]  /*2410*/  @P0 EXIT ;  /* 0x000000000000094d */ /* 0x000fea0003800000 */
        /* <DEDUP_REMOVED lines=16> */
[----:B------:R-:W-:Y:S01]  /*2520*/  STG.E.U8 [R2.64], RZ ;  /* 0x000000ff02007986 */ /* 0x000fe2000c101104 */
[----:B------:R-:W-:Y:S05]  /*2530*/  EXIT ;  /* 0x000000000000794d */ /* 0x000fea0003800000 */
.L_x_4693:
[----:B------:R-:W-:Y:S02]  /*2540*/  ULDC.64 UR4, c[0x0][0x118] ;  /* 0x0000460000047ab9 */ /* 0x000fe40000000a00 */
[----:B------:R-:W-:Y:S01]  /*2550*/  STG.E.U8 [R2.64], RZ ;  /* 0x000000ff02007986 */ /* 0x000fe2000c101104 */
[----:B------:R-:W-:Y:S05]  /*2560*/  EXIT ;  /* 0x000000000000794d */ /* 0x000fea0003800000 */
.L_x_4692:
[----:B------:R-:W-:-:S13]  /*2570*/  ISETP.NE.AND P0, PT, R0, 0x2, PT ;  /* 0x000000020000780c */ /* 0x000fda0003f05270 */
[----:B------:R-:W-:Y:S05]  /*2580*/  @!P0 BRA `(.L_x_4695) ;  /* 0x000000a000008947 */ /* 0x000fea0003800000 */
[----:B------:R-:W-:-:S13]  /*2590*/  ISETP.NE.AND P0, PT, R0, 0x3, PT ;  /* 0x000000030000780c */ /* 0x000fda0003f05270 */
[----:B------:R-:W-:Y:S05]  /*25a0*/  @!P0 BRA `(.L_x_4696) ;  /* 0x0000005000008947 */ /* 0x000fea0003800000 */
[----:B------:R-:W-:-:S13]  /*25b0*/  ISETP.NE.AND P0, PT, R0, 0x4, PT ;  /* 0x000000040000780c */ /* 0x000fda0003f05270 */
[----:B------:R-:W-:Y:S05]  /*25c0*/  @P0 BRA `(.L_x_4694) ;  /* 0x000005a000000947 */ /* 0x000fea0003800000 */
[----:B------:R-:W-:Y:S02]  /*25d0*/  ULDC.64 UR4, c[0x0][0x118] ;  /* 0x0000460000047ab9 */ /* 0x000fe40000000a00 */
[----:B------:R-:W-:Y:S01]  /*25e0*/  STG.E.64 [R2.64], RZ ;  /* 0x000000ff02007986 */ /* 0x000fe2000c101b04 */
[----:B------:R-:W-:Y:S05]  /*25f0*/  EXIT ;  /* 0x000000000000794d */ /* 0x000fea0003800000 */
.L_x_4696:
[----:B------:R-:W-:Y:S02]  /*2600*/  ULDC.64 UR4, c[0x0][0x118] ;  /* 0x0000460000047ab9 */ /* 0x000fe40000000a00 */
[----:B------:R-:W-:Y:S01]  /*2610*/  STG.E [R2.64], RZ ;  /* 0x000000ff02007986 */ /* 0x000fe2000c101904 */
[----:B------:R-:W-:Y:S05]  /*2620*/  EXIT ;  /* 0x000000000000794d */ /* 0x000fea0003800000 */
.L_x_4695:
[----:B------:R-:W-:Y:S02]  /*2630*/  ULDC.64 UR4, c[0x0][0x118] ;  /* 0x0000460000047ab9 */ /* 0x000fe40000000a00 */
[----:B------:R-:W-:Y:S01]  /*2640*/  STG.E.U16 [R2.64], RZ ;  /* 0x000000ff02007986 */ /* 0x000fe2000c101504 */
[----:B------:R-:W-:Y:S05]  /*2650*/  EXIT ;  /* 0x000000000000794d */ /* 0x000fea0003800000 */
.L_x_4691:
[----:B------:R-:W-:-:S13]  /*2660*/  ISETP.GT.AND P0, PT, R0, 0x6, PT ;  /* 0x000000060000780c */ /* 0x000fda0003f04270 */
[----:B------:R-:W-:Y:S05]  /*2670*/  @P0 BRA `(.L_x_4697) ;  /* 0x000000a000000947 */ /* 0x000fea0003800000 */
[----:B------:R-:W-:-:S13]  /*2680*/  ISETP.NE.AND P0, PT, R0, 0x5, PT ;  /* 0x000000050000780c */ /* 0x000fda0003f05270 */
[----:B------:R-:W-:Y:S05]  /*2690*/  @!P0 BRA `(.L_x_4698) ;  /* 0x0000005000008947 */ /* 0x000fea0003800000 */
[----:B------:R-:W-:-:S13]  /*26a0*/  ISETP.NE.AND P0, PT, R0, 0x6, PT ;  /* 0x000000060000780c */ /* 0x000fda0003f05270 */
[----:B------:R-:W-:Y:S05]  /*26b0*/  @P0 BRA `(.L_x_4694) ;  /* 0x000004b000000947 */ /* 0x000fea0003800000 */
[----:B------:R-:W-:Y:S02]  /*26c0*/  ULDC.64 UR4, c[0x0][0x118] ;  /* 0x0000460000047ab9 */ /* 0x000fe40000000a00 */
[----:B------:R-:W-:Y:S01]  /*26d0*/  STG.E [R2.64], RZ ;  /* 0x000000ff02007986 */ /* 0x000fe2000c101904 */
[----:B------:R-:W-:Y:S05]  /*26e0*/  EXIT ;  /* 0x000000000000794d */ /* 0x000fea0003800000 */
.L_x_4698:
[----:B------:R-:W-:Y:S02]  /*26f0*/  ULDC.64 UR4, c[0x0][0x118] ;  /* 0x0000460000047ab9 */ /* 0x000fe40000000a00 */
[----:B------:R-:W-:Y:S01]  /*2700*/  STG.E.U16 [R2.64], RZ ;  /* 0x000000ff02007986 */ /* 0x000fe2000c101504 */
[----:B------:R-:W-:Y:S05]  /*2710*/  EXIT ;  /* 0x000000000000794d */ /* 0x000fea0003800000 */
.L_x_4697:
        /* <DEDUP_REMOVED lines=9> */
.L_x_4700:
[----:B------:R-:W-:Y:S02]  /*27b0*/  ULDC.64 UR4, c[0x0][0x118] ;  /* 0x0000460000047ab9 */ /* 0x000fe40000000a00 */
[----:B------:R-:W-:Y:S01]  /*27c0*/  STG.E [R2.64], RZ ;  /* 0x000000ff02007986 */ /* 0x000fe2000c101904 */
[----:B------:R-:W-:Y:S05]  /*27d0*/  EXIT ;  /* 0x000000000000794d */ /* 0x000fea0003800000 */
.L_x_4699:
[----:B------:R-:W-:Y:S02]  /*27e0*/  ULDC.64 UR4, c[0x0][0x118] ;  /* 0x0000460000047ab9 */ /* 0x000fe40000000a00 */
[----:B------:R-:W-:Y:S01]  /*27f0*/  STG.E.64 [R2.64], RZ ;  /* 0x000000ff02007986 */ /* 0x000fe2000c101b04 */
[----:B------:R-:W-:Y:S05]  /*2800*/  EXIT ;  /* 0x000000000000794d */ /* 0x000fea0003800000 */
.L_x_4690:
        /* <DEDUP_REMOVED lines=9> */
[----:B------:R-:W-:Y:S01]  /*28a0*/  STG.E.U8 [R2.64], RZ ;  /* 0x000000ff02007986 */ /* 0x000fe2000c101104 */
[----:B------:R-:W-:Y:S05]  /*28b0*/  EXIT ;  /* 0x000000000000794d */ /* 0x000fea0003800000 */
.L_x_4703:
[----:B------:R-:W-:Y:S02]  /*28c0*/  ULDC.64 UR4, c[0x0][0x118] ;  /* 0x0000460000047ab9 */ /* 0x000fe40000000a00 */
[----:B------:R-:W-:Y:S01]  /*28d0*/  STG.E.128 [R2.64], RZ ;  /* 0x000000ff02007986 */ /* 0x000fe2000c101d04 */
[----:B------:R-:W-:Y:S05]  /*28e0*/  EXIT ;  /* 0x000000000000794d */ /* 0x000fea0003800000 */
.L_x_4702:
[----:B------:R-:W-:-:S13]  /*28f0*/  ISETP.NE.AND P0, PT, R0, 0xf, PT ;  /* 0x0000000f0000780c */ /* 0x000fda0003f05270 */
[----:B------:R-:W-:Y:S05]  /*2900*/  @!P0 BRA `(.L_x_4704) ;  /* 0x000000a000008947 */ /* 0x000fea0003800000 */
[----:B------:R-:W-:-:S13]  /*2910*/  ISETP.NE.AND P0, PT, R0, 0x17, PT ;  /* 0x000000170000780c */ /* 0x000fda0003f05270 */
[----:B------:R-:W-:Y:S05]  /*2920*/  @!P0 BRA `(.L_x_4705) ;  /* 0x0000005000008947 */ /* 0x000fea0003800000 */
[----:B------:R-:W-:-:S13]  /*2930*/  ISETP.NE.AND P0, PT, R0, 0x18, PT ;  /* 0x000000180000780c */ /* 0x000fda0003f05270 */
[----:B------:R-:W-:Y:S05]  /*2940*/  @P0 BRA `(.L_x_4694) ;  /* 0x0000022000000947 */ /* 0x000fea0003800000 */
[----:B------:R-:W-:Y:S02]  /*2950*/  ULDC.64 UR4, c[0x0][0x118] ;  /* 0x0000460000047ab9 */ /* 0x000fe40000000a00 */
[----:B------:R-:W-:Y:S01]  /*2960*/  STG.E.U8 [R2.64], RZ ;  /* 0x000000ff02007986 */ /* 0x000fe2000c101104 */
[----:B------:R-:W-:Y:S05]  /*2970*/  EXIT ;  /* 0x000000000000794d */ /* 0x000fea0003800000 */
.L_x_4705:
[----:B------:R-:W-:Y:S02]  /*2980*/  ULDC.64 UR4, c[0x0][0x118] ;  /* 0x0000460000047ab9 */ /* 0x000fe40000000a00 */
[----:B------:R-:W-:Y:S01]  /*2990*/  STG.E.U8 [R2.64], RZ ;  /* 0x000000ff02007986 */ /* 0x000fe2000c101104 */
[----:B------:R-:W-:Y:S05]  /*29a0*/  EXIT ;  /* 0x000000000000794d */ /* 0x000fea0003800000 */
.L_x_4704:
[----:B------:R-:W-:Y:S02]  /*29b0*/  ULDC.64 UR4, c[0x0][0x118] ;  /* 0x0000460000047ab9 */ /* 0x000fe40000000a00 */
[----:B------:R-:W-:Y:S01]  /*29c0*/  STG.E.U16 [R2.64], RZ ;  /* 0x000000ff02007986 */ /* 0x000fe2000c101504 */
[----:B------:R-:W-:Y:S05]  /*29d0*/  EXIT ;  /* 0x000000000000794d */ /* 0x000fea0003800000 */
.L_x_4701:
        /* <DEDUP_REMOVED lines=9> */
[----:B------:R-:W-:Y:S01]  /*2a70*/  STG.E.U16 [R2.64], RZ ;  /* 0x000000ff02007986 */ /* 0x000fe2000c101504 */
[----:B------:R-:W-:Y:S05]  /*2a80*/  EXIT ;  /* 0x000000000000794d */ /* 0x000fea0003800000 */
.L_x_4708:
[----:B------:R-:W-:Y:S02]  /*2a90*/  ULDC.64 UR4, c[0x0][0x118] ;  /* 0x0000460000047ab9 */ /* 0x000fe40000000a00 */
[----:B------:R-:W-:Y:S01]  /*2aa0*/  STG.E.U8 [R2.64], RZ ;  /* 0x000000ff02007986 */ /* 0x000fe2000c101104 */
[----:B------:R-:W-:Y:S05]  /*2ab0*/  EXIT ;  /* 0x000000000000794d */ /* 0x000fea0003800000 */
.L_x_4707:
[----:B------:R-:W-:Y:S02]  /*2ac0*/  ULDC.64 UR4, c[0x0][0x118] ;  /* 0x0000460000047ab9 */ /* 0x000fe40000000a00 */
[----:B------:R-:W-:Y:S01]  /*2ad0*/  STG.E.U8 [R2.64], RZ ;  /* 0x000000ff02007986 */ /* 0x000fe2000c101104 */
[----:B------:R-:W-:Y:S05]  /*2ae0*/  EXIT ;  /* 0x000000000000794d */ /* 0x000fea0003800000 */
.L_x_4706:
[----:B------:R-:W-:-:S13]  /*2af0*/  ISETP.NE.AND P0, PT, R0, 0x1c, PT ;  /* 0x0000001c0000780c */ /* 0x000fda0003f05270 */
[----:B------:R-:W-:Y:S05]  /*2b00*/  @!P0 BRA `(.L_x_4709) ;  /* 0x000001d000008947 */ /* 0x000fea0003800000 */
[----:B------:R-:W-:-:S13]  /*2b10*/  ISETP.NE.AND P0, PT, R0, 0x1d, PT ;  /* 0x0000001d0000780c */ /* 0x000fda0003f05270 */
[----:B------:R-:W-:Y:S05]  /*2b20*/  @!P0 BRA `(.L_x_4710) ;  /* 0x0000018000008947 */ /* 0x000fea0003800000 */
[----:B------:R-:W-:Y:S01]  /*2b30*/  ISETP.NE.AND P0, PT, R0, 0x2c, PT ;  /* 0x0000002c0000780c */ /* 0x000fe20003f05270 */
[----:B------:R-:W-:-:S12]  /*2b40*/  ULDC.64 UR4, c[0x0][0x118] ;  /* 0x0000460000047ab9 */ /* 0x000fd80000000a00 */
[----:B------:R0:W-:Y:S01]  /*2b50*/  @!P0 STG.E.U8 [R2.64], RZ ;  /* 0x000000ff02008986 */ /* 0x0001e2000c101104 */
[----:B------:R-:W-:Y:S05]  /*2b60*/  @!P0 EXIT ;  /* 0x000000000000894d */ /* 0x000fea0003800000 */
.L_x_4694:
        /* <DEDUP_REMOVED lines=20> */
.L_x_4710:
[----:B------:R-:W-:Y:S02]  /*2cb0*/  ULDC.64 UR4, c[0x0][0x118] ;  /* 0x0000460000047ab9 */ /* 0x000fe40000000a00 */
[----:B------:R-:W-:Y:S01]  /*2cc0*/  STG.E.64 [R2.64], RZ ;  /* 0x000000ff02007986 */ /* 0x000fe2000c101b04 */
[----:B------:R-:W-:Y:S05]  /*2cd0*/  EXIT ;  /* 0x000000000000794d */ /* 0x000fea0003800000 */
.L_x_4709:
[----:B------:R-:W-:Y:S02]  /*2ce0*/  ULDC.64 UR4, c[0x0][0x118] ;  /* 0x0000460000047ab9 */ /* 0x000fe40000000a00 */
[----:B------:R-:W-:Y:S01]  /*2cf0*/  STG.E [R2.64], RZ ;  /* 0x000000ff02007986 */ /* 0x000fe2000c101904 */
[----:B------:R-:W-:Y:S05]  /*2d00*/  EXIT ;  /* 0x000000000000794d */ /* 0x000fea0003800000 */
.L_x_4711:
        /* <DEDUP_REMOVED lines=15> */
.L_x_22359:


//--------------------- .text._ZN2at6native18elementwise_kernelILi128ELi4EZNS0_22gpu_kernel_impl_nocastIZZZNS0_19signbit_kernel_cudaERNS_18TensorIteratorBaseEENKUlvE_clEvENKUlvE_clEvEUlhE_EEvS4_RKT_EUliE_EEviT1_ --------------------------
	.section	.text._ZN2at6native18elementwise_kernelILi128ELi4EZNS0_22gpu_kernel_impl_nocastIZZZNS0_19signbit_kernel_cudaERNS_18TensorIteratorBaseEENKUlvE_clEvENKUlvE_clEvEUlhE_EEvS4_RKT_EUliE_EEviT1_,"ax",@progbits
	.sectioninfo	@"SHI_REGISTERS=10"
	.align	128
        .global         _ZN2at6native18elementwise_kernelILi128ELi4EZNS0_22gpu_kernel_impl_nocastIZZZNS0_19signbit_kernel_cudaERNS_18TensorIteratorBaseEENKUlvE_clEvENKUlvE_clEvEUlhE_EEvS4_RKT_EUliE_EEviT1_
        .type           _ZN2at6native18elementwise_kernelILi128ELi4EZNS0_22gpu_kernel_impl_nocastIZZZNS0_19signbit_kernel_cudaERNS_18TensorIteratorBaseEENKUlvE_clEvENKUlvE_clEvEUlhE_EEvS4_RKT_EUliE_EEviT1_,@function
        .size           _ZN2at6native18elementwise_kernelILi128ELi4EZNS0_22gpu_kernel_impl_nocastIZZZNS0_19signbit_kernel_cudaERNS_18TensorIteratorBaseEENKUlvE_clEvENKUlvE_clEvEUlhE_EEvS4_RKT_EUliE_EEviT1_,(.L_x_22360 - _ZN2at6native18elementwise_kernelILi128ELi4EZNS0_22gpu_kernel_impl_nocastIZZZNS0_19signbit_kernel_cudaERNS_18TensorIteratorBaseEENKUlvE_clEvENKUlvE_clEvEUlhE_EEvS4_RKT_EUliE_EEviT1_)
        .other          _ZN2at6native18elementwise_kernelILi128ELi4EZNS0_22gpu_kernel_impl_nocastIZZZNS0_19signbit_kernel_cudaERNS_18TensorIteratorBaseEENKUlvE_clEvENKUlvE_clEvEUlhE_EEvS4_RKT_EUliE_EEviT1_,@"STO_CUDA_ENTRY STV_DEFAULT"
_ZN2at6native18elementwise_kernelILi128ELi4EZNS0_22gpu_kernel_impl_nocastIZZZNS0_19signbit_kernel_cudaERNS_18TensorIteratorBaseEENKUlvE_clEvENKUlvE_clEvEUlhE_EEvS4_RKT_EUliE_EEviT1_:
.text._ZN2at6native18elementwise_kernelILi128ELi4EZNS0_22gpu_kernel_impl_nocastIZZZNS0_19signbit_kernel_cudaERNS_18TensorIteratorBaseEENKUlvE_clEvENKUlvE_clEvEUlhE_EEvS4_RKT_EUliE_EEviT1_:
        /* <DEDUP_REMOVED lines=9> */
[----:B------:R-:W-:-:S12]  /*0090*/  IMAD.MOV.U32 R2, RZ, RZ, RZ ;  /* 0x000000ffff027224 */ /* 0x000fd800078e00ff */
[----:B------:R-:W-:Y:S05]  /*00a0*/  @!P0 BRA `(.L_x_4714) ;  /* 0x00000c7000008947 */ /* 0x000fea0003800000 */
[----:B------:R-:W-:Y:S01]  /*00b0*/  HFMA2.MMA R2, -RZ, RZ, 0, 0 ;  /* 0x00000000ff027435 */ /* 0x000fe200000001ff */
[----:B------:R-:W-:-:S09]  /*00c0*/  MOV R3, R0 ;  /* 0x0000000000037202 */ /* 0x000fd20000000f00 */
[----:B------:R-:W-:-:S04]  /*00d0*/  IMAD.HI.U32 R4, R0, c[0x0][0x170], R2 ;  /* 0x00005c0000047a27 */ /* 0x000fc800078e0002 */
[----:B------:R-:W-:Y:S01]  /*00e0*/  IMAD.MOV.U32 R3, RZ, RZ, c[0x0][0x168] ;  /* 0x00005a00ff037624 */ /* 0x000fe200078e00ff */
[----:B------:R-:W-:-:S04]  /*00f0*/  SHF.R.U32.HI R5, RZ, c[0x0][0x174], R4 ;  /* 0x00005d00ff057a19 */ /* 0x000fc80000011604 */
[----:B------:R-:W-:Y:S02]  /*0100*/  ISETP.NE.AND P0, PT, R3, 0x1, PT ;  /* 0x000000010300780c */ /* 0x000fe40003f05270 */
[----:B------:R-:W-:-:S05]  /*0110*/  IADD3 R7, -R5, RZ, RZ ;  /* 0x000000ff05077210 */ /* 0x000fca0007ffe1ff */
[----:B------:R-:W-:-:S04]  /*0120*/  IMAD R2, R7, c[0x0][0x16c], R0 ;  /* 0x00005b0007027a24 */ /* 0x000fc800078e0200 */
[----:B------:R-:W-:Y:S02]  /*0130*/  IMAD R2, R2, c[0x0][0x298], RZ ;  /* 0x0000a60002027a24 */ /* 0x000fe400078e02ff */
        /* <DEDUP_REMOVED lines=180> */
[----:B------:R-:W-:Y:S02]  /*0c80*/  SHF.R.U32.HI R7, RZ, c[0x0][0x288], R6 ;  /* 0x0000a200ff077a19 */ /* 0x000fe40000011606 */
[----:B------:R-:W-:-:S03]  /*0c90*/  @P0 MOV R6, RZ ;  /* 0x000000ff00060202 */ /* 0x000fc60000000f00 */
[--C-:B------:R-:W-:Y:S02]  /*0ca0*/  IMAD.MOV R4, RZ, RZ, -R7.reuse ;  /* 0x000000ffff047224 */ /* 0x100fe400078e0a07 */
[----:B------:R-:W-:-:S04]  /*0cb0*/  @P0 IMAD.HI.U32 R3, R7, c[0x0][0x290], R6 ;  /* 0x0000a40007030a27 */ /* 0x000fc800078e0006 */
[----:B------:R-:W-:Y:S01]  /*0cc0*/  IMAD R5, R4, c[0x0][0x280], R5 ;  /* 0x0000a00004057a24 */ /* 0x000fe200078e0205 */
[----:B------:R-:W-:-:S03]  /*0cd0*/  @P0 SHF.R.U32.HI R3, RZ, c[0x0][0x294], R3 ;  /* 0x0000a500ff030a19 */ /* 0x000fc60000011603 */
[----:B------:R-:W-:Y:S01]  /*0ce0*/  IMAD R2, R5, c[0x0][0x350], R2 ;  /* 0x0000d40005027a24 */ /* 0x000fe200078e0202 */
[----:B------:R-:W-:-:S05]  /*0cf0*/  @P0 IADD3 R3, -R3, RZ, RZ ;  /* 0x000000ff03030210 */ /* 0x000fca0007ffe1ff */
[----:B------:R-:W-:-:S04]  /*0d00*/  @P0 IMAD R7, R3, c[0x0][0x28c], R7 ;  /* 0x0000a30003070a24 */ /* 0x000fc800078e0207 */
[----:B------:R-:W-:-:S05]  /*0d10*/  @P0 IMAD R2, R7, c[0x0][0x358], R2 ;  /* 0x0000d60007020a24 */ /* 0x000fca00078e0202 */
.L_x_4714:
[----:B------:R-:W-:Y:S02]  /*0d20*/  IADD3 R2, P0, R2, c[0x0][0x360], RZ ;  /* 0x0000d80002027a10 */ /* 0x000fe40007f1e0ff */
[----:B------:R-:W-:Y:S02]  /*0d30*/  IADD3 R0, R0, 0x80, RZ ;  /* 0x0000008000007810 */ /* 0x000fe40007ffe0ff */
[----:B------:R-:W-:-:S05]  /*0d40*/  IADD3.X R3, RZ, c[0x0][0x364], RZ, P0, !PT ;  /* 0x0000d900ff037a10 */ /* 0x000fca00007fe4ff */
[----:B------:R0:W-:Y:S04]  /*0d50*/  STG.E.U8 [R2.64], RZ ;  /* 0x000000ff02007986 */ /* 0x0001e8000c101104 */
.L_x_4713:
[----:B------:R-:W-:Y:S05]  /*0d60*/  BSYNC B0 ;  /* 0x0000000000007941 */ /* 0x000fea0003800000 */
.L_x_4712:
[----:B------:R-:W-:Y:S01]  /*0d70*/  ISETP.GE.AND P0, PT, R0, c[0x0][0x160], PT ;  /* 0x0000580000007a0c */ /* 0x000fe20003f06270 */
[----:B------:R-:W-:-:S12]  /*0d80*/  BSSY B0, `(.L_x_4715) ;  /* 0x00001a0000007945 */ /* 0x000fd80003800000 */
[----:B------:R-:W-:Y:S05]  /*0d90*/  @P0 BRA `(.L_x_4716) ;  /* 0x000019e000000947 */ /* 0x000fea0003800000 */
[----:B------:R-:W-:Y:S01]  /*0da0*/  ISETP.NE.AND P0, PT, RZ, c[0x0][0x168], PT ;  /* 0x00005a00ff007a0c */ /* 0x000fe20003f05270 */
[----:B0-----:R-:W-:-:S12]  /*0db0*/  IMAD.MOV.U32 R2, RZ, RZ, RZ ;  /* 0x000000ffff027224 */ /* 0x001fd800078e00ff */
        /* <DEDUP_REMOVED lines=200> */
.L_x_4717:
[----:B------:R-:W-:Y:S02]  /*1a40*/  IADD3 R2, P0, R2, c[0x0][0x360], RZ ;  /* 0x0000d80002027a10 */ /* 0x000fe40007f1e0ff */
[----:B------:R-:W-:Y:S02]  /*1a50*/  IADD3 R0, R0, 0x80, RZ ;  /* 0x0000008000007810 */ /* 0x000fe40007ffe0ff */
[----:B------:R-:W-:Y:S02]  /*1a60*/  IADD3.X R3, RZ, c[0x0][0x364], RZ, P0, !PT ;  /* 0x0000d900ff037a10 */ /* 0x000fe400007fe4ff */
[----:B------:R-:W-:-:S03]  /*1a70*/  ISETP.GE.AND P0, PT, R0, c[0x0][0x160], PT ;  /* 0x0000580000007a0c */ /* 0x000fc60003f06270 */
[----:B------:R0:W-:Y:S10]  /*1a80*/  STG.E.U8 [R2.64], RZ ;  /* 0x000000ff02007986 */ /* 0x0001f4000c101104 */
[----:B------:R-:W-:Y:S05]  /*1a90*/  @P0 BRA `(.L_x_4716) ;  /* 0x00000ce000000947 */ /* 0x000fea0003800000 */
[----:B0-----:R-:W-:Y:S01]  /*1aa0*/  ISETP.NE.AND P0, PT, RZ, c[0x0][0x168], PT ;  /* 0x00005a00ff007a0c */ /* 0x001fe20003f05270 */
        /* <DEDUP_REMOVED lines=194> */
[----:B------:R-:W-:-:S04]  /*26d0*/  @P0 IMAD.HI.U32 R3, R7, c[0x0][0x290], R6 ;  /* 0x0000a40007030a27 */ /* 0x000fc800078e0006 */
[----:B------:R-:W-:Y:S01]  /*26e0*/  IMAD R5, R4, c[0x0][0x280], R5 ;  /* 0x0000a00004057a24 */ /* 0x000fe200078e0205 */
[----:B------:R-:W-:-:S03]  /*26f0*/  @P0 SHF.R.U32.HI R3, RZ, c[0x0][0x294], R3 ;  /* 0x0000a500ff030a19 */ /* 0x000fc60000011603 */
[----:B------:R-:W-:Y:S02]  /*2700*/  IMAD R2, R5, c[0x0][0x350], R2 ;  /* 0x0000d40005027a24 */ /* 0x000fe400078e0202 */
[----:B------:R-:W-:-:S04]  /*2710*/  @P0 IMAD.MOV R3, RZ, RZ, -R3 ;  /* 0x000000ffff030224 */ /* 0x000fc800078e0a03 */
[----:B------:R-:W-:-:S04]  /*2720*/  @P0 IMAD R7, R3, c[0x0][0x28c], R7 ;  /* 0x0000a30003070a24 */ /* 0x000fc800078e0207 */
[----:B------:R-:W-:-:S05]  /*2730*/  @P0 IMAD R2, R7, c[0x0][0x358], R2 ;  /* 0x0000d60007020a24 */ /* 0x000fca00078e0202 */
.L_x_4718:
[----:B------:R-:W-:Y:S02]  /*2740*/  IADD3 R2, P0, R2, c[0x0][0x360], RZ ;  /* 0x0000d80002027a10 */ /* 0x000fe40007f1e0ff */
[----:B------:R-:W-:Y:S02]  /*2750*/  IADD3 R0, R0, 0x80, RZ ;  /* 0x0000008000007810 */ /* 0x000fe40007ffe0ff */
[----:B------:R-:W-:-:S05]  /*2760*/  IADD3.X R3, RZ, c[0x0][0x364], RZ, P0, !PT ;  /* 0x0000d900ff037a10 */ /* 0x000fca00007fe4ff */
[----:B------:R0:W-:Y:S04]  /*2770*/  STG.E.U8 [R2.64], RZ ;  /* 0x000000ff02007986 */ /* 0x0001e8000c101104 */
.L_x_4716:
[----:B0-----:R-:W-:Y:S05]  /*2780*/  BSYNC B0 ;  /* 0x0000000000007941 */ /* 0x001fea0003800000 */
.L_x_4715:
[----:B------:R-:W-:-:S13]  /*2790*/  ISETP.GE.AND P0, PT, R0, c[0x0][0x160], PT ;  /* 0x0000580000007a0c */ /* 0x000fda0003f06270 */
[----:B------:R-:W-:Y:S05]  /*27a0*/  @P0 EXIT ;  /* 0x000000000000094d */ /* 0x000fea0003800000 */
[----:B------:R-:W-:Y:S01]  /*27b0*/  ISETP.NE.AND P0, PT, RZ, c[0x0][0x168], PT ;  /* 0x00005a00ff007a0c */ /* 0x000fe20003f05270 */
[----:B------:R-:W-:-:S12]  /*27c0*/  HFMA2.MMA R2, -RZ, RZ, 0, 0 ;  /* 0x00000000ff027435 */ /* 0x000fd800000001ff */
[----:B------:R-:W-:Y:S05]  /*27d0*/  @!P0 BRA `(.L_x_4719) ;  /* 0x00000c7000008947 */ /* 0x000fea0003800000 */
[----:B------:R-:W-:Y:S01]  /*27e0*/  MOV R2, RZ ;  /* 0x000000ff00027202 */ /* 0x000fe20000000f00 */
[----:B------:R-:W-:-:S04]  /*27f0*/  IMAD.MOV.U32 R3, RZ, RZ, R0 ;  /* 0x000000ffff037224 */ /* 0x000fc800078e0000 */
[----:B------:R-:W-:Y:S01]  /*2800*/  IMAD.HI.U32 R4, R0, c[0x0][0x170], R2 ;  /* 0x00005c0000047a27 */ /* 0x000fe200078e0002 */
[----:B------:R-:W-:-:S04]  /*2810*/  MOV R3, c[0x0][0x168] ;  /* 0x00005a0000037a02 */ /* 0x000fc80000000f00 */
[----:B------:R-:W-:Y:S02]  /*2820*/  ISETP.NE.AND P0, PT, R3, 0x1, PT ;  /* 0x000000010300780c */ /* 0x000fe40003f05270 */
[----:B------:R-:W-:-:S04]  /*2830*/  SHF.R.U32.HI R5, RZ, c[0x0][0x174], R4 ;  /* 0x00005d00ff057a19 */ /* 0x000fc80000011604 */
[----:B------:R-:W-:-:S05]  /*2840*/  IADD3 R7, -R5, RZ, RZ ;  /* 0x000000ff05077210 */ /* 0x000fca0007ffe1ff */
        /* <DEDUP_REMOVED lines=182> */
[----:B------:R-:W-:Y:S01]  /*33b0*/  SHF.R.U32.HI R7, RZ, c[0x0][0x288], R6 ;  /* 0x0000a200ff077a19 */ /* 0x000fe20000011606 */
[----:B------:R-:W-:-:S03]  /*33c0*/  @P0 IMAD.MOV.U32 R6, RZ, RZ, RZ ;  /* 0x000000ffff060224 */ /* 0x000fc600078e00ff */
[C---:B------:R-:W-:Y:S01]  /*33d0*/  IADD3 R3, -R7.reuse, RZ, RZ ;  /* 0x000000ff07037210 */ /* 0x040fe20007ffe1ff */
[----:B------:R-:W-:-:S04]  /*33e0*/  @P0 IMAD.HI.U32 R0, R7, c[0x0][0x290], R6 ;  /* 0x0000a40007000a27 */ /* 0x000fc800078e0006 */
[----:B------:R-:W-:Y:S01]  /*33f0*/  IMAD R5, R3, c[0x0][0x280], R5 ;  /* 0x0000a00003057a24 */ /* 0x000fe200078e0205 */
[----:B------:R-:W-:-:S03]  /*3400*/  @P0 SHF.R.U32.HI R0, RZ, c[0x0][0x294], R0 ;  /* 0x0000a500ff000a19 */ /* 0x000fc60000011600 */
[----:B------:R-:W-:Y:S01]  /*3410*/  IMAD R2, R5, c[0x0][0x350], R2 ;  /* 0x0000d40005027a24 */ /* 0x000fe200078e0202 */
[----:B------:R-:W-:-:S05]  /*3420*/  @P0 IADD3 R3, -R0, RZ, RZ ;  /* 0x000000ff00030210 */ /* 0x000fca0007ffe1ff */
[----:B------:R-:W-:-:S04]  /*3430*/  @P0 IMAD R7, R3, c[0x0][0x28c], R7 ;  /* 0x0000a30003070a24 */ /* 0x000fc800078e0207 */
[----:B------:R-:W-:-:S05]  /*3440*/  @P0 IMAD R2, R7, c[0x0][0x358], R2 ;  /* 0x0000d60007020a24 */ /* 0x000fca00078e0202 */
.L_x_4719:
[----:B------:R-:W-:-:S04]  /*3450*/  IADD3 R2, P0, R2, c[0x0][0x360], RZ ;  /* 0x0000d80002027a10 */ /* 0x000fc80007f1e0ff */
[----:B------:R-:W-:-:S05]  /*3460*/  IADD3.X R3, RZ, c[0x0][0x364], RZ, P0, !PT ;  /* 0x0000d900ff037a10 */ /* 0x000fca00007fe4ff */
[----:B------:R-:W-:Y:S01]  /*3470*/  STG.E.U8 [R2.64], RZ ;  /* 0x000000ff02007986 */ /* 0x000fe2000c101104 */
[----:B------:R-:W-:Y:S05]  /*3480*/  EXIT ;  /* 0x000000000000794d */ /* 0x000fea0003800000 */
.L_x_4720:
        /* <DEDUP_REMOVED lines=15> */
.L_x_22360:


//--------------------- .text._ZN2at6native27unrolled_elementwise_kernelIZZZNS0_19signbit_kernel_cudaERNS_18TensorIteratorBaseEENKUlvE_clEvENKUlvE_clEvEUlhE_St5arrayIPcLm2EELi4E23TrivialOffsetCalculatorILi1EjESB_NS0_6memory15LoadWithoutCastENSC_16StoreWithoutCastEEEviT_T0_T2_T3_T4_T5_ --------------------------
	.section	.text._ZN2at6native27unrolled_elementwise_kernelIZZZNS0_19signbit_kernel_cudaERNS_18TensorIteratorBaseEENKUlvE_clEvENKUlvE_clEvEUlhE_St5arrayIPcLm2EELi4E23TrivialOffsetCalculatorILi1EjESB_NS0_6memory15LoadWithoutCastENSC_16StoreWithoutCastEEEviT_T0_T2_T3_T4_T5_,"ax",@progbits
	.sectioninfo	@"SHI_REGISTERS=10"
	.align	128
        .global         _ZN2at6native27unrolled_elementwise_kernelIZZZNS0_19signbit_kernel_cudaERNS_18TensorIteratorBaseEENKUlvE_clEvENKUlvE_clEvEUlhE_St5arrayIPcLm2EELi4E23TrivialOffsetCalculatorILi1EjESB_NS0_6memory15LoadWithoutCastENSC_16StoreWithoutCastEEEviT_T0_T2_T3_T4_T5_
        .type           _ZN2at6native27unrolled_elementwise_kernelIZZZNS0_19signbit_kernel_cudaERNS_18TensorIteratorBaseEENKUlvE_clEvENKUlvE_clEvEUlhE_St5arrayIPcLm2EELi4E23TrivialOffsetCalculatorILi1EjESB_NS0_6memory15LoadWithoutCastENSC_16StoreWithoutCastEEEviT_T0_T2_T3_T4_T5_,@function
        .size           _ZN2at6native27unrolled_elementwise_kernelIZZZNS0_19signbit_kernel_cudaERNS_18TensorIteratorBaseEENKUlvE_clEvENKUlvE_clEvEUlhE_St5arrayIPcLm2EELi4E23TrivialOffsetCalculatorILi1EjESB_NS0_6memory15LoadWithoutCastENSC_16StoreWithoutCastEEEviT_T0_T2_T3_T4_T5_,(.L_x_22361 - _ZN2at6native27unrolled_elementwise_kernelIZZZNS0_19signbit_kernel_cudaERNS_18TensorIteratorBaseEENKUlvE_clEvENKUlvE_clEvEUlhE_St5arrayIPcLm2EELi4E23TrivialOffsetCalculatorILi1EjESB_NS0_6memory15LoadWithoutCastENSC_16StoreWithoutCastEEEviT_T0_T2_T3_T4_T5_)
        .other          _ZN2at6native27unrolled_elementwise_kernelIZZZNS0_19signbit_kernel_cudaERNS_18TensorIteratorBaseEENKUlvE_clEvENKUlvE_clEvEUlhE_St5arrayIPcLm2EELi4E23TrivialOffsetCalculatorILi1EjESB_NS0_6memory15LoadWithoutCastENSC_16StoreWithoutCastEEEviT_T0_T2_T3_T4_T5_,@"STO_CUDA_ENTRY STV_DEFAULT"
_ZN2at6native27unrolled_elementwise_kernelIZZZNS0_19signbit_kernel_cudaERNS_18TensorIteratorBaseEENKUlvE_clEvENKUlvE_clEvEUlhE_St5arrayIPcLm2EELi4E23TrivialOffsetCalculatorILi1EjESB_NS0_6memory15LoadWithoutCastENSC_16StoreWithoutCastEEEviT_T0_T2_T3_T4_T5_:
.text._ZN2at6native27unrolled_elementwise_kernelIZZZNS0_19signbit_kernel_cudaERNS_18TensorIteratorBaseEENKUlvE_clEvENKUlvE_clEvEUlhE_St5arrayIPcLm2EELi4E23TrivialOffsetCalculatorILi1EjESB_NS0_6memory15LoadWithoutCastENSC_16StoreWithoutCastEEEviT_T0_T2_T3_T4_T5_:
[----:B------:R-:W-:Y:S02]  /*0000*/  IMAD.MOV.U32 R1, RZ, RZ, c[0x0][0x28] ;  /* 0x00000a00ff017624 */ /* 0x000fe400078e00ff */
[----:B------:R-:W0:Y:S01]  /*0010*/  S2R R6, SR_CTAID.X ;  /* 0x0000000000067919 */ /* 0x000e220000002500 */
[----:B------:R-:W-:Y:S01]  /*0020*/  IMAD.MOV.U32 R3, RZ, RZ, -0x200 ;  /* 0xfffffe00ff037424 */ /* 0x000fe200078e00ff */
[----:B------:R-:W-:Y:S01]  /*0030*/  ULDC.64 UR4, c[0x0][0x118] ;  /* 0x0000460000047ab9 */ /* 0x000fe20000000a00 */
[----:B------:R-:W-:Y:S01]  /*0040*/  BSSY B0, `(.L_x_4721) ;  /* 0x0000016000007945 */ /* 0x000fe20003800000 */
[----:B------:R-:W1:Y:S01]  /*0050*/  S2R R7, SR_TID.X ;  /* 0x0000000000077919 */ /* 0x000e620000002100 */
[----:B0-----:R-:W-:-:S05]  /*0060*/  IMAD R0, R6, R3, c[0x0][0x160] ;  /* 0x0000580006007624 */ /* 0x001fca00078e0203 */
[----:B-1----:R-:W-:-:S13]  /*0070*/  ISETP.GE.AND P0, PT, R7, R0, PT ;  /* 0x000000000700720c */ /* 0x002fda0003f06270 */
[----:B------:R-:W-:Y:S01]  /*0080*/  @!P0 IMAD R2, R6, 0x200, R7 ;  /* 0x0000020006028824 */ /* 0x000fe200078e0207 */
[----:B------:R-:W-:-:S04]  /*0090*/  @!P0 IADD3 R7, R7, 0x80, RZ ;  /* 0x0000008007078810 */ /* 0x000fc80007ffe0ff */
[----:B------:R-:W-:Y:S02]  /*00a0*/  @!P0 IADD3 R2, P2, R2, c[0x0][0x168], RZ ;  /* 0x00005a0002028a10 */ /* 0x000fe40007f5e0ff */
[----:B------:R-:W-:-:S03]  /*00b0*/  ISETP.GE.AND P1, PT, R7, R0, PT ;  /* 0x000000000700720c */ /* 0x000fc60003f26270 */
[----:B------:R-:W-:-:S05]  /*00c0*/  @!P0 IMAD.X R3, RZ, RZ, c[0x0][0x16c], P2 ;  /* 0x00005b00ff038624 */ /* 0x000fca00010e06ff */
[----:B------:R0:W-:Y:S05]  /*00d0*/  @!P0 STG.E.U8 [R2.64], RZ ;  /* 0x000000ff02008986 */ /* 0x0001ea000c101104 */
[----:B------:R-:W-:Y:S05]  /*00e0*/  @P1 BRA `(.L_x_4722) ;  /* 0x000000b000001947 */ /* 0x000fea0003800000 */
[----:B0-----:R-:W-:Y:S01]  /*00f0*/  IMAD R2, R6, 0x200, R7 ;  /* 0x0000020006027824 */ /* 0x001fe200078e0207 */
[----:B------:R-:W-:-:S04]  /*0100*/  IADD3 R7, R7, 0x80, RZ ;  /* 0x0000008007077810 */ /* 0x000fc80007ffe0ff */
[----:B------:R-:W-:Y:S02]  /*0110*/  ISETP.GE.AND P1, PT, R7, R0, PT ;  /* 0x000000000700720c */ /* 0x000fe40003f26270 */
[----:B------:R-:W-:-:S05]  /*0120*/  IADD3 R2, P0, R2, c[0x0][0x168], RZ ;  /* 0x00005a0002027a10 */ /* 0x000fca0007f1e0ff */
[----:B------:R-:W-:-:S05]  /*0130*/  IMAD.X R3, RZ, RZ, c[0x0][0x16c], P0 ;  /* 0x00005b00ff037624 */ /* 0x000fca00000e06ff */
[----:B------:R0:W-:Y:S01]  /*0140*/  STG.E.U8 [R2.64], RZ ;  /* 0x000000ff02007986 */ /* 0x0001e2000c101104 */
[----:B------:R-:W-:Y:S01]  /*0150*/  @!P1 IMAD R4, R6, 0x200, R7 ;  /* 0x0000020006049824 */ /* 0x000fe200078e0207 */
[----:B------:R-:W-:-:S04]  /*0160*/  @!P1 IADD3 R7, R7, 0x80, RZ ;  /* 0x0000008007079810 */ /* 0x000fc80007ffe0ff */
[----:B------:R-:W-:-:S05]  /*0170*/  @!P1 IADD3 R4, P2, R4, c[0x0][0x168], RZ ;  /* 0x00005a0004049a10 */ /* 0x000fca0007f5e0ff */
[----:B------:R-:W-:-:S05]  /*0180*/  @!P1 IMAD.X R5, RZ, RZ, c[0x0][0x16c], P2 ;  /* 0x00005b00ff059624 */ /* 0x000fca00010e06ff */
[----:B------:R0:W-:Y:S03]  /*0190*/  @!P1 STG.E.U8 [R4.64], RZ ;  /* 0x000000ff04009986 */ /* 0x0001e6000c101104 */
.L_x_4722:
[----:B------:R-:W-:Y:S05]  /*01a0*/  BSYNC B0 ;  /* 0x0000000000007941 */ /* 0x000fea0003800000 */
.L_x_4721:
[----:B------:R-:W-:-:S13]  /*01b0*/  ISETP.GE.AND P0, PT, R7, R0, PT ;  /* 0x000000000700720c */ /* 0x000fda0003f06270 */
[----:B------:R-:W-:Y:S05]  /*01c0*/  @P0 EXIT ;  /* 0x000000000000094d */ /* 0x000fea0003800000 */
[----:B0-----:R-:W-:-:S05]  /*01d0*/  IMAD R2, R6, 0x200, R7 ;  /* 0x0000020006027824 */ /* 0x001fca00078e0207 */
[----:B------:R-:W-:-:S05]  /*01e0*/  IADD3 R2, P0, R2, c[0x0][0x168], RZ ;  /* 0x00005a0002027a10 */ /* 0x000fca0007f1e0ff */
[----:B------:R-:W-:-:S05]  /*01f0*/  IMAD.X R3, RZ, RZ, c[0x0][0x16c], P0 ;  /* 0x00005b00ff037624 */ /* 0x000fca00000e06ff */
[----:B------:R-:W-:Y:S01]  /*0200*/  STG.E.U8 [R2.64], RZ ;  /* 0x000000ff02007986 */ /* 0x000fe2000c101104 */
[----:B------:R-:W-:Y:S05]  /*0210*/  EXIT ;  /* 0x000000000000794d */ /* 0x000fea0003800000 */
.L_x_4723:
        /* <DEDUP_REMOVED lines=14> */
.L_x_22361:


//--------------------- .text._ZN2at6native29vectorized_elementwise_kernelILi2EZZZNS0_19signbit_kernel_cudaERNS_18TensorIteratorBaseEENKUlvE_clEvENKUlvE_clEvEUlhE_St5arrayIPcLm2EEEEviT0_T1_ --------------------------
	.section	.text._ZN2at6native29vectorized_elementwise_kernelILi2EZZZNS0_19signbit_kernel_cudaERNS_18TensorIteratorBaseEENKUlvE_clEvENKUlvE_clEvEUlhE_St5arrayIPcLm2EEEEviT0_T1_,"ax",@progbits
	.sectioninfo	@"SHI_REGISTERS=8"
	.align	128
        .global         _ZN2at6native29vectorized_elementwise_kernelILi2EZZZNS0_19signbit_kernel_cudaERNS_18TensorIteratorBaseEENKUlvE_clEvENKUlvE_clEvEUlhE_St5arrayIPcLm2EEEEviT0_T1_
        .type           _ZN2at6native29vectorized_elementwise_kernelILi2EZZZNS0_19signbit_kernel_cudaERNS_18TensorIteratorBaseEENKUlvE_clEvENKUlvE_clEvEUlhE_St5arrayIPcLm2EEEEviT0_T1_,@function
        .size           _ZN2at6native29vectorized_elementwise_kernelILi2EZZZNS0_19signbit_kernel_cudaERNS_18TensorIteratorBaseEENKUlvE_clEvENKUlvE_clEvEUlhE_St5arrayIPcLm2EEEEviT0_T1_,(.L_x_22362 - _ZN2at6native29vectorized_elementwise_kernelILi2EZZZNS0_19signbit_kernel_cudaERNS_18TensorIteratorBaseEENKUlvE_clEvENKUlvE_clEvEUlhE_St5arrayIPcLm2EEEEviT0_T1_)
        .other          _ZN2at6native29vectorized_elementwise_kernelILi2EZZZNS0_19signbit_kernel_cudaERNS_18TensorIteratorBaseEENKUlvE_clEvENKUlvE_clEvEUlhE_St5arrayIPcLm2EEEEviT0_T1_,@"STO_CUDA_ENTRY STV_DEFAULT"
_ZN2at6native29vectorized_elementwise_kernelILi2EZZZNS0_19signbit_kernel_cudaERNS_18TensorIteratorBaseEENKUlvE_clEvENKUlvE_clEvEUlhE_St5arrayIPcLm2EEEEviT0_T1_:
.text._ZN2at6native29vectorized_elementwise_kernelILi2EZZZNS0_19signbit_kernel_cudaERNS_18TensorIteratorBaseEENKUlvE_clEvENKUlvE_clEvEUlhE_St5arrayIPcLm2EEEEviT0_T1_:
        /* <DEDUP_REMOVED lines=8> */
[----:B------:R-:W-:-:S05]  /*0080*/  IADD3 R2, P0, R0, c[0x0][0x168], RZ ;  /* 0x00005a0000027a10 */ /* 0x000fca0007f1e0ff */
[----:B------:R-:W-:-:S04]  /*0090*/  IMAD.X R3, RZ, RZ, c[0x0][0x16c], P0 ;  /* 0x00005b00ff037624 */ /* 0x000fc800000e06ff */
[----:B0-----:R-:W-:-:S05]  /*00a0*/  IMAD.WIDE R2, R5, 0x2, R2 ;  /* 0x0000000205027825 */ /* 0x001fca00078e0202 */
[----:B------:R-:W-:Y:S04]  /*00b0*/  STG.E.U16 [R2.64], RZ ;  /* 0x000000ff02007986 */ /* 0x000fe8000c101504 */
[----:B------:R-:W-:Y:S04]  /*00c0*/  STG.E.U16 [R2.64+0x100], RZ ;  /* 0x000100ff02007986 */ /* 0x000fe8000c101504 */
[----:B------:R-:W-:Y:S04]  /*00d0*/  STG.E.U16 [R2.64+0x200], RZ ;  /* 0x000200ff02007986 */ /* 0x000fe8000c101504 */
[----:B------:R-:W-:Y:S01]  /*00e0*/  STG.E.U16 [R2.64+0x300], RZ ;  /* 0x000300ff02007986 */ /* 0x000fe2000c101504 */
[----:B------:R-:W-:Y:S05]  /*00f0*/  EXIT ;  /* 0x000000000000794d */ /* 0x000fea0003800000 */
.L_x_4724:
[----:B------:R-:W0:Y:S01]  /*0100*/  S2R R5, SR_TID.X ;  /* 0x0000000000057919 */ /* 0x000e220000002100 */
[----:B------:R-:W-:Y:S01]  /*0110*/  BSSY B0, `(.L_x_4725) ;  /* 0x0000033000007945 */ /* 0x000fe20003800000 */
[----:B------:R-:W-:Y:S01]  /*0120*/  BSSY B1, `(.L_x_4726) ;  /* 0x000002b000017945 */ /* 0x000fe20003800000 */
[----:B0-----:R-:W-:-:S13]  /*0130*/  ISETP.GE.AND P0, PT, R5, R4, PT ;  /* 0x000000040500720c */ /* 0x001fda0003f06270 */
[----:B------:R-:W-:Y:S01]  /*0140*/  @!P0 IMAD.IADD R2, R0, 0x1, R5 ;  /* 0x0000000100028824 */ /* 0x000fe200078e0205 */
[----:B------:R-:W-:-:S04]  /*0150*/  @!P0 IADD3 R5, R5, 0x80, RZ ;  /* 0x0000008005058810 */ /* 0x000fc80007ffe0ff */
[----:B------:R-:W-:-:S05]  /*0160*/  @!P0 IADD3 R2, P1, R2, c[0x0][0x168], RZ ;  /* 0x00005a0002028a10 */ /* 0x000fca0007f3e0ff */
[----:B------:R-:W-:-:S05]  /*0170*/  @!P0 IMAD.X R3, RZ, RZ, c[0x0][0x16c], P1 ;  /* 0x00005b00ff038624 */ /* 0x000fca00008e06ff */
[----:B------:R0:W-:Y:S01]  /*0180*/  @!P0 STG.E.U8 [R2.64], RZ ;  /* 0x000000ff02008986 */ /* 0x0001e2000c101104 */
[----:B------:R-:W-:-:S13]  /*0190*/  ISETP.GE.AND P0, PT, R5, R4, PT ;  /* 0x000000040500720c */ /* 0x000fda0003f06270 */
[----:B------:R-:W-:Y:S05]  /*01a0*/  @P0 BRA `(.L_x_4727) ;  /* 0x000000c000000947 */ /* 0x000fea0003800000 */
[----:B0-----:R-:W-:Y:S01]  /*01b0*/  IMAD.IADD R2, R0, 0x1, R5 ;  /* 0x0000000100027824 */ /* 0x001fe200078e0205 */
[----:B------:R-:W-:-:S04]  /*01c0*/  IADD3 R5, R5, 0x80, RZ ;  /* 0x0000008005057810 */ /* 0x000fc80007ffe0ff */
[----:B------:R-:W-:-:S05]  /*01d0*/  IADD3 R2, P0, R2, c[0x0][0x168], RZ ;  /* 0x00005a0002027a10 */ /* 0x000fca0007f1e0ff */
[----:B------:R-:W-:Y:S01]  /*01e0*/  IMAD.X R3, RZ, RZ, c[0x0][0x16c], P0 ;  /* 0x00005b00ff037624 */ /* 0x000fe200000e06ff */
[----:B------:R-:W-:-:S04]  /*01f0*/  ISETP.GE.AND P0, PT, R5, R4, PT ;  /* 0x000000040500720c */ /* 0x000fc80003f06270 */
[----:B------:R0:W-:Y:S09]  /*0200*/  STG.E.U8 [R2.64], RZ ;  /* 0x000000ff02007986 */ /* 0x0001f2000c101104 */
[----:B------:R-:W-:Y:S05]  /*0210*/  @P0 BRA `(.L_x_4728) ;  /* 0x000000c000000947 */ /* 0x000fea0003800000 */
[----:B0-----:R-:W-:Y:S01]  /*0220*/  IMAD.IADD R2, R0, 0x1, R5 ;  /* 0x0000000100027824 */ /* 0x001fe200078e0205 */
[----:B------:R-:W-:-:S04]  /*0230*/  IADD3 R5, R5, 0x80, RZ ;  /* 0x0000008005057810 */ /* 0x000fc80007ffe0ff */
[----:B------:R-:W-:-:S05]  /*0240*/  IADD3 R2, P0, R2, c[0x0][0x168], RZ ;  /* 0x00005a0002027a10 */ /* 0x000fca0007f1e0ff */
[----:B------:R-:W-:-:S05]  /*0250*/  IMAD.X R3, RZ, RZ, c[0x0][0x16c], P0 ;  /* 0x00005b00ff037624 */ /* 0x000fca00000e06ff */
[----:B------:R0:W-:Y:S03]  /*0260*/  STG.E.U8 [R2.64], RZ ;  /* 0x000000ff02007986 */ /* 0x0001e6000c101104 */
.L_x_4727:
[----:B0-----:R-:W-:-:S13]  /*0270*/  ISETP.GE.AND P0, PT, R5, R4, PT ;  /* 0x000000040500720c */ /* 0x001fda0003f06270 */
[----:B------:R-:W-:Y:S05]  /*0280*/  @P0 BRA `(.L_x_4729) ;  /* 0x000000c000000947 */ /* 0x000fea0003800000 */
[----:B------:R-:W-:Y:S01]  /*0290*/  IMAD.IADD R2, R0, 0x1, R5 ;  /* 0x0000000100027824 */ /* 0x000fe200078e0205 */
[----:B------:R-:W-:-:S04]  /*02a0*/  IADD3 R5, R5, 0x80, RZ ;  /* 0x0000008005057810 */ /* 0x000fc80007ffe0ff */
[----:B------:R-:W-:-:S05]  /*02b0*/  IADD3 R2, P0, R2, c[0x0][0x168], RZ ;  /* 0x00005a0002027a10 */ /* 0x000fca0007f1e0ff */
[----:B------:R-:W-:-:S05]  /*02c0*/  IMAD.X R3, RZ, RZ, c[0x0][0x16c], P0 ;  /* 0x00005b00ff037624 */ /* 0x000fca00000e06ff */
[----:B------:R0:W-:Y:S03]  /*02d0*/  STG.E.U8 [R2.64], RZ ;  /* 0x000000ff02007986 */ /* 0x0001e6000c101104 */
.L_x_4728:
[----:B------:R-:W-:-:S13]  /*02e0*/  ISETP.GE.AND P0, PT, R5, R4, PT ;  /* 0x000000040500720c */ /* 0x000fda0003f06270 */
[----:B------:R-:W-:Y:S05]  /*02f0*/  @P0 BRA `(.L_x_4730) ;  /* 0x000000d000000947 */ /* 0x000fea0003800000 */
[----:B0-----:R-:W-:Y:S01]  /*0300*/  IMAD.IADD R2, R0, 0x1, R5 ;  /* 0x0000000100027824 */ /* 0x001fe200078e0205 */
[----:B------:R-:W-:-:S04]  /*0310*/  IADD3 R5, R5, 0x80, RZ ;  /* 0x0000008005057810 */ /* 0x000fc80007ffe0ff */
[----:B------:R-:W-:-:S05]  /*0320*/  IADD3 R2, P0, R2, c[0x0][0x168], RZ ;  /* 0x00005a0002027a10 */ /* 0x000fca0007f1e0ff */
[----:B------:R-:W-:-:S05]  /*0330*/  IMAD.X R3, RZ, RZ, c[0x0][0x16c], P0 ;  /* 0x00005b00ff037624 */ /* 0x000fca00000e06ff */
[----:B------:R0:W-:Y:S03]  /*0340*/  STG.E.U8 [R2.64], RZ ;  /* 0x000000ff02007986 */ /* 0x0001e6000c101104 */
.L_x_4729:
[----:B------:R-:W-:-:S13]  /*0350*/  ISETP.GE.AND P0, PT, R5, R4, PT ;  /* 0x000000040500720c */ /* 0x000fda0003f06270 */
[----:B------:R-:W-:Y:S01]  /*0360*/  @P0 BREAK B1 ;  /* 0x0000000000010942 */ /* 0x000fe20003800000 */
[----:B------:R-:W-:Y:S05]  /*0370*/  @P0 BRA `(.L_x_4731) ;  /* 0x000000c000000947 */ /* 0x000fea0003800000 */
[----:B0-----:R-:W-:Y:S01]  /*0380*/  IMAD.IADD R2, R0, 0x1, R5 ;  /* 0x0000000100027824 */ /* 0x001fe200078e0205 */
[----:B------:R-:W-:-:S04]  /*0390*/  IADD3 R5, R5, 0x80, RZ ;  /* 0x0000008005057810 */ /* 0x000fc80007ffe0ff */
[----:B------:R-:W-:-:S05]  /*03a0*/  IADD3 R2, P0, R2, c[0x0][0x168], RZ ;  /* 0x00005a0002027a10 */ /* 0x000fca0007f1e0ff */
[----:B------:R-:W-:-:S05]  /*03b0*/  IMAD.X R3, RZ, RZ, c[0x0][0x16c], P0 ;  /* 0x00005b00ff037624 */ /* 0x000fca00000e06ff */
[----:B------:R0:W-:Y:S03]  /*03c0*/  STG.E.U8 [R2.64], RZ ;  /* 0x000000ff02007986 */ /* 0x0001e6000c101104 */
.L_x_4730:
[----:B------:R-:W-:Y:S05]  /*03d0*/  BSYNC B1 ;  /* 0x0000000000017941 */ /* 0x000fea0003800000 */
.L_x_4726:
[----:B------:R-:W-:-:S13]  /*03e0*/  ISETP.GE.AND P0, PT, R5, R4, PT ;  /* 0x000000040500720c */ /* 0x000fda0003f06270 */
[----:B0-----:R-:W-:Y:S01]  /*03f0*/  @!P0 IMAD.IADD R2, R0, 0x1, R5 ;  /* 0x0000000100028824 */ /* 0x001fe200078e0205 */
[----:B------:R-:W-:-:S04]  /*0400*/  @!P0 IADD3 R5, R5, 0x80, RZ ;  /* 0x0000008005058810 */ /* 0x000fc80007ffe0ff */
[----:B------:R-:W-:-:S05]  /*0410*/  @!P0 IADD3 R2, P1, R2, c[0x0][0x168], RZ ;  /* 0x00005a0002028a10 */ /* 0x000fca0007f3e0ff */
[----:B------:R-:W-:-:S05]  /*0420*/  @!P0 IMAD.X R3, RZ, RZ, c[0x0][0x16c], P1 ;  /* 0x00005b00ff038624 */ /* 0x000fca00008e06ff */
[----:B------:R0:W-:Y:S03]  /*0430*/  @!P0 STG.E.U8 [R2.64], RZ ;  /* 0x000000ff02008986 */ /* 0x0001e6000c101104 */
.L_x_4731:
[----:B------:R-:W-:Y:S05]  /*0440*/  BSYNC B0 ;  /* 0x0000000000007941 */ /* 0x000fea0003800000 */
.L_x_4725:
[----:B------:R-:W-:Y:S01]  /*0450*/  WARPSYNC 0xffffffff ;  /* 0xffffffff00007948 */ /* 0x000fe20003800000 */
[----:B------:R-:W-:-:S13]  /*0460*/  ISETP.GE.AND P0, PT, R5, R4, PT ;  /* 0x000000040500720c */ /* 0x000fda0003f06270 */
[----:B------:R-:W-:Y:S05]  /*0470*/  @P0 EXIT ;  /* 0x000000000000094d */ /* 0x000fea0003800000 */
[----:B------:R-:W-:-:S05]  /*0480*/  IMAD.IADD R0, R0, 0x1, R5 ;  /* 0x0000000100007824 */ /* 0x000fca00078e0205 */
[----:B0-----:R-:W-:-:S05]  /*0490*/  IADD3 R2, P0, R0, c[0x0][0x168], RZ ;  /* 0x00005a0000027a10 */ /* 0x001fca0007f1e0ff */
[----:B------:R-:W-:-:S05]  /*04a0*/  IMAD.X R3, RZ, RZ, c[0x0][0x16c], P0 ;  /* 0x00005b00ff037624 */ /* 0x000fca00000e06ff */
[----:B------:R-:W-:Y:S01]  /*04b0*/  STG.E.U8 [R2.64], RZ ;  /* 0x000000ff02007986 */ /* 0x000fe2000c101104 */
[----:B------:R-:W-:Y:S05]  /*04c0*/  EXIT ;  /* 0x000000000000794d */ /* 0x000fea0003800000 */
.L_x_4732:
        /* <DEDUP_REMOVED lines=11> */
.L_x_22362:


//--------------------- .text._ZN2at6native29vectorized_elementwise_kernelILi4EZZZNS0_19signbit_kernel_cudaERNS_18TensorIteratorBaseEENKUlvE_clEvENKUlvE_clEvEUlhE_St5arrayIPcLm2EEEEviT0_T1_ --------------------------
	.section	.text._ZN2at6native29vectorized_elementwise_kernelILi4EZZZNS0_19signbit_kernel_cudaERNS_18TensorIteratorBaseEENKUlvE_clEvENKUlvE_clEvEUlhE_St5arrayIPcLm2EEEEviT0_T1_,"ax",@progbits
	.sectioninfo	@"SHI_REGISTERS=8"
	.align	128
        .global         _ZN2at6native29vectorized_elementwise_kernelILi4EZZZNS0_19signbit_kernel_cudaERNS_18TensorIteratorBaseEENKUlvE_clEvENKUlvE_clEvEUlhE_St5arrayIPcLm2EEEEviT0_T1_
        .type           _ZN2at6native29vectorized_elementwise_kernelILi4EZZZNS0_19signbit_kernel_cudaERNS_18TensorIteratorBaseEENKUlvE_clEvENKUlvE_clEvEUlhE_St5arrayIPcLm2EEEEviT0_T1_,@function
        .size           _ZN2at6native29vectorized_elementwise_kernelILi4EZZZNS0_19signbit_kernel_cudaERNS_18TensorIteratorBaseEENKUlvE_clEvENKUlvE_clEvEUlhE_St5arrayIPcLm2EEEEviT0_T1_,(.L_x_22363 - _ZN2at6native29vectorized_elementwise_kernelILi4EZZZNS0_19signbit_kernel_cudaERNS_18TensorIteratorBaseEENKUlvE_clEvENKUlvE_clEvEUlhE_St5arrayIPcLm2EEEEviT0_T1_)
        .other          _ZN2at6native29vectorized_elementwise_kernelILi4EZZZNS0_19signbit_kernel_cudaERNS_18TensorIteratorBaseEENKUlvE_clEvENKUlvE_clEvEUlhE_St5arrayIPcLm2EEEEviT0_T1_,@"STO_CUDA_ENTRY STV_DEFAULT"
_ZN2at6native29vectorized_elementwise_kernelILi4EZZZNS0_19signbit_kernel_cudaERNS_18TensorIteratorBaseEENKUlvE_clEvENKUlvE_clEvEUlhE_St5arrayIPcLm2EEEEviT0_T1_:
.text._ZN2at6native29vectorized_elementwise_kernelILi4EZZZNS0_19signbit_kernel_cudaERNS_18TensorIteratorBaseEENKUlvE_clEvENKUlvE_clEvEUlhE_St5arrayIPcLm2EEEEviT0_T1_:
        /* <DEDUP_REMOVED lines=11> */
[----:B------:R-:W-:Y:S04]  /*00b0*/  STG.E [R2.64], RZ ;  /* 0x000000ff02007986 */ /* 0x000fe8000c101904 */
[----:B------:R-:W-:Y:S01]  /*00c0*/  STG.E [R2.64+0x200], RZ ;  /* 0x000200ff02007986 */ /* 0x000fe2000c101904 */
[----:B------:R-:W-:Y:S05]  /*00d0*/  EXIT ;  /* 0x000000000000794d */ /* 0x000fea0003800000 */
.L_x_4733:
        /* <DEDUP_REMOVED lines=23> */
.L_x_4736:
[----:B0-----:R-:W-:-:S13]  /*0250*/  ISETP.GE.AND P0, PT, R5, R4, PT ;  /* 0x000000040500720c */ /* 0x001fda0003f06270 */
[----:B------:R-:W-:Y:S05]  /*0260*/  @P0 BRA `(.L_x_4738) ;  /* 0x000000c000000947 */ /* 0x000fea0003800000 */
[----:B------:R-:W-:Y:S01]  /*0270*/  IMAD.IADD R2, R0, 0x1, R5 ;  /* 0x0000000100027824 */ /* 0x000fe200078e0205 */
[----:B------:R-:W-:-:S04]  /*0280*/  IADD3 R5, R5, 0x80, RZ ;  /* 0x0000008005057810 */ /* 0x000fc80007ffe0ff */
[----:B------:R-:W-:-:S05]  /*0290*/  IADD3 R2, P0, R2, c[0x0][0x168], RZ ;  /* 0x00005a0002027a10 */ /* 0x000fca0007f1e0ff */
[----:B------:R-:W-:-:S05]  /*02a0*/  IMAD.X R3, RZ, RZ, c[0x0][0x16c], P0 ;  /* 0x00005b00ff037624 */ /* 0x000fca00000e06ff */
[----:B------:R0:W-:Y:S03]  /*02b0*/  STG.E.U8 [R2.64], RZ ;  /* 0x000000ff02007986 */ /* 0x0001e6000c101104 */
.L_x_4737:
[----:B------:R-:W-:-:S13]  /*02c0*/  ISETP.GE.AND P0, PT, R5, R4, PT ;  /* 0x000000040500720c */ /* 0x000fda0003f06270 */
[----:B------:R-:W-:Y:S05]  /*02d0*/  @P0 BRA `(.L_x_4739) ;  /* 0x000000d000000947 */ /* 0x000fea0003800000 */
[----:B0-----:R-:W-:Y:S01]  /*02e0*/  IMAD.IADD R2, R0, 0x1, R5 ;  /* 0x0000000100027824 */ /* 0x001fe200078e0205 */
[----:B------:R-:W-:-:S04]  /*02f0*/  IADD3 R5, R5, 0x80, RZ ;  /* 0x0000008005057810 */ /* 0x000fc80007ffe0ff */
[----:B------:R-:W-:-:S05]  /*0300*/  IADD3 R2, P0, R2, c[0x0][0x168], RZ ;  /* 0x00005a0002027a10 */ /* 0x000fca0007f1e0ff */
[----:B------:R-:W-:-:S05]  /*0310*/  IMAD.X R3, RZ, RZ, c[0x0][0x16c], P0 ;  /* 0x00005b00ff037624 */ /* 0x000fca00000e06ff */
[----:B------:R0:W-:Y:S03]  /*0320*/  STG.E.U8 [R2.64], RZ ;  /* 0x000000ff02007986 */ /* 0x0001e6000c101104 */
.L_x_4738:
        /* <DEDUP_REMOVED lines=8> */
.L_x_4739:
[----:B------:R-:W-:Y:S05]  /*03b0*/  BSYNC B1 ;  /* 0x0000000000017941 */ /* 0x000fea0003800000 */
.L_x_4735:
[----:B------:R-:W-:-:S13]  /*03c0*/  ISETP.GE.AND P0, PT, R5, R4, PT ;  /* 0x000000040500720c */ /* 0x000fda0003f06270 */
[----:B0-----:R-:W-:Y:S01]  /*03d0*/  @!P0 IMAD.IADD R2, R0, 0x1, R5 ;  /* 0x0000000100028824 */ /* 0x001fe200078e0205 */
[----:B------:R-:W-:-:S04]  /*03e0*/  @!P0 IADD3 R5, R5, 0x80, RZ ;  /* 0x0000008005058810 */ /* 0x000fc80007ffe0ff */
[----:B------:R-:W-:-:S05]  /*03f0*/  @!P0 IADD3 R2, P1, R2, c[0x0][0x168], RZ ;  /* 0x00005a0002028a10 */ /* 0x000fca0007f3e0ff */
[----:B------:R-:W-:-:S05]  /*0400*/  @!P0 IMAD.X R3, RZ, RZ, c[0x0][0x16c], P1 ;  /* 0x00005b00ff038624 */ /* 0x000fca00008e06ff */
[----:B------:R0:W-:Y:S03]  /*0410*/  @!P0 STG.E.U8 [R2.64], RZ ;  /* 0x000000ff02008986 */ /* 0x0001e6000c101104 */
.L_x_4740:
[----:B------:R-:W-:Y:S05]  /*0420*/  BSYNC B0 ;  /* 0x0000000000007941 */ /* 0x000fea0003800000 */
.L_x_4734:
        /* <DEDUP_REMOVED lines=8> */
.L_x_4741:
        /* <DEDUP_REMOVED lines=13> */
.L_x_22363:


//--------------------- .text._ZN2at6native29vectorized_elementwise_kernelILi8EZZZNS0_19signbit_kernel_cudaERNS_18TensorIteratorBaseEENKUlvE_clEvENKUlvE_clEvEUlhE_St5arrayIPcLm2EEEEviT0_T1_ --------------------------
	.section	.text._ZN2at6native29vectorized_elementwise_kernelILi8EZZZNS0_19signbit_kernel_cudaERNS_18TensorIteratorBaseEENKUlvE_clEvENKUlvE_clEvEUlhE_St5arrayIPcLm2EEEEviT0_T1_,"ax",@progbits
	.sectioninfo	@"SHI_REGISTERS=4"
	.align	128
        .global         _ZN2at6native29vectorized_elementwise_kernelILi8EZZZNS0_19signbit_kernel_cudaERNS_18TensorIteratorBaseEENKUlvE_clEvENKUlvE_clEvEUlhE_St5arrayIPcLm2EEEEviT0_T1_
        .type           _ZN2at6native29vectorized_elementwise_kernelILi8EZZZNS0_19signbit_kernel_cudaERNS_18TensorIteratorBaseEENKUlvE_clEvENKUlvE_clEvEUlhE_St5arrayIPcLm2EEEEviT0_T1_,@function
        .size           _ZN2at6native29vectorized_elementwise_kernelILi8EZZZNS0_19signbit_kernel_cudaERNS_18TensorIteratorBaseEENKUlvE_clEvENKUlvE_clEvEUlhE_St5arrayIPcLm2EEEEviT0_T1_,(.L_x_22364 - _ZN2at6native29vectorized_elementwise_kernelILi8EZZZNS0_19signbit_kernel_cudaERNS_18TensorIteratorBaseEENKUlvE_clEvENKUlvE_clEvEUlhE_St5arrayIPcLm2EEEEviT0_T1_)
        .other          _ZN2at6native29vectorized_elementwise_kernelILi8EZZZNS0_19signbit_kernel_cudaERNS_18TensorIteratorBaseEENKUlvE_clEvENKUlvE_clEvEUlhE_St5arrayIPcLm2EEEEviT0_T1_,@"STO_CUDA_ENTRY STV_DEFAULT"
_ZN2at6native29vectorized_elementwise_kernelILi8EZZZNS0_19signbit_kernel_cudaERNS_18TensorIteratorBaseEENKUlvE_clEvENKUlvE_clEvEUlhE_St5arrayIPcLm2EEEEviT0_T1_:
.text._ZN2at6native29vectorized_elementwise_kernelILi8EZZZNS0_19signbit_kernel_cudaERNS_18TensorIteratorBaseEENKUlvE_clEvENKUlvE_clEvEUlhE_St5arrayIPcLm2EEEEviT0_T1_:
[----:B------:R-:W-:Y:S02]  /*0000*/  MOV R1, c[0x0][0x28] ;  /* 0x00000a0000017a02 */ /* 0x000fe40000000f00 */
[----:B------:R-:W-:Y:S05]  /*0010*/  EXIT ;  /* 0x000000000000794d */ /* 0x000fea0003800000 */
.L_x_4742:
        /* <DEDUP_REMOVED lines=14> */
.L_x_22364:


//--------------------- .text._ZN2at6native18elementwise_kernelILi128ELi4EZNS0_15gpu_kernel_implIZZZNS0_16sign_kernel_cudaERNS_18TensorIteratorBaseEENKUlvE_clEvENKUlvE7_clEvEUlN3c108BFloat16EE_EEvS4_RKT_EUliE_EEviT1_ --------------------------
	.section	.text._ZN2at6native18elementwise_kernelILi128ELi4EZNS0_15gpu_kernel_implIZZZNS0_16sign_kernel_cudaERNS_18TensorIteratorBaseEENKUlvE_clEvENKUlvE7_clEvEUlN3c108BFloat16EE_EEvS4_RKT_EUliE_EEviT1_,"ax",@progbits
	.sectioninfo	@"SHI_REGISTERS=26"
	.align	128
        .global         _ZN2at6native18elementwise_kernelILi128ELi4EZNS0_15gpu_kernel_implIZZZNS0_16sign_kernel_cudaERNS_18TensorIteratorBaseEENKUlvE_clEvENKUlvE7_clEvEUlN3c108BFloat16EE_EEvS4_RKT_EUliE_EEviT1_
        .type           _ZN2at6native18elementwise_kernelILi128ELi4EZNS0_15gpu_kernel_implIZZZNS0_16sign_kernel_cudaERNS_18TensorIteratorBaseEENKUlvE_clEvENKUlvE7_clEvEUlN3c108BFloat16EE_EEvS4_RKT_EUliE_EEviT1_,@function
        .size           _ZN2at6native18elementwise_kernelILi128ELi4EZNS0_15gpu_kernel_implIZZZNS0_16sign_kernel_cudaERNS_18TensorIteratorBaseEENKUlvE_clEvENKUlvE7_clEvEUlN3c108BFloat16EE_EEvS4_RKT_EUliE_EEviT1_,(.L_x_22365 - _ZN2at6native18elementwise_kernelILi128ELi4EZNS0_15gpu_kernel_implIZZZNS0_16sign_kernel_cudaERNS_18TensorIteratorBaseEENKUlvE_clEvENKUlvE7_clEvEUlN3c108BFloat16EE_EEvS4_RKT_EUliE_EEviT1_)
        .other          _ZN2at6native18elementwise_kernelILi128ELi4EZNS0_15gpu_kernel_implIZZZNS0_16sign_kernel_cudaERNS_18TensorIteratorBaseEENKUlvE_clEvENKUlvE7_clEvEUlN3c108BFloat16EE_EEvS4_RKT_EUliE_EEviT1_,@"STO_CUDA_ENTRY STV_DEFAULT"
_ZN2at6native18elementwise_kernelILi128ELi4EZNS0_15gpu_kernel_implIZZZNS0_16sign_kernel_cudaERNS_18TensorIteratorBaseEENKUlvE_clEvENKUlvE7_clEvEUlN3c108BFloat16EE_EEvS4_RKT_EUliE_EEviT1_:
.text._ZN2at6native18elementwise_kernelILi128ELi4EZNS0_15gpu_kernel_implIZZZNS0_16sign_kernel_cudaERNS_18TensorIteratorBaseEENKUlvE_clEvENKUlvE7_clEvEUlN3c108BFloat16EE_EEvS4_RKT_EUliE_EEviT1_:
        /* <DEDUP_REMOVED lines=236> */
.L_x_4745:
        /* <DEDUP_REMOVED lines=20> */
.L_x_4749:
[----:B------:R-:W2:Y:S02]  /*1000*/  LDG.E.U8 R2, [R2.64] ;  /* 0x0000002402027981 */ /* 0x000ea4000c1e1100 */
[----:B--2---:R-:W0:Y:S02]  /*1010*/  I2F.U16 R0, R2 ;  /* 0x0000000200007306 */ /* 0x004e240000101000 */
[----:B0-----:R-:W-:Y:S01]  /*1020*/  F2FP.BF16.PACK_AB R0, RZ, R0 ;  /* 0x00000000ff00723e */ /* 0x001fe200000010ff */
[----:B------:R-:W-:Y:S05]  /*1030*/  BRA `(.L_x_4751) ;  /* 0x00000e3000007947 */ /* 0x000fea0003800000 */
.L_x_4748:
        /* <DEDUP_REMOVED lines=10> */
.L_x_4753:
[----:B------:R-:W2:Y:S02]  /*10e0*/  LDG.E R2, [R2.64] ;  /* 0x0000002402027981 */ /* 0x000ea4000c1e1900 */
[----:B--2---:R-:W0:Y:S02]  /*10f0*/  I2F R0, R2 ;  /* 0x0000000200007306 */ /* 0x004e240000201400 */
[----:B0-----:R-:W-:Y:S01]  /*1100*/  F2FP.BF16.PACK_AB R0, RZ, R0 ;  /* 0x00000000ff00723e */ /* 0x001fe200000010ff */
[----:B------:R-:W-:Y:S05]  /*1110*/  BRA `(.L_x_4751) ;  /* 0x00000d5000007947 */ /* 0x000fea0003800000 */
.L_x_4752:
[----:B------:R-:W2:Y:S02]  /*1120*/  LDG.E.U16 R2, [R2.64] ;  /* 0x0000002402027981 */ /* 0x000ea4000c1e1500 */
[----:B--2---:R-:W0:Y:S02]  /*1130*/  I2F.S16 R0, R2 ;  /* 0x0000000200007306 */ /* 0x004e240000101400 */
[----:B0-----:R-:W-:Y:S01]  /*1140*/  F2FP.BF16.PACK_AB R0, RZ, R0 ;  /* 0x00000000ff00723e */ /* 0x001fe200000010ff */
[----:B------:R-:W-:Y:S05]  /*1150*/  BRA `(.L_x_4751) ;  /* 0x00000d1000007947 */ /* 0x000fea0003800000 */
.L_x_4747:
        /* <DEDUP_REMOVED lines=9> */
.L_x_4755:
[----:B------:R-:W2:Y:S02]  /*11f0*/  LDG.E.U16 R0, [R2.64] ;  /* 0x0000002402007981 */ /* 0x000ea4000c1e1500 */
[----:B--2---:R-:W-:-:S05]  /*1200*/  HADD2.F32 R0, -RZ, R0.H0_H0 ;  /* 0x20000000ff007230 */ /* 0x004fca0000004100 */
[----:B------:R-:W-:Y:S01]  /*1210*/  F2FP.BF16.PACK_AB R0, RZ, R0 ;  /* 0x00000000ff00723e */ /* 0x000fe200000010ff */
[----:B------:R-:W-:Y:S05]  /*1220*/  BRA `(.L_x_4751) ;  /* 0x00000c4000007947 */ /* 0x000fea0003800000 */
.L_x_4754:
        /* <DEDUP_REMOVED lines=9> */
.L_x_4757:
[----:B------:R-:W2:Y:S02]  /*12c0*/  LDG.E.U16 R2, [R2.64] ;  /* 0x0000002402027981 */ /* 0x000ea4000c1e1500 */
[----:B--2---:R-:W-:-:S05]  /*12d0*/  HADD2.F32 R0, -RZ, R2.H0_H0 ;  /* 0x20000002ff007230 */ /* 0x004fca0000004100 */
[----:B------:R-:W-:Y:S01]  /*12e0*/  F2FP.BF16.PACK_AB R0, RZ, R0 ;  /* 0x00000000ff00723e */ /* 0x000fe200000010ff */
[----:B------:R-:W-:Y:S05]  /*12f0*/  BRA `(.L_x_4751) ;  /* 0x00000b7000007947 */ /* 0x000fea0003800000 */
.L_x_4756:
[----:B------:R-:W2:Y:S02]  /*1300*/  LDG.E.64 R2, [R2.64] ;  /* 0x0000002402027981 */ /* 0x000ea4000c1e1b00 */
[----:B--2---:R-:W0:Y:S01]  /*1310*/  F2F.F32.F64 R0, R2 ;  /* 0x0000000200007310 */ /* 0x004e220000301000 */
[----:B------:R-:W0:-:S14]  /*1320*/  DSETP.GEU.AND P0, PT, |R2|, c[0x2][0x0], PT ;  /* 0x008000000200762a */ /* 0x000e1c0003f0e200 */
[----:B0-----:R-:W-:-:S05]  /*1330*/  @!P0 FMUL R0, R0, 1.175494350822287508e-38 ;  /* 0x0080000000008820 */ /* 0x001fca0000400000 */
[----:B------:R-:W-:Y:S01]  /*1340*/  F2FP.BF16.PACK_AB R0, RZ, R0 ;  /* 0x00000000ff00723e */ /* 0x000fe200000010ff */
[----:B------:R-:W-:Y:S05]  /*1350*/  BRA `(.L_x_4751) ;  /* 0x00000b1000007947 */ /* 0x000fea0003800000 */
.L_x_4746:
        /* <DEDUP_REMOVED lines=13> */
.L_x_4760:
[----:B------:R-:W2:Y:S02]  /*1430*/  LDG.E.64 R2, [R2.64] ;  /* 0x0000002402027981 */ /* 0x000ea4000c1e1b00 */
[----:B--2---:R-:W0:Y:S01]  /*1440*/  F2F.F32.F64 R0, R2 ;  /* 0x0000000200007310 */ /* 0x004e220000301000 */
[----:B------:R-:W0:-:S14]  /*1450*/  DSETP.GEU.AND P0, PT, |R2|, c[0x2][0x0], PT ;  /* 0x008000000200762a */ /* 0x000e1c0003f0e200 */
[----:B0-----:R-:W-:-:S05]  /*1460*/  @!P0 FMUL R0, R0, 1.175494350822287508e-38 ;  /* 0x0080000000008820 */ /* 0x001fca0000400000 */
[----:B------:R-:W-:Y:S01]  /*1470*/  F2FP.BF16.PACK_AB R0, RZ, R0 ;  /* 0x00000000ff00723e */ /* 0x000fe200000010ff */
[----:B------:R-:W-:Y:S05]  /*1480*/  BRA `(.L_x_4751) ;  /* 0x000009e000007947 */ /* 0x000fea0003800000 */
.L_x_4759:
        /* <DEDUP_REMOVED lines=28> */
.L_x_4762:
        /* <DEDUP_REMOVED lines=15> */
.L_x_4761:
[----:B------:R0:W5:Y:S01]  /*1740*/  LDG.E.U16 R0, [R2.64] ;  /* 0x0000002402007981 */ /* 0x000162000c1e1500 */
[----:B------:R-:W-:Y:S05]  /*1750*/  BRA `(.L_x_4751) ;  /* 0x0000071000007947 */ /* 0x000fea0003800000 */
.L_x_4758:
        /* <DEDUP_REMOVED lines=12> */
.L_x_4765:
        /* <DEDUP_REMOVED lines=21> */
.L_x_4769:
[----:B------:R-:W-:Y:S05]  /*1970*/  BSYNC B1 ;  /* 0x0000000000017941 */ /* 0x000fea0003800000 */
.L_x_4768:
[----:B------:R-:W-:Y:S01]  /*1980*/  LEA R3, R0, 0x3b800000, 0x17 ;  /* 0x3b80000000037811 */ /* 0x000fe200078eb8ff */
[----:B------:R-:W-:-:S05]  /*1990*/  IMAD.SHL.U32 R0, R2, 0x100000, RZ ;  /* 0x0010000002007824 */ /* 0x000fca00078e00ff */
[----:B------:R-:W-:Y:S02]  /*19a0*/  LOP3.LUT R0, R3, R0, R4, 0xfe, !PT ;  /* 0x0000000003007212 */ /* 0x000fe400078efe04 */
.L_x_4767:
[----:B------:R-:W-:Y:S05]  /*19b0*/  BSYNC B0 ;  /* 0x0000000000007941 */ /* 0x000fea0003800000 */
.L_x_4766:
[----:B------:R-:W-:Y:S01]  /*19c0*/  F2FP.BF16.PACK_AB R0, RZ, R0 ;  /* 0x00000000ff00723e */ /* 0x000fe200000010ff */
[----:B------:R-:W-:Y:S05]  /*19d0*/  BRA `(.L_x_4751) ;  /* 0x0000049000007947 */ /* 0x000fea0003800000 */
.L_x_4764:
        /* <DEDUP_REMOVED lines=21> */
.L_x_4773:
[----:B------:R-:W-:Y:S05]  /*1b30*/  BSYNC B1 ;  /* 0x0000000000017941 */ /* 0x000fea0003800000 */
.L_x_4772:
[----:B------:R-:W-:Y:S01]  /*1b40*/  LEA R3, R0, 0x37800000, 0x17 ;  /* 0x3780000000037811 */ /* 0x000fe200078eb8ff */
[----:B------:R-:W-:-:S05]  /*1b50*/  IMAD.SHL.U32 R0, R2, 0x200000, RZ ;  /* 0x0020000002007824 */ /* 0x000fca00078e00ff */
[----:B------:R-:W-:Y:S02]  /*1b60*/  LOP3.LUT R0, R3, R0, R4, 0xfe, !PT ;  /* 0x0000000003007212 */ /* 0x000fe400078efe04 */
.L_x_4771:
[----:B------:R-:W-:Y:S05]  /*1b70*/  BSYNC B0 ;  /* 0x0000000000007941 */ /* 0x000fea0003800000 */
.L_x_4770:
[----:B------:R-:W-:Y:S01]  /*1b80*/  F2FP.BF16.PACK_AB R0, RZ, R0 ;  /* 0x00000000ff00723e */ /* 0x000fe200000010ff */
[----:B------:R-:W-:Y:S05]  /*1b90*/  BRA `(.L_x_4751) ;  /* 0x000002d000007947 */ /* 0x000fea0003800000 */
.L_x_4763:
        /* <DEDUP_REMOVED lines=14> */
.L_x_4777:
[----:B------:R-:W-:Y:S05]  /*1c80*/  BSYNC B0 ;  /* 0x0000000000007941 */ /* 0x000fea0003800000 */
.L_x_4776:
[----:B------:R-:W-:Y:S01]  /*1c90*/  F2FP.BF16.PACK_AB R0, RZ, R0 ;  /* 0x00000000ff00723e */ /* 0x000fe200000010ff */
[----:B------:R-:W-:Y:S05]  /*1ca0*/  BRA `(.L_x_4751) ;  /* 0x000001c000007947 */ /* 0x000fea0003800000 */
.L_x_4750:
        /* <DEDUP_REMOVED lines=21> */
.L_x_4775:
[----:B------:R-:W2:Y:S02]  /*1e00*/  LDG.E.64 R2, [R2.64] ;  /* 0x0000002402027981 */ /* 0x000ea4000c1e1b00 */
[----:B--2---:R-:W0:Y:S02]  /*1e10*/  I2F.U64 R0, R2 ;  /* 0x0000000200007312 */ /* 0x004e240000301000 */
[----:B0-----:R-:W-:Y:S01]  /*1e20*/  F2FP.BF16.PACK_AB R0, RZ, R0 ;  /* 0x00000000ff00723e */ /* 0x001fe200000010ff */
[----:B------:R-:W-:Y:S05]  /*1e30*/  BRA `(.L_x_4751) ;  /* 0x0000003000007947 */ /* 0x000fea0003800000 */
.L_x_4774:
[----:B------:R-:W2:Y:S02]  /*1e40*/  LDG.E R2, [R2.64] ;  /* 0x0000002402027981 */ /* 0x000ea4000c1e1900 */
[----:B--2---:R-:W0:Y:S02]  /*1e50*/  I2F.U32 R0, R2 ;  /* 0x0000000200007306 */ /* 0x004e240000201000 */
[----:B0-----:R-:W-:-:S06]  /*1e60*/  F2FP.BF16.PACK_AB R0, RZ, R0 ;  /* 0x00000000ff00723e */ /* 0x001fcc00000010ff */
.L_x_4751:
[----:B------:R-:W1:Y:S01]  /*1e70*/  LDC.U8 R4, c[0x0][0x371] ;  /* 0x0000dc40ff047b82 */ /* 0x000e620000000000 */
[----:B-----5:R-:W-:-:S04]  /*1e80*/  PRMT R0, RZ, 0x5410, R0 ;  /* 0x00005410ff007816 */ /* 0x020fc80000000000 */
[C---:B------:R-:W-:Y:S02]  /*1e90*/  FSETP.GT.FTZ.AND P0, PT, R0.reuse, RZ, PT ;  /* 0x000000ff0000720b */ /* 0x040fe40003f14000 */
[----:B------:R-:W-:-:S04]  /*1ea0*/  FSETP.GEU.FTZ.AND P1, PT, R0, RZ, PT ;  /* 0x000000ff0000720b */ /* 0x000fc80003f3e000 */
[----:B0-----:R-:W-:-:S04]  /*1eb0*/  SEL R2, RZ, 0x1, P1 ;  /* 0x00000001ff027807 */ /* 0x001fc80000800000 */
[----:B------:R-:W-:-:S03]  /*1ec0*/  IADD3 R0, -R2, 0x1, RZ ;  /* 0x0000000102007810 */ /* 0x000fc60007ffe1ff */
[----:B------:R-:W-:Y:S01]  /*1ed0*/  @!P0 IMAD.MOV R0, RZ, RZ, -R2 ;  /* 0x000000ffff008224 */ /* 0x000fe200078e0a02 */
[----:B-1----:R-:W-:-:S05]  /*1ee0*/  PRMT R2, R4, 0x9910, RZ ;  /* 0x0000991004027816 */ /* 0x002fca00000000ff */
[----:B------:R-:W0:Y:S01]  /*1ef0*/  I2F R0, R0 ;  /* 0x0000000000007306 */ /* 0x000e220000201400 */
[----:B------:R-:W-:Y:S02]  /*1f00*/  ISETP.GT.AND P0, PT, R2, 0x9, PT ;  /* 0x000000090200780c */ /* 0x000fe40003f04270 */
[----:B0-----:R-:W-:-:S11]  /*1f10*/  F2FP.BF16.PACK_AB R3, RZ, R0 ;  /* 0x00000000ff03723e */ /* 0x001fd600000010ff */
        /* <DEDUP_REMOVED lines=9> */
[----:B------:R-:W-:-:S04]  /*1fb0*/  PRMT R0, RZ, 0x5410, R3 ;  /* 0x00005410ff007816 */ /* 0x000fc80000000003 */
[----:B------:R-:W0:Y:S02]  /*1fc0*/  F2I.FTZ.TRUNC.NTZ R3, R0 ;  /* 0x0000000000037305 */ /* 0x000e24000021f100 */
[----:B0-----:R0:W-:Y:S01]  /*1fd0*/  STG.E.U8 [R16.64], R3 ;  /* 0x0000000310007986 */ /* 0x0011e2000c101124 */
[----:B------:R-:W-:Y:S05]  /*1fe0*/  BRA `(.L_x_4783) ;  /* 0x00000e8000007947 */ /* 0x000fea0003800000 */
.L_x_4781:
[----:B------:R-:W-:-:S06]  /*1ff0*/  PRMT R3, RZ, 0x5410, R3 ;  /* 0x00005410ff037816 */ /* 0x000fcc0000000003 */
[----:B------:R-:W0:Y:S02]  /*2000*/  F2I.S64.TRUNC R2, R3 ;  /* 0x0000000300027311 */ /* 0x000e24000020d900 */
[----:B0-----:R0:W-:Y:S01]  /*2010*/  STG.E.U8 [R16.64], R2 ;  /* 0x0000000210007986 */ /* 0x0011e2000c101124 */
[----:B------:R-:W-:Y:S05]  /*2020*/  BRA `(.L_x_4783) ;  /* 0x00000e4000007947 */ /* 0x000fea0003800000 */
.L_x_4780:
[----:B------:R-:W-:-:S13]  /*2030*/  ISETP.NE.AND P0, PT, R2, 0x2, PT ;  /* 0x000000020200780c */ /* 0x000fda0003f05270 */
[----:B------:R-:W-:Y:S05]  /*2040*/  @!P0 BRA `(.L_x_4784) ;  /* 0x000000c000008947 */ /* 0x000fea0003800000 */
[----:B------:R-:W-:-:S13]  /*2050*/  ISETP.NE.AND P0, PT, R2, 0x3, PT ;  /* 0x000000030200780c */ /* 0x000fda0003f05270 */
[----:B------:R-:W-:Y:S05]  /*2060*/  @!P0 BRA `(.L_x_4785) ;  /* 0x0000006000008947 */ /* 0x000fea0003800000 */
[----:B------:R-:W-:-:S13]  /*2070*/  ISETP.NE.AND P0, PT, R2, 0x4, PT ;  /* 0x000000040200780c */ /* 0x000fda0003f05270 */
[----:B------:R-:W-:Y:S05]  /*2080*/  @P0 BRA `(.L_x_4782) ;  /* 0x00000c3000000947 */ /* 0x000fea0003800000 */
[----:B------:R-:W-:-:S06]  /*2090*/  PRMT R3, RZ, 0x5410, R3 ;  /* 0x00005410ff037816 */ /* 0x000fcc0000000003 */
[----:B------:R-:W0:Y:S02]  /*20a0*/  F2I.S64.TRUNC R2, R3 ;  /* 0x0000000300027311 */ /* 0x000e24000020d900 */
[----:B0-----:R0:W-:Y:S01]  /*20b0*/  STG.E.64 [R16.64], R2 ;  /* 0x0000000210007986 */ /* 0x0011e2000c101b24 */
[----:B------:R-:W-:Y:S05]  /*20c0*/  BRA `(.L_x_4783) ;  /* 0x00000da000007947 */ /* 0x000fea0003800000 */
.L_x_4785:
[----:B------:R-:W-:-:S06]  /*20d0*/  PRMT R3, RZ, 0x5410, R3 ;  /* 0x00005410ff037816 */ /* 0x000fcc0000000003 */
[----:B------:R-:W0:Y:S02]  /*20e0*/  F2I.FTZ.TRUNC.NTZ R3, R3 ;  /* 0x0000000300037305 */ /* 0x000e24000021f100 */
[----:B0-----:R0:W-:Y:S01]  /*20f0*/  STG.E [R16.64], R3 ;  /* 0x0000000310007986 */ /* 0x0011e2000c101924 */
[----:B------:R-:W-:Y:S05]  /*2100*/  BRA `(.L_x_4783) ;  /* 0x00000d6000007947 */ /* 0x000fea0003800000 */
.L_x_4784:
[----:B------:R-:W-:-:S06]  /*2110*/  PRMT R3, RZ, 0x5410, R3 ;  /* 0x00005410ff037816 */ /* 0x000fcc0000000003 */
[----:B------:R-:W0:Y:S02]  /*2120*/  F2I.FTZ.TRUNC.NTZ R3, R3 ;  /* 0x0000000300037305 */ /* 0x000e24000021f100 */
[----:B0-----:R0:W-:Y:S01]  /*2130*/  STG.E.U16 [R16.64], R3 ;  /* 0x0000000310007986 */ /* 0x0011e2000c101524 */
[----:B------:R-:W-:Y:S05]  /*2140*/  BRA `(.L_x_4783) ;  /* 0x00000d2000007947 */ /* 0x000fea0003800000 */
.L_x_4779:
[----:B------:R-:W-:-:S13]  /*2150*/  ISETP.GT.AND P0, PT, R2, 0x6, PT ;  /* 0x000000060200780c */ /* 0x000fda0003f04270 */
[----:B------:R-:W-:Y:S05]  /*2160*/  @P0 BRA `(.L_x_4786) ;  /* 0x000000b000000947 */ /* 0x000fea0003800000 */
[----:B------:R-:W-:-:S13]  /*2170*/  ISETP.NE.AND P0, PT, R2, 0x5, PT ;  /* 0x000000050200780c */ /* 0x000fda0003f05270 */
[----:B------:R-:W-:Y:S05]  /*2180*/  @!P0 BRA `(.L_x_4787) ;  /* 0x0000005000008947 */ /* 0x000fea0003800000 */
[----:B------:R-:W-:-:S13]  /*2190*/  ISETP.NE.AND P0, PT, R2, 0x6, PT ;  /* 0x000000060200780c */ /* 0x000fda0003f05270 */
[----:B------:R-:W-:Y:S05]  /*21a0*/  @P0 BRA `(.L_x_4782) ;  /* 0x00000b1000000947 */ /* 0x000fea0003800000 */
[----:B------:R-:W-:-:S05]  /*21b0*/  PRMT R3, RZ, 0x5410, R3 ;  /* 0x00005410ff037816 */ /* 0x000fca0000000003 */
[----:B------:R0:W-:Y:S01]  /*21c0*/  STG.E [R16.64], R3 ;  /* 0x0000000310007986 */ /* 0x0001e2000c101924 */
[----:B------:R-:W-:Y:S05]  /*21d0*/  BRA `(.L_x_4783) ;  /* 0x00000c9000007947 */ /* 0x000fea0003800000 */
.L_x_4787:
[----:B------:R-:W-:-:S04]  /*21e0*/  PRMT R0, RZ, 0x5410, R3 ;  /* 0x00005410ff007816 */ /* 0x000fc80000000003 */
[----:B------:R-:W-:-:S05]  /*21f0*/  F2FP.PACK_AB R0, RZ, R0 ;  /* 0x00000000ff00723e */ /* 0x000fca00000000ff */
[----:B------:R0:W-:Y:S01]  /*2200*/  STG.E.U16 [R16.64], R0 ;  /* 0x0000000010007986 */ /* 0x0001e2000c101524 */
[----:B------:R-:W-:Y:S05]  /*2210*/  BRA `(.L_x_4783) ;  /* 0x00000c5000007947 */ /* 0x000fea0003800000 */
.L_x_4786:
[----:B------:R-:W-:-:S13]  /*2220*/  ISETP.NE.AND P0, PT, R2, 0x7, PT ;  /* 0x000000070200780c */ /* 0x000fda0003f05270 */
[----:B------:R-:W-:Y:S05]  /*2230*/  @!P0 BRA `(.L_x_4788) ;  /* 0x000000d000008947 */ /* 0x000fea0003800000 */
[----:B------:R-:W-:-:S13]  /*2240*/  ISETP.NE.AND P0, PT, R2, 0x8, PT ;  /* 0x000000080200780c */ /* 0x000fda0003f05270 */
[----:B------:R-:W-:Y:S05]  /*2250*/  @!P0 BRA `(.L_x_4789) ;  /* 0x0000006000008947 */ /* 0x000fea0003800000 */
[----:B------:R-:W-:-:S13]  /*2260*/  ISETP.NE.AND P0, PT, R2, 0x9, PT ;  /* 0x000000090200780c */ /* 0x000fda0003f05270 */
[----:B------:R-:W-:Y:S05]  /*2270*/  @P0 BRA `(.L_x_4782) ;  /* 0x00000a4000000947 */ /* 0x000fea0003800000 */
[----:B------:R-:W-:Y:S01]  /*2280*/  IMAD.MOV.U32 R5, RZ, RZ, RZ ;  /* 0x000000ffff057224 */ /* 0x000fe200078e00ff */
[----:B------:R-:W-:-:S05]  /*2290*/  PRMT R4, RZ, 0x5410, R3 ;  /* 0x00005410ff047816 */ /* 0x000fca0000000003 */
[----:B------:R0:W-:Y:S01]  /*22a0*/  STG.E.64 [R16.64], R4 ;  /* 0x0000000410007986 */ /* 0x0001e2000c101b24 */
[----:B------:R-:W-:Y:S05]  /*22b0*/  BRA `(.L_x_4783) ;  /* 0x00000bb000007947 */ /* 0x000fea0003800000 */
.L_x_4789:
[----:B------:R-:W-:-:S04]  /*22c0*/  PRMT R3, RZ, 0x5410, R3 ;  /* 0x00005410ff037816 */ /* 0x000fc80000000003 */
[----:B------:R-:W-:-:S04]  /*22d0*/  F2FP.PACK_AB R3, RZ, R3 ;  /* 0x00000003ff03723e */ /* 0x000fc800000000ff */
[----:B------:R-:W-:-:S05]  /*22e0*/  PRMT R3, R3, 0x5410, RZ ;  /* 0x0000541003037816 */ /* 0x000fca00000000ff */
[----:B------:R0:W-:Y:S01]  /*22f0*/  STG.E [R16.64], R3 ;  /* 0x0000000310007986 */ /* 0x0001e2000c101924 */
[----:B------:R-:W-:Y:S05]  /*2300*/  BRA `(.L_x_4783) ;  /* 0x00000b6000007947 */ /* 0x000fea0003800000 */
.L_x_4788:
[----:B------:R-:W-:-:S05]  /*2310*/  PRMT R2, RZ, 0x5410, R3 ;  /* 0x00005410ff027816 */ /* 0x000fca0000000003 */
[----:B------:R-:W-:-:S06]  /*2320*/  FMUL.FTZ R2, R2, 1 ;  /* 0x3f80000002027820 */ /* 0x000fcc0000410000 */
[----:B------:R-:W0:Y:S02]  /*2330*/  F2F.F64.F32 R2, R2 ;  /* 0x0000000200027310 */ /* 0x000e240000201800 */
[----:B0-----:R0:W-:Y:S01]  /*2340*/  STG.E.64 [R16.64], R2 ;  /* 0x0000000210007986 */ /* 0x0011e2000c101b24 */
[----:B------:R-:W-:Y:S05]  /*2350*/  BRA `(.L_x_4783) ;  /* 0x00000b1000007947 */ /* 0x000fea0003800000 */
.L_x_4778:
        /* <DEDUP_REMOVED lines=8> */
[----:B------:R-:W-:-:S04]  /*23e0*/  PRMT R3, RZ, 0x5410, R3 ;  /* 0x00005410ff037816 */ /* 0x000fc80000000003 */
[----:B------:R-:W-:-:S04]  /*23f0*/  FSETP.NEU.FTZ.AND P0, PT, R3, RZ, PT ;  /* 0x000000ff0300720b */ /* 0x000fc80003f1d000 */
[----:B------:R-:W-:-:S05]  /*2400*/  SEL R3, RZ, 0x1, !P0 ;  /* 0x00000001ff037807 */ /* 0x000fca0004000000 */
[----:B------:R0:W-:Y:S01]  /*2410*/  STG.E.U8 [R16.64], R3 ;  /* 0x0000000310007986 */ /* 0x0001e2000c101124 */
[----:B------:R-:W-:Y:S05]  /*2420*/  BRA `(.L_x_4783) ;  /* 0x00000a4000007947 */ /* 0x000fea0003800000 */
.L_x_4792:
[----:B------:R-:W-:Y:S01]  /*2430*/  PRMT R3, RZ, 0x5410, R3 ;  /* 0x00005410ff037816 */ /* 0x000fe20000000003 */
[----:B------:R-:W-:-:S04]  /*2440*/  CS2R R6, SRZ ;  /* 0x0000000000067805 */ /* 0x000fc8000001ff00 */
[----:B------:R-:W-:-:S04]  /*2450*/  FMUL.FTZ R3, R3, 1 ;  /* 0x3f80000003037820 */ /* 0x000fc80000410000 */
[----:B------:R-:W0:Y:S02]  /*2460*/  F2F.F64.F32 R4, R3 ;  /* 0x0000000300047310 */ /* 0x000e240000201800 */
[----:B0-----:R0:W-:Y:S01]  /*2470*/  STG.E.128 [R16.64], R4 ;  /* 0x0000000410007986 */ /* 0x0011e2000c101d24 */
[----:B------:R-:W-:Y:S05]  /*2480*/  BRA `(.L_x_4783) ;  /* 0x000009e000007947 */ /* 0x000fea0003800000 */
.L_x_4791:
[----:B------:R-:W-:-:S13]  /*2490*/  ISETP.NE.AND P0, PT, R2, 0xf, PT ;  /* 0x0000000f0200780c */ /* 0x000fda0003f05270 */
[----:B------:R-:W-:Y:S05]  /*24a0*/  @!P0 BRA `(.L_x_4793) ;  /* 0x000002d000008947 */ /* 0x000fea0003800000 */
[----:B------:R-:W-:-:S13]  /*24b0*/  ISETP.NE.AND P0, PT, R2, 0x17, PT ;  /* 0x000000170200780c */ /* 0x000fda0003f05270 */
[----:B------:R-:W-:Y:S05]  /*24c0*/  @!P0 BRA `(.L_x_4794) ;  /* 0x0000015000008947 */ /* 0x000fea0003800000 */
[----:B------:R-:W-:-:S13]  /*24d0*/  ISETP.NE.AND P0, PT, R2, 0x18, PT ;  /* 0x000000180200780c */ /* 0x000fda0003f05270 */
[----:B------:R-:W-:Y:S05]  /*24e0*/  @P0 BRA `(.L_x_4782) ;  /* 0x000007d000000947 */ /* 0x000fea0003800000 */
[----:B------:R-:W-:Y:S01]  /*24f0*/  PRMT R5, RZ, 0x5410, R3 ;  /* 0x00005410ff057816 */ /* 0x000fe20000000003 */
[----:B------:R-:W-:Y:S03]  /*2500*/  BSSY B0, `(.L_x_4795) ;  /* 0x000000e000007945 */ /* 0x000fe60003800000 */
[C---:B------:R-:W-:Y:S02]  /*2510*/  LOP3.LUT R2, R5.reuse, 0x7fffffff, RZ, 0xc0, !PT ;  /* 0x7fffffff05027812 */ /* 0x040fe400078ec0ff */
        /* <DEDUP_REMOVED lines=12> */
.L_x_4796:
[----:B------:R-:W-:Y:S05]  /*25e0*/  BSYNC B0 ;  /* 0x0000000000007941 */ /* 0x000fea0003800000 */
.L_x_4795:
[----:B------:R-:W-:-:S05]  /*25f0*/  LOP3.LUT R3, R0, R3, RZ, 0xfc, !PT ;  /* 0x0000000300037212 */ /* 0x000fca00078efcff */
[----:B------:R0:W-:Y:S01]  /*2600*/  STG.E.U8 [R16.64], R3 ;  /* 0x0000000310007986 */ /* 0x0001e2000c101124 */
[----:B------:R-:W-:Y:S05]  /*2610*/  BRA `(.L_x_4783) ;  /* 0x0000085000007947 */ /* 0x000fea0003800000 */
.L_x_4794:
[----:B------:R-:W-:Y:S01]  /*2620*/  PRMT R3, RZ, 0x5410, R3 ;  /* 0x00005410ff037816 */ /* 0x000fe20000000003 */
[----:B------:R-:W-:Y:S03]  /*2630*/  BSSY B0, `(.L_x_4797) ;  /* 0x000000f000007945 */ /* 0x000fe60003800000 */
[----:B------:R-:W-:-:S04]  /*2640*/  LOP3.LUT R2, R3, 0x7fffffff, RZ, 0xc0, !PT ;  /* 0x7fffffff03027812 */ /* 0x000fc800078ec0ff */
        /* <DEDUP_REMOVED lines=10> */
.L_x_4798:
[----:B------:R-:W-:Y:S01]  /*26f0*/  IMAD.MOV.U32 R0, RZ, RZ, 0x7f ;  /* 0x0000007fff007424 */ /* 0x000fe200078e00ff */
[----:B------:R-:W-:-:S04]  /*2700*/  ISETP.GT.U32.AND P0, PT, R2, 0x7f800000, PT ;  /* 0x7f8000000200780c */ /* 0x000fc80003f04070 */
[----:B------:R-:W-:-:S04]  /*2710*/  SEL R0, R0, 0x7c, P0 ;  /* 0x0000007c00007807 */ /* 0x000fc80000000000 */
.L_x_4799:
[----:B------:R-:W-:Y:S05]  /*2720*/  BSYNC B0 ;  /* 0x0000000000007941 */ /* 0x000fea0003800000 */
.L_x_4797:
[----:B------:R-:W-:-:S04]  /*2730*/  LOP3.LUT R2, R3, 0x80000000, RZ, 0xc0, !PT ;  /* 0x8000000003027812 */ /* 0x000fc800078ec0ff */
[----:B------:R-:W-:-:S04]  /*2740*/  SHF.R.U32.HI R3, RZ, 0x18, R2 ;  /* 0x00000018ff037819 */ /* 0x000fc80000011602 */
[----:B------:R-:W-:-:S05]  /*2750*/  LOP3.LUT R3, R0, R3, RZ, 0xfc, !PT ;  /* 0x0000000300037212 */ /* 0x000fca00078efcff */
[----:B------:R0:W-:Y:S01]  /*2760*/  STG.E.U8 [R16.64], R3 ;  /* 0x0000000310007986 */ /* 0x0001e2000c101124 */
[----:B------:R-:W-:Y:S05]  /*2770*/  BRA `(.L_x_4783) ;  /* 0x000006f000007947 */ /* 0x000fea0003800000 */
.L_x_4793:
[----:B------:R0:W-:Y:S01]  /*2780*/  STG.E.U16 [R16.64], R3 ;  /* 0x0000000310007986 */ /* 0x0001e2000c101524 */
[----:B------:R-:W-:Y:S05]  /*2790*/  BRA `(.L_x_4783) ;  /* 0x000006d000007947 */ /* 0x000fea0003800000 */
.L_x_4790:
        /* <DEDUP_REMOVED lines=8> */
[----:B------:R-:W-:-:S06]  /*2820*/  PRMT R3, RZ, 0x5410, R3 ;  /* 0x00005410ff037816 */ /* 0x000fcc0000000003 */
[----:B------:R-:W0:Y:S02]  /*2830*/  F2I.FTZ.U32.TRUNC.NTZ R3, R3 ;  /* 0x0000000300037305 */ /* 0x000e24000021f000 */
[----:B0-----:R0:W-:Y:S01]  /*2840*/  STG.E.U16 [R16.64], R3 ;  /* 0x0000000310007986 */ /* 0x0011e2000c101524 */
[----:B------:R-:W-:Y:S05]  /*2850*/  BRA `(.L_x_4783) ;  /* 0x0000061000007947 */ /* 0x000fea0003800000 */
.L_x_4802:
[----:B------:R-:W-:Y:S01]  /*2860*/  PRMT R3, RZ, 0x5410, R3 ;  /* 0x00005410ff037816 */ /* 0x000fe20000000003 */
[----:B------:R-:W-:Y:S01]  /*2870*/  BSSY B0, `(.L_x_4803) ;  /* 0x0000014000007945 */ /* 0x000fe20003800000 */
[----:B------:R-:W-:Y:S02]  /*2880*/  IMAD.MOV.U32 R8, RZ, RZ, 0x80 ;  /* 0x00000080ff087424 */ /* 0x000fe400078e00ff */
[----:B------:R-:W-:-:S04]  /*2890*/  LOP3.LUT R2, R3, 0x7fffffff, RZ, 0xc0, !PT ;  /* 0x7fffffff03027812 */ /* 0x000fc800078ec0ff */
        /* <DEDUP_REMOVED lines=13> */
.L_x_4805:
[----:B------:R-:W-:-:S04]  /*2970*/  LOP3.LUT R2, R3, 0x80000000, RZ, 0xc0, !PT ;  /* 0x8000000003027812 */ /* 0x000fc800078ec0ff */
[----:B------:R-:W-:-:S04]  /*2980*/  SHF.R.U32.HI R3, RZ, 0x18, R2 ;  /* 0x00000018ff037819 */ /* 0x000fc80000011602 */
[----:B------:R-:W-:-:S04]  /*2990*/  LOP3.LUT R0, R0, R3, RZ, 0xfc, !PT ;  /* 0x0000000300007212 */ /* 0x000fc800078efcff */
[----:B------:R-:W-:Y:S02]  /*29a0*/  PRMT R8, R0, 0x7610, R8 ;  /* 0x0000761000087816 */ /* 0x000fe40000000008 */
.L_x_4804:
[----:B------:R-:W-:Y:S05]  /*29b0*/  BSYNC B0 ;  /* 0x0000000000007941 */ /* 0x000fea0003800000 */
.L_x_4803:
[----:B------:R0:W-:Y:S01]  /*29c0*/  STG.E.U8 [R16.64], R8 ;  /* 0x0000000810007986 */ /* 0x0001e2000c101124 */
[----:B------:R-:W-:Y:S05]  /*29d0*/  BRA `(.L_x_4783) ;  /* 0x0000049000007947 */ /* 0x000fea0003800000 */
.L_x_4801:
        /* <DEDUP_REMOVED lines=17> */
.L_x_4808:
[----:B------:R-:W-:-:S04]  /*2af0*/  LOP3.LUT R2, R3, 0x80000000, RZ, 0xc0, !PT ;  /* 0x8000000003027812 */ /* 0x000fc800078ec0ff */
[----:B------:R-:W-:-:S04]  /*2b00*/  SHF.R.U32.HI R3, RZ, 0x18, R2 ;  /* 0x00000018ff037819 */ /* 0x000fc80000011602 */
[----:B------:R-:W-:-:S04]  /*2b10*/  LOP3.LUT R0, R0, R3, RZ, 0xfc, !PT ;  /* 0x0000000300007212 */ /* 0x000fc800078efcff */
[----:B------:R-:W-:Y:S02]  /*2b20*/  PRMT R8, R0, 0x7610, R8 ;  /* 0x0000761000087816 */ /* 0x000fe40000000008 */
.L_x_4807:
[----:B------:R-:W-:Y:S05]  /*2b30*/  BSYNC B0 ;  /* 0x0000000000007941 */ /* 0x000fea0003800000 */
.L_x_4806:
[----:B------:R0:W-:Y:S01]  /*2b40*/  STG.E.U8 [R16.64], R8 ;  /* 0x0000000810007986 */ /* 0x0001e2000c101124 */
[----:B------:R-:W-:Y:S05]  /*2b50*/  BRA `(.L_x_4783) ;  /* 0x0000031000007947 */ /* 0x000fea0003800000 */
.L_x_4800:
[----:B------:R-:W-:-:S13]  /*2b60*/  ISETP.NE.AND P0, PT, R2, 0x1c, PT ;  /* 0x0000001c0200780c */ /* 0x000fda0003f05270 */
[----:B------:R-:W-:Y:S05]  /*2b70*/  @!P0 BRA `(.L_x_4809) ;  /* 0x000002c000008947 */ /* 0x000fea0003800000 */
[----:B------:R-:W-:-:S13]  /*2b80*/  ISETP.NE.AND P0, PT, R2, 0x1d, PT ;  /* 0x0000001d0200780c */ /* 0x000fda0003f05270 */
[----:B------:R-:W-:Y:S05]  /*2b90*/  @!P0 BRA `(.L_x_4810) ;  /* 0x0000026000008947 */ /* 0x000fea0003800000 */
[----:B------:R-:W-:-:S13]  /*2ba0*/  ISETP.NE.AND P0, PT, R2, 0x2c, PT ;  /* 0x0000002c0200780c */ /* 0x000fda0003f05270 */
[----:B------:R-:W-:Y:S05]  /*2bb0*/  @P0 BRA `(.L_x_4782) ;  /* 0x0000010000000947 */ /* 0x000fea0003800000 */
[----:B------:R-:W-:Y:S02]  /*2bc0*/  PRMT R3, RZ, 0x5410, R3 ;  /* 0x00005410ff037816 */ /* 0x000fe40000000003 */
[----:B------:R-:W-:Y:S02]  /*2bd0*/  PLOP3.LUT P0, PT, PT, PT, PT, 0x80, 0x0 ;  /* 0x000000000000781c */ /* 0x000fe40003f0f070 */
[----:B------:R-:W-:-:S04]  /*2be0*/  SHF.R.U32.HI R4, RZ, 0x17, R3 ;  /* 0x00000017ff047819 */ /* 0x000fc80000011603 */
        /* <DEDUP_REMOVED lines=13> */
.L_x_4782:
        /* <DEDUP_REMOVED lines=20> */
.L_x_4810:
[----:B------:R-:W-:-:S06]  /*2e00*/  PRMT R3, RZ, 0x5410, R3 ;  /* 0x00005410ff037816 */ /* 0x000fcc0000000003 */
[----:B------:R-:W0:Y:S02]  /*2e10*/  F2I.U64.TRUNC R2, R3 ;  /* 0x0000000300027311 */ /* 0x000e24000020d800 */
[----:B0-----:R0:W-:Y:S01]  /*2e20*/  STG.E.64 [R16.64], R2 ;  /* 0x0000000210007986 */ /* 0x0011e2000c101b24 */
[----:B------:R-:W-:Y:S05]  /*2e30*/  BRA `(.L_x_4783) ;  /* 0x0000003000007947 */ /* 0x000fea0003800000 */
.L_x_4809:
[----:B------:R-:W-:-:S06]  /*2e40*/  PRMT R3, RZ, 0x5410, R3 ;  /* 0x00005410ff037816 */ /* 0x000fcc0000000003 */
[----:B------:R-:W0:Y:S02]  /*2e50*/  F2I.FTZ.U32.TRUNC.NTZ R3, R3 ;  /* 0x0000000300037305 */ /* 0x000e24000021f000 */
[----:B0-----:R0:W-:Y:S02]  /*2e60*/  STG.E [R16.64], R3 ;  /* 0x0000000310007986 */ /* 0x0011e4000c101924 */
.L_x_4783:
[----:B------:R-:W-:-:S05]  /*2e70*/  IMAD R18, R18, 0x200, R23 ;  /* 0x0000020012127824 */ /* 0x000fca00078e0217 */
[----:B------:R-:W-:Y:S02]  /*2e80*/  IADD3 R19, R18, 0x80, RZ ;  /* 0x0000008012137810 */ /* 0x000fe40007ffe0ff */
.L_x_4744:
[----:B------:R-:W-:Y:S05]  /*2e90*/  BSYNC B6 ;  /* 0x0000000000067941 */ /* 0x000fea0003800000 */
.L_x_4743:
        /* <DEDUP_REMOVED lines=231> */
.L_x_4813:
        /* <DEDUP_REMOVED lines=20> */
.L_x_4817:
[----:B------:R-:W2:Y:S02]  /*3e50*/  LDG.E.U8 R2, [R2.64] ;  /* 0x0000002402027981 */ /* 0x000ea4000c1e1100 */
[----:B--2---:R-:W0:Y:S02]  /*3e60*/  I2F.U16 R0, R2 ;  /* 0x0000000200007306 */ /* 0x004e240000101000 */
[----:B0-----:R-:W-:Y:S01]  /*3e70*/  F2FP.BF16.PACK_AB R0, RZ, R0 ;  /* 0x00000000ff00723e */ /* 0x001fe200000010ff */
[----:B------:R-:W-:Y:S05]  /*3e80*/  BRA `(.L_x_4819) ;  /* 0x00000e3000007947 */ /* 0x000fea0003800000 */
.L_x_4816:
        /* <DEDUP_REMOVED lines=10> */
.L_x_4821:
[----:B------:R-:W2:Y:S02]  /*3f30*/  LDG.E R2, [R2.64] ;  /* 0x0000002402027981 */ /* 0x000ea4000c1e1900 */
[----:B--2---:R-:W0:Y:S02]  /*3f40*/  I2F R0, R2 ;  /* 0x0000000200007306 */ /* 0x004e240000201400 */
[----:B0-----:R-:W-:Y:S01]  /*3f50*/  F2FP.BF16.PACK_AB R0, RZ, R0 ;  /* 0x00000000ff00723e */ /* 0x001fe200000010ff */
[----:B------:R-:W-:Y:S05]  /*3f60*/  BRA `(.L_x_4819) ;  /* 0x00000d5000007947 */ /* 0x000fea0003800000 */
.L_x_4820:
[----:B------:R-:W2:Y:S02]  /*3f70*/  LDG.E.U16 R2, [R2.64] ;  /* 0x0000002402027981 */ /* 0x000ea4000c1e1500 */
[----:B--2---:R-:W0:Y:S02]  /*3f80*/  I2F.S16 R0, R2 ;  /* 0x0000000200007306 */ /* 0x004e240000101400 */
[----:B0-----:R-:W-:Y:S01]  /*3f90*/  F2FP.BF16.PACK_AB R0, RZ, R0 ;  /* 0x00000000ff00723e */ /* 0x001fe200000010ff */
[----:B------:R-:W-:Y:S05]  /*3fa0*/  BRA `(.L_x_4819) ;  /* 0x00000d1000007947 */ /* 0x000fea0003800000 */
.L_x_4815:
        /* <DEDUP_REMOVED lines=9> */
.L_x_4823:
[----:B------:R-:W2:Y:S02]  /*4040*/  LDG.E.U16 R0, [R2.64] ;  /* 0x0000002402007981 */ /* 0x000ea4000c1e1500 */
[----:B--2---:R-:W-:-:S05]  /*4050*/  HADD2.F32 R0, -RZ, R0.H0_H0 ;  /* 0x20000000ff007230 */ /* 0x004fca0000004100 */
[----:B------:R-:W-:Y:S01]  /*4060*/  F2FP.BF16.PACK_AB R0, RZ, R0 ;  /* 0x00000000ff00723e */ /* 0x000fe200000010ff */
[----:B------:R-:W-:Y:S05]  /*4070*/  BRA `(.L_x_4819) ;  /* 0x00000c4000007947 */ /* 0x000fea0003800000 */
.L_x_4822:
        /* <DEDUP_REMOVED lines=9> */
.L_x_4825:
[----:B------:R-:W2:Y:S02]  /*4110*/  LDG.E.U16 R2, [R2.64] ;  /* 0x0000002402027981 */ /* 0x000ea4000c1e1500 */
[----:B--2---:R-:W-:-:S05]  /*4120*/  HADD2.F32 R0, -RZ, R2.H0_H0 ;  /* 0x20000002ff007230 */ /* 0x004fca0000004100 */
[----:B------:R-:W-:Y:S01]  /*4130*/  F2FP.BF16.PACK_AB R0, RZ, R0 ;  /* 0x00000000ff00723e */ /* 0x000fe200000010ff */
[----:B------:R-:W-:Y:S05]  /*4140*/  BRA `(.L_x_4819) ;  /* 0x00000b7000007947 */ /* 0x000fea0003800000 */
.L_x_4824:
[----:B------:R-:W2:Y:S02]  /*4150*/  LDG.E.64 R2, [R2.64] ;  /* 0x0000002402027981 */ /* 0x000ea4000c1e1b00 */
[----:B--2---:R-:W0:Y:S01]  /*4160*/  F2F.F32.F64 R0, R2 ;  /* 0x0000000200007310 */ /* 0x004e220000301000 */
[----:B------:R-:W0:-:S14]  /*4170*/  DSETP.GEU.AND P0, PT, |R2|, c[0x2][0x0], PT ;  /* 0x008000000200762a */ /* 0x000e1c0003f0e200 */
[----:B0-----:R-:W-:-:S05]  /*4180*/  @!P0 FMUL R0, R0, 1.175494350822287508e-38 ;  /* 0x0080000000008820 */ /* 0x001fca0000400000 */
[----:B------:R-:W-:Y:S01]  /*4190*/  F2FP.BF16.PACK_AB R0, RZ, R0 ;  /* 0x00000000ff00723e */ /* 0x000fe200000010ff */
[----:B------:R-:W-:Y:S05]  /*41a0*/  BRA `(.L_x_4819) ;  /* 0x00000b1000007947 */ /* 0x000fea0003800000 */
.L_x_4814:
        /* <DEDUP_REMOVED lines=13> */
.L_x_4828:
[----:B------:R-:W2:Y:S02]  /*4280*/  LDG.E.64 R2, [R2.64] ;  /* 0x0000002402027981 */ /* 0x000ea4000c1e1b00 */
[----:B--2---:R-:W0:Y:S01]  /*4290*/  F2F.F32.F64 R0, R2 ;  /* 0x0000000200007310 */ /* 0x004e220000301000 */
[----:B------:R-:W0:-:S14]  /*42a0*/  DSETP.GEU.AND P0, PT, |R2|, c[0x2][0x0], PT ;  /* 0x008000000200762a */ /* 0x000e1c0003f0e200 */
[----:B0-----:R-:W-:-:S05]  /*42b0*/  @!P0 FMUL R0, R0, 1.175494350822287508e-38 ;  /* 0x0080000000008820 */ /* 0x001fca0000400000 */
[----:B------:R-:W-:Y:S01]  /*42c0*/  F2FP.BF16.PACK_AB R0, RZ, R0 ;  /* 0x00000000ff00723e */ /* 0x000fe200000010ff */
[----:B------:R-:W-:Y:S05]  /*42d0*/  BRA `(.L_x_4819) ;  /* 0x000009e000007947 */ /* 0x000fea0003800000 */
.L_x_4827:
        /* <DEDUP_REMOVED lines=28> */
.L_x_4830:
        /* <DEDUP_REMOVED lines=15> */
.L_x_4829:
[----:B------:R0:W5:Y:S01]  /*4590*/  LDG.E.U16 R0, [R2.64] ;  /* 0x0000002402007981 */ /* 0x000162000c1e1500 */
[----:B------:R-:W-:Y:S05]  /*45a0*/  BRA `(.L_x_4819) ;  /* 0x0000071000007947 */ /* 0x000fea0003800000 */
.L_x_4826:
        /* <DEDUP_REMOVED lines=12> */
.L_x_4833:
        /* <DEDUP_REMOVED lines=21> */
.L_x_4837:
[----:B------:R-:W-:Y:S05]  /*47c0*/  BSYNC B1 ;  /* 0x0000000000017941 */ /* 0x000fea0003800000 */
.L_x_4836:
[----:B------:R-:W-:Y:S01]  /*47d0*/  LEA R3, R0, 0x3b800000, 0x17 ;  /* 0x3b80000000037811 */ /* 0x000fe200078eb8ff */
[----:B------:R-:W-:-:S05]  /*47e0*/  IMAD.SHL.U32 R0, R2, 0x100000, RZ ;  /* 0x0010000002007824 */ /* 0x000fca00078e00ff */
[----:B------:R-:W-:Y:S02]  /*47f0*/  LOP3.LUT R0, R3, R0, R4, 0xfe, !PT ;  /* 0x0000000003007212 */ /* 0x000fe400078efe04 */
.L_x_4835:
[----:B------:R-:W-:Y:S05]  /*4800*/  BSYNC B0 ;  /* 0x0000000000007941 */ /* 0x000fea0003800000 */
.L_x_4834:
[----:B------:R-:W-:Y:S01]  /*4810*/  F2FP.BF16.PACK_AB R0, RZ, R0 ;  /* 0x00000000ff00723e */ /* 0x000fe200000010ff */
[----:B------:R-:W-:Y:S05]  /*4820*/  BRA `(.L_x_4819) ;  /* 0x0000049000007947 */ /* 0x000fea0003800000 */
.L_x_4832:
        /* <DEDUP_REMOVED lines=21> */
.L_x_4841:
[----:B------:R-:W-:Y:S05]  /*4980*/  BSYNC B1 ;  /* 0x0000000000017941 */ /* 0x000fea0003800000 */
.L_x_4840:
[----:B------:R-:W-:Y:S01]  /*4990*/  LEA R3, R0, 0x37800000, 0x17 ;  /* 0x3780000000037811 */ /* 0x000fe200078eb8ff */
[----:B------:R-:W-:-:S05]  /*49a0*/  IMAD.SHL.U32 R0, R2, 0x200000, RZ ;  /* 0x0020000002007824 */ /* 0x000fca00078e00ff */
[----:B------:R-:W-:Y:S02]  /*49b0*/  LOP3.LUT R0, R3, R0, R4, 0xfe, !PT ;  /* 0x0000000003007212 */ /* 0x000fe400078efe04 */
.L_x_4839:
[----:B------:R-:W-:Y:S05]  /*49c0*/  BSYNC B0 ;  /* 0x0000000000007941 */ /* 0x000fea0003800000 */
.L_x_4838:
[----:B------:R-:W-:Y:S01]  /*49d0*/  F2FP.BF16.PACK_AB R0, RZ, R0 ;  /* 0x00000000ff00723e */ /* 0x000fe200000010ff */
[----:B------:R-:W-:Y:S05]  /*49e0*/  BRA `(.L_x_4819) ;  /* 0x000002d000007947 */ /* 0x000fea0003800000 */
.L_x_4831:
        /* <DEDUP_REMOVED lines=14> */
.L_x_4845:
[----:B------:R-:W-:Y:S05]  /*4ad0*/  BSYNC B0 ;  /* 0x0000000000007941 */ /* 0x000fea0003800000 */
.L_x_4844:
[----:B------:R-:W-:Y:S01]  /*4ae0*/  F2FP.BF16.PACK_AB R0, RZ, R0 ;  /* 0x00000000ff00723e */ /* 0x000fe200000010ff */
[----:B------:R-:W-:Y:S05]  /*4af0*/  BRA `(.L_x_4819) ;  /* 0x000001c000007947 */ /* 0x000fea0003800000 */
.L_x_4818:
        /* <DEDUP_REMOVED lines=21> */
.L_x_4843:
[----:B------:R-:W2:Y:S02]  /*4c50*/  LDG.E.64 R2, [R2.64] ;  /* 0x0000002402027981 */ /* 0x000ea4000c1e1b00 */
[----:B--2---:R-:W0:Y:S02]  /*4c60*/  I2F.U64 R0, R2 ;  /* 0x0000000200007312 */ /* 0x004e240000301000 */
[----:B0-----:R-:W-:Y:S01]  /*4c70*/  F2FP.BF16.PACK_AB R0, RZ, R0 ;  /* 0x00000000ff00723e */ /* 0x001fe200000010ff */
[----:B------:R-:W-:Y:S05]  /*4c80*/  BRA `(.L_x_4819) ;  /* 0x0000003000007947 */ /* 0x000fea0003800000 */
.L_x_4842:
[----:B------:R-:W2:Y:S02]  /*4c90*/  LDG.E R2, [R2.64] ;  /* 0x0000002402027981 */ /* 0x000ea4000c1e1900 */
[----:B--2---:R-:W0:Y:S02]  /*4ca0*/  I2F.U32 R0, R2 ;  /* 0x0000000200007306 */ /* 0x004e240000201000 */
[----:B0-----:R-:W-:-:S06]  /*4cb0*/  F2FP.BF16.PACK_AB R0, RZ, R0 ;  /* 0x00000000ff00723e */ /* 0x001fcc00000010ff */
.L_x_4819:
        /* <DEDUP_REMOVED lines=24> */
.L_x_4849:
[----:B------:R-:W-:-:S06]  /*4e40*/  PRMT R3, RZ, 0x5410, R2 ;  /* 0x00005410ff037816 */ /* 0x000fcc0000000002 */
[----:B------:R-:W0:Y:S02]  /*4e50*/  F2I.S64.TRUNC R2, R3 ;  /* 0x0000000300027311 */ /* 0x000e24000020d900 */
[----:B0-----:R0:W-:Y:S01]  /*4e60*/  STG.E.U8 [R16.64], R2 ;  /* 0x0000000210007986 */ /* 0x0011e2000c101124 */
[----:B------:R-:W-:Y:S05]  /*4e70*/  BRA `(.L_x_4851) ;  /* 0x00000e4000007947 */ /* 0x000fea0003800000 */
.L_x_4848:
        /* <DEDUP_REMOVED lines=10> */
.L_x_4853:
[----:B------:R-:W-:-:S04]  /*4f20*/  PRMT R2, RZ, 0x5410, R2 ;  /* 0x00005410ff027816 */ /* 0x000fc80000000002 */
[----:B------:R-:W0:Y:S02]  /*4f30*/  F2I.FTZ.TRUNC.NTZ R3, R2 ;  /* 0x0000000200037305 */ /* 0x000e24000021f100 */
[----:B0-----:R0:W-:Y:S01]  /*4f40*/  STG.E [R16.64], R3 ;  /* 0x0000000310007986 */ /* 0x0011e2000c101924 */
[----:B------:R-:W-:Y:S05]  /*4f50*/  BRA `(.L_x_4851) ;  /* 0x00000d6000007947 */ /* 0x000fea0003800000 */
.L_x_4852:
[----:B------:R-:W-:-:S04]  /*4f60*/  PRMT R2, RZ, 0x5410, R2 ;  /* 0x00005410ff027816 */ /* 0x000fc80000000002 */
[----:B------:R-:W0:Y:S02]  /*4f70*/  F2I.FTZ.TRUNC.NTZ R3, R2 ;  /* 0x0000000200037305 */ /* 0x000e24000021f100 */
[----:B0-----:R0:W-:Y:S01]  /*4f80*/  STG.E.U16 [R16.64], R3 ;  /* 0x0000000310007986 */ /* 0x0011e2000c101524 */
[----:B------:R-:W-:Y:S05]  /*4f90*/  BRA `(.L_x_4851) ;  /* 0x00000d2000007947 */ /* 0x000fea0003800000 */
.L_x_4847:
        /* <DEDUP_REMOVED lines=9> */
.L_x_4855:
[----:B------:R-:W-:-:S04]  /*5030*/  PRMT R0, RZ, 0x5410, R2 ;  /* 0x00005410ff007816 */ /* 0x000fc80000000002 */
[----:B------:R-:W-:-:S05]  /*5040*/  F2FP.PACK_AB R0, RZ, R0 ;  /* 0x00000000ff00723e */ /* 0x000fca00000000ff */
[----:B------:R0:W-:Y:S01]  /*5050*/  STG.E.U16 [R16.64], R0 ;  /* 0x0000000010007986 */ /* 0x0001e2000c101524 */
[----:B------:R-:W-:Y:S05]  /*5060*/  BRA `(.L_x_4851) ;  /* 0x00000c5000007947 */ /* 0x000fea0003800000 */
.L_x_4854:
        /* <DEDUP_REMOVED lines=10> */
.L_x_4857:
[----:B------:R-:W-:-:S04]  /*5110*/  PRMT R2, RZ, 0x5410, R2 ;  /* 0x00005410ff027816 */ /* 0x000fc80000000002 */
[----:B------:R-:W-:-:S04]  /*5120*/  F2FP.PACK_AB R3, RZ, R2 ;  /* 0x00000002ff03723e */ /* 0x000fc800000000ff */
[----:B------:R-:W-:-:S05]  /*5130*/  PRMT R3, R3, 0x5410, RZ ;  /* 0x0000541003037816 */ /* 0x000fca00000000ff */
[----:B------:R0:W-:Y:S01]  /*5140*/  STG.E [R16.64], R3 ;  /* 0x0000000310007986 */ /* 0x0001e2000c101924 */
[----:B------:R-:W-:Y:S05]  /*5150*/  BRA `(.L_x_4851) ;  /* 0x00000b6000007947 */ /* 0x000fea0003800000 */
.L_x_4856:
[----:B------:R-:W-:-:S05]  /*5160*/  PRMT R2, RZ, 0x5410, R2 ;  /* 0x00005410ff027816 */ /* 0x000fca0000000002 */
[----:B------:R-:W-:-:S06]  /*5170*/  FMUL.FTZ R2, R2, 1 ;  /* 0x3f80000002027820 */ /* 0x000fcc0000410000 */
[----:B------:R-:W0:Y:S02]  /*5180*/  F2F.F64.F32 R2, R2 ;  /* 0x0000000200027310 */ /* 0x000e240000201800 */
[----:B0-----:R0:W-:Y:S01]  /*5190*/  STG.E.64 [R16.64], R2 ;  /* 0x0000000210007986 */ /* 0x0011e2000c101b24 */
[----:B------:R-:W-:Y:S05]  /*51a0*/  BRA `(.L_x_4851) ;  /* 0x00000b1000007947 */ /* 0x000fea0003800000 */
.L_x_4846:
        /* <DEDUP_REMOVED lines=13> */
.L_x_4860:
[----:B------:R-:W-:Y:S01]  /*5280*/  PRMT R2, RZ, 0x5410, R2 ;  /* 0x00005410ff027816 */ /* 0x000fe20000000002 */
[----:B------:R-:W-:-:S04]  /*5290*/  CS2R R6, SRZ ;  /* 0x0000000000067805 */ /* 0x000fc8000001ff00 */
[----:B------:R-:W-:-:S04]  /*52a0*/  FMUL.FTZ R2, R2, 1 ;  /* 0x3f80000002027820 */ /* 0x000fc80000410000 */
[----:B------:R-:W0:Y:S02]  /*52b0*/  F2F.F64.F32 R4, R2 ;  /* 0x0000000200047310 */ /* 0x000e240000201800 */
[----:B0-----:R0:W-:Y:S01]  /*52c0*/  STG.E.128 [R16.64], R4 ;  /* 0x0000000410007986 */ /* 0x0011e2000c101d24 */
[----:B------:R-:W-:Y:S05]  /*52d0*/  BRA `(.L_x_4851) ;  /* 0x000009e000007947 */ /* 0x000fea0003800000 */
.L_x_4859:
        /* <DEDUP_REMOVED lines=21> */
.L_x_4864:
[----:B------:R-:W-:Y:S05]  /*5430*/  BSYNC B0 ;  /* 0x0000000000007941 */ /* 0x000fea0003800000 */
.L_x_4863:
[----:B------:R-:W-:-:S05]  /*5440*/  LOP3.LUT R3, R0, R3, RZ, 0xfc, !PT ;  /* 0x0000000300037212 */ /* 0x000fca00078efcff */
[----:B------:R0:W-:Y:S01]  /*5450*/  STG.E.U8 [R16.64], R3 ;  /* 0x0000000310007986 */ /* 0x0001e2000c101124 */
[----:B------:R-:W-:Y:S05]  /*5460*/  BRA `(.L_x_4851) ;  /* 0x0000085000007947 */ /* 0x000fea0003800000 */
.L_x_4862:
        /* <DEDUP_REMOVED lines=13> */
.L_x_4866:
[----:B------:R-:W-:Y:S01]  /*5540*/  IMAD.MOV.U32 R0, RZ, RZ, 0x7f ;  /* 0x0000007fff007424 */ /* 0x000fe200078e00ff */
[----:B------:R-:W-:-:S04]  /*5550*/  ISETP.GT.U32.AND P0, PT, R2, 0x7f800000, PT ;  /* 0x7f8000000200780c */ /* 0x000fc80003f04070 */
[----:B------:R-:W-:-:S04]  /*5560*/  SEL R0, R0, 0x7c, P0 ;  /* 0x0000007c00007807 */ /* 0x000fc80000000000 */
.L_x_4867:
[----:B------:R-:W-:Y:S05]  /*5570*/  BSYNC B0 ;  /* 0x0000000000007941 */ /* 0x000fea0003800000 */
.L_x_4865:
[----:B------:R-:W-:-:S04]  /*5580*/  LOP3.LUT R2, R3, 0x80000000, RZ, 0xc0, !PT ;  /* 0x8000000003027812 */ /* 0x000fc800078ec0ff */
[----:B------:R-:W-:-:S04]  /*5590*/  SHF.R.U32.HI R3, RZ, 0x18, R2 ;  /* 0x00000018ff037819 */ /* 0x000fc80000011602 */
[----:B------:R-:W-:-:S05]  /*55a0*/  LOP3.LUT R3, R0, R3, RZ, 0xfc, !PT ;  /* 0x0000000300037212 */ /* 0x000fca00078efcff */
[----:B------:R0:W-:Y:S01]  /*55b0*/  STG.E.U8 [R16.64], R3 ;  /* 0x0000000310007986 */ /* 0x0001e2000c101124 */
[----:B------:R-:W-:Y:S05]  /*55c0*/  BRA `(.L_x_4851) ;  /* 0x000006f000007947 */ /* 0x000fea0003800000 */
.L_x_4861:
[----:B------:R0:W-:Y:S01]  /*55d0*/  STG.E.U16 [R16.64], R2 ;  /* 0x0000000210007986 */ /* 0x0001e2000c101524 */
[----:B------:R-:W-:Y:S05]  /*55e0*/  BRA `(.L_x_4851) ;  /* 0x000006d000007947 */ /* 0x000fea0003800000 */
.L_x_4858:
        /* <DEDUP_REMOVED lines=12> */
.L_x_4870:
        /* <DEDUP_REMOVED lines=17> */
.L_x_4873:
[----:B------:R-:W-:-:S04]  /*57c0*/  LOP3.LUT R2, R3, 0x80000000, RZ, 0xc0, !PT ;  /* 0x8000000003027812 */ /* 0x000fc800078ec0ff */
[----:B------:R-:W-:-:S04]  /*57d0*/  SHF.R.U32.HI R3, RZ, 0x18, R2 ;  /* 0x00000018ff037819 */ /* 0x000fc80000011602 */
[----:B------:R-:W-:-:S04]  /*57e0*/  LOP3.LUT R0, R0, R3, RZ, 0xfc, !PT ;  /* 0x0000000300007212 */ /* 0x000fc800078efcff */
[----:B------:R-:W-:Y:S02]  /*57f0*/  PRMT R8, R0, 0x7610, R8 ;  /* 0x0000761000087816 */ /* 0x000fe40000000008 */
.L_x_4872:
[----:B------:R-:W-:Y:S05]  /*5800*/  BSYNC B0 ;  /* 0x0000000000007941 */ /* 0x000fea0003800000 */
.L_x_4871:
[----:B------:R0:W-:Y:S01]  /*5810*/  STG.E.U8 [R16.64], R8 ;  /* 0x0000000810007986 */ /* 0x0001e2000c101124 */
[----:B------:R-:W-:Y:S05]  /*5820*/  BRA `(.L_x_4851) ;  /* 0x0000049000007947 */ /* 0x000fea0003800000 */
.L_x_4869:
        /* <DEDUP_REMOVED lines=17> */
.L_x_4876:
[----:B------:R-:W-:-:S04]  /*5940*/  LOP3.LUT R2, R3, 0x80000000, RZ, 0xc0, !PT ;  /* 0x8000000003027812 */ /* 0x000fc800078ec0ff */
[----:B------:R-:W-:-:S04]  /*5950*/  SHF.R.U32.HI R3, RZ, 0x18, R2 ;  /* 0x00000018ff037819 */ /* 0x000fc80000011602 */
[----:B------:R-:W-:-:S04]  /*5960*/  LOP3.LUT R0, R0, R3, RZ, 0xfc, !PT ;  /* 0x0000000300007212 */ /* 0x000fc800078efcff */
[----:B------:R-:W-:Y:S02]  /*5970*/  PRMT R8, R0, 0x7610, R8 ;  /* 0x0000761000087816 */ /* 0x000fe40000000008 */
.L_x_4875:
[----:B------:R-:W-:Y:S05]  /*5980*/  BSYNC B0 ;  /* 0x0000000000007941 */ /* 0x000fea0003800000 */
.L_x_4874:
[----:B------:R0:W-:Y:S01]  /*5990*/  STG.E.U8 [R16.64], R8 ;  /* 0x0000000810007986 */ /* 0x0001e2000c101124 */
[----:B------:R-:W-:Y:S05]  /*59a0*/  BRA `(.L_x_4851) ;  /* 0x0000031000007947 */ /* 0x000fea0003800000 */
.L_x_4868:
        /* <DEDUP_REMOVED lines=22> */
.L_x_4850:
        /* <DEDUP_REMOVED lines=20> */
.L_x_4878:
[----:B------:R-:W-:-:S06]  /*5c50*/  PRMT R2, RZ, 0x5410, R2 ;  /* 0x00005410ff027816 */ /* 0x000fcc0000000002 */
[----:B------:R-:W0:Y:S02]  /*5c60*/  F2I.U64.TRUNC R2, R2 ;  /* 0x0000000200027311 */ /* 0x000e24000020d800 */
[----:B0-----:R0:W-:Y:S01]  /*5c70*/  STG.E.64 [R16.64], R2 ;  /* 0x0000000210007986 */ /* 0x0011e2000c101b24 */
[----:B------:R-:W-:Y:S05]  /*5c80*/  BRA `(.L_x_4851) ;  /* 0x0000003000007947 */ /* 0x000fea0003800000 */
.L_x_4877:
[----:B------:R-:W-:-:S04]  /*5c90*/  PRMT R2, RZ, 0x5410, R2 ;  /* 0x00005410ff027816 */ /* 0x000fc80000000002 */
[----:B------:R-:W0:Y:S02]  /*5ca0*/  F2I.FTZ.U32.TRUNC.NTZ R3, R2 ;  /* 0x0000000200037305 */ /* 0x000e24000021f000 */
[----:B0-----:R0:W-:Y:S02]  /*5cb0*/  STG.E [R16.64], R3 ;  /* 0x0000000310007986 */ /* 0x0011e4000c101924 */
.L_x_4851:
        /* <DEDUP_REMOVED lines=231> */
.L_x_4879:
        /* <DEDUP_REMOVED lines=20> */
.L_x_4883:
[----:B------:R-:W2:Y:S02]  /*6c70*/  LDG.E.U8 R2, [R2.64] ;  /* 0x0000002402027981 */ /* 0x000ea4000c1e1100 */
[----:B--2---:R-:W0:Y:S02]  /*6c80*/  I2F.U16 R0, R2 ;  /* 0x0000000200007306 */ /* 0x004e240000101000 */
[----:B0-----:R-:W-:Y:S01]  /*6c90*/  F2FP.BF16.PACK_AB R0, RZ, R0 ;  /* 0x00000000ff00723e */ /* 0x001fe200000010ff */
[----:B------:R-:W-:Y:S05]  /*6ca0*/  BRA `(.L_x_4885) ;  /* 0x00000e3000007947 */ /* 0x000fea0003800000 */
.L_x_4882:
        /* <DEDUP_REMOVED lines=10> */
.L_x_4887:
[----:B------:R-:W2:Y:S02]  /*6d50*/  LDG.E R2, [R2.64] ;  /* 0x0000002402027981 */ /* 0x000ea4000c1e1900 */
[----:B--2---:R-:W0:Y:S02]  /*6d60*/  I2F R0, R2 ;  /* 0x0000000200007306 */ /* 0x004e240000201400 */
[----:B0-----:R-:W-:Y:S01]  /*6d70*/  F2FP.BF16.PACK_AB R0, RZ, R0 ;  /* 0x00000000ff00723e */ /* 0x001fe200000010ff */
[----:B------:R-:W-:Y:S05]  /*6d80*/  BRA `(.L_x_4885) ;  /* 0x00000d5000007947 */ /* 0x000fea0003800000 */
.L_x_4886:
[----:B------:R-:W2:Y:S02]  /*6d90*/  LDG.E.U16 R2, [R2.64] ;  /* 0x0000002402027981 */ /* 0x000ea4000c1e1500 */
[----:B--2---:R-:W0:Y:S02]  /*6da0*/  I2F.S16 R0, R2 ;  /* 0x0000000200007306 */ /* 0x004e240000101400 */
[----:B0-----:R-:W-:Y:S01]  /*6db0*/  F2FP.BF16.PACK_AB R0, RZ, R0 ;  /* 0x00000000ff00723e */ /* 0x001fe200000010ff */
[----:B------:R-:W-:Y:S05]  /*6dc0*/  BRA `(.L_x_4885) ;  /* 0x00000d1000007947 */ /* 0x000fea0003800000 */
.L_x_4881:
        /* <DEDUP_REMOVED lines=9> */
.L_x_4889:
[----:B------:R-:W2:Y:S02]  /*6e60*/  LDG.E.U16 R0, [R2.64] ;  /* 0x0000002402007981 */ /* 0x000ea4000c1e1500 */
[----:B--2---:R-:W-:-:S05]  /*6e70*/  HADD2.F32 R0, -RZ, R0.H0_H0 ;  /* 0x20000000ff007230 */ /* 0x004fca0000004100 */
[----:B------:R-:W-:Y:S01]  /*6e80*/  F2FP.BF16.PACK_AB R0, RZ, R0 ;  /* 0x00000000ff00723e */ /* 0x000fe200000010ff */
[----:B------:R-:W-:Y:S05]  /*6e90*/  BRA `(.L_x_4885) ;  /* 0x00000c4000007947 */ /* 0x000fea0003800000 */
.L_x_4888:
        /* <DEDUP_REMOVED lines=9> */
.L_x_4891:
[----:B------:R-:W2:Y:S02]  /*6f30*/  LDG.E.U16 R2, [R2.64] ;  /* 0x0000002402027981 */ /* 0x000ea4000c1e1500 */
[----:B--2---:R-:W-:-:S05]  /*6f40*/  HADD2.F32 R0, -RZ, R2.H0_H0 ;  /* 0x20000002ff007230 */ /* 0x004fca0000004100 */
[----:B------:R-:W-:Y:S01]  /*6f50*/  F2FP.BF16.PACK_AB R0, RZ, R0 ;  /* 0x00000000ff00723e */ /* 0x000fe200000010ff */
[----:B------:R-:W-:Y:S05]  /*6f60*/  BRA `(.L_x_4885) ;  /* 0x00000b7000007947 */ /* 0x000fea0003800000 */
.L_x_4890:
[----:B------:R-:W2:Y:S02]  /*6f70*/  LDG.E.64 R2, [R2.64] ;  /* 0x0000002402027981 */ /* 0x000ea4000c1e1b00 */
[----:B--2---:R-:W0:Y:S01]  /*6f80*/  F2F.F32.F64 R0, R2 ;  /* 0x0000000200007310 */ /* 0x004e220000301000 */
[----:B------:R-:W0:-:S14]  /*6f90*/  DSETP.GEU.AND P0, PT, |R2|, c[0x2][0x0], PT ;  /* 0x008000000200762a */ /* 0x000e1c0003f0e200 */
[----:B0-----:R-:W-:-:S05]  /*6fa0*/  @!P0 FMUL R0, R0, 1.175494350822287508e-38 ;  /* 0x0080000000008820 */ /* 0x001fca0000400000 */
[----:B------:R-:W-:Y:S01]  /*6fb0*/  F2FP.BF16.PACK_AB R0, RZ, R0 ;  /* 0x00000000ff00723e */ /* 0x000fe200000010ff */
[----:B------:R-:W-:Y:S05]  /*6fc0*/  BRA `(.L_x_4885) ;  /* 0x00000b1000007947 */ /* 0x000fea0003800000 */
.L_x_4880:
        /* <DEDUP_REMOVED lines=13> */
.L_x_4894:
[----:B------:R-:W2:Y:S02]  /*70a0*/  LDG.E.64 R2, [R2.64] ;  /* 0x0000002402027981 */ /* 0x000ea4000c1e1b00 */
[----:B--2---:R-:W0:Y:S01]  /*70b0*/  F2F.F32.F64 R0, R2 ;  /* 0x0000000200007310 */ /* 0x004e220000301000 */
[----:B------:R-:W0:-:S14]  /*70c0*/  DSETP.GEU.AND P0, PT, |R2|, c[0x2][0x0], PT ;  /* 0x008000000200762a */ /* 0x000e1c0003f0e200 */
[----:B0-----:R-:W-:-:S05]  /*70d0*/  @!P0 FMUL R0, R0, 1.175494350822287508e-38 ;  /* 0x0080000000008820 */ /* 0x001fca0000400000 */
[----:B------:R-:W-:Y:S01]  /*70e0*/  F2FP.BF16.PACK_AB R0, RZ, R0 ;  /* 0x00000000ff00723e */ /* 0x000fe200000010ff */
[----:B------:R-:W-:Y:S05]  /*70f0*/  BRA `(.L_x_4885) ;  /* 0x000009e000007947 */ /* 0x000fea0003800000 */
.L_x_4893:
        /* <DEDUP_REMOVED lines=28> */
.L_x_4896:
        /* <DEDUP_REMOVED lines=15> */
.L_x_4895:
[----:B------:R0:W5:Y:S01]  /*73b0*/  LDG.E.U16 R0, [R2.64] ;  /* 0x0000002402007981 */ /* 0x000162000c1e1500 */
[----:B------:R-:W-:Y:S05]  /*73c0*/  BRA `(.L_x_4885) ;  /* 0x0000071000007947 */ /* 0x000fea0003800000 */
.L_x_4892:
        /* <DEDUP_REMOVED lines=12> */
.L_x_4899:
        /* <DEDUP_REMOVED lines=21> */
.L_x_4903:
[----:B------:R-:W-:Y:S05]  /*75e0*/  BSYNC B1 ;  /* 0x0000000000017941 */ /* 0x000fea0003800000 */
.L_x_4902:
[----:B------:R-:W-:Y:S01]  /*75f0*/  LEA R3, R0, 0x3b800000, 0x17 ;  /* 0x3b80000000037811 */ /* 0x000fe200078eb8ff */
[----:B------:R-:W-:-:S05]  /*7600*/  IMAD.SHL.U32 R0, R2, 0x100000, RZ ;  /* 0x0010000002007824 */ /* 0x000fca00078e00ff */
[----:B------:R-:W-:Y:S02]  /*7610*/  LOP3.LUT R0, R3, R0, R4, 0xfe, !PT ;  /* 0x0000000003007212 */ /* 0x000fe400078efe04 */
.L_x_4901:
[----:B------:R-:W-:Y:S05]  /*7620*/  BSYNC B0 ;  /* 0x0000000000007941 */ /* 0x000fea0003800000 */
.L_x_4900:
[----:B------:R-:W-:Y:S01]  /*7630*/  F2FP.BF16.PACK_AB R0, RZ, R0 ;  /* 0x00000000ff00723e */ /* 0x000fe200000010ff */
[----:B------:R-:W-:Y:S05]  /*7640*/  BRA `(.L_x_4885) ;  /* 0x0000049000007947 */ /* 0x000fea0003800000 */
.L_x_4898:
        /* <DEDUP_REMOVED lines=21> */
.L_x_4907:
[----:B------:R-:W-:Y:S05]  /*77a0*/  BSYNC B1 ;  /* 0x0000000000017941 */ /* 0x000fea0003800000 */
.L_x_4906:
[----:B------:R-:W-:Y:S01]  /*77b0*/  LEA R3, R0, 0x37800000, 0x17 ;  /* 0x3780000000037811 */ /* 0x000fe200078eb8ff */
[----:B------:R-:W-:-:S05]  /*77c0*/  IMAD.SHL.U32 R0, R2, 0x200000, RZ ;  /* 0x0020000002007824 */ /* 0x000fca00078e00ff */
[----:B------:R-:W-:Y:S02]  /*77d0*/  LOP3.LUT R0, R3, R0, R4, 0xfe, !PT ;  /* 0x0000000003007212 */ /* 0x000fe400078efe04 */
.L_x_4905:
[----:B------:R-:W-:Y:S05]  /*77e0*/  BSYNC B0 ;  /* 0x0000000000007941 */ /* 0x000fea0003800000 */
.L_x_4904:
[----:B------:R-:W-:Y:S01]  /*77f0*/  F2FP.BF16.PACK_AB R0, RZ, R0 ;  /* 0x00000000ff00723e */ /* 0x000fe200000010ff */
[----:B------:R-:W-:Y:S05]  /*7800*/  BRA `(.L_x_4885) ;  /* 0x000002d000007947 */ /* 0x000fea0003800000 */
.L_x_4897:
        /* <DEDUP_REMOVED lines=14> */
.L_x_4911:
[----:B------:R-:W-:Y:S05]  /*78f0*/  BSYNC B0 ;  /* 0x0000000000007941 */ /* 0x000fea0003800000 */
.L_x_4910:
[----:B------:R-:W-:Y:S01]  /*7900*/  F2FP.BF16.PACK_AB R0, RZ, R0 ;  /* 0x00000000ff00723e */ /* 0x000fe200000010ff */
[----:B------:R-:W-:Y:S05]  /*7910*/  BRA `(.L_x_4885) ;  /* 0x000001c000007947 */ /* 0x000fea0003800000 */
.L_x_4884:
        /* <DEDUP_REMOVED lines=21> */
.L_x_4909:
[----:B------:R-:W2:Y:S02]  /*7a70*/  LDG.E.64 R2, [R2.64] ;  /* 0x0000002402027981 */ /* 0x000ea4000c1e1b00 */
[----:B--2---:R-:W0:Y:S02]  /*7a80*/  I2F.U64 R0, R2 ;  /* 0x0000000200007312 */ /* 0x004e240000301000 */
[----:B0-----:R-:W-:Y:S01]  /*7a90*/  F2FP.BF16.PACK_AB R0, RZ, R0 ;  /* 0x00000000ff00723e */ /* 0x001fe200000010ff */
[----:B------:R-:W-:Y:S05]  /*7aa0*/  BRA `(.L_x_4885) ;  /* 0x0000003000007947 */ /* 0x000fea0003800000 */
.L_x_4908:
[----:B------:R-:W2:Y:S02]  /*7ab0*/  LDG.E R2, [R2.64] ;  /* 0x0000002402027981 */ /* 0x000ea4000c1e1900 */
[----:B--2---:R-:W0:Y:S02]  /*7ac0*/  I2F.U32 R0, R2 ;  /* 0x0000000200007306 */ /* 0x004e240000201000 */
[----:B0-----:R-:W-:-:S06]  /*7ad0*/  F2FP.BF16.PACK_AB R0, RZ, R0 ;  /* 0x00000000ff00723e */ /* 0x001fcc00000010ff */
.L_x_4885:
        /* <DEDUP_REMOVED lines=24> */
.L_x_4915:
[----:B------:R-:W-:-:S06]  /*7c60*/  PRMT R3, RZ, 0x5410, R2 ;  /* 0x00005410ff037816 */ /* 0x000fcc0000000002 */
[----:B------:R-:W0:Y:S02]  /*7c70*/  F2I.S64.TRUNC R2, R3 ;  /* 0x0000000300027311 */ /* 0x000e24000020d900 */
[----:B0-----:R0:W-:Y:S01]  /*7c80*/  STG.E.U8 [R16.64], R2 ;  /* 0x0000000210007986 */ /* 0x0011e2000c101124 */
[----:B------:R-:W-:Y:S05]  /*7c90*/  BRA `(.L_x_4917) ;  /* 0x00000e4000007947 */ /* 0x000fea0003800000 */
.L_x_4914:
        /* <DEDUP_REMOVED lines=10> */
.L_x_4919:
[----:B------:R-:W-:-:S04]  /*7d40*/  PRMT R2, RZ, 0x5410, R2 ;  /* 0x00005410ff027816 */ /* 0x000fc80000000002 */
[----:B------:R-:W0:Y:S02]  /*7d50*/  F2I.FTZ.TRUNC.NTZ R3, R2 ;  /* 0x0000000200037305 */ /* 0x000e24000021f100 */
[----:B0-----:R0:W-:Y:S01]  /*7d60*/  STG.E [R16.64], R3 ;  /* 0x0000000310007986 */ /* 0x0011e2000c101924 */
[----:B------:R-:W-:Y:S05]  /*7d70*/  BRA `(.L_x_4917) ;  /* 0x00000d6000007947 */ /* 0x000fea0003800000 */
.L_x_4918:
[----:B------:R-:W-:-:S04]  /*7d80*/  PRMT R2, RZ, 0x5410, R2 ;  /* 0x00005410ff027816 */ /* 0x000fc80000000002 */
[----:B------:R-:W0:Y:S02]  /*7d90*/  F2I.FTZ.TRUNC.NTZ R3, R2 ;  /* 0x0000000200037305 */ /* 0x000e24000021f100 */
[----:B0-----:R0:W-:Y:S01]  /*7da0*/  STG.E.U16 [R16.64], R3 ;  /* 0x0000000310007986 */ /* 0x0011e2000c101524 */
[----:B------:R-:W-:Y:S05]  /*7db0*/  BRA `(.L_x_4917) ;  /* 0x00000d2000007947 */ /* 0x000fea0003800000 */
.L_x_4913:
        /* <DEDUP_REMOVED lines=9> */
.L_x_4921:
[----:B------:R-:W-:-:S04]  /*7e50*/  PRMT R0, RZ, 0x5410, R2 ;  /* 0x00005410ff007816 */ /* 0x000fc80000000002 */
[----:B------:R-:W-:-:S05]  /*7e60*/  F2FP.PACK_AB R0, RZ, R0 ;  /* 0x00000000ff00723e */ /* 0x000fca00000000ff */
[----:B------:R0:W-:Y:S01]  /*7e70*/  STG.E.U16 [R16.64], R0 ;  /* 0x0000000010007986 */ /* 0x0001e2000c101524 */
[----:B------:R-:W-:Y:S05]  /*7e80*/  BRA `(.L_x_4917) ;  /* 0x00000c5000007947 */ /* 0x000fea0003800000 */
.L_x_4920:
        /* <DEDUP_REMOVED lines=10> */
.L_x_4923:
[----:B------:R-:W-:-:S04]  /*7f30*/  PRMT R2, RZ, 0x5410, R2 ;  /* 0x00005410ff027816 */ /* 0x000fc80000000002 */
[----:B------:R-:W-:-:S04]  /*7f40*/  F2FP.PACK_AB R3, RZ, R2 ;  /* 0x00000002ff03723e */ /* 0x000fc800000000ff */
[----:B------:R-:W-:-:S05]  /*7f50*/  PRMT R3, R3, 0x5410, RZ ;  /* 0x0000541003037816 */ /* 0x000fca00000000ff */
[----:B------:R0:W-:Y:S01]  /*7f60*/  STG.E [R16.64], R3 ;  /* 0x0000000310007986 */ /* 0x0001e2000c101924 */
[----:B------:R-:W-:Y:S05]  /*7f70*/  BRA `(.L_x_4917) ;  /* 0x00000b6000007947 */ /* 0x000fea0003800000 */
.L_x_4922:
[----:B------:R-:W-:-:S05]  /*7f80*/  PRMT R2, RZ, 0x5410, R2 ;  /* 0x00005410ff027816 */ /* 0x000fca0000000002 */
[----:B------:R-:W-:-:S06]  /*7f90*/  FMUL.FTZ R2, R2, 1 ;  /* 0x3f80000002027820 */ /* 0x000fcc0000410000 */
[----:B------:R-:W0:Y:S02]  /*7fa0*/  F2F.F64.F32 R2, R2 ;  /* 0x0000000200027310 */ /* 0x000e240000201800 */
[----:B0-----:R0:W-:Y:S01]  /*7fb0*/  STG.E.64 [R16.64], R2 ;  /* 0x0000000210007986 */ /* 0x0011e2000c101b24 */
[----:B------:R-:W-:Y:S05]  /*7fc0*/  BRA `(.L_x_4917) ;  /* 0x00000b1000007947 */ /* 0x000fea0003800000 */
.L_x_4912:
        /* <DEDUP_REMOVED lines=13> */
.L_x_4926:
[----:B------:R-:W-:Y:S01]  /*80a0*/  PRMT R2, RZ, 0x5410, R2 ;  /* 0x00005410ff027816 */ /* 0x000fe20000000002 */
[----:B------:R-:W-:-:S04]  /*80b0*/  CS2R R6, SRZ ;  /* 0x0000000000067805 */ /* 0x000fc8000001ff00 */
[----:B------:R-:W-:-:S04]  /*80c0*/  FMUL.FTZ R2, R2, 1 ;  /* 0x3f80000002027820 */ /* 0x000fc80000410000 */
[----:B------:R-:W0:Y:S02]  /*80d0*/  F2F.F64.F32 R4, R2 ;  /* 0x0000000200047310 */ /* 0x000e240000201800 */
[----:B0-----:R0:W-:Y:S01]  /*80e0*/  STG.E.128 [R16.64], R4 ;  /* 0x0000000410007986 */ /* 0x0011e2000c101d24 */
[----:B------:R-:W-:Y:S05]  /*80f0*/  BRA `(.L_x_4917) ;  /* 0x000009e000007947 */ /* 0x000fea0003800000 */
.L_x_4925:
        /* <DEDUP_REMOVED lines=21> */
.L_x_4930:
[----:B------:R-:W-:Y:S05]  /*8250*/  BSYNC B0 ;  /* 0x0000000000007941 */ /* 0x000fea0003800000 */
.L_x_4929:
[----:B------:R-:W-:-:S05]  /*8260*/  LOP3.LUT R3, R0, R3, RZ, 0xfc, !PT ;  /* 0x0000000300037212 */ /* 0x000fca00078efcff */
[----:B------:R0:W-:Y:S01]  /*8270*/  STG.E.U8 [R16.64], R3 ;  /* 0x0000000310007986 */ /* 0x0001e2000c101124 */
[----:B------:R-:W-:Y:S05]  /*8280*/  BRA `(.L_x_4917) ;  /* 0x0000085000007947 */ /* 0x000fea0003800000 */
.L_x_4928:
        /* <DEDUP_REMOVED lines=13> */
.L_x_4932:
[----:B------:R-:W-:Y:S01]  /*8360*/  IMAD.MOV.U32 R0, RZ, RZ, 0x7f ;  /* 0x0000007fff007424 */ /* 0x000fe200078e00ff */
[----:B------:R-:W-:-:S04]  /*8370*/  ISETP.GT.U32.AND P0, PT, R2, 0x7f800000, PT ;  /* 0x7f8000000200780c */ /* 0x000fc80003f04070 */
[----:B------:R-:W-:-:S04]  /*8380*/  SEL R0, R0, 0x7c, P0 ;  /* 0x0000007c00007807 */ /* 0x000fc80000000000 */
.L_x_4933:
[----:B------:R-:W-:Y:S05]  /*8390*/  BSYNC B0 ;  /* 0x0000000000007941 */ /* 0x000fea0003800000 */
.L_x_4931:
[----:B------:R-:W-:-:S04]  /*83a0*/  LOP3.LUT R2, R3, 0x80000000, RZ, 0xc0, !PT ;  /* 0x8000000003027812 */ /* 0x000fc800078ec0ff */
[----:B------:R-:W-:-:S04]  /*83b0*/  SHF.R.U32.HI R3, RZ, 0x18, R2 ;  /* 0x00000018ff037819 */ /* 0x000fc80000011602 */
[----:B------:R-:W-:-:S05]  /*83c0*/  LOP3.LUT R3, R0, R3, RZ, 0xfc, !PT ;  /* 0x0000000300037212 */ /* 0x000fca00078efcff */
[----:B------:R0:W-:Y:S01]  /*83d0*/  STG.E.U8 [R16.64], R3 ;  /* 0x0000000310007986 */ /* 0x0001e2000c101124 */
[----:B------:R-:W-:Y:S05]  /*83e0*/  BRA `(.L_x_4917) ;  /* 0x000006f000007947 */ /* 0x000fea0003800000 */
.L_x_4927:
[----:B------:R0:W-:Y:S01]  /*83f0*/  STG.E.U16 [R16.64], R2 ;  /* 0x0000000210007986 */ /* 0x0001e2000c101524 */
[----:B------:R-:W-:Y:S05]  /*8400*/  BRA `(.L_x_4917) ;  /* 0x000006d000007947 */ /* 0x000fea0003800000 */
.L_x_4924:
        /* <DEDUP_REMOVED lines=12> */
.L_x_4936:
        /* <DEDUP_REMOVED lines=17> */
.L_x_4939:
[----:B------:R-:W-:-:S04]  /*85e0*/  LOP3.LUT R2, R3, 0x80000000, RZ, 0xc0, !PT ;  /* 0x8000000003027812 */ /* 0x000fc800078ec0ff */
[----:B------:R-:W-:-:S04]  /*85f0*/  SHF.R.U32.HI R3, RZ, 0x18, R2 ;  /* 0x00000018ff037819 */ /* 0x000fc80000011602 */
[----:B------:R-:W-:-:S04]  /*8600*/  LOP3.LUT R0, R0, R3, RZ, 0xfc, !PT ;  /* 0x0000000300007212 */ /* 0x000fc800078efcff */
[----:B------:R-:W-:Y:S02]  /*8610*/  PRMT R8, R0, 0x7610, R8 ;  /* 0x0000761000087816 */ /* 0x000fe40000000008 */
.L_x_4938:
[----:B------:R-:W-:Y:S05]  /*8620*/  BSYNC B0 ;  /* 0x0000000000007941 */ /* 0x000fea0003800000 */
.L_x_4937:
[----:B------:R0:W-:Y:S01]  /*8630*/  STG.E.U8 [R16.64], R8 ;  /* 0x0000000810007986 */ /* 0x0001e2000c101124 */
[----:B------:R-:W-:Y:S05]  /*8640*/  BRA `(.L_x_4917) ;  /* 0x0000049000007947 */ /* 0x000fea0003800000 */
.L_x_4935:
        /* <DEDUP_REMOVED lines=17> */
.L_x_4942:
[----:B------:R-:W-:-:S04]  /*8760*/  LOP3.LUT R2, R3, 0x80000000, RZ, 0xc0, !PT ;  /* 0x8000000003027812 */ /* 0x000fc800078ec0ff */
[----:B------:R-:W-:-:S04]  /*8770*/  SHF.R.U32.HI R3, RZ, 0x18, R2 ;  /* 0x00000018ff037819 */ /* 0x000fc80000011602 */
[----:B------:R-:W-:-:S04]  /*8780*/  LOP3.LUT R0, R0, R3, RZ, 0xfc, !PT ;  /* 0x0000000300007212 */ /* 0x000fc800078efcff */
[----:B------:R-:W-:Y:S02]  /*8790*/  PRMT R8, R0, 0x7610, R8 ;  /* 0x0000761000087816 */ /* 0x000fe40000000008 */
.L_x_4941:
[----:B------:R-:W-:Y:S05]  /*87a0*/  BSYNC B0 ;  /* 0x0000000000007941 */ /* 0x000fea0003800000 */
.L_x_4940:
[----:B------:R0:W-:Y:S01]  /*87b0*/  STG.E.U8 [R16.64], R8 ;  /* 0x0000000810007986 */ /* 0x0001e2000c101124 */
[----:B------:R-:W-:Y:S05]  /*87c0*/  BRA `(.L_x_4917) ;  /* 0x0000031000007947 */ /* 0x000fea0003800000 */
.L_x_4934:
        /* <DEDUP_REMOVED lines=22> */
.L_x_4916:
        /* <DEDUP_REMOVED lines=20> */
.L_x_4944:
[----:B------:R-:W-:-:S06]  /*8a70*/  PRMT R2, RZ, 0x5410, R2 ;  /* 0x00005410ff027816 */ /* 0x000fcc0000000002 */
[----:B------:R-:W0:Y:S02]  /*8a80*/  F2I.U64.TRUNC R2, R2 ;  /* 0x0000000200027311 */ /* 0x000e24000020d800 */
[----:B0-----:R0:W-:Y:S01]  /*8a90*/  STG.E.64 [R16.64], R2 ;  /* 0x0000000210007986 */ /* 0x0011e2000c101b24 */
[----:B------:R-:W-:Y:S05]  /*8aa0*/  BRA `(.L_x_4917) ;  /* 0x0000003000007947 */ /* 0x000fea0003800000 */
.L_x_4943:
[----:B------:R-:W-:-:S04]  /*8ab0*/  PRMT R2, RZ, 0x5410, R2 ;  /* 0x00005410ff027816 */ /* 0x000fc80000000002 */
[----:B------:R-:W0:Y:S02]  /*8ac0*/  F2I.FTZ.U32.TRUNC.NTZ R3, R2 ;  /* 0x0000000200037305 */ /* 0x000e24000021f000 */
[----:B0-----:R0:W-:Y:S02]  /*8ad0*/  STG.E [R16.64], R3 ;  /* 0x0000000310007986 */ /* 0x0011e4000c101924 */
.L_x_4917:
[----:B------:R-:W-:Y:S02]  /*8ae0*/  IADD3 R19, R19, 0x80, RZ ;  /* 0x0000008013137810 */ /* 0x000fe40007ffe0ff */
.L_x_4812:
[----:B------:R-:W-:Y:S05]  /*8af0*/  BSYNC B6 ;  /* 0x0000000000067941 */ /* 0x000fea0003800000 */
.L_x_4811:
        /* <DEDUP_REMOVED lines=230> */
.L_x_4945:
        /* <DEDUP_REMOVED lines=20> */
.L_x_4949:
[----:B------:R-:W2:Y:S02]  /*9aa0*/  LDG.E.U8 R2, [R2.64] ;  /* 0x0000002402027981 */ /* 0x000ea4000c1e1100 */
[----:B--2---:R-:W0:Y:S02]  /*9ab0*/  I2F.U16 R0, R2 ;  /* 0x0000000200007306 */ /* 0x004e240000101000 */
[----:B0-----:R-:W-:Y:S01]  /*9ac0*/  F2FP.BF16.PACK_AB R0, RZ, R0 ;  /* 0x00000000ff00723e */ /* 0x001fe200000010ff */
[----:B------:R-:W-:Y:S05]  /*9ad0*/  BRA `(.L_x_4951) ;  /* 0x00000e3000007947 */ /* 0x000fea0003800000 */
.L_x_4948:
        /* <DEDUP_REMOVED lines=10> */
.L_x_4953:
[----:B------:R-:W2:Y:S02]  /*9b80*/  LDG.E R2, [R2.64] ;  /* 0x0000002402027981 */ /* 0x000ea4000c1e1900 */
[----:B--2---:R-:W0:Y:S02]  /*9b90*/  I2F R0, R2 ;  /* 0x0000000200007306 */ /* 0x004e240000201400 */
[----:B0-----:R-:W-:Y:S01]  /*9ba0*/  F2FP.BF16.PACK_AB R0, RZ, R0 ;  /* 0x00000000ff00723e */ /* 0x001fe200000010ff */
[----:B------:R-:W-:Y:S05]  /*9bb0*/  BRA `(.L_x_4951) ;  /* 0x00000d5000007947 */ /* 0x000fea0003800000 */
.L_x_4952:
[----:B------:R-:W2:Y:S02]  /*9bc0*/  LDG.E.U16 R2, [R2.64] ;  /* 0x0000002402027981 */ /* 0x000ea4000c1e1500 */
[----:B--2---:R-:W0:Y:S02]  /*9bd0*/  I2F.S16 R0, R2 ;  /* 0x0000000200007306 */ /* 0x004e240000101400 */
[----:B0-----:R-:W-:Y:S01]  /*9be0*/  F2FP.BF16.PACK_AB R0, RZ, R0 ;  /* 0x00000000ff00723e */ /* 0x001fe200000010ff */
[----:B------:R-:W-:Y:S05]  /*9bf0*/  BRA `(.L_x_4951) ;  /* 0x00000d1000007947 */ /* 0x000fea0003800000 */
.L_x_4947:
        /* <DEDUP_REMOVED lines=9> */
.L_x_4955:
[----:B------:R-:W2:Y:S02]  /*9c90*/  LDG.E.U16 R0, [R2.64] ;  /* 0x0000002402007981 */ /* 0x000ea4000c1e1500 */
[----:B--2---:R-:W-:-:S05]  /*9ca0*/  HADD2.F32 R0, -RZ, R0.H0_H0 ;  /* 0x20000000ff007230 */ /* 0x004fca0000004100 */
[----:B------:R-:W-:Y:S01]  /*9cb0*/  F2FP.BF16.PACK_AB R0, RZ, R0 ;  /* 0x00000000ff00723e */ /* 0x000fe200000010ff */
[----:B------:R-:W-:Y:S05]  /*9cc0*/  BRA `(.L_x_4951) ;  /* 0x00000c4000007947 */ /* 0x000fea0003800000 */
.L_x_4954:
        /* <DEDUP_REMOVED lines=9> */
.L_x_4957:
[----:B------:R-:W2:Y:S02]  /*9d60*/  LDG.E.U16 R2, [R2.64] ;  /* 0x0000002402027981 */ /* 0x000ea4000c1e1500 */
[----:B--2---:R-:W-:-:S05]  /*9d70*/  HADD2.F32 R0, -RZ, R2.H0_H0 ;  /* 0x20000002ff007230 */ /* 0x004fca0000004100 */
[----:B------:R-:W-:Y:S01]  /*9d80*/  F2FP.BF16.PACK_AB R0, RZ, R0 ;  /* 0x00000000ff00723e */ /* 0x000fe200000010ff */
[----:B------:R-:W-:Y:S05]  /*9d90*/  BRA `(.L_x_4951) ;  /* 0x00000b7000007947 */ /* 0x000fea0003800000 */
.L_x_4956:
[----:B------:R-:W2:Y:S02]  /*9da0*/  LDG.E.64 R2, [R2.64] ;  /* 0x0000002402027981 */ /* 0x000ea4000c1e1b00 */
[----:B--2---:R-:W0:Y:S01]  /*9db0*/  F2F.F32.F64 R0, R2 ;  /* 0x0000000200007310 */ /* 0x004e220000301000 */
[----:B------:R-:W0:-:S14]  /*9dc0*/  DSETP.GEU.AND P0, PT, |R2|, c[0x2][0x0], PT ;  /* 0x008000000200762a */ /* 0x000e1c0003f0e200 */
[----:B0-----:R-:W-:-:S05]  /*9dd0*/  @!P0 FMUL R0, R0, 1.175494350822287508e-38 ;  /* 0x0080000000008820 */ /* 0x001fca0000400000 */
[----:B------:R-:W-:Y:S01]  /*9de0*/  F2FP.BF16.PACK_AB R0, RZ, R0 ;  /* 0x00000000ff00723e */ /* 0x000fe200000010ff */
[----:B------:R-:W-:Y:S05]  /*9df0*/  BRA `(.L_x_4951) ;  /* 0x00000b1000007947 */ /* 0x000fea0003800000 */
.L_x_4946:
        /* <DEDUP_REMOVED lines=13> */
.L_x_4960:
[----:B------:R-:W2:Y:S02]  /*9ed0*/  LDG.E.64 R2, [R2.64] ;  /* 0x0000002402027981 */ /* 0x000ea4000c1e1b00 */
[----:B--2---:R-:W0:Y:S01]  /*9ee0*/  F2F.F32.F64 R0, R2 ;  /* 0x0000000200007310 */ /* 0x004e220000301000 */
[----:B------:R-:W0:-:S14]  /*9ef0*/  DSETP.GEU.AND P0, PT, |R2|, c[0x2][0x0], PT ;  /* 0x008000000200762a */ /* 0x000e1c0003f0e200 */
[----:B0-----:R-:W-:-:S05]  /*9f00*/  @!P0 FMUL R0, R0, 1.175494350822287508e-38 ;  /* 0x0080000000008820 */ /* 0x001fca0000400000 */
[----:B------:R-:W-:Y:S01]  /*9f10*/  F2FP.BF16.PACK_AB R0, RZ, R0 ;  /* 0x00000000ff00723e */ /* 0x000fe200000010ff */
[----:B------:R-:W-:Y:S05]  /*9f20*/  BRA `(.L_x_4951) ;  /* 0x000009e000007947 */ /* 0x000fea0003800000 */
.L_x_4959:
        /* <DEDUP_REMOVED lines=28> */
.L_x_4962:
        /* <DEDUP_REMOVED lines=15> */
.L_x_4961:
[----:B------:R0:W5:Y:S01]  /*a1e0*/  LDG.E.U16 R0, [R2.64] ;  /* 0x0000002402007981 */ /* 0x000162000c1e1500 */
[----:B------:R-:W-:Y:S05]  /*a1f0*/  BRA `(.L_x_4951) ;  /* 0x0000071000007947 */ /* 0x000fea0003800000 */
.L_x_4958:
        /* <DEDUP_REMOVED lines=12> */
.L_x_4965:
        /* <DEDUP_REMOVED lines=21> */
.L_x_4969:
[----:B------:R-:W-:Y:S05]  /*a410*/  BSYNC B1 ;  /* 0x0000000000017941 */ /* 0x000fea0003800000 */
.L_x_4968:
[----:B------:R-:W-:Y:S01]  /*a420*/  LEA R3, R0, 0x3b800000, 0x17 ;  /* 0x3b80000000037811 */ /* 0x000fe200078eb8ff */
[----:B------:R-:W-:-:S05]  /*a430*/  IMAD.SHL.U32 R0, R2, 0x100000, RZ ;  /* 0x0010000002007824 */ /* 0x000fca00078e00ff */
[----:B------:R-:W-:Y:S02]  /*a440*/  LOP3.LUT R0, R3, R0, R4, 0xfe, !PT ;  /* 0x0000000003007212 */ /* 0x000fe400078efe04 */
.L_x_4967:
[----:B------:R-:W-:Y:S05]  /*a450*/  BSYNC B0 ;  /* 0x0000000000007941 */ /* 0x000fea0003800000 */
.L_x_4966:
[----:B------:R-:W-:Y:S01]  /*a460*/  F2FP.BF16.PACK_AB R0, RZ, R0 ;  /* 0x00000000ff00723e */ /* 0x000fe200000010ff */
[----:B------:R-:W-:Y:S05]  /*a470*/  BRA `(.L_x_4951) ;  /* 0x0000049000007947 */ /* 0x000fea0003800000 */
.L_x_4964:
        /* <DEDUP_REMOVED lines=21> */
.L_x_4973:
[----:B------:R-:W-:Y:S05]  /*a5d0*/  BSYNC B1 ;  /* 0x0000000000017941 */ /* 0x000fea0003800000 */
.L_x_4972:
[----:B------:R-:W-:Y:S01]  /*a5e0*/  LEA R3, R0, 0x37800000, 0x17 ;  /* 0x3780000000037811 */ /* 0x000fe200078eb8ff */
[----:B------:R-:W-:-:S05]  /*a5f0*/  IMAD.SHL.U32 R0, R2, 0x200000, RZ ;  /* 0x0020000002007824 */ /* 0x000fca00078e00ff */
[----:B------:R-:W-:Y:S02]  /*a600*/  LOP3.LUT R0, R3, R0, R4, 0xfe, !PT ;  /* 0x0000000003007212 */ /* 0x000fe400078efe04 */
.L_x_4971:
[----:B------:R-:W-:Y:S05]  /*a610*/  BSYNC B0 ;  /* 0x0000000000007941 */ /* 0x000fea0003800000 */
.L_x_4970:
[----:B------:R-:W-:Y:S01]  /*a620*/  F2FP.BF16.PACK_AB R0, RZ, R0 ;  /* 0x00000000ff00723e */ /* 0x000fe200000010ff */
[----:B------:R-:W-:Y:S05]  /*a630*/  BRA `(.L_x_4951) ;  /* 0x000002d000007947 */ /* 0x000fea0003800000 */
.L_x_4963:
        /* <DEDUP_REMOVED lines=14> */
.L_x_4977:
[----:B------:R-:W-:Y:S05]  /*a720*/  BSYNC B0 ;  /* 0x0000000000007941 */ /* 0x000fea0003800000 */
.L_x_4976:
[----:B------:R-:W-:Y:S01]  /*a730*/  F2FP.BF16.PACK_AB R0, RZ, R0 ;  /* 0x00000000ff00723e */ /* 0x000fe200000010ff */
[----:B------:R-:W-:Y:S05]  /*a740*/  BRA `(.L_x_4951) ;  /* 0x000001c000007947 */ /* 0x000fea0003800000 */
.L_x_4950:
        /* <DEDUP_REMOVED lines=21> */
.L_x_4975:
[----:B------:R-:W2:Y:S02]  /*a8a0*/  LDG.E.64 R2, [R2.64] ;  /* 0x0000002402027981 */ /* 0x000ea4000c1e1b00 */
[----:B--2---:R-:W0:Y:S02]  /*a8b0*/  I2F.U64 R0, R2 ;  /* 0x0000000200007312 */ /* 0x004e240000301000 */
[----:B0-----:R-:W-:Y:S01]  /*a8c0*/  F2FP.BF16.PACK_AB R0, RZ, R0 ;  /* 0x00000000ff00723e */ /* 0x001fe200000010ff */
[----:B------:R-:W-:Y:S05]  /*a8d0*/  BRA `(.L_x_4951) ;  /* 0x0000003000007947 */ /* 0x000fea0003800000 */
.L_x_4974:
[----:B------:R-:W2:Y:S02]  /*a8e0*/  LDG.E R2, [R2.64] ;  /* 0x0000002402027981 */ /* 0x000ea4000c1e1900 */
[----:B--2---:R-:W0:Y:S02]  /*a8f0*/  I2F.U32 R0, R2 ;  /* 0x0000000200007306 */ /* 0x004e240000201000 */
[----:B0-----:R-:W-:-:S06]  /*a900*/  F2FP.BF16.PACK_AB R0, RZ, R0 ;  /* 0x00000000ff00723e */ /* 0x001fcc00000010ff */
.L_x_4951:
        /* <DEDUP_REMOVED lines=22> */
[----:B0-----:R-:W-:Y:S01]  /*aa70*/  STG.E.U8 [R16.64], R3 ;  /* 0x0000000310007986 */ /* 0x001fe2000c101124 */
[----:B------:R-:W-:Y:S05]  /*aa80*/  EXIT ;  /* 0x000000000000794d */ /* 0x000fea0003800000 */
.L_x_4981:
[----:B------:R-:W-:-:S06]  /*aa90*/  PRMT R3, RZ, 0x5410, R2 ;  /* 0x00005410ff037816 */ /* 0x000fcc0000000002 */
[----:B------:R-:W0:Y:S02]  /*aaa0*/  F2I.S64.TRUNC R2, R3 ;  /* 0x0000000300027311 */ /* 0x000e24000020d900 */
[----:B0-----:R-:W-:Y:S01]  /*aab0*/  STG.E.U8 [R16.64], R2 ;  /* 0x0000000210007986 */ /* 0x001fe2000c101124 */
[----:B------:R-:W-:Y:S05]  /*aac0*/  EXIT ;  /* 0x000000000000794d */ /* 0x000fea0003800000 */
.L_x_4980:
        /* <DEDUP_REMOVED lines=8> */
[----:B0-----:R-:W-:Y:S01]  /*ab50*/  STG.E.64 [R16.64], R2 ;  /* 0x0000000210007986 */ /* 0x001fe2000c101b24 */
[----:B------:R-:W-:Y:S05]  /*ab60*/  EXIT ;  /* 0x000000000000794d */ /* 0x000fea0003800000 */
.L_x_4984:
[----:B------:R-:W-:-:S04]  /*ab70*/  PRMT R2, RZ, 0x5410, R2 ;  /* 0x00005410ff027816 */ /* 0x000fc80000000002 */
[----:B------:R-:W0:Y:S02]  /*ab80*/  F2I.FTZ.TRUNC.NTZ R3, R2 ;  /* 0x0000000200037305 */ /* 0x000e24000021f100 */
[----:B0-----:R-:W-:Y:S01]  /*ab90*/  STG.E [R16.64], R3 ;  /* 0x0000000310007986 */ /* 0x001fe2000c101924 */
[----:B------:R-:W-:Y:S05]  /*aba0*/  EXIT ;  /* 0x000000000000794d */ /* 0x000fea0003800000 */
.L_x_4983:
[----:B------:R-:W-:-:S04]  /*abb0*/  PRMT R2, RZ, 0x5410, R2 ;  /* 0x00005410ff027816 */ /* 0x000fc80000000002 */
[----:B------:R-:W0:Y:S02]  /*abc0*/  F2I.FTZ.TRUNC.NTZ R3, R2 ;  /* 0x0000000200037305 */ /* 0x000e24000021f100 */
[----:B0-----:R-:W-:Y:S01]  /*abd0*/  STG.E.U16 [R16.64], R3 ;  /* 0x0000000310007986 */ /* 0x001fe2000c101524 */
[----:B------:R-:W-:Y:S05]  /*abe0*/  EXIT ;  /* 0x000000000000794d */ /* 0x000fea0003800000 */
.L_x_4979:
[----:B------:R-:W-:-:S13]  /*abf0*/  ISETP.GT.AND P0, PT, R3, 0x6, PT ;  /* 0x000000060300780c */ /* 0x000fda0003f04270 */
[----:B------:R-:W-:Y:S05]  /*ac00*/  @P0 BRA `(.L_x_4985) ;  /* 0x000000b000000947 */ /* 0x000fea0003800000 */
[----:B------:R-:W-:-:S13]  /*ac10*/  ISETP.NE.AND P0, PT, R3, 0x5, PT ;  /* 0x000000050300780c */ /* 0x000fda0003f05270 */
[----:B------:R-:W-:Y:S05]  /*ac20*/  @!P0 BRA `(.L_x_4986) ;  /* 0x0000005000008947 */ /* 0x000fea0003800000 */
[----:B------:R-:W-:-:S13]  /*ac30*/  ISETP.NE.AND P0, PT, R3, 0x6, PT ;  /* 0x000000060300780c */ /* 0x000fda0003f05270 */
[----:B------:R-:W-:Y:S05]  /*ac40*/  @P0 BRA `(.L_x_4982) ;  /* 0x00000b1000000947 */ /* 0x000fea0003800000 */
[----:B------:R-:W-:-:S05]  /*ac50*/  PRMT R3, RZ, 0x5410, R2 ;  /* 0x00005410ff037816 */ /* 0x000fca0000000002 */
[----:B------:R-:W-:Y:S01]  /*ac60*/  STG.E [R16.64], R3 ;  /* 0x0000000310007986 */ /* 0x000fe2000c101924 */
[----:B------:R-:W-:Y:S05]  /*ac70*/  EXIT ;  /* 0x000000000000794d */ /* 0x000fea0003800000 */
.L_x_4986:
[----:B------:R-:W-:-:S04]  /*ac80*/  PRMT R0, RZ, 0x5410, R2 ;  /* 0x00005410ff007816 */ /* 0x000fc80000000002 */
[----:B------:R-:W-:-:S05]  /*ac90*/  F2FP.PACK_AB R0, RZ, R0 ;  /* 0x00000000ff00723e */ /* 0x000fca00000000ff */
[----:B------:R-:W-:Y:S01]  /*aca0*/  STG.E.U16 [R16.64], R0 ;  /* 0x0000000010007986 */ /* 0x000fe2000c101524 */
[----:B------:R-:W-:Y:S05]  /*acb0*/  EXIT ;  /* 0x000000000000794d */ /* 0x000fea0003800000 */
.L_x_4985:
        /* <DEDUP_REMOVED lines=8> */
[----:B------:R-:W-:Y:S01]  /*ad40*/  STG.E.64 [R16.64], R2 ;  /* 0x0000000210007986 */ /* 0x000fe2000c101b24 */
[----:B------:R-:W-:Y:S05]  /*ad50*/  EXIT ;  /* 0x000000000000794d */ /* 0x000fea0003800000 */
.L_x_4988:
[----:B------:R-:W-:-:S04]  /*ad60*/  PRMT R2, RZ, 0x5410, R2 ;  /* 0x00005410ff027816 */ /* 0x000fc80000000002 */
[----:B------:R-:W-:-:S04]  /*ad70*/  F2FP.PACK_AB R3, RZ, R2 ;  /* 0x00000002ff03723e */ /* 0x000fc800000000ff */
[----:B------:R-:W-:-:S05]  /*ad80*/  PRMT R3, R3, 0x5410, RZ ;  /* 0x0000541003037816 */ /* 0x000fca00000000ff */
[----:B------:R-:W-:Y:S01]  /*ad90*/  STG.E [R16.64], R3 ;  /* 0x0000000310007986 */ /* 0x000fe2000c101924 */
[----:B------:R-:W-:Y:S05]  /*ada0*/  EXIT ;  /* 0x000000000000794d */ /* 0x000fea0003800000 */
.L_x_4987:
[----:B------:R-:W-:-:S05]  /*adb0*/  PRMT R2, RZ, 0x5410, R2 ;  /* 0x00005410ff027816 */ /* 0x000fca0000000002 */
[----:B------:R-:W-:-:S06]  /*adc0*/  FMUL.FTZ R2, R2, 1 ;  /* 0x3f80000002027820 */ /* 0x000fcc0000410000 */
[----:B------:R-:W0:Y:S02]  /*add0*/  F2F.F64.F32 R2, R2 ;  /* 0x0000000200027310 */ /* 0x000e240000201800 */
[----:B0-----:R-:W-:Y:S01]  /*ade0*/  STG.E.64 [R16.64], R2 ;  /* 0x0000000210007986 */ /* 0x001fe2000c101b24 */
[----:B------:R-:W-:Y:S05]  /*adf0*/  EXIT ;  /* 0x000000000000794d */ /* 0x000fea0003800000 */
.L_x_4978:
        /* <DEDUP_REMOVED lines=11> */
[----:B------:R-:W-:Y:S01]  /*aeb0*/  STG.E.U8 [R16.64], R3 ;  /* 0x0000000310007986 */ /* 0x000fe2000c101124 */
[----:B------:R-:W-:Y:S05]  /*aec0*/  EXIT ;  /* 0x000000000000794d */ /* 0x000fea0003800000 */
.L_x_4991:
[----:B------:R-:W-:Y:S01]  /*aed0*/  PRMT R2, RZ, 0x5410, R2 ;  /* 0x00005410ff027816 */ /* 0x000fe20000000002 */
[----:B------:R-:W-:-:S04]  /*aee0*/  CS2R R6, SRZ ;  /* 0x0000000000067805 */ /* 0x000fc8000001ff00 */
[----:B------:R-:W-:-:S04]  /*aef0*/  FMUL.FTZ R2, R2, 1 ;  /* 0x3f80000002027820 */ /* 0x000fc80000410000 */
[----:B------:R-:W0:Y:S02]  /*af00*/  F2F.F64.F32 R4, R2 ;  /* 0x0000000200047310 */ /* 0x000e240000201800 */
[----:B0-----:R-:W-:Y:S01]  /*af10*/  STG.E.128 [R16.64], R4 ;  /* 0x0000000410007986 */ /* 0x001fe2000c101d24 */
[----:B------:R-:W-:Y:S05]  /*af20*/  EXIT ;  /* 0x000000000000794d */ /* 0x000fea0003800000 */
.L_x_4990:
        /* <DEDUP_REMOVED lines=21> */
.L_x_4995:
[----:B------:R-:W-:Y:S05]  /*b080*/  BSYNC B0 ;  /* 0x0000000000007941 */ /* 0x000fea0003800000 */
.L_x_4994:
[----:B------:R-:W-:-:S05]  /*b090*/  LOP3.LUT R3, R0, R3, RZ, 0xfc, !PT ;  /* 0x0000000300037212 */ /* 0x000fca00078efcff */
[----:B------:R-:W-:Y:S01]  /*b0a0*/  STG.E.U8 [R16.64], R3 ;  /* 0x0000000310007986 */ /* 0x000fe2000c101124 */
[----:B------:R-:W-:Y:S05]  /*b0b0*/  EXIT ;  /* 0x000000000000794d */ /* 0x000fea0003800000 */
.L_x_4993:
        /* <DEDUP_REMOVED lines=13> */
.L_x_4997:
[----:B------:R-:W-:Y:S01]  /*b190*/  IMAD.MOV.U32 R0, RZ, RZ, 0x7f ;  /* 0x0000007fff007424 */ /* 0x000fe200078e00ff */
[----:B------:R-:W-:-:S04]  /*b1a0*/  ISETP.GT.U32.AND P0, PT, R2, 0x7f800000, PT ;  /* 0x7f8000000200780c */ /* 0x000fc80003f04070 */
[----:B------:R-:W-:-:S04]  /*b1b0*/  SEL R0, R0, 0x7c, P0 ;  /* 0x0000007c00007807 */ /* 0x000fc80000000000 */
.L_x_4998:
[----:B------:R-:W-:Y:S05]  /*b1c0*/  BSYNC B0 ;  /* 0x0000000000007941 */ /* 0x000fea0003800000 */
.L_x_4996:
[----:B------:R-:W-:-:S04]  /*b1d0*/  LOP3.LUT R2, R3, 0x80000000, RZ, 0xc0, !PT ;  /* 0x8000000003027812 */ /* 0x000fc800078ec0ff */
[----:B------:R-:W-:-:S04]  /*b1e0*/  SHF.R.U32.HI R3, RZ, 0x18, R2 ;  /* 0x00000018ff037819 */ /* 0x000fc80000011602 */
[----:B------:R-:W-:-:S05]  /*b1f0*/  LOP3.LUT R3, R0, R3, RZ, 0xfc, !PT ;  /* 0x0000000300037212 */ /* 0x000fca00078efcff */
[----:B------:R-:W-:Y:S01]  /*b200*/  STG.E.U8 [R16.64], R3 ;  /* 0x0000000310007986 */ /* 0x000fe2000c101124 */
[----:B------:R-:W-:Y:S05]  /*b210*/  EXIT ;  /* 0x000000000000794d */ /* 0x000fea0003800000 */
.L_x_4992:
[----:B------:R-:W-:Y:S01]  /*b220*/  STG.E.U16 [R16.64], R2 ;  /* 0x0000000210007986 */ /* 0x000fe2000c101524 */
[----:B------:R-:W-:Y:S05]  /*b230*/  EXIT ;  /* 0x000000000000794d */ /* 0x000fea0003800000 */
.L_x_4989:
        /* <DEDUP_REMOVED lines=10> */
[----:B0-----:R-:W-:Y:S01]  /*b2e0*/  STG.E.U16 [R16.64], R3 ;  /* 0x0000000310007986 */ /* 0x001fe2000c101524 */
[----:B------:R-:W-:Y:S05]  /*b2f0*/  EXIT ;  /* 0x000000000000794d */ /* 0x000fea0003800000 */
.L_x_5001:
        /* <DEDUP_REMOVED lines=17> */
.L_x_5004:
[----:B------:R-:W-:-:S04]  /*b410*/  LOP3.LUT R2, R3, 0x80000000, RZ, 0xc0, !PT ;  /* 0x8000000003027812 */ /* 0x000fc800078ec0ff */
[----:B------:R-:W-:-:S04]  /*b420*/  SHF.R.U32.HI R3, RZ, 0x18, R2 ;  /* 0x00000018ff037819 */ /* 0x000fc80000011602 */
[----:B------:R-:W-:-:S04]  /*b430*/  LOP3.LUT R0, R0, R3, RZ, 0xfc, !PT ;  /* 0x0000000300007212 */ /* 0x000fc800078efcff */
[----:B------:R-:W-:Y:S02]  /*b440*/  PRMT R8, R0, 0x7610, R8 ;  /* 0x0000761000087816 */ /* 0x000fe40000000008 */
.L_x_5003:
[----:B------:R-:W-:Y:S05]  /*b450*/  BSYNC B0 ;  /* 0x0000000000007941 */ /* 0x000fea0003800000 */
.L_x_5002:
[----:B------:R-:W-:Y:S01]  /*b460*/  STG.E.U8 [R16.64], R8 ;  /* 0x0000000810007986 */ /* 0x000fe2000c101124 */
[----:B------:R-:W-:Y:S05]  /*b470*/  EXIT ;  /* 0x000000000000794d */ /* 0x000fea0003800000 */
.L_x_5000:
        /* <DEDUP_REMOVED lines=17> */
.L_x_5007:
[----:B------:R-:W-:-:S04]  /*b590*/  LOP3.LUT R2, R3, 0x80000000, RZ, 0xc0, !PT ;  /* 0x8000000003027812 */ /* 0x000fc800078ec0ff */
[----:B------:R-:W-:-:S04]  /*b5a0*/  SHF.R.U32.HI R3, RZ, 0x18, R2 ;  /* 0x00000018ff037819 */ /* 0x000fc80000011602 */
[----:B------:R-:W-:-:S04]  /*b5b0*/  LOP3.LUT R0, R0, R3, RZ, 0xfc, !PT ;  /* 0x0000000300007212 */ /* 0x000fc800078efcff */
[----:B------:R-:W-:Y:S02]  /*b5c0*/  PRMT R8, R0, 0x7610, R8 ;  /* 0x0000761000087816 */ /* 0x000fe40000000008 */
.L_x_5006:
[----:B------:R-:W-:Y:S05]  /*b5d0*/  BSYNC B0 ;  /* 0x0000000000007941 */ /* 0x000fea0003800000 */
.L_x_5005:
[----:B------:R-:W-:Y:S01]  /*b5e0*/  STG.E.U8 [R16.64], R8 ;  /* 0x0000000810007986 */ /* 0x000fe2000c101124 */
[----:B------:R-:W-:Y:S05]  /*b5f0*/  EXIT ;  /* 0x000000000000794d */ /* 0x000fea0003800000 */
.L_x_4999:
        /* <DEDUP_REMOVED lines=22> */
.L_x_4982:
        /* <DEDUP_REMOVED lines=20> */
.L_x_5009:
[----:B------:R-:W-:-:S06]  /*b8a0*/  PRMT R2, RZ, 0x5410, R2 ;  /* 0x00005410ff027816 */ /* 0x000fcc0000000002 */
[----:B------:R-:W0:Y:S02]  /*b8b0*/  F2I.U64.TRUNC R2, R2 ;  /* 0x0000000200027311 */ /* 0x000e24000020d800 */
[----:B0-----:R-:W-:Y:S01]  /*b8c0*/  STG.E.64 [R16.64], R2 ;  /* 0x0000000210007986 */ /* 0x001fe2000c101b24 */
[----:B------:R-:W-:Y:S05]  /*b8d0*/  EXIT ;  /* 0x000000000000794d */ /* 0x000fea0003800000 */
.L_x_5008:
[----:B------:R-:W-:-:S04]  /*b8e0*/  PRMT R2, RZ, 0x5410, R2 ;  /* 0x00005410ff027816 */ /* 0x000fc80000000002 */
[----:B------:R-:W0:Y:S02]  /*b8f0*/  F2I.FTZ.U32.TRUNC.NTZ R3, R2 ;  /* 0x0000000200037305 */ /* 0x000e24000021f000 */
[----:B0-----:R-:W-:Y:S01]  /*b900*/  STG.E [R16.64], R3 ;  /* 0x0000000310007986 */ /* 0x001fe2000c101924 */
[----:B------:R-:W-:Y:S05]  /*b910*/  EXIT ;  /* 0x000000000000794d */ /* 0x000fea0003800000 */
.L_x_5010:
        /* <DEDUP_REMOVED lines=14> */
.L_x_22365:


//--------------------- .text._ZN2at6native27unrolled_elementwise_kernelIZZZNS0_16sign_kernel_cudaERNS_18TensorIteratorBaseEENKUlvE_clEvENKUlvE7_clEvEUlN3c108BFloat16EE_St5arrayIPcLm2EELi4E23TrivialOffsetCalculatorILi1EjESD_NS0_6memory12LoadWithCastILi1EEENSE_13StoreWithCastILi1EEEEEviT_T0_T2_T3_T4_T5_ --------------------------
	.section	.text._ZN2at6native27unrolled_elementwise_kernelIZZZNS0_16sign_kernel_cudaERNS_18TensorIteratorBaseEENKUlvE_clEvENKUlvE7_clEvEUlN3c108BFloat16EE_St5arrayIPcLm2EELi4E23TrivialOffsetCalculatorILi1EjESD_NS0_6memory12LoadWithCastILi1EEENSE_13StoreWithCastILi1EEEEEviT_T0_T2_T3_T4_T5_,"ax",@progbits
	.sectioninfo	@"SHI_REGISTERS=29"
	.align	128
        .global         _ZN2at6native27unrolled_elementwise_kernelIZZZNS0_16sign_kernel_cudaERNS_18TensorIteratorBaseEENKUlvE_clEvENKUlvE7_clEvEUlN3c108BFloat16EE_St5arrayIPcLm2EELi4E23TrivialOffsetCalculatorILi1EjESD_NS0_6memory12LoadWithCastILi1EEENSE_13StoreWithCastILi1EEEEEviT_T0_T2_T3_T4_T5_
        .type           _ZN2at6native27unrolled_elementwise_kernelIZZZNS0_16sign_kernel_cudaERNS_18TensorIteratorBaseEENKUlvE_clEvENKUlvE7_clEvEUlN3c108BFloat16EE_St5arrayIPcLm2EELi4E23TrivialOffsetCalculatorILi1EjESD_NS0_6memory12LoadWithCastILi1EEENSE_13StoreWithCastILi1EEEEEviT_T0_T2_T3_T4_T5_,@function
        .size           _ZN2at6native27unrolled_elementwise_kernelIZZZNS0_16sign_kernel_cudaERNS_18TensorIteratorBaseEENKUlvE_clEvENKUlvE7_clEvEUlN3c108BFloat16EE_St5arrayIPcLm2EELi4E23TrivialOffsetCalculatorILi1EjESD_NS0_6memory12LoadWithCastILi1EEENSE_13StoreWithCastILi1EEEEEviT_T0_T2_T3_T4_T5_,(.L_x_22366 - _ZN2at6native27unrolled_elementwise_kernelIZZZNS0_16sign_kernel_cudaERNS_18TensorIteratorBaseEENKUlvE_clEvENKUlvE7_clEvEUlN3c108BFloat16EE_St5arrayIPcLm2EELi4E23TrivialOffsetCalculatorILi1EjESD_NS0_6memory12LoadWithCastILi1EEENSE_13StoreWithCastILi1EEEEEviT_T0_T2_T3_T4_T5_)
        .other          _ZN2at6native27unrolled_elementwise_kernelIZZZNS0_16sign_kernel_cudaERNS_18TensorIteratorBaseEENKUlvE_clEvENKUlvE7_clEvEUlN3c108BFloat16EE_St5arrayIPcLm2EELi4E23TrivialOffsetCalculatorILi1EjESD_NS0_6memory12LoadWithCastILi1EEENSE_13StoreWithCastILi1EEEEEviT_T0_T2_T3_T4_T5_,@"STO_CUDA_ENTRY STV_DEFAULT"
_ZN2at6native27unrolled_elementwise_kernelIZZZNS0_16sign_kernel_cudaERNS_18TensorIteratorBaseEENKUlvE_clEvENKUlvE7_clEvEUlN3c108BFloat16EE_St5arrayIPcLm2EELi4E23TrivialOffsetCalculatorILi1EjESD_NS0_6memory12LoadWithCastILi1EEENSE_13StoreWithCastILi1EEEEEviT_T0_T2_T3_T4_T5_:
.text._ZN2at6native27unrolled_elementwise_kernelIZZZNS0_16sign_kernel_cudaERNS_18TensorIteratorBaseEENKUlvE_clEvENKUlvE7_clEvEUlN3c108BFloat16EE_St5arrayIPcLm2EELi4E23TrivialOffsetCalculatorILi1EjESD_NS0_6memory12LoadWithCastILi1EEENSE_13StoreWithCastILi1EEEEEviT_T0_T2_T3_T4_T5_:
        /* <DEDUP_REMOVED lines=32> */
.L_x_5016:
[----:B------:R-:W2:Y:S02]  /*0200*/  LDG.E.U8 R2, [R2.64] ;  /* 0x0000002402027981 */ /* 0x000ea4000c1e1100 */
[----:B--2---:R-:W0:Y:S02]  /*0210*/  I2F.U16 R0, R2 ;  /* 0x0000000200007306 */ /* 0x004e240000101000 */
[----:B0-----:R-:W-:-:S04]  /*0220*/  F2FP.BF16.PACK_AB R0, RZ, R0 ;  /* 0x00000000ff00723e */ /* 0x001fc800000010ff */
[----:B------:R-:W-:Y:S01]  /*0230*/  PRMT R25, R0, 0x7610, R25 ;  /* 0x0000761000197816 */ /* 0x000fe20000000019 */
[----:B------:R-:W-:Y:S05]  /*0240*/  BRA `(.L_x_5018) ;  /* 0x00000f1000007947 */ /* 0x000fea0003800000 */
.L_x_5015:
        /* <DEDUP_REMOVED lines=11> */
.L_x_5020:
[----:B------:R-:W2:Y:S02]  /*0300*/  LDG.E R2, [R2.64] ;  /* 0x0000002402027981 */ /* 0x000ea4000c1e1900 */
[----:B--2---:R-:W0:Y:S02]  /*0310*/  I2F R0, R2 ;  /* 0x0000000200007306 */ /* 0x004e240000201400 */
[----:B0-----:R-:W-:-:S04]  /*0320*/  F2FP.BF16.PACK_AB R0, RZ, R0 ;  /* 0x00000000ff00723e */ /* 0x001fc800000010ff */
[----:B------:R-:W-:Y:S01]  /*0330*/  PRMT R25, R0, 0x7610, R25 ;  /* 0x0000761000197816 */ /* 0x000fe20000000019 */
[----:B------:R-:W-:Y:S05]  /*0340*/  BRA `(.L_x_5018) ;  /* 0x00000e1000007947 */ /* 0x000fea0003800000 */
.L_x_5019:
[----:B------:R-:W2:Y:S02]  /*0350*/  LDG.E.U16 R2, [R2.64] ;  /* 0x0000002402027981 */ /* 0x000ea4000c1e1500 */
[----:B--2---:R-:W0:Y:S02]  /*0360*/  I2F.S16 R0, R2 ;  /* 0x0000000200007306 */ /* 0x004e240000101400 */
[----:B0-----:R-:W-:-:S04]  /*0370*/  F2FP.BF16.PACK_AB R0, RZ, R0 ;  /* 0x00000000ff00723e */ /* 0x001fc800000010ff */
[----:B------:R-:W-:Y:S01]  /*0380*/  PRMT R25, R0, 0x7610, R25 ;  /* 0x0000761000197816 */ /* 0x000fe20000000019 */
[----:B------:R-:W-:Y:S05]  /*0390*/  BRA `(.L_x_5018) ;  /* 0x00000dc000007947 */ /* 0x000fea0003800000 */
.L_x_5014:
        /* <DEDUP_REMOVED lines=9> */
.L_x_5022:
[----:B------:R-:W2:Y:S02]  /*0430*/  LDG.E.U16 R0, [R2.64] ;  /* 0x0000002402007981 */ /* 0x000ea4000c1e1500 */
[----:B--2---:R-:W-:-:S05]  /*0440*/  HADD2.F32 R0, -RZ, R0.H0_H0 ;  /* 0x20000000ff007230 */ /* 0x004fca0000004100 */
[----:B------:R-:W-:-:S04]  /*0450*/  F2FP.BF16.PACK_AB R0, RZ, R0 ;  /* 0x00000000ff00723e */ /* 0x000fc800000010ff */
[----:B------:R-:W-:Y:S01]  /*0460*/  PRMT R25, R0, 0x7610, R25 ;  /* 0x0000761000197816 */ /* 0x000fe20000000019 */
[----:B------:R-:W-:Y:S05]  /*0470*/  BRA `(.L_x_5018) ;  /* 0x00000ce000007947 */ /* 0x000fea0003800000 */
.L_x_5021:
        /* <DEDUP_REMOVED lines=9> */
.L_x_5024:
[----:B------:R-:W2:Y:S02]  /*0510*/  LDG.E.U16 R2, [R2.64] ;  /* 0x0000002402027981 */ /* 0x000ea4000c1e1500 */
[----:B--2---:R-:W-:-:S05]  /*0520*/  HADD2.F32 R0, -RZ, R2.H0_H0 ;  /* 0x20000002ff007230 */ /* 0x004fca0000004100 */
[----:B------:R-:W-:-:S04]  /*0530*/  F2FP.BF16.PACK_AB R0, RZ, R0 ;  /* 0x00000000ff00723e */ /* 0x000fc800000010ff */
[----:B------:R-:W-:Y:S01]  /*0540*/  PRMT R25, R0, 0x7610, R25 ;  /* 0x0000761000197816 */ /* 0x000fe20000000019 */
[----:B------:R-:W-:Y:S05]  /*0550*/  BRA `(.L_x_5018) ;  /* 0x00000c0000007947 */ /* 0x000fea0003800000 */
.L_x_5023:
[----:B------:R-:W2:Y:S02]  /*0560*/  LDG.E.64 R2, [R2.64] ;  /* 0x0000002402027981 */ /* 0x000ea4000c1e1b00 */
[----:B--2---:R-:W0:Y:S01]  /*0570*/  F2F.F32.F64 R0, R2 ;  /* 0x0000000200007310 */ /* 0x004e220000301000 */
[----:B------:R-:W0:-:S14]  /*0580*/  DSETP.GEU.AND P0, PT, |R2|, c[0x2][0x0], PT ;  /* 0x008000000200762a */ /* 0x000e1c0003f0e200 */
[----:B0-----:R-:W-:-:S05]  /*0590*/  @!P0 FMUL R0, R0, 1.175494350822287508e-38 ;  /* 0x0080000000008820 */ /* 0x001fca0000400000 */
[----:B------:R-:W-:-:S04]  /*05a0*/  F2FP.BF16.PACK_AB R0, RZ, R0 ;  /* 0x00000000ff00723e */ /* 0x000fc800000010ff */
[----:B------:R-:W-:Y:S01]  /*05b0*/  PRMT R25, R0, 0x7610, R25 ;  /* 0x0000761000197816 */ /* 0x000fe20000000019 */
[----:B------:R-:W-:Y:S05]  /*05c0*/  BRA `(.L_x_5018) ;  /* 0x00000b9000007947 */ /* 0x000fea0003800000 */
.L_x_5013:
        /* <DEDUP_REMOVED lines=14> */
.L_x_5027:
[----:B------:R-:W2:Y:S02]  /*06b0*/  LDG.E.64 R2, [R2.64] ;  /* 0x0000002402027981 */ /* 0x000ea4000c1e1b00 */
[----:B--2---:R-:W0:Y:S01]  /*06c0*/  F2F.F32.F64 R0, R2 ;  /* 0x0000000200007310 */ /* 0x004e220000301000 */
[----:B------:R-:W0:-:S14]  /*06d0*/  DSETP.GEU.AND P0, PT, |R2|, c[0x2][0x0], PT ;  /* 0x008000000200762a */ /* 0x000e1c0003f0e200 */
[----:B0-----:R-:W-:-:S05]  /*06e0*/  @!P0 FMUL R0, R0, 1.175494350822287508e-38 ;  /* 0x0080000000008820 */ /* 0x001fca0000400000 */
[----:B------:R-:W-:-:S04]  /*06f0*/  F2FP.BF16.PACK_AB R0, RZ, R0 ;  /* 0x00000000ff00723e */ /* 0x000fc800000010ff */
[----:B------:R-:W-:Y:S01]  /*0700*/  PRMT R25, R0, 0x7610, R25 ;  /* 0x0000761000197816 */ /* 0x000fe20000000019 */
[----:B------:R-:W-:Y:S05]  /*0710*/  BRA `(.L_x_5018) ;  /* 0x00000a4000007947 */ /* 0x000fea0003800000 */
.L_x_5026:
        /* <DEDUP_REMOVED lines=28> */
.L_x_5029:
        /* <DEDUP_REMOVED lines=16> */
.L_x_5028:
[----:B------:R0:W5:Y:S01]  /*09e0*/  LDG.E.U16 R25, [R2.64] ;  /* 0x0000002402197981 */ /* 0x000162000c1e1500 */
[----:B------:R-:W-:Y:S05]  /*09f0*/  BRA `(.L_x_5018) ;  /* 0x0000076000007947 */ /* 0x000fea0003800000 */
.L_x_5025:
        /* <DEDUP_REMOVED lines=12> */
.L_x_5032:
        /* <DEDUP_REMOVED lines=21> */
.L_x_5036:
[----:B------:R-:W-:Y:S05]  /*0c10*/  BSYNC B1 ;  /* 0x0000000000017941 */ /* 0x000fea0003800000 */
.L_x_5035:
[----:B------:R-:W-:Y:S01]  /*0c20*/  LEA R3, R0, 0x3b800000, 0x17 ;  /* 0x3b80000000037811 */ /* 0x000fe200078eb8ff */
[----:B------:R-:W-:-:S05]  /*0c30*/  IMAD.SHL.U32 R0, R2, 0x100000, RZ ;  /* 0x0010000002007824 */ /* 0x000fca00078e00ff */
[----:B------:R-:W-:Y:S02]  /*0c40*/  LOP3.LUT R0, R3, R0, R4, 0xfe, !PT ;  /* 0x0000000003007212 */ /* 0x000fe400078efe04 */
.L_x_5034:
[----:B------:R-:W-:Y:S05]  /*0c50*/  BSYNC B0 ;  /* 0x0000000000007941 */ /* 0x000fea0003800000 */
.L_x_5033:
[----:B------:R-:W-:-:S04]  /*0c60*/  F2FP.BF16.PACK_AB R0, RZ, R0 ;  /* 0x00000000ff00723e */ /* 0x000fc800000010ff */
[----:B------:R-:W-:Y:S01]  /*0c70*/  PRMT R25, R0, 0x7610, R25 ;  /* 0x0000761000197816 */ /* 0x000fe20000000019 */
[----:B------:R-:W-:Y:S05]  /*0c80*/  BRA `(.L_x_5018) ;  /* 0x000004d000007947 */ /* 0x000fea0003800000 */
.L_x_5031:
        /* <DEDUP_REMOVED lines=21> */
.L_x_5040:
[----:B------:R-:W-:Y:S05]  /*0de0*/  BSYNC B1 ;  /* 0x0000000000017941 */ /* 0x000fea0003800000 */
.L_x_5039:
[----:B------:R-:W-:Y:S01]  /*0df0*/  LEA R3, R0, 0x37800000, 0x17 ;  /* 0x3780000000037811 */ /* 0x000fe200078eb8ff */
[----:B------:R-:W-:-:S05]  /*0e00*/  IMAD.SHL.U32 R0, R2, 0x200000, RZ ;  /* 0x0020000002007824 */ /* 0x000fca00078e00ff */
[----:B------:R-:W-:Y:S02]  /*0e10*/  LOP3.LUT R0, R3, R0, R4, 0xfe, !PT ;  /* 0x0000000003007212 */ /* 0x000fe400078efe04 */
.L_x_5038:
[----:B------:R-:W-:Y:S05]  /*0e20*/  BSYNC B0 ;  /* 0x0000000000007941 */ /* 0x000fea0003800000 */
.L_x_5037:
[----:B------:R-:W-:-:S04]  /*0e30*/  F2FP.BF16.PACK_AB R0, RZ, R0 ;  /* 0x00000000ff00723e */ /* 0x000fc800000010ff */
[----:B------:R-:W-:Y:S01]  /*0e40*/  PRMT R25, R0, 0x7610, R25 ;  /* 0x0000761000197816 */ /* 0x000fe20000000019 */
[----:B------:R-:W-:Y:S05]  /*0e50*/  BRA `(.L_x_5018) ;  /* 0x0000030000007947 */ /* 0x000fea0003800000 */
.L_x_5030:
        /* <DEDUP_REMOVED lines=14> */
.L_x_5044:
[----:B------:R-:W-:Y:S05]  /*0f40*/  BSYNC B0 ;  /* 0x0000000000007941 */ /* 0x000fea0003800000 */
.L_x_5043:
[----:B------:R-:W-:-:S04]  /*0f50*/  F2FP.BF16.PACK_AB R0, RZ, R0 ;  /* 0x00000000ff00723e */ /* 0x000fc800000010ff */
[----:B------:R-:W-:Y:S01]  /*0f60*/  PRMT R25, R0, 0x7610, R25 ;  /* 0x0000761000197816 */ /* 0x000fe20000000019 */
[----:B------:R-:W-:Y:S05]  /*0f70*/  BRA `(.L_x_5018) ;  /* 0x000001e000007947 */ /* 0x000fea0003800000 */
.L_x_5017:
        /* <DEDUP_REMOVED lines=21> */
.L_x_5042:
[----:B------:R-:W2:Y:S02]  /*10d0*/  LDG.E.64 R2, [R2.64] ;  /* 0x0000002402027981 */ /* 0x000ea4000c1e1b00 */
[----:B--2---:R-:W0:Y:S02]  /*10e0*/  I2F.U64 R0, R2 ;  /* 0x0000000200007312 */ /* 0x004e240000301000 */
[----:B0-----:R-:W-:-:S04]  /*10f0*/  F2FP.BF16.PACK_AB R0, RZ, R0 ;  /* 0x00000000ff00723e */ /* 0x001fc800000010ff */
[----:B------:R-:W-:Y:S01]  /*1100*/  PRMT R25, R0, 0x7610, R25 ;  /* 0x0000761000197816 */ /* 0x000fe20000000019 */
[----:B------:R-:W-:Y:S05]  /*1110*/  BRA `(.L_x_5018) ;  /* 0x0000004000007947 */ /* 0x000fea0003800000 */
.L_x_5041:
[----:B------:R-:W2:Y:S02]  /*1120*/  LDG.E R2, [R2.64] ;  /* 0x0000002402027981 */ /* 0x000ea4000c1e1900 */
[----:B--2---:R-:W0:Y:S02]  /*1130*/  I2F.U32 R0, R2 ;  /* 0x0000000200007306 */ /* 0x004e240000201000 */
[----:B0-----:R-:W-:-:S04]  /*1140*/  F2FP.BF16.PACK_AB R0, RZ, R0 ;  /* 0x00000000ff00723e */ /* 0x001fc800000010ff */
[----:B------:R-:W-:Y:S02]  /*1150*/  PRMT R25, R0, 0x7610, R25 ;  /* 0x0000761000197816 */ /* 0x000fe40000000019 */
.L_x_5018:
[----:B------:R-:W1:Y:S02]  /*1160*/  S2R R19, SR_TID.X ;  /* 0x0000000000137919 */ /* 0x000e640000002100 */
[----:B-1----:R-:W-:-:S03]  /*1170*/  IADD3 R19, R19, 0x80, RZ ;  /* 0x0000008013137810 */ /* 0x002fc60007ffe0ff */
.L_x_5012:
[----:B-1----:R-:W-:Y:S05]  /*1180*/  BSYNC B6 ;  /* 0x0000000000067941 */ /* 0x002fea0003800000 */
.L_x_5011:
        /* <DEDUP_REMOVED lines=24> */
.L_x_5050:
[----:B------:R-:W2:Y:S02]  /*1310*/  LDG.E.U8 R2, [R2.64] ;  /* 0x0000002402027981 */ /* 0x000ea4000c1e1100 */
[----:B--2---:R-:W0:Y:S02]  /*1320*/  I2F.U16 R0, R2 ;  /* 0x0000000200007306 */ /* 0x004e240000101000 */
[----:B0-----:R-:W-:-:S04]  /*1330*/  F2FP.BF16.PACK_AB R0, RZ, R0 ;  /* 0x00000000ff00723e */ /* 0x001fc800000010ff */
[----:B------:R-:W-:Y:S01]  /*1340*/  PRMT R22, R0, 0x7610, R22 ;  /* 0x0000761000167816 */ /* 0x000fe20000000016 */
[----:B------:R-:W-:Y:S05]  /*1350*/  BRA `(.L_x_5052) ;  /* 0x00000f0000007947 */ /* 0x000fea0003800000 */
.L_x_5049:
        /* <DEDUP_REMOVED lines=11> */
.L_x_5054:
[----:B------:R-:W2:Y:S02]  /*1410*/  LDG.E R2, [R2.64] ;  /* 0x0000002402027981 */ /* 0x000ea4000c1e1900 */
[----:B--2---:R-:W0:Y:S02]  /*1420*/  I2F R0, R2 ;  /* 0x0000000200007306 */ /* 0x004e240000201400 */
[----:B0-----:R-:W-:-:S04]  /*1430*/  F2FP.BF16.PACK_AB R0, RZ, R0 ;  /* 0x00000000ff00723e */ /* 0x001fc800000010ff */
[----:B------:R-:W-:Y:S01]  /*1440*/  PRMT R22, R0, 0x7610, R22 ;  /* 0x0000761000167816 */ /* 0x000fe20000000016 */
[----:B------:R-:W-:Y:S05]  /*1450*/  BRA `(.L_x_5052) ;  /* 0x00000e0000007947 */ /* 0x000fea0003800000 */
.L_x_5053:
[----:B------:R-:W2:Y:S02]  /*1460*/  LDG.E.U16 R2, [R2.64] ;  /* 0x0000002402027981 */ /* 0x000ea4000c1e1500 */
[----:B--2---:R-:W0:Y:S02]  /*1470*/  I2F.S16 R0, R2 ;  /* 0x0000000200007306 */ /* 0x004e240000101400 */
[----:B0-----:R-:W-:-:S04]  /*1480*/  F2FP.BF16.PACK_AB R0, RZ, R0 ;  /* 0x00000000ff00723e */ /* 0x001fc800000010ff */
[----:B------:R-:W-:Y:S01]  /*1490*/  PRMT R22, R0, 0x7610, R22 ;  /* 0x0000761000167816 */ /* 0x000fe20000000016 */
[----:B------:R-:W-:Y:S05]  /*14a0*/  BRA `(.L_x_5052) ;  /* 0x00000db000007947 */ /* 0x000fea0003800000 */
.L_x_5048:
        /* <DEDUP_REMOVED lines=9> */
.L_x_5056:
[----:B------:R-:W2:Y:S02]  /*1540*/  LDG.E.U16 R0, [R2.64] ;  /* 0x0000002402007981 */ /* 0x000ea4000c1e1500 */
[----:B--2---:R-:W-:-:S05]  /*1550*/  HADD2.F32 R0, -RZ, R0.H0_H0 ;  /* 0x20000000ff007230 */ /* 0x004fca0000004100 */
[----:B------:R-:W-:-:S04]  /*1560*/  F2FP.BF16.PACK_AB R0, RZ, R0 ;  /* 0x00000000ff00723e */ /* 0x000fc800000010ff */
[----:B------:R-:W-:Y:S01]  /*1570*/  PRMT R22, R0, 0x7610, R22 ;  /* 0x0000761000167816 */ /* 0x000fe20000000016 */
[----:B------:R-:W-:Y:S05]  /*1580*/  BRA `(.L_x_5052) ;  /* 0x00000cd000007947 */ /* 0x000fea0003800000 */
.L_x_5055:
        /* <DEDUP_REMOVED lines=9> */
.L_x_5058:
[----:B------:R-:W2:Y:S02]  /*1620*/  LDG.E.U16 R2, [R2.64] ;  /* 0x0000002402027981 */ /* 0x000ea4000c1e1500 */
[----:B--2---:R-:W-:-:S05]  /*1630*/  HADD2.F32 R0, -RZ, R2.H0_H0 ;  /* 0x20000002ff007230 */ /* 0x004fca0000004100 */
[----:B------:R-:W-:-:S04]  /*1640*/  F2FP.BF16.PACK_AB R0, RZ, R0 ;  /* 0x00000000ff00723e */ /* 0x000fc800000010ff */
[----:B------:R-:W-:Y:S01]  /*1650*/  PRMT R22, R0, 0x7610, R22 ;  /* 0x0000761000167816 */ /* 0x000fe20000000016 */
[----:B------:R-:W-:Y:S05]  /*1660*/  BRA `(.L_x_5052) ;  /* 0x00000bf000007947 */ /* 0x000fea0003800000 */
.L_x_5057:
[----:B------:R-:W2:Y:S02]  /*1670*/  LDG.E.64 R2, [R2.64] ;  /* 0x0000002402027981 */ /* 0x000ea4000c1e1b00 */
[----:B--2---:R-:W0:Y:S01]  /*1680*/  F2F.F32.F64 R0, R2 ;  /* 0x0000000200007310 */ /* 0x004e220000301000 */
[----:B------:R-:W0:-:S14]  /*1690*/  DSETP.GEU.AND P0, PT, |R2|, c[0x2][0x0], PT ;  /* 0x008000000200762a */ /* 0x000e1c0003f0e200 */
[----:B0-----:R-:W-:-:S05]  /*16a0*/  @!P0 FMUL R0, R0, 1.175494350822287508e-38 ;  /* 0x0080000000008820 */ /* 0x001fca0000400000 */
[----:B------:R-:W-:-:S04]  /*16b0*/  F2FP.BF16.PACK_AB R0, RZ, R0 ;  /* 0x00000000ff00723e */ /* 0x000fc800000010ff */
[----:B------:R-:W-:Y:S01]  /*16c0*/  PRMT R22, R0, 0x7610, R22 ;  /* 0x0000761000167816 */ /* 0x000fe20000000016 */
[----:B------:R-:W-:Y:S05]  /*16d0*/  BRA `(.L_x_5052) ;  /* 0x00000b8000007947 */ /* 0x000fea0003800000 */
.L_x_5047:
        /* <DEDUP_REMOVED lines=14> */
.L_x_5061:
[----:B------:R-:W2:Y:S02]  /*17c0*/  LDG.E.64 R2, [R2.64] ;  /* 0x0000002402027981 */ /* 0x000ea4000c1e1b00 */
[----:B--2---:R-:W0:Y:S01]  /*17d0*/  F2F.F32.F64 R0, R2 ;  /* 0x0000000200007310 */ /* 0x004e220000301000 */
[----:B------:R-:W0:-:S14]  /*17e0*/  DSETP.GEU.AND P0, PT, |R2|, c[0x2][0x0], PT ;  /* 0x008000000200762a */ /* 0x000e1c0003f0e200 */
[----:B0-----:R-:W-:-:S05]  /*17f0*/  @!P0 FMUL R0, R0, 1.175494350822287508e-38 ;  /* 0x0080000000008820 */ /* 0x001fca0000400000 */
[----:B------:R-:W-:-:S04]  /*1800*/  F2FP.BF16.PACK_AB R0, RZ, R0 ;  /* 0x00000000ff00723e */ /* 0x000fc800000010ff */
[----:B------:R-:W-:Y:S01]  /*1810*/  PRMT R22, R0, 0x7610, R22 ;  /* 0x0000761000167816 */ /* 0x000fe20000000016 */
[----:B------:R-:W-:Y:S05]  /*1820*/  BRA `(.L_x_5052) ;  /* 0x00000a3000007947 */ /* 0x000fea0003800000 */
.L_x_5060:
        /* <DEDUP_REMOVED lines=28> */
.L_x_5063:
        /* <DEDUP_REMOVED lines=15> */
.L_x_5062:
[----:B------:R0:W5:Y:S01]  /*1ae0*/  LDG.E.U16 R22, [R2.64] ;  /* 0x0000002402167981 */ /* 0x000162000c1e1500 */
[----:B------:R-:W-:Y:S05]  /*1af0*/  BRA `(.L_x_5052) ;  /* 0x0000076000007947 */ /* 0x000fea0003800000 */
.L_x_5059:
        /* <DEDUP_REMOVED lines=12> */
.L_x_5066:
        /* <DEDUP_REMOVED lines=21> */
.L_x_5070:
[----:B------:R-:W-:Y:S05]  /*1d10*/  BSYNC B1 ;  /* 0x0000000000017941 */ /* 0x000fea0003800000 */
.L_x_5069:
[----:B------:R-:W-:Y:S01]  /*1d20*/  LEA R3, R0, 0x3b800000, 0x17 ;  /* 0x3b80000000037811 */ /* 0x000fe200078eb8ff */
[----:B------:R-:W-:-:S05]  /*1d30*/  IMAD.SHL.U32 R0, R2, 0x100000, RZ ;  /* 0x0010000002007824 */ /* 0x000fca00078e00ff */
[----:B------:R-:W-:Y:S02]  /*1d40*/  LOP3.LUT R0, R3, R0, R4, 0xfe, !PT ;  /* 0x0000000003007212 */ /* 0x000fe400078efe04 */
.L_x_5068:
[----:B------:R-:W-:Y:S05]  /*1d50*/  BSYNC B0 ;  /* 0x0000000000007941 */ /* 0x000fea0003800000 */
.L_x_5067:
[----:B------:R-:W-:-:S04]  /*1d60*/  F2FP.BF16.PACK_AB R0, RZ, R0 ;  /* 0x00000000ff00723e */ /* 0x000fc800000010ff */
[----:B------:R-:W-:Y:S01]  /*1d70*/  PRMT R22, R0, 0x7610, R22 ;  /* 0x0000761000167816 */ /* 0x000fe20000000016 */
[----:B------:R-:W-:Y:S05]  /*1d80*/  BRA `(.L_x_5052) ;  /* 0x000004d000007947 */ /* 0x000fea0003800000 */
.L_x_5065:
        /* <DEDUP_REMOVED lines=21> */
.L_x_5074:
[----:B------:R-:W-:Y:S05]  /*1ee0*/  BSYNC B1 ;  /* 0x0000000000017941 */ /* 0x000fea0003800000 */
.L_x_5073:
[----:B------:R-:W-:Y:S01]  /*1ef0*/  LEA R3, R0, 0x37800000, 0x17 ;  /* 0x3780000000037811 */ /* 0x000fe200078eb8ff */
[----:B------:R-:W-:-:S05]  /*1f00*/  IMAD.SHL.U32 R0, R2, 0x200000, RZ ;  /* 0x0020000002007824 */ /* 0x000fca00078e00ff */
[----:B------:R-:W-:Y:S02]  /*1f10*/  LOP3.LUT R0, R3, R0, R4, 0xfe, !PT ;  /* 0x0000000003007212 */ /* 0x000fe400078efe04 */
.L_x_5072:
[----:B------:R-:W-:Y:S05]  /*1f20*/  BSYNC B0 ;  /* 0x0000000000007941 */ /* 0x000fea0003800000 */
.L_x_5071:
[----:B------:R-:W-:-:S04]  /*1f30*/  F2FP.BF16.PACK_AB R0, RZ, R0 ;  /* 0x00000000ff00723e */ /* 0x000fc800000010ff */
[----:B------:R-:W-:Y:S01]  /*1f40*/  PRMT R22, R0, 0x7610, R22 ;  /* 0x0000761000167816 */ /* 0x000fe20000000016 */
[----:B------:R-:W-:Y:S05]  /*1f50*/  BRA `(.L_x_5052) ;  /* 0x0000030000007947 */ /* 0x000fea0003800000 */
.L_x_5064:
        /* <DEDUP_REMOVED lines=14> */
.L_x_5078:
[----:B------:R-:W-:Y:S05]  /*2040*/  BSYNC B0 ;  /* 0x0000000000007941 */ /* 0x000fea0003800000 */
.L_x_5077:
[----:B------:R-:W-:-:S04]  /*2050*/  F2FP.BF16.PACK_AB R0, RZ, R0 ;  /* 0x00000000ff00723e */ /* 0x000fc800000010ff */
[----:B------:R-:W-:Y:S01]  /*2060*/  PRMT R22, R0, 0x7610, R22 ;  /* 0x0000761000167816 */ /* 0x000fe20000000016 */
[----:B------:R-:W-:Y:S05]  /*2070*/  BRA `(.L_x_5052) ;  /* 0x000001e000007947 */ /* 0x000fea0003800000 */
.L_x_5051:
        /* <DEDUP_REMOVED lines=21> */
.L_x_5076:
[----:B------:R-:W2:Y:S02]  /*21d0*/  LDG.E.64 R2, [R2.64] ;  /* 0x0000002402027981 */ /* 0x000ea4000c1e1b00 */
[----:B--2---:R-:W0:Y:S02]  /*21e0*/  I2F.U64 R0, R2 ;  /* 0x0000000200007312 */ /* 0x004e240000301000 */
[----:B0-----:R-:W-:-:S04]  /*21f0*/  F2FP.BF16.PACK_AB R0, RZ, R0 ;  /* 0x00000000ff00723e */ /* 0x001fc800000010ff */
[----:B------:R-:W-:Y:S01]  /*2200*/  PRMT R22, R0, 0x7610, R22 ;  /* 0x0000761000167816 */ /* 0x000fe20000000016 */
[----:B------:R-:W-:Y:S05]  /*2210*/  BRA `(.L_x_5052) ;  /* 0x0000004000007947 */ /* 0x000fea0003800000 */
.L_x_5075:
[----:B------:R-:W2:Y:S02]  /*2220*/  LDG.E R2, [R2.64] ;  /* 0x0000002402027981 */ /* 0x000ea4000c1e1900 */
[----:B--2---:R-:W0:Y:S02]  /*2230*/  I2F.U32 R0, R2 ;  /* 0x0000000200007306 */ /* 0x004e240000201000 */
[----:B0-----:R-:W-:-:S04]  /*2240*/  F2FP.BF16.PACK_AB R0, RZ, R0 ;  /* 0x00000000ff00723e */ /* 0x001fc800000010ff */
[----:B------:R-:W-:Y:S02]  /*2250*/  PRMT R22, R0, 0x7610, R22 ;  /* 0x0000761000167816 */ /* 0x000fe40000000016 */
.L_x_5052:
[----:B------:R-:W-:-:S05]  /*2260*/  IADD3 R19, R19, 0x80, RZ ;  /* 0x0000008013137810 */ /* 0x000fca0007ffe0ff */
.L_x_5046:
[----:B------:R-:W-:Y:S05]  /*2270*/  BSYNC B6 ;  /* 0x0000000000067941 */ /* 0x000fea0003800000 */
.L_x_5045:
        /* <DEDUP_REMOVED lines=26> */
.L_x_5084:
[----:B------:R-:W2:Y:S02]  /*2420*/  LDG.E.U8 R2, [R2.64] ;  /* 0x0000002402027981 */ /* 0x000ea4000c1e1100 */
[----:B--2---:R-:W0:Y:S02]  /*2430*/  I2F.U16 R0, R2 ;  /* 0x0000000200007306 */ /* 0x004e240000101000 */
[----:B0-----:R-:W-:-:S04]  /*2440*/  F2FP.BF16.PACK_AB R0, RZ, R0 ;  /* 0x00000000ff00723e */ /* 0x001fc800000010ff */
[----:B------:R-:W-:Y:S01]  /*2450*/  PRMT R26, R0, 0x7610, R26 ;  /* 0x00007610001a7816 */ /* 0x000fe2000000001a */
[----:B------:R-:W-:Y:S05]  /*2460*/  BRA `(.L_x_5086) ;  /* 0x00000f0000007947 */ /* 0x000fea0003800000 */
.L_x_5083:
        /* <DEDUP_REMOVED lines=11> */
.L_x_5088:
[----:B------:R-:W2:Y:S02]  /*2520*/  LDG.E R2, [R2.64] ;  /* 0x0000002402027981 */ /* 0x000ea4000c1e1900 */
[----:B--2---:R-:W0:Y:S02]  /*2530*/  I2F R0, R2 ;  /* 0x0000000200007306 */ /* 0x004e240000201400 */
[----:B0-----:R-:W-:-:S04]  /*2540*/  F2FP.BF16.PACK_AB R0, RZ, R0 ;  /* 0x00000000ff00723e */ /* 0x001fc800000010ff */
[----:B------:R-:W-:Y:S01]  /*2550*/  PRMT R26, R0, 0x7610, R26 ;  /* 0x00007610001a7816 */ /* 0x000fe2000000001a */
[----:B------:R-:W-:Y:S05]  /*2560*/  BRA `(.L_x_5086) ;  /* 0x00000e0000007947 */ /* 0x000fea0003800000 */
.L_x_5087:
[----:B------:R-:W2:Y:S02]  /*2570*/  LDG.E.U16 R2, [R2.64] ;  /* 0x0000002402027981 */ /* 0x000ea4000c1e1500 */
[----:B--2---:R-:W0:Y:S02]  /*2580*/  I2F.S16 R0, R2 ;  /* 0x0000000200007306 */ /* 0x004e240000101400 */
[----:B0-----:R-:W-:-:S04]  /*2590*/  F2FP.BF16.PACK_AB R0, RZ, R0 ;  /* 0x00000000ff00723e */ /* 0x001fc800000010ff */
[----:B------:R-:W-:Y:S01]  /*25a0*/  PRMT R26, R0, 0x7610, R26 ;  /* 0x00007610001a7816 */ /* 0x000fe2000000001a */
[----:B------:R-:W-:Y:S05]  /*25b0*/  BRA `(.L_x_5086) ;  /* 0x00000db000007947 */ /* 0x000fea0003800000 */
.L_x_5082:
        /* <DEDUP_REMOVED lines=9> */
.L_x_5090:
[----:B------:R-:W2:Y:S02]  /*2650*/  LDG.E.U16 R0, [R2.64] ;  /* 0x0000002402007981 */ /* 0x000ea4000c1e1500 */
[----:B--2---:R-:W-:-:S05]  /*2660*/  HADD2.F32 R0, -RZ, R0.H0_H0 ;  /* 0x20000000ff007230 */ /* 0x004fca0000004100 */
[----:B------:R-:W-:-:S04]  /*2670*/  F2FP.BF16.PACK_AB R0, RZ, R0 ;  /* 0x00000000ff00723e */ /* 0x000fc800000010ff */
[----:B------:R-:W-:Y:S01]  /*2680*/  PRMT R26, R0, 0x7610, R26 ;  /* 0x00007610001a7816 */ /* 0x000fe2000000001a */
[----:B------:R-:W-:Y:S05]  /*2690*/  BRA `(.L_x_5086) ;  /* 0x00000cd000007947 */ /* 0x000fea0003800000 */
.L_x_5089:
        /* <DEDUP_REMOVED lines=9> */
.L_x_5092:
[----:B------:R-:W2:Y:S02]  /*2730*/  LDG.E.U16 R2, [R2.64] ;  /* 0x0000002402027981 */ /* 0x000ea4000c1e1500 */
[----:B--2---:R-:W-:-:S05]  /*2740*/  HADD2.F32 R0, -RZ, R2.H0_H0 ;  /* 0x20000002ff007230 */ /* 0x004fca0000004100 */
[----:B------:R-:W-:-:S04]  /*2750*/  F2FP.BF16.PACK_AB R0, RZ, R0 ;  /* 0x00000000ff00723e */ /* 0x000fc800000010ff */
[----:B------:R-:W-:Y:S01]  /*2760*/  PRMT R26, R0, 0x7610, R26 ;  /* 0x00007610001a7816 */ /* 0x000fe2000000001a */
[----:B------:R-:W-:Y:S05]  /*2770*/  BRA `(.L_x_5086) ;  /* 0x00000bf000007947 */ /* 0x000fea0003800000 */
.L_x_5091:
[----:B------:R-:W2:Y:S02]  /*2780*/  LDG.E.64 R2, [R2.64] ;  /* 0x0000002402027981 */ /* 0x000ea4000c1e1b00 */
[----:B--2---:R-:W0:Y:S01]  /*2790*/  F2F.F32.F64 R0, R2 ;  /* 0x0000000200007310 */ /* 0x004e220000301000 */
[----:B------:R-:W0:-:S14]  /*27a0*/  DSETP.GEU.AND P0, PT, |R2|, c[0x2][0x0], PT ;  /* 0x008000000200762a */ /* 0x000e1c0003f0e200 */
[----:B0-----:R-:W-:-:S05]  /*27b0*/  @!P0 FMUL R0, R0, 1.175494350822287508e-38 ;  /* 0x0080000000008820 */ /* 0x001fca0000400000 */
[----:B------:R-:W-:-:S04]  /*27c0*/  F2FP.BF16.PACK_AB R0, RZ, R0 ;  /* 0x00000000ff00723e */ /* 0x000fc800000010ff */
[----:B------:R-:W-:Y:S01]  /*27d0*/  PRMT R26, R0, 0x7610, R26 ;  /* 0x00007610001a7816 */ /* 0x000fe2000000001a */
[----:B------:R-:W-:Y:S05]  /*27e0*/  BRA `(.L_x_5086) ;  /* 0x00000b8000007947 */ /* 0x000fea0003800000 */
.L_x_5081:
        /* <DEDUP_REMOVED lines=14> */
.L_x_5095:
[----:B------:R-:W2:Y:S02]  /*28d0*/  LDG.E.64 R2, [R2.64] ;  /* 0x0000002402027981 */ /* 0x000ea4000c1e1b00 */
[----:B--2---:R-:W0:Y:S01]  /*28e0*/  F2F.F32.F64 R0, R2 ;  /* 0x0000000200007310 */ /* 0x004e220000301000 */
[----:B------:R-:W0:-:S14]  /*28f0*/  DSETP.GEU.AND P0, PT, |R2|, c[0x2][0x0], PT ;  /* 0x008000000200762a */ /* 0x000e1c0003f0e200 */
[----:B0-----:R-:W-:-:S05]  /*2900*/  @!P0 FMUL R0, R0, 1.175494350822287508e-38 ;  /* 0x0080000000008820 */ /* 0x001fca0000400000 */
[----:B------:R-:W-:-:S04]  /*2910*/  F2FP.BF16.PACK_AB R0, RZ, R0 ;  /* 0x00000000ff00723e */ /* 0x000fc800000010ff */
[----:B------:R-:W-:Y:S01]  /*2920*/  PRMT R26, R0, 0x7610, R26 ;  /* 0x00007610001a7816 */ /* 0x000fe2000000001a */
[----:B------:R-:W-:Y:S05]  /*2930*/  BRA `(.L_x_5086) ;  /* 0x00000a3000007947 */ /* 0x000fea0003800000 */
.L_x_5094:
        /* <DEDUP_REMOVED lines=28> */
.L_x_5097:
        /* <DEDUP_REMOVED lines=15> */
.L_x_5096:
[----:B------:R0:W5:Y:S01]  /*2bf0*/  LDG.E.U16 R26, [R2.64] ;  /* 0x00000024021a7981 */ /* 0x000162000c1e1500 */
[----:B------:R-:W-:Y:S05]  /*2c00*/  BRA `(.L_x_5086) ;  /* 0x0000076000007947 */ /* 0x000fea0003800000 */
.L_x_5093:
        /* <DEDUP_REMOVED lines=12> */
.L_x_5100:
        /* <DEDUP_REMOVED lines=21> */
.L_x_5104:
[----:B------:R-:W-:Y:S05]  /*2e20*/  BSYNC B1 ;  /* 0x0000000000017941 */ /* 0x000fea0003800000 */
.L_x_5103:
[----:B------:R-:W-:Y:S01]  /*2e30*/  LEA R3, R0, 0x3b800000, 0x17 ;  /* 0x3b80000000037811 */ /* 0x000fe200078eb8ff */
[----:B------:R-:W-:-:S05]  /*2e40*/  IMAD.SHL.U32 R0, R2, 0x100000, RZ ;  /* 0x0010000002007824 */ /* 0x000fca00078e00ff */
[----:B------:R-:W-:Y:S02]  /*2e50*/  LOP3.LUT R0, R3, R0, R4, 0xfe, !PT ;  /* 0x0000000003007212 */ /* 0x000fe400078efe04 */
.L_x_5102:
[----:B------:R-:W-:Y:S05]  /*2e60*/  BSYNC B0 ;  /* 0x0000000000007941 */ /* 0x000fea0003800000 */
.L_x_5101:
[----:B------:R-:W-:-:S04]  /*2e70*/  F2FP.BF16.PACK_AB R0, RZ, R0 ;  /* 0x00000000ff00723e */ /* 0x000fc800000010ff */
[----:B------:R-:W-:Y:S01]  /*2e80*/  PRMT R26, R0, 0x7610, R26 ;  /* 0x00007610001a7816 */ /* 0x000fe2000000001a */
[----:B------:R-:W-:Y:S05]  /*2e90*/  BRA `(.L_x_5086) ;  /* 0x000004d000007947 */ /* 0x000fea0003800000 */
.L_x_5099:
        /* <DEDUP_REMOVED lines=21> */
.L_x_5108:
[----:B------:R-:W-:Y:S05]  /*2ff0*/  BSYNC B1 ;  /* 0x0000000000017941 */ /* 0x000fea0003800000 */
.L_x_5107:
[----:B------:R-:W-:Y:S01]  /*3000*/  LEA R3, R0, 0x37800000, 0x17 ;  /* 0x3780000000037811 */ /* 0x000fe200078eb8ff */
[----:B------:R-:W-:-:S05]  /*3010*/  IMAD.SHL.U32 R0, R2, 0x200000, RZ ;  /* 0x0020000002007824 */ /* 0x000fca00078e00ff */
[----:B------:R-:W-:Y:S02]  /*3020*/  LOP3.LUT R0, R3, R0, R4, 0xfe, !PT ;  /* 0x0000000003007212 */ /* 0x000fe400078efe04 */
.L_x_5106:
[----:B------:R-:W-:Y:S05]  /*3030*/  BSYNC B0 ;  /* 0x0000000000007941 */ /* 0x000fea0003800000 */
.L_x_5105:
[----:B------:R-:W-:-:S04]  /*3040*/  F2FP.BF16.PACK_AB R0, RZ, R0 ;  /* 0x00000000ff00723e */ /* 0x000fc800000010ff */
[----:B------:R-:W-:Y:S01]  /*3050*/  PRMT R26, R0, 0x7610, R26 ;  /* 0x00007610001a7816 */ /* 0x000fe2000000001a */
[----:B------:R-:W-:Y:S05]  /*3060*/  BRA `(.L_x_5086) ;  /* 0x0000030000007947 */ /* 0x000fea0003800000 */
.L_x_5098:
        /* <DEDUP_REMOVED lines=14> */
.L_x_5112:
[----:B------:R-:W-:Y:S05]  /*3150*/  BSYNC B0 ;  /* 0x0000000000007941 */ /* 0x000fea0003800000 */
.L_x_5111:
[----:B------:R-:W-:-:S04]  /*3160*/  F2FP.BF16.PACK_AB R0, RZ, R0 ;  /* 0x00000000ff00723e */ /* 0x000fc800000010ff */
[----:B------:R-:W-:Y:S01]  /*3170*/  PRMT R26, R0, 0x7610, R26 ;  /* 0x00007610001a7816 */ /* 0x000fe2000000001a */
[----:B------:R-:W-:Y:S05]  /*3180*/  BRA `(.L_x_5086) ;  /* 0x000001e000007947 */ /* 0x000fea0003800000 */
.L_x_5085:
        /* <DEDUP_REMOVED lines=21> */
.L_x_5110:
[----:B------:R-:W2:Y:S02]  /*32e0*/  LDG.E.64 R2, [R2.64] ;  /* 0x0000002402027981 */ /* 0x000ea4000c1e1b00 */
[----:B--2---:R-:W0:Y:S02]  /*32f0*/  I2F.U64 R0, R2 ;  /* 0x0000000200007312 */ /* 0x004e240000301000 */
[----:B0-----:R-:W-:-:S04]  /*3300*/  F2FP.BF16.PACK_AB R0, RZ, R0 ;  /* 0x00000000ff00723e */ /* 0x001fc800000010ff */
[----:B------:R-:W-:Y:S01]  /*3310*/  PRMT R26, R0, 0x7610, R26 ;  /* 0x00007610001a7816 */ /* 0x000fe2000000001a */
[----:B------:R-:W-:Y:S05]  /*3320*/  BRA `(.L_x_5086) ;  /* 0x0000004000007947 */ /* 0x000fea0003800000 */
.L_x_5109:
[----:B------:R-:W2:Y:S02]  /*3330*/  LDG.E R2, [R2.64] ;  /* 0x0000002402027981 */ /* 0x000ea4000c1e1900 */
[----:B--2---:R-:W0:Y:S02]  /*3340*/  I2F.U32 R0, R2 ;  /* 0x0000000200007306 */ /* 0x004e240000201000 */
[----:B0-----:R-:W-:-:S04]  /*3350*/  F2FP.BF16.PACK_AB R0, RZ, R0 ;  /* 0x00000000ff00723e */ /* 0x001fc800000010ff */
[----:B------:R-:W-:Y:S02]  /*3360*/  PRMT R26, R0, 0x7610, R26 ;  /* 0x00007610001a7816 */ /* 0x000fe4000000001a */
.L_x_5086:
[----:B------:R-:W-:-:S05]  /*3370*/  IADD3 R19, R19, 0x80, RZ ;  /* 0x0000008013137810 */ /* 0x000fca0007ffe0ff */
.L_x_5080:
[----:B------:R-:W-:Y:S05]  /*3380*/  BSYNC B6 ;  /* 0x0000000000067941 */ /* 0x000fea0003800000 */
.L_x_5079:
        /* <DEDUP_REMOVED lines=23> */
.L_x_5118:
[----:B------:R-:W2:Y:S02]  /*3500*/  LDG.E.U8 R2, [R2.64] ;  /* 0x0000002402027981 */ /* 0x000ea4000c1e1100 */
[----:B--2---:R-:W0:Y:S02]  /*3510*/  I2F.U16 R0, R2 ;  /* 0x0000000200007306 */ /* 0x004e240000101000 */
[----:B0-----:R-:W-:-:S04]  /*3520*/  F2FP.BF16.PACK_AB R0, RZ, R0 ;  /* 0x00000000ff00723e */ /* 0x001fc800000010ff */
[----:B------:R-:W-:Y:S01]  /*3530*/  PRMT R23, R0, 0x7610, R23 ;  /* 0x0000761000177816 */ /* 0x000fe20000000017 */
[----:B------:R-:W-:Y:S05]  /*3540*/  BRA `(.L_x_5114) ;  /* 0x00000f0000007947 */ /* 0x000fea0003800000 */
.L_x_5117:
        /* <DEDUP_REMOVED lines=11> */
.L_x_5121:
[----:B------:R-:W2:Y:S02]  /*3600*/  LDG.E R2, [R2.64] ;  /* 0x0000002402027981 */ /* 0x000ea4000c1e1900 */
[----:B--2---:R-:W0:Y:S02]  /*3610*/  I2F R0, R2 ;  /* 0x0000000200007306 */ /* 0x004e240000201400 */
[----:B0-----:R-:W-:-:S04]  /*3620*/  F2FP.BF16.PACK_AB R0, RZ, R0 ;  /* 0x00000000ff00723e */ /* 0x001fc800000010ff */
[----:B------:R-:W-:Y:S01]  /*3630*/  PRMT R23, R0, 0x7610, R23 ;  /* 0x0000761000177816 */ /* 0x000fe20000000017 */
[----:B------:R-:W-:Y:S05]  /*3640*/  BRA `(.L_x_5114) ;  /* 0x00000e0000007947 */ /* 0x000fea0003800000 */
.L_x_5120:
[----:B------:R-:W2:Y:S02]  /*3650*/  LDG.E.U16 R2, [R2.64] ;  /* 0x0000002402027981 */ /* 0x000ea4000c1e1500 */
[----:B--2---:R-:W0:Y:S02]  /*3660*/  I2F.S16 R0, R2 ;  /* 0x0000000200007306 */ /* 0x004e240000101400 */
[----:B0-----:R-:W-:-:S04]  /*3670*/  F2FP.BF16.PACK_AB R0, RZ, R0 ;  /* 0x00000000ff00723e */ /* 0x001fc800000010ff */
[----:B------:R-:W-:Y:S01]  /*3680*/  PRMT R23, R0, 0x7610, R23 ;  /* 0x0000761000177816 */ /* 0x000fe20000000017 */
[----:B------:R-:W-:Y:S05]  /*3690*/  BRA `(.L_x_5114) ;  /* 0x00000db000007947 */ /* 0x000fea0003800000 */
.L_x_5116:
        /* <DEDUP_REMOVED lines=9> */
.L_x_5123:
[----:B------:R-:W2:Y:S02]  /*3730*/  LDG.E.U16 R0, [R2.64] ;  /* 0x0000002402007981 */ /* 0x000ea4000c1e1500 */
[----:B--2---:R-:W-:-:S05]  /*3740*/  HADD2.F32 R0, -RZ, R0.H0_H0 ;  /* 0x20000000ff007230 */ /* 0x004fca0000004100 */
[----:B------:R-:W-:-:S04]  /*3750*/  F2FP.BF16.PACK_AB R0, RZ, R0 ;  /* 0x00000000ff00723e */ /* 0x000fc800000010ff */
[----:B------:R-:W-:Y:S01]  /*3760*/  PRMT R23, R0, 0x7610, R23 ;  /* 0x0000761000177816 */ /* 0x000fe20000000017 */
[----:B------:R-:W-:Y:S05]  /*3770*/  BRA `(.L_x_5114) ;  /* 0x00000cd000007947 */ /* 0x000fea0003800000 */
.L_x_5122:
        /* <DEDUP_REMOVED lines=9> */
.L_x_5125:
[----:B------:R-:W2:Y:S02]  /*3810*/  LDG.E.U16 R2, [R2.64] ;  /* 0x0000002402027981 */ /* 0x000ea4000c1e1500 */
[----:B--2---:R-:W-:-:S05]  /*3820*/  HADD2.F32 R0, -RZ, R2.H0_H0 ;  /* 0x20000002ff007230 */ /* 0x004fca0000004100 */
[----:B------:R-:W-:-:S04]  /*3830*/  F2FP.BF16.PACK_AB R0, RZ, R0 ;  /* 0x00000000ff00723e */ /* 0x000fc800000010ff */
[----:B------:R-:W-:Y:S01]  /*3840*/  PRMT R23, R0, 0x7610, R23 ;  /* 0x0000761000177816 */ /* 0x000fe20000000017 */
[----:B------:R-:W-:Y:S05]  /*3850*/  BRA `(.L_x_5114) ;  /* 0x00000bf000007947 */ /* 0x000fea0003800000 */
.L_x_5124:
[----:B------:R-:W2:Y:S02]  /*3860*/  LDG.E.64 R2, [R2.64] ;  /* 0x0000002402027981 */ /* 0x000ea4000c1e1b00 */
[----:B--2---:R-:W0:Y:S01]  /*3870*/  F2F.F32.F64 R0, R2 ;  /* 0x0000000200007310 */ /* 0x004e220000301000 */
[----:B------:R-:W0:-:S14]  /*3880*/  DSETP.GEU.AND P0, PT, |R2|, c[0x2][0x0], PT ;  /* 0x008000000200762a */ /* 0x000e1c0003f0e200 */
[----:B0-----:R-:W-:-:S05]  /*3890*/  @!P0 FMUL R0, R0, 1.175494350822287508e-38 ;  /* 0x0080000000008820 */ /* 0x001fca0000400000 */
[----:B------:R-:W-:-:S04]  /*38a0*/  F2FP.BF16.PACK_AB R0, RZ, R0 ;  /* 0x00000000ff00723e */ /* 0x000fc800000010ff */
[----:B------:R-:W-:Y:S01]  /*38b0*/  PRMT R23, R0, 0x7610, R23 ;  /* 0x0000761000177816 */ /* 0x000fe20000000017 */
[----:B------:R-:W-:Y:S05]  /*38c0*/  BRA `(.L_x_5114) ;  /* 0x00000b8000007947 */ /* 0x000fea0003800000 */
.L_x_5115:
        /* <DEDUP_REMOVED lines=14> */
.L_x_5128:
[----:B------:R-:W2:Y:S02]  /*39b0*/  LDG.E.64 R2, [R2.64] ;  /* 0x0000002402027981 */ /* 0x000ea4000c1e1b00 */
[----:B--2---:R-:W0:Y:S01]  /*39c0*/  F2F.F32.F64 R0, R2 ;  /* 0x0000000200007310 */ /* 0x004e220000301000 */
[----:B------:R-:W0:-:S14]  /*39d0*/  DSETP.GEU.AND P0, PT, |R2|, c[0x2][0x0], PT ;  /* 0x008000000200762a */ /* 0x000e1c0003f0e200 */
[----:B0-----:R-:W-:-:S05]  /*39e0*/  @!P0 FMUL R0, R0, 1.175494350822287508e-38 ;  /* 0x0080000000008820 */ /* 0x001fca0000400000 */
[----:B------:R-:W-:-:S04]  /*39f0*/  F2FP.BF16.PACK_AB R0, RZ, R0 ;  /* 0x00000000ff00723e */ /* 0x000fc800000010ff */
[----:B------:R-:W-:Y:S01]  /*3a00*/  PRMT R23, R0, 0x7610, R23 ;  /* 0x0000761000177816 */ /* 0x000fe20000000017 */
[----:B------:R-:W-:Y:S05]  /*3a10*/  BRA `(.L_x_5114) ;  /* 0x00000a3000007947 */ /* 0x000fea0003800000 */
.L_x_5127:
        /* <DEDUP_REMOVED lines=28> */
.L_x_5130:
        /* <DEDUP_REMOVED lines=15> */
.L_x_5129:
[----:B------:R0:W5:Y:S01]  /*3cd0*/  LDG.E.U16 R23, [R2.64] ;  /* 0x0000002402177981 */ /* 0x000162000c1e1500 */
[----:B------:R-:W-:Y:S05]  /*3ce0*/  BRA `(.L_x_5114) ;  /* 0x0000076000007947 */ /* 0x000fea0003800000 */
.L_x_5126:
        /* <DEDUP_REMOVED lines=12> */
.L_x_5133:
        /* <DEDUP_REMOVED lines=21> */
.L_x_5137:
[----:B------:R-:W-:Y:S05]  /*3f00*/  BSYNC B1 ;  /* 0x0000000000017941 */ /* 0x000fea0003800000 */
.L_x_5136:
[----:B------:R-:W-:Y:S01]  /*3f10*/  LEA R3, R0, 0x3b800000, 0x17 ;  /* 0x3b80000000037811 */ /* 0x000fe200078eb8ff */
[----:B------:R-:W-:-:S05]  /*3f20*/  IMAD.SHL.U32 R0, R2, 0x100000, RZ ;  /* 0x0010000002007824 */ /* 0x000fca00078e00ff */
[----:B------:R-:W-:Y:S02]  /*3f30*/  LOP3.LUT R0, R3, R0, R4, 0xfe, !PT ;  /* 0x0000000003007212 */ /* 0x000fe400078efe04 */
.L_x_5135:
[----:B------:R-:W-:Y:S05]  /*3f40*/  BSYNC B0 ;  /* 0x0000000000007941 */ /* 0x000fea0003800000 */
.L_x_5134:
[----:B------:R-:W-:-:S04]  /*3f50*/  F2FP.BF16.PACK_AB R0, RZ, R0 ;  /* 0x00000000ff00723e */ /* 0x000fc800000010ff */
[----:B------:R-:W-:Y:S01]  /*3f60*/  PRMT R23, R0, 0x7610, R23 ;  /* 0x0000761000177816 */ /* 0x000fe20000000017 */
[----:B------:R-:W-:Y:S05]  /*3f70*/  BRA `(.L_x_5114) ;  /* 0x000004d000007947 */ /* 0x000fea0003800000 */
.L_x_5132:
        /* <DEDUP_REMOVED lines=21> */
.L_x_5141:
[----:B------:R-:W-:Y:S05]  /*40d0*/  BSYNC B1 ;  /* 0x0000000000017941 */ /* 0x000fea0003800000 */
.L_x_5140:
[----:B------:R-:W-:Y:S01]  /*40e0*/  LEA R3, R0, 0x37800000, 0x17 ;  /* 0x3780000000037811 */ /* 0x000fe200078eb8ff */
[----:B------:R-:W-:-:S05]  /*40f0*/  IMAD.SHL.U32 R0, R2, 0x200000, RZ ;  /* 0x0020000002007824 */ /* 0x000fca00078e00ff */
[----:B------:R-:W-:Y:S02]  /*4100*/  LOP3.LUT R0, R3, R0, R4, 0xfe, !PT ;  /* 0x0000000003007212 */ /* 0x000fe400078efe04 */
.L_x_5139:
[----:B------:R-:W-:Y:S05]  /*4110*/  BSYNC B0 ;  /* 0x0000000000007941 */ /* 0x000fea0003800000 */
.L_x_5138:
[----:B------:R-:W-:-:S04]  /*4120*/  F2FP.BF16.PACK_AB R0, RZ, R0 ;  /* 0x00000000ff00723e */ /* 0x000fc800000010ff */
[----:B------:R-:W-:Y:S01]  /*4130*/  PRMT R23, R0, 0x7610, R23 ;  /* 0x0000761000177816 */ /* 0x000fe20000000017 */
[----:B------:R-:W-:Y:S05]  /*4140*/  BRA `(.L_x_5114) ;  /* 0x0000030000007947 */ /* 0x000fea0003800000 */
.L_x_5131:
        /* <DEDUP_REMOVED lines=14> */
.L_x_5145:
[----:B------:R-:W-:Y:S05]  /*4230*/  BSYNC B0 ;  /* 0x0000000000007941 */ /* 0x000fea0003800000 */
.L_x_5144:
[----:B------:R-:W-:-:S04]  /*4240*/  F2FP.BF16.PACK_AB R0, RZ, R0 ;  /* 0x00000000ff00723e */ /* 0x000fc800000010ff */
[----:B------:R-:W-:Y:S01]  /*4250*/  PRMT R23, R0, 0x7610, R23 ;  /* 0x0000761000177816 */ /* 0x000fe20000000017 */
[----:B------:R-:W-:Y:S05]  /*4260*/  BRA `(.L_x_5114) ;  /* 0x000001e000007947 */ /* 0x000fea0003800000 */
.L_x_5119:
        /* <DEDUP_REMOVED lines=21> */
.L_x_5143:
[----:B------:R-:W2:Y:S02]  /*43c0*/  LDG.E.64 R2, [R2.64] ;  /* 0x0000002402027981 */ /* 0x000ea4000c1e1b00 */
[----:B--2---:R-:W0:Y:S02]  /*43d0*/  I2F.U64 R0, R2 ;  /* 0x0000000200007312 */ /* 0x004e240000301000 */
[----:B0-----:R-:W-:-:S04]  /*43e0*/  F2FP.BF16.PACK_AB R0, RZ, R0 ;  /* 0x00000000ff00723e */ /* 0x001fc800000010ff */
[----:B------:R-:W-:Y:S01]  /*43f0*/  PRMT R23, R0, 0x7610, R23 ;  /* 0x0000761000177816 */ /* 0x000fe20000000017 */
[----:B------:R-:W-:Y:S05]  /*4400*/  BRA `(.L_x_5114) ;  /* 0x0000004000007947 */ /* 0x000fea0003800000 */
.L_x_5142:
[----:B------:R-:W2:Y:S02]  /*4410*/  LDG.E R2, [R2.64] ;  /* 0x0000002402027981 */ /* 0x000ea4000c1e1900 */
[----:B--2---:R-:W0:Y:S02]  /*4420*/  I2F.U32 R0, R2 ;  /* 0x0000000200007306 */ /* 0x004e240000201000 */
[----:B0-----:R-:W-:-:S04]  /*4430*/  F2FP.BF16.PACK_AB R0, RZ, R0 ;  /* 0x00000000ff00723e */ /* 0x001fc800000010ff */
[----:B------:R-:W-:Y:S02]  /*4440*/  PRMT R23, R0, 0x7610, R23 ;  /* 0x0000761000177816 */ /* 0x000fe40000000017 */
.L_x_5114:
[----:B------:R-:W-:Y:S05]  /*4450*/  BSYNC B6 ;  /* 0x0000000000067941 */ /* 0x000fea0003800000 */
.L_x_5113:
[----:B------:R-:W1:Y:S01]  /*4460*/  S2R R19, SR_TID.X ;  /* 0x0000000000137919 */ /* 0x000e620000002100 */
[----:B------:R-:W2:Y:S01]  /*4470*/  LDC.U8 R18, c[0x0][0x184] ;  /* 0x00006100ff127b82 */ /* 0x000ea20000000000 */
[----:B------:R-:W-:Y:S01]  /*4480*/  BSSY B0, `(.L_x_5146) ;  /* 0x0000011000007945 */ /* 0x000fe20003800000 */
[CC--:B-1----:R-:W-:Y:S02]  /*4490*/  ISETP.GE.AND P0, PT, R19.reuse, R17.reuse, PT ;  /* 0x000000111300720c */ /* 0x0c2fe40003f06270 */
[C---:B------:R-:W-:Y:S02]  /*44a0*/  IADD3 R0, R19.reuse, 0x100, RZ ;  /* 0x0000010013007810 */ /* 0x040fe40007ffe0ff */
[C---:B0-----:R-:W-:Y:S02]  /*44b0*/  IADD3 R2, R19.reuse, 0x180, RZ ;  /* 0x0000018013027810 */ /* 0x041fe40007ffe0ff */
[----:B------:R-:W-:Y:S02]  /*44c0*/  IADD3 R24, R19, 0x80, RZ ;  /* 0x0000008013187810 */ /* 0x000fe40007ffe0ff */
[----:B------:R-:W-:-:S02]  /*44d0*/  ISETP.GE.AND P2, PT, R0, R17, PT ;  /* 0x000000110000720c */ /* 0x000fc40003f46270 */
[-C--:B------:R-:W-:Y:S02]  /*44e0*/  ISETP.GE.AND P1, PT, R2, R17.reuse, PT ;  /* 0x000000110200720c */ /* 0x080fe40003f26270 */
[----:B------:R-:W-:Y:S01]  /*44f0*/  ISETP.GE.AND P5, PT, R24, R17, PT ;  /* 0x000000111800720c */ /* 0x000fe20003fa6270 */
[----:B------:R-:W-:Y:S07]  /*4500*/  @P0 BRA `(.L_x_5147) ;  /* 0x0000008000000947 */ /* 0x000fee0003800000 */
[----:B--2--5:R-:W-:-:S04]  /*4510*/  PRMT R25, RZ, 0x5410, R25 ;  /* 0x00005410ff197816 */ /* 0x024fc80000000019 */
[C---:B------:R-:W-:Y:S02]  /*4520*/  FSETP.GT.FTZ.AND P3, PT, R25.reuse, RZ, PT ;  /* 0x000000ff1900720b */ /* 0x040fe40003f74000 */
[----:B------:R-:W-:-:S04]  /*4530*/  FSETP.GEU.FTZ.AND P4, PT, R25, RZ, PT ;  /* 0x000000ff1900720b */ /* 0x000fc80003f9e000 */
[----:B------:R-:W-:-:S04]  /*4540*/  SEL R0, RZ, 0x1, P4 ;  /* 0x00000001ff007807 */ /* 0x000fc80002000000 */
[----:B------:R-:W-:-:S03]  /*4550*/  IADD3 R2, -R0, 0x1, RZ ;  /* 0x0000000100027810 */ /* 0x000fc60007ffe1ff */
[----:B------:R-:W-:-:S04]  /*4560*/  @!P3 IMAD.MOV R2, RZ, RZ, -R0 ;  /* 0x000000ffff02b224 */ /* 0x000fc800078e0a00 */
[----:B------:R-:W0:Y:S02]  /*4570*/  I2F R0, R2 ;  /* 0x0000000200007306 */ /* 0x000e240000201400 */
[----:B0-----:R-:W-:-:S06]  /*4580*/  F2FP.BF16.PACK_AB R0, RZ, R0 ;  /* 0x00000000ff00723e */ /* 0x001fcc00000010ff */
.L_x_5147:
[----:B--2---:R-:W-:Y:S05]  /*4590*/  BSYNC B0 ;  /* 0x0000000000007941 */ /* 0x004fea0003800000 */
.L_x_5146:
[----:B------:R-:W-:Y:S01]  /*45a0*/  BSSY B0, `(.L_x_5148) ;  /* 0x000000a000007945 */ /* 0x000fe20003800000 */
[----:B------:R-:W-:Y:S05]  /*45b0*/  @P5 BRA `(.L_x_5149) ;  /* 0x0000008000005947 */ /* 0x000fea0003800000 */
[----:B-----5:R-:W-:-:S04]  /*45c0*/  PRMT R22, RZ, 0x5410, R22 ;  /* 0x00005410ff167816 */ /* 0x020fc80000000016 */
[C---:B------:R-:W-:Y:S02]  /*45d0*/  FSETP.GT.FTZ.AND P3, PT, R22.reuse, RZ, PT ;  /* 0x000000ff1600720b */ /* 0x040fe40003f74000 */
[----:B------:R-:W-:-:S04]  /*45e0*/  FSETP.GEU.FTZ.AND P4, PT, R22, RZ, PT ;  /* 0x000000ff1600720b */ /* 0x000fc80003f9e000 */
[----:B------:R-:W-:-:S04]  /*45f0*/  SEL R3, RZ, 0x1, P4 ;  /* 0x00000001ff037807 */ /* 0x000fc80002000000 */
[----:B------:R-:W-:-:S03]  /*4600*/  IADD3 R2, -R3, 0x1, RZ ;  /* 0x0000000103027810 */ /* 0x000fc60007ffe1ff */
[----:B------:R-:W-:-:S04]  /*4610*/  @!P3 IMAD.MOV R2, RZ, RZ, -R3 ;  /* 0x000000ffff02b224 */ /* 0x000fc800078e0a03 */
[----:B------:R-:W0:Y:S02]  /*4620*/  I2F R25, R2 ;  /* 0x0000000200197306 */ /* 0x000e240000201400 */
[----:B0-----:R-:W-:-:S06]  /*4630*/  F2FP.BF16.PACK_AB R25, RZ, R25 ;  /* 0x00000019ff19723e */ /* 0x001fcc00000010ff */
.L_x_5149:
[----:B------:R-:W-:Y:S05]  /*4640*/  BSYNC B0 ;  /* 0x0000000000007941 */ /* 0x000fea0003800000 */
.L_x_5148:
        /* <DEDUP_REMOVED lines=10> */
.L_x_5151:
[----:B------:R-:W-:Y:S05]  /*46f0*/  BSYNC B0 ;  /* 0x0000000000007941 */ /* 0x000fea0003800000 */
.L_x_5150:
        /* <DEDUP_REMOVED lines=10> */
.L_x_5153:
[----:B------:R-:W-:Y:S05]  /*47a0*/  BSYNC B0 ;  /* 0x0000000000007941 */ /* 0x000fea0003800000 */
.L_x_5152:
[----:B------:R-:W-:Y:S01]  /*47b0*/  BSSY B6, `(.L_x_5154) ;  /* 0x0000113000067945 */ /* 0x000fe20003800000 */
[----:B------:R-:W-:Y:S05]  /*47c0*/  @P0 BRA `(.L_x_5155) ;  /* 0x0000111000000947 */ /* 0x000fea0003800000 */
[----:B------:R-:W-:Y:S01]  /*47d0*/  PRMT R4, R18, 0x9910, RZ ;  /* 0x0000991012047816 */ /* 0x000fe200000000ff */
        /* <DEDUP_REMOVED lines=14> */
[----:B------:R-:W-:Y:S01]  /*48c0*/  PRMT R0, RZ, 0x5410, R0 ;  /* 0x00005410ff007816 */ /* 0x000fe20000000000 */
[----:B------:R-:W-:-:S03]  /*48d0*/  IMAD.MOV.U32 R19, RZ, RZ, R24 ;  /* 0x000000ffff137224 */ /* 0x000fc600078e0018 */
[----:B------:R-:W0:Y:S02]  /*48e0*/  F2I.FTZ.TRUNC.NTZ R5, R0 ;  /* 0x0000000000057305 */ /* 0x000e24000021f100 */
[----:B0-----:R0:W-:Y:S01]  /*48f0*/  STG.E.U8 [R2.64], R5 ;  /* 0x0000000502007986 */ /* 0x0011e2000c101124 */
[----:B------:R-:W-:Y:S05]  /*4900*/  BRA `(.L_x_5155) ;  /* 0x00000fd000007947 */ /* 0x000fea0003800000 */
.L_x_5159:
[----:B------:R-:W-:Y:S01]  /*4910*/  PRMT R5, RZ, 0x5410, R0 ;  /* 0x00005410ff057816 */ /* 0x000fe20000000000 */
[----:B------:R-:W-:-:S05]  /*4920*/  IMAD.MOV.U32 R19, RZ, RZ, R24 ;  /* 0x000000ffff137224 */ /* 0x000fca00078e0018 */
[----:B------:R-:W0:Y:S02]  /*4930*/  F2I.S64.TRUNC R4, R5 ;  /* 0x0000000500047311 */ /* 0x000e24000020d900 */
[----:B0-----:R0:W-:Y:S01]  /*4940*/  STG.E.U8 [R2.64], R4 ;  /* 0x0000000402007986 */ /* 0x0011e2000c101124 */
[----:B------:R-:W-:Y:S05]  /*4950*/  BRA `(.L_x_5155) ;  /* 0x00000f8000007947 */ /* 0x000fea0003800000 */
.L_x_5158:
[----:B------:R-:W-:-:S13]  /*4960*/  ISETP.NE.AND P0, PT, R4, 0x2, PT ;  /* 0x000000020400780c */ /* 0x000fda0003f05270 */
[----:B------:R-:W-:Y:S05]  /*4970*/  @!P0 BRA `(.L_x_5161) ;  /* 0x000000e000008947 */ /* 0x000fea0003800000 */
[----:B------:R-:W-:-:S13]  /*4980*/  ISETP.NE.AND P0, PT, R4, 0x3, PT ;  /* 0x000000030400780c */ /* 0x000fda0003f05270 */
[----:B------:R-:W-:Y:S05]  /*4990*/  @!P0 BRA `(.L_x_5162) ;  /* 0x0000007000008947 */ /* 0x000fea0003800000 */
[----:B------:R-:W-:-:S13]  /*49a0*/  ISETP.NE.AND P0, PT, R4, 0x4, PT ;  /* 0x000000040400780c */ /* 0x000fda0003f05270 */
[----:B------:R-:W-:Y:S05]  /*49b0*/  @P0 BRA `(.L_x_5160) ;  /* 0x00000d4000000947 */ /* 0x000fea0003800000 */
[----:B------:R-:W-:Y:S01]  /*49c0*/  PRMT R4, RZ, 0x5410, R0 ;  /* 0x00005410ff047816 */ /* 0x000fe20000000000 */
[----:B------:R-:W-:-:S05]  /*49d0*/  IMAD.MOV.U32 R19, RZ, RZ, R24 ;  /* 0x000000ffff137224 */ /* 0x000fca00078e0018 */
[----:B------:R-:W0:Y:S02]  /*49e0*/  F2I.S64.TRUNC R4, R4 ;  /* 0x0000000400047311 */ /* 0x000e24000020d900 */
[----:B0-----:R0:W-:Y:S01]  /*49f0*/  STG.E.64 [R2.64], R4 ;  /* 0x0000000402007986 */ /* 0x0011e2000c101b24 */
[----:B------:R-:W-:Y:S05]  /*4a00*/  BRA `(.L_x_5155) ;  /* 0x00000ed000007947 */ /* 0x000fea0003800000 */
.L_x_5162:
[----:B------:R-:W-:Y:S01]  /*4a10*/  PRMT R0, RZ, 0x5410, R0 ;  /* 0x00005410ff007816 */ /* 0x000fe20000000000 */
[----:B------:R-:W-:-:S03]  /*4a20*/  IMAD.MOV.U32 R19, RZ, RZ, R24 ;  /* 0x000000ffff137224 */ /* 0x000fc600078e0018 */
[----:B------:R-:W0:Y:S02]  /*4a30*/  F2I.FTZ.TRUNC.NTZ R5, R0 ;  /* 0x0000000000057305 */ /* 0x000e24000021f100 */
[----:B0-----:R0:W-:Y:S01]  /*4a40*/  STG.E [R2.64], R5 ;  /* 0x0000000502007986 */ /* 0x0011e2000c101924 */
[----:B------:R-:W-:Y:S05]  /*4a50*/  BRA `(.L_x_5155) ;  /* 0x00000e8000007947 */ /* 0x000fea0003800000 */
.L_x_5161:
[----:B------:R-:W-:Y:S01]  /*4a60*/  PRMT R0, RZ, 0x5410, R0 ;  /* 0x00005410ff007816 */ /* 0x000fe20000000000 */
[----:B------:R-:W-:-:S03]  /*4a70*/  IMAD.MOV.U32 R19, RZ, RZ, R24 ;  /* 0x000000ffff137224 */ /* 0x000fc600078e0018 */
[----:B------:R-:W0:Y:S02]  /*4a80*/  F2I.FTZ.TRUNC.NTZ R5, R0 ;  /* 0x0000000000057305 */ /* 0x000e24000021f100 */
[----:B0-----:R0:W-:Y:S01]  /*4a90*/  STG.E.U16 [R2.64], R5 ;  /* 0x0000000502007986 */ /* 0x0011e2000c101524 */
[----:B------:R-:W-:Y:S05]  /*4aa0*/  BRA `(.L_x_5155) ;  /* 0x00000e3000007947 */ /* 0x000fea0003800000 */
.L_x_5157:
[----:B------:R-:W-:-:S13]  /*4ab0*/  ISETP.GT.AND P0, PT, R4, 0x6, PT ;  /* 0x000000060400780c */ /* 0x000fda0003f04270 */
[----:B------:R-:W-:Y:S05]  /*4ac0*/  @P0 BRA `(.L_x_5163) ;  /* 0x000000d000000947 */ /* 0x000fea0003800000 */
[----:B------:R-:W-:-:S13]  /*4ad0*/  ISETP.NE.AND P0, PT, R4, 0x5, PT ;  /* 0x000000050400780c */ /* 0x000fda0003f05270 */
[----:B------:R-:W-:Y:S05]  /*4ae0*/  @!P0 BRA `(.L_x_5164) ;  /* 0x0000006000008947 */ /* 0x000fea0003800000 */
[----:B------:R-:W-:-:S13]  /*4af0*/  ISETP.NE.AND P0, PT, R4, 0x6, PT ;  /* 0x000000060400780c */ /* 0x000fda0003f05270 */
[----:B------:R-:W-:Y:S05]  /*4b00*/  @P0 BRA `(.L_x_5160) ;  /* 0x00000bf000000947 */ /* 0x000fea0003800000 */
[----:B------:R-:W-:Y:S01]  /*4b10*/  PRMT R5, RZ, 0x5410, R0 ;  /* 0x00005410ff057816 */ /* 0x000fe20000000000 */
[----:B------:R-:W-:-:S04]  /*4b20*/  IMAD.MOV.U32 R19, RZ, RZ, R24 ;  /* 0x000000ffff137224 */ /* 0x000fc800078e0018 */
[----:B------:R0:W-:Y:S01]  /*4b30*/  STG.E [R2.64], R5 ;  /* 0x0000000502007986 */ /* 0x0001e2000c101924 */
[----:B------:R-:W-:Y:S05]  /*4b40*/  BRA `(.L_x_5155) ;  /* 0x00000d9000007947 */ /* 0x000fea0003800000 */
.L_x_5164:
[----:B------:R-:W-:Y:S01]  /*4b50*/  PRMT R0, RZ, 0x5410, R0 ;  /* 0x00005410ff007816 */ /* 0x000fe20000000000 */
[----:B------:R-:W-:-:S03]  /*4b60*/  IMAD.MOV.U32 R19, RZ, RZ, R24 ;  /* 0x000000ffff137224 */ /* 0x000fc600078e0018 */
[----:B------:R-:W-:-:S05]  /*4b70*/  F2FP.PACK_AB R0, RZ, R0 ;  /* 0x00000000ff00723e */ /* 0x000fca00000000ff */
[----:B------:R0:W-:Y:S01]  /*4b80*/  STG.E.U16 [R2.64], R0 ;  /* 0x0000000002007986 */ /* 0x0001e2000c101524 */
[----:B------:R-:W-:Y:S05]  /*4b90*/  BRA `(.L_x_5155) ;  /* 0x00000d4000007947 */ /* 0x000fea0003800000 */
.L_x_5163:
[----:B------:R-:W-:-:S13]  /*4ba0*/  ISETP.NE.AND P0, PT, R4, 0x7, PT ;  /* 0x000000070400780c */ /* 0x000fda0003f05270 */
[----:B------:R-:W-:Y:S05]  /*4bb0*/  @!P0 BRA `(.L_x_5165) ;  /* 0x000000f000008947 */ /* 0x000fea0003800000 */
[----:B------:R-:W-:-:S13]  /*4bc0*/  ISETP.NE.AND P0, PT, R4, 0x8, PT ;  /* 0x000000080400780c */ /* 0x000fda0003f05270 */
[----:B------:R-:W-:Y:S05]  /*4bd0*/  @!P0 BRA `(.L_x_5166) ;  /* 0x0000007000008947 */ /* 0x000fea0003800000 */
[----:B------:R-:W-:-:S13]  /*4be0*/  ISETP.NE.AND P0, PT, R4, 0x9, PT ;  /* 0x000000090400780c */ /* 0x000fda0003f05270 */
[----:B------:R-:W-:Y:S05]  /*4bf0*/  @P0 BRA `(.L_x_5160) ;  /* 0x00000b0000000947 */ /* 0x000fea0003800000 */
[----:B------:R-:W-:Y:S01]  /*4c00*/  IMAD.MOV.U32 R5, RZ, RZ, RZ ;  /* 0x000000ffff057224 */ /* 0x000fe200078e00ff */
[----:B------:R-:W-:Y:S01]  /*4c10*/  PRMT R4, RZ, 0x5410, R0 ;  /* 0x00005410ff047816 */ /* 0x000fe20000000000 */
[----:B------:R-:W-:-:S04]  /*4c20*/  IMAD.MOV.U32 R19, RZ, RZ, R24 ;  /* 0x000000ffff137224 */ /* 0x000fc800078e0018 */
[----:B------:R0:W-:Y:S01]  /*4c30*/  STG.E.64 [R2.64], R4 ;  /* 0x0000000402007986 */ /* 0x0001e2000c101b24 */
[----:B------:R-:W-:Y:S05]  /*4c40*/  BRA `(.L_x_5155) ;  /* 0x00000c9000007947 */ /* 0x000fea0003800000 */
.L_x_5166:
[----:B------:R-:W-:Y:S01]  /*4c50*/  PRMT R0, RZ, 0x5410, R0 ;  /* 0x00005410ff007816 */ /* 0x000fe20000000000 */
[----:B------:R-:W-:-:S03]  /*4c60*/  IMAD.MOV.U32 R19, RZ, RZ, R24 ;  /* 0x000000ffff137224 */ /* 0x000fc600078e0018 */
[----:B------:R-:W-:-:S04]  /*4c70*/  F2FP.PACK_AB R5, RZ, R0 ;  /* 0x00000000ff05723e */ /* 0x000fc800000000ff */
[----:B------:R-:W-:-:S05]  /*4c80*/  PRMT R5, R5, 0x5410, RZ ;  /* 0x0000541005057816 */ /* 0x000fca00000000ff */
[----:B------:R0:W-:Y:S01]  /*4c90*/  STG.E [R2.64], R5 ;  /* 0x0000000502007986 */ /* 0x0001e2000c101924 */
[----:B------:R-:W-:Y:S05]  /*4ca0*/  BRA `(.L_x_5155) ;  /* 0x00000c3000007947 */ /* 0x000fea0003800000 */
.L_x_5165:
[----:B------:R-:W-:Y:S01]  /*4cb0*/  PRMT R4, RZ, 0x5410, R0 ;  /* 0x00005410ff047816 */ /* 0x000fe20000000000 */
[----:B------:R-:W-:-:S04]  /*4cc0*/  IMAD.MOV.U32 R19, RZ, RZ, R24 ;  /* 0x000000ffff137224 */ /* 0x000fc800078e0018 */
[----:B------:R-:W-:-:S06]  /*4cd0*/  FMUL.FTZ R4, R4, 1 ;  /* 0x3f80000004047820 */ /* 0x000fcc0000410000 */
[----:B------:R-:W0:Y:S02]  /*4ce0*/  F2F.F64.F32 R4, R4 ;  /* 0x0000000400047310 */ /* 0x000e240000201800 */
[----:B0-----:R0:W-:Y:S01]  /*4cf0*/  STG.E.64 [R2.64], R4 ;  /* 0x0000000402007986 */ /* 0x0011e2000c101b24 */
[----:B------:R-:W-:Y:S05]  /*4d00*/  BRA `(.L_x_5155) ;  /* 0x00000bd000007947 */ /* 0x000fea0003800000 */
.L_x_5156:
        /* <DEDUP_REMOVED lines=8> */
[----:B------:R-:W-:Y:S01]  /*4d90*/  PRMT R0, RZ, 0x5410, R0 ;  /* 0x00005410ff007816 */ /* 0x000fe20000000000 */
[----:B------:R-:W-:-:S03]  /*4da0*/  IMAD.MOV.U32 R19, RZ, RZ, R24 ;  /* 0x000000ffff137224 */ /* 0x000fc600078e0018 */
[----:B------:R-:W-:-:S04]  /*4db0*/  FSETP.NEU.FTZ.AND P0, PT, R0, RZ, PT ;  /* 0x000000ff0000720b */ /* 0x000fc80003f1d000 */
[----:B------:R-:W-:-:S05]  /*4dc0*/  SEL R5, RZ, 0x1, !P0 ;  /* 0x00000001ff057807 */ /* 0x000fca0004000000 */
[----:B------:R0:W-:Y:S01]  /*4dd0*/  STG.E.U8 [R2.64], R5 ;  /* 0x0000000502007986 */ /* 0x0001e2000c101124 */
[----:B------:R-:W-:Y:S05]  /*4de0*/  BRA `(.L_x_5155) ;  /* 0x00000af000007947 */ /* 0x000fea0003800000 */
.L_x_5169:
[----:B------:R-:W-:Y:S01]  /*4df0*/  PRMT R0, RZ, 0x5410, R0 ;  /* 0x00005410ff007816 */ /* 0x000fe20000000000 */
[----:B------:R-:W-:Y:S01]  /*4e00*/  CS2R R6, SRZ ;  /* 0x0000000000067805 */ /* 0x000fe2000001ff00 */
[----:B------:R-:W-:-:S03]  /*4e10*/  IMAD.MOV.U32 R19, RZ, RZ, R24 ;  /* 0x000000ffff137224 */ /* 0x000fc600078e0018 */
[----:B------:R-:W-:-:S04]  /*4e20*/  FMUL.FTZ R0, R0, 1 ;  /* 0x3f80000000007820 */ /* 0x000fc80000410000 */
[----:B------:R-:W0:Y:S02]  /*4e30*/  F2F.F64.F32 R4, R0 ;  /* 0x0000000000047310 */ /* 0x000e240000201800 */
[----:B0-----:R0:W-:Y:S01]  /*4e40*/  STG.E.128 [R2.64], R4 ;  /* 0x0000000402007986 */ /* 0x0011e2000c101d24 */
[----:B------:R-:W-:Y:S05]  /*4e50*/  BRA `(.L_x_5155) ;  /* 0x00000a8000007947 */ /* 0x000fea0003800000 */
.L_x_5168:
        /* <DEDUP_REMOVED lines=21> */
.L_x_5173:
[----:B------:R-:W-:Y:S05]  /*4fb0*/  BSYNC B0 ;  /* 0x0000000000007941 */ /* 0x000fea0003800000 */
.L_x_5172:
[----:B------:R-:W-:Y:S01]  /*4fc0*/  LOP3.LUT R5, R0, R5, RZ, 0xfc, !PT ;  /* 0x0000000500057212 */ /* 0x000fe200078efcff */
[----:B------:R-:W-:-:S04]  /*4fd0*/  IMAD.MOV.U32 R19, RZ, RZ, R24 ;  /* 0x000000ffff137224 */ /* 0x000fc800078e0018 */
[----:B------:R0:W-:Y:S01]  /*4fe0*/  STG.E.U8 [R2.64], R5 ;  /* 0x0000000502007986 */ /* 0x0001e2000c101124 */
[----:B------:R-:W-:Y:S05]  /*4ff0*/  BRA `(.L_x_5155) ;  /* 0x000008e000007947 */ /* 0x000fea0003800000 */
.L_x_5171:
        /* <DEDUP_REMOVED lines=13> */
.L_x_5175:
[----:B------:R-:W-:Y:S01]  /*50d0*/  IMAD.MOV.U32 R0, RZ, RZ, 0x7f ;  /* 0x0000007fff007424 */ /* 0x000fe200078e00ff */
[----:B------:R-:W-:-:S04]  /*50e0*/  ISETP.GT.U32.AND P0, PT, R4, 0x7f800000, PT ;  /* 0x7f8000000400780c */ /* 0x000fc80003f04070 */
[----:B------:R-:W-:-:S04]  /*50f0*/  SEL R0, R0, 0x7c, P0 ;  /* 0x0000007c00007807 */ /* 0x000fc80000000000 */
.L_x_5176:
[----:B------:R-:W-:Y:S05]  /*5100*/  BSYNC B0 ;  /* 0x0000000000007941 */ /* 0x000fea0003800000 */
.L_x_5174:
[----:B------:R-:W-:Y:S01]  /*5110*/  LOP3.LUT R4, R5, 0x80000000, RZ, 0xc0, !PT ;  /* 0x8000000005047812 */ /* 0x000fe200078ec0ff */
[----:B------:R-:W-:-:S03]  /*5120*/  IMAD.MOV.U32 R19, RZ, RZ, R24 ;  /* 0x000000ffff137224 */ /* 0x000fc600078e0018 */
[----:B------:R-:W-:-:S04]  /*5130*/  SHF.R.U32.HI R5, RZ, 0x18, R4 ;  /* 0x00000018ff057819 */ /* 0x000fc80000011604 */
[----:B------:R-:W-:-:S05]  /*5140*/  LOP3.LUT R5, R0, R5, RZ, 0xfc, !PT ;  /* 0x0000000500057212 */ /* 0x000fca00078efcff */
[----:B------:R0:W-:Y:S01]  /*5150*/  STG.E.U8 [R2.64], R5 ;  /* 0x0000000502007986 */ /* 0x0001e2000c101124 */
[----:B------:R-:W-:Y:S05]  /*5160*/  BRA `(.L_x_5155) ;  /* 0x0000077000007947 */ /* 0x000fea0003800000 */
.L_x_5170:
[----:B------:R0:W-:Y:S01]  /*5170*/  STG.E.U16 [R2.64], R0 ;  /* 0x0000000002007986 */ /* 0x0001e2000c101524 */
[----:B------:R-:W-:Y:S01]  /*5180*/  IMAD.MOV.U32 R19, RZ, RZ, R24 ;  /* 0x000000ffff137224 */ /* 0x000fe200078e0018 */
[----:B------:R-:W-:Y:S05]  /*5190*/  BRA `(.L_x_5155) ;  /* 0x0000074000007947 */ /* 0x000fea0003800000 */
.L_x_5167:
        /* <DEDUP_REMOVED lines=10> */
[----:B------:R-:W0:Y:S02]  /*5240*/  F2I.FTZ.U32.TRUNC.NTZ R5, R5 ;  /* 0x0000000500057305 */ /* 0x000e24000021f000 */
[----:B0-----:R0:W-:Y:S01]  /*5250*/  STG.E.U16 [R2.64], R5 ;  /* 0x0000000502007986 */ /* 0x0011e2000c101524 */
[----:B------:R-:W-:Y:S05]  /*5260*/  BRA `(.L_x_5155) ;  /* 0x0000067000007947 */ /* 0x000fea0003800000 */
.L_x_5179:
        /* <DEDUP_REMOVED lines=17> */
.L_x_5182:
[----:B------:R-:W-:-:S04]  /*5380*/  LOP3.LUT R0, R7, 0x80000000, RZ, 0xc0, !PT ;  /* 0x8000000007007812 */ /* 0x000fc800078ec0ff */
[----:B------:R-:W-:-:S04]  /*5390*/  SHF.R.U32.HI R5, RZ, 0x18, R0 ;  /* 0x00000018ff057819 */ /* 0x000fc80000011600 */
[----:B------:R-:W-:-:S04]  /*53a0*/  LOP3.LUT R4, R4, R5, RZ, 0xfc, !PT ;  /* 0x0000000504047212 */ /* 0x000fc800078efcff */
[----:B------:R-:W-:Y:S02]  /*53b0*/  PRMT R0, R4, 0x7610, R0 ;  /* 0x0000761004007816 */ /* 0x000fe40000000000 */
.L_x_5181:
[----:B------:R-:W-:Y:S05]  /*53c0*/  BSYNC B0 ;  /* 0x0000000000007941 */ /* 0x000fea0003800000 */
.L_x_5180:
[----:B------:R0:W-:Y:S01]  /*53d0*/  STG.E.U8 [R2.64], R0 ;  /* 0x0000000002007986 */ /* 0x0001e2000c101124 */
[----:B------:R-:W-:Y:S01]  /*53e0*/  IMAD.MOV.U32 R19, RZ, RZ, R24 ;  /* 0x000000ffff137224 */ /* 0x000fe200078e0018 */
[----:B------:R-:W-:Y:S05]  /*53f0*/  BRA `(.L_x_5155) ;  /* 0x000004e000007947 */ /* 0x000fea0003800000 */
.L_x_5178:
        /* <DEDUP_REMOVED lines=17> */
.L_x_5185:
[----:B------:R-:W-:-:S04]  /*5510*/  LOP3.LUT R0, R7, 0x80000000, RZ, 0xc0, !PT ;  /* 0x8000000007007812 */ /* 0x000fc800078ec0ff */
[----:B------:R-:W-:-:S04]  /*5520*/  SHF.R.U32.HI R5, RZ, 0x18, R0 ;  /* 0x00000018ff057819 */ /* 0x000fc80000011600 */
[----:B------:R-:W-:-:S04]  /*5530*/  LOP3.LUT R4, R4, R5, RZ, 0xfc, !PT ;  /* 0x0000000504047212 */ /* 0x000fc800078efcff */
[----:B------:R-:W-:Y:S02]  /*5540*/  PRMT R0, R4, 0x7610, R0 ;  /* 0x0000761004007816 */ /* 0x000fe40000000000 */
.L_x_5184:
[----:B------:R-:W-:Y:S05]  /*5550*/  BSYNC B0 ;  /* 0x0000000000007941 */ /* 0x000fea0003800000 */
.L_x_5183:
[----:B------:R0:W-:Y:S01]  /*5560*/  STG.E.U8 [R2.64], R0 ;  /* 0x0000000002007986 */ /* 0x0001e2000c101124 */
[----:B------:R-:W-:Y:S01]  /*5570*/  IMAD.MOV.U32 R19, RZ, RZ, R24 ;  /* 0x000000ffff137224 */ /* 0x000fe200078e0018 */
[----:B------:R-:W-:Y:S05]  /*5580*/  BRA `(.L_x_5155) ;  /* 0x0000035000007947 */ /* 0x000fea0003800000 */
.L_x_5177:
[----:B------:R-:W-:-:S13]  /*5590*/  ISETP.NE.AND P0, PT, R4, 0x1c, PT ;  /* 0x0000001c0400780c */ /* 0x000fda0003f05270 */
[----:B------:R-:W-:Y:S05]  /*55a0*/  @!P0 BRA `(.L_x_5186) ;  /* 0x000002f000008947 */ /* 0x000fea0003800000 */
[----:B------:R-:W-:-:S13]  /*55b0*/  ISETP.NE.AND P0, PT, R4, 0x1d, PT ;  /* 0x0000001d0400780c */ /* 0x000fda0003f05270 */
[----:B------:R-:W-:Y:S05]  /*55c0*/  @!P0 BRA `(.L_x_5187) ;  /* 0x0000028000008947 */ /* 0x000fea0003800000 */
[----:B------:R-:W-:-:S13]  /*55d0*/  ISETP.NE.AND P0, PT, R4, 0x2c, PT ;  /* 0x0000002c0400780c */ /* 0x000fda0003f05270 */
[----:B------:R-:W-:Y:S05]  /*55e0*/  @P0 BRA `(.L_x_5160) ;  /* 0x0000011000000947 */ /* 0x000fea0003800000 */
[----:B------:R-:W-:Y:S01]  /*55f0*/  PRMT R5, RZ, 0x5410, R0 ;  /* 0x00005410ff057816 */ /* 0x000fe20000000000 */
[----:B------:R-:W-:Y:S01]  /*5600*/  IMAD.MOV.U32 R19, RZ, RZ, R24 ;  /* 0x000000ffff137224 */ /* 0x000fe200078e0018 */
        /* <DEDUP_REMOVED lines=15> */
.L_x_5160:
        /* <DEDUP_REMOVED lines=19> */
[----:B------:R-:W-:Y:S01]  /*5830*/  IMAD.MOV.U32 R19, RZ, RZ, R24 ;  /* 0x000000ffff137224 */ /* 0x000fe200078e0018 */
[----:B------:R-:W-:Y:S05]  /*5840*/  BRA `(.L_x_5155) ;  /* 0x0000009000007947 */ /* 0x000fea0003800000 */
.L_x_5187:
[----:B------:R-:W-:Y:S01]  /*5850*/  PRMT R4, RZ, 0x5410, R0 ;  /* 0x00005410ff047816 */ /* 0x000fe20000000000 */
[----:B------:R-:W-:-:S05]  /*5860*/  IMAD.MOV.U32 R19, RZ, RZ, R24 ;  /* 0x000000ffff137224 */ /* 0x000fca00078e0018 */
[----:B------:R-:W0:Y:S02]  /*5870*/  F2I.U64.TRUNC R4, R4 ;  /* 0x0000000400047311 */ /* 0x000e24000020d800 */
[----:B0-----:R0:W-:Y:S01]  /*5880*/  STG.E.64 [R2.64], R4 ;  /* 0x0000000402007986 */ /* 0x0011e2000c101b24 */
[----:B------:R-:W-:Y:S05]  /*5890*/  BRA `(.L_x_5155) ;  /* 0x0000004000007947 */ /* 0x000fea0003800000 */
.L_x_5186:
[----:B------:R-:W-:Y:S01]  /*58a0*/  PRMT R0, RZ, 0x5410, R0 ;  /* 0x00005410ff007816 */ /* 0x000fe20000000000 */
[----:B------:R-:W-:-:S03]  /*58b0*/  IMAD.MOV.U32 R19, RZ, RZ, R24 ;  /* 0x000000ffff137224 */ /* 0x000fc600078e0018 */
[----:B------:R-:W0:Y:S02]  /*58c0*/  F2I.FTZ.U32.TRUNC.NTZ R5, R0 ;  /* 0x0000000000057305 */ /* 0x000e24000021f000 */
[----:B0-----:R0:W-:Y:S02]  /*58d0*/  STG.E [R2.64], R5 ;  /* 0x0000000502007986 */ /* 0x0011e4000c101924 */
.L_x_5155:
[----:B------:R-:W-:Y:S05]  /*58e0*/  BSYNC B6 ;  /* 0x0000000000067941 */ /* 0x000fea0003800000 */
.L_x_5154:
        /* <DEDUP_REMOVED lines=19> */
[----:B-----5:R-:W-:-:S06]  /*5a20*/  PRMT R25, RZ, 0x5410, R25 ;  /* 0x00005410ff197816 */ /* 0x020fcc0000000019 */
[----:B------:R-:W0:Y:S02]  /*5a30*/  F2I.FTZ.TRUNC.NTZ R25, R25 ;  /* 0x0000001900197305 */ /* 0x000e24000021f100 */
[----:B0-----:R0:W-:Y:S01]  /*5a40*/  STG.E.U8 [R2.64], R25 ;  /* 0x0000001902007986 */ /* 0x0011e2000c101124 */
[----:B------:R-:W-:Y:S05]  /*5a50*/  BRA `(.L_x_5195) ;  /* 0x00000e8000007947 */ /* 0x000fea0003800000 */
.L_x_5193:
[----:B-----5:R-:W-:-:S06]  /*5a60*/  PRMT R5, RZ, 0x5410, R25 ;  /* 0x00005410ff057816 */ /* 0x020fcc0000000019 */
[----:B------:R-:W0:Y:S02]  /*5a70*/  F2I.S64.TRUNC R4, R5 ;  /* 0x0000000500047311 */ /* 0x000e24000020d900 */
[----:B0-----:R0:W-:Y:S01]  /*5a80*/  STG.E.U8 [R2.64], R4 ;  /* 0x0000000402007986 */ /* 0x0011e2000c101124 */
[----:B------:R-:W-:Y:S05]  /*5a90*/  BRA `(.L_x_5195) ;  /* 0x00000e4000007947 */ /* 0x000fea0003800000 */
.L_x_5192:
[----:B------:R-:W-:-:S13]  /*5aa0*/  ISETP.NE.AND P0, PT, R0, 0x2, PT ;  /* 0x000000020000780c */ /* 0x000fda0003f05270 */
[----:B------:R-:W-:Y:S05]  /*5ab0*/  @!P0 BRA `(.L_x_5196) ;  /* 0x000000c000008947 */ /* 0x000fea0003800000 */
[----:B------:R-:W-:-:S13]  /*5ac0*/  ISETP.NE.AND P0, PT, R0, 0x3, PT ;  /* 0x000000030000780c */ /* 0x000fda0003f05270 */
[----:B------:R-:W-:Y:S05]  /*5ad0*/  @!P0 BRA `(.L_x_5197) ;  /* 0x0000006000008947 */ /* 0x000fea0003800000 */
[----:B------:R-:W-:-:S13]  /*5ae0*/  ISETP.NE.AND P0, PT, R0, 0x4, PT ;  /* 0x000000040000780c */ /* 0x000fda0003f05270 */
[----:B------:R-:W-:Y:S05]  /*5af0*/  @P0 BRA `(.L_x_5194) ;  /* 0x00000c3000000947 */ /* 0x000fea0003800000 */
[----:B-----5:R-:W-:-:S06]  /*5b00*/  PRMT R4, RZ, 0x5410, R25 ;  /* 0x00005410ff047816 */ /* 0x020fcc0000000019 */
[----:B------:R-:W0:Y:S02]  /*5b10*/  F2I.S64.TRUNC R4, R4 ;  /* 0x0000000400047311 */ /* 0x000e24000020d900 */
[----:B0-----:R0:W-:Y:S01]  /*5b20*/  STG.E.64 [R2.64], R4 ;  /* 0x0000000402007986 */ /* 0x0011e2000c101b24 */
[----:B------:R-:W-:Y:S05]  /*5b30*/  BRA `(.L_x_5195) ;  /* 0x00000da000007947 */ /* 0x000fea0003800000 */
.L_x_5197:
[----:B-----5:R-:W-:-:S06]  /*5b40*/  PRMT R25, RZ, 0x5410, R25 ;  /* 0x00005410ff197816 */ /* 0x020fcc0000000019 */
[----:B------:R-:W0:Y:S02]  /*5b50*/  F2I.FTZ.TRUNC.NTZ R25, R25 ;  /* 0x0000001900197305 */ /* 0x000e24000021f100 */
[----:B0-----:R0:W-:Y:S01]  /*5b60*/  STG.E [R2.64], R25 ;  /* 0x0000001902007986 */ /* 0x0011e2000c101924 */
[----:B------:R-:W-:Y:S05]  /*5b70*/  BRA `(.L_x_5195) ;  /* 0x00000d6000007947 */ /* 0x000fea0003800000 */
.L_x_5196:
[----:B-----5:R-:W-:-:S06]  /*5b80*/  PRMT R25, RZ, 0x5410, R25 ;  /* 0x00005410ff197816 */ /* 0x020fcc0000000019 */
[----:B------:R-:W0:Y:S02]  /*5b90*/  F2I.FTZ.TRUNC.NTZ R25, R25 ;  /* 0x0000001900197305 */ /* 0x000e24000021f100 */
[----:B0-----:R0:W-:Y:S01]  /*5ba0*/  STG.E.U16 [R2.64], R25 ;  /* 0x0000001902007986 */ /* 0x0011e2000c101524 */
[----:B------:R-:W-:Y:S05]  /*5bb0*/  BRA `(.L_x_5195) ;  /* 0x00000d2000007947 */ /* 0x000fea0003800000 */
.L_x_5191:
[----:B------:R-:W-:-:S13]  /*5bc0*/  ISETP.GT.AND P0, PT, R0, 0x6, PT ;  /* 0x000000060000780c */ /* 0x000fda0003f04270 */
[----:B------:R-:W-:Y:S05]  /*5bd0*/  @P0 BRA `(.L_x_5198) ;  /* 0x000000b000000947 */ /* 0x000fea0003800000 */
[----:B------:R-:W-:-:S13]  /*5be0*/  ISETP.NE.AND P0, PT, R0, 0x5, PT ;  /* 0x000000050000780c */ /* 0x000fda0003f05270 */
[----:B------:R-:W-:Y:S05]  /*5bf0*/  @!P0 BRA `(.L_x_5199) ;  /* 0x0000005000008947 */ /* 0x000fea0003800000 */
[----:B------:R-:W-:-:S13]  /*5c00*/  ISETP.NE.AND P0, PT, R0, 0x6, PT ;  /* 0x000000060000780c */ /* 0x000fda0003f05270 */
[----:B------:R-:W-:Y:S05]  /*5c10*/  @P0 BRA `(.L_x_5194) ;  /* 0x00000b1000000947 */ /* 0x000fea0003800000 */
[----:B-----5:R-:W-:-:S05]  /*5c20*/  PRMT R25, RZ, 0x5410, R25 ;  /* 0x00005410ff197816 */ /* 0x020fca0000000019 */
[----:B------:R0:W-:Y:S01]  /*5c30*/  STG.E [R2.64], R25 ;  /* 0x0000001902007986 */ /* 0x0001e2000c101924 */
[----:B------:R-:W-:Y:S05]  /*5c40*/  BRA `(.L_x_5195) ;  /* 0x00000c9000007947 */ /* 0x000fea0003800000 */
.L_x_5199:
[----:B-----5:R-:W-:-:S04]  /*5c50*/  PRMT R0, RZ, 0x5410, R25 ;  /* 0x00005410ff007816 */ /* 0x020fc80000000019 */
[----:B------:R-:W-:-:S05]  /*5c60*/  F2FP.PACK_AB R0, RZ, R0 ;  /* 0x00000000ff00723e */ /* 0x000fca00000000ff */
[----:B------:R0:W-:Y:S01]  /*5c70*/  STG.E.U16 [R2.64], R0 ;  /* 0x0000000002007986 */ /* 0x0001e2000c101524 */
[----:B------:R-:W-:Y:S05]  /*5c80*/  BRA `(.L_x_5195) ;  /* 0x00000c5000007947 */ /* 0x000fea0003800000 */
.L_x_5198:
[----:B------:R-:W-:-:S13]  /*5c90*/  ISETP.NE.AND P0, PT, R0, 0x7, PT ;  /* 0x000000070000780c */ /* 0x000fda0003f05270 */
[----:B------:R-:W-:Y:S05]  /*5ca0*/  @!P0 BRA `(.L_x_5200) ;  /* 0x000000d000008947 */ /* 0x000fea0003800000 */
[----:B------:R-:W-:-:S13]  /*5cb0*/  ISETP.NE.AND P0, PT, R0, 0x8, PT ;  /* 0x000000080000780c */ /* 0x000fda0003f05270 */
[----:B------:R-:W-:Y:S05]  /*5cc0*/  @!P0 BRA `(.L_x_5201) ;  /* 0x0000006000008947 */ /* 0x000fea0003800000 */
[----:B------:R-:W-:-:S13]  /*5cd0*/  ISETP.NE.AND P0, PT, R0, 0x9, PT ;  /* 0x000000090000780c */ /* 0x000fda0003f05270 */
[----:B------:R-:W-:Y:S05]  /*5ce0*/  @P0 BRA `(.L_x_5194) ;  /* 0x00000a4000000947 */ /* 0x000fea0003800000 */
[----:B------:R-:W-:Y:S01]  /*5cf0*/  IMAD.MOV.U32 R5, RZ, RZ, RZ ;  /* 0x000000ffff057224 */ /* 0x000fe200078e00ff */
[----:B-----5:R-:W-:-:S05]  /*5d00*/  PRMT R4, RZ, 0x5410, R25 ;  /* 0x00005410ff047816 */ /* 0x020fca0000000019 */
[----:B------:R0:W-:Y:S01]  /*5d10*/  STG.E.64 [R2.64], R4 ;  /* 0x0000000402007986 */ /* 0x0001e2000c101b24 */
[----:B------:R-:W-:Y:S05]  /*5d20*/  BRA `(.L_x_5195) ;  /* 0x00000bb000007947 */ /* 0x000fea0003800000 */
.L_x_5201:
[----:B-----5:R-:W-:-:S04]  /*5d30*/  PRMT R25, RZ, 0x5410, R25 ;  /* 0x00005410ff197816 */ /* 0x020fc80000000019 */
[----:B------:R-:W-:-:S04]  /*5d40*/  F2FP.PACK_AB R5, RZ, R25 ;  /* 0x00000019ff05723e */ /* 0x000fc800000000ff */
[----:B------:R-:W-:-:S05]  /*5d50*/  PRMT R5, R5, 0x5410, RZ ;  /* 0x0000541005057816 */ /* 0x000fca00000000ff */
[----:B------:R0:W-:Y:S01]  /*5d60*/  STG.E [R2.64], R5 ;  /* 0x0000000502007986 */ /* 0x0001e2000c101924 */
[----:B------:R-:W-:Y:S05]  /*5d70*/  BRA `(.L_x_5195) ;  /* 0x00000b6000007947 */ /* 0x000fea0003800000 */
.L_x_5200:
[----:B-----5:R-:W-:-:S05]  /*5d80*/  PRMT R4, RZ, 0x5410, R25 ;  /* 0x00005410ff047816 */ /* 0x020fca0000000019 */
[----:B------:R-:W-:-:S06]  /*5d90*/  FMUL.FTZ R4, R4, 1 ;  /* 0x3f80000004047820 */ /* 0x000fcc0000410000 */
[----:B------:R-:W0:Y:S02]  /*5da0*/  F2F.F64.F32 R4, R4 ;  /* 0x0000000400047310 */ /* 0x000e240000201800 */
[----:B0-----:R0:W-:Y:S01]  /*5db0*/  STG.E.64 [R2.64], R4 ;  /* 0x0000000402007986 */ /* 0x0011e2000c101b24 */
[----:B------:R-:W-:Y:S05]  /*5dc0*/  BRA `(.L_x_5195) ;  /* 0x00000b1000007947 */ /* 0x000fea0003800000 */
.L_x_5190:
        /* <DEDUP_REMOVED lines=8> */
[----:B-----5:R-:W-:-:S04]  /*5e50*/  PRMT R25, RZ, 0x5410, R25 ;  /* 0x00005410ff197816 */ /* 0x020fc80000000019 */
[----:B------:R-:W-:-:S04]  /*5e60*/  FSETP.NEU.FTZ.AND P0, PT, R25, RZ, PT ;  /* 0x000000ff1900720b */ /* 0x000fc80003f1d000 */
[----:B------:R-:W-:-:S05]  /*5e70*/  SEL R5, RZ, 0x1, !P0 ;  /* 0x00000001ff057807 */ /* 0x000fca0004000000 */
[----:B------:R0:W-:Y:S01]  /*5e80*/  STG.E.U8 [R2.64], R5 ;  /* 0x0000000502007986 */ /* 0x0001e2000c101124 */
[----:B------:R-:W-:Y:S05]  /*5e90*/  BRA `(.L_x_5195) ;  /* 0x00000a4000007947 */ /* 0x000fea0003800000 */
.L_x_5204:
[----:B-----5:R-:W-:Y:S01]  /*5ea0*/  PRMT R25, RZ, 0x5410, R25 ;  /* 0x00005410ff197816 */ /* 0x020fe20000000019 */
[----:B------:R-:W-:-:S04]  /*5eb0*/  CS2R R6, SRZ ;  /* 0x0000000000067805 */ /* 0x000fc8000001ff00 */
[----:B------:R-:W-:-:S06]  /*5ec0*/  FMUL.FTZ R4, R25, 1 ;  /* 0x3f80000019047820 */ /* 0x000fcc0000410000 */
[----:B------:R-:W0:Y:S02]  /*5ed0*/  F2F.F64.F32 R4, R4 ;  /* 0x0000000400047310 */ /* 0x000e240000201800 */
[----:B0-----:R0:W-:Y:S01]  /*5ee0*/  STG.E.128 [R2.64], R4 ;  /* 0x0000000402007986 */ /* 0x0011e2000c101d24 */
[----:B------:R-:W-:Y:S05]  /*5ef0*/  BRA `(.L_x_5195) ;  /* 0x000009e000007947 */ /* 0x000fea0003800000 */
.L_x_5203:
[----:B------:R-:W-:-:S13]  /*5f00*/  ISETP.NE.AND P0, PT, R0, 0xf, PT ;  /* 0x0000000f0000780c */ /* 0x000fda0003f05270 */
[----:B------:R-:W-:Y:S05]  /*5f10*/  @!P0 BRA `(.L_x_5205) ;  /* 0x000002d000008947 */ /* 0x000fea0003800000 */
[----:B------:R-:W-:-:S13]  /*5f20*/  ISETP.NE.AND P0, PT, R0, 0x17, PT ;  /* 0x000000170000780c */ /* 0x000fda0003f05270 */
[----:B------:R-:W-:Y:S05]  /*5f30*/  @!P0 BRA `(.L_x_5206) ;  /* 0x0000015000008947 */ /* 0x000fea0003800000 */
[----:B------:R-:W-:-:S13]  /*5f40*/  ISETP.NE.AND P0, PT, R0, 0x18, PT ;  /* 0x000000180000780c */ /* 0x000fda0003f05270 */
[----:B------:R-:W-:Y:S05]  /*5f50*/  @P0 BRA `(.L_x_5194) ;  /* 0x000007d000000947 */ /* 0x000fea0003800000 */
[----:B-----5:R-:W-:Y:S01]  /*5f60*/  PRMT R25, RZ, 0x5410, R25 ;  /* 0x00005410ff197816 */ /* 0x020fe20000000019 */
        /* <DEDUP_REMOVED lines=14> */
.L_x_5208:
[----:B------:R-:W-:Y:S05]  /*6050*/  BSYNC B0 ;  /* 0x0000000000007941 */ /* 0x000fea0003800000 */
.L_x_5207:
[----:B------:R-:W-:-:S05]  /*6060*/  LOP3.LUT R5, R0, R5, RZ, 0xfc, !PT ;  /* 0x0000000500057212 */ /* 0x000fca00078efcff */
[----:B------:R0:W-:Y:S01]  /*6070*/  STG.E.U8 [R2.64], R5 ;  /* 0x0000000502007986 */ /* 0x0001e2000c101124 */
[----:B------:R-:W-:Y:S05]  /*6080*/  BRA `(.L_x_5195) ;  /* 0x0000085000007947 */ /* 0x000fea0003800000 */
.L_x_5206:
[----:B-----5:R-:W-:Y:S01]  /*6090*/  PRMT R25, RZ, 0x5410, R25 ;  /* 0x00005410ff197816 */ /* 0x020fe20000000019 */
        /* <DEDUP_REMOVED lines=12> */
.L_x_5210:
[----:B------:R-:W-:Y:S01]  /*6160*/  IMAD.MOV.U32 R0, RZ, RZ, 0x7f ;  /* 0x0000007fff007424 */ /* 0x000fe200078e00ff */
[----:B------:R-:W-:-:S04]  /*6170*/  ISETP.GT.U32.AND P0, PT, R4, 0x7f800000, PT ;  /* 0x7f8000000400780c */ /* 0x000fc80003f04070 */
[----:B------:R-:W-:-:S04]  /*6180*/  SEL R0, R0, 0x7c, P0 ;  /* 0x0000007c00007807 */ /* 0x000fc80000000000 */
.L_x_5211:
[----:B------:R-:W-:Y:S05]  /*6190*/  BSYNC B0 ;  /* 0x0000000000007941 */ /* 0x000fea0003800000 */
.L_x_5209:
[----:B------:R-:W-:-:S04]  /*61a0*/  LOP3.LUT R4, R25, 0x80000000, RZ, 0xc0, !PT ;  /* 0x8000000019047812 */ /* 0x000fc800078ec0ff */
[----:B------:R-:W-:-:S04]  /*61b0*/  SHF.R.U32.HI R5, RZ, 0x18, R4 ;  /* 0x00000018ff057819 */ /* 0x000fc80000011604 */
[----:B------:R-:W-:-:S05]  /*61c0*/  LOP3.LUT R5, R0, R5, RZ, 0xfc, !PT ;  /* 0x0000000500057212 */ /* 0x000fca00078efcff */
[----:B------:R0:W-:Y:S01]  /*61d0*/  STG.E.U8 [R2.64], R5 ;  /* 0x0000000502007986 */ /* 0x0001e2000c101124 */
[----:B------:R-:W-:Y:S05]  /*61e0*/  BRA `(.L_x_5195) ;  /* 0x000006f000007947 */ /* 0x000fea0003800000 */
.L_x_5205:
[----:B-----5:R0:W-:Y:S01]  /*61f0*/  STG.E.U16 [R2.64], R25 ;  /* 0x0000001902007986 */ /* 0x0201e2000c101524 */
[----:B------:R-:W-:Y:S05]  /*6200*/  BRA `(.L_x_5195) ;  /* 0x000006d000007947 */ /* 0x000fea0003800000 */
.L_x_5202:
        /* <DEDUP_REMOVED lines=8> */
[----:B-----5:R-:W-:-:S06]  /*6290*/  PRMT R5, RZ, 0x5410, R25 ;  /* 0x00005410ff057816 */ /* 0x020fcc0000000019 */
[----:B------:R-:W0:Y:S02]  /*62a0*/  F2I.FTZ.U32.TRUNC.NTZ R5, R5 ;  /* 0x0000000500057305 */ /* 0x000e24000021f000 */
[----:B0-----:R0:W-:Y:S01]  /*62b0*/  STG.E.U16 [R2.64], R5 ;  /* 0x0000000502007986 */ /* 0x0011e2000c101524 */
[----:B------:R-:W-:Y:S05]  /*62c0*/  BRA `(.L_x_5195) ;  /* 0x0000061000007947 */ /* 0x000fea0003800000 */
.L_x_5214:
[----:B-----5:R-:W-:Y:S01]  /*62d0*/  PRMT R25, RZ, 0x5410, R25 ;  /* 0x00005410ff197816 */ /* 0x020fe20000000019 */
        /* <DEDUP_REMOVED lines=16> */
.L_x_5217:
[----:B------:R-:W-:-:S04]  /*63e0*/  LOP3.LUT R0, R25, 0x80000000, RZ, 0xc0, !PT ;  /* 0x8000000019007812 */ /* 0x000fc800078ec0ff */
[----:B------:R-:W-:-:S04]  /*63f0*/  SHF.R.U32.HI R5, RZ, 0x18, R0 ;  /* 0x00000018ff057819 */ /* 0x000fc80000011600 */
[----:B------:R-:W-:-:S04]  /*6400*/  LOP3.LUT R4, R4, R5, RZ, 0xfc, !PT ;  /* 0x0000000504047212 */ /* 0x000fc800078efcff */
[----:B------:R-:W-:Y:S02]  /*6410*/  PRMT R0, R4, 0x7610, R0 ;  /* 0x0000761004007816 */ /* 0x000fe40000000000 */
.L_x_5216:
[----:B------:R-:W-:Y:S05]  /*6420*/  BSYNC B0 ;  /* 0x0000000000007941 */ /* 0x000fea0003800000 */
.L_x_5215:
[----:B------:R0:W-:Y:S01]  /*6430*/  STG.E.U8 [R2.64], R0 ;  /* 0x0000000002007986 */ /* 0x0001e2000c101124 */
[----:B------:R-:W-:Y:S05]  /*6440*/  BRA `(.L_x_5195) ;  /* 0x0000049000007947 */ /* 0x000fea0003800000 */
.L_x_5213:
        /* <DEDUP_REMOVED lines=17> */
.L_x_5220:
[----:B------:R-:W-:-:S04]  /*6560*/  LOP3.LUT R0, R25, 0x80000000, RZ, 0xc0, !PT ;  /* 0x8000000019007812 */ /* 0x000fc800078ec0ff */
[----:B------:R-:W-:-:S04]  /*6570*/  SHF.R.U32.HI R5, RZ, 0x18, R0 ;  /* 0x00000018ff057819 */ /* 0x000fc80000011600 */
[----:B------:R-:W-:-:S04]  /*6580*/  LOP3.LUT R4, R4, R5, RZ, 0xfc, !PT ;  /* 0x0000000504047212 */ /* 0x000fc800078efcff */
[----:B------:R-:W-:Y:S02]  /*6590*/  PRMT R0, R4, 0x7610, R0 ;  /* 0x0000761004007816 */ /* 0x000fe40000000000 */
.L_x_5219:
[----:B------:R-:W-:Y:S05]  /*65a0*/  BSYNC B0 ;  /* 0x0000000000007941 */ /* 0x000fea0003800000 */
.L_x_5218:
[----:B------:R0:W-:Y:S01]  /*65b0*/  STG.E.U8 [R2.64], R0 ;  /* 0x0000000002007986 */ /* 0x0001e2000c101124 */
[----:B------:R-:W-:Y:S05]  /*65c0*/  BRA `(.L_x_5195) ;  /* 0x0000031000007947 */ /* 0x000fea0003800000 */
.L_x_5212:
[----:B------:R-:W-:-:S13]  /*65d0*/  ISETP.NE.AND P0, PT, R0, 0x1c, PT ;  /* 0x0000001c0000780c */ /* 0x000fda0003f05270 */
[----:B------:R-:W-:Y:S05]  /*65e0*/  @!P0 BRA `(.L_x_5221) ;  /* 0x000002c000008947 */ /* 0x000fea0003800000 */
[----:B------:R-:W-:-:S13]  /*65f0*/  ISETP.NE.AND P0, PT, R0, 0x1d, PT ;  /* 0x0000001d0000780c */ /* 0x000fda0003f05270 */
[----:B------:R-:W-:Y:S05]  /*6600*/  @!P0 BRA `(.L_x_5222) ;  /* 0x0000026000008947 */ /* 0x000fea0003800000 */
[----:B------:R-:W-:-:S13]  /*6610*/  ISETP.NE.AND P0, PT, R0, 0x2c, PT ;  /* 0x0000002c0000780c */ /* 0x000fda0003f05270 */
[----:B------:R-:W-:Y:S05]  /*6620*/  @P0 BRA `(.L_x_5194) ;  /* 0x0000010000000947 */ /* 0x000fea0003800000 */
[----:B-----5:R-:W-:Y:S01]  /*6630*/  PRMT R25, RZ, 0x5410, R25 ;  /* 0x00005410ff197816 */ /* 0x020fe20000000019 */
[----:B------:R-:W-:Y:S01]  /*6640*/  IMAD.MOV.U32 R5, RZ, RZ, 0xff ;  /* 0x000000ffff057424 */ /* 0x000fe200078e00ff */
[----:B------:R-:W-:Y:S02]  /*6650*/  PLOP3.LUT P0, PT, PT, PT, PT, 0x80, 0x0 ;  /* 0x000000000000781c */ /* 0x000fe40003f0f070 */
[----:B------:R-:W-:-:S04]  /*6660*/  SHF.R.U32.HI R6, RZ, 0x17, R25 ;  /* 0x00000017ff067819 */ /* 0x000fc80000011619 */
[----:B------:R-:W-:-:S04]  /*6670*/  LOP3.LUT R4, R6, 0xff, RZ, 0xc0, !PT ;  /* 0x000000ff06047812 */ /* 0x000fc800078ec0ff */
[----:B------:R-:W-:-:S13]  /*6680*/  ISETP.NE.AND P2, PT, R4, 0xff, PT ;  /* 0x000000ff0400780c */ /* 0x000fda0003f45270 */
[--C-:B------:R-:W-:Y:S02]  /*6690*/  @P2 SHF.R.U32.HI R0, RZ, 0x16, R25.reuse ;  /* 0x00000016ff002819 */ /* 0x100fe40000011619 */
[----:B------:R-:W-:Y:S02]  /*66a0*/  @P2 LOP3.LUT P1, RZ, R4, 0x3fffff, R25, 0xf8, !PT ;  /* 0x003fffff04ff2812 */ /* 0x000fe4000782f819 */
        /* <DEDUP_REMOVED lines=8> */
.L_x_5194:
        /* <DEDUP_REMOVED lines=19> */
[----:B------:R-:W-:Y:S05]  /*6860*/  BRA `(.L_x_5195) ;  /* 0x0000007000007947 */ /* 0x000fea0003800000 */
.L_x_5222:
[----:B-----5:R-:W-:-:S06]  /*6870*/  PRMT R4, RZ, 0x5410, R25 ;  /* 0x00005410ff047816 */ /* 0x020fcc0000000019 */
[----:B------:R-:W0:Y:S02]  /*6880*/  F2I.U64.TRUNC R4, R4 ;  /* 0x0000000400047311 */ /* 0x000e24000020d800 */
[----:B0-----:R0:W-:Y:S01]  /*6890*/  STG.E.64 [R2.64], R4 ;  /* 0x0000000402007986 */ /* 0x0011e2000c101b24 */
[----:B------:R-:W-:Y:S05]  /*68a0*/  BRA `(.L_x_5195) ;  /* 0x0000003000007947 */ /* 0x000fea0003800000 */
.L_x_5221:
[----:B-----5:R-:W-:-:S06]  /*68b0*/  PRMT R25, RZ, 0x5410, R25 ;  /* 0x00005410ff197816 */ /* 0x020fcc0000000019 */
[----:B------:R-:W0:Y:S02]  /*68c0*/  F2I.FTZ.U32.TRUNC.NTZ R25, R25 ;  /* 0x0000001900197305 */ /* 0x000e24000021f000 */
[----:B0-----:R0:W-:Y:S02]  /*68d0*/  STG.E [R2.64], R25 ;  /* 0x0000001902007986 */ /* 0x0011e4000c101924 */
.L_x_5195:
        /* <DEDUP_REMOVED lines=23> */
.L_x_5226:
[----:B------:R-:W-:-:S06]  /*6a50*/  PRMT R5, RZ, 0x5410, R22 ;  /* 0x00005410ff057816 */ /* 0x000fcc0000000016 */
[----:B------:R-:W0:Y:S02]  /*6a60*/  F2I.S64.TRUNC R4, R5 ;  /* 0x0000000500047311 */ /* 0x000e24000020d900 */
[----:B0-----:R0:W-:Y:S01]  /*6a70*/  STG.E.U8 [R2.64], R4 ;  /* 0x0000000402007986 */ /* 0x0011e2000c101124 */
[----:B------:R-:W-:Y:S05]  /*6a80*/  BRA `(.L_x_5228) ;  /* 0x00000e4000007947 */ /* 0x000fea0003800000 */
.L_x_5225:
        /* <DEDUP_REMOVED lines=10> */
.L_x_5230:
[----:B------:R-:W-:-:S04]  /*6b30*/  PRMT R22, RZ, 0x5410, R22 ;  /* 0x00005410ff167816 */ /* 0x000fc80000000016 */
[----:B------:R-:W0:Y:S02]  /*6b40*/  F2I.FTZ.TRUNC.NTZ R5, R22 ;  /* 0x0000001600057305 */ /* 0x000e24000021f100 */
[----:B0-----:R0:W-:Y:S01]  /*6b50*/  STG.E [R2.64], R5 ;  /* 0x0000000502007986 */ /* 0x0011e2000c101924 */
[----:B------:R-:W-:Y:S05]  /*6b60*/  BRA `(.L_x_5228) ;  /* 0x00000d6000007947 */ /* 0x000fea0003800000 */
.L_x_5229:
[----:B------:R-:W-:-:S04]  /*6b70*/  PRMT R22, RZ, 0x5410, R22 ;  /* 0x00005410ff167816 */ /* 0x000fc80000000016 */
[----:B------:R-:W0:Y:S02]  /*6b80*/  F2I.FTZ.TRUNC.NTZ R5, R22 ;  /* 0x0000001600057305 */ /* 0x000e24000021f100 */
[----:B0-----:R0:W-:Y:S01]  /*6b90*/  STG.E.U16 [R2.64], R5 ;  /* 0x0000000502007986 */ /* 0x0011e2000c101524 */
[----:B------:R-:W-:Y:S05]  /*6ba0*/  BRA `(.L_x_5228) ;  /* 0x00000d2000007947 */ /* 0x000fea0003800000 */
.L_x_5224:
        /* <DEDUP_REMOVED lines=9> */
.L_x_5232:
[----:B------:R-:W-:-:S04]  /*6c40*/  PRMT R0, RZ, 0x5410, R22 ;  /* 0x00005410ff007816 */ /* 0x000fc80000000016 */
[----:B------:R-:W-:-:S05]  /*6c50*/  F2FP.PACK_AB R0, RZ, R0 ;  /* 0x00000000ff00723e */ /* 0x000fca00000000ff */
[----:B------:R0:W-:Y:S01]  /*6c60*/  STG.E.U16 [R2.64], R0 ;  /* 0x0000000002007986 */ /* 0x0001e2000c101524 */
[----:B------:R-:W-:Y:S05]  /*6c70*/  BRA `(.L_x_5228) ;  /* 0x00000c5000007947 */ /* 0x000fea0003800000 */
.L_x_5231:
        /* <DEDUP_REMOVED lines=10> */
.L_x_5234:
[----:B------:R-:W-:-:S04]  /*6d20*/  PRMT R22, RZ, 0x5410, R22 ;  /* 0x00005410ff167816 */ /* 0x000fc80000000016 */
[----:B------:R-:W-:-:S04]  /*6d30*/  F2FP.PACK_AB R5, RZ, R22 ;  /* 0x00000016ff05723e */ /* 0x000fc800000000ff */
[----:B------:R-:W-:-:S05]  /*6d40*/  PRMT R5, R5, 0x5410, RZ ;  /* 0x0000541005057816 */ /* 0x000fca00000000ff */
[----:B------:R0:W-:Y:S01]  /*6d50*/  STG.E [R2.64], R5 ;  /* 0x0000000502007986 */ /* 0x0001e2000c101924 */
[----:B------:R-:W-:Y:S05]  /*6d60*/  BRA `(.L_x_5228) ;  /* 0x00000b6000007947 */ /* 0x000fea0003800000 */
.L_x_5233:
[----:B------:R-:W-:-:S05]  /*6d70*/  PRMT R4, RZ, 0x5410, R22 ;  /* 0x00005410ff047816 */ /* 0x000fca0000000016 */
[----:B------:R-:W-:-:S06]  /*6d80*/  FMUL.FTZ R4, R4, 1 ;  /* 0x3f80000004047820 */ /* 0x000fcc0000410000 */
[----:B------:R-:W0:Y:S02]  /*6d90*/  F2F.F64.F32 R4, R4 ;  /* 0x0000000400047310 */ /* 0x000e240000201800 */
[----:B0-----:R0:W-:Y:S01]  /*6da0*/  STG.E.64 [R2.64], R4 ;  /* 0x0000000402007986 */ /* 0x0011e2000c101b24 */
[----:B------:R-:W-:Y:S05]  /*6db0*/  BRA `(.L_x_5228) ;  /* 0x00000b1000007947 */ /* 0x000fea0003800000 */
.L_x_5223:
        /* <DEDUP_REMOVED lines=13> */
.L_x_5237:
[----:B------:R-:W-:Y:S01]  /*6e90*/  PRMT R22, RZ, 0x5410, R22 ;  /* 0x00005410ff167816 */ /* 0x000fe20000000016 */
[----:B------:R-:W-:-:S04]  /*6ea0*/  CS2R R6, SRZ ;  /* 0x0000000000067805 */ /* 0x000fc8000001ff00 */
[----:B------:R-:W-:-:S06]  /*6eb0*/  FMUL.FTZ R4, R22, 1 ;  /* 0x3f80000016047820 */ /* 0x000fcc0000410000 */
[----:B------:R-:W0:Y:S02]  /*6ec0*/  F2F.F64.F32 R4, R4 ;  /* 0x0000000400047310 */ /* 0x000e240000201800 */
[----:B0-----:R0:W-:Y:S01]  /*6ed0*/  STG.E.128 [R2.64], R4 ;  /* 0x0000000402007986 */ /* 0x0011e2000c101d24 */
[----:B------:R-:W-:Y:S05]  /*6ee0*/  BRA `(.L_x_5228) ;  /* 0x000009e000007947 */ /* 0x000fea0003800000 */
.L_x_5236:
        /* <DEDUP_REMOVED lines=21> */
.L_x_5241:
[----:B------:R-:W-:Y:S05]  /*7040*/  BSYNC B0 ;  /* 0x0000000000007941 */ /* 0x000fea0003800000 */
.L_x_5240:
[----:B------:R-:W-:-:S05]  /*7050*/  LOP3.LUT R5, R0, R5, RZ, 0xfc, !PT ;  /* 0x0000000500057212 */ /* 0x000fca00078efcff */
[----:B------:R0:W-:Y:S01]  /*7060*/  STG.E.U8 [R2.64], R5 ;  /* 0x0000000502007986 */ /* 0x0001e2000c101124 */
[----:B------:R-:W-:Y:S05]  /*7070*/  BRA `(.L_x_5228) ;  /* 0x0000085000007947 */ /* 0x000fea0003800000 */
.L_x_5239:
        /* <DEDUP_REMOVED lines=13> */
.L_x_5243:
[----:B------:R-:W-:Y:S01]  /*7150*/  IMAD.MOV.U32 R0, RZ, RZ, 0x7f ;  /* 0x0000007fff007424 */ /* 0x000fe200078e00ff */
[----:B------:R-:W-:-:S04]  /*7160*/  ISETP.GT.U32.AND P0, PT, R4, 0x7f800000, PT ;  /* 0x7f8000000400780c */ /* 0x000fc80003f04070 */
[----:B------:R-:W-:-:S04]  /*7170*/  SEL R0, R0, 0x7c, P0 ;  /* 0x0000007c00007807 */ /* 0x000fc80000000000 */
.L_x_5244:
[----:B------:R-:W-:Y:S05]  /*7180*/  BSYNC B0 ;  /* 0x0000000000007941 */ /* 0x000fea0003800000 */
.L_x_5242:
[----:B------:R-:W-:-:S04]  /*7190*/  LOP3.LUT R4, R5, 0x80000000, RZ, 0xc0, !PT ;  /* 0x8000000005047812 */ /* 0x000fc800078ec0ff */
[----:B------:R-:W-:-:S04]  /*71a0*/  SHF.R.U32.HI R5, RZ, 0x18, R4 ;  /* 0x00000018ff057819 */ /* 0x000fc80000011604 */
[----:B------:R-:W-:-:S05]  /*71b0*/  LOP3.LUT R5, R0, R5, RZ, 0xfc, !PT ;  /* 0x0000000500057212 */ /* 0x000fca00078efcff */
[----:B------:R0:W-:Y:S01]  /*71c0*/  STG.E.U8 [R2.64], R5 ;  /* 0x0000000502007986 */ /* 0x0001e2000c101124 */
[----:B------:R-:W-:Y:S05]  /*71d0*/  BRA `(.L_x_5228) ;  /* 0x000006f000007947 */ /* 0x000fea0003800000 */
.L_x_5238:
[----:B------:R0:W-:Y:S01]  /*71e0*/  STG.E.U16 [R2.64], R22 ;  /* 0x0000001602007986 */ /* 0x0001e2000c101524 */
[----:B------:R-:W-:Y:S05]  /*71f0*/  BRA `(.L_x_5228) ;  /* 0x000006d000007947 */ /* 0x000fea0003800000 */
.L_x_5235:
        /* <DEDUP_REMOVED lines=12> */
.L_x_5247:
        /* <DEDUP_REMOVED lines=17> */
.L_x_5250:
[----:B------:R-:W-:-:S04]  /*73d0*/  LOP3.LUT R0, R7, 0x80000000, RZ, 0xc0, !PT ;  /* 0x8000000007007812 */ /* 0x000fc800078ec0ff */
[----:B------:R-:W-:-:S04]  /*73e0*/  SHF.R.U32.HI R5, RZ, 0x18, R0 ;  /* 0x00000018ff057819 */ /* 0x000fc80000011600 */
[----:B------:R-:W-:-:S04]  /*73f0*/  LOP3.LUT R4, R4, R5, RZ, 0xfc, !PT ;  /* 0x0000000504047212 */ /* 0x000fc800078efcff */
[----:B------:R-:W-:Y:S02]  /*7400*/  PRMT R0, R4, 0x7610, R0 ;  /* 0x0000761004007816 */ /* 0x000fe40000000000 */
.L_x_5249:
[----:B------:R-:W-:Y:S05]  /*7410*/  BSYNC B0 ;  /* 0x0000000000007941 */ /* 0x000fea0003800000 */
.L_x_5248:
[----:B------:R0:W-:Y:S01]  /*7420*/  STG.E.U8 [R2.64], R0 ;  /* 0x0000000002007986 */ /* 0x0001e2000c101124 */
[----:B------:R-:W-:Y:S05]  /*7430*/  BRA `(.L_x_5228) ;  /* 0x0000049000007947 */ /* 0x000fea0003800000 */
.L_x_5246:
        /* <DEDUP_REMOVED lines=17> */
.L_x_5253:
[----:B------:R-:W-:-:S04]  /*7550*/  LOP3.LUT R0, R7, 0x80000000, RZ, 0xc0, !PT ;  /* 0x8000000007007812 */ /* 0x000fc800078ec0ff */
[----:B------:R-:W-:-:S04]  /*7560*/  SHF.R.U32.HI R5, RZ, 0x18, R0 ;  /* 0x00000018ff057819 */ /* 0x000fc80000011600 */
[----:B------:R-:W-:-:S04]  /*7570*/  LOP3.LUT R4, R4, R5, RZ, 0xfc, !PT ;  /* 0x0000000504047212 */ /* 0x000fc800078efcff */
[----:B------:R-:W-:Y:S02]  /*7580*/  PRMT R0, R4, 0x7610, R0 ;  /* 0x0000761004007816 */ /* 0x000fe40000000000 */
.L_x_5252:
[----:B------:R-:W-:Y:S05]  /*7590*/  BSYNC B0 ;  /* 0x0000000000007941 */ /* 0x000fea0003800000 */
.L_x_5251:
[----:B------:R0:W-:Y:S01]  /*75a0*/  STG.E.U8 [R2.64], R0 ;  /* 0x0000000002007986 */ /* 0x0001e2000c101124 */
[----:B------:R-:W-:Y:S05]  /*75b0*/  BRA `(.L_x_5228) ;  /* 0x0000031000007947 */ /* 0x000fea0003800000 */
.L_x_5245:
        /* <DEDUP_REMOVED lines=22> */
.L_x_5227:
        /* <DEDUP_REMOVED lines=20> */
.L_x_5255:
[----:B------:R-:W-:-:S06]  /*7860*/  PRMT R4, RZ, 0x5410, R22 ;  /* 0x00005410ff047816 */ /* 0x000fcc0000000016 */
[----:B------:R-:W0:Y:S02]  /*7870*/  F2I.U64.TRUNC R4, R4 ;  /* 0x0000000400047311 */ /* 0x000e24000020d800 */
[----:B0-----:R0:W-:Y:S01]  /*7880*/  STG.E.64 [R2.64], R4 ;  /* 0x0000000402007986 */ /* 0x0011e2000c101b24 */
[----:B------:R-:W-:Y:S05]  /*7890*/  BRA `(.L_x_5228) ;  /* 0x0000003000007947 */ /* 0x000fea0003800000 */
.L_x_5254:
[----:B------:R-:W-:-:S04]  /*78a0*/  PRMT R22, RZ, 0x5410, R22 ;  /* 0x00005410ff167816 */ /* 0x000fc80000000016 */
[----:B------:R-:W0:Y:S02]  /*78b0*/  F2I.FTZ.U32.TRUNC.NTZ R5, R22 ;  /* 0x0000001600057305 */ /* 0x000e24000021f000 */
[----:B0-----:R0:W-:Y:S02]  /*78c0*/  STG.E [R2.64], R5 ;  /* 0x0000000502007986 */ /* 0x0011e4000c101924 */
.L_x_5228:
[----:B------:R-:W-:Y:S02]  /*78d0*/  IADD3 R19, R19, 0x80, RZ ;  /* 0x0000008013137810 */ /* 0x000fe40007ffe0ff */
.L_x_5189:
[----:B------:R-:W-:Y:S05]  /*78e0*/  BSYNC B6 ;  /* 0x0000000000067941 */ /* 0x000fea0003800000 */
.L_x_5188:
        /* <DEDUP_REMOVED lines=19> */
[----:B0-----:R-:W-:Y:S01]  /*7a20*/  STG.E.U8 [R2.64], R23 ;  /* 0x0000001702007986 */ /* 0x001fe2000c101124 */
[----:B------:R-:W-:Y:S05]  /*7a30*/  EXIT ;  /* 0x000000000000794d */ /* 0x000fea0003800000 */
.L_x_5259:
[----:B-----5:R-:W-:-:S06]  /*7a40*/  PRMT R5, RZ, 0x5410, R23 ;  /* 0x00005410ff057816 */ /* 0x020fcc0000000017 */
[----:B------:R-:W0:Y:S02]  /*7a50*/  F2I.S64.TRUNC R4, R5 ;  /* 0x0000000500047311 */ /* 0x000e24000020d900 */
[----:B0-----:R-:W-:Y:S01]  /*7a60*/  STG.E.U8 [R2.64], R4 ;  /* 0x0000000402007986 */ /* 0x001fe2000c101124 */
[----:B------:R-:W-:Y:S05]  /*7a70*/  EXIT ;  /* 0x000000000000794d */ /* 0x000fea0003800000 */
.L_x_5258:
        /* <DEDUP_REMOVED lines=8> */
[----:B0-----:R-:W-:Y:S01]  /*7b00*/  STG.E.64 [R2.64], R4 ;  /* 0x0000000402007986 */ /* 0x001fe2000c101b24 */
[----:B------:R-:W-:Y:S05]  /*7b10*/  EXIT ;  /* 0x000000000000794d */ /* 0x000fea0003800000 */
.L_x_5262:
[----:B-----5:R-:W-:-:S06]  /*7b20*/  PRMT R23, RZ, 0x5410, R23 ;  /* 0x00005410ff177816 */ /* 0x020fcc0000000017 */
[----:B------:R-:W0:Y:S02]  /*7b30*/  F2I.FTZ.TRUNC.NTZ R23, R23 ;  /* 0x0000001700177305 */ /* 0x000e24000021f100 */
[----:B0-----:R-:W-:Y:S01]  /*7b40*/  STG.E [R2.64], R23 ;  /* 0x0000001702007986 */ /* 0x001fe2000c101924 */
[----:B------:R-:W-:Y:S05]  /*7b50*/  EXIT ;  /* 0x000000000000794d */ /* 0x000fea0003800000 */
.L_x_5261:
[----:B-----5:R-:W-:-:S06]  /*7b60*/  PRMT R23, RZ, 0x5410, R23 ;  /* 0x00005410ff177816 */ /* 0x020fcc0000000017 */
[----:B------:R-:W0:Y:S02]  /*7b70*/  F2I.FTZ.TRUNC.NTZ R23, R23 ;  /* 0x0000001700177305 */ /* 0x000e24000021f100 */
[----:B0-----:R-:W-:Y:S01]  /*7b80*/  STG.E.U16 [R2.64], R23 ;  /* 0x0000001702007986 */ /* 0x001fe2000c101524 */
[----:B------:R-:W-:Y:S05]  /*7b90*/  EXIT ;  /* 0x000000000000794d */ /* 0x000fea0003800000 */
.L_x_5257:
[----:B------:R-:W-:-:S13]  /*7ba0*/  ISETP.GT.AND P0, PT, R0, 0x6, PT ;  /* 0x000000060000780c */ /* 0x000fda0003f04270 */
[----:B------:R-:W-:Y:S05]  /*7bb0*/  @P0 BRA `(.L_x_5263) ;  /* 0x000000b000000947 */ /* 0x000fea0003800000 */
[----:B------:R-:W-:-:S13]  /*7bc0*/  ISETP.NE.AND P0, PT, R0, 0x5, PT ;  /* 0x000000050000780c */ /* 0x000fda0003f05270 */
[----:B------:R-:W-:Y:S05]  /*7bd0*/  @!P0 BRA `(.L_x_5264) ;  /* 0x0000005000008947 */ /* 0x000fea0003800000 */
[----:B------:R-:W-:-:S13]  /*7be0*/  ISETP.NE.AND P0, PT, R0, 0x6, PT ;  /* 0x000000060000780c */ /* 0x000fda0003f05270 */
[----:B------:R-:W-:Y:S05]  /*7bf0*/  @P0 BRA `(.L_x_5260) ;  /* 0x00000b1000000947 */ /* 0x000fea0003800000 */
[----:B-----5:R-:W-:-:S05]  /*7c00*/  PRMT R23, RZ, 0x5410, R23 ;  /* 0x00005410ff177816 */ /* 0x020fca0000000017 */
[----:B------:R-:W-:Y:S01]  /*7c10*/  STG.E [R2.64], R23 ;  /* 0x0000001702007986 */ /* 0x000fe2000c101924 */
[----:B------:R-:W-:Y:S05]  /*7c20*/  EXIT ;  /* 0x000000000000794d */ /* 0x000fea0003800000 */
.L_x_5264:
[----:B-----5:R-:W-:-:S04]  /*7c30*/  PRMT R0, RZ, 0x5410, R23 ;  /* 0x00005410ff007816 */ /* 0x020fc80000000017 */
[----:B------:R-:W-:-:S05]  /*7c40*/  F2FP.PACK_AB R0, RZ, R0 ;  /* 0x00000000ff00723e */ /* 0x000fca00000000ff */
[----:B------:R-:W-:Y:S01]  /*7c50*/  STG.E.U16 [R2.64], R0 ;  /* 0x0000000002007986 */ /* 0x000fe2000c101524 */
[----:B------:R-:W-:Y:S05]  /*7c60*/  EXIT ;  /* 0x000000000000794d */ /* 0x000fea0003800000 */
.L_x_5263:
        /* <DEDUP_REMOVED lines=8> */
[----:B------:R-:W-:Y:S01]  /*7cf0*/  STG.E.64 [R2.64], R4 ;  /* 0x0000000402007986 */ /* 0x000fe2000c101b24 */
[----:B------:R-:W-:Y:S05]  /*7d00*/  EXIT ;  /* 0x000000000000794d */ /* 0x000fea0003800000 */
.L_x_5266:
[----:B-----5:R-:W-:-:S04]  /*7d10*/  PRMT R23, RZ, 0x5410, R23 ;  /* 0x00005410ff177816 */ /* 0x020fc80000000017 */
[----:B------:R-:W-:-:S04]  /*7d20*/  F2FP.PACK_AB R5, RZ, R23 ;  /* 0x00000017ff05723e */ /* 0x000fc800000000ff */
[----:B------:R-:W-:-:S05]  /*7d30*/  PRMT R5, R5, 0x5410, RZ ;  /* 0x0000541005057816 */ /* 0x000fca00000000ff */
[----:B------:R-:W-:Y:S01]  /*7d40*/  STG.E [R2.64], R5 ;  /* 0x0000000502007986 */ /* 0x000fe2000c101924 */
[----:B------:R-:W-:Y:S05]  /*7d50*/  EXIT ;  /* 0x000000000000794d */ /* 0x000fea0003800000 */
.L_x_5265:
[----:B-----5:R-:W-:-:S05]  /*7d60*/  PRMT R4, RZ, 0x5410, R23 ;  /* 0x00005410ff047816 */ /* 0x020fca0000000017 */
[----:B------:R-:W-:-:S06]  /*7d70*/  FMUL.FTZ R4, R4, 1 ;  /* 0x3f80000004047820 */ /* 0x000fcc0000410000 */
[----:B------:R-:W0:Y:S02]  /*7d80*/  F2F.F64.F32 R4, R4 ;  /* 0x0000000400047310 */ /* 0x000e240000201800 */
[----:B0-----:R-:W-:Y:S01]  /*7d90*/  STG.E.64 [R2.64], R4 ;  /* 0x0000000402007986 */ /* 0x001fe2000c101b24 */
[----:B------:R-:W-:Y:S05]  /*7da0*/  EXIT ;  /* 0x000000000000794d */ /* 0x000fea0003800000 */
.L_x_5256:
        /* <DEDUP_REMOVED lines=11> */
[----:B------:R-:W-:Y:S01]  /*7e60*/  STG.E.U8 [R2.64], R5 ;  /* 0x0000000502007986 */ /* 0x000fe2000c101124 */
[----:B------:R-:W-:Y:S05]  /*7e70*/  EXIT ;  /* 0x000000000000794d */ /* 0x000fea0003800000 */
.L_x_5269:
[----:B-----5:R-:W-:Y:S01]  /*7e80*/  PRMT R23, RZ, 0x5410, R23 ;  /* 0x00005410ff177816 */ /* 0x020fe20000000017 */
[----:B------:R-:W-:-:S04]  /*7e90*/  CS2R R6, SRZ ;  /* 0x0000000000067805 */ /* 0x000fc8000001ff00 */
[----:B------:R-:W-:-:S06]  /*7ea0*/  FMUL.FTZ R4, R23, 1 ;  /* 0x3f80000017047820 */ /* 0x000fcc0000410000 */
[----:B------:R-:W0:Y:S02]  /*7eb0*/  F2F.F64.F32 R4, R4 ;  /* 0x0000000400047310 */ /* 0x000e240000201800 */
[----:B0-----:R-:W-:Y:S01]  /*7ec0*/  STG.E.128 [R2.64], R4 ;  /* 0x0000000402007986 */ /* 0x001fe2000c101d24 */
[----:B------:R-:W-:Y:S05]  /*7ed0*/  EXIT ;  /* 0x000000000000794d */ /* 0x000fea0003800000 */
.L_x_5268:
        /* <DEDUP_REMOVED lines=21> */
.L_x_5273:
[----:B------:R-:W-:Y:S05]  /*8030*/  BSYNC B0 ;  /* 0x0000000000007941 */ /* 0x000fea0003800000 */
.L_x_5272:
[----:B------:R-:W-:-:S05]  /*8040*/  LOP3.LUT R5, R0, R5, RZ, 0xfc, !PT ;  /* 0x0000000500057212 */ /* 0x000fca00078efcff */
[----:B------:R-:W-:Y:S01]  /*8050*/  STG.E.U8 [R2.64], R5 ;  /* 0x0000000502007986 */ /* 0x000fe2000c101124 */
[----:B------:R-:W-:Y:S05]  /*8060*/  EXIT ;  /* 0x000000000000794d */ /* 0x000fea0003800000 */
.L_x_5271:
        /* <DEDUP_REMOVED lines=13> */
.L_x_5275:
[----:B------:R-:W-:Y:S01]  /*8140*/  IMAD.MOV.U32 R0, RZ, RZ, 0x7f ;  /* 0x0000007fff007424 */ /* 0x000fe200078e00ff */
[----:B------:R-:W-:-:S04]  /*8150*/  ISETP.GT.U32.AND P0, PT, R4, 0x7f800000, PT ;  /* 0x7f8000000400780c */ /* 0x000fc80003f04070 */
[----:B------:R-:W-:-:S04]  /*8160*/  SEL R0, R0, 0x7c, P0 ;  /* 0x0000007c00007807 */ /* 0x000fc80000000000 */
.L_x_5276:
[----:B------:R-:W-:Y:S05]  /*8170*/  BSYNC B0 ;  /* 0x0000000000007941 */ /* 0x000fea0003800000 */
.L_x_5274:
[----:B------:R-:W-:-:S04]  /*8180*/  LOP3.LUT R4, R23, 0x80000000, RZ, 0xc0, !PT ;  /* 0x8000000017047812 */ /* 0x000fc800078ec0ff */
[----:B------:R-:W-:-:S04]  /*8190*/  SHF.R.U32.HI R5, RZ, 0x18, R4 ;  /* 0x00000018ff057819 */ /* 0x000fc80000011604 */
[----:B------:R-:W-:-:S05]  /*81a0*/  LOP3.LUT R5, R0, R5, RZ, 0xfc, !PT ;  /* 0x0000000500057212 */ /* 0x000fca00078efcff */
[----:B------:R-:W-:Y:S01]  /*81b0*/  STG.E.U8 [R2.64], R5 ;  /* 0x0000000502007986 */ /* 0x000fe2000c101124 */
[----:B------:R-:W-:Y:S05]  /*81c0*/  EXIT ;  /* 0x000000000000794d */ /* 0x000fea0003800000 */
.L_x_5270:
[----:B-----5:R-:W-:Y:S01]  /*81d0*/  STG.E.U16 [R2.64], R23 ;  /* 0x0000001702007986 */ /* 0x020fe2000c101524 */
[----:B------:R-:W-:Y:S05]  /*81e0*/  EXIT ;  /* 0x000000000000794d */ /* 0x000fea0003800000 */
.L_x_5267:
        /* <DEDUP_REMOVED lines=10> */
[----:B0-----:R-:W-:Y:S01]  /*8290*/  STG.E.U16 [R2.64], R5 ;  /* 0x0000000502007986 */ /* 0x001fe2000c101524 */
[----:B------:R-:W-:Y:S05]  /*82a0*/  EXIT ;  /* 0x000000000000794d */ /* 0x000fea0003800000 */
.L_x_5279:
        /* <DEDUP_REMOVED lines=17> */
.L_x_5282:
[----:B------:R-:W-:-:S04]  /*83c0*/  LOP3.LUT R0, R23, 0x80000000, RZ, 0xc0, !PT ;  /* 0x8000000017007812 */ /* 0x000fc800078ec0ff */
[----:B------:R-:W-:-:S04]  /*83d0*/  SHF.R.U32.HI R5, RZ, 0x18, R0 ;  /* 0x00000018ff057819 */ /* 0x000fc80000011600 */
[----:B------:R-:W-:-:S04]  /*83e0*/  LOP3.LUT R4, R4, R5, RZ, 0xfc, !PT ;  /* 0x0000000504047212 */ /* 0x000fc800078efcff */
[----:B------:R-:W-:Y:S02]  /*83f0*/  PRMT R0, R4, 0x7610, R0 ;  /* 0x0000761004007816 */ /* 0x000fe40000000000 */
.L_x_5281:
[----:B------:R-:W-:Y:S05]  /*8400*/  BSYNC B0 ;  /* 0x0000000000007941 */ /* 0x000fea0003800000 */
.L_x_5280:
[----:B------:R-:W-:Y:S01]  /*8410*/  STG.E.U8 [R2.64], R0 ;  /* 0x0000000002007986 */ /* 0x000fe2000c101124 */
[----:B------:R-:W-:Y:S05]  /*8420*/  EXIT ;  /* 0x000000000000794d */ /* 0x000fea0003800000 */
.L_x_5278:
        /* <DEDUP_REMOVED lines=17> */
.L_x_5285:
[----:B------:R-:W-:-:S04]  /*8540*/  LOP3.LUT R0, R23, 0x80000000, RZ, 0xc0, !PT ;  /* 0x8000000017007812 */ /* 0x000fc800078ec0ff */
[----:B------:R-:W-:-:S04]  /*8550*/  SHF.R.U32.HI R5, RZ, 0x18, R0 ;  /* 0x00000018ff057819 */ /* 0x000fc80000011600 */
[----:B------:R-:W-:-:S04]  /*8560*/  LOP3.LUT R4, R4, R5, RZ, 0xfc, !PT ;  /* 0x0000000504047212 */ /* 0x000fc800078efcff */
[----:B------:R-:W-:Y:S02]  /*8570*/  PRMT R0, R4, 0x7610, R0 ;  /* 0x0000761004007816 */ /* 0x000fe40000000000 */
.L_x_5284:
[----:B------:R-:W-:Y:S05]  /*8580*/  BSYNC B0 ;  /* 0x0000000000007941 */ /* 0x000fea0003800000 */
.L_x_5283:
[----:B------:R-:W-:Y:S01]  /*8590*/  STG.E.U8 [R2.64], R0 ;  /* 0x0000000002007986 */ /* 0x000fe2000c101124 */
[----:B------:R-:W-:Y:S05]  /*85a0*/  EXIT ;  /* 0x000000000000794d */ /* 0x000fea0003800000 */
.L_x_5277:
        /* <DEDUP_REMOVED lines=22> */
.L_x_5260:
        /* <DEDUP_REMOVED lines=19> */
[----:B------:R-:W-:Y:S05]  /*8840*/  EXIT ;  /* 0x000000000000794d */ /* 0x000fea0003800000 */
.L_x_5287:
[----:B-----5:R-:W-:-:S06]  /*8850*/  PRMT R4, RZ, 0x5410, R23 ;  /* 0x00005410ff047816 */ /* 0x020fcc0000000017 */
[----:B------:R-:W0:Y:S02]  /*8860*/  F2I.U64.TRUNC R4, R4 ;  /* 0x0000000400047311 */ /* 0x000e24000020d800 */
[----:B0-----:R-:W-:Y:S01]  /*8870*/  STG.E.64 [R2.64], R4 ;  /* 0x0000000402007986 */ /* 0x001fe2000c101b24 */
[----:B------:R-:W-:Y:S05]  /*8880*/  EXIT ;  /* 0x000000000000794d */ /* 0x000fea0003800000 */
.L_x_5286:
[----:B-----5:R-:W-:-:S06]  /*8890*/  PRMT R23, RZ, 0x5410, R23 ;  /* 0x00005410ff177816 */ /* 0x020fcc0000000017 */
[----:B------:R-:W0:Y:S02]  /*88a0*/  F2I.FTZ.U32.TRUNC.NTZ R23, R23 ;  /* 0x0000001700177305 */ /* 0x000e24000021f000 */
[----:B0-----:R-:W-:Y:S01]  /*88b0*/  STG.E [R2.64], R23 ;  /* 0x0000001702007986 */ /* 0x001fe2000c101924 */
[----:B------:R-:W-:Y:S05]  /*88c0*/  EXIT ;  /* 0x000000000000794d */ /* 0x000fea0003800000 */
.L_x_5288:
        /* <DEDUP_REMOVED lines=11> */
.L_x_22366:


//--------------------- .text._ZN2at6native18elementwise_kernelILi128ELi4EZNS0_22gpu_kernel_impl_nocastIZZZNS0_16sign_kernel_cudaERNS_18TensorIteratorBaseEENKUlvE_clEvENKUlvE7_clEvEUlN3c108BFloat16EE_EEvS4_RKT_EUliE_EEviT1_ --------------------------
	.section	.text._ZN2at6native18elementwise_kernelILi128ELi4EZNS0_22gpu_kernel_impl_nocastIZZZNS0_16sign_kernel_cudaERNS_18TensorIteratorBaseEENKUlvE_clEvENKUlvE7_clEvEUlN3c108BFloat16EE_EEvS4_RKT_EUliE_EEviT1_,"ax",@progbits
	.sectioninfo	@"SHI_REGISTERS=12"
	.align	128
        .global         _ZN2at6native18elementwise_kernelILi128ELi4EZNS0_22gpu_kernel_impl_nocastIZZZNS0_16sign_kernel_cudaERNS_18TensorIteratorBaseEENKUlvE_clEvENKUlvE7_clEvEUlN3c108BFloat16EE_EEvS4_RKT_EUliE_EEviT1_
        .type           _ZN2at6native18elementwise_kernelILi128ELi4EZNS0_22gpu_kernel_impl_nocastIZZZNS0_16sign_kernel_cudaERNS_18TensorIteratorBaseEENKUlvE_clEvENKUlvE7_clEvEUlN3c108BFloat16EE_EEvS4_RKT_EUliE_EEviT1_,@function
        .size           _ZN2at6native18elementwise_kernelILi128ELi4EZNS0_22gpu_kernel_impl_nocastIZZZNS0_16sign_kernel_cudaERNS_18TensorIteratorBaseEENKUlvE_clEvENKUlvE7_clEvEUlN3c108BFloat16EE_EEvS4_RKT_EUliE_EEviT1_,(.L_x_22367 - _ZN2at6native18elementwise_kernelILi128ELi4EZNS0_22gpu_kernel_impl_nocastIZZZNS0_16sign_kernel_cudaERNS_18TensorIteratorBaseEENKUlvE_clEvENKUlvE7_clEvEUlN3c108BFloat16EE_EEvS4_RKT_EUliE_EEviT1_)
        .other          _ZN2at6native18elementwise_kernelILi128ELi4EZNS0_22gpu_kernel_impl_nocastIZZZNS0_16sign_kernel_cudaERNS_18TensorIteratorBaseEENKUlvE_clEvENKUlvE7_clEvEUlN3c108BFloat16EE_EEvS4_RKT_EUliE_EEviT1_,@"STO_CUDA_ENTRY STV_DEFAULT"
_ZN2at6native18elementwise_kernelILi128ELi4EZNS0_22gpu_kernel_impl_nocastIZZZNS0_16sign_kernel_cudaERNS_18TensorIteratorBaseEENKUlvE_clEvENKUlvE7_clEvEUlN3c108BFloat16EE_EEvS4_RKT_EUliE_EEviT1_:
.text._ZN2at6native18elementwise_kernelILi128ELi4EZNS0_22gpu_kernel_impl_nocastIZZZNS0_16sign_kernel_cudaERNS_18TensorIteratorBaseEENKUlvE_clEvENKUlvE7_clEvEUlN3c108BFloat16EE_EEvS4_RKT_EUliE_EEviT1_:
        /* <DEDUP_REMOVED lines=235> */
.L_x_5291:
[----:B------:R-:W-:-:S04]  /*0eb0*/  IADD3 R4, P0, R3, c[0x0][0x368], RZ ;  /* 0x0000da0003047a10 */ /* 0x000fc80007f1e0ff */
[----:B------:R-:W-:-:S05]  /*0ec0*/  IADD3.X R5, RZ, c[0x0][0x36c], RZ, P0, !PT ;  /* 0x0000db00ff057a10 */ /* 0x000fca00007fe4ff */
[----:B------:R-:W2:Y:S01]  /*0ed0*/  LDG.E.U16 R4, [R4.64] ;  /* 0x0000000404047981 */ /* 0x000ea2000c1e1500 */
[----:B------:R-:W-:Y:S02]  /*0ee0*/  IADD3 R0, R0, 0x80, RZ ;  /* 0x0000008000007810 */ /* 0x000fe40007ffe0ff */
[----:B--2---:R-:W-:-:S04]  /*0ef0*/  PRMT R4, RZ, 0x5410, R4 ;  /* 0x00005410ff047816 */ /* 0x004fc80000000004 */
[C---:B------:R-:W-:Y:S02]  /*0f00*/  FSETP.GT.FTZ.AND P0, PT, R4.reuse, RZ, PT ;  /* 0x000000ff0400720b */ /* 0x040fe40003f14000 */
[----:B------:R-:W-:-:S04]  /*0f10*/  FSETP.GEU.FTZ.AND P1, PT, R4, RZ, PT ;  /* 0x000000ff0400720b */ /* 0x000fc80003f3e000 */
[----:B------:R-:W-:-:S04]  /*0f20*/  SEL R3, RZ, 0x1, P1 ;  /* 0x00000001ff037807 */ /* 0x000fc80000800000 */
[----:B------:R-:W-:-:S03]  /*0f30*/  IADD3 R6, -R3, 0x1, RZ ;  /* 0x0000000103067810 */ /* 0x000fc60007ffe1ff */
[----:B------:R-:W-:Y:S01]  /*0f40*/  @!P0 IMAD.MOV R6, RZ, RZ, -R3 ;  /* 0x000000ffff068224 */ /* 0x000fe200078e0a03 */
[----:B------:R-:W-:-:S04]  /*0f50*/  IADD3 R2, P0, R2, c[0x0][0x360], RZ ;  /* 0x0000d80002027a10 */ /* 0x000fc80007f1e0ff */
[----:B------:R-:W-:Y:S01]  /*0f60*/  IADD3.X R3, RZ, c[0x0][0x364], RZ, P0, !PT ;  /* 0x0000d900ff037a10 */ /* 0x000fe200007fe4ff */
[----:B------:R-:W0:Y:S02]  /*0f70*/  I2F R6, R6 ;  /* 0x0000000600067306 */ /* 0x000e240000201400 */
[----:B0-----:R-:W-:-:S05]  /*0f80*/  F2FP.BF16.PACK_AB R5, RZ, R6 ;  /* 0x00000006ff05723e */ /* 0x001fca00000010ff */
[----:B------:R0:W-:Y:S02]  /*0f90*/  STG.E.U16 [R2.64], R5 ;  /* 0x0000000502007986 */ /* 0x0001e4000c101504 */
.L_x_5290:
[----:B------:R-:W-:Y:S05]  /*0fa0*/  BSYNC B0 ;  /* 0x0000000000007941 */ /* 0x000fea0003800000 */
.L_x_5289:
        /* <DEDUP_REMOVED lines=230> */
.L_x_5294:
        /* <DEDUP_REMOVED lines=9> */
[----:B------:R-:W-:Y:S02]  /*1ea0*/  @!P0 IADD3 R6, -R3, RZ, RZ ;  /* 0x000000ff03068210 */ /* 0x000fe40007ffe1ff */
[----:B------:R-:W-:-:S04]  /*1eb0*/  IADD3 R2, P0, R2, c[0x0][0x360], RZ ;  /* 0x0000d80002027a10 */ /* 0x000fc80007f1e0ff */
[----:B------:R-:W0:Y:S01]  /*1ec0*/  I2F R6, R6 ;  /* 0x0000000600067306 */ /* 0x000e220000201400 */
[----:B------:R-:W-:Y:S01]  /*1ed0*/  IMAD.X R3, RZ, RZ, c[0x0][0x364], P0 ;  /* 0x0000d900ff037624 */ /* 0x000fe200000e06ff */
[----:B------:R-:W-:Y:S02]  /*1ee0*/  ISETP.GE.AND P0, PT, R0, c[0x0][0x160], PT ;  /* 0x0000580000007a0c */ /* 0x000fe40003f06270 */
[----:B0-----:R-:W-:-:S05]  /*1ef0*/  F2FP.BF16.PACK_AB R5, RZ, R6 ;  /* 0x00000006ff05723e */ /* 0x001fca00000010ff */
[----:B------:R0:W-:Y:S06]  /*1f00*/  STG.E.U16 [R2.64], R5 ;  /* 0x0000000502007986 */ /* 0x0001ec000c101504 */
        /* <DEDUP_REMOVED lines=228> */
.L_x_5295:
        /* <DEDUP_REMOVED lines=12> */
[----:B------:R-:W-:Y:S02]  /*2e10*/  IADD3.X R3, RZ, c[0x0][0x364], RZ, P0, !PT ;  /* 0x0000d900ff037a10 */ /* 0x000fe400007fe4ff */
[----:B0-----:R-:W-:-:S05]  /*2e20*/  F2FP.BF16.PACK_AB R5, RZ, R6 ;  /* 0x00000006ff05723e */ /* 0x001fca00000010ff */
[----:B------:R0:W-:Y:S02]  /*2e30*/  STG.E.U16 [R2.64], R5 ;  /* 0x0000000502007986 */ /* 0x0001e4000c101504 */
.L_x_5293:
[----:B------:R-:W-:Y:S05]  /*2e40*/  BSYNC B0 ;  /* 0x0000000000007941 */ /* 0x000fea0003800000 */
.L_x_5292:
[----:B------:R-:W-:-:S13]  /*2e50*/  ISETP.GE.AND P0, PT, R0, c[0x0][0x160], PT ;  /* 0x0000580000007a0c */ /* 0x000fda0003f06270 */
[----:B------:R-:W-:Y:S05]  /*2e60*/  @P0 EXIT ;  /* 0x000000000000094d */ /* 0x000fea0003800000 */
        /* <DEDUP_REMOVED lines=227> */
.L_x_5296:
[----:B------:R-:W-:-:S04]  /*3ca0*/  IADD3 R4, P0, R3, c[0x0][0x368], RZ ;  /* 0x0000da0003047a10 */ /* 0x000fc80007f1e0ff */
[----:B------:R-:W-:-:S05]  /*3cb0*/  IADD3.X R5, RZ, c[0x0][0x36c], RZ, P0, !PT ;  /* 0x0000db00ff057a10 */ /* 0x000fca00007fe4ff */
[----:B------:R-:W2:Y:S02]  /*3cc0*/  LDG.E.U16 R4, [R4.64] ;  /* 0x0000000404047981 */ /* 0x000ea4000c1e1500 */
        /* <DEDUP_REMOVED lines=10> */
[----:B------:R-:W-:Y:S01]  /*3d70*/  STG.E.U16 [R2.64], R0 ;  /* 0x0000000002007986 */ /* 0x000fe2000c101504 */
[----:B------:R-:W-:Y:S05]  /*3d80*/  EXIT ;  /* 0x000000000000794d */ /* 0x000fea0003800000 */
.L_x_5297:
        /* <DEDUP_REMOVED lines=15> */
.L_x_22367:


//--------------------- .text._ZN2at6native27unrolled_elementwise_kernelIZZZNS0_16sign_kernel_cudaERNS_18TensorIteratorBaseEENKUlvE_clEvENKUlvE7_clEvEUlN3c108BFloat16EE_St5arrayIPcLm2EELi4E23TrivialOffsetCalculatorILi1EjESD_NS0_6memory15LoadWithoutCastENSE_16StoreWithoutCastEEEviT_T0_T2_T3_T4_T5_ --------------------------
	.section	.text._ZN2at6native27unrolled_elementwise_kernelIZZZNS0_16sign_kernel_cudaERNS_18TensorIteratorBaseEENKUlvE_clEvENKUlvE7_clEvEUlN3c108BFloat16EE_St5arrayIPcLm2EELi4E23TrivialOffsetCalculatorILi1EjESD_NS0_6memory15LoadWithoutCastENSE_16StoreWithoutCastEEEviT_T0_T2_T3_T4_T5_,"ax",@progbits
	.sectioninfo	@"SHI_REGISTERS=24"
	.align	128
        .global         _ZN2at6native27unrolled_elementwise_kernelIZZZNS0_16sign_kernel_cudaERNS_18TensorIteratorBaseEENKUlvE_clEvENKUlvE7_clEvEUlN3c108BFloat16EE_St5arrayIPcLm2EELi4E23TrivialOffsetCalculatorILi1EjESD_NS0_6memory15LoadWithoutCastENSE_16StoreWithoutCastEEEviT_T0_T2_T3_T4_T5_
        .type           _ZN2at6native27unrolled_elementwise_kernelIZZZNS0_16sign_kernel_cudaERNS_18TensorIteratorBaseEENKUlvE_clEvENKUlvE7_clEvEUlN3c108BFloat16EE_St5arrayIPcLm2EELi4E23TrivialOffsetCalculatorILi1EjESD_NS0_6memory15LoadWithoutCastENSE_16StoreWithoutCastEEEviT_T0_T2_T3_T4_T5_,@function
        .size           _ZN2at6native27unrolled_elementwise_kernelIZZZNS0_16sign_kernel_cudaERNS_18TensorIteratorBaseEENKUlvE_clEvENKUlvE7_clEvEUlN3c108BFloat16EE_St5arrayIPcLm2EELi4E23TrivialOffsetCalculatorILi1EjESD_NS0_6memory15LoadWithoutCastENSE_16StoreWithoutCastEEEviT_T0_T2_T3_T4_T5_,(.L_x_22368 - _ZN2at6native27unrolled_elementwise_kernelIZZZNS0_16sign_kernel_cudaERNS_18TensorIteratorBaseEENKUlvE_clEvENKUlvE7_clEvEUlN3c108BFloat16EE_St5arrayIPcLm2EELi4E23TrivialOffsetCalculatorILi1EjESD_NS0_6memory15LoadWithoutCastENSE_16StoreWithoutCastEEEviT_T0_T2_T3_T4_T5_)
        .other          _ZN2at6native27unrolled_elementwise_kernelIZZZNS0_16sign_kernel_cudaERNS_18TensorIteratorBaseEENKUlvE_clEvENKUlvE7_clEvEUlN3c108BFloat16EE_St5arrayIPcLm2EELi4E23TrivialOffsetCalculatorILi1EjESD_NS0_6memory15LoadWithoutCastENSE_16StoreWithoutCastEEEviT_T0_T2_T3_T4_T5_,@"STO_CUDA_ENTRY STV_DEFAULT"
_ZN2at6native27unrolled_elementwise_kernelIZZZNS0_16sign_kernel_cudaERNS_18TensorIteratorBaseEENKUlvE_clEvENKUlvE7_clEvEUlN3c108BFloat16EE_St5arrayIPcLm2EELi4E23TrivialOffsetCalculatorILi1EjESD_NS0_6memory15LoadWithoutCastENSE_16StoreWithoutCastEEEviT_T0_T2_T3_T4_T5_:
.text._ZN2at6native27unrolled_elementwise_kernelIZZZNS0_16sign_kernel_cudaERNS_18TensorIteratorBaseEENKUlvE_clEvENKUlvE7_clEvEUlN3c108BFloat16EE_St5arrayIPcLm2EELi4E23TrivialOffsetCalculatorILi1EjESD_NS0_6memory15LoadWithoutCastENSE_16StoreWithoutCastEEEviT_T0_T2_T3_T4_T5_:
[----:B------:R-:W-:Y:S02]  /*0000*/  IMAD.MOV.U32 R1, RZ, RZ, c[0x0][0x28] ;  /* 0x00000a00ff017624 */ /* 0x000fe400078e00ff */
[----:B------:R-:W0:Y:S01]  /*0010*/  S2R R0, SR_CTAID.X ;  /* 0x0000000000007919 */ /* 0x000e220000002500 */
[----:B------:R-:W-:Y:S01]  /*0020*/  IMAD.MOV.U32 R3, RZ, RZ, -0x200 ;  /* 0xfffffe00ff037424 */ /* 0x000fe200078e00ff */
[----:B------:R-:W-:Y:S01]  /*0030*/  PRMT R8, RZ, 0x7610, R8 ;  /* 0x00007610ff087816 */ /* 0x000fe20000000008 */
[----:B------:R-:W-:Y:S01]  /*0040*/  ULDC.64 UR4, c[0x0][0x118] ;  /* 0x0000460000047ab9 */ /* 0x000fe20000000a00 */
[----:B------:R-:W1:Y:S01]  /*0050*/  S2R R19, SR_TID.X ;  /* 0x0000000000137919 */ /* 0x000e620000002100 */
[----:B------:R-:W-:Y:S01]  /*0060*/  PRMT R6, RZ, 0x7610, R6 ;  /* 0x00007610ff067816 */ /* 0x000fe20000000006 */
[----:B0-----:R-:W-:Y:S02]  /*0070*/  IMAD R2, R0, R3, c[0x0][0x160] ;  /* 0x0000580000027624 */ /* 0x001fe400078e0203 */
[----:B-1----:R-:W-:-:S03]  /*0080*/  IMAD.MOV.U32 R3, RZ, RZ, R19 ;  /* 0x000000ffff037224 */ /* 0x002fc600078e0013 */
[----:B------:R-:W-:-:S13]  /*0090*/  ISETP.GE.AND P0, PT, R19, R2, PT ;  /* 0x000000021300720c */ /* 0x000fda0003f06270 */
[----:B------:R-:W-:-:S04]  /*00a0*/  @!P0 IADD3 R3, R19, 0x80, RZ ;  /* 0x0000008013038810 */ /* 0x000fc80007ffe0ff */
[----:B------:R-:W-:-:S13]  /*00b0*/  ISETP.GE.AND P1, PT, R3, R2, PT ;  /* 0x000000020300720c */ /* 0x000fda0003f26270 */
[----:B------:R-:W-:Y:S01]  /*00c0*/  @!P1 IMAD R10, R0, 0x200, R3 ;  /* 0x00000200000a9824 */ /* 0x000fe200078e0203 */
[----:B------:R-:W-:Y:S01]  /*00d0*/  @!P1 IADD3 R3, R3, 0x80, RZ ;  /* 0x0000008003039810 */ /* 0x000fe20007ffe0ff */
[----:B------:R-:W-:-:S03]  /*00e0*/  @!P1 IMAD.MOV.U32 R11, RZ, RZ, 0x2 ;  /* 0x00000002ff0b9424 */ /* 0x000fc600078e00ff */
[----:B------:R-:W-:Y:S01]  /*00f0*/  ISETP.GE.AND P3, PT, R3, R2, PT ;  /* 0x000000020300720c */ /* 0x000fe20003f66270 */
[--C-:B------:R-:W-:Y:S02]  /*0100*/  IMAD.MOV.U32 R7, RZ, RZ, R19.reuse ;  /* 0x000000ffff077224 */ /* 0x100fe400078e0013 */
[----:B------:R-:W-:Y:S02]  /*0110*/  @!P0 IMAD R4, R0, 0x200, R19 ;  /* 0x0000020000048824 */ /* 0x000fe400078e0213 */
[----:B------:R-:W-:Y:S01]  /*0120*/  @!P0 IMAD.MOV.U32 R5, RZ, RZ, 0x2 ;  /* 0x00000002ff058424 */ /* 0x000fe200078e00ff */
[----:B------:R-:W-:Y:S01]  /*0130*/  PRMT R9, RZ, 0x7610, R9 ;  /* 0x00007610ff097816 */ /* 0x000fe20000000009 */
[----:B------:R-:W-:-:S06]  /*0140*/  @!P1 IMAD.WIDE.U32 R10, R10, R11, c[0x0][0x170] ;  /* 0x00005c000a0a9625 */ /* 0x000fcc00078e000b */
[----:B------:R-:W-:Y:S01]  /*0150*/  @!P3 IMAD R14, R0, 0x200, R3 ;  /* 0x00000200000eb824 */ /* 0x000fe200078e0203 */
[----:B------:R-:W-:Y:S01]  /*0160*/  @!P3 IADD3 R3, R3, 0x80, RZ ;  /* 0x000000800303b810 */ /* 0x000fe20007ffe0ff */
[----:B------:R-:W-:Y:S01]  /*0170*/  @!P3 IMAD.MOV.U32 R15, RZ, RZ, 0x2 ;  /* 0x00000002ff0fb424 */ /* 0x000fe200078e00ff */
[----:B------:R-:W-:Y:S01]  /*0180*/  IADD3 R21, R7, 0x80, RZ ;  /* 0x0000008007157810 */ /* 0x000fe20007ffe0ff */
[----:B------:R-:W-:Y:S01]  /*0190*/  @!P0 IMAD.WIDE.U32 R4, R4, R5, c[0x0][0x170] ;  /* 0x00005c0004048625 */ /* 0x000fe200078e0005 */
[-C--:B------:R-:W-:Y:S01]  /*01a0*/  ISETP.GE.AND P2, PT, R3, R2.reuse, PT ;  /* 0x000000020300720c */ /* 0x080fe20003f46270 */
[----:B------:R0:W5:Y:S01]  /*01b0*/  @!P1 LDG.E.U16 R8, [R10.64] ;  /* 0x000000040a089981 */ /* 0x000162000c1e1500 */
[----:B------:R-:W-:Y:S01]  /*01c0*/  IADD3 R17, R7, 0x100, RZ ;  /* 0x0000010007117810 */ /* 0x000fe20007ffe0ff */
[----:B------:R-:W-:Y:S02]  /*01d0*/  @!P3 IMAD.WIDE.U32 R14, R14, R15, c[0x0][0x170] ;  /* 0x00005c000e0eb625 */ /* 0x000fe400078e000f */
[----:B------:R1:W5:Y:S01]  /*01e0*/  @!P0 LDG.E.U16 R9, [R4.64] ;  /* 0x0000000404098981 */ /* 0x000362000c1e1500 */
[----:B------:R-:W-:Y:S01]  /*01f0*/  BSSY B0, `(.L_x_5298) ;  /* 0x0000019000007945 */ /* 0x000fe20003800000 */
[----:B------:R-:W-:-:S02]  /*0200*/  ISETP.GE.AND P6, PT, R21, R2, PT ;  /* 0x000000021500720c */ /* 0x000fc40003fc6270 */
[----:B------:R2:W5:Y:S04]  /*0210*/  @!P3 LDG.E.U16 R6, [R14.64] ;  /* 0x000000040e06b981 */ /* 0x000568000c1e1500 */
[--C-:B------:R-:W-:Y:S01]  /*0220*/  @!P2 IMAD R12, R0, 0x200, R3.reuse ;  /* 0x00000200000ca824 */ /* 0x100fe200078e0203 */
[----:B------:R-:W-:Y:S01]  /*0230*/  PRMT R3, RZ, 0x7610, R3 ;  /* 0x00007610ff037816 */ /* 0x000fe20000000003 */
[----:B------:R-:W-:Y:S01]  /*0240*/  @!P2 IMAD.MOV.U32 R13, RZ, RZ, 0x2 ;  /* 0x00000002ff0da424 */ /* 0x000fe200078e00ff */
[----:B0-----:R-:W-:Y:S01]  /*0250*/  IADD3 R11, R7, 0x180, RZ ;  /* 0x00000180070b7810 */ /* 0x001fe20007ffe0ff */
[----:B------:R-:W-:Y:S02]  /*0260*/  @!P0 IMAD.MOV.U32 R7, RZ, RZ, R21 ;  /* 0x000000ffff078224 */ /* 0x000fe400078e0015 */
[----:B------:R-:W-:-:S04]  /*0270*/  @!P2 IMAD.WIDE.U32 R12, R12, R13, c[0x0][0x170] ;  /* 0x00005c000c0ca625 */ /* 0x000fc800078e000d */
[----:B------:R-:W-:Y:S01]  /*0280*/  @!P0 IMAD R10, R0, 0x200, R19 ;  /* 0x00000200000a8824 */ /* 0x000fe200078e0213 */
[----:B------:R2:W5:Y:S01]  /*0290*/  @!P2 LDG.E.U16 R3, [R12.64] ;  /* 0x000000040c03a981 */ /* 0x000562000c1e1500 */
[----:B-1----:R-:W-:Y:S01]  /*02a0*/  @!P0 IMAD.MOV.U32 R5, RZ, RZ, 0x2 ;  /* 0x00000002ff058424 */ /* 0x002fe200078e00ff */
[-C--:B------:R-:W-:Y:S02]  /*02b0*/  ISETP.GE.AND P3, PT, R17, R2.reuse, PT ;  /* 0x000000021100720c */ /* 0x080fe40003f66270 */
[-C--:B------:R-:W-:Y:S01]  /*02c0*/  ISETP.GE.AND P2, PT, R11, R2.reuse, PT ;  /* 0x000000020b00720c */ /* 0x080fe20003f46270 */
[----:B------:R-:W-:Y:S01]  /*02d0*/  @!P0 IMAD.WIDE.U32 R4, R10, R5, c[0x0][0x168] ;  /* 0x00005a000a048625 */ /* 0x000fe200078e0005 */
[----:B------:R-:W-:Y:S01]  /*02e0*/  ISETP.GE.AND P1, PT, R7, R2, PT ;  /* 0x000000020700720c */ /* 0x000fe20003f26270 */
[----:B------:R-:W-:Y:S07]  /*02f0*/  @P0 BRA `(.L_x_5299) ;  /* 0x0000008000000947 */ /* 0x000fee0003800000 */
[----:B-----5:R-:W-:-:S04]  /*0300*/  PRMT R9, RZ, 0x5410, R9 ;  /* 0x00005410ff097816 */ /* 0x020fc80000000009 */
[C---:B------:R-:W-:Y:S02]  /*0310*/  FSETP.GT.FTZ.AND P4, PT, R9.reuse, RZ, PT ;  /* 0x000000ff0900720b */ /* 0x040fe40003f94000 */
[----:B------:R-:W-:-:S04]  /*0320*/  FSETP.GEU.FTZ.AND P5, PT, R9, RZ, PT ;  /* 0x000000ff0900720b */ /* 0x000fc80003fbe000 */
[----:B------:R-:W-:-:S04]  /*0330*/  SEL R10, RZ, 0x1, P5 ;  /* 0x00000001ff0a7807 */ /* 0x000fc80002800000 */
[----:B------:R-:W-:-:S03]  /*0340*/  IADD3 R9, -R10, 0x1, RZ ;  /* 0x000000010a097810 */ /* 0x000fc60007ffe1ff */
[----:B------:R-:W-:-:S06]  /*0350*/  @!P4 IMAD.MOV R9, RZ, RZ, -R10 ;  /* 0x000000ffff09c224 */ /* 0x000fcc00078e0a0a */
[----:B------:R-:W0:Y:S02]  /*0360*/  I2F R9, R9 ;  /* 0x0000000900097306 */ /* 0x000e240000201400 */
[----:B0-----:R-:W-:-:S06]  /*0370*/  F2FP.BF16.PACK_AB R10, RZ, R9 ;  /* 0x00000009ff0a723e */ /* 0x001fcc00000010ff */
.L_x_5299:
[----:B------:R-:W-:Y:S05]  /*0380*/  BSYNC B0 ;  /* 0x0000000000007941 */ /* 0x000fea0003800000 */
.L_x_5298:
[----:B------:R-:W-:Y:S01]  /*0390*/  BSSY B0, `(.L_x_5300) ;  /* 0x000000a000007945 */ /* 0x000fe20003800000 */
[----:B------:R-:W-:Y:S05]  /*03a0*/  @P6 BRA `(.L_x_5301) ;  /* 0x0000008000006947 */ /* 0x000fea0003800000 */
        /* <DEDUP_REMOVED lines=8> */
.L_x_5301:
[----:B------:R-:W-:Y:S05]  /*0430*/  BSYNC B0 ;  /* 0x0000000000007941 */ /* 0x000fea0003800000 */
.L_x_5300:
        /* <DEDUP_REMOVED lines=10> */
.L_x_5303:
[----:B------:R-:W-:Y:S05]  /*04e0*/  BSYNC B0 ;  /* 0x0000000000007941 */ /* 0x000fea0003800000 */
.L_x_5302:
        /* <DEDUP_REMOVED lines=10> */
.L_x_5305:
[----:B------:R-:W-:Y:S05]  /*0590*/  BSYNC B0 ;  /* 0x0000000000007941 */ /* 0x000fea0003800000 */
.L_x_5304:
[----:B------:R0:W-:Y:S01]  /*05a0*/  @!P0 STG.E.U16 [R4.64], R10 ;  /* 0x0000000a04008986 */ /* 0x0001e2000c101504 */
[----:B------:R-:W-:Y:S01]  /*05b0*/  BSSY B0, `(.L_x_5306) ;  /* 0x000000e000007945 */ /* 0x000fe20003800000 */
[----:B------:R-:W-:Y:S05]  /*05c0*/  @P1 BRA `(.L_x_5307) ;  /* 0x000000c000001947 */ /* 0x000fea0003800000 */
[----:B0-----:R-:W-:Y:S01]  /*05d0*/  IMAD R4, R0, 0x200, R7 ;  /* 0x0000020000047824 */ /* 0x001fe200078e0207 */
[----:B------:R-:W-:Y:S01]  /*05e0*/  IADD3 R7, R7, 0x80, RZ ;  /* 0x0000008007077810 */ /* 0x000fe20007ffe0ff */
[----:B-----5:R-:W-:Y:S01]  /*05f0*/  IMAD.MOV.U32 R3, RZ, RZ, 0x2 ;  /* 0x00000002ff037424 */ /* 0x020fe200078e00ff */
[----:B------:R-:W-:Y:S02]  /*0600*/  PRMT R11, R9, 0x7610, R11 ;  /* 0x00007610090b7816 */ /* 0x000fe4000000000b */
[----:B------:R-:W-:Y:S01]  /*0610*/  ISETP.GE.AND P0, PT, R7, R2, PT ;  /* 0x000000020700720c */ /* 0x000fe20003f06270 */
[----:B------:R-:W-:Y:S01]  /*0620*/  IMAD.WIDE.U32 R4, R4, R3, c[0x0][0x168] ;  /* 0x00005a0004047625 */ /* 0x000fe200078e0003 */
[----:B--2---:R-:W-:-:S04]  /*0630*/  PRMT R12, R8, 0x7610, R12 ;  /* 0x00007610080c7816 */ /* 0x004fc8000000000c */
[----:B------:R0:W-:Y:S07]  /*0640*/  STG.E.U16 [R4.64], R11 ;  /* 0x0000000b04007986 */ /* 0x0001ee000c101504 */
[----:B------:R-:W-:Y:S01]  /*0650*/  @!P0 IMAD R10, R0, 0x200, R7 ;  /* 0x00000200000a8824 */ /* 0x000fe200078e0207 */
[----:B------:R-:W-:-:S03]  /*0660*/  @!P0 IADD3 R7, R7, 0x80, RZ ;  /* 0x0000008007078810 */ /* 0x000fc60007ffe0ff */
[----:B------:R-:W-:-:S05]  /*0670*/  @!P0 IMAD.WIDE.U32 R8, R10, R3, c[0x0][0x168] ;  /* 0x00005a000a088625 */ /* 0x000fca00078e0003 */
[----:B------:R0:W-:Y:S02]  /*0680*/  @!P0 STG.E.U16 [R8.64], R12 ;  /* 0x0000000c08008986 */ /* 0x0001e4000c101504 */
.L_x_5307:
[----:B------:R-:W-:Y:S05]  /*0690*/  BSYNC B0 ;  /* 0x0000000000007941 */ /* 0x000fea0003800000 */
.L_x_5306:
[----:B------:R-:W-:-:S13]  /*06a0*/  ISETP.GE.AND P0, PT, R7, R2, PT ;  /* 0x000000020700720c */ /* 0x000fda0003f06270 */
[----:B------:R-:W-:Y:S05]  /*06b0*/  @P0 EXIT ;  /* 0x000000000000094d */ /* 0x000fea0003800000 */
[----:B------:R-:W-:Y:S02]  /*06c0*/  IMAD R2, R0, 0x200, R7 ;  /* 0x0000020000027824 */ /* 0x000fe400078e0207 */
[----:B-----5:R-:W-:-:S04]  /*06d0*/  IMAD.MOV.U32 R3, RZ, RZ, 0x2 ;  /* 0x00000002ff037424 */ /* 0x020fc800078e00ff */
[----:B------:R-:W-:-:S05]  /*06e0*/  IMAD.WIDE.U32 R2, R2, R3, c[0x0][0x168] ;  /* 0x00005a0002027625 */ /* 0x000fca00078e0003 */
[----:B------:R-:W-:Y:S01]  /*06f0*/  STG.E.U16 [R2.64], R6 ;  /* 0x0000000602007986 */ /* 0x000fe2000c101504 */
[----:B------:R-:W-:Y:S05]  /*0700*/  EXIT ;  /* 0x000000000000794d */ /* 0x000fea0003800000 */
.L_x_5308:
        /* <DEDUP_REMOVED lines=15> */
.L_x_22368:


//--------------------- .text._ZN2at6native29vectorized_elementwise_kernelILi2EZZZNS0_16sign_kernel_cudaERNS_18TensorIteratorBaseEENKUlvE_clEvENKUlvE7_clEvEUlN3c108BFloat16EE_St5arrayIPcLm2EEEEviT0_T1_ --------------------------
	.section	.text._ZN2at6native29vectorized_elementwise_kernelILi2EZZZNS0_16sign_kernel_cudaERNS_18TensorIteratorBaseEENKUlvE_clEvENKUlvE7_clEvEUlN3c108BFloat16EE_St5arrayIPcLm2EEEEviT0_T1_,"ax",@progbits
	.sectioninfo	@"SHI_REGISTERS=28"
	.align	128
        .global         _ZN2at6native29vectorized_elementwise_kernelILi2EZZZNS0_16sign_kernel_cudaERNS_18TensorIteratorBaseEENKUlvE_clEvENKUlvE7_clEvEUlN3c108BFloat16EE_St5arrayIPcLm2EEEEviT0_T1_
        .type           _ZN2at6native29vectorized_elementwise_kernelILi2EZZZNS0_16sign_kernel_cudaERNS_18TensorIteratorBaseEENKUlvE_clEvENKUlvE7_clEvEUlN3c108BFloat16EE_St5arrayIPcLm2EEEEviT0_T1_,@function
        .size           _ZN2at6native29vectorized_elementwise_kernelILi2EZZZNS0_16sign_kernel_cudaERNS_18TensorIteratorBaseEENKUlvE_clEvENKUlvE7_clEvEUlN3c108BFloat16EE_St5arrayIPcLm2EEEEviT0_T1_,(.L_x_22369 - _ZN2at6native29vectorized_elementwise_kernelILi2EZZZNS0_16sign_kernel_cudaERNS_18TensorIteratorBaseEENKUlvE_clEvENKUlvE7_clEvEUlN3c108BFloat16EE_St5arrayIPcLm2EEEEviT0_T1_)
        .other          _ZN2at6native29vectorized_elementwise_kernelILi2EZZZNS0_16sign_kernel_cudaERNS_18TensorIteratorBaseEENKUlvE_clEvENKUlvE7_clEvEUlN3c108BFloat16EE_St5arrayIPcLm2EEEEviT0_T1_,@"STO_CUDA_ENTRY STV_DEFAULT"
_ZN2at6native29vectorized_elementwise_kernelILi2EZZZNS0_16sign_kernel_cudaERNS_18TensorIteratorBaseEENKUlvE_clEvENKUlvE7_clEvEUlN3c108BFloat16EE_St5arrayIPcLm2EEEEviT0_T1_:
.text._ZN2at6native29vectorized_elementwise_kernelILi2EZZZNS0_16sign_kernel_cudaERNS_18TensorIteratorBaseEENKUlvE_clEvENKUlvE7_clEvEUlN3c108BFloat16EE_St5arrayIPcLm2EEEEviT0_T1_:
        /* <DEDUP_REMOVED lines=15> */
[----:B------:R-:W-:-:S06]  /*00f0*/  IMAD.WIDE.U32 R14, R14, R3, c[0x0][0x168] ;  /* 0x00005a000e0e7625 */ /* 0x000fcc00078e0003 */
[----:B------:R-:W-:Y:S01]  /*0100*/  IMAD.WIDE R14, R0, 0x4, R14 ;  /* 0x00000004000e7825 */ /* 0x000fe200078e020e */
[----:B--2---:R-:W-:-:S04]  /*0110*/  PRMT R4, RZ, 0x5410, R2 ;  /* 0x00005410ff047816 */ /* 0x004fc80000000002 */
[C---:B------:R-:W-:Y:S02]  /*0120*/  FSETP.GT.FTZ.AND P0, PT, R4.reuse, RZ, PT ;  /* 0x000000ff0400720b */ /* 0x040fe40003f14000 */
[----:B------:R-:W-:Y:S02]  /*0130*/  FSETP.GEU.FTZ.AND P1, PT, R4, RZ, PT ;  /* 0x000000ff0400720b */ /* 0x000fe40003f3e000 */
[----:B------:R-:W-:Y:S02]  /*0140*/  PRMT R4, RZ, 0x7610, R2 ;  /* 0x00007610ff047816 */ /* 0x000fe40000000002 */
[----:B------:R-:W-:Y:S02]  /*0150*/  SEL R2, RZ, 0x1, P1 ;  /* 0x00000001ff027807 */ /* 0x000fe40000800000 */
[----:B------:R-:W-:Y:S02]  /*0160*/  FSETP.GT.FTZ.AND P1, PT, R4, RZ, PT ;  /* 0x000000ff0400720b */ /* 0x000fe40003f34000 */
[----:B------:R-:W-:-:S02]  /*0170*/  IADD3 R7, -R2, 0x1, RZ ;  /* 0x0000000102077810 */ /* 0x000fc40007ffe1ff */
[----:B------:R-:W-:Y:S01]  /*0180*/  FSETP.GEU.FTZ.AND P2, PT, R4, RZ, PT ;  /* 0x000000ff0400720b */ /* 0x000fe20003f5e000 */
[----:B------:R-:W-:Y:S01]  /*0190*/  @!P0 IMAD.MOV R7, RZ, RZ, -R2 ;  /* 0x000000ffff078224 */ /* 0x000fe200078e0a02 */
[----:B---3--:R-:W-:Y:S02]  /*01a0*/  PRMT R2, RZ, 0x5410, R9 ;  /* 0x00005410ff027816 */ /* 0x008fe40000000009 */
[----:B------:R-:W-:Y:S02]  /*01b0*/  SEL R8, RZ, 0x1, P2 ;  /* 0x00000001ff087807 */ /* 0x000fe40001000000 */
[C---:B------:R-:W-:Y:S02]  /*01c0*/  FSETP.GT.FTZ.AND P0, PT, R2.reuse, RZ, PT ;  /* 0x000000ff0200720b */ /* 0x040fe40003f14000 */
[----:B------:R-:W-:Y:S02]  /*01d0*/  FSETP.GEU.FTZ.AND P2, PT, R2, RZ, PT ;  /* 0x000000ff0200720b */ /* 0x000fe40003f5e000 */
[----:B------:R0:W-:Y:S01]  /*01e0*/  I2F R2, R7 ;  /* 0x0000000700027306 */ /* 0x0001e20000201400 */
[----:B------:R-:W-:Y:S01]  /*01f0*/  IADD3 R5, -R8, 0x1, RZ ;  /* 0x0000000108057810 */ /* 0x000fe20007ffe1ff */
[----:B------:R-:W-:Y:S01]  /*0200*/  @!P1 IMAD.MOV R5, RZ, RZ, -R8 ;  /* 0x000000ffff059224 */ /* 0x000fe200078e0a08 */
[----:B------:R-:W-:-:S04]  /*0210*/  SEL R4, RZ, 0x1, P2 ;  /* 0x00000001ff047807 */ /* 0x000fc80001000000 */
[----:B------:R-:W-:Y:S01]  /*0220*/  IADD3 R8, -R4, 0x1, RZ ;  /* 0x0000000104087810 */ /* 0x000fe20007ffe1ff */
[----:B------:R-:W1:Y:S01]  /*0230*/  I2F R5, R5 ;  /* 0x0000000500057306 */ /* 0x000e620000201400 */
[----:B0-----:R-:W-:Y:S01]  /*0240*/  PRMT R7, RZ, 0x7610, R9 ;  /* 0x00007610ff077816 */ /* 0x001fe20000000009 */
[----:B------:R-:W-:Y:S01]  /*0250*/  @!P0 IMAD.MOV R8, RZ, RZ, -R4 ;  /* 0x000000ffff088224 */ /* 0x000fe200078e0a04 */
[----:B----4-:R-:W-:Y:S02]  /*0260*/  PRMT R4, RZ, 0x5410, R10 ;  /* 0x00005410ff047816 */ /* 0x010fe4000000000a */
[C---:B------:R-:W-:Y:S02]  /*0270*/  FSETP.GT.FTZ.AND P1, PT, R7.reuse, RZ, PT ;  /* 0x000000ff0700720b */ /* 0x040fe40003f34000 */
[----:B------:R-:W-:Y:S02]  /*0280*/  FSETP.GEU.FTZ.AND P2, PT, R7, RZ, PT ;  /* 0x000000ff0700720b */ /* 0x000fe40003f5e000 */
[----:B------:R-:W-:-:S02]  /*0290*/  FSETP.GT.FTZ.AND P0, PT, R4, RZ, PT ;  /* 0x000000ff0400720b */ /* 0x000fc40003f14000 */
[----:B------:R-:W-:Y:S02]  /*02a0*/  SEL R9, RZ, 0x1, P2 ;  /* 0x00000001ff097807 */ /* 0x000fe40001000000 */
[----:B------:R-:W-:Y:S02]  /*02b0*/  FSETP.GEU.FTZ.AND P2, PT, R4, RZ, PT ;  /* 0x000000ff0400720b */ /* 0x000fe40003f5e000 */
[----:B------:R0:W-:Y:S01]  /*02c0*/  I2F R4, R8 ;  /* 0x0000000800047306 */ /* 0x0001e20000201400 */
[----:B------:R-:W-:Y:S02]  /*02d0*/  IADD3 R7, -R9, 0x1, RZ ;  /* 0x0000000109077810 */ /* 0x000fe40007ffe1ff */
[----:B------:R-:W-:Y:S01]  /*02e0*/  @!P1 IMAD.MOV R7, RZ, RZ, -R9 ;  /* 0x000000ffff079224 */ /* 0x000fe200078e0a09 */
[----:B------:R-:W-:Y:S02]  /*02f0*/  SEL R9, RZ, 0x1, P2 ;  /* 0x00000001ff097807 */ /* 0x000fe40001000000 */
[----:B-1----:R-:W-:-:S02]  /*0300*/  F2FP.BF16.PACK_AB R5, R5, R2 ;  /* 0x000000020505723e */ /* 0x002fc400000010ff */
[----:B0-----:R-:W-:Y:S01]  /*0310*/  PRMT R8, RZ, 0x7610, R10 ;  /* 0x00007610ff087816 */ /* 0x001fe2000000000a */
[----:B------:R-:W0:Y:S01]  /*0320*/  I2F R7, R7 ;  /* 0x0000000700077306 */ /* 0x000e220000201400 */
[----:B------:R-:W-:Y:S01]  /*0330*/  IADD3 R10, -R9, 0x1, RZ ;  /* 0x00000001090a7810 */ /* 0x000fe20007ffe1ff */
[----:B------:R-:W-:Y:S01]  /*0340*/  @!P0 IMAD.MOV R10, RZ, RZ, -R9 ;  /* 0x000000ffff0a8224 */ /* 0x000fe200078e0a09 */
[C---:B------:R-:W-:Y:S01]  /*0350*/  FSETP.GT.FTZ.AND P1, PT, R8.reuse, RZ, PT ;  /* 0x000000ff0800720b */ /* 0x040fe20003f34000 */
[----:B------:R-:W-:Y:S01]  /*0360*/  STG.E [R14.64], R5 ;  /* 0x000000050e007986 */ /* 0x000fe2000c101904 */
[----:B------:R-:W-:Y:S02]  /*0370*/  FSETP.GEU.FTZ.AND P2, PT, R8, RZ, PT ;  /* 0x000000ff0800720b */ /* 0x000fe40003f5e000 */
[----:B-----5:R-:W-:Y:S01]  /*0380*/  PRMT R9, RZ, 0x5410, R6 ;  /* 0x00005410ff097816 */ /* 0x020fe20000000006 */
[----:B------:R-:W-:Y:S01]  /*0390*/  I2F R10, R10 ;  /* 0x0000000a000a7306 */ /* 0x000fe20000201400 */
[----:B------:R-:W-:-:S02]  /*03a0*/  SEL R11, RZ, 0x1, P2 ;  /* 0x00000001ff0b7807 */ /* 0x000fc40001000000 */
[C---:B------:R-:W-:Y:S02]  /*03b0*/  FSETP.GT.FTZ.AND P0, PT, R9.reuse, RZ, PT ;  /* 0x000000ff0900720b */ /* 0x040fe40003f14000 */
[----:B------:R-:W-:Y:S02]  /*03c0*/  FSETP.GEU.FTZ.AND P2, PT, R9, RZ, PT ;  /* 0x000000ff0900720b */ /* 0x000fe40003f5e000 */
[----:B------:R-:W-:Y:S02]  /*03d0*/  PRMT R9, RZ, 0x7610, R6 ;  /* 0x00007610ff097816 */ /* 0x000fe40000000006 */
[----:B------:R-:W-:Y:S01]  /*03e0*/  IADD3 R8, -R11, 0x1, RZ ;  /* 0x000000010b087810 */ /* 0x000fe20007ffe1ff */
[----:B------:R-:W-:Y:S01]  /*03f0*/  @!P1 IMAD.MOV R8, RZ, RZ, -R11 ;  /* 0x000000ffff089224 */ /* 0x000fe200078e0a0b */
[----:B------:R-:W-:Y:S02]  /*0400*/  FSETP.GT.FTZ.AND P1, PT, R9, RZ, PT ;  /* 0x000000ff0900720b */ /* 0x000fe40003f34000 */
[----:B------:R-:W-:-:S02]  /*0410*/  SEL R6, RZ, 0x1, P2 ;  /* 0x00000001ff067807 */ /* 0x000fc40001000000 */
[----:B------:R-:W-:Y:S02]  /*0420*/  FSETP.GEU.FTZ.AND P2, PT, R9, RZ, PT ;  /* 0x000000ff0900720b */ /* 0x000fe40003f5e000 */
[----:B------:R-:W-:Y:S01]  /*0430*/  IADD3 R11, -R6, 0x1, RZ ;  /* 0x00000001060b7810 */ /* 0x000fe20007ffe1ff */
[----:B------:R-:W-:Y:S01]  /*0440*/  @!P0 IMAD.MOV R11, RZ, RZ, -R6 ;  /* 0x000000ffff0b8224 */ /* 0x000fe200078e0a06 */
[----:B------:R-:W-:Y:S01]  /*0450*/  SEL R12, RZ, 0x1, P2 ;  /* 0x00000001ff0c7807 */ /* 0x000fe20001000000 */
[----:B------:R-:W1:Y:S01]  /*0460*/  I2F R9, R8 ;  /* 0x0000000800097306 */ /* 0x000e620000201400 */
[----:B0-----:R-:W-:Y:S02]  /*0470*/  F2FP.BF16.PACK_AB R7, R7, R4 ;  /* 0x000000040707723e */ /* 0x001fe400000010ff */
[----:B------:R-:W-:Y:S01]  /*0480*/  IADD3 R6, -R12, 0x1, RZ ;  /* 0x000000010c067810 */ /* 0x000fe20007ffe1ff */
[----:B------:R-:W-:Y:S02]  /*0490*/  @!P1 IMAD.MOV R6, RZ, RZ, -R12 ;  /* 0x000000ffff069224 */ /* 0x000fe400078e0a0c */
[----:B------:R-:W-:Y:S02]  /*04a0*/  STG.E [R14.64+0x200], R7 ;  /* 0x000200070e007986 */ /* 0x000fe4000c101904 */
[----:B------:R-:W-:Y:S08]  /*04b0*/  I2F R11, R11 ;  /* 0x0000000b000b7306 */ /* 0x000ff00000201400 */
[----:B------:R-:W0:Y:S01]  /*04c0*/  I2F R6, R6 ;  /* 0x0000000600067306 */ /* 0x000e220000201400 */
[----:B-1----:R-:W-:-:S05]  /*04d0*/  F2FP.BF16.PACK_AB R9, R9, R10 ;  /* 0x0000000a0909723e */ /* 0x002fca00000010ff */
[----:B------:R-:W-:Y:S01]  /*04e0*/  STG.E [R14.64+0x400], R9 ;  /* 0x000400090e007986 */ /* 0x000fe2000c101904 */
[----:B0-----:R-:W-:-:S05]  /*04f0*/  F2FP.BF16.PACK_AB R3, R6, R11 ;  /* 0x0000000b0603723e */ /* 0x001fca00000010ff */
[----:B------:R-:W-:Y:S01]  /*0500*/  STG.E [R14.64+0x600], R3 ;  /* 0x000600030e007986 */ /* 0x000fe2000c101904 */
[----:B------:R-:W-:Y:S05]  /*0510*/  EXIT ;  /* 0x000000000000794d */ /* 0x000fea0003800000 */
.L_x_5309:
[----:B------:R-:W0:Y:S01]  /*0520*/  S2R R19, SR_TID.X ;  /* 0x0000000000137919 */ /* 0x000e220000002100 */
[----:B------:R-:W-:Y:S02]  /*0530*/  PRMT R20, RZ, 0x7610, R20 ;  /* 0x00007610ff147816 */ /* 0x000fe40000000014 */
[----:B------:R-:W-:Y:S02]  /*0540*/  PRMT R18, RZ, 0x7610, R18 ;  /* 0x00007610ff127816 */ /* 0x000fe40000000012 */
[----:B0-----:R-:W-:Y:S01]  /*0550*/  ISETP.GE.AND P0, PT, R19, R13, PT ;  /* 0x0000000d1300720c */ /* 0x001fe20003f06270 */
[----:B------:R-:W-:-:S12]  /*0560*/  IMAD.MOV.U32 R5, RZ, RZ, R19 ;  /* 0x000000ffff057224 */ /* 0x000fd800078e0013 */
[----:B------:R-:W-:-:S04]  /*0570*/  @!P0 IADD3 R5, R19, 0x80, RZ ;  /* 0x0000008013058810 */ /* 0x000fc80007ffe0ff */
[----:B------:R-:W-:-:S13]  /*0580*/  ISETP.GE.AND P6, PT, R5, R13, PT ;  /* 0x0000000d0500720c */ /* 0x000fda0003fc6270 */
[----:B------:R-:W-:Y:S01]  /*0590*/  @!P6 IMAD.IADD R2, R14, 0x1, R5 ;  /* 0x000000010e02e824 */ /* 0x000fe200078e0205 */
[----:B------:R-:W-:Y:S01]  /*05a0*/  @!P6 IADD3 R5, R5, 0x80, RZ ;  /* 0x000000800505e810 */ /* 0x000fe20007ffe0ff */
[----:B------:R-:W-:-:S03]  /*05b0*/  @!P6 IMAD.MOV.U32 R3, RZ, RZ, 0x2 ;  /* 0x00000002ff03e424 */ /* 0x000fc600078e00ff */
[----:B------:R-:W-:Y:S01]  /*05c0*/  ISETP.GE.AND P5, PT, R5, R13, PT ;  /* 0x0000000d0500720c */ /* 0x000fe20003fa6270 */
[----:B------:R-:W-:-:S05]  /*05d0*/  @!P6 IMAD.WIDE.U32 R2, R2, R3, c[0x0][0x170] ;  /* 0x00005c000202e625 */ /* 0x000fca00078e0003 */
[----:B------:R0:W5:Y:S07]  /*05e0*/  @!P6 LDG.E.U16 R20, [R2.64] ;  /* 0x000000040214e981 */ /* 0x00016e000c1e1500 */
        /* <DEDUP_REMOVED lines=20> */
[----:B0-----:R-:W-:-:S04]  /*0730*/  @!P4 IMAD.WIDE.U32 R2, R7, R22, c[0x0][0x170] ;  /* 0x00005c000702c625 */ /* 0x001fc800078e0016 */
[----:B------:R-:W-:-:S04]  /*0740*/  @!P2 IMAD.WIDE.U32 R6, R6, R23, c[0x0][0x170] ;  /* 0x00005c000606a625 */ /* 0x000fc800078e0017 */
[C---:B------:R-:W-:Y:S02]  /*0750*/  @!P6 IMAD.IADD R21, R14.reuse, 0x1, R5 ;  /* 0x000000010e15e824 */ /* 0x040fe400078e0205 */
[----:B-1----:R-:W-:Y:S02]  /*0760*/  @!P6 IMAD.MOV.U32 R10, RZ, RZ, 0x2 ;  /* 0x00000002ff0ae424 */ /* 0x002fe400078e00ff */
[----:B------:R-:W-:Y:S02]  /*0770*/  @!P0 IMAD.IADD R22, R14, 0x1, R19 ;  /* 0x000000010e168824 */ /* 0x000fe400078e0213 */
[----:B------:R-:W-:Y:S01]  /*0780*/  @!P0 IMAD.MOV.U32 R23, RZ, RZ, 0x2 ;  /* 0x00000002ff178424 */ /* 0x000fe200078e00ff */
[----:B------:R-:W-:Y:S01]  /*0790*/  PRMT R0, RZ, 0x7610, R0 ;  /* 0x00007610ff007816 */ /* 0x000fe20000000000 */
[----:B------:R-:W-:Y:S01]  /*07a0*/  @!P6 IMAD.WIDE.U32 R10, R21, R10, c[0x0][0x170] ;  /* 0x00005c00150ae625 */ /* 0x000fe200078e000a */
[----:B------:R-:W-:-:S03]  /*07b0*/  PRMT R21, RZ, 0x7610, R21 ;  /* 0x00007610ff157816 */ /* 0x000fc60000000015 */
[----:B------:R-:W-:Y:S01]  /*07c0*/  @!P0 IMAD.WIDE.U32 R22, R22, R23, c[0x0][0x170] ;  /* 0x00005c0016168625 */ /* 0x000fe200078e0017 */
[----:B------:R0:W5:Y:S04]  /*07d0*/  @!P6 LDG.E.U16 R0, [R10.64] ;  /* 0x000000040a00e981 */ /* 0x000168000c1e1500 */
[----:B------:R0:W5:Y:S01]  /*07e0*/  @!P0 LDG.E.U16 R21, [R22.64] ;  /* 0x0000000416158981 */ /* 0x000162000c1e1500 */
[----:B------:R-:W-:Y:S01]  /*07f0*/  @!P3 IMAD.MOV.U32 R9, RZ, RZ, 0x2 ;  /* 0x00000002ff09b424 */ /* 0x000fe200078e00ff */
[----:B------:R-:W-:Y:S01]  /*0800*/  PRMT R16, RZ, 0x7610, R16 ;  /* 0x00007610ff107816 */ /* 0x000fe20000000010 */
[----:B------:R-:W-:Y:S01]  /*0810*/  @!P1 IMAD.MOV.U32 R25, RZ, RZ, 0x2 ;  /* 0x00000002ff199424 */ /* 0x000fe200078e00ff */
[----:B------:R-:W-:Y:S01]  /*0820*/  PRMT R15, RZ, 0x7610, R15 ;  /* 0x00007610ff0f7816 */ /* 0x000fe2000000000f */
[----:B------:R-:W-:Y:S01]  /*0830*/  @!P3 IMAD.WIDE.U32 R4, R4, R9, c[0x0][0x170] ;  /* 0x00005c000404b625 */ /* 0x000fe200078e0009 */
[----:B------:R-:W-:-:S02]  /*0840*/  PRMT R17, RZ, 0x7610, R17 ;  /* 0x00007610ff117816 */ /* 0x000fc40000000011 */
[----:B------:R-:W-:Y:S01]  /*0850*/  PRMT R12, RZ, 0x7610, R12 ;  /* 0x00007610ff0c7816 */ /* 0x000fe2000000000c */
[----:B------:R-:W-:Y:S01]  /*0860*/  @!P1 IMAD.WIDE.U32 R8, R8, R25, c[0x0][0x170] ;  /* 0x00005c0008089625 */ /* 0x000fe200078e0019 */
[----:B------:R1:W5:Y:S01]  /*0870*/  @!P3 LDG.E.U16 R16, [R4.64] ;  /* 0x000000040410b981 */ /* 0x000362000c1e1500 */
[----:B------:R-:W-:Y:S03]  /*0880*/  BSSY B0, `(.L_x_5310) ;  /* 0x0000015000007945 */ /* 0x000fe60003800000 */
[----:B------:R2:W5:Y:S04]  /*0890*/  @!P2 LDG.E.U16 R15, [R6.64] ;  /* 0x00000004060fa981 */ /* 0x000568000c1e1500 */
[----:B------:R3:W5:Y:S01]  /*08a0*/  @!P4 LDG.E.U16 R17, [R2.64] ;  /* 0x000000040211c981 */ /* 0x000762000c1e1500 */
[----:B-1----:R-:W-:-:S03]  /*08b0*/  IADD3 R4, R19, 0x180, RZ ;  /* 0x0000018013047810 */ /* 0x002fc60007ffe0ff */
[----:B------:R0:W5:Y:S01]  /*08c0*/  @!P1 LDG.E.U16 R12, [R8.64] ;  /* 0x00000004080c9981 */ /* 0x000162000c1e1500 */
[C---:B--2---:R-:W-:Y:S02]  /*08d0*/  IADD3 R6, R19.reuse, 0x200, RZ ;  /* 0x0000020013067810 */ /* 0x044fe40007ffe0ff */
[C---:B---3--:R-:W-:Y:S02]  /*08e0*/  IADD3 R2, R19.reuse, 0x100, RZ ;  /* 0x0000010013027810 */ /* 0x048fe40007ffe0ff */
[-C--:B------:R-:W-:Y:S02]  /*08f0*/  ISETP.GE.AND P1, PT, R4, R13.reuse, PT ;  /* 0x0000000d0400720c */ /* 0x080fe40003f26270 */
[-C--:B------:R-:W-:Y:S02]  /*0900*/  ISETP.GE.AND P2, PT, R6, R13.reuse, PT ;  /* 0x0000000d0600720c */ /* 0x080fe40003f46270 */
[----:B------:R-:W-:Y:S02]  /*0910*/  ISETP.GE.AND P3, PT, R2, R13, PT ;  /* 0x0000000d0200720c */ /* 0x000fe40003f66270 */
[----:B------:R-:W-:-:S02]  /*0920*/  IADD3 R4, R19, 0x80, RZ ;  /* 0x0000008013047810 */ /* 0x000fc40007ffe0ff */
[----:B------:R-:W-:Y:S01]  /*0930*/  IADD3 R6, R19, 0x280, RZ ;  /* 0x0000028013067810 */ /* 0x000fe20007ffe0ff */
[----:B------:R-:W-:Y:S05]  /*0940*/  @P0 BRA `(.L_x_5311) ;  /* 0x0000008000000947 */ /* 0x000fea0003800000 */
[----:B0----5:R-:W-:-:S04]  /*0950*/  PRMT R21, RZ, 0x5410, R21 ;  /* 0x00005410ff157816 */ /* 0x021fc80000000015 */
[C---:B------:R-:W-:Y:S02]  /*0960*/  FSETP.GT.FTZ.AND P4, PT, R21.reuse, RZ, PT ;  /* 0x000000ff1500720b */ /* 0x040fe40003f94000 */
[----:B------:R-:W-:-:S04]  /*0970*/  FSETP.GEU.FTZ.AND P5, PT, R21, RZ, PT ;  /* 0x000000ff1500720b */ /* 0x000fc80003fbe000 */
[----:B------:R-:W-:-:S04]  /*0980*/  SEL R3, RZ, 0x1, P5 ;  /* 0x00000001ff037807 */ /* 0x000fc80002800000 */
[----:B------:R-:W-:-:S03]  /*0990*/  IADD3 R2, -R3, 0x1, RZ ;  /* 0x0000000103027810 */ /* 0x000fc60007ffe1ff */
[----:B------:R-:W-:-:S04]  /*09a0*/  @!P4 IMAD.MOV R2, RZ, RZ, -R3 ;  /* 0x000000ffff02c224 */ /* 0x000fc800078e0a03 */
[----:B------:R-:W0:Y:S02]  /*09b0*/  I2F R5, R2 ;  /* 0x0000000200057306 */ /* 0x000e240000201400 */
[----:B0-----:R-:W-:-:S06]  /*09c0*/  F2FP.BF16.PACK_AB R5, RZ, R5 ;  /* 0x00000005ff05723e */ /* 0x001fcc00000010ff */
.L_x_5311:
[----:B0-----:R-:W-:Y:S05]  /*09d0*/  BSYNC B0 ;  /* 0x0000000000007941 */ /* 0x001fea0003800000 */
.L_x_5310:
[-C--:B------:R-:W-:Y:S01]  /*09e0*/  ISETP.GE.AND P5, PT, R4, R13.reuse, PT ;  /* 0x0000000d0400720c */ /* 0x080fe20003fa6270 */
[----:B------:R-:W-:Y:S01]  /*09f0*/  BSSY B0, `(.L_x_5312) ;  /* 0x000000c000007945 */ /* 0x000fe20003800000 */
[----:B------:R-:W-:Y:S02]  /*0a00*/  ISETP.GE.AND P4, PT, R6, R13, PT ;  /* 0x0000000d0600720c */ /* 0x000fe40003f86270 */
[----:B------:R-:W-:-:S09]  /*0a10*/  IADD3 R8, R19, 0x300, RZ ;  /* 0x0000030013087810 */ /* 0x000fd20007ffe0ff */
        /* <DEDUP_REMOVED lines=9> */
.L_x_5313:
[----:B------:R-:W-:Y:S05]  /*0ab0*/  BSYNC B0 ;  /* 0x0000000000007941 */ /* 0x000fea0003800000 */
.L_x_5312:
[----:B------:R-:W-:Y:S01]  /*0ac0*/  BSSY B0, `(.L_x_5314) ;  /* 0x000000c000007945 */ /* 0x000fe20003800000 */
[----:B------:R-:W-:Y:S02]  /*0ad0*/  ISETP.GE.AND P5, PT, R8, R13, PT ;  /* 0x0000000d0800720c */ /* 0x000fe40003fa6270 */
[----:B------:R-:W-:Y:S01]  /*0ae0*/  IADD3 R8, R19, 0x380, RZ ;  /* 0x0000038013087810 */ /* 0x000fe20007ffe0ff */
        /* <DEDUP_REMOVED lines=9> */
.L_x_5315:
[----:B------:R-:W-:Y:S05]  /*0b80*/  BSYNC B0 ;  /* 0x0000000000007941 */ /* 0x000fea0003800000 */
.L_x_5314:
[----:B------:R-:W-:Y:S01]  /*0b90*/  @!P0 IMAD.IADD R2, R14, 0x1, R19 ;  /* 0x000000010e028824 */ /* 0x000fe200078e0213 */
[----:B------:R-:W-:Y:S01]  /*0ba0*/  BSSY B0, `(.L_x_5316) ;  /* 0x000000d000007945 */ /* 0x000fe20003800000 */
[----:B------:R-:W-:Y:S01]  /*0bb0*/  @!P0 IMAD.MOV.U32 R3, RZ, RZ, 0x2 ;  /* 0x00000002ff038424 */ /* 0x000fe200078e00ff */
[----:B------:R-:W-:-:S03]  /*0bc0*/  ISETP.GE.AND P3, PT, R8, R13, PT ;  /* 0x0000000d0800720c */ /* 0x000fc60003f66270 */
[----:B------:R-:W-:Y:S01]  /*0bd0*/  @!P0 IMAD.WIDE.U32 R2, R2, R3, c[0x0][0x168] ;  /* 0x00005a0002028625 */ /* 0x000fe200078e0003 */
        /* <DEDUP_REMOVED lines=9> */
.L_x_5317:
[----:B------:R-:W-:Y:S05]  /*0c70*/  BSYNC B0 ;  /* 0x0000000000007941 */ /* 0x000fea0003800000 */
.L_x_5316:
        /* <DEDUP_REMOVED lines=10> */
.L_x_5319:
[----:B------:R-:W-:Y:S05]  /*0d20*/  BSYNC B0 ;  /* 0x0000000000007941 */ /* 0x000fea0003800000 */
.L_x_5318:
        /* <DEDUP_REMOVED lines=10> */
.L_x_5321:
[----:B------:R-:W-:Y:S05]  /*0dd0*/  BSYNC B0 ;  /* 0x0000000000007941 */ /* 0x000fea0003800000 */
.L_x_5320:
        /* <DEDUP_REMOVED lines=10> */
.L_x_5323:
[----:B------:R-:W-:Y:S05]  /*0e80*/  BSYNC B0 ;  /* 0x0000000000007941 */ /* 0x000fea0003800000 */
.L_x_5322:
        /* <DEDUP_REMOVED lines=10> */
.L_x_5325:
[----:B------:R-:W-:Y:S05]  /*0f30*/  BSYNC B0 ;  /* 0x0000000000007941 */ /* 0x000fea0003800000 */
.L_x_5324:
[----:B------:R-:W-:Y:S01]  /*0f40*/  @!P0 IMAD.MOV.U32 R19, RZ, RZ, R4 ;  /* 0x000000ffff138224 */ /* 0x000fe200078e0004 */
[----:B------:R0:W-:Y:S01]  /*0f50*/  @!P0 STG.E.U16 [R2.64], R5 ;  /* 0x0000000502008986 */ /* 0x0001e2000c101504 */
[----:B------:R-:W-:Y:S01]  /*0f60*/  BSSY B0, `(.L_x_5326) ;  /* 0x000002d000007945 */ /* 0x000fe20003800000 */
[----:B------:R-:W-:Y:S02]  /*0f70*/  BSSY B1, `(.L_x_5327) ;  /* 0x0000025000017945 */ /* 0x000fe40003800000 */
[----:B------:R-:W-:-:S13]  /*0f80*/  ISETP.GE.AND P0, PT, R19, R13, PT ;  /* 0x0000000d1300720c */ /* 0x000fda0003f06270 */
[----:B------:R-:W-:Y:S05]  /*0f90*/  @P0 BRA `(.L_x_5328) ;  /* 0x000000c000000947 */ /* 0x000fea0003800000 */
[----:B0-----:R-:W-:Y:S01]  /*0fa0*/  IMAD.IADD R2, R14, 0x1, R19 ;  /* 0x000000010e027824 */ /* 0x001fe200078e0213 */
[----:B------:R-:W-:Y:S01]  /*0fb0*/  IADD3 R19, R19, 0x80, RZ ;  /* 0x0000008013137810 */ /* 0x000fe20007ffe0ff */
[----:B------:R-:W-:-:S03]  /*0fc0*/  IMAD.MOV.U32 R3, RZ, RZ, 0x2 ;  /* 0x00000002ff037424 */ /* 0x000fc600078e00ff */
[----:B------:R-:W-:Y:S01]  /*0fd0*/  ISETP.GE.AND P0, PT, R19, R13, PT ;  /* 0x0000000d1300720c */ /* 0x000fe20003f06270 */
[----:B------:R-:W-:-:S05]  /*0fe0*/  IMAD.WIDE.U32 R2, R2, R3, c[0x0][0x168] ;  /* 0x00005a0002027625 */ /* 0x000fca00078e0003 */
[----:B------:R0:W-:Y:S07]  /*0ff0*/  STG.E.U16 [R2.64], R6 ;  /* 0x0000000602007986 */ /* 0x0001ee000c101504 */
[----:B------:R-:W-:Y:S05]  /*1000*/  @P0 BRA `(.L_x_5329) ;  /* 0x000000c000000947 */ /* 0x000fea0003800000 */
[----:B0-----:R-:W-:Y:S01]  /*1010*/  IMAD.IADD R2, R14, 0x1, R19 ;  /* 0x000000010e027824 */ /* 0x001fe200078e0213 */
[----:B------:R-:W-:Y:S01]  /*1020*/  IADD3 R19, R19, 0x80, RZ ;  /* 0x0000008013137810 */ /* 0x000fe20007ffe0ff */
[----:B------:R-:W-:-:S04]  /*1030*/  IMAD.MOV.U32 R3, RZ, RZ, 0x2 ;  /* 0x00000002ff037424 */ /* 0x000fc800078e00ff */
[----:B------:R-:W-:-:S05]  /*1040*/  IMAD.WIDE.U32 R2, R2, R3, c[0x0][0x168] ;  /* 0x00005a0002027625 */ /* 0x000fca00078e0003 */
[----:B------:R0:W-:Y:S02]  /*1050*/  STG.E.U16 [R2.64], R7 ;  /* 0x0000000702007986 */ /* 0x0001e4000c101504 */
.L_x_5328:
[----:B0-----:R-:W-:-:S13]  /*1060*/  ISETP.GE.AND P0, PT, R19, R13, PT ;  /* 0x0000000d1300720c */ /* 0x001fda0003f06270 */
[----:B------:R-:W-:Y:S05]  /*1070*/  @P0 BRA `(.L_x_5330) ;  /* 0x000000c000000947 */ /* 0x000fea0003800000 */
[----:B------:R-:W-:Y:S01]  /*1080*/  IMAD.IADD R2, R14, 0x1, R19 ;  /* 0x000000010e027824 */ /* 0x000fe200078e0213 */
[----:B------:R-:W-:Y:S01]  /*1090*/  IADD3 R19, R19, 0x80, RZ ;  /* 0x0000008013137810 */ /* 0x000fe20007ffe0ff */
[----:B------:R-:W-:-:S04]  /*10a0*/  IMAD.MOV.U32 R3, RZ, RZ, 0x2 ;  /* 0x00000002ff037424 */ /* 0x000fc800078e00ff */
[----:B------:R-:W-:-:S05]  /*10b0*/  IMAD.WIDE.U32 R2, R2, R3, c[0x0][0x168] ;  /* 0x00005a0002027625 */ /* 0x000fca00078e0003 */
[----:B------:R0:W-:Y:S02]  /*10c0*/  STG.E.U16 [R2.64], R8 ;  /* 0x0000000802007986 */ /* 0x0001e4000c101504 */
.L_x_5329:
[----:B------:R-:W-:-:S13]  /*10d0*/  ISETP.GE.AND P0, PT, R19, R13, PT ;  /* 0x0000000d1300720c */ /* 0x000fda0003f06270 */
[----:B------:R-:W-:Y:S05]  /*10e0*/  @P0 BRA `(.L_x_5331) ;  /* 0x000000d000000947 */ /* 0x000fea0003800000 */
[----:B0-----:R-:W-:Y:S01]  /*10f0*/  IMAD.IADD R2, R14, 0x1, R19 ;  /* 0x000000010e027824 */ /* 0x001fe200078e0213 */
[----:B------:R-:W-:Y:S01]  /*1100*/  IADD3 R19, R19, 0x80, RZ ;  /* 0x0000008013137810 */ /* 0x000fe20007ffe0ff */
[----:B------:R-:W-:-:S04]  /*1110*/  IMAD.MOV.U32 R3, RZ, RZ, 0x2 ;  /* 0x00000002ff037424 */ /* 0x000fc800078e00ff */
[----:B------:R-:W-:-:S05]  /*1120*/  IMAD.WIDE.U32 R2, R2, R3, c[0x0][0x168] ;  /* 0x00005a0002027625 */ /* 0x000fca00078e0003 */
[----:B------:R0:W-:Y:S02]  /*1130*/  STG.E.U16 [R2.64], R9 ;  /* 0x0000000902007986 */ /* 0x0001e4000c101504 */
.L_x_5330:
[----:B------:R-:W-:-:S13]  /*1140*/  ISETP.GE.AND P0, PT, R19, R13, PT ;  /* 0x0000000d1300720c */ /* 0x000fda0003f06270 */
[----:B------:R-:W-:Y:S01]  /*1150*/  @P0 BREAK B1 ;  /* 0x0000000000010942 */ /* 0x000fe20003800000 */
[----:B------:R-:W-:Y:S05]  /*1160*/  @P0 BRA `(.L_x_5332) ;  /* 0x000000c000000947 */ /* 0x000fea0003800000 */
[----:B0-----:R-:W-:Y:S01]  /*1170*/  IMAD.IADD R2, R14, 0x1, R19 ;  /* 0x000000010e027824 */ /* 0x001fe200078e0213 */
[----:B------:R-:W-:Y:S01]  /*1180*/  IADD3 R19, R19, 0x80, RZ ;  /* 0x0000008013137810 */ /* 0x000fe20007ffe0ff */
[----:B------:R-:W-:-:S04]  /*1190*/  IMAD.MOV.U32 R3, RZ, RZ, 0x2 ;  /* 0x00000002ff037424 */ /* 0x000fc800078e00ff */
[----:B------:R-:W-:-:S05]  /*11a0*/  IMAD.WIDE.U32 R2, R2, R3, c[0x0][0x168] ;  /* 0x00005a0002027625 */ /* 0x000fca00078e0003 */
[----:B------:R0:W-:Y:S02]  /*11b0*/  STG.E.U16 [R2.64], R10 ;  /* 0x0000000a02007986 */ /* 0x0001e4000c101504 */
.L_x_5331:
[----:B------:R-:W-:Y:S05]  /*11c0*/  BSYNC B1 ;  /* 0x0000000000017941 */ /* 0x000fea0003800000 */
.L_x_5327:
[----:B------:R-:W-:-:S13]  /*11d0*/  ISETP.GE.AND P0, PT, R19, R13, PT ;  /* 0x0000000d1300720c */ /* 0x000fda0003f06270 */
[----:B0-----:R-:W-:Y:S01]  /*11e0*/  @!P0 IMAD.IADD R2, R14, 0x1, R19 ;  /* 0x000000010e028824 */ /* 0x001fe200078e0213 */
[----:B------:R-:W-:Y:S01]  /*11f0*/  @!P0 IADD3 R19, R19, 0x80, RZ ;  /* 0x0000008013138810 */ /* 0x000fe20007ffe0ff */
[----:B------:R-:W-:-:S04]  /*1200*/  @!P0 IMAD.MOV.U32 R3, RZ, RZ, 0x2 ;  /* 0x00000002ff038424 */ /* 0x000fc800078e00ff */
[----:B------:R-:W-:-:S05]  /*1210*/  @!P0 IMAD.WIDE.U32 R2, R2, R3, c[0x0][0x168] ;  /* 0x00005a0002028625 */ /* 0x000fca00078e0003 */
[----:B------:R0:W-:Y:S02]  /*1220*/  @!P0 STG.E.U16 [R2.64], R11 ;  /* 0x0000000b02008986 */ /* 0x0001e4000c101504 */
.L_x_5332:
[----:B------:R-:W-:Y:S05]  /*1230*/  BSYNC B0 ;  /* 0x0000000000007941 */ /* 0x000fea0003800000 */
.L_x_5326:
[----:B------:R-:W-:Y:S01]  /*1240*/  WARPSYNC 0xffffffff ;  /* 0xffffffff00007948 */ /* 0x000fe20003800000 */
[----:B------:R-:W-:-:S13]  /*1250*/  ISETP.GE.AND P0, PT, R19, R13, PT ;  /* 0x0000000d1300720c */ /* 0x000fda0003f06270 */
[----:B------:R-:W-:Y:S05]  /*1260*/  @P0 EXIT ;  /* 0x000000000000094d */ /* 0x000fea0003800000 */
[----:B0-----:R-:W-:Y:S02]  /*1270*/  IMAD.IADD R2, R14, 0x1, R19 ;  /* 0x000000010e027824 */ /* 0x001fe400078e0213 */
[----:B------:R-:W-:-:S04]  /*1280*/  IMAD.MOV.U32 R3, RZ, RZ, 0x2 ;  /* 0x00000002ff037424 */ /* 0x000fc800078e00ff */
[----:B------:R-:W-:-:S05]  /*1290*/  IMAD.WIDE.U32 R2, R2, R3, c[0x0][0x168] ;  /* 0x00005a0002027625 */ /* 0x000fca00078e0003 */
[----:B-----5:R-:W-:Y:S01]  /*12a0*/  STG.E.U16 [R2.64], R0 ;  /* 0x0000000002007986 */ /* 0x020fe2000c101504 */
[----:B------:R-:W-:Y:S05]  /*12b0*/  EXIT ;  /* 0x000000000000794d */ /* 0x000fea0003800000 */
.L_x_5333:
        /* <DEDUP_REMOVED lines=12> */
.L_x_22369:


//--------------------- .text._ZN2at6native29vectorized_elementwise_kernelILi4EZZZNS0_16sign_kernel_cudaERNS_18TensorIteratorBaseEENKUlvE_clEvENKUlvE7_clEvEUlN3c108BFloat16EE_St5arrayIPcLm2EEEEviT0_T1_ --------------------------
	.section	.text._ZN2at6native29vectorized_elementwise_kernelILi4EZZZNS0_16sign_kernel_cudaERNS_18TensorIteratorBaseEENKUlvE_clEvENKUlvE7_clEvEUlN3c108BFloat16EE_St5arrayIPcLm2EEEEviT0_T1_,"ax",@progbits
	.sectioninfo	@"SHI_REGISTERS=28"
	.align	128
        .global         _ZN2at6native29vectorized_elementwise_kernelILi4EZZZNS0_16sign_kernel_cudaERNS_18TensorIteratorBaseEENKUlvE_clEvENKUlvE7_clEvEUlN3c108BFloat16EE_St5arrayIPcLm2EEEEviT0_T1_
        .type           _ZN2at6native29vectorized_elementwise_kernelILi4EZZZNS0_16sign_kernel_cudaERNS_18TensorIteratorBaseEENKUlvE_clEvENKUlvE7_clEvEUlN3c108BFloat16EE_St5arrayIPcLm2EEEEviT0_T1_,@function
        .size           _ZN2at6native29vectorized_elementwise_kernelILi4EZZZNS0_16sign_kernel_cudaERNS_18TensorIteratorBaseEENKUlvE_clEvENKUlvE7_clEvEUlN3c108BFloat16EE_St5arrayIPcLm2EEEEviT0_T1_,(.L_x_22370 - _ZN2at6native29vectorized_elementwise_kernelILi4EZZZNS0_16sign_kernel_cudaERNS_18TensorIteratorBaseEENKUlvE_clEvENKUlvE7_clEvEUlN3c108BFloat16EE_St5arrayIPcLm2EEEEviT0_T1_)
        .other          _ZN2at6native29vectorized_elementwise_kernelILi4EZZZNS0_16sign_kernel_cudaERNS_18TensorIteratorBaseEENKUlvE_clEvENKUlvE7_clEvEUlN3c108BFloat16EE_St5arrayIPcLm2EEEEviT0_T1_,@"STO_CUDA_ENTRY STV_DEFAULT"
_ZN2at6native29vectorized_elementwise_kernelILi4EZZZNS0_16sign_kernel_cudaERNS_18TensorIteratorBaseEENKUlvE_clEvENKUlvE7_clEvEUlN3c108BFloat16EE_St5arrayIPcLm2EEEEviT0_T1_:
.text._ZN2at6native29vectorized_elementwise_kernelILi4EZZZNS0_16sign_kernel_cudaERNS_18TensorIteratorBaseEENKUlvE_clEvENKUlvE7_clEvEUlN3c108BFloat16EE_St5arrayIPcLm2EEEEviT0_T1_:
        /* <DEDUP_REMOVED lines=12> */
[----:B------:R0:W3:Y:S01]  /*00c0*/  LDG.E.64 R2, [R6.64+0x400] ;  /* 0x0004000406027981 */ /* 0x0000e2000c1e1b00 */
[----:B------:R-:W-:-:S06]  /*00d0*/  IMAD.WIDE.U32 R14, R14, R5, c[0x0][0x168] ;  /* 0x00005a000e0e7625 */ /* 0x000fcc00078e0005 */
[----:B------:R-:W-:Y:S01]  /*00e0*/  IMAD.WIDE R14, R0, 0x8, R14 ;  /* 0x00000008000e7825 */ /* 0x000fe200078e020e */
[--C-:B--2---:R-:W-:Y:S02]  /*00f0*/  PRMT R4, RZ, 0x5410, R10.reuse ;  /* 0x00005410ff047816 */ /* 0x104fe4000000000a */
[----:B0-----:R-:W-:Y:S02]  /*0100*/  PRMT R6, RZ, 0x7610, R10 ;  /* 0x00007610ff067816 */ /* 0x001fe4000000000a */
[C---:B------:R-:W-:Y:S02]  /*0110*/  FSETP.GT.FTZ.AND P0, PT, R4.reuse, RZ, PT ;  /* 0x000000ff0400720b */ /* 0x040fe40003f14000 */
[----:B------:R-:W-:Y:S02]  /*0120*/  FSETP.GEU.FTZ.AND P1, PT, R4, RZ, PT ;  /* 0x000000ff0400720b */ /* 0x000fe40003f3e000 */
[----:B------:R-:W-:Y:S02]  /*0130*/  FSETP.GEU.FTZ.AND P2, PT, R6, RZ, PT ;  /* 0x000000ff0600720b */ /* 0x000fe40003f5e000 */
[----:B------:R-:W-:-:S02]  /*0140*/  SEL R4, RZ, 0x1, P1 ;  /* 0x00000001ff047807 */ /* 0x000fc40000800000 */
[----:B------:R-:W-:Y:S02]  /*0150*/  FSETP.GT.FTZ.AND P1, PT, R6, RZ, PT ;  /* 0x000000ff0600720b */ /* 0x000fe40003f34000 */
[----:B------:R-:W-:Y:S02]  /*0160*/  IADD3 R8, -R4, 0x1, RZ ;  /* 0x0000000104087810 */ /* 0x000fe40007ffe1ff */
[----:B------:R-:W-:Y:S01]  /*0170*/  SEL R9, RZ, 0x1, P2 ;  /* 0x00000001ff097807 */ /* 0x000fe20001000000 */
[----:B------:R-:W-:Y:S01]  /*0180*/  @!P0 IMAD.MOV R8, RZ, RZ, -R4 ;  /* 0x000000ffff088224 */ /* 0x000fe200078e0a04 */
[----:B------:R-:W-:Y:S02]  /*0190*/  PRMT R4, RZ, 0x5410, R11 ;  /* 0x00005410ff047816 */ /* 0x000fe4000000000b */
[----:B------:R-:W-:Y:S02]  /*01a0*/  IADD3 R7, -R9, 0x1, RZ ;  /* 0x0000000109077810 */ /* 0x000fe40007ffe1ff */
[----:B------:R-:W-:-:S02]  /*01b0*/  FSETP.GT.FTZ.AND P0, PT, R4, RZ, PT ;  /* 0x000000ff0400720b */ /* 0x000fc40003f14000 */
[----:B------:R-:W-:Y:S01]  /*01c0*/  FSETP.GEU.FTZ.AND P2, PT, R4, RZ, PT ;  /* 0x000000ff0400720b */ /* 0x000fe20003f5e000 */
[----:B------:R-:W-:Y:S01]  /*01d0*/  @!P1 IMAD.MOV R7, RZ, RZ, -R9 ;  /* 0x000000ffff079224 */ /* 0x000fe200078e0a09 */
[----:B------:R0:W-:Y:S02]  /*01e0*/  I2F R4, R8 ;  /* 0x0000000800047306 */ /* 0x0001e40000201400 */
[----:B------:R-:W-:-:S04]  /*01f0*/  SEL R6, RZ, 0x1, P2 ;  /* 0x00000001ff067807 */ /* 0x000fc80001000000 */
[----:B------:R-:W-:Y:S02]  /*0200*/  IADD3 R9, -R6, 0x1, RZ ;  /* 0x0000000106097810 */ /* 0x000fe40007ffe1ff */
[----:B------:R-:W1:Y:S01]  /*0210*/  I2F R7, R7 ;  /* 0x0000000700077306 */ /* 0x000e620000201400 */
[----:B0-----:R-:W-:Y:S01]  /*0220*/  PRMT R8, RZ, 0x7610, R11 ;  /* 0x00007610ff087816 */ /* 0x001fe2000000000b */
[----:B------:R-:W-:Y:S01]  /*0230*/  @!P0 IMAD.MOV R9, RZ, RZ, -R6 ;  /* 0x000000ffff098224 */ /* 0x000fe200078e0a06 */
[----:B---3--:R-:W-:Y:S02]  /*0240*/  PRMT R6, RZ, 0x5410, R2 ;  /* 0x00005410ff067816 */ /* 0x008fe40000000002 */
        /* <DEDUP_REMOVED lines=8> */
[----:B-1----:R-:W-:-:S04]  /*02d0*/  F2FP.BF16.PACK_AB R4, R7, R4 ;  /* 0x000000040704723e */ /* 0x002fc800000010ff */
[----:B------:R1:W2:Y:S01]  /*02e0*/  I2F R11, R8 ;  /* 0x00000008000b7306 */ /* 0x0002a20000201400 */
[----:B0-----:R-:W-:Y:S02]  /*02f0*/  PRMT R9, RZ, 0x7610, R2 ;  /* 0x00007610ff097816 */ /* 0x001fe40000000002 */
[----:B------:R-:W-:Y:S02]  /*0300*/  SEL R2, RZ, 0x1, P2 ;  /* 0x00000001ff027807 */ /* 0x000fe40001000000 */
[C---:B------:R-:W-:Y:S02]  /*0310*/  FSETP.GT.FTZ.AND P1, PT, R9.reuse, RZ, PT ;  /* 0x000000ff0900720b */ /* 0x040fe40003f34000 */
[----:B------:R-:W-:Y:S02]  /*0320*/  FSETP.GEU.FTZ.AND P2, PT, R9, RZ, PT ;  /* 0x000000ff0900720b */ /* 0x000fe40003f5e000 */
[----:B-1----:R-:W-:Y:S02]  /*0330*/  PRMT R8, RZ, 0x5410, R3 ;  /* 0x00005410ff087816 */ /* 0x002fe40000000003 */
[----:B------:R-:W-:-:S02]  /*0340*/  SEL R12, RZ, 0x1, P2 ;  /* 0x00000001ff0c7807 */ /* 0x000fc40001000000 */
[----:B------:R-:W-:Y:S01]  /*0350*/  IADD3 R10, -R2, 0x1, RZ ;  /* 0x00000001020a7810 */ /* 0x000fe20007ffe1ff */
[----:B------:R-:W-:Y:S01]  /*0360*/  @!P0 IMAD.MOV R10, RZ, RZ, -R2 ;  /* 0x000000ffff0a8224 */ /* 0x000fe200078e0a02 */
[----:B------:R-:W-:Y:S02]  /*0370*/  PRMT R3, RZ, 0x7610, R3 ;  /* 0x00007610ff037816 */ /* 0x000fe40000000003 */
[----:B------:R-:W-:Y:S01]  /*0380*/  IADD3 R2, -R12, 0x1, RZ ;  /* 0x000000010c027810 */ /* 0x000fe20007ffe1ff */
[----:B------:R-:W-:Y:S01]  /*0390*/  @!P1 IMAD.MOV R2, RZ, RZ, -R12 ;  /* 0x000000ffff029224 */ /* 0x000fe200078e0a0c */
[C---:B------:R-:W-:Y:S01]  /*03a0*/  FSETP.GT.FTZ.AND P0, PT, R8.reuse, RZ, PT ;  /* 0x000000ff0800720b */ /* 0x040fe20003f14000 */
[----:B------:R-:W-:Y:S01]  /*03b0*/  I2F R10, R10 ;  /* 0x0000000a000a7306 */ /* 0x000fe20000201400 */
[----:B------:R-:W-:Y:S02]  /*03c0*/  FSETP.GEU.FTZ.AND P2, PT, R8, RZ, PT ;  /* 0x000000ff0800720b */ /* 0x000fe40003f5e000 */
[----:B------:R-:W-:-:S02]  /*03d0*/  FSETP.GT.FTZ.AND P1, PT, R3, RZ, PT ;  /* 0x000000ff0300720b */ /* 0x000fc40003f34000 */
[----:B------:R-:W-:Y:S02]  /*03e0*/  SEL R9, RZ, 0x1, P2 ;  /* 0x00000001ff097807 */ /* 0x000fe40001000000 */
[----:B------:R-:W-:Y:S02]  /*03f0*/  FSETP.GEU.FTZ.AND P2, PT, R3, RZ, PT ;  /* 0x000000ff0300720b */ /* 0x000fe40003f5e000 */
[----:B------:R-:W-:Y:S01]  /*0400*/  IADD3 R8, -R9, 0x1, RZ ;  /* 0x0000000109087810 */ /* 0x000fe20007ffe1ff */
[----:B------:R-:W0:Y:S01]  /*0410*/  I2F R3, R2 ;  /* 0x0000000200037306 */ /* 0x000e220000201400 */
[----:B------:R-:W-:Y:S01]  /*0420*/  SEL R12, RZ, 0x1, P2 ;  /* 0x00000001ff0c7807 */ /* 0x000fe20001000000 */
[----:B------:R-:W-:Y:S01]  /*0430*/  @!P0 IMAD.MOV R8, RZ, RZ, -R9 ;  /* 0x000000ffff088224 */ /* 0x000fe200078e0a09 */
[----:B--2---:R-:W-:Y:S02]  /*0440*/  F2FP.BF16.PACK_AB R5, R11, R6 ;  /* 0x000000060b05723e */ /* 0x004fe400000010ff */
[----:B------:R-:W-:Y:S01]  /*0450*/  IADD3 R9, -R12, 0x1, RZ ;  /* 0x000000010c097810 */ /* 0x000fe20007ffe1ff */
[----:B------:R-:W-:-:S02]  /*0460*/  @!P1 IMAD.MOV R9, RZ, RZ, -R12 ;  /* 0x000000ffff099224 */ /* 0x000fc400078e0a0c */
[----:B------:R-:W-:Y:S01]  /*0470*/  I2F R8, R8 ;  /* 0x0000000800087306 */ /* 0x000fe20000201400 */
[----:B------:R-:W-:Y:S07]  /*0480*/  STG.E.64 [R14.64], R4 ;  /* 0x000000040e007986 */ /* 0x000fee000c101b04 */
[----:B------:R-:W1:Y:S01]  /*0490*/  I2F R9, R9 ;  /* 0x0000000900097306 */ /* 0x000e620000201400 */
[----:B0-----:R-:W-:Y:S02]  /*04a0*/  F2FP.BF16.PACK_AB R10, R3, R10 ;  /* 0x0000000a030a723e */ /* 0x001fe400000010ff */
[----:B-1----:R-:W-:-:S05]  /*04b0*/  F2FP.BF16.PACK_AB R11, R9, R8 ;  /* 0x00000008090b723e */ /* 0x002fca00000010ff */
[----:B------:R-:W-:Y:S01]  /*04c0*/  STG.E.64 [R14.64+0x400], R10 ;  /* 0x0004000a0e007986 */ /* 0x000fe2000c101b04 */
[----:B------:R-:W-:Y:S05]  /*04d0*/  EXIT ;  /* 0x000000000000794d */ /* 0x000fea0003800000 */
.L_x_5334:
        /* <DEDUP_REMOVED lines=75> */
.L_x_5336:
[----:B0-----:R-:W-:Y:S05]  /*0990*/  BSYNC B0 ;  /* 0x0000000000007941 */ /* 0x001fea0003800000 */
.L_x_5335:
        /* <DEDUP_REMOVED lines=13> */
.L_x_5338:
[----:B------:R-:W-:Y:S05]  /*0a70*/  BSYNC B0 ;  /* 0x0000000000007941 */ /* 0x000fea0003800000 */
.L_x_5337:
        /* <DEDUP_REMOVED lines=12> */
.L_x_5340:
[----:B------:R-:W-:Y:S05]  /*0b40*/  BSYNC B0 ;  /* 0x0000000000007941 */ /* 0x000fea0003800000 */
.L_x_5339:
        /* <DEDUP_REMOVED lines=14> */
.L_x_5342:
[----:B------:R-:W-:Y:S05]  /*0c30*/  BSYNC B0 ;  /* 0x0000000000007941 */ /* 0x000fea0003800000 */
.L_x_5341:
        /* <DEDUP_REMOVED lines=10> */
.L_x_5344:
[----:B------:R-:W-:Y:S05]  /*0ce0*/  BSYNC B0 ;  /* 0x0000000000007941 */ /* 0x000fea0003800000 */
.L_x_5343:
        /* <DEDUP_REMOVED lines=10> */
.L_x_5346:
[----:B------:R-:W-:Y:S05]  /*0d90*/  BSYNC B0 ;  /* 0x0000000000007941 */ /* 0x000fea0003800000 */
.L_x_5345:
        /* <DEDUP_REMOVED lines=10> */
.L_x_5348:
[----:B------:R-:W-:Y:S05]  /*0e40*/  BSYNC B0 ;  /* 0x0000000000007941 */ /* 0x000fea0003800000 */
.L_x_5347:
        /* <DEDUP_REMOVED lines=10> */
.L_x_5350:
[----:B------:R-:W-:Y:S05]  /*0ef0*/  BSYNC B0 ;  /* 0x0000000000007941 */ /* 0x000fea0003800000 */
.L_x_5349:
        /* <DEDUP_REMOVED lines=18> */
.L_x_5353:
[----:B0-----:R-:W-:-:S13]  /*1020*/  ISETP.GE.AND P0, PT, R19, R13, PT ;  /* 0x0000000d1300720c */ /* 0x001fda0003f06270 */
[----:B------:R-:W-:Y:S05]  /*1030*/  @P0 BRA `(.L_x_5355) ;  /* 0x000000c000000947 */ /* 0x000fea0003800000 */
[----:B------:R-:W-:Y:S01]  /*1040*/  IMAD.IADD R2, R14, 0x1, R19 ;  /* 0x000000010e027824 */ /* 0x000fe200078e0213 */
[----:B------:R-:W-:Y:S01]  /*1050*/  IADD3 R19, R19, 0x80, RZ ;  /* 0x0000008013137810 */ /* 0x000fe20007ffe0ff */
[----:B------:R-:W-:-:S04]  /*1060*/  IMAD.MOV.U32 R3, RZ, RZ, 0x2 ;  /* 0x00000002ff037424 */ /* 0x000fc800078e00ff */
[----:B------:R-:W-:-:S05]  /*1070*/  IMAD.WIDE.U32 R2, R2, R3, c[0x0][0x168] ;  /* 0x00005a0002027625 */ /* 0x000fca00078e0003 */
[----:B------:R0:W-:Y:S02]  /*1080*/  STG.E.U16 [R2.64], R8 ;  /* 0x0000000802007986 */ /* 0x0001e4000c101504 */
.L_x_5354:
[----:B------:R-:W-:-:S13]  /*1090*/  ISETP.GE.AND P0, PT, R19, R13, PT ;  /* 0x0000000d1300720c */ /* 0x000fda0003f06270 */
[----:B------:R-:W-:Y:S05]  /*10a0*/  @P0 BRA `(.L_x_5356) ;  /* 0x000000d000000947 */ /* 0x000fea0003800000 */
[----:B0-----:R-:W-:Y:S01]  /*10b0*/  IMAD.IADD R2, R14, 0x1, R19 ;  /* 0x000000010e027824 */ /* 0x001fe200078e0213 */
[----:B------:R-:W-:Y:S01]  /*10c0*/  IADD3 R19, R19, 0x80, RZ ;  /* 0x0000008013137810 */ /* 0x000fe20007ffe0ff */
[----:B------:R-:W-:-:S04]  /*10d0*/  IMAD.MOV.U32 R3, RZ, RZ, 0x2 ;  /* 0x00000002ff037424 */ /* 0x000fc800078e00ff */
[----:B------:R-:W-:-:S05]  /*10e0*/  IMAD.WIDE.U32 R2, R2, R3, c[0x0][0x168] ;  /* 0x00005a0002027625 */ /* 0x000fca00078e0003 */
[----:B------:R0:W-:Y:S02]  /*10f0*/  STG.E.U16 [R2.64], R9 ;  /* 0x0000000902007986 */ /* 0x0001e4000c101504 */
.L_x_5355:
        /* <DEDUP_REMOVED lines=8> */
.L_x_5356:
[----:B------:R-:W-:Y:S05]  /*1180*/  BSYNC B1 ;  /* 0x0000000000017941 */ /* 0x000fea0003800000 */
.L_x_5352:
[----:B------:R-:W-:-:S13]  /*1190*/  ISETP.GE.AND P0, PT, R19, R13, PT ;  /* 0x0000000d1300720c */ /* 0x000fda0003f06270 */
[----:B0-----:R-:W-:Y:S01]  /*11a0*/  @!P0 IMAD.IADD R2, R14, 0x1, R19 ;  /* 0x000000010e028824 */ /* 0x001fe200078e0213 */
[----:B------:R-:W-:Y:S01]  /*11b0*/  @!P0 IADD3 R19, R19, 0x80, RZ ;  /* 0x0000008013138810 */ /* 0x000fe20007ffe0ff */
[----:B------:R-:W-:-:S04]  /*11c0*/  @!P0 IMAD.MOV.U32 R3, RZ, RZ, 0x2 ;  /* 0x00000002ff038424 */ /* 0x000fc800078e00ff */
[----:B------:R-:W-:-:S05]  /*11d0*/  @!P0 IMAD.WIDE.U32 R2, R2, R3, c[0x0][0x168] ;  /* 0x00005a0002028625 */ /* 0x000fca00078e0003 */
[----:B------:R0:W-:Y:S02]  /*11e0*/  @!P0 STG.E.U16 [R2.64], R11 ;  /* 0x0000000b02008986 */ /* 0x0001e4000c101504 */
.L_x_5357:
[----:B------:R-:W-:Y:S05]  /*11f0*/  BSYNC B0 ;  /* 0x0000000000007941 */ /* 0x000fea0003800000 */
.L_x_5351:
        /* <DEDUP_REMOVED lines=8> */
.L_x_5358:
        /* <DEDUP_REMOVED lines=16> */
.L_x_22370:


//--------------------- .text._ZN2at6native29vectorized_elementwise_kernelILi8EZZZNS0_16sign_kernel_cudaERNS_18TensorIteratorBaseEENKUlvE_clEvENKUlvE7_clEvEUlN3c108BFloat16EE_St5arrayIPcLm2EEEEviT0_T1_ --------------------------
	.section	.text._ZN2at6native29vectorized_elementwise_kernelILi8EZZZNS0_16sign_kernel_cudaERNS_18TensorIteratorBaseEENKUlvE_clEvENKUlvE7_clEvEUlN3c108BFloat16EE_St5arrayIPcLm2EEEEviT0_T1_,"ax",@progbits
	.sectioninfo	@"SHI_REGISTERS=4"
	.align	128
        .global         _ZN2at6native29vectorized_elementwise_kernelILi8EZZZNS0_16sign_kernel_cudaERNS_18TensorIteratorBaseEENKUlvE_clEvENKUlvE7_clEvEUlN3c108BFloat16EE_St5arrayIPcLm2EEEEviT0_T1_
        .type           _ZN2at6native29vectorized_elementwise_kernelILi8EZZZNS0_16sign_kernel_cudaERNS_18TensorIteratorBaseEENKUlvE_clEvENKUlvE7_clEvEUlN3c108BFloat16EE_St5arrayIPcLm2EEEEviT0_T1_,@function
        .size           _ZN2at6native29vectorized_elementwise_kernelILi8EZZZNS0_16sign_kernel_cudaERNS_18TensorIteratorBaseEENKUlvE_clEvENKUlvE7_clEvEUlN3c108BFloat16EE_St5arrayIPcLm2EEEEviT0_T1_,(.L_x_22371 - _ZN2at6native29vectorized_elementwise_kernelILi8EZZZNS0_16sign_kernel_cudaERNS_18TensorIteratorBaseEENKUlvE_clEvENKUlvE7_clEvEUlN3c108BFloat16EE_St5arrayIPcLm2EEEEviT0_T1_)
        .other          _ZN2at6native29vectorized_elementwise_kernelILi8EZZZNS0_16sign_kernel_cudaERNS_18TensorIteratorBaseEENKUlvE_clEvENKUlvE7_clEvEUlN3c108BFloat16EE_St5arrayIPcLm2EEEEviT0_T1_,@"STO_CUDA_ENTRY STV_DEFAULT"
_ZN2at6native29vectorized_elementwise_kernelILi8EZZZNS0_16sign_kernel_cudaERNS_18TensorIteratorBaseEENKUlvE_clEvENKUlvE7_clEvEUlN3c108BFloat16EE_St5arrayIPcLm2EEEEviT0_T1_:
.text._ZN2at6native29vectorized_elementwise_kernelILi8EZZZNS0_16sign_kernel_cudaERNS_18TensorIteratorBaseEENKUlvE_clEvENKUlvE7_clEvEUlN3c108BFloat16EE_St5arrayIPcLm2EEEEviT0_T1_:
[----:B------:R-:W-:Y:S02]  /*0000*/  MOV R1, c[0x0][0x28] ;  /* 0x00000a0000017a02 */ /* 0x000fe40000000f00 */
[----:B------:R-:W-:Y:S05]  /*0010*/  EXIT ;  /* 0x000000000000794d */ /* 0x000fea0003800000 */
.L_x_5359:
        /* <DEDUP_REMOVED lines=14> */
.L_x_22371:


//--------------------- .text._ZN2at6native18elementwise_kernelILi128ELi4EZNS0_15gpu_kernel_implIZZZNS0_16sign_kernel_cudaERNS_18TensorIteratorBaseEENKUlvE_clEvENKUlvE6_clEvEUlN3c104HalfEE_EEvS4_RKT_EUliE_EEviT1_ --------------------------
	.section	.text._ZN2at6native18elementwise_kernelILi128ELi4EZNS0_15gpu_kernel_implIZZZNS0_16sign_kernel_cudaERNS_18TensorIteratorBaseEENKUlvE_clEvENKUlvE6_clEvEUlN3c104HalfEE_EEvS4_RKT_EUliE_EEviT1_,"ax",@progbits
	.sectioninfo	@"SHI_REGISTERS=26"
	.align	128
        .global         _ZN2at6native18elementwise_kernelILi128ELi4EZNS0_15gpu_kernel_implIZZZNS0_16sign_kernel_cudaERNS_18TensorIteratorBaseEENKUlvE_clEvENKUlvE6_clEvEUlN3c104HalfEE_EEvS4_RKT_EUliE_EEviT1_
        .type           _ZN2at6native18elementwise_kernelILi128ELi4EZNS0_15gpu_kernel_implIZZZNS0_16sign_kernel_cudaERNS_18TensorIteratorBaseEENKUlvE_clEvENKUlvE6_clEvEUlN3c104HalfEE_EEvS4_RKT_EUliE_EEviT1_,@function
        .size           _ZN2at6native18elementwise_kernelILi128ELi4EZNS0_15gpu_kernel_implIZZZNS0_16sign_kernel_cudaERNS_18TensorIteratorBaseEENKUlvE_clEvENKUlvE6_clEvEUlN3c104HalfEE_EEvS4_RKT_EUliE_EEviT1_,(.L_x_22372 - _ZN2at6native18elementwise_kernelILi128ELi4EZNS0_15gpu_kernel_implIZZZNS0_16sign_kernel_cudaERNS_18TensorIteratorBaseEENKUlvE_clEvENKUlvE6_clEvEUlN3c104HalfEE_EEvS4_RKT_EUliE_EEviT1_)
        .other          _ZN2at6native18elementwise_kernelILi128ELi4EZNS0_15gpu_kernel_implIZZZNS0_16sign_kernel_cudaERNS_18TensorIteratorBaseEENKUlvE_clEvENKUlvE6_clEvEUlN3c104HalfEE_EEvS4_RKT_EUliE_EEviT1_,@"STO_CUDA_ENTRY STV_DEFAULT"
_ZN2at6native18elementwise_kernelILi128ELi4EZNS0_15gpu_kernel_implIZZZNS0_16sign_kernel_cudaERNS_18TensorIteratorBaseEENKUlvE_clEvENKUlvE6_clEvEUlN3c104HalfEE_EEvS4_RKT_EUliE_EEviT1_:
.text._ZN2at6native18elementwise_kernelILi128ELi4EZNS0_15gpu_kernel_implIZZZNS0_16sign_kernel_cudaERNS_18TensorIteratorBaseEENKUlvE_clEvENKUlvE6_clEvEUlN3c104HalfEE_EEvS4_RKT_EUliE_EEviT1_:
        /* <DEDUP_REMOVED lines=236> */
.L_x_5362:
        /* <DEDUP_REMOVED lines=20> */
.L_x_5366:
[----:B------:R-:W2:Y:S02]  /*1000*/  LDG.E.U8 R2, [R2.64] ;  /* 0x0000002402027981 */ /* 0x000ea4000c1e1100 */
[----:B--2---:R-:W0:Y:S02]  /*1010*/  I2F.U16 R0, R2 ;  /* 0x0000000200007306 */ /* 0x004e240000101000 */
[----:B0-----:R-:W-:Y:S01]  /*1020*/  F2FP.PACK_AB R0, RZ, R0 ;  /* 0x00000000ff00723e */ /* 0x001fe200000000ff */
[----:B------:R-:W-:Y:S05]  /*1030*/  BRA `(.L_x_5368) ;  /* 0x00000e1000007947 */ /* 0x000fea0003800000 */
.L_x_5365:
        /* <DEDUP_REMOVED lines=10> */
.L_x_5370:
[----:B------:R-:W2:Y:S02]  /*10e0*/  LDG.E R2, [R2.64] ;  /* 0x0000002402027981 */ /* 0x000ea4000c1e1900 */
[----:B--2---:R-:W0:Y:S02]  /*10f0*/  I2F R0, R2 ;  /* 0x0000000200007306 */ /* 0x004e240000201400 */
[----:B0-----:R-:W-:Y:S01]  /*1100*/  F2FP.PACK_AB R0, RZ, R0 ;  /* 0x00000000ff00723e */ /* 0x001fe200000000ff */
[----:B------:R-:W-:Y:S05]  /*1110*/  BRA `(.L_x_5368) ;  /* 0x00000d3000007947 */ /* 0x000fea0003800000 */
.L_x_5369:
[----:B------:R-:W2:Y:S02]  /*1120*/  LDG.E.U16 R2, [R2.64] ;  /* 0x0000002402027981 */ /* 0x000ea4000c1e1500 */
[----:B--2---:R-:W0:Y:S02]  /*1130*/  I2F.S16 R0, R2 ;  /* 0x0000000200007306 */ /* 0x004e240000101400 */
[----:B0-----:R-:W-:Y:S01]  /*1140*/  F2FP.PACK_AB R0, RZ, R0 ;  /* 0x00000000ff00723e */ /* 0x001fe200000000ff */
[----:B------:R-:W-:Y:S05]  /*1150*/  BRA `(.L_x_5368) ;  /* 0x00000cf000007947 */ /* 0x000fea0003800000 */
.L_x_5364:
        /* <DEDUP_REMOVED lines=9> */
.L_x_5372:
[----:B------:R0:W5:Y:S01]  /*11f0*/  LDG.E.U16 R0, [R2.64] ;  /* 0x0000002402007981 */ /* 0x000162000c1e1500 */
[----:B------:R-:W-:Y:S05]  /*1200*/  BRA `(.L_x_5368) ;  /* 0x00000c4000007947 */ /* 0x000fea0003800000 */
.L_x_5371:
        /* <DEDUP_REMOVED lines=9> */
.L_x_5374:
[----:B------:R0:W5:Y:S01]  /*12a0*/  LDG.E.U16 R0, [R2.64] ;  /* 0x0000002402007981 */ /* 0x000162000c1e1500 */
[----:B------:R-:W-:Y:S05]  /*12b0*/  BRA `(.L_x_5368) ;  /* 0x00000b9000007947 */ /* 0x000fea0003800000 */
.L_x_5373:
[----:B------:R-:W2:Y:S02]  /*12c0*/  LDG.E.64 R2, [R2.64] ;  /* 0x0000002402027981 */ /* 0x000ea4000c1e1b00 */
[----:B--2---:R-:W0:Y:S01]  /*12d0*/  F2F.F32.F64 R0, R2 ;  /* 0x0000000200007310 */ /* 0x004e220000301000 */
[----:B------:R-:W0:-:S14]  /*12e0*/  DSETP.GEU.AND P0, PT, |R2|, c[0x2][0x0], PT ;  /* 0x008000000200762a */ /* 0x000e1c0003f0e200 */
[----:B0-----:R-:W-:-:S05]  /*12f0*/  @!P0 FMUL R0, R0, 1.175494350822287508e-38 ;  /* 0x0080000000008820 */ /* 0x001fca0000400000 */
[----:B------:R-:W-:Y:S01]  /*1300*/  F2FP.PACK_AB R0, RZ, R0 ;  /* 0x00000000ff00723e */ /* 0x000fe200000000ff */
[----:B------:R-:W-:Y:S05]  /*1310*/  BRA `(.L_x_5368) ;  /* 0x00000b3000007947 */ /* 0x000fea0003800000 */
.L_x_5363:
        /* <DEDUP_REMOVED lines=13> */
.L_x_5377:
[----:B------:R-:W2:Y:S02]  /*13f0*/  LDG.E.64 R2, [R2.64] ;  /* 0x0000002402027981 */ /* 0x000ea4000c1e1b00 */
[----:B--2---:R-:W0:Y:S01]  /*1400*/  F2F.F32.F64 R0, R2 ;  /* 0x0000000200007310 */ /* 0x004e220000301000 */
[----:B------:R-:W0:-:S14]  /*1410*/  DSETP.GEU.AND P0, PT, |R2|, c[0x2][0x0], PT ;  /* 0x008000000200762a */ /* 0x000e1c0003f0e200 */
[----:B0-----:R-:W-:-:S05]  /*1420*/  @!P0 FMUL R0, R0, 1.175494350822287508e-38 ;  /* 0x0080000000008820 */ /* 0x001fca0000400000 */
[----:B------:R-:W-:Y:S01]  /*1430*/  F2FP.PACK_AB R0, RZ, R0 ;  /* 0x00000000ff00723e */ /* 0x000fe200000000ff */
[----:B------:R-:W-:Y:S05]  /*1440*/  BRA `(.L_x_5368) ;  /* 0x00000a0000007947 */ /* 0x000fea0003800000 */
.L_x_5376:
        /* <DEDUP_REMOVED lines=28> */
.L_x_5379:
        /* <DEDUP_REMOVED lines=15> */
.L_x_5378:
[----:B------:R-:W2:Y:S02]  /*1700*/  LDG.E.U16 R0, [R2.64] ;  /* 0x0000002402007981 */ /* 0x000ea4000c1e1500 */
[----:B--2---:R-:W-:-:S04]  /*1710*/  PRMT R0, RZ, 0x5410, R0 ;  /* 0x00005410ff007816 */ /* 0x004fc80000000000 */
[----:B------:R-:W-:Y:S01]  /*1720*/  F2FP.PACK_AB R0, RZ, R0 ;  /* 0x00000000ff00723e */ /* 0x000fe200000000ff */
[----:B------:R-:W-:Y:S05]  /*1730*/  BRA `(.L_x_5368) ;  /* 0x0000071000007947 */ /* 0x000fea0003800000 */
.L_x_5375:
        /* <DEDUP_REMOVED lines=12> */
.L_x_5382:
        /* <DEDUP_REMOVED lines=21> */
.L_x_5386:
[----:B------:R-:W-:Y:S05]  /*1950*/  BSYNC B1 ;  /* 0x0000000000017941 */ /* 0x000fea0003800000 */
.L_x_5385:
[----:B------:R-:W-:Y:S01]  /*1960*/  LEA R3, R0, 0x3b800000, 0x17 ;  /* 0x3b80000000037811 */ /* 0x000fe200078eb8ff */
[----:B------:R-:W-:-:S05]  /*1970*/  IMAD.SHL.U32 R0, R2, 0x100000, RZ ;  /* 0x0010000002007824 */ /* 0x000fca00078e00ff */
[----:B------:R-:W-:Y:S02]  /*1980*/  LOP3.LUT R0, R3, R0, R4, 0xfe, !PT ;  /* 0x0000000003007212 */ /* 0x000fe400078efe04 */
.L_x_5384:
[----:B------:R-:W-:Y:S05]  /*1990*/  BSYNC B0 ;  /* 0x0000000000007941 */ /* 0x000fea0003800000 */
.L_x_5383:
[----:B------:R-:W-:Y:S01]  /*19a0*/  F2FP.PACK_AB R0, RZ, R0 ;  /* 0x00000000ff00723e */ /* 0x000fe200000000ff */
[----:B------:R-:W-:Y:S05]  /*19b0*/  BRA `(.L_x_5368) ;  /* 0x0000049000007947 */ /* 0x000fea0003800000 */
.L_x_5381:
        /* <DEDUP_REMOVED lines=21> */
.L_x_5390:
[----:B------:R-:W-:Y:S05]  /*1b10*/  BSYNC B1 ;  /* 0x0000000000017941 */ /* 0x000fea0003800000 */
.L_x_5389:
[----:B------:R-:W-:Y:S01]  /*1b20*/  LEA R3, R0, 0x37800000, 0x17 ;  /* 0x3780000000037811 */ /* 0x000fe200078eb8ff */
[----:B------:R-:W-:-:S05]  /*1b30*/  IMAD.SHL.U32 R0, R2, 0x200000, RZ ;  /* 0x0020000002007824 */ /* 0x000fca00078e00ff */
[----:B------:R-:W-:Y:S02]  /*1b40*/  LOP3.LUT R0, R3, R0, R4, 0xfe, !PT ;  /* 0x0000000003007212 */ /* 0x000fe400078efe04 */
.L_x_5388:
[----:B------:R-:W-:Y:S05]  /*1b50*/  BSYNC B0 ;  /* 0x0000000000007941 */ /* 0x000fea0003800000 */
.L_x_5387:
[----:B------:R-:W-:Y:S01]  /*1b60*/  F2FP.PACK_AB R0, RZ, R0 ;  /* 0x00000000ff00723e */ /* 0x000fe200000000ff */
[----:B------:R-:W-:Y:S05]  /*1b70*/  BRA `(.L_x_5368) ;  /* 0x000002d000007947 */ /* 0x000fea0003800000 */
.L_x_5380:
        /* <DEDUP_REMOVED lines=14> */
.L_x_5394:
[----:B------:R-:W-:Y:S05]  /*1c60*/  BSYNC B0 ;  /* 0x0000000000007941 */ /* 0x000fea0003800000 */
.L_x_5393:
[----:B------:R-:W-:Y:S01]  /*1c70*/  F2FP.PACK_AB R0, RZ, R0 ;  /* 0x00000000ff00723e */ /* 0x000fe200000000ff */
[----:B------:R-:W-:Y:S05]  /*1c80*/  BRA `(.L_x_5368) ;  /* 0x000001c000007947 */ /* 0x000fea0003800000 */
.L_x_5367:
        /* <DEDUP_REMOVED lines=21> */
.L_x_5392:
[----:B------:R-:W2:Y:S02]  /*1de0*/  LDG.E.64 R2, [R2.64] ;  /* 0x0000002402027981 */ /* 0x000ea4000c1e1b00 */
[----:B--2---:R-:W0:Y:S02]  /*1df0*/  I2F.U64 R0, R2 ;  /* 0x0000000200007312 */ /* 0x004e240000301000 */
[----:B0-----:R-:W-:Y:S01]  /*1e00*/  F2FP.PACK_AB R0, RZ, R0 ;  /* 0x00000000ff00723e */ /* 0x001fe200000000ff */
[----:B------:R-:W-:Y:S05]  /*1e10*/  BRA `(.L_x_5368) ;  /* 0x0000003000007947 */ /* 0x000fea0003800000 */
.L_x_5391:
[----:B------:R-:W2:Y:S02]  /*1e20*/  LDG.E R2, [R2.64] ;  /* 0x0000002402027981 */ /* 0x000ea4000c1e1900 */
[----:B--2---:R-:W0:Y:S02]  /*1e30*/  I2F.U32 R0, R2 ;  /* 0x0000000200007306 */ /* 0x004e240000201000 */
[----:B0-----:R-:W-:-:S06]  /*1e40*/  F2FP.PACK_AB R0, RZ, R0 ;  /* 0x00000000ff00723e */ /* 0x001fcc00000000ff */
.L_x_5368:
[----:B------:R-:W1:Y:S01]  /*1e50*/  LDC.U8 R4, c[0x0][0x371] ;  /* 0x0000dc40ff047b82 */ /* 0x000e620000000000 */
[----:B-----5:R-:W-:-:S05]  /*1e60*/  HADD2.F32 R0, -RZ, R0.H0_H0 ;  /* 0x20000000ff007230 */ /* 0x020fca0000004100 */
        /* <DEDUP_REMOVED lines=8> */
[----:B0-----:R-:W-:-:S11]  /*1ef0*/  F2FP.PACK_AB R3, RZ, R0 ;  /* 0x00000000ff03723e */ /* 0x001fd600000000ff */
        /* <DEDUP_REMOVED lines=9> */
[----:B------:R-:W-:-:S04]  /*1f90*/  HADD2.F32 R0, -RZ, R3.H0_H0 ;  /* 0x20000003ff007230 */ /* 0x000fc80000004100 */
[----:B------:R-:W0:Y:S02]  /*1fa0*/  F2I.FTZ.TRUNC.NTZ R3, R0 ;  /* 0x0000000000037305 */ /* 0x000e24000021f100 */
[----:B0-----:R0:W-:Y:S01]  /*1fb0*/  STG.E.U8 [R16.64], R3 ;  /* 0x0000000310007986 */ /* 0x0011e2000c101124 */
[----:B------:R-:W-:Y:S05]  /*1fc0*/  BRA `(.L_x_5400) ;  /* 0x00000e8000007947 */ /* 0x000fea0003800000 */
.L_x_5398:
[----:B------:R-:W-:-:S06]  /*1fd0*/  HADD2.F32 R3, -RZ, R3.H0_H0 ;  /* 0x20000003ff037230 */ /* 0x000fcc0000004100 */
[----:B------:R-:W0:Y:S02]  /*1fe0*/  F2I.S64.TRUNC R2, R3 ;  /* 0x0000000300027311 */ /* 0x000e24000020d900 */
[----:B0-----:R0:W-:Y:S01]  /*1ff0*/  STG.E.U8 [R16.64], R2 ;  /* 0x0000000210007986 */ /* 0x0011e2000c101124 */
[----:B------:R-:W-:Y:S05]  /*2000*/  BRA `(.L_x_5400) ;  /* 0x00000e4000007947 */ /* 0x000fea0003800000 */
.L_x_5397:
[----:B------:R-:W-:-:S13]  /*2010*/  ISETP.NE.AND P0, PT, R2, 0x2, PT ;  /* 0x000000020200780c */ /* 0x000fda0003f05270 */
[----:B------:R-:W-:Y:S05]  /*2020*/  @!P0 BRA `(.L_x_5401) ;  /* 0x000000c000008947 */ /* 0x000fea0003800000 */
[----:B------:R-:W-:-:S13]  /*2030*/  ISETP.NE.AND P0, PT, R2, 0x3, PT ;  /* 0x000000030200780c */ /* 0x000fda0003f05270 */
[----:B------:R-:W-:Y:S05]  /*2040*/  @!P0 BRA `(.L_x_5402) ;  /* 0x0000006000008947 */ /* 0x000fea0003800000 */
[----:B------:R-:W-:-:S13]  /*2050*/  ISETP.NE.AND P0, PT, R2, 0x4, PT ;  /* 0x000000040200780c */ /* 0x000fda0003f05270 */
[----:B------:R-:W-:Y:S05]  /*2060*/  @P0 BRA `(.L_x_5399) ;  /* 0x00000c3000000947 */ /* 0x000fea0003800000 */
[----:B------:R-:W-:-:S06]  /*2070*/  HADD2.F32 R3, -RZ, R3.H0_H0 ;  /* 0x20000003ff037230 */ /* 0x000fcc0000004100 */
[----:B------:R-:W0:Y:S02]  /*2080*/  F2I.S64.TRUNC R2, R3 ;  /* 0x0000000300027311 */ /* 0x000e24000020d900 */
[----:B0-----:R0:W-:Y:S01]  /*2090*/  STG.E.64 [R16.64], R2 ;  /* 0x0000000210007986 */ /* 0x0011e2000c101b24 */
[----:B------:R-:W-:Y:S05]  /*20a0*/  BRA `(.L_x_5400) ;  /* 0x00000da000007947 */ /* 0x000fea0003800000 */
.L_x_5402:
[----:B------:R-:W-:-:S06]  /*20b0*/  HADD2.F32 R3, -RZ, R3.H0_H0 ;  /* 0x20000003ff037230 */ /* 0x000fcc0000004100 */
[----:B------:R-:W0:Y:S02]  /*20c0*/  F2I.FTZ.TRUNC.NTZ R3, R3 ;  /* 0x0000000300037305 */ /* 0x000e24000021f100 */
[----:B0-----:R0:W-:Y:S01]  /*20d0*/  STG.E [R16.64], R3 ;  /* 0x0000000310007986 */ /* 0x0011e2000c101924 */
[----:B------:R-:W-:Y:S05]  /*20e0*/  BRA `(.L_x_5400) ;  /* 0x00000d6000007947 */ /* 0x000fea0003800000 */
.L_x_5401:
[----:B------:R-:W-:-:S06]  /*20f0*/  HADD2.F32 R3, -RZ, R3.H0_H0 ;  /* 0x20000003ff037230 */ /* 0x000fcc0000004100 */
[----:B------:R-:W0:Y:S02]  /*2100*/  F2I.FTZ.TRUNC.NTZ R3, R3 ;  /* 0x0000000300037305 */ /* 0x000e24000021f100 */
[----:B0-----:R0:W-:Y:S01]  /*2110*/  STG.E.U16 [R16.64], R3 ;  /* 0x0000000310007986 */ /* 0x0011e2000c101524 */
[----:B------:R-:W-:Y:S05]  /*2120*/  BRA `(.L_x_5400) ;  /* 0x00000d2000007947 */ /* 0x000fea0003800000 */
.L_x_5396:
[----:B------:R-:W-:-:S13]  /*2130*/  ISETP.GT.AND P0, PT, R2, 0x6, PT ;  /* 0x000000060200780c */ /* 0x000fda0003f04270 */
[----:B------:R-:W-:Y:S05]  /*2140*/  @P0 BRA `(.L_x_5403) ;  /* 0x0000009000000947 */ /* 0x000fea0003800000 */
[----:B------:R-:W-:-:S13]  /*2150*/  ISETP.NE.AND P0, PT, R2, 0x5, PT ;  /* 0x000000050200780c */ /* 0x000fda0003f05270 */
[----:B------:R-:W-:Y:S05]  /*2160*/  @!P0 BRA `(.L_x_5404) ;  /* 0x0000005000008947 */ /* 0x000fea0003800000 */
[----:B------:R-:W-:-:S13]  /*2170*/  ISETP.NE.AND P0, PT, R2, 0x6, PT ;  /* 0x000000060200780c */ /* 0x000fda0003f05270 */
[----:B------:R-:W-:Y:S05]  /*2180*/  @P0 BRA `(.L_x_5399) ;  /* 0x00000b1000000947 */ /* 0x000fea0003800000 */
[----:B------:R-:W-:-:S05]  /*2190*/  HADD2.F32 R3, -RZ, R3.H0_H0 ;  /* 0x20000003ff037230 */ /* 0x000fca0000004100 */
[----:B------:R0:W-:Y:S01]  /*21a0*/  STG.E [R16.64], R3 ;  /* 0x0000000310007986 */ /* 0x0001e2000c101924 */
[----:B------:R-:W-:Y:S05]  /*21b0*/  BRA `(.L_x_5400) ;  /* 0x00000c9000007947 */ /* 0x000fea0003800000 */
.L_x_5404:
[----:B------:R0:W-:Y:S01]  /*21c0*/  STG.E.U16 [R16.64], R3 ;  /* 0x0000000310007986 */ /* 0x0001e2000c101524 */
[----:B------:R-:W-:Y:S05]  /*21d0*/  BRA `(.L_x_5400) ;  /* 0x00000c7000007947 */ /* 0x000fea0003800000 */
.L_x_5403:
[----:B------:R-:W-:-:S13]  /*21e0*/  ISETP.NE.AND P0, PT, R2, 0x7, PT ;  /* 0x000000070200780c */ /* 0x000fda0003f05270 */
[----:B------:R-:W-:Y:S05]  /*21f0*/  @!P0 BRA `(.L_x_5405) ;  /* 0x000000d000008947 */ /* 0x000fea0003800000 */
[----:B------:R-:W-:-:S13]  /*2200*/  ISETP.NE.AND P0, PT, R2, 0x8, PT ;  /* 0x000000080200780c */ /* 0x000fda0003f05270 */
[----:B------:R-:W-:Y:S05]  /*2210*/  @!P0 BRA `(.L_x_5406) ;  /* 0x0000006000008947 */ /* 0x000fea0003800000 */
[----:B------:R-:W-:-:S13]  /*2220*/  ISETP.NE.AND P0, PT, R2, 0x9, PT ;  /* 0x000000090200780c */ /* 0x000fda0003f05270 */
[----:B------:R-:W-:Y:S05]  /*2230*/  @P0 BRA `(.L_x_5399) ;  /* 0x00000a6000000947 */ /* 0x000fea0003800000 */
[----:B------:R-:W-:Y:S01]  /*2240*/  HADD2.F32 R2, -RZ, R3.H0_H0 ;  /* 0x20000003ff027230 */ /* 0x000fe20000004100 */
[----:B------:R-:W-:-:S05]  /*2250*/  IMAD.MOV.U32 R3, RZ, RZ, RZ ;  /* 0x000000ffff037224 */ /* 0x000fca00078e00ff */
[----:B------:R0:W-:Y:S01]  /*2260*/  STG.E.64 [R16.64], R2 ;  /* 0x0000000210007986 */ /* 0x0001e2000c101b24 */
[----:B------:R-:W-:Y:S05]  /*2270*/  BRA `(.L_x_5400) ;  /* 0x00000bd000007947 */ /* 0x000fea0003800000 */
.L_x_5406:
[----:B------:R-:W-:-:S05]  /*2280*/  HADD2.F32 R0, -RZ, R3.H0_H0 ;  /* 0x20000003ff007230 */ /* 0x000fca0000004100 */
[----:B------:R-:W-:-:S04]  /*2290*/  F2FP.PACK_AB R0, RZ, R0 ;  /* 0x00000000ff00723e */ /* 0x000fc800000000ff */
[----:B------:R-:W-:-:S05]  /*22a0*/  PRMT R0, R0, 0x5410, RZ ;  /* 0x0000541000007816 */ /* 0x000fca00000000ff */
[----:B------:R0:W-:Y:S01]  /*22b0*/  STG.E [R16.64], R0 ;  /* 0x0000000010007986 */ /* 0x0001e2000c101924 */
[----:B------:R-:W-:Y:S05]  /*22c0*/  BRA `(.L_x_5400) ;  /* 0x00000b8000007947 */ /* 0x000fea0003800000 */
.L_x_5405:
[----:B------:R-:W-:-:S05]  /*22d0*/  HADD2.F32 R2, -RZ, R3.H0_H0 ;  /* 0x20000003ff027230 */ /* 0x000fca0000004100 */
[----:B------:R-:W-:-:S06]  /*22e0*/  FMUL.FTZ R2, R2, 1 ;  /* 0x3f80000002027820 */ /* 0x000fcc0000410000 */
[----:B------:R-:W0:Y:S02]  /*22f0*/  F2F.F64.F32 R2, R2 ;  /* 0x0000000200027310 */ /* 0x000e240000201800 */
[----:B0-----:R0:W-:Y:S01]  /*2300*/  STG.E.64 [R16.64], R2 ;  /* 0x0000000210007986 */ /* 0x0011e2000c101b24 */
[----:B------:R-:W-:Y:S05]  /*2310*/  BRA `(.L_x_5400) ;  /* 0x00000b3000007947 */ /* 0x000fea0003800000 */
.L_x_5395:
        /* <DEDUP_REMOVED lines=8> */
[----:B------:R-:W-:-:S05]  /*23a0*/  HADD2.F32 R3, -RZ, R3.H0_H0 ;  /* 0x20000003ff037230 */ /* 0x000fca0000004100 */
[----:B------:R-:W-:-:S04]  /*23b0*/  FSETP.NEU.FTZ.AND P0, PT, R3, RZ, PT ;  /* 0x000000ff0300720b */ /* 0x000fc80003f1d000 */
[----:B------:R-:W-:-:S05]  /*23c0*/  SEL R3, RZ, 0x1, !P0 ;  /* 0x00000001ff037807 */ /* 0x000fca0004000000 */
[----:B------:R0:W-:Y:S01]  /*23d0*/  STG.E.U8 [R16.64], R3 ;  /* 0x0000000310007986 */ /* 0x0001e2000c101124 */
[----:B------:R-:W-:Y:S05]  /*23e0*/  BRA `(.L_x_5400) ;  /* 0x00000a6000007947 */ /* 0x000fea0003800000 */
.L_x_5409:
[----:B------:R-:W-:Y:S01]  /*23f0*/  HADD2.F32 R3, -RZ, R3.H0_H0 ;  /* 0x20000003ff037230 */ /* 0x000fe20000004100 */
[----:B------:R-:W-:-:S04]  /*2400*/  CS2R R6, SRZ ;  /* 0x0000000000067805 */ /* 0x000fc8000001ff00 */
[----:B------:R-:W-:-:S04]  /*2410*/  FMUL.FTZ R3, R3, 1 ;  /* 0x3f80000003037820 */ /* 0x000fc80000410000 */
[----:B------:R-:W0:Y:S02]  /*2420*/  F2F.F64.F32 R4, R3 ;  /* 0x0000000300047310 */ /* 0x000e240000201800 */
[----:B0-----:R0:W-:Y:S01]  /*2430*/  STG.E.128 [R16.64], R4 ;  /* 0x0000000410007986 */ /* 0x0011e2000c101d24 */
[----:B------:R-:W-:Y:S05]  /*2440*/  BRA `(.L_x_5400) ;  /* 0x00000a0000007947 */ /* 0x000fea0003800000 */
.L_x_5408:
[----:B------:R-:W-:-:S13]  /*2450*/  ISETP.NE.AND P0, PT, R2, 0xf, PT ;  /* 0x0000000f0200780c */ /* 0x000fda0003f05270 */
[----:B------:R-:W-:Y:S05]  /*2460*/  @!P0 BRA `(.L_x_5410) ;  /* 0x000002d000008947 */ /* 0x000fea0003800000 */
[----:B------:R-:W-:-:S13]  /*2470*/  ISETP.NE.AND P0, PT, R2, 0x17, PT ;  /* 0x000000170200780c */ /* 0x000fda0003f05270 */
[----:B------:R-:W-:Y:S05]  /*2480*/  @!P0 BRA `(.L_x_5411) ;  /* 0x0000015000008947 */ /* 0x000fea0003800000 */
[----:B------:R-:W-:-:S13]  /*2490*/  ISETP.NE.AND P0, PT, R2, 0x18, PT ;  /* 0x000000180200780c */ /* 0x000fda0003f05270 */
[----:B------:R-:W-:Y:S05]  /*24a0*/  @P0 BRA `(.L_x_5399) ;  /* 0x000007f000000947 */ /* 0x000fea0003800000 */
[----:B------:R-:W-:Y:S01]  /*24b0*/  HADD2.F32 R5, -RZ, R3.H0_H0 ;  /* 0x20000003ff057230 */ /* 0x000fe20000004100 */
[----:B------:R-:W-:Y:S04]  /*24c0*/  BSSY B0, `(.L_x_5412) ;  /* 0x000000e000007945 */ /* 0x000fe80003800000 */
        /* <DEDUP_REMOVED lines=13> */
.L_x_5413:
[----:B------:R-:W-:Y:S05]  /*25a0*/  BSYNC B0 ;  /* 0x0000000000007941 */ /* 0x000fea0003800000 */
.L_x_5412:
[----:B------:R-:W-:-:S05]  /*25b0*/  LOP3.LUT R3, R0, R3, RZ, 0xfc, !PT ;  /* 0x0000000300037212 */ /* 0x000fca00078efcff */
[----:B------:R0:W-:Y:S01]  /*25c0*/  STG.E.U8 [R16.64], R3 ;  /* 0x0000000310007986 */ /* 0x0001e2000c101124 */
[----:B------:R-:W-:Y:S05]  /*25d0*/  BRA `(.L_x_5400) ;  /* 0x0000087000007947 */ /* 0x000fea0003800000 */
.L_x_5411:
[----:B------:R-:W-:Y:S01]  /*25e0*/  HADD2.F32 R3, -RZ, R3.H0_H0 ;  /* 0x20000003ff037230 */ /* 0x000fe20000004100 */
[----:B------:R-:W-:Y:S04]  /*25f0*/  BSSY B0, `(.L_x_5414) ;  /* 0x000000f000007945 */ /* 0x000fe80003800000 */
        /* <DEDUP_REMOVED lines=11> */
.L_x_5415:
[----:B------:R-:W-:Y:S01]  /*26b0*/  IMAD.MOV.U32 R0, RZ, RZ, 0x7f ;  /* 0x0000007fff007424 */ /* 0x000fe200078e00ff */
[----:B------:R-:W-:-:S04]  /*26c0*/  ISETP.GT.U32.AND P0, PT, R2, 0x7f800000, PT ;  /* 0x7f8000000200780c */ /* 0x000fc80003f04070 */
[----:B------:R-:W-:-:S04]  /*26d0*/  SEL R0, R0, 0x7c, P0 ;  /* 0x0000007c00007807 */ /* 0x000fc80000000000 */
.L_x_5416:
[----:B------:R-:W-:Y:S05]  /*26e0*/  BSYNC B0 ;  /* 0x0000000000007941 */ /* 0x000fea0003800000 */
.L_x_5414:
[----:B------:R-:W-:-:S04]  /*26f0*/  LOP3.LUT R2, R3, 0x80000000, RZ, 0xc0, !PT ;  /* 0x8000000003027812 */ /* 0x000fc800078ec0ff */
[----:B------:R-:W-:-:S04]  /*2700*/  SHF.R.U32.HI R3, RZ, 0x18, R2 ;  /* 0x00000018ff037819 */ /* 0x000fc80000011602 */
[----:B------:R-:W-:-:S05]  /*2710*/  LOP3.LUT R3, R0, R3, RZ, 0xfc, !PT ;  /* 0x0000000300037212 */ /* 0x000fca00078efcff */
[----:B------:R0:W-:Y:S01]  /*2720*/  STG.E.U8 [R16.64], R3 ;  /* 0x0000000310007986 */ /* 0x0001e2000c101124 */
[----:B------:R-:W-:Y:S05]  /*2730*/  BRA `(.L_x_5400) ;  /* 0x0000071000007947 */ /* 0x000fea0003800000 */
.L_x_5410:
[----:B------:R-:W-:-:S05]  /*2740*/  HADD2.F32 R0, -RZ, R3.H0_H0 ;  /* 0x20000003ff007230 */ /* 0x000fca0000004100 */
[----:B------:R-:W-:-:S05]  /*2750*/  F2FP.BF16.PACK_AB R0, RZ, R0 ;  /* 0x00000000ff00723e */ /* 0x000fca00000010ff */
[----:B------:R0:W-:Y:S01]  /*2760*/  STG.E.U16 [R16.64], R0 ;  /* 0x0000000010007986 */ /* 0x0001e2000c101524 */
[----:B------:R-:W-:Y:S05]  /*2770*/  BRA `(.L_x_5400) ;  /* 0x000006d000007947 */ /* 0x000fea0003800000 */
.L_x_5407:
        /* <DEDUP_REMOVED lines=8> */
[----:B------:R-:W-:-:S06]  /*2800*/  HADD2.F32 R3, -RZ, R3.H0_H0 ;  /* 0x20000003ff037230 */ /* 0x000fcc0000004100 */
[----:B------:R-:W0:Y:S02]  /*2810*/  F2I.FTZ.U32.TRUNC.NTZ R3, R3 ;  /* 0x0000000300037305 */ /* 0x000e24000021f000 */
[----:B0-----:R0:W-:Y:S01]  /*2820*/  STG.E.U16 [R16.64], R3 ;  /* 0x0000000310007986 */ /* 0x0011e2000c101524 */
[----:B------:R-:W-:Y:S05]  /*2830*/  BRA `(.L_x_5400) ;  /* 0x0000061000007947 */ /* 0x000fea0003800000 */
.L_x_5419:
[----:B------:R-:W-:Y:S01]  /*2840*/  HADD2.F32 R3, -RZ, R3.H0_H0 ;  /* 0x20000003ff037230 */ /* 0x000fe20000004100 */
[----:B------:R-:W-:Y:S01]  /*2850*/  BSSY B0, `(.L_x_5420) ;  /* 0x0000014000007945 */ /* 0x000fe20003800000 */
[----:B------:R-:W-:-:S03]  /*2860*/  IMAD.MOV.U32 R8, RZ, RZ, 0x80 ;  /* 0x00000080ff087424 */ /* 0x000fc600078e00ff */
        /* <DEDUP_REMOVED lines=14> */
.L_x_5422:
[----:B------:R-:W-:-:S04]  /*2950*/  LOP3.LUT R2, R3, 0x80000000, RZ, 0xc0, !PT ;  /* 0x8000000003027812 */ /* 0x000fc800078ec0ff */
[----:B------:R-:W-:-:S04]  /*2960*/  SHF.R.U32.HI R3, RZ, 0x18, R2 ;  /* 0x00000018ff037819 */ /* 0x000fc80000011602 */
[----:B------:R-:W-:-:S04]  /*2970*/  LOP3.LUT R0, R0, R3, RZ, 0xfc, !PT ;  /* 0x0000000300007212 */ /* 0x000fc800078efcff */
[----:B------:R-:W-:Y:S02]  /*2980*/  PRMT R8, R0, 0x7610, R8 ;  /* 0x0000761000087816 */ /* 0x000fe40000000008 */
.L_x_5421:
[----:B------:R-:W-:Y:S05]  /*2990*/  BSYNC B0 ;  /* 0x0000000000007941 */ /* 0x000fea0003800000 */
.L_x_5420:
[----:B------:R0:W-:Y:S01]  /*29a0*/  STG.E.U8 [R16.64], R8 ;  /* 0x0000000810007986 */ /* 0x0001e2000c101124 */
[----:B------:R-:W-:Y:S05]  /*29b0*/  BRA `(.L_x_5400) ;  /* 0x0000049000007947 */ /* 0x000fea0003800000 */
.L_x_5418:
        /* <DEDUP_REMOVED lines=17> */
.L_x_5425:
[----:B------:R-:W-:-:S04]  /*2ad0*/  LOP3.LUT R2, R3, 0x80000000, RZ, 0xc0, !PT ;  /* 0x8000000003027812 */ /* 0x000fc800078ec0ff */
[----:B------:R-:W-:-:S04]  /*2ae0*/  SHF.R.U32.HI R3, RZ, 0x18, R2 ;  /* 0x00000018ff037819 */ /* 0x000fc80000011602 */
[----:B------:R-:W-:-:S04]  /*2af0*/  LOP3.LUT R0, R0, R3, RZ, 0xfc, !PT ;  /* 0x0000000300007212 */ /* 0x000fc800078efcff */
[----:B------:R-:W-:Y:S02]  /*2b00*/  PRMT R8, R0, 0x7610, R8 ;  /* 0x0000761000087816 */ /* 0x000fe40000000008 */
.L_x_5424:
[----:B------:R-:W-:Y:S05]  /*2b10*/  BSYNC B0 ;  /* 0x0000000000007941 */ /* 0x000fea0003800000 */
.L_x_5423:
[----:B------:R0:W-:Y:S01]  /*2b20*/  STG.E.U8 [R16.64], R8 ;  /* 0x0000000810007986 */ /* 0x0001e2000c101124 */
[----:B------:R-:W-:Y:S05]  /*2b30*/  BRA `(.L_x_5400) ;  /* 0x0000031000007947 */ /* 0x000fea0003800000 */
.L_x_5417:
[----:B------:R-:W-:-:S13]  /*2b40*/  ISETP.NE.AND P0, PT, R2, 0x1c, PT ;  /* 0x0000001c0200780c */ /* 0x000fda0003f05270 */
[----:B------:R-:W-:Y:S05]  /*2b50*/  @!P0 BRA `(.L_x_5426) ;  /* 0x000002c000008947 */ /* 0x000fea0003800000 */
[----:B------:R-:W-:-:S13]  /*2b60*/  ISETP.NE.AND P0, PT, R2, 0x1d, PT ;  /* 0x0000001d0200780c */ /* 0x000fda0003f05270 */
[----:B------:R-:W-:Y:S05]  /*2b70*/  @!P0 BRA `(.L_x_5427) ;  /* 0x0000026000008947 */ /* 0x000fea0003800000 */
[----:B------:R-:W-:-:S13]  /*2b80*/  ISETP.NE.AND P0, PT, R2, 0x2c, PT ;  /* 0x0000002c0200780c */ /* 0x000fda0003f05270 */
[----:B------:R-:W-:Y:S05]  /*2b90*/  @P0 BRA `(.L_x_5399) ;  /* 0x0000010000000947 */ /* 0x000fea0003800000 */
[----:B------:R-:W-:Y:S01]  /*2ba0*/  HADD2.F32 R3, -RZ, R3.H0_H0 ;  /* 0x20000003ff037230 */ /* 0x000fe20000004100 */
[----:B------:R-:W-:-:S04]  /*2bb0*/  PLOP3.LUT P0, PT, PT, PT, PT, 0x80, 0x0 ;  /* 0x000000000000781c */ /* 0x000fc80003f0f070 */
        /* <DEDUP_REMOVED lines=14> */
.L_x_5399:
        /* <DEDUP_REMOVED lines=20> */
.L_x_5427:
[----:B------:R-:W-:-:S06]  /*2de0*/  HADD2.F32 R3, -RZ, R3.H0_H0 ;  /* 0x20000003ff037230 */ /* 0x000fcc0000004100 */
[----:B------:R-:W0:Y:S02]  /*2df0*/  F2I.U64.TRUNC R2, R3 ;  /* 0x0000000300027311 */ /* 0x000e24000020d800 */
[----:B0-----:R0:W-:Y:S01]  /*2e00*/  STG.E.64 [R16.64], R2 ;  /* 0x0000000210007986 */ /* 0x0011e2000c101b24 */
[----:B------:R-:W-:Y:S05]  /*2e10*/  BRA `(.L_x_5400) ;  /* 0x0000003000007947 */ /* 0x000fea0003800000 */
.L_x_5426:
[----:B------:R-:W-:-:S06]  /*2e20*/  HADD2.F32 R3, -RZ, R3.H0_H0 ;  /* 0x20000003ff037230 */ /* 0x000fcc0000004100 */
[----:B------:R-:W0:Y:S02]  /*2e30*/  F2I.FTZ.U32.TRUNC.NTZ R3, R3 ;  /* 0x0000000300037305 */ /* 0x000e24000021f000 */
[----:B0-----:R0:W-:Y:S02]  /*2e40*/  STG.E [R16.64], R3 ;  /* 0x0000000310007986 */ /* 0x0011e4000c101924 */
.L_x_5400:
[----:B------:R-:W-:-:S05]  /*2e50*/  IMAD R18, R18, 0x200, R23 ;  /* 0x0000020012127824 */ /* 0x000fca00078e0217 */
[----:B------:R-:W-:Y:S02]  /*2e60*/  IADD3 R19, R18, 0x80, RZ ;  /* 0x0000008012137810 */ /* 0x000fe40007ffe0ff */
.L_x_5361:
[----:B------:R-:W-:Y:S05]  /*2e70*/  BSYNC B6 ;  /* 0x0000000000067941 */ /* 0x000fea0003800000 */
.L_x_5360:
        /* <DEDUP_REMOVED lines=231> */
.L_x_5430:
        /* <DEDUP_REMOVED lines=20> */
.L_x_5434:
[----:B------:R-:W2:Y:S02]  /*3e30*/  LDG.E.U8 R2, [R2.64] ;  /* 0x0000002402027981 */ /* 0x000ea4000c1e1100 */
[----:B--2---:R-:W0:Y:S02]  /*3e40*/  I2F.U16 R0, R2 ;  /* 0x0000000200007306 */ /* 0x004e240000101000 */
[----:B0-----:R-:W-:Y:S01]  /*3e50*/  F2FP.PACK_AB R0, RZ, R0 ;  /* 0x00000000ff00723e */ /* 0x001fe200000000ff */
[----:B------:R-:W-:Y:S05]  /*3e60*/  BRA `(.L_x_5436) ;  /* 0x00000e1000007947 */ /* 0x000fea0003800000 */
.L_x_5433:
        /* <DEDUP_REMOVED lines=10> */
.L_x_5438:
[----:B------:R-:W2:Y:S02]  /*3f10*/  LDG.E R2, [R2.64] ;  /* 0x0000002402027981 */ /* 0x000ea4000c1e1900 */
[----:B--2---:R-:W0:Y:S02]  /*3f20*/  I2F R0, R2 ;  /* 0x0000000200007306 */ /* 0x004e240000201400 */
[----:B0-----:R-:W-:Y:S01]  /*3f30*/  F2FP.PACK_AB R0, RZ, R0 ;  /* 0x00000000ff00723e */ /* 0x001fe200000000ff */
[----:B------:R-:W-:Y:S05]  /*3f40*/  BRA `(.L_x_5436) ;  /* 0x00000d3000007947 */ /* 0x000fea0003800000 */
.L_x_5437:
[----:B------:R-:W2:Y:S02]  /*3f50*/  LDG.E.U16 R2, [R2.64] ;  /* 0x0000002402027981 */ /* 0x000ea4000c1e1500 */
[----:B--2---:R-:W0:Y:S02]  /*3f60*/  I2F.S16 R0, R2 ;  /* 0x0000000200007306 */ /* 0x004e240000101400 */
[----:B0-----:R-:W-:Y:S01]  /*3f70*/  F2FP.PACK_AB R0, RZ, R0 ;  /* 0x00000000ff00723e */ /* 0x001fe200000000ff */
[----:B------:R-:W-:Y:S05]  /*3f80*/  BRA `(.L_x_5436) ;  /* 0x00000cf000007947 */ /* 0x000fea0003800000 */
.L_x_5432:
        /* <DEDUP_REMOVED lines=9> */
.L_x_5440:
[----:B------:R0:W5:Y:S01]  /*4020*/  LDG.E.U16 R0, [R2.64] ;  /* 0x0000002402007981 */ /* 0x000162000c1e1500 */
[----:B------:R-:W-:Y:S05]  /*4030*/  BRA `(.L_x_5436) ;  /* 0x00000c4000007947 */ /* 0x000fea0003800000 */
.L_x_5439:
        /* <DEDUP_REMOVED lines=9> */
.L_x_5442:
[----:B------:R0:W5:Y:S01]  /*40d0*/  LDG.E.U16 R0, [R2.64] ;  /* 0x0000002402007981 */ /* 0x000162000c1e1500 */
[----:B------:R-:W-:Y:S05]  /*40e0*/  BRA `(.L_x_5436) ;  /* 0x00000b9000007947 */ /* 0x000fea0003800000 */
.L_x_5441:
[----:B------:R-:W2:Y:S02]  /*40f0*/  LDG.E.64 R2, [R2.64] ;  /* 0x0000002402027981 */ /* 0x000ea4000c1e1b00 */
[----:B--2---:R-:W0:Y:S01]  /*4100*/  F2F.F32.F64 R0, R2 ;  /* 0x0000000200007310 */ /* 0x004e220000301000 */
[----:B------:R-:W0:-:S14]  /*4110*/  DSETP.GEU.AND P0, PT, |R2|, c[0x2][0x0], PT ;  /* 0x008000000200762a */ /* 0x000e1c0003f0e200 */
[----:B0-----:R-:W-:-:S05]  /*4120*/  @!P0 FMUL R0, R0, 1.175494350822287508e-38 ;  /* 0x0080000000008820 */ /* 0x001fca0000400000 */
[----:B------:R-:W-:Y:S01]  /*4130*/  F2FP.PACK_AB R0, RZ, R0 ;  /* 0x00000000ff00723e */ /* 0x000fe200000000ff */
[----:B------:R-:W-:Y:S05]  /*4140*/  BRA `(.L_x_5436) ;  /* 0x00000b3000007947 */ /* 0x000fea0003800000 */
.L_x_5431:
        /* <DEDUP_REMOVED lines=13> */
.L_x_5445:
[----:B------:R-:W2:Y:S02]  /*4220*/  LDG.E.64 R2, [R2.64] ;  /* 0x0000002402027981 */ /* 0x000ea4000c1e1b00 */
[----:B--2---:R-:W0:Y:S01]  /*4230*/  F2F.F32.F64 R0, R2 ;  /* 0x0000000200007310 */ /* 0x004e220000301000 */
[----:B------:R-:W0:-:S14]  /*4240*/  DSETP.GEU.AND P0, PT, |R2|, c[0x2][0x0], PT ;  /* 0x008000000200762a */ /* 0x000e1c0003f0e200 */
[----:B0-----:R-:W-:-:S05]  /*4250*/  @!P0 FMUL R0, R0, 1.175494350822287508e-38 ;  /* 0x0080000000008820 */ /* 0x001fca0000400000 */
[----:B------:R-:W-:Y:S01]  /*4260*/  F2FP.PACK_AB R0, RZ, R0 ;  /* 0x00000000ff00723e */ /* 0x000fe200000000ff */
[----:B------:R-:W-:Y:S05]  /*4270*/  BRA `(.L_x_5436) ;  /* 0x00000a0000007947 */ /* 0x000fea0003800000 */
.L_x_5444:
        /* <DEDUP_REMOVED lines=28> */
.L_x_5447:
        /* <DEDUP_REMOVED lines=15> */
.L_x_5446:
[----:B------:R-:W2:Y:S02]  /*4530*/  LDG.E.U16 R0, [R2.64] ;  /* 0x0000002402007981 */ /* 0x000ea4000c1e1500 */
[----:B--2---:R-:W-:-:S04]  /*4540*/  PRMT R0, RZ, 0x5410, R0 ;  /* 0x00005410ff007816 */ /* 0x004fc80000000000 */
[----:B------:R-:W-:Y:S01]  /*4550*/  F2FP.PACK_AB R0, RZ, R0 ;  /* 0x00000000ff00723e */ /* 0x000fe200000000ff */
[----:B------:R-:W-:Y:S05]  /*4560*/  BRA `(.L_x_5436) ;  /* 0x0000071000007947 */ /* 0x000fea0003800000 */
.L_x_5443:
        /* <DEDUP_REMOVED lines=12> */
.L_x_5450:
        /* <DEDUP_REMOVED lines=21> */
.L_x_5454:
[----:B------:R-:W-:Y:S05]  /*4780*/  BSYNC B1 ;  /* 0x0000000000017941 */ /* 0x000fea0003800000 */
.L_x_5453:
[----:B------:R-:W-:Y:S01]  /*4790*/  LEA R3, R0, 0x3b800000, 0x17 ;  /* 0x3b80000000037811 */ /* 0x000fe200078eb8ff */
[----:B------:R-:W-:-:S05]  /*47a0*/  IMAD.SHL.U32 R0, R2, 0x100000, RZ ;  /* 0x0010000002007824 */ /* 0x000fca00078e00ff */
[----:B------:R-:W-:Y:S02]  /*47b0*/  LOP3.LUT R0, R3, R0, R4, 0xfe, !PT ;  /* 0x0000000003007212 */ /* 0x000fe400078efe04 */
.L_x_5452:
[----:B------:R-:W-:Y:S05]  /*47c0*/  BSYNC B0 ;  /* 0x0000000000007941 */ /* 0x000fea0003800000 */
.L_x_5451:
[----:B------:R-:W-:Y:S01]  /*47d0*/  F2FP.PACK_AB R0, RZ, R0 ;  /* 0x00000000ff00723e */ /* 0x000fe200000000ff */
[----:B------:R-:W-:Y:S05]  /*47e0*/  BRA `(.L_x_5436) ;  /* 0x0000049000007947 */ /* 0x000fea0003800000 */
.L_x_5449:
        /* <DEDUP_REMOVED lines=21> */
.L_x_5458:
[----:B------:R-:W-:Y:S05]  /*4940*/  BSYNC B1 ;  /* 0x0000000000017941 */ /* 0x000fea0003800000 */
.L_x_5457:
[----:B------:R-:W-:Y:S01]  /*4950*/  LEA R3, R0, 0x37800000, 0x17 ;  /* 0x3780000000037811 */ /* 0x000fe200078eb8ff */
[----:B------:R-:W-:-:S05]  /*4960*/  IMAD.SHL.U32 R0, R2, 0x200000, RZ ;  /* 0x0020000002007824 */ /* 0x000fca00078e00ff */
[----:B------:R-:W-:Y:S02]  /*4970*/  LOP3.LUT R0, R3, R0, R4, 0xfe, !PT ;  /* 0x0000000003007212 */ /* 0x000fe400078efe04 */
.L_x_5456:
[----:B------:R-:W-:Y:S05]  /*4980*/  BSYNC B0 ;  /* 0x0000000000007941 */ /* 0x000fea0003800000 */
.L_x_5455:
[----:B------:R-:W-:Y:S01]  /*4990*/  F2FP.PACK_AB R0, RZ, R0 ;  /* 0x00000000ff00723e */ /* 0x000fe200000000ff */
[----:B------:R-:W-:Y:S05]  /*49a0*/  BRA `(.L_x_5436) ;  /* 0x000002d000007947 */ /* 0x000fea0003800000 */
.L_x_5448:
        /* <DEDUP_REMOVED lines=14> */
.L_x_5462:
[----:B------:R-:W-:Y:S05]  /*4a90*/  BSYNC B0 ;  /* 0x0000000000007941 */ /* 0x000fea0003800000 */
.L_x_5461:
[----:B------:R-:W-:Y:S01]  /*4aa0*/  F2FP.PACK_AB R0, RZ, R0 ;  /* 0x00000000ff00723e */ /* 0x000fe200000000ff */
[----:B------:R-:W-:Y:S05]  /*4ab0*/  BRA `(.L_x_5436) ;  /* 0x000001c000007947 */ /* 0x000fea0003800000 */
.L_x_5435:
        /* <DEDUP_REMOVED lines=21> */
.L_x_5460:
[----:B------:R-:W2:Y:S02]  /*4c10*/  LDG.E.64 R2, [R2.64] ;  /* 0x0000002402027981 */ /* 0x000ea4000c1e1b00 */
[----:B--2---:R-:W0:Y:S02]  /*4c20*/  I2F.U64 R0, R2 ;  /* 0x0000000200007312 */ /* 0x004e240000301000 */
[----:B0-----:R-:W-:Y:S01]  /*4c30*/  F2FP.PACK_AB R0, RZ, R0 ;  /* 0x00000000ff00723e */ /* 0x001fe200000000ff */
[----:B------:R-:W-:Y:S05]  /*4c40*/  BRA `(.L_x_5436) ;  /* 0x0000003000007947 */ /* 0x000fea0003800000 */
.L_x_5459:
[----:B------:R-:W2:Y:S02]  /*4c50*/  LDG.E R2, [R2.64] ;  /* 0x0000002402027981 */ /* 0x000ea4000c1e1900 */
[----:B--2---:R-:W0:Y:S02]  /*4c60*/  I2F.U32 R0, R2 ;  /* 0x0000000200007306 */ /* 0x004e240000201000 */
[----:B0-----:R-:W-:-:S06]  /*4c70*/  F2FP.PACK_AB R0, RZ, R0 ;  /* 0x00000000ff00723e */ /* 0x001fcc00000000ff */
.L_x_5436:
        /* <DEDUP_REMOVED lines=24> */
.L_x_5466:
[----:B------:R-:W-:-:S06]  /*4e00*/  HADD2.F32 R3, -RZ, R2.H0_H0 ;  /* 0x20000002ff037230 */ /* 0x000fcc0000004100 */
[----:B------:R-:W0:Y:S02]  /*4e10*/  F2I.S64.TRUNC R2, R3 ;  /* 0x0000000300027311 */ /* 0x000e24000020d900 */
[----:B0-----:R0:W-:Y:S01]  /*4e20*/  STG.E.U8 [R16.64], R2 ;  /* 0x0000000210007986 */ /* 0x0011e2000c101124 */
[----:B------:R-:W-:Y:S05]  /*4e30*/  BRA `(.L_x_5468) ;  /* 0x00000e4000007947 */ /* 0x000fea0003800000 */
.L_x_5465:
        /* <DEDUP_REMOVED lines=10> */
.L_x_5470:
[----:B------:R-:W-:-:S04]  /*4ee0*/  HADD2.F32 R2, -RZ, R2.H0_H0 ;  /* 0x20000002ff027230 */ /* 0x000fc80000004100 */
[----:B------:R-:W0:Y:S02]  /*4ef0*/  F2I.FTZ.TRUNC.NTZ R3, R2 ;  /* 0x0000000200037305 */ /* 0x000e24000021f100 */
[----:B0-----:R0:W-:Y:S01]  /*4f00*/  STG.E [R16.64], R3 ;  /* 0x0000000310007986 */ /* 0x0011e2000c101924 */
[----:B------:R-:W-:Y:S05]  /*4f10*/  BRA `(.L_x_5468) ;  /* 0x00000d6000007947 */ /* 0x000fea0003800000 */
.L_x_5469:
[----:B------:R-:W-:-:S04]  /*4f20*/  HADD2.F32 R2, -RZ, R2.H0_H0 ;  /* 0x20000002ff027230 */ /* 0x000fc80000004100 */
[----:B------:R-:W0:Y:S02]  /*4f30*/  F2I.FTZ.TRUNC.NTZ R3, R2 ;  /* 0x0000000200037305 */ /* 0x000e24000021f100 */
[----:B0-----:R0:W-:Y:S01]  /*4f40*/  STG.E.U16 [R16.64], R3 ;  /* 0x0000000310007986 */ /* 0x0011e2000c101524 */
[----:B------:R-:W-:Y:S05]  /*4f50*/  BRA `(.L_x_5468) ;  /* 0x00000d2000007947 */ /* 0x000fea0003800000 */
.L_x_5464:
        /* <DEDUP_REMOVED lines=9> */
.L_x_5472:
[----:B------:R0:W-:Y:S01]  /*4ff0*/  STG.E.U16 [R16.64], R2 ;  /* 0x0000000210007986 */ /* 0x0001e2000c101524 */
[----:B------:R-:W-:Y:S05]  /*5000*/  BRA `(.L_x_5468) ;  /* 0x00000c7000007947 */ /* 0x000fea0003800000 */
.L_x_5471:
        /* <DEDUP_REMOVED lines=10> */
.L_x_5474:
[----:B------:R-:W-:-:S05]  /*50b0*/  HADD2.F32 R0, -RZ, R2.H0_H0 ;  /* 0x20000002ff007230 */ /* 0x000fca0000004100 */
[----:B------:R-:W-:-:S04]  /*50c0*/  F2FP.PACK_AB R0, RZ, R0 ;  /* 0x00000000ff00723e */ /* 0x000fc800000000ff */
[----:B------:R-:W-:-:S05]  /*50d0*/  PRMT R0, R0, 0x5410, RZ ;  /* 0x0000541000007816 */ /* 0x000fca00000000ff */
[----:B------:R0:W-:Y:S01]  /*50e0*/  STG.E [R16.64], R0 ;  /* 0x0000000010007986 */ /* 0x0001e2000c101924 */
[----:B------:R-:W-:Y:S05]  /*50f0*/  BRA `(.L_x_5468) ;  /* 0x00000b8000007947 */ /* 0x000fea0003800000 */
.L_x_5473:
[----:B------:R-:W-:-:S05]  /*5100*/  HADD2.F32 R2, -RZ, R2.H0_H0 ;  /* 0x20000002ff027230 */ /* 0x000fca0000004100 */
[----:B------:R-:W-:-:S06]  /*5110*/  FMUL.FTZ R2, R2, 1 ;  /* 0x3f80000002027820 */ /* 0x000fcc0000410000 */
[----:B------:R-:W0:Y:S02]  /*5120*/  F2F.F64.F32 R2, R2 ;  /* 0x0000000200027310 */ /* 0x000e240000201800 */
[----:B0-----:R0:W-:Y:S01]  /*5130*/  STG.E.64 [R16.64], R2 ;  /* 0x0000000210007986 */ /* 0x0011e2000c101b24 */
[----:B------:R-:W-:Y:S05]  /*5140*/  BRA `(.L_x_5468) ;  /* 0x00000b3000007947 */ /* 0x000fea0003800000 */
.L_x_5463:
        /* <DEDUP_REMOVED lines=13> */
.L_x_5477:
[----:B------:R-:W-:Y:S01]  /*5220*/  HADD2.F32 R2, -RZ, R2.H0_H0 ;  /* 0x20000002ff027230 */ /* 0x000fe20000004100 */
[----:B------:R-:W-:-:S04]  /*5230*/  CS2R R6, SRZ ;  /* 0x0000000000067805 */ /* 0x000fc8000001ff00 */
[----:B------:R-:W-:-:S04]  /*5240*/  FMUL.FTZ R2, R2, 1 ;  /* 0x3f80000002027820 */ /* 0x000fc80000410000 */
[----:B------:R-:W0:Y:S02]  /*5250*/  F2F.F64.F32 R4, R2 ;  /* 0x0000000200047310 */ /* 0x000e240000201800 */
[----:B0-----:R0:W-:Y:S01]  /*5260*/  STG.E.128 [R16.64], R4 ;  /* 0x0000000410007986 */ /* 0x0011e2000c101d24 */
[----:B------:R-:W-:Y:S05]  /*5270*/  BRA `(.L_x_5468) ;  /* 0x00000a0000007947 */ /* 0x000fea0003800000 */
.L_x_5476:
        /* <DEDUP_REMOVED lines=21> */
.L_x_5481:
[----:B------:R-:W-:Y:S05]  /*53d0*/  BSYNC B0 ;  /* 0x0000000000007941 */ /* 0x000fea0003800000 */
.L_x_5480:
[----:B------:R-:W-:-:S05]  /*53e0*/  LOP3.LUT R3, R0, R3, RZ, 0xfc, !PT ;  /* 0x0000000300037212 */ /* 0x000fca00078efcff */
[----:B------:R0:W-:Y:S01]  /*53f0*/  STG.E.U8 [R16.64], R3 ;  /* 0x0000000310007986 */ /* 0x0001e2000c101124 */
[----:B------:R-:W-:Y:S05]  /*5400*/  BRA `(.L_x_5468) ;  /* 0x0000087000007947 */ /* 0x000fea0003800000 */
.L_x_5479:
        /* <DEDUP_REMOVED lines=13> */
.L_x_5483:
[----:B------:R-:W-:Y:S01]  /*54e0*/  IMAD.MOV.U32 R0, RZ, RZ, 0x7f ;  /* 0x0000007fff007424 */ /* 0x000fe200078e00ff */
[----:B------:R-:W-:-:S04]  /*54f0*/  ISETP.GT.U32.AND P0, PT, R2, 0x7f800000, PT ;  /* 0x7f8000000200780c */ /* 0x000fc80003f04070 */
[----:B------:R-:W-:-:S04]  /*5500*/  SEL R0, R0, 0x7c, P0 ;  /* 0x0000007c00007807 */ /* 0x000fc80000000000 */
.L_x_5484:
[----:B------:R-:W-:Y:S05]  /*5510*/  BSYNC B0 ;  /* 0x0000000000007941 */ /* 0x000fea0003800000 */
.L_x_5482:
[----:B------:R-:W-:-:S04]  /*5520*/  LOP3.LUT R2, R3, 0x80000000, RZ, 0xc0, !PT ;  /* 0x8000000003027812 */ /* 0x000fc800078ec0ff */
[----:B------:R-:W-:-:S04]  /*5530*/  SHF.R.U32.HI R3, RZ, 0x18, R2 ;  /* 0x00000018ff037819 */ /* 0x000fc80000011602 */
[----:B------:R-:W-:-:S05]  /*5540*/  LOP3.LUT R3, R0, R3, RZ, 0xfc, !PT ;  /* 0x0000000300037212 */ /* 0x000fca00078efcff */
[----:B------:R0:W-:Y:S01]  /*5550*/  STG.E.U8 [R16.64], R3 ;  /* 0x0000000310007986 */ /* 0x0001e2000c101124 */
[----:B------:R-:W-:Y:S05]  /*5560*/  BRA `(.L_x_5468) ;  /* 0x0000071000007947 */ /* 0x000fea0003800000 */
.L_x_5478:
[----:B------:R-:W-:-:S05]  /*5570*/  HADD2.F32 R0, -RZ, R2.H0_H0 ;  /* 0x20000002ff007230 */ /* 0x000fca0000004100 */
[----:B------:R-:W-:-:S05]  /*5580*/  F2FP.BF16.PACK_AB R0, RZ, R0 ;  /* 0x00000000ff00723e */ /* 0x000fca00000010ff */
[----:B------:R0:W-:Y:S01]  /*5590*/  STG.E.U16 [R16.64], R0 ;  /* 0x0000000010007986 */ /* 0x0001e2000c101524 */
[----:B------:R-:W-:Y:S05]  /*55a0*/  BRA `(.L_x_5468) ;  /* 0x000006d000007947 */ /* 0x000fea0003800000 */
.L_x_5475:
        /* <DEDUP_REMOVED lines=12> */
.L_x_5487:
        /* <DEDUP_REMOVED lines=17> */
.L_x_5490:
[----:B------:R-:W-:-:S04]  /*5780*/  LOP3.LUT R2, R3, 0x80000000, RZ, 0xc0, !PT ;  /* 0x8000000003027812 */ /* 0x000fc800078ec0ff */
[----:B------:R-:W-:-:S04]  /*5790*/  SHF.R.U32.HI R3, RZ, 0x18, R2 ;  /* 0x00000018ff037819 */ /* 0x000fc80000011602 */
[----:B------:R-:W-:-:S04]  /*57a0*/  LOP3.LUT R0, R0, R3, RZ, 0xfc, !PT ;  /* 0x0000000300007212 */ /* 0x000fc800078efcff */
[----:B------:R-:W-:Y:S02]  /*57b0*/  PRMT R8, R0, 0x7610, R8 ;  /* 0x0000761000087816 */ /* 0x000fe40000000008 */
.L_x_5489:
[----:B------:R-:W-:Y:S05]  /*57c0*/  BSYNC B0 ;  /* 0x0000000000007941 */ /* 0x000fea0003800000 */
.L_x_5488:
[----:B------:R0:W-:Y:S01]  /*57d0*/  STG.E.U8 [R16.64], R8 ;  /* 0x0000000810007986 */ /* 0x0001e2000c101124 */
[----:B------:R-:W-:Y:S05]  /*57e0*/  BRA `(.L_x_5468) ;  /* 0x0000049000007947 */ /* 0x000fea0003800000 */
.L_x_5486:
        /* <DEDUP_REMOVED lines=17> */
.L_x_5493:
[----:B------:R-:W-:-:S04]  /*5900*/  LOP3.LUT R2, R3, 0x80000000, RZ, 0xc0, !PT ;  /* 0x8000000003027812 */ /* 0x000fc800078ec0ff */
[----:B------:R-:W-:-:S04]  /*5910*/  SHF.R.U32.HI R3, RZ, 0x18, R2 ;  /* 0x00000018ff037819 */ /* 0x000fc80000011602 */
[----:B------:R-:W-:-:S04]  /*5920*/  LOP3.LUT R0, R0, R3, RZ, 0xfc, !PT ;  /* 0x0000000300007212 */ /* 0x000fc800078efcff */
[----:B------:R-:W-:Y:S02]  /*5930*/  PRMT R8, R0, 0x7610, R8 ;  /* 0x0000761000087816 */ /* 0x000fe40000000008 */
.L_x_5492:
[----:B------:R-:W-:Y:S05]  /*5940*/  BSYNC B0 ;  /* 0x0000000000007941 */ /* 0x000fea0003800000 */
.L_x_5491:
[----:B------:R0:W-:Y:S01]  /*5950*/  STG.E.U8 [R16.64], R8 ;  /* 0x0000000810007986 */ /* 0x0001e2000c101124 */
[----:B------:R-:W-:Y:S05]  /*5960*/  BRA `(.L_x_5468) ;  /* 0x0000031000007947 */ /* 0x000fea0003800000 */
.L_x_5485:
        /* <DEDUP_REMOVED lines=22> */
.L_x_5467:
        /* <DEDUP_REMOVED lines=20> */
.L_x_5495:
[----:B------:R-:W-:-:S06]  /*5c10*/  HADD2.F32 R2, -RZ, R2.H0_H0 ;  /* 0x20000002ff027230 */ /* 0x000fcc0000004100 */
[----:B------:R-:W0:Y:S02]  /*5c20*/  F2I.U64.TRUNC R2, R2 ;  /* 0x0000000200027311 */ /* 0x000e24000020d800 */
[----:B0-----:R0:W-:Y:S01]  /*5c30*/  STG.E.64 [R16.64], R2 ;  /* 0x0000000210007986 */ /* 0x0011e2000c101b24 */
[----:B------:R-:W-:Y:S05]  /*5c40*/  BRA `(.L_x_5468) ;  /* 0x0000003000007947 */ /* 0x000fea0003800000 */
.L_x_5494:
[----:B------:R-:W-:-:S04]  /*5c50*/  HADD2.F32 R2, -RZ, R2.H0_H0 ;  /* 0x20000002ff027230 */ /* 0x000fc80000004100 */
[----:B------:R-:W0:Y:S02]  /*5c60*/  F2I.FTZ.U32.TRUNC.NTZ R3, R2 ;  /* 0x0000000200037305 */ /* 0x000e24000021f000 */
[----:B0-----:R0:W-:Y:S02]  /*5c70*/  STG.E [R16.64], R3 ;  /* 0x0000000310007986 */ /* 0x0011e4000c101924 */
.L_x_5468:
        /* <DEDUP_REMOVED lines=231> */
.L_x_5496:
        /* <DEDUP_REMOVED lines=20> */
.L_x_5500:
[----:B------:R-:W2:Y:S02]  /*6c30*/  LDG.E.U8 R2, [R2.64] ;  /* 0x0000002402027981 */ /* 0x000ea4000c1e1100 */
[----:B--2---:R-:W0:Y:S02]  /*6c40*/  I2F.U16 R0, R2 ;  /* 0x0000000200007306 */ /* 0x004e240000101000 */
[----:B0-----:R-:W-:Y:S01]  /*6c50*/  F2FP.PACK_AB R0, RZ, R0 ;  /* 0x00000000ff00723e */ /* 0x001fe200000000ff */
[----:B------:R-:W-:Y:S05]  /*6c60*/  BRA `(.L_x_5502) ;  /* 0x00000e1000007947 */ /* 0x000fea0003800000 */
.L_x_5499:
        /* <DEDUP_REMOVED lines=10> */
.L_x_5504:
[----:B------:R-:W2:Y:S02]  /*6d10*/  LDG.E R2, [R2.64] ;  /* 0x0000002402027981 */ /* 0x000ea4000c1e1900 */
[----:B--2---:R-:W0:Y:S02]  /*6d20*/  I2F R0, R2 ;  /* 0x0000000200007306 */ /* 0x004e240000201400 */
[----:B0-----:R-:W-:Y:S01]  /*6d30*/  F2FP.PACK_AB R0, RZ, R0 ;  /* 0x00000000ff00723e */ /* 0x001fe200000000ff */
[----:B------:R-:W-:Y:S05]  /*6d40*/  BRA `(.L_x_5502) ;  /* 0x00000d3000007947 */ /* 0x000fea0003800000 */
.L_x_5503:
[----:B------:R-:W2:Y:S02]  /*6d50*/  LDG.E.U16 R2, [R2.64] ;  /* 0x0000002402027981 */ /* 0x000ea4000c1e1500 */
[----:B--2---:R-:W0:Y:S02]  /*6d60*/  I2F.S16 R0, R2 ;  /* 0x0000000200007306 */ /* 0x004e240000101400 */
[----:B0-----:R-:W-:Y:S01]  /*6d70*/  F2FP.PACK_AB R0, RZ, R0 ;  /* 0x00000000ff00723e */ /* 0x001fe200000000ff */
[----:B------:R-:W-:Y:S05]  /*6d80*/  BRA `(.L_x_5502) ;  /* 0x00000cf000007947 */ /* 0x000fea0003800000 */
.L_x_5498:
        /* <DEDUP_REMOVED lines=9> */
.L_x_5506:
[----:B------:R0:W5:Y:S01]  /*6e20*/  LDG.E.U16 R0, [R2.64] ;  /* 0x0000002402007981 */ /* 0x000162000c1e1500 */
[----:B------:R-:W-:Y:S05]  /*6e30*/  BRA `(.L_x_5502) ;  /* 0x00000c4000007947 */ /* 0x000fea0003800000 */
.L_x_5505:
        /* <DEDUP_REMOVED lines=9> */
.L_x_5508:
[----:B------:R0:W5:Y:S01]  /*6ed0*/  LDG.E.U16 R0, [R2.64] ;  /* 0x0000002402007981 */ /* 0x000162000c1e1500 */
[----:B------:R-:W-:Y:S05]  /*6ee0*/  BRA `(.L_x_5502) ;  /* 0x00000b9000007947 */ /* 0x000fea0003800000 */
.L_x_5507:
[----:B------:R-:W2:Y:S02]  /*6ef0*/  LDG.E.64 R2, [R2.64] ;  /* 0x0000002402027981 */ /* 0x000ea4000c1e1b00 */
[----:B--2---:R-:W0:Y:S01]  /*6f00*/  F2F.F32.F64 R0, R2 ;  /* 0x0000000200007310 */ /* 0x004e220000301000 */
[----:B------:R-:W0:-:S14]  /*6f10*/  DSETP.GEU.AND P0, PT, |R2|, c[0x2][0x0], PT ;  /* 0x008000000200762a */ /* 0x000e1c0003f0e200 */
[----:B0-----:R-:W-:-:S05]  /*6f20*/  @!P0 FMUL R0, R0, 1.175494350822287508e-38 ;  /* 0x0080000000008820 */ /* 0x001fca0000400000 */
[----:B------:R-:W-:Y:S01]  /*6f30*/  F2FP.PACK_AB R0, RZ, R0 ;  /* 0x00000000ff00723e */ /* 0x000fe200000000ff */
[----:B------:R-:W-:Y:S05]  /*6f40*/  BRA `(.L_x_5502) ;  /* 0x00000b3000007947 */ /* 0x000fea0003800000 */
.L_x_5497:
        /* <DEDUP_REMOVED lines=13> */
.L_x_5511:
[----:B------:R-:W2:Y:S02]  /*7020*/  LDG.E.64 R2, [R2.64] ;  /* 0x0000002402027981 */ /* 0x000ea4000c1e1b00 */
[----:B--2---:R-:W0:Y:S01]  /*7030*/  F2F.F32.F64 R0, R2 ;  /* 0x0000000200007310 */ /* 0x004e220000301000 */
[----:B------:R-:W0:-:S14]  /*7040*/  DSETP.GEU.AND P0, PT, |R2|, c[0x2][0x0], PT ;  /* 0x008000000200762a */ /* 0x000e1c0003f0e200 */
[----:B0-----:R-:W-:-:S05]  /*7050*/  @!P0 FMUL R0, R0, 1.175494350822287508e-38 ;  /* 0x0080000000008820 */ /* 0x001fca0000400000 */
[----:B------:R-:W-:Y:S01]  /*7060*/  F2FP.PACK_AB R0, RZ, R0 ;  /* 0x00000000ff00723e */ /* 0x000fe200000000ff */
[----:B------:R-:W-:Y:S05]  /*7070*/  BRA `(.L_x_5502) ;  /* 0x00000a0000007947 */ /* 0x000fea0003800000 */
.L_x_5510:
        /* <DEDUP_REMOVED lines=28> */
.L_x_5513:
        /* <DEDUP_REMOVED lines=15> */
.L_x_5512:
[----:B------:R-:W2:Y:S02]  /*7330*/  LDG.E.U16 R0, [R2.64] ;  /* 0x0000002402007981 */ /* 0x000ea4000c1e1500 */
[----:B--2---:R-:W-:-:S04]  /*7340*/  PRMT R0, RZ, 0x5410, R0 ;  /* 0x00005410ff007816 */ /* 0x004fc80000000000 */
[----:B------:R-:W-:Y:S01]  /*7350*/  F2FP.PACK_AB R0, RZ, R0 ;  /* 0x00000000ff00723e */ /* 0x000fe200000000ff */
[----:B------:R-:W-:Y:S05]  /*7360*/  BRA `(.L_x_5502) ;  /* 0x0000071000007947 */ /* 0x000fea0003800000 */
.L_x_5509:
        /* <DEDUP_REMOVED lines=12> */
.L_x_5516:
        /* <DEDUP_REMOVED lines=21> */
.L_x_5520:
[----:B------:R-:W-:Y:S05]  /*7580*/  BSYNC B1 ;  /* 0x0000000000017941 */ /* 0x000fea0003800000 */
.L_x_5519:
[----:B------:R-:W-:Y:S01]  /*7590*/  LEA R3, R0, 0x3b800000, 0x17 ;  /* 0x3b80000000037811 */ /* 0x000fe200078eb8ff */
[----:B------:R-:W-:-:S05]  /*75a0*/  IMAD.SHL.U32 R0, R2, 0x100000, RZ ;  /* 0x0010000002007824 */ /* 0x000fca00078e00ff */
[----:B------:R-:W-:Y:S02]  /*75b0*/  LOP3.LUT R0, R3, R0, R4, 0xfe, !PT ;  /* 0x0000000003007212 */ /* 0x000fe400078efe04 */
.L_x_5518:
[----:B------:R-:W-:Y:S05]  /*75c0*/  BSYNC B0 ;  /* 0x0000000000007941 */ /* 0x000fea0003800000 */
.L_x_5517:
[----:B------:R-:W-:Y:S01]  /*75d0*/  F2FP.PACK_AB R0, RZ, R0 ;  /* 0x00000000ff00723e */ /* 0x000fe200000000ff */
[----:B------:R-:W-:Y:S05]  /*75e0*/  BRA `(.L_x_5502) ;  /* 0x0000049000007947 */ /* 0x000fea0003800000 */
.L_x_5515:
        /* <DEDUP_REMOVED lines=21> */
.L_x_5524:
[----:B------:R-:W-:Y:S05]  /*7740*/  BSYNC B1 ;  /* 0x0000000000017941 */ /* 0x000fea0003800000 */
.L_x_5523:
[----:B------:R-:W-:Y:S01]  /*7750*/  LEA R3, R0, 0x37800000, 0x17 ;  /* 0x3780000000037811 */ /* 0x000fe200078eb8ff */
[----:B------:R-:W-:-:S05]  /*7760*/  IMAD.SHL.U32 R0, R2, 0x200000, RZ ;  /* 0x0020000002007824 */ /* 0x000fca00078e00ff */
[----:B------:R-:W-:Y:S02]  /*7770*/  LOP3.LUT R0, R3, R0, R4, 0xfe, !PT ;  /* 0x0000000003007212 */ /* 0x000fe400078efe04 */
.L_x_5522:
[----:B------:R-:W-:Y:S05]  /*7780*/  BSYNC B0 ;  /* 0x0000000000007941 */ /* 0x000fea0003800000 */
.L_x_5521:
[----:B------:R-:W-:Y:S01]  /*7790*/  F2FP.PACK_AB R0, RZ, R0 ;  /* 0x00000000ff00723e */ /* 0x000fe200000000ff */
[----:B------:R-:W-:Y:S05]  /*77a0*/  BRA `(.L_x_5502) ;  /* 0x000002d000007947 */ /* 0x000fea0003800000 */
.L_x_5514:
        /* <DEDUP_REMOVED lines=14> */
.L_x_5528:
[----:B------:R-:W-:Y:S05]  /*7890*/  BSYNC B0 ;  /* 0x0000000000007941 */ /* 0x000fea0003800000 */
.L_x_5527:
[----:B------:R-:W-:Y:S01]  /*78a0*/  F2FP.PACK_AB R0, RZ, R0 ;  /* 0x00000000ff00723e */ /* 0x000fe200000000ff */
[----:B------:R-:W-:Y:S05]  /*78b0*/  BRA `(.L_x_5502) ;  /* 0x000001c000007947 */ /* 0x000fea0003800000 */
.L_x_5501:
        /* <DEDUP_REMOVED lines=21> */
.L_x_5526:
[----:B------:R-:W2:Y:S02]  /*7a10*/  LDG.E.64 R2, [R2.64] ;  /* 0x0000002402027981 */ /* 0x000ea4000c1e1b00 */
[----:B--2---:R-:W0:Y:S02]  /*7a20*/  I2F.U64 R0, R2 ;  /* 0x0000000200007312 */ /* 0x004e240000301000 */
[----:B0-----:R-:W-:Y:S01]  /*7a30*/  F2FP.PACK_AB R0, RZ, R0 ;  /* 0x00000000ff00723e */ /* 0x001fe200000000ff */
[----:B------:R-:W-:Y:S05]  /*7a40*/  BRA `(.L_x_5502) ;  /* 0x0000003000007947 */ /* 0x000fea0003800000 */
.L_x_5525:
[----:B------:R-:W2:Y:S02]  /*7a50*/  LDG.E R2, [R2.64] ;  /* 0x0000002402027981 */ /* 0x000ea4000c1e1900 */
[----:B--2---:R-:W0:Y:S02]  /*7a60*/  I2F.U32 R0, R2 ;  /* 0x0000000200007306 */ /* 0x004e240000201000 */
[----:B0-----:R-:W-:-:S06]  /*7a70*/  F2FP.PACK_AB R0, RZ, R0 ;  /* 0x00000000ff00723e */ /* 0x001fcc00000000ff */
.L_x_5502:
        /* <DEDUP_REMOVED lines=24> */
.L_x_5532:
[----:B------:R-:W-:-:S06]  /*7c00*/  HADD2.F32 R3, -RZ, R2.H0_H0 ;  /* 0x20000002ff037230 */ /* 0x000fcc0000004100 */
[----:B------:R-:W0:Y:S02]  /*7c10*/  F2I.S64.TRUNC R2, R3 ;  /* 0x0000000300027311 */ /* 0x000e24000020d900 */
[----:B0-----:R0:W-:Y:S01]  /*7c20*/  STG.E.U8 [R16.64], R2 ;  /* 0x0000000210007986 */ /* 0x0011e2000c101124 */
[----:B------:R-:W-:Y:S05]  /*7c30*/  BRA `(.L_x_5534) ;  /* 0x00000e4000007947 */ /* 0x000fea0003800000 */
.L_x_5531:
        /* <DEDUP_REMOVED lines=10> */
.L_x_5536:
[----:B------:R-:W-:-:S04]  /*7ce0*/  HADD2.F32 R2, -RZ, R2.H0_H0 ;  /* 0x20000002ff027230 */ /* 0x000fc80000004100 */
[----:B------:R-:W0:Y:S02]  /*7cf0*/  F2I.FTZ.TRUNC.NTZ R3, R2 ;  /* 0x0000000200037305 */ /* 0x000e24000021f100 */
[----:B0-----:R0:W-:Y:S01]  /*7d00*/  STG.E [R16.64], R3 ;  /* 0x0000000310007986 */ /* 0x0011e2000c101924 */
[----:B------:R-:W-:Y:S05]  /*7d10*/  BRA `(.L_x_5534) ;  /* 0x00000d6000007947 */ /* 0x000fea0003800000 */
.L_x_5535:
[----:B------:R-:W-:-:S04]  /*7d20*/  HADD2.F32 R2, -RZ, R2.H0_H0 ;  /* 0x20000002ff027230 */ /* 0x000fc80000004100 */
[----:B------:R-:W0:Y:S02]  /*7d30*/  F2I.FTZ.TRUNC.NTZ R3, R2 ;  /* 0x0000000200037305 */ /* 0x000e24000021f100 */
[----:B0-----:R0:W-:Y:S01]  /*7d40*/  STG.E.U16 [R16.64], R3 ;  /* 0x0000000310007986 */ /* 0x0011e2000c101524 */
[----:B------:R-:W-:Y:S05]  /*7d50*/  BRA `(.L_x_5534) ;  /* 0x00000d2000007947 */ /* 0x000fea0003800000 */
.L_x_5530:
        /* <DEDUP_REMOVED lines=9> */
.L_x_5538:
[----:B------:R0:W-:Y:S01]  /*7df0*/  STG.E.U16 [R16.64], R2 ;  /* 0x0000000210007986 */ /* 0x0001e2000c101524 */
[----:B------:R-:W-:Y:S05]  /*7e00*/  BRA `(.L_x_5534) ;  /* 0x00000c7000007947 */ /* 0x000fea0003800000 */
.L_x_5537:
        /* <DEDUP_REMOVED lines=10> */
.L_x_5540:
[----:B------:R-:W-:-:S05]  /*7eb0*/  HADD2.F32 R0, -RZ, R2.H0_H0 ;  /* 0x20000002ff007230 */ /* 0x000fca0000004100 */
[----:B------:R-:W-:-:S04]  /*7ec0*/  F2FP.PACK_AB R0, RZ, R0 ;  /* 0x00000000ff00723e */ /* 0x000fc800000000ff */
[----:B------:R-:W-:-:S05]  /*7ed0*/  PRMT R0, R0, 0x5410, RZ ;  /* 0x0000541000007816 */ /* 0x000fca00000000ff */
[----:B------:R0:W-:Y:S01]  /*7ee0*/  STG.E [R16.64], R0 ;  /* 0x0000000010007986 */ /* 0x0001e2000c101924 */
[----:B------:R-:W-:Y:S05]  /*7ef0*/  BRA `(.L_x_5534) ;  /* 0x00000b8000007947 */ /* 0x000fea0003800000 */
.L_x_5539:
[----:B------:R-:W-:-:S05]  /*7f00*/  HADD2.F32 R2, -RZ, R2.H0_H0 ;  /* 0x20000002ff027230 */ /* 0x000fca0000004100 */
[----:B------:R-:W-:-:S06]  /*7f10*/  FMUL.FTZ R2, R2, 1 ;  /* 0x3f80000002027820 */ /* 0x000fcc0000410000 */
[----:B------:R-:W0:Y:S02]  /*7f20*/  F2F.F64.F32 R2, R2 ;  /* 0x0000000200027310 */ /* 0x000e240000201800 */
[----:B0-----:R0:W-:Y:S01]  /*7f30*/  STG.E.64 [R16.64], R2 ;  /* 0x0000000210007986 */ /* 0x0011e2000c101b24 */
[----:B------:R-:W-:Y:S05]  /*7f40*/  BRA `(.L_x_5534) ;  /* 0x00000b3000007947 */ /* 0x000fea0003800000 */
.L_x_5529:
        /* <DEDUP_REMOVED lines=13> */
.L_x_5543:
[----:B------:R-:W-:Y:S01]  /*8020*/  HADD2.F32 R2, -RZ, R2.H0_H0 ;  /* 0x20000002ff027230 */ /* 0x000fe20000004100 */
[----:B------:R-:W-:-:S04]  /*8030*/  CS2R R6, SRZ ;  /* 0x0000000000067805 */ /* 0x000fc8000001ff00 */
[----:B------:R-:W-:-:S04]  /*8040*/  FMUL.FTZ R2, R2, 1 ;  /* 0x3f80000002027820 */ /* 0x000fc80000410000 */
[----:B------:R-:W0:Y:S02]  /*8050*/  F2F.F64.F32 R4, R2 ;  /* 0x0000000200047310 */ /* 0x000e240000201800 */
[----:B0-----:R0:W-:Y:S01]  /*8060*/  STG.E.128 [R16.64], R4 ;  /* 0x0000000410007986 */ /* 0x0011e2000c101d24 */
[----:B------:R-:W-:Y:S05]  /*8070*/  BRA `(.L_x_5534) ;  /* 0x00000a0000007947 */ /* 0x000fea0003800000 */
.L_x_5542:
        /* <DEDUP_REMOVED lines=21> */
.L_x_5547:
[----:B------:R-:W-:Y:S05]  /*81d0*/  BSYNC B0 ;  /* 0x0000000000007941 */ /* 0x000fea0003800000 */
.L_x_5546:
[----:B------:R-:W-:-:S05]  /*81e0*/  LOP3.LUT R3, R0, R3, RZ, 0xfc, !PT ;  /* 0x0000000300037212 */ /* 0x000fca00078efcff */
[----:B------:R0:W-:Y:S01]  /*81f0*/  STG.E.U8 [R16.64], R3 ;  /* 0x0000000310007986 */ /* 0x0001e2000c101124 */
[----:B------:R-:W-:Y:S05]  /*8200*/  BRA `(.L_x_5534) ;  /* 0x0000087000007947 */ /* 0x000fea0003800000 */
.L_x_5545:
        /* <DEDUP_REMOVED lines=13> */
.L_x_5549:
[----:B------:R-:W-:Y:S01]  /*82e0*/  IMAD.MOV.U32 R0, RZ, RZ, 0x7f ;  /* 0x0000007fff007424 */ /* 0x000fe200078e00ff */
[----:B------:R-:W-:-:S04]  /*82f0*/  ISETP.GT.U32.AND P0, PT, R2, 0x7f800000, PT ;  /* 0x7f8000000200780c */ /* 0x000fc80003f04070 */
[----:B------:R-:W-:-:S04]  /*8300*/  SEL R0, R0, 0x7c, P0 ;  /* 0x0000007c00007807 */ /* 0x000fc80000000000 */
.L_x_5550:
[----:B------:R-:W-:Y:S05]  /*8310*/  BSYNC B0 ;  /* 0x0000000000007941 */ /* 0x000fea0003800000 */
.L_x_5548:
[----:B------:R-:W-:-:S04]  /*8320*/  LOP3.LUT R2, R3, 0x80000000, RZ, 0xc0, !PT ;  /* 0x8000000003027812 */ /* 0x000fc800078ec0ff */
[----:B------:R-:W-:-:S04]  /*8330*/  SHF.R.U32.HI R3, RZ, 0x18, R2 ;  /* 0x00000018ff037819 */ /* 0x000fc80000011602 */
[----:B------:R-:W-:-:S05]  /*8340*/  LOP3.LUT R3, R0, R3, RZ, 0xfc, !PT ;  /* 0x0000000300037212 */ /* 0x000fca00078efcff */
[----:B------:R0:W-:Y:S01]  /*8350*/  STG.E.U8 [R16.64], R3 ;  /* 0x0000000310007986 */ /* 0x0001e2000c101124 */
[----:B------:R-:W-:Y:S05]  /*8360*/  BRA `(.L_x_5534) ;  /* 0x0000071000007947 */ /* 0x000fea0003800000 */
.L_x_5544:
[----:B------:R-:W-:-:S05]  /*8370*/  HADD2.F32 R0, -RZ, R2.H0_H0 ;  /* 0x20000002ff007230 */ /* 0x000fca0000004100 */
[----:B------:R-:W-:-:S05]  /*8380*/  F2FP.BF16.PACK_AB R0, RZ, R0 ;  /* 0x00000000ff00723e */ /* 0x000fca00000010ff */
[----:B------:R0:W-:Y:S01]  /*8390*/  STG.E.U16 [R16.64], R0 ;  /* 0x0000000010007986 */ /* 0x0001e2000c101524 */
[----:B------:R-:W-:Y:S05]  /*83a0*/  BRA `(.L_x_5534) ;  /* 0x000006d000007947 */ /* 0x000fea0003800000 */
.L_x_5541:
        /* <DEDUP_REMOVED lines=12> */
.L_x_5553:
        /* <DEDUP_REMOVED lines=17> */
.L_x_5556:
[----:B------:R-:W-:-:S04]  /*8580*/  LOP3.LUT R2, R3, 0x80000000, RZ, 0xc0, !PT ;  /* 0x8000000003027812 */ /* 0x000fc800078ec0ff */
[----:B------:R-:W-:-:S04]  /*8590*/  SHF.R.U32.HI R3, RZ, 0x18, R2 ;  /* 0x00000018ff037819 */ /* 0x000fc80000011602 */
[----:B------:R-:W-:-:S04]  /*85a0*/  LOP3.LUT R0, R0, R3, RZ, 0xfc, !PT ;  /* 0x0000000300007212 */ /* 0x000fc800078efcff */
[----:B------:R-:W-:Y:S02]  /*85b0*/  PRMT R8, R0, 0x7610, R8 ;  /* 0x0000761000087816 */ /* 0x000fe40000000008 */
.L_x_5555:
[----:B------:R-:W-:Y:S05]  /*85c0*/  BSYNC B0 ;  /* 0x0000000000007941 */ /* 0x000fea0003800000 */
.L_x_5554:
[----:B------:R0:W-:Y:S01]  /*85d0*/  STG.E.U8 [R16.64], R8 ;  /* 0x0000000810007986 */ /* 0x0001e2000c101124 */
[----:B------:R-:W-:Y:S05]  /*85e0*/  BRA `(.L_x_5534) ;  /* 0x0000049000007947 */ /* 0x000fea0003800000 */
.L_x_5552:
        /* <DEDUP_REMOVED lines=17> */
.L_x_5559:
[----:B------:R-:W-:-:S04]  /*8700*/  LOP3.LUT R2, R3, 0x80000000, RZ, 0xc0, !PT ;  /* 0x8000000003027812 */ /* 0x000fc800078ec0ff */
[----:B------:R-:W-:-:S04]  /*8710*/  SHF.R.U32.HI R3, RZ, 0x18, R2 ;  /* 0x00000018ff037819 */ /* 0x000fc80000011602 */
[----:B------:R-:W-:-:S04]  /*8720*/  LOP3.LUT R0, R0, R3, RZ, 0xfc, !PT ;  /* 0x0000000300007212 */ /* 0x000fc800078efcff */
[----:B------:R-:W-:Y:S02]  /*8730*/  PRMT R8, R0, 0x7610, R8 ;  /* 0x0000761000087816 */ /* 0x000fe40000000008 */
.L_x_5558:
[----:B------:R-:W-:Y:S05]  /*8740*/  BSYNC B0 ;  /* 0x0000000000007941 */ /* 0x000fea0003800000 */
.L_x_5557:
[----:B------:R0:W-:Y:S01]  /*8750*/  STG.E.U8 [R16.64], R8 ;  /* 0x0000000810007986 */ /* 0x0001e2000c101124 */
[----:B------:R-:W-:Y:S05]  /*8760*/  BRA `(.L_x_5534) ;  /* 0x0000031000007947 */ /* 0x000fea0003800000 */
.L_x_5551:
        /* <DEDUP_REMOVED lines=22> */
.L_x_5533:
        /* <DEDUP_REMOVED lines=20> */
.L_x_5561:
[----:B------:R-:W-:-:S06]  /*8a10*/  HADD2.F32 R2, -RZ, R2.H0_H0 ;  /* 0x20000002ff027230 */ /* 0x000fcc0000004100 */
[----:B------:R-:W0:Y:S02]  /*8a20*/  F2I.U64.TRUNC R2, R2 ;  /* 0x0000000200027311 */ /* 0x000e24000020d800 */
[----:B0-----:R0:W-:Y:S01]  /*8a30*/  STG.E.64 [R16.64], R2 ;  /* 0x0000000210007986 */ /* 0x0011e2000c101b24 */
[----:B------:R-:W-:Y:S05]  /*8a40*/  BRA `(.L_x_5534) ;  /* 0x0000003000007947 */ /* 0x000fea0003800000 */
.L_x_5560:
[----:B------:R-:W-:-:S04]  /*8a50*/  HADD2.F32 R2, -RZ, R2.H0_H0 ;  /* 0x20000002ff027230 */ /* 0x000fc80000004100 */
[----:B------:R-:W0:Y:S02]  /*8a60*/  F2I.FTZ.U32.TRUNC.NTZ R3, R2 ;  /* 0x0000000200037305 */ /* 0x000e24000021f000 */
[----:B0-----:R0:W-:Y:S02]  /*8a70*/  STG.E [R16.64], R3 ;  /* 0x0000000310007986 */ /* 0x0011e4000c101924 */
.L_x_5534:
[----:B------:R-:W-:Y:S02]  /*8a80*/  IADD3 R19, R19, 0x80, RZ ;  /* 0x0000008013137810 */ /* 0x000fe40007ffe0ff */
.L_x_5429:
[----:B------:R-:W-:Y:S05]  /*8a90*/  BSYNC B6 ;  /* 0x0000000000067941 */ /* 0x000fea0003800000 */
.L_x_5428:
        /* <DEDUP_REMOVED lines=230> */
.L_x_5562:
        /* <DEDUP_REMOVED lines=20> */
.L_x_5566:
[----:B------:R-:W2:Y:S02]  /*9a40*/  LDG.E.U8 R2, [R2.64] ;  /* 0x0000002402027981 */ /* 0x000ea4000c1e1100 */
[----:B--2---:R-:W0:Y:S02]  /*9a50*/  I2F.U16 R0, R2 ;  /* 0x0000000200007306 */ /* 0x004e240000101000 */
[----:B0-----:R-:W-:Y:S01]  /*9a60*/  F2FP.PACK_AB R0, RZ, R0 ;  /* 0x00000000ff00723e */ /* 0x001fe200000000ff */
[----:B------:R-:W-:Y:S05]  /*9a70*/  BRA `(.L_x_5568) ;  /* 0x00000e1000007947 */ /* 0x000fea0003800000 */
.L_x_5565:
        /* <DEDUP_REMOVED lines=10> */
.L_x_5570:
[----:B------:R-:W2:Y:S02]  /*9b20*/  LDG.E R2, [R2.64] ;  /* 0x0000002402027981 */ /* 0x000ea4000c1e1900 */
[----:B--2---:R-:W0:Y:S02]  /*9b30*/  I2F R0, R2 ;  /* 0x0000000200007306 */ /* 0x004e240000201400 */
[----:B0-----:R-:W-:Y:S01]  /*9b40*/  F2FP.PACK_AB R0, RZ, R0 ;  /* 0x00000000ff00723e */ /* 0x001fe200000000ff */
[----:B------:R-:W-:Y:S05]  /*9b50*/  BRA `(.L_x_5568) ;  /* 0x00000d3000007947 */ /* 0x000fea0003800000 */
.L_x_5569:
[----:B------:R-:W2:Y:S02]  /*9b60*/  LDG.E.U16 R2, [R2.64] ;  /* 0x0000002402027981 */ /* 0x000ea4000c1e1500 */
[----:B--2---:R-:W0:Y:S02]  /*9b70*/  I2F.S16 R0, R2 ;  /* 0x0000000200007306 */ /* 0x004e240000101400 */
[----:B0-----:R-:W-:Y:S01]  /*9b80*/  F2FP.PACK_AB R0, RZ, R0 ;  /* 0x00000000ff00723e */ /* 0x001fe200000000ff */
[----:B------:R-:W-:Y:S05]  /*9b90*/  BRA `(.L_x_5568) ;  /* 0x00000cf000007947 */ /* 0x000fea0003800000 */
.L_x_5564:
        /* <DEDUP_REMOVED lines=9> */
.L_x_5572:
[----:B------:R0:W5:Y:S01]  /*9c30*/  LDG.E.U16 R0, [R2.64] ;  /* 0x0000002402007981 */ /* 0x000162000c1e1500 */
[----:B------:R-:W-:Y:S05]  /*9c40*/  BRA `(.L_x_5568) ;  /* 0x00000c4000007947 */ /* 0x000fea0003800000 */
.L_x_5571:
        /* <DEDUP_REMOVED lines=9> */
.L_x_5574:
[----:B------:R0:W5:Y:S01]  /*9ce0*/  LDG.E.U16 R0, [R2.64] ;  /* 0x0000002402007981 */ /* 0x000162000c1e1500 */
[----:B------:R-:W-:Y:S05]  /*9cf0*/  BRA `(.L_x_5568) ;  /* 0x00000b9000007947 */ /* 0x000fea0003800000 */
.L_x_5573:
[----:B------:R-:W2:Y:S02]  /*9d00*/  LDG.E.64 R2, [R2.64] ;  /* 0x0000002402027981 */ /* 0x000ea4000c1e1b00 */
[----:B--2---:R-:W0:Y:S01]  /*9d10*/  F2F.F32.F64 R0, R2 ;  /* 0x0000000200007310 */ /* 0x004e220000301000 */
[----:B------:R-:W0:-:S14]  /*9d20*/  DSETP.GEU.AND P0, PT, |R2|, c[0x2][0x0], PT ;  /* 0x008000000200762a */ /* 0x000e1c0003f0e200 */
[----:B0-----:R-:W-:-:S05]  /*9d30*/  @!P0 FMUL R0, R0, 1.175494350822287508e-38 ;  /* 0x0080000000008820 */ /* 0x001fca0000400000 */
[----:B------:R-:W-:Y:S01]  /*9d40*/  F2FP.PACK_AB R0, RZ, R0 ;  /* 0x00000000ff00723e */ /* 0x000fe200000000ff */
[----:B------:R-:W-:Y:S05]  /*9d50*/  BRA `(.L_x_5568) ;  /* 0x00000b3000007947 */ /* 0x000fea0003800000 */
.L_x_5563:
        /* <DEDUP_REMOVED lines=13> */
.L_x_5577:
[----:B------:R-:W2:Y:S02]  /*9e30*/  LDG.E.64 R2, [R2.64] ;  /* 0x0000002402027981 */ /* 0x000ea4000c1e1b00 */
[----:B--2---:R-:W0:Y:S01]  /*9e40*/  F2F.F32.F64 R0, R2 ;  /* 0x0000000200007310 */ /* 0x004e220000301000 */
[----:B------:R-:W0:-:S14]  /*9e50*/  DSETP.GEU.AND P0, PT, |R2|, c[0x2][0x0], PT ;  /* 0x008000000200762a */ /* 0x000e1c0003f0e200 */
[----:B0-----:R-:W-:-:S05]  /*9e60*/  @!P0 FMUL R0, R0, 1.175494350822287508e-38 ;  /* 0x0080000000008820 */ /* 0x001fca0000400000 */
[----:B------:R-:W-:Y:S01]  /*9e70*/  F2FP.PACK_AB R0, RZ, R0 ;  /* 0x00000000ff00723e */ /* 0x000fe200000000ff */
[----:B------:R-:W-:Y:S05]  /*9e80*/  BRA `(.L_x_5568) ;  /* 0x00000a0000007947 */ /* 0x000fea0003800000 */
.L_x_5576:
        /* <DEDUP_REMOVED lines=28> */
.L_x_5579:
        /* <DEDUP_REMOVED lines=15> */
.L_x_5578:
[----:B------:R-:W2:Y:S02]  /*a140*/  LDG.E.U16 R0, [R2.64] ;  /* 0x0000002402007981 */ /* 0x000ea4000c1e1500 */
[----:B--2---:R-:W-:-:S04]  /*a150*/  PRMT R0, RZ, 0x5410, R0 ;  /* 0x00005410ff007816 */ /* 0x004fc80000000000 */
[----:B------:R-:W-:Y:S01]  /*a160*/  F2FP.PACK_AB R0, RZ, R0 ;  /* 0x00000000ff00723e */ /* 0x000fe200000000ff */
[----:B------:R-:W-:Y:S05]  /*a170*/  BRA `(.L_x_5568) ;  /* 0x0000071000007947 */ /* 0x000fea0003800000 */
.L_x_5575:
        /* <DEDUP_REMOVED lines=12> */
.L_x_5582:
        /* <DEDUP_REMOVED lines=21> */
.L_x_5586:
[----:B------:R-:W-:Y:S05]  /*a390*/  BSYNC B1 ;  /* 0x0000000000017941 */ /* 0x000fea0003800000 */
.L_x_5585:
[----:B------:R-:W-:Y:S01]  /*a3a0*/  LEA R3, R0, 0x3b800000, 0x17 ;  /* 0x3b80000000037811 */ /* 0x000fe200078eb8ff */
[----:B------:R-:W-:-:S05]  /*a3b0*/  IMAD.SHL.U32 R0, R2, 0x100000, RZ ;  /* 0x0010000002007824 */ /* 0x000fca00078e00ff */
[----:B------:R-:W-:Y:S02]  /*a3c0*/  LOP3.LUT R0, R3, R0, R4, 0xfe, !PT ;  /* 0x0000000003007212 */ /* 0x000fe400078efe04 */
.L_x_5584:
[----:B------:R-:W-:Y:S05]  /*a3d0*/  BSYNC B0 ;  /* 0x0000000000007941 */ /* 0x000fea0003800000 */
.L_x_5583:
[----:B------:R-:W-:Y:S01]  /*a3e0*/  F2FP.PACK_AB R0, RZ, R0 ;  /* 0x00000000ff00723e */ /* 0x000fe200000000ff */
[----:B------:R-:W-:Y:S05]  /*a3f0*/  BRA `(.L_x_5568) ;  /* 0x0000049000007947 */ /* 0x000fea0003800000 */
.L_x_5581:
        /* <DEDUP_REMOVED lines=21> */
.L_x_5590:
[----:B------:R-:W-:Y:S05]  /*a550*/  BSYNC B1 ;  /* 0x0000000000017941 */ /* 0x000fea0003800000 */
.L_x_5589:
[----:B------:R-:W-:Y:S01]  /*a560*/  LEA R3, R0, 0x37800000, 0x17 ;  /* 0x3780000000037811 */ /* 0x000fe200078eb8ff */
[----:B------:R-:W-:-:S05]  /*a570*/  IMAD.SHL.U32 R0, R2, 0x200000, RZ ;  /* 0x0020000002007824 */ /* 0x000fca00078e00ff */
[----:B------:R-:W-:Y:S02]  /*a580*/  LOP3.LUT R0, R3, R0, R4, 0xfe, !PT ;  /* 0x0000000003007212 */ /* 0x000fe400078efe04 */
.L_x_5588:
[----:B------:R-:W-:Y:S05]  /*a590*/  BSYNC B0 ;  /* 0x0000000000007941 */ /* 0x000fea0003800000 */
.L_x_5587:
[----:B------:R-:W-:Y:S01]  /*a5a0*/  F2FP.PACK_AB R0, RZ, R0 ;  /* 0x00000000ff00723e */ /* 0x000fe200000000ff */
[----:B------:R-:W-:Y:S05]  /*a5b0*/  BRA `(.L_x_5568) ;  /* 0x000002d000007947 */ /* 0x000fea0003800000 */
.L_x_5580:
        /* <DEDUP_REMOVED lines=14> */
.L_x_5594:
[----:B------:R-:W-:Y:S05]  /*a6a0*/  BSYNC B0 ;  /* 0x0000000000007941 */ /* 0x000fea0003800000 */
.L_x_5593:
[----:B------:R-:W-:Y:S01]  /*a6b0*/  F2FP.PACK_AB R0, RZ, R0 ;  /* 0x00000000ff00723e */ /* 0x000fe200000000ff */
[----:B------:R-:W-:Y:S05]  /*a6c0*/  BRA `(.L_x_5568) ;  /* 0x000001c000007947 */ /* 0x000fea0003800000 */
.L_x_5567:
        /* <DEDUP_REMOVED lines=21> */
.L_x_5592:
[----:B------:R-:W2:Y:S02]  /*a820*/  LDG.E.64 R2, [R2.64] ;  /* 0x0000002402027981 */ /* 0x000ea4000c1e1b00 */
[----:B--2---:R-:W0:Y:S02]  /*a830*/  I2F.U64 R0, R2 ;  /* 0x0000000200007312 */ /* 0x004e240000301000 */
[----:B0-----:R-:W-:Y:S01]  /*a840*/  F2FP.PACK_AB R0, RZ, R0 ;  /* 0x00000000ff00723e */ /* 0x001fe200000000ff */
[----:B------:R-:W-:Y:S05]  /*a850*/  BRA `(.L_x_5568) ;  /* 0x0000003000007947 */ /* 0x000fea0003800000 */
.L_x_5591:
[----:B------:R-:W2:Y:S02]  /*a860*/  LDG.E R2, [R2.64] ;  /* 0x0000002402027981 */ /* 0x000ea4000c1e1900 */
[----:B--2---:R-:W0:Y:S02]  /*a870*/  I2F.U32 R0, R2 ;  /* 0x0000000200007306 */ /* 0x004e240000201000 */
[----:B0-----:R-:W-:-:S06]  /*a880*/  F2FP.PACK_AB R0, RZ, R0 ;  /* 0x00000000ff00723e */ /* 0x001fcc00000000ff */
.L_x_5568:
        /* <DEDUP_REMOVED lines=22> */
[----:B0-----:R-:W-:Y:S01]  /*a9f0*/  STG.E.U8 [R16.64], R3 ;  /* 0x0000000310007986 */ /* 0x001fe2000c101124 */
[----:B------:R-:W-:Y:S05]  /*aa00*/  EXIT ;  /* 0x000000000000794d */ /* 0x000fea0003800000 */
.L_x_5598:
[----:B------:R-:W-:-:S06]  /*aa10*/  HADD2.F32 R3, -RZ, R2.H0_H0 ;  /* 0x20000002ff037230 */ /* 0x000fcc0000004100 */
[----:B------:R-:W0:Y:S02]  /*aa20*/  F2I.S64.TRUNC R2, R3 ;  /* 0x0000000300027311 */ /* 0x000e24000020d900 */
[----:B0-----:R-:W-:Y:S01]  /*aa30*/  STG.E.U8 [R16.64], R2 ;  /* 0x0000000210007986 */ /* 0x001fe2000c101124 */
[----:B------:R-:W-:Y:S05]  /*aa40*/  EXIT ;  /* 0x000000000000794d */ /* 0x000fea0003800000 */
.L_x_5597:
        /* <DEDUP_REMOVED lines=8> */
[----:B0-----:R-:W-:Y:S01]  /*aad0*/  STG.E.64 [R16.64], R2 ;  /* 0x0000000210007986 */ /* 0x001fe2000c101b24 */
[----:B------:R-:W-:Y:S05]  /*aae0*/  EXIT ;  /* 0x000000000000794d */ /* 0x000fea0003800000 */
.L_x_5601:
[----:B------:R-:W-:-:S04]  /*aaf0*/  HADD2.F32 R2, -RZ, R2.H0_H0 ;  /* 0x20000002ff027230 */ /* 0x000fc80000004100 */
[----:B------:R-:W0:Y:S02]  /*ab00*/  F2I.FTZ.TRUNC.NTZ R3, R2 ;  /* 0x0000000200037305 */ /* 0x000e24000021f100 */
[----:B0-----:R-:W-:Y:S01]  /*ab10*/  STG.E [R16.64], R3 ;  /* 0x0000000310007986 */ /* 0x001fe2000c101924 */
[----:B------:R-:W-:Y:S05]  /*ab20*/  EXIT ;  /* 0x000000000000794d */ /* 0x000fea0003800000 */
.L_x_5600:
[----:B------:R-:W-:-:S04]  /*ab30*/  HADD2.F32 R2, -RZ, R2.H0_H0 ;  /* 0x20000002ff027230 */ /* 0x000fc80000004100 */
[----:B------:R-:W0:Y:S02]  /*ab40*/  F2I.FTZ.TRUNC.NTZ R3, R2 ;  /* 0x0000000200037305 */ /* 0x000e24000021f100 */
[----:B0-----:R-:W-:Y:S01]  /*ab50*/  STG.E.U16 [R16.64], R3 ;  /* 0x0000000310007986 */ /* 0x001fe2000c101524 */
[----:B------:R-:W-:Y:S05]  /*ab60*/  EXIT ;  /* 0x000000000000794d */ /* 0x000fea0003800000 */
.L_x_5596:
[----:B------:R-:W-:-:S13]  /*ab70*/  ISETP.GT.AND P0, PT, R3, 0x6, PT ;  /* 0x000000060300780c */ /* 0x000fda0003f04270 */
[----:B------:R-:W-:Y:S05]  /*ab80*/  @P0 BRA `(.L_x_5602) ;  /* 0x0000009000000947 */ /* 0x000fea0003800000 */
[----:B------:R-:W-:-:S13]  /*ab90*/  ISETP.NE.AND P0, PT, R3, 0x5, PT ;  /* 0x000000050300780c */ /* 0x000fda0003f05270 */
[----:B------:R-:W-:Y:S05]  /*aba0*/  @!P0 BRA `(.L_x_5603) ;  /* 0x0000005000008947 */ /* 0x000fea0003800000 */
[----:B------:R-:W-:-:S13]  /*abb0*/  ISETP.NE.AND P0, PT, R3, 0x6, PT ;  /* 0x000000060300780c */ /* 0x000fda0003f05270 */
[----:B------:R-:W-:Y:S05]  /*abc0*/  @P0 BRA `(.L_x_5599) ;  /* 0x00000b1000000947 */ /* 0x000fea0003800000 */
[----:B------:R-:W-:-:S05]  /*abd0*/  HADD2.F32 R3, -RZ, R2.H0_H0 ;  /* 0x20000002ff037230 */ /* 0x000fca0000004100 */
[----:B------:R-:W-:Y:S01]  /*abe0*/  STG.E [R16.64], R3 ;  /* 0x0000000310007986 */ /* 0x000fe2000c101924 */
[----:B------:R-:W-:Y:S05]  /*abf0*/  EXIT ;  /* 0x000000000000794d */ /* 0x000fea0003800000 */
.L_x_5603:
[----:B------:R-:W-:Y:S01]  /*ac00*/  STG.E.U16 [R16.64], R2 ;  /* 0x0000000210007986 */ /* 0x000fe2000c101524 */
[----:B------:R-:W-:Y:S05]  /*ac10*/  EXIT ;  /* 0x000000000000794d */ /* 0x000fea0003800000 */
.L_x_5602:
        /* <DEDUP_REMOVED lines=8> */
[----:B------:R-:W-:Y:S01]  /*aca0*/  STG.E.64 [R16.64], R2 ;  /* 0x0000000210007986 */ /* 0x000fe2000c101b24 */
[----:B------:R-:W-:Y:S05]  /*acb0*/  EXIT ;  /* 0x000000000000794d */ /* 0x000fea0003800000 */
.L_x_5605:
[----:B------:R-:W-:-:S05]  /*acc0*/  HADD2.F32 R0, -RZ, R2.H0_H0 ;  /* 0x20000002ff007230 */ /* 0x000fca0000004100 */
[----:B------:R-:W-:-:S04]  /*acd0*/  F2FP.PACK_AB R0, RZ, R0 ;  /* 0x00000000ff00723e */ /* 0x000fc800000000ff */
[----:B------:R-:W-:-:S05]  /*ace0*/  PRMT R0, R0, 0x5410, RZ ;  /* 0x0000541000007816 */ /* 0x000fca00000000ff */
[----:B------:R-:W-:Y:S01]  /*acf0*/  STG.E [R16.64], R0 ;  /* 0x0000000010007986 */ /* 0x000fe2000c101924 */
[----:B------:R-:W-:Y:S05]  /*ad00*/  EXIT ;  /* 0x000000000000794d */ /* 0x000fea0003800000 */
.L_x_5604:
[----:B------:R-:W-:-:S05]  /*ad10*/  HADD2.F32 R2, -RZ, R2.H0_H0 ;  /* 0x20000002ff027230 */ /* 0x000fca0000004100 */
[----:B------:R-:W-:-:S06]  /*ad20*/  FMUL.FTZ R2, R2, 1 ;  /* 0x3f80000002027820 */ /* 0x000fcc0000410000 */
[----:B------:R-:W0:Y:S02]  /*ad30*/  F2F.F64.F32 R2, R2 ;  /* 0x0000000200027310 */ /* 0x000e240000201800 */
[----:B0-----:R-:W-:Y:S01]  /*ad40*/  STG.E.64 [R16.64], R2 ;  /* 0x0000000210007986 */ /* 0x001fe2000c101b24 */
[----:B------:R-:W-:Y:S05]  /*ad50*/  EXIT ;  /* 0x000000000000794d */ /* 0x000fea0003800000 */
.L_x_5595:
        /* <DEDUP_REMOVED lines=11> */
[----:B------:R-:W-:Y:S01]  /*ae10*/  STG.E.U8 [R16.64], R3 ;  /* 0x0000000310007986 */ /* 0x000fe2000c101124 */
[----:B------:R-:W-:Y:S05]  /*ae20*/  EXIT ;  /* 0x000000000000794d */ /* 0x000fea0003800000 */
.L_x_5608:
[----:B------:R-:W-:Y:S01]  /*ae30*/  HADD2.F32 R2, -RZ, R2.H0_H0 ;  /* 0x20000002ff027230 */ /* 0x000fe20000004100 */
[----:B------:R-:W-:-:S04]  /*ae40*/  CS2R R6, SRZ ;  /* 0x0000000000067805 */ /* 0x000fc8000001ff00 */
[----:B------:R-:W-:-:S04]  /*ae50*/  FMUL.FTZ R2, R2, 1 ;  /* 0x3f80000002027820 */ /* 0x000fc80000410000 */
[----:B------:R-:W0:Y:S02]  /*ae60*/  F2F.F64.F32 R4, R2 ;  /* 0x0000000200047310 */ /* 0x000e240000201800 */
[----:B0-----:R-:W-:Y:S01]  /*ae70*/  STG.E.128 [R16.64], R4 ;  /* 0x0000000410007986 */ /* 0x001fe2000c101d24 */
[----:B------:R-:W-:Y:S05]  /*ae80*/  EXIT ;  /* 0x000000000000794d */ /* 0x000fea0003800000 */
.L_x_5607:
        /* <DEDUP_REMOVED lines=21> */
.L_x_5612:
[----:B------:R-:W-:Y:S05]  /*afe0*/  BSYNC B0 ;  /* 0x0000000000007941 */ /* 0x000fea0003800000 */
.L_x_5611:
[----:B------:R-:W-:-:S05]  /*aff0*/  LOP3.LUT R3, R0, R3, RZ, 0xfc, !PT ;  /* 0x0000000300037212 */ /* 0x000fca00078efcff */
[----:B------:R-:W-:Y:S01]  /*b000*/  STG.E.U8 [R16.64], R3 ;  /* 0x0000000310007986 */ /* 0x000fe2000c101124 */
[----:B------:R-:W-:Y:S05]  /*b010*/  EXIT ;  /* 0x000000000000794d */ /* 0x000fea0003800000 */
.L_x_5610:
        /* <DEDUP_REMOVED lines=13> */
.L_x_5614:
[----:B------:R-:W-:Y:S01]  /*b0f0*/  IMAD.MOV.U32 R0, RZ, RZ, 0x7f ;  /* 0x0000007fff007424 */ /* 0x000fe200078e00ff */
[----:B------:R-:W-:-:S04]  /*b100*/  ISETP.GT.U32.AND P0, PT, R2, 0x7f800000, PT ;  /* 0x7f8000000200780c */ /* 0x000fc80003f04070 */
[----:B------:R-:W-:-:S04]  /*b110*/  SEL R0, R0, 0x7c, P0 ;  /* 0x0000007c00007807 */ /* 0x000fc80000000000 */
.L_x_5615:
[----:B------:R-:W-:Y:S05]  /*b120*/  BSYNC B0 ;  /* 0x0000000000007941 */ /* 0x000fea0003800000 */
.L_x_5613:
[----:B------:R-:W-:-:S04]  /*b130*/  LOP3.LUT R2, R3, 0x80000000, RZ, 0xc0, !PT ;  /* 0x8000000003027812 */ /* 0x000fc800078ec0ff */
[----:B------:R-:W-:-:S04]  /*b140*/  SHF.R.U32.HI R3, RZ, 0x18, R2 ;  /* 0x00000018ff037819 */ /* 0x000fc80000011602 */
[----:B------:R-:W-:-:S05]  /*b150*/  LOP3.LUT R3, R0, R3, RZ, 0xfc, !PT ;  /* 0x0000000300037212 */ /* 0x000fca00078efcff */
[----:B------:R-:W-:Y:S01]  /*b160*/  STG.E.U8 [R16.64], R3 ;  /* 0x0000000310007986 */ /* 0x000fe2000c101124 */
[----:B------:R-:W-:Y:S05]  /*b170*/  EXIT ;  /* 0x000000000000794d */ /* 0x000fea0003800000 */
.L_x_5609:
[----:B------:R-:W-:-:S05]  /*b180*/  HADD2.F32 R0, -RZ, R2.H0_H0 ;  /* 0x20000002ff007230 */ /* 0x000fca0000004100 */
[----:B------:R-:W-:-:S05]  /*b190*/  F2FP.BF16.PACK_AB R0, RZ, R0 ;  /* 0x00000000ff00723e */ /* 0x000fca00000010ff */
[----:B------:R-:W-:Y:S01]  /*b1a0*/  STG.E.U16 [R16.64], R0 ;  /* 0x0000000010007986 */ /* 0x000fe2000c101524 */
[----:B------:R-:W-:Y:S05]  /*b1b0*/  EXIT ;  /* 0x000000000000794d */ /* 0x000fea0003800000 */
.L_x_5606:
        /* <DEDUP_REMOVED lines=10> */
[----:B0-----:R-:W-:Y:S01]  /*b260*/  STG.E.U16 [R16.64], R3 ;  /* 0x0000000310007986 */ /* 0x001fe2000c101524 */
[----:B------:R-:W-:Y:S05]  /*b270*/  EXIT ;  /* 0x000000000000794d */ /* 0x000fea0003800000 */
.L_x_5618:
        /* <DEDUP_REMOVED lines=17> */
.L_x_5621:
[----:B------:R-:W-:-:S04]  /*b390*/  LOP3.LUT R2, R3, 0x80000000, RZ, 0xc0, !PT ;  /* 0x8000000003027812 */ /* 0x000fc800078ec0ff */
[----:B------:R-:W-:-:S04]  /*b3a0*/  SHF.R.U32.HI R3, RZ, 0x18, R2 ;  /* 0x00000018ff037819 */ /* 0x000fc80000011602 */
[----:B------:R-:W-:-:S04]  /*b3b0*/  LOP3.LUT R0, R0, R3, RZ, 0xfc, !PT ;  /* 0x0000000300007212 */ /* 0x000fc800078efcff */
[----:B------:R-:W-:Y:S02]  /*b3c0*/  PRMT R8, R0, 0x7610, R8 ;  /* 0x0000761000087816 */ /* 0x000fe40000000008 */
.L_x_5620:
[----:B------:R-:W-:Y:S05]  /*b3d0*/  BSYNC B0 ;  /* 0x0000000000007941 */ /* 0x000fea0003800000 */
.L_x_5619:
[----:B------:R-:W-:Y:S01]  /*b3e0*/  STG.E.U8 [R16.64], R8 ;  /* 0x0000000810007986 */ /* 0x000fe2000c101124 */
[----:B------:R-:W-:Y:S05]  /*b3f0*/  EXIT ;  /* 0x000000000000794d */ /* 0x000fea0003800000 */
.L_x_5617:
        /* <DEDUP_REMOVED lines=17> */
.L_x_5624:
[----:B------:R-:W-:-:S04]  /*b510*/  LOP3.LUT R2, R3, 0x80000000, RZ, 0xc0, !PT ;  /* 0x8000000003027812 */ /* 0x000fc800078ec0ff */
[----:B------:R-:W-:-:S04]  /*b520*/  SHF.R.U32.HI R3, RZ, 0x18, R2 ;  /* 0x00000018ff037819 */ /* 0x000fc80000011602 */
[----:B------:R-:W-:-:S04]  /*b530*/  LOP3.LUT R0, R0, R3, RZ, 0xfc, !PT ;  /* 0x0000000300007212 */ /* 0x000fc800078efcff */
[----:B------:R-:W-:Y:S02]  /*b540*/  PRMT R8, R0, 0x7610, R8 ;  /* 0x0000761000087816 */ /* 0x000fe40000000008 */
.L_x_5623:
[----:B------:R-:W-:Y:S05]  /*b550*/  BSYNC B0 ;  /* 0x0000000000007941 */ /* 0x000fea0003800000 */
.L_x_5622:
[----:B------:R-:W-:Y:S01]  /*b560*/  STG.E.U8 [R16.64], R8 ;  /* 0x0000000810007986 */ /* 0x000fe2000c101124 */
[----:B------:R-:W-:Y:S05]  /*b570*/  EXIT ;  /* 0x000000000000794d */ /* 0x000fea0003800000 */
.L_x_5616:
        /* <DEDUP_REMOVED lines=22> */
.L_x_5599:
        /* <DEDUP_REMOVED lines=20> */
.L_x_5626:
[----:B------:R-:W-:-:S06]  /*b820*/  HADD2.F32 R2, -RZ, R2.H0_H0 ;  /* 0x20000002ff027230 */ /* 0x000fcc0000004100 */
[----:B------:R-:W0:Y:S02]  /*b830*/  F2I.U64.TRUNC R2, R2 ;  /* 0x0000000200027311 */ /* 0x000e24000020d800 */
[----:B0-----:R-:W-:Y:S01]  /*b840*/  STG.E.64 [R16.64], R2 ;  /* 0x0000000210007986 */ /* 0x001fe2000c101b24 */
[----:B------:R-:W-:Y:S05]  /*b850*/  EXIT ;  /* 0x000000000000794d */ /* 0x000fea0003800000 */
.L_x_5625:
[----:B------:R-:W-:-:S04]  /*b860*/  HADD2.F32 R2, -RZ, R2.H0_H0 ;  /* 0x20000002ff027230 */ /* 0x000fc80000004100 */
[----:B------:R-:W0:Y:S02]  /*b870*/  F2I.FTZ.U32.TRUNC.NTZ R3, R2 ;  /* 0x0000000200037305 */ /* 0x000e24000021f000 */
[----:B0-----:R-:W-:Y:S01]  /*b880*/  STG.E [R16.64], R3 ;  /* 0x0000000310007986 */ /* 0x001fe2000c101924 */
[----:B------:R-:W-:Y:S05]  /*b890*/  EXIT ;  /* 0x000000000000794d */ /* 0x000fea0003800000 */
.L_x_5627:
        /* <DEDUP_REMOVED lines=14> */
.L_x_22372:


//--------------------- .text._ZN2at6native27unrolled_elementwise_kernelIZZZNS0_16sign_kernel_cudaERNS_18TensorIteratorBaseEENKUlvE_clEvENKUlvE6_clEvEUlN3c104HalfEE_St5arrayIPcLm2EELi4E23TrivialOffsetCalculatorILi1EjESD_NS0_6memory12LoadWithCastILi1EEENSE_13StoreWithCastILi1EEEEEviT_T0_T2_T3_T4_T5_ --------------------------
	.section	.text._ZN2at6native27unrolled_elementwise_kernelIZZZNS0_16sign_kernel_cudaERNS_18TensorIteratorBaseEENKUlvE_clEvENKUlvE6_clEvEUlN3c104HalfEE_St5arrayIPcLm2EELi4E23TrivialOffsetCalculatorILi1EjESD_NS0_6memory12LoadWithCastILi1EEENSE_13StoreWithCastILi1EEEEEviT_T0_T2_T3_T4_T5_,"ax",@progbits
	.sectioninfo	@"SHI_REGISTERS=29"
	.align	128
        .global         _ZN2at6native27unrolled_elementwise_kernelIZZZNS0_16sign_kernel_cudaERNS_18TensorIteratorBaseEENKUlvE_clEvENKUlvE6_clEvEUlN3c104HalfEE_St5arrayIPcLm2EELi4E23TrivialOffsetCalculatorILi1EjESD_NS0_6memory12LoadWithCastILi1EEENSE_13StoreWithCastILi1EEEEEviT_T0_T2_T3_T4_T5_
        .type           _ZN2at6native27unrolled_elementwise_kernelIZZZNS0_16sign_kernel_cudaERNS_18TensorIteratorBaseEENKUlvE_clEvENKUlvE6_clEvEUlN3c104HalfEE_St5arrayIPcLm2EELi4E23TrivialOffsetCalculatorILi1EjESD_NS0_6memory12LoadWithCastILi1EEENSE_13StoreWithCastILi1EEEEEviT_T0_T2_T3_T4_T5_,@function
        .size           _ZN2at6native27unrolled_elementwise_kernelIZZZNS0_16sign_kernel_cudaERNS_18TensorIteratorBaseEENKUlvE_clEvENKUlvE6_clEvEUlN3c104HalfEE_St5arrayIPcLm2EELi4E23TrivialOffsetCalculatorILi1EjESD_NS0_6memory12LoadWithCastILi1EEENSE_13StoreWithCastILi1EEEEEviT_T0_T2_T3_T4_T5_,(.L_x_22373 - _ZN2at6native27unrolled_elementwise_kernelIZZZNS0_16sign_kernel_cudaERNS_18TensorIteratorBaseEENKUlvE_clEvENKUlvE6_clEvEUlN3c104HalfEE_St5arrayIPcLm2EELi4E23TrivialOffsetCalculatorILi1EjESD_NS0_6memory12LoadWithCastILi1EEENSE_13StoreWithCastILi1EEEEEviT_T0_T2_T3_T4_T5_)
        .other          _ZN2at6native27unrolled_elementwise_kernelIZZZNS0_16sign_kernel_cudaERNS_18TensorIteratorBaseEENKUlvE_clEvENKUlvE6_clEvEUlN3c104HalfEE_St5arrayIPcLm2EELi4E23TrivialOffsetCalculatorILi1EjESD_NS0_6memory12LoadWithCastILi1EEENSE_13StoreWithCastILi1EEEEEviT_T0_T2_T3_T4_T5_,@"STO_CUDA_ENTRY STV_DEFAULT"
_ZN2at6native27unrolled_elementwise_kernelIZZZNS0_16sign_kernel_cudaERNS_18TensorIteratorBaseEENKUlvE_clEvENKUlvE6_clEvEUlN3c104HalfEE_St5arrayIPcLm2EELi4E23TrivialOffsetCalculatorILi1EjESD_NS0_6memory12LoadWithCastILi1EEENSE_13StoreWithCastILi1EEEEEviT_T0_T2_T3_T4_T5_:
.text._ZN2at6native27unrolled_elementwise_kernelIZZZNS0_16sign_kernel_cudaERNS_18TensorIteratorBaseEENKUlvE_clEvENKUlvE6_clEvEUlN3c104HalfEE_St5arrayIPcLm2EELi4E23TrivialOffsetCalculatorILi1EjESD_NS0_6memory12LoadWithCastILi1EEENSE_13StoreWithCastILi1EEEEEviT_T0_T2_T3_T4_T5_:
        /* <DEDUP_REMOVED lines=32> */
.L_x_5633:
[----:B------:R-:W2:Y:S02]  /*0200*/  LDG.E.U8 R2, [R2.64] ;  /* 0x0000002402027981 */ /* 0x000ea4000c1e1100 */
[----:B--2---:R-:W0:Y:S02]  /*0210*/  I2F.U16 R0, R2 ;  /* 0x0000000200007306 */ /* 0x004e240000101000 */
[----:B0-----:R-:W-:-:S04]  /*0220*/  F2FP.PACK_AB R0, RZ, R0 ;  /* 0x00000000ff00723e */ /* 0x001fc800000000ff */
[----:B------:R-:W-:Y:S01]  /*0230*/  PRMT R25, R0, 0x7610, R25 ;  /* 0x0000761000197816 */ /* 0x000fe20000000019 */
[----:B------:R-:W-:Y:S05]  /*0240*/  BRA `(.L_x_5635) ;  /* 0x00000ee000007947 */ /* 0x000fea0003800000 */
.L_x_5632:
        /* <DEDUP_REMOVED lines=11> */
.L_x_5637:
[----:B------:R-:W2:Y:S02]  /*0300*/  LDG.E R2, [R2.64] ;  /* 0x0000002402027981 */ /* 0x000ea4000c1e1900 */
[----:B--2---:R-:W0:Y:S02]  /*0310*/  I2F R0, R2 ;  /* 0x0000000200007306 */ /* 0x004e240000201400 */
[----:B0-----:R-:W-:-:S04]  /*0320*/  F2FP.PACK_AB R0, RZ, R0 ;  /* 0x00000000ff00723e */ /* 0x001fc800000000ff */
[----:B------:R-:W-:Y:S01]  /*0330*/  PRMT R25, R0, 0x7610, R25 ;  /* 0x0000761000197816 */ /* 0x000fe20000000019 */
[----:B------:R-:W-:Y:S05]  /*0340*/  BRA `(.L_x_5635) ;  /* 0x00000de000007947 */ /* 0x000fea0003800000 */
.L_x_5636:
[----:B------:R-:W2:Y:S02]  /*0350*/  LDG.E.U16 R2, [R2.64] ;  /* 0x0000002402027981 */ /* 0x000ea4000c1e1500 */
[----:B--2---:R-:W0:Y:S02]  /*0360*/  I2F.S16 R0, R2 ;  /* 0x0000000200007306 */ /* 0x004e240000101400 */
[----:B0-----:R-:W-:-:S04]  /*0370*/  F2FP.PACK_AB R0, RZ, R0 ;  /* 0x00000000ff00723e */ /* 0x001fc800000000ff */
[----:B------:R-:W-:Y:S01]  /*0380*/  PRMT R25, R0, 0x7610, R25 ;  /* 0x0000761000197816 */ /* 0x000fe20000000019 */
[----:B------:R-:W-:Y:S05]  /*0390*/  BRA `(.L_x_5635) ;  /* 0x00000d9000007947 */ /* 0x000fea0003800000 */
.L_x_5631:
        /* <DEDUP_REMOVED lines=9> */
.L_x_5639:
[----:B------:R0:W5:Y:S01]  /*0430*/  LDG.E.U16 R25, [R2.64] ;  /* 0x0000002402197981 */ /* 0x000162000c1e1500 */
[----:B------:R-:W-:Y:S05]  /*0440*/  BRA `(.L_x_5635) ;  /* 0x00000ce000007947 */ /* 0x000fea0003800000 */
.L_x_5638:
        /* <DEDUP_REMOVED lines=9> */
.L_x_5641:
[----:B------:R0:W5:Y:S01]  /*04e0*/  LDG.E.U16 R25, [R2.64] ;  /* 0x0000002402197981 */ /* 0x000162000c1e1500 */
[----:B------:R-:W-:Y:S05]  /*04f0*/  BRA `(.L_x_5635) ;  /* 0x00000c3000007947 */ /* 0x000fea0003800000 */
.L_x_5640:
[----:B------:R-:W2:Y:S02]  /*0500*/  LDG.E.64 R2, [R2.64] ;  /* 0x0000002402027981 */ /* 0x000ea4000c1e1b00 */
[----:B--2---:R-:W0:Y:S01]  /*0510*/  F2F.F32.F64 R0, R2 ;  /* 0x0000000200007310 */ /* 0x004e220000301000 */
[----:B------:R-:W0:-:S14]  /*0520*/  DSETP.GEU.AND P0, PT, |R2|, c[0x2][0x0], PT ;  /* 0x008000000200762a */ /* 0x000e1c0003f0e200 */
[----:B0-----:R-:W-:-:S05]  /*0530*/  @!P0 FMUL R0, R0, 1.175494350822287508e-38 ;  /* 0x0080000000008820 */ /* 0x001fca0000400000 */
[----:B------:R-:W-:-:S04]  /*0540*/  F2FP.PACK_AB R0, RZ, R0 ;  /* 0x00000000ff00723e */ /* 0x000fc800000000ff */
[----:B------:R-:W-:Y:S01]  /*0550*/  PRMT R25, R0, 0x7610, R25 ;  /* 0x0000761000197816 */ /* 0x000fe20000000019 */
[----:B------:R-:W-:Y:S05]  /*0560*/  BRA `(.L_x_5635) ;  /* 0x00000bc000007947 */ /* 0x000fea0003800000 */
.L_x_5630:
        /* <DEDUP_REMOVED lines=14> */
.L_x_5644:
[----:B------:R-:W2:Y:S02]  /*0650*/  LDG.E.64 R2, [R2.64] ;  /* 0x0000002402027981 */ /* 0x000ea4000c1e1b00 */
[----:B--2---:R-:W0:Y:S01]  /*0660*/  F2F.F32.F64 R0, R2 ;  /* 0x0000000200007310 */ /* 0x004e220000301000 */
[----:B------:R-:W0:-:S14]  /*0670*/  DSETP.GEU.AND P0, PT, |R2|, c[0x2][0x0], PT ;  /* 0x008000000200762a */ /* 0x000e1c0003f0e200 */
[----:B0-----:R-:W-:-:S05]  /*0680*/  @!P0 FMUL R0, R0, 1.175494350822287508e-38 ;  /* 0x0080000000008820 */ /* 0x001fca0000400000 */
[----:B------:R-:W-:-:S04]  /*0690*/  F2FP.PACK_AB R0, RZ, R0 ;  /* 0x00000000ff00723e */ /* 0x000fc800000000ff */
[----:B------:R-:W-:Y:S01]  /*06a0*/  PRMT R25, R0, 0x7610, R25 ;  /* 0x0000761000197816 */ /* 0x000fe20000000019 */
[----:B------:R-:W-:Y:S05]  /*06b0*/  BRA `(.L_x_5635) ;  /* 0x00000a7000007947 */ /* 0x000fea0003800000 */
.L_x_5643:
        /* <DEDUP_REMOVED lines=28> */
.L_x_5646:
        /* <DEDUP_REMOVED lines=16> */
.L_x_5645:
[----:B------:R-:W2:Y:S02]  /*0980*/  LDG.E.U16 R0, [R2.64] ;  /* 0x0000002402007981 */ /* 0x000ea4000c1e1500 */
[----:B--2---:R-:W-:-:S04]  /*0990*/  PRMT R0, RZ, 0x5410, R0 ;  /* 0x00005410ff007816 */ /* 0x004fc80000000000 */
[----:B------:R-:W-:-:S04]  /*09a0*/  F2FP.PACK_AB R0, RZ, R0 ;  /* 0x00000000ff00723e */ /* 0x000fc800000000ff */
[----:B------:R-:W-:Y:S01]  /*09b0*/  PRMT R25, R0, 0x7610, R25 ;  /* 0x0000761000197816 */ /* 0x000fe20000000019 */
[----:B------:R-:W-:Y:S05]  /*09c0*/  BRA `(.L_x_5635) ;  /* 0x0000076000007947 */ /* 0x000fea0003800000 */
.L_x_5642:
        /* <DEDUP_REMOVED lines=12> */
.L_x_5649:
        /* <DEDUP_REMOVED lines=21> */
.L_x_5653:
[----:B------:R-:W-:Y:S05]  /*0be0*/  BSYNC B1 ;  /* 0x0000000000017941 */ /* 0x000fea0003800000 */
.L_x_5652:
[----:B------:R-:W-:Y:S01]  /*0bf0*/  LEA R3, R0, 0x3b800000, 0x17 ;  /* 0x3b80000000037811 */ /* 0x000fe200078eb8ff */
[----:B------:R-:W-:-:S05]  /*0c00*/  IMAD.SHL.U32 R0, R2, 0x100000, RZ ;  /* 0x0010000002007824 */ /* 0x000fca00078e00ff */
[----:B------:R-:W-:Y:S02]  /*0c10*/  LOP3.LUT R0, R3, R0, R4, 0xfe, !PT ;  /* 0x0000000003007212 */ /* 0x000fe400078efe04 */
.L_x_5651:
[----:B------:R-:W-:Y:S05]  /*0c20*/  BSYNC B0 ;  /* 0x0000000000007941 */ /* 0x000fea0003800000 */
.L_x_5650:
[----:B------:R-:W-:-:S04]  /*0c30*/  F2FP.PACK_AB R0, RZ, R0 ;  /* 0x00000000ff00723e */ /* 0x000fc800000000ff */
[----:B------:R-:W-:Y:S01]  /*0c40*/  PRMT R25, R0, 0x7610, R25 ;  /* 0x0000761000197816 */ /* 0x000fe20000000019 */
[----:B------:R-:W-:Y:S05]  /*0c50*/  BRA `(.L_x_5635) ;  /* 0x000004d000007947 */ /* 0x000fea0003800000 */
.L_x_5648:
        /* <DEDUP_REMOVED lines=21> */
.L_x_5657:
[----:B------:R-:W-:Y:S05]  /*0db0*/  BSYNC B1 ;  /* 0x0000000000017941 */ /* 0x000fea0003800000 */
.L_x_5656:
[----:B------:R-:W-:Y:S01]  /*0dc0*/  LEA R3, R0, 0x37800000, 0x17 ;  /* 0x3780000000037811 */ /* 0x000fe200078eb8ff */
[----:B------:R-:W-:-:S05]  /*0dd0*/  IMAD.SHL.U32 R0, R2, 0x200000, RZ ;  /* 0x0020000002007824 */ /* 0x000fca00078e00ff */
[----:B------:R-:W-:Y:S02]  /*0de0*/  LOP3.LUT R0, R3, R0, R4, 0xfe, !PT ;  /* 0x0000000003007212 */ /* 0x000fe400078efe04 */
.L_x_5655:
[----:B------:R-:W-:Y:S05]  /*0df0*/  BSYNC B0 ;  /* 0x0000000000007941 */ /* 0x000fea0003800000 */
.L_x_5654:
[----:B------:R-:W-:-:S04]  /*0e00*/  F2FP.PACK_AB R0, RZ, R0 ;  /* 0x00000000ff00723e */ /* 0x000fc800000000ff */
[----:B------:R-:W-:Y:S01]  /*0e10*/  PRMT R25, R0, 0x7610, R25 ;  /* 0x0000761000197816 */ /* 0x000fe20000000019 */
[----:B------:R-:W-:Y:S05]  /*0e20*/  BRA `(.L_x_5635) ;  /* 0x0000030000007947 */ /* 0x000fea0003800000 */
.L_x_5647:
        /* <DEDUP_REMOVED lines=14> */
.L_x_5661:
[----:B------:R-:W-:Y:S05]  /*0f10*/  BSYNC B0 ;  /* 0x0000000000007941 */ /* 0x000fea0003800000 */
.L_x_5660:
[----:B------:R-:W-:-:S04]  /*0f20*/  F2FP.PACK_AB R0, RZ, R0 ;  /* 0x00000000ff00723e */ /* 0x000fc800000000ff */
[----:B------:R-:W-:Y:S01]  /*0f30*/  PRMT R25, R0, 0x7610, R25 ;  /* 0x0000761000197816 */ /* 0x000fe20000000019 */
[----:B------:R-:W-:Y:S05]  /*0f40*/  BRA `(.L_x_5635) ;  /* 0x000001e000007947 */ /* 0x000fea0003800000 */
.L_x_5634:
        /* <DEDUP_REMOVED lines=21> */
.L_x_5659:
[----:B------:R-:W2:Y:S02]  /*10a0*/  LDG.E.64 R2, [R2.64] ;  /* 0x0000002402027981 */ /* 0x000ea4000c1e1b00 */
[----:B--2---:R-:W0:Y:S02]  /*10b0*/  I2F.U64 R0, R2 ;  /* 0x0000000200007312 */ /* 0x004e240000301000 */
[----:B0-----:R-:W-:-:S04]  /*10c0*/  F2FP.PACK_AB R0, RZ, R0 ;  /* 0x00000000ff00723e */ /* 0x001fc800000000ff */
[----:B------:R-:W-:Y:S01]  /*10d0*/  PRMT R25, R0, 0x7610, R25 ;  /* 0x0000761000197816 */ /* 0x000fe20000000019 */
[----:B------:R-:W-:Y:S05]  /*10e0*/  BRA `(.L_x_5635) ;  /* 0x0000004000007947 */ /* 0x000fea0003800000 */
.L_x_5658:
[----:B------:R-:W2:Y:S02]  /*10f0*/  LDG.E R2, [R2.64] ;  /* 0x0000002402027981 */ /* 0x000ea4000c1e1900 */
[----:B--2---:R-:W0:Y:S02]  /*1100*/  I2F.U32 R0, R2 ;  /* 0x0000000200007306 */ /* 0x004e240000201000 */
[----:B0-----:R-:W-:-:S04]  /*1110*/  F2FP.PACK_AB R0, RZ, R0 ;  /* 0x00000000ff00723e */ /* 0x001fc800000000ff */
[----:B------:R-:W-:Y:S02]  /*1120*/  PRMT R25, R0, 0x7610, R25 ;  /* 0x0000761000197816 */ /* 0x000fe40000000019 */
.L_x_5635:
[----:B------:R-:W1:Y:S02]  /*1130*/  S2R R19, SR_TID.X ;  /* 0x0000000000137919 */ /* 0x000e640000002100 */
[----:B-1----:R-:W-:-:S03]  /*1140*/  IADD3 R19, R19, 0x80, RZ ;  /* 0x0000008013137810 */ /* 0x002fc60007ffe0ff */
.L_x_5629:
[----:B-1----:R-:W-:Y:S05]  /*1150*/  BSYNC B6 ;  /* 0x0000000000067941 */ /* 0x002fea0003800000 */
.L_x_5628:
        /* <DEDUP_REMOVED lines=24> */
.L_x_5667:
[----:B------:R-:W2:Y:S02]  /*12e0*/  LDG.E.U8 R2, [R2.64] ;  /* 0x0000002402027981 */ /* 0x000ea4000c1e1100 */
[----:B--2---:R-:W0:Y:S02]  /*12f0*/  I2F.U16 R0, R2 ;  /* 0x0000000200007306 */ /* 0x004e240000101000 */
[----:B0-----:R-:W-:-:S04]  /*1300*/  F2FP.PACK_AB R0, RZ, R0 ;  /* 0x00000000ff00723e */ /* 0x001fc800000000ff */
[----:B------:R-:W-:Y:S01]  /*1310*/  PRMT R22, R0, 0x7610, R22 ;  /* 0x0000761000167816 */ /* 0x000fe20000000016 */
[----:B------:R-:W-:Y:S05]  /*1320*/  BRA `(.L_x_5669) ;  /* 0x00000ed000007947 */ /* 0x000fea0003800000 */
.L_x_5666:
        /* <DEDUP_REMOVED lines=11> */
.L_x_5671:
[----:B------:R-:W2:Y:S02]  /*13e0*/  LDG.E R2, [R2.64] ;  /* 0x0000002402027981 */ /* 0x000ea4000c1e1900 */
[----:B--2---:R-:W0:Y:S02]  /*13f0*/  I2F R0, R2 ;  /* 0x0000000200007306 */ /* 0x004e240000201400 */
[----:B0-----:R-:W-:-:S04]  /*1400*/  F2FP.PACK_AB R0, RZ, R0 ;  /* 0x00000000ff00723e */ /* 0x001fc800000000ff */
[----:B------:R-:W-:Y:S01]  /*1410*/  PRMT R22, R0, 0x7610, R22 ;  /* 0x0000761000167816 */ /* 0x000fe20000000016 */
[----:B------:R-:W-:Y:S05]  /*1420*/  BRA `(.L_x_5669) ;  /* 0x00000dd000007947 */ /* 0x000fea0003800000 */
.L_x_5670:
[----:B------:R-:W2:Y:S02]  /*1430*/  LDG.E.U16 R2, [R2.64] ;  /* 0x0000002402027981 */ /* 0x000ea4000c1e1500 */
[----:B--2---:R-:W0:Y:S02]  /*1440*/  I2F.S16 R0, R2 ;  /* 0x0000000200007306 */ /* 0x004e240000101400 */
[----:B0-----:R-:W-:-:S04]  /*1450*/  F2FP.PACK_AB R0, RZ, R0 ;  /* 0x00000000ff00723e */ /* 0x001fc800000000ff */
[----:B------:R-:W-:Y:S01]  /*1460*/  PRMT R22, R0, 0x7610, R22 ;  /* 0x0000761000167816 */ /* 0x000fe20000000016 */
[----:B------:R-:W-:Y:S05]  /*1470*/  BRA `(.L_x_5669) ;  /* 0x00000d8000007947 */ /* 0x000fea0003800000 */
.L_x_5665:
        /* <DEDUP_REMOVED lines=9> */
.L_x_5673:
[----:B------:R0:W5:Y:S01]  /*1510*/  LDG.E.U16 R22, [R2.64] ;  /* 0x0000002402167981 */ /* 0x000162000c1e1500 */
[----:B------:R-:W-:Y:S05]  /*1520*/  BRA `(.L_x_5669) ;  /* 0x00000cd000007947 */ /* 0x000fea0003800000 */
.L_x_5672:
        /* <DEDUP_REMOVED lines=9> */
.L_x_5675:
[----:B------:R0:W5:Y:S01]  /*15c0*/  LDG.E.U16 R22, [R2.64] ;  /* 0x0000002402167981 */ /* 0x000162000c1e1500 */
[----:B------:R-:W-:Y:S05]  /*15d0*/  BRA `(.L_x_5669) ;  /* 0x00000c2000007947 */ /* 0x000fea0003800000 */
.L_x_5674:
[----:B------:R-:W2:Y:S02]  /*15e0*/  LDG.E.64 R2, [R2.64] ;  /* 0x0000002402027981 */ /* 0x000ea4000c1e1b00 */
[----:B--2---:R-:W0:Y:S01]  /*15f0*/  F2F.F32.F64 R0, R2 ;  /* 0x0000000200007310 */ /* 0x004e220000301000 */
[----:B------:R-:W0:-:S14]  /*1600*/  DSETP.GEU.AND P0, PT, |R2|, c[0x2][0x0], PT ;  /* 0x008000000200762a */ /* 0x000e1c0003f0e200 */
[----:B0-----:R-:W-:-:S05]  /*1610*/  @!P0 FMUL R0, R0, 1.175494350822287508e-38 ;  /* 0x0080000000008820 */ /* 0x001fca0000400000 */
[----:B------:R-:W-:-:S04]  /*1620*/  F2FP.PACK_AB R0, RZ, R0 ;  /* 0x00000000ff00723e */ /* 0x000fc800000000ff */
[----:B------:R-:W-:Y:S01]  /*1630*/  PRMT R22, R0, 0x7610, R22 ;  /* 0x0000761000167816 */ /* 0x000fe20000000016 */
[----:B------:R-:W-:Y:S05]  /*1640*/  BRA `(.L_x_5669) ;  /* 0x00000bb000007947 */ /* 0x000fea0003800000 */
.L_x_5664:
        /* <DEDUP_REMOVED lines=14> */
.L_x_5678:
[----:B------:R-:W2:Y:S02]  /*1730*/  LDG.E.64 R2, [R2.64] ;  /* 0x0000002402027981 */ /* 0x000ea4000c1e1b00 */
[----:B--2---:R-:W0:Y:S01]  /*1740*/  F2F.F32.F64 R0, R2 ;  /* 0x0000000200007310 */ /* 0x004e220000301000 */
[----:B------:R-:W0:-:S14]  /*1750*/  DSETP.GEU.AND P0, PT, |R2|, c[0x2][0x0], PT ;  /* 0x008000000200762a */ /* 0x000e1c0003f0e200 */
[----:B0-----:R-:W-:-:S05]  /*1760*/  @!P0 FMUL R0, R0, 1.175494350822287508e-38 ;  /* 0x0080000000008820 */ /* 0x001fca0000400000 */
[----:B------:R-:W-:-:S04]  /*1770*/  F2FP.PACK_AB R0, RZ, R0 ;  /* 0x00000000ff00723e */ /* 0x000fc800000000ff */
[----:B------:R-:W-:Y:S01]  /*1780*/  PRMT R22, R0, 0x7610, R22 ;  /* 0x0000761000167816 */ /* 0x000fe20000000016 */
[----:B------:R-:W-:Y:S05]  /*1790*/  BRA `(.L_x_5669) ;  /* 0x00000a6000007947 */ /* 0x000fea0003800000 */
.L_x_5677:
        /* <DEDUP_REMOVED lines=28> */
.L_x_5680:
        /* <DEDUP_REMOVED lines=15> */
.L_x_5679:
[----:B------:R-:W2:Y:S02]  /*1a50*/  LDG.E.U16 R0, [R2.64] ;  /* 0x0000002402007981 */ /* 0x000ea4000c1e1500 */
[----:B--2---:R-:W-:-:S04]  /*1a60*/  PRMT R0, RZ, 0x5410, R0 ;  /* 0x00005410ff007816 */ /* 0x004fc80000000000 */
[----:B------:R-:W-:-:S04]  /*1a70*/  F2FP.PACK_AB R0, RZ, R0 ;  /* 0x00000000ff00723e */ /* 0x000fc800000000ff */
[----:B------:R-:W-:Y:S01]  /*1a80*/  PRMT R22, R0, 0x7610, R22 ;  /* 0x0000761000167816 */ /* 0x000fe20000000016 */
[----:B------:R-:W-:Y:S05]  /*1a90*/  BRA `(.L_x_5669) ;  /* 0x0000076000007947 */ /* 0x000fea0003800000 */
.L_x_5676:
        /* <DEDUP_REMOVED lines=12> */
.L_x_5683:
        /* <DEDUP_REMOVED lines=21> */
.L_x_5687:
[----:B------:R-:W-:Y:S05]  /*1cb0*/  BSYNC B1 ;  /* 0x0000000000017941 */ /* 0x000fea0003800000 */
.L_x_5686:
[----:B------:R-:W-:Y:S01]  /*1cc0*/  LEA R3, R0, 0x3b800000, 0x17 ;  /* 0x3b80000000037811 */ /* 0x000fe200078eb8ff */
[----:B------:R-:W-:-:S05]  /*1cd0*/  IMAD.SHL.U32 R0, R2, 0x100000, RZ ;  /* 0x0010000002007824 */ /* 0x000fca00078e00ff */
[----:B------:R-:W-:Y:S02]  /*1ce0*/  LOP3.LUT R0, R3, R0, R4, 0xfe, !PT ;  /* 0x0000000003007212 */ /* 0x000fe400078efe04 */
.L_x_5685:
[----:B------:R-:W-:Y:S05]  /*1cf0*/  BSYNC B0 ;  /* 0x0000000000007941 */ /* 0x000fea0003800000 */
.L_x_5684:
[----:B------:R-:W-:-:S04]  /*1d00*/  F2FP.PACK_AB R0, RZ, R0 ;  /* 0x00000000ff00723e */ /* 0x000fc800000000ff */
[----:B------:R-:W-:Y:S01]  /*1d10*/  PRMT R22, R0, 0x7610, R22 ;  /* 0x0000761000167816 */ /* 0x000fe20000000016 */
[----:B------:R-:W-:Y:S05]  /*1d20*/  BRA `(.L_x_5669) ;  /* 0x000004d000007947 */ /* 0x000fea0003800000 */
.L_x_5682:
        /* <DEDUP_REMOVED lines=21> */
.L_x_5691:
[----:B------:R-:W-:Y:S05]  /*1e80*/  BSYNC B1 ;  /* 0x0000000000017941 */ /* 0x000fea0003800000 */
.L_x_5690:
[----:B------:R-:W-:Y:S01]  /*1e90*/  LEA R3, R0, 0x37800000, 0x17 ;  /* 0x3780000000037811 */ /* 0x000fe200078eb8ff */
[----:B------:R-:W-:-:S05]  /*1ea0*/  IMAD.SHL.U32 R0, R2, 0x200000, RZ ;  /* 0x0020000002007824 */ /* 0x000fca00078e00ff */
[----:B------:R-:W-:Y:S02]  /*1eb0*/  LOP3.LUT R0, R3, R0, R4, 0xfe, !PT ;  /* 0x0000000003007212 */ /* 0x000fe400078efe04 */
.L_x_5689:
[----:B------:R-:W-:Y:S05]  /*1ec0*/  BSYNC B0 ;  /* 0x0000000000007941 */ /* 0x000fea0003800000 */
.L_x_5688:
[----:B------:R-:W-:-:S04]  /*1ed0*/  F2FP.PACK_AB R0, RZ, R0 ;  /* 0x00000000ff00723e */ /* 0x000fc800000000ff */
[----:B------:R-:W-:Y:S01]  /*1ee0*/  PRMT R22, R0, 0x7610, R22 ;  /* 0x0000761000167816 */ /* 0x000fe20000000016 */
[----:B------:R-:W-:Y:S05]  /*1ef0*/  BRA `(.L_x_5669) ;  /* 0x0000030000007947 */ /* 0x000fea0003800000 */
.L_x_5681:
        /* <DEDUP_REMOVED lines=14> */
.L_x_5695:
[----:B------:R-:W-:Y:S05]  /*1fe0*/  BSYNC B0 ;  /* 0x0000000000007941 */ /* 0x000fea0003800000 */
.L_x_5694:
[----:B------:R-:W-:-:S04]  /*1ff0*/  F2FP.PACK_AB R0, RZ, R0 ;  /* 0x00000000ff00723e */ /* 0x000fc800000000ff */
[----:B------:R-:W-:Y:S01]  /*2000*/  PRMT R22, R0, 0x7610, R22 ;  /* 0x0000761000167816 */ /* 0x000fe20000000016 */
[----:B------:R-:W-:Y:S05]  /*2010*/  BRA `(.L_x_5669) ;  /* 0x000001e000007947 */ /* 0x000fea0003800000 */
.L_x_5668:
        /* <DEDUP_REMOVED lines=21> */
.L_x_5693:
[----:B------:R-:W2:Y:S02]  /*2170*/  LDG.E.64 R2, [R2.64] ;  /* 0x0000002402027981 */ /* 0x000ea4000c1e1b00 */
[----:B--2---:R-:W0:Y:S02]  /*2180*/  I2F.U64 R0, R2 ;  /* 0x0000000200007312 */ /* 0x004e240000301000 */
[----:B0-----:R-:W-:-:S04]  /*2190*/  F2FP.PACK_AB R0, RZ, R0 ;  /* 0x00000000ff00723e */ /* 0x001fc800000000ff */
[----:B------:R-:W-:Y:S01]  /*21a0*/  PRMT R22, R0, 0x7610, R22 ;  /* 0x0000761000167816 */ /* 0x000fe20000000016 */
[----:B------:R-:W-:Y:S05]  /*21b0*/  BRA `(.L_x_5669) ;  /* 0x0000004000007947 */ /* 0x000fea0003800000 */
.L_x_5692:
[----:B------:R-:W2:Y:S02]  /*21c0*/  LDG.E R2, [R2.64] ;  /* 0x0000002402027981 */ /* 0x000ea4000c1e1900 */
[----:B--2---:R-:W0:Y:S02]  /*21d0*/  I2F.U32 R0, R2 ;  /* 0x0000000200007306 */ /* 0x004e240000201000 */
[----:B0-----:R-:W-:-:S04]  /*21e0*/  F2FP.PACK_AB R0, RZ, R0 ;  /* 0x00000000ff00723e */ /* 0x001fc800000000ff */
[----:B------:R-:W-:Y:S02]  /*21f0*/  PRMT R22, R0, 0x7610, R22 ;  /* 0x0000761000167816 */ /* 0x000fe40000000016 */
.L_x_5669:
[----:B------:R-:W-:-:S05]  /*2200*/  IADD3 R19, R19, 0x80, RZ ;  /* 0x0000008013137810 */ /* 0x000fca0007ffe0ff */
.L_x_5663:
[----:B------:R-:W-:Y:S05]  /*2210*/  BSYNC B6 ;  /* 0x0000000000067941 */ /* 0x000fea0003800000 */
.L_x_5662:
        /* <DEDUP_REMOVED lines=26> */
.L_x_5701:
[----:B------:R-:W2:Y:S02]  /*23c0*/  LDG.E.U8 R2, [R2.64] ;  /* 0x0000002402027981 */ /* 0x000ea4000c1e1100 */
[----:B--2---:R-:W0:Y:S02]  /*23d0*/  I2F.U16 R0, R2 ;  /* 0x0000000200007306 */ /* 0x004e240000101000 */
[----:B0-----:R-:W-:-:S04]  /*23e0*/  F2FP.PACK_AB R0, RZ, R0 ;  /* 0x00000000ff00723e */ /* 0x001fc800000000ff */
[----:B------:R-:W-:Y:S01]  /*23f0*/  PRMT R26, R0, 0x7610, R26 ;  /* 0x00007610001a7816 */ /* 0x000fe2000000001a */
[----:B------:R-:W-:Y:S05]  /*2400*/  BRA `(.L_x_5703) ;  /* 0x00000ed000007947 */ /* 0x000fea0003800000 */
.L_x_5700:
        /* <DEDUP_REMOVED lines=11> */
.L_x_5705:
[----:B------:R-:W2:Y:S02]  /*24c0*/  LDG.E R2, [R2.64] ;  /* 0x0000002402027981 */ /* 0x000ea4000c1e1900 */
[----:B--2---:R-:W0:Y:S02]  /*24d0*/  I2F R0, R2 ;  /* 0x0000000200007306 */ /* 0x004e240000201400 */
[----:B0-----:R-:W-:-:S04]  /*24e0*/  F2FP.PACK_AB R0, RZ, R0 ;  /* 0x00000000ff00723e */ /* 0x001fc800000000ff */
[----:B------:R-:W-:Y:S01]  /*24f0*/  PRMT R26, R0, 0x7610, R26 ;  /* 0x00007610001a7816 */ /* 0x000fe2000000001a */
[----:B------:R-:W-:Y:S05]  /*2500*/  BRA `(.L_x_5703) ;  /* 0x00000dd000007947 */ /* 0x000fea0003800000 */
.L_x_5704:
[----:B------:R-:W2:Y:S02]  /*2510*/  LDG.E.U16 R2, [R2.64] ;  /* 0x0000002402027981 */ /* 0x000ea4000c1e1500 */
[----:B--2---:R-:W0:Y:S02]  /*2520*/  I2F.S16 R0, R2 ;  /* 0x0000000200007306 */ /* 0x004e240000101400 */
[----:B0-----:R-:W-:-:S04]  /*2530*/  F2FP.PACK_AB R0, RZ, R0 ;  /* 0x00000000ff00723e */ /* 0x001fc800000000ff */
[----:B------:R-:W-:Y:S01]  /*2540*/  PRMT R26, R0, 0x7610, R26 ;  /* 0x00007610001a7816 */ /* 0x000fe2000000001a */
[----:B------:R-:W-:Y:S05]  /*2550*/  BRA `(.L_x_5703) ;  /* 0x00000d8000007947 */ /* 0x000fea0003800000 */
.L_x_5699:
        /* <DEDUP_REMOVED lines=9> */
.L_x_5707:
[----:B------:R0:W5:Y:S01]  /*25f0*/  LDG.E.U16 R26, [R2.64] ;  /* 0x00000024021a7981 */ /* 0x000162000c1e1500 */
[----:B------:R-:W-:Y:S05]  /*2600*/  BRA `(.L_x_5703) ;  /* 0x00000cd000007947 */ /* 0x000fea0003800000 */
.L_x_5706:
        /* <DEDUP_REMOVED lines=9> */
.L_x_5709:
[----:B------:R0:W5:Y:S01]  /*26a0*/  LDG.E.U16 R26, [R2.64] ;  /* 0x00000024021a7981 */ /* 0x000162000c1e1500 */
[----:B------:R-:W-:Y:S05]  /*26b0*/  BRA `(.L_x_5703) ;  /* 0x00000c2000007947 */ /* 0x000fea0003800000 */
.L_x_5708:
[----:B------:R-:W2:Y:S02]  /*26c0*/  LDG.E.64 R2, [R2.64] ;  /* 0x0000002402027981 */ /* 0x000ea4000c1e1b00 */
[----:B--2---:R-:W0:Y:S01]  /*26d0*/  F2F.F32.F64 R0, R2 ;  /* 0x0000000200007310 */ /* 0x004e220000301000 */
[----:B------:R-:W0:-:S14]  /*26e0*/  DSETP.GEU.AND P0, PT, |R2|, c[0x2][0x0], PT ;  /* 0x008000000200762a */ /* 0x000e1c0003f0e200 */
[----:B0-----:R-:W-:-:S05]  /*26f0*/  @!P0 FMUL R0, R0, 1.175494350822287508e-38 ;  /* 0x0080000000008820 */ /* 0x001fca0000400000 */
[----:B------:R-:W-:-:S04]  /*2700*/  F2FP.PACK_AB R0, RZ, R0 ;  /* 0x00000000ff00723e */ /* 0x000fc800000000ff */
[----:B------:R-:W-:Y:S01]  /*2710*/  PRMT R26, R0, 0x7610, R26 ;  /* 0x00007610001a7816 */ /* 0x000fe2000000001a */
[----:B------:R-:W-:Y:S05]  /*2720*/  BRA `(.L_x_5703) ;  /* 0x00000bb000007947 */ /* 0x000fea0003800000 */
.L_x_5698:
        /* <DEDUP_REMOVED lines=14> */
.L_x_5712:
[----:B------:R-:W2:Y:S02]  /*2810*/  LDG.E.64 R2, [R2.64] ;  /* 0x0000002402027981 */ /* 0x000ea4000c1e1b00 */
[----:B--2---:R-:W0:Y:S01]  /*2820*/  F2F.F32.F64 R0, R2 ;  /* 0x0000000200007310 */ /* 0x004e220000301000 */
[----:B------:R-:W0:-:S14]  /*2830*/  DSETP.GEU.AND P0, PT, |R2|, c[0x2][0x0], PT ;  /* 0x008000000200762a */ /* 0x000e1c0003f0e200 */
[----:B0-----:R-:W-:-:S05]  /*2840*/  @!P0 FMUL R0, R0, 1.175494350822287508e-38 ;  /* 0x0080000000008820 */ /* 0x001fca0000400000 */
[----:B------:R-:W-:-:S04]  /*2850*/  F2FP.PACK_AB R0, RZ, R0 ;  /* 0x00000000ff00723e */ /* 0x000fc800000000ff */
[----:B------:R-:W-:Y:S01]  /*2860*/  PRMT R26, R0, 0x7610, R26 ;  /* 0x00007610001a7816 */ /* 0x000fe2000000001a */
[----:B------:R-:W-:Y:S05]  /*2870*/  BRA `(.L_x_5703) ;  /* 0x00000a6000007947 */ /* 0x000fea0003800000 */
.L_x_5711:
        /* <DEDUP_REMOVED lines=28> */
.L_x_5714:
        /* <DEDUP_REMOVED lines=15> */
.L_x_5713:
[----:B------:R-:W2:Y:S02]  /*2b30*/  LDG.E.U16 R0, [R2.64] ;  /* 0x0000002402007981 */ /* 0x000ea4000c1e1500 */
[----:B--2---:R-:W-:-:S04]  /*2b40*/  PRMT R0, RZ, 0x5410, R0 ;  /* 0x00005410ff007816 */ /* 0x004fc80000000000 */
[----:B------:R-:W-:-:S04]  /*2b50*/  F2FP.PACK_AB R0, RZ, R0 ;  /* 0x00000000ff00723e */ /* 0x000fc800000000ff */
[----:B------:R-:W-:Y:S01]  /*2b60*/  PRMT R26, R0, 0x7610, R26 ;  /* 0x00007610001a7816 */ /* 0x000fe2000000001a */
[----:B------:R-:W-:Y:S05]  /*2b70*/  BRA `(.L_x_5703) ;  /* 0x0000076000007947 */ /* 0x000fea0003800000 */
.L_x_5710:
        /* <DEDUP_REMOVED lines=12> */
.L_x_5717:
        /* <DEDUP_REMOVED lines=21> */
.L_x_5721:
[----:B------:R-:W-:Y:S05]  /*2d90*/  BSYNC B1 ;  /* 0x0000000000017941 */ /* 0x000fea0003800000 */
.L_x_5720:
[----:B------:R-:W-:Y:S01]  /*2da0*/  LEA R3, R0, 0x3b800000, 0x17 ;  /* 0x3b80000000037811 */ /* 0x000fe200078eb8ff */
[----:B------:R-:W-:-:S05]  /*2db0*/  IMAD.SHL.U32 R0, R2, 0x100000, RZ ;  /* 0x0010000002007824 */ /* 0x000fca00078e00ff */
[----:B------:R-:W-:Y:S02]  /*2dc0*/  LOP3.LUT R0, R3, R0, R4, 0xfe, !PT ;  /* 0x0000000003007212 */ /* 0x000fe400078efe04 */
.L_x_5719:
[----:B------:R-:W-:Y:S05]  /*2dd0*/  BSYNC B0 ;  /* 0x0000000000007941 */ /* 0x000fea0003800000 */
.L_x_5718:
[----:B------:R-:W-:-:S04]  /*2de0*/  F2FP.PACK_AB R0, RZ, R0 ;  /* 0x00000000ff00723e */ /* 0x000fc800000000ff */
[----:B------:R-:W-:Y:S01]  /*2df0*/  PRMT R26, R0, 0x7610, R26 ;  /* 0x00007610001a7816 */ /* 0x000fe2000000001a */
[----:B------:R-:W-:Y:S05]  /*2e00*/  BRA `(.L_x_5703) ;  /* 0x000004d000007947 */ /* 0x000fea0003800000 */
.L_x_5716:
        /* <DEDUP_REMOVED lines=21> */
.L_x_5725:
[----:B------:R-:W-:Y:S05]  /*2f60*/  BSYNC B1 ;  /* 0x0000000000017941 */ /* 0x000fea0003800000 */
.L_x_5724:
[----:B------:R-:W-:Y:S01]  /*2f70*/  LEA R3, R0, 0x37800000, 0x17 ;  /* 0x3780000000037811 */ /* 0x000fe200078eb8ff */
[----:B------:R-:W-:-:S05]  /*2f80*/  IMAD.SHL.U32 R0, R2, 0x200000, RZ ;  /* 0x0020000002007824 */ /* 0x000fca00078e00ff */
[----:B------:R-:W-:Y:S02]  /*2f90*/  LOP3.LUT R0, R3, R0, R4, 0xfe, !PT ;  /* 0x0000000003007212 */ /* 0x000fe400078efe04 */
.L_x_5723:
[----:B------:R-:W-:Y:S05]  /*2fa0*/  BSYNC B0 ;  /* 0x0000000000007941 */ /* 0x000fea0003800000 */
.L_x_5722:
[----:B------:R-:W-:-:S04]  /*2fb0*/  F2FP.PACK_AB R0, RZ, R0 ;  /* 0x00000000ff00723e */ /* 0x000fc800000000ff */
[----:B------:R-:W-:Y:S01]  /*2fc0*/  PRMT R26, R0, 0x7610, R26 ;  /* 0x00007610001a7816 */ /* 0x000fe2000000001a */
[----:B------:R-:W-:Y:S05]  /*2fd0*/  BRA `(.L_x_5703) ;  /* 0x0000030000007947 */ /* 0x000fea0003800000 */
.L_x_5715:
        /* <DEDUP_REMOVED lines=14> */
.L_x_5729:
[----:B------:R-:W-:Y:S05]  /*30c0*/  BSYNC B0 ;  /* 0x0000000000007941 */ /* 0x000fea0003800000 */
.L_x_5728:
[----:B------:R-:W-:-:S04]  /*30d0*/  F2FP.PACK_AB R0, RZ, R0 ;  /* 0x00000000ff00723e */ /* 0x000fc800000000ff */
[----:B------:R-:W-:Y:S01]  /*30e0*/  PRMT R26, R0, 0x7610, R26 ;  /* 0x00007610001a7816 */ /* 0x000fe2000000001a */
[----:B------:R-:W-:Y:S05]  /*30f0*/  BRA `(.L_x_5703) ;  /* 0x000001e000007947 */ /* 0x000fea0003800000 */
.L_x_5702:
        /* <DEDUP_REMOVED lines=21> */
.L_x_5727:
[----:B------:R-:W2:Y:S02]  /*3250*/  LDG.E.64 R2, [R2.64] ;  /* 0x0000002402027981 */ /* 0x000ea4000c1e1b00 */
[----:B--2---:R-:W0:Y:S02]  /*3260*/  I2F.U64 R0, R2 ;  /* 0x0000000200007312 */ /* 0x004e240000301000 */
[----:B0-----:R-:W-:-:S04]  /*3270*/  F2FP.PACK_AB R0, RZ, R0 ;  /* 0x00000000ff00723e */ /* 0x001fc800000000ff */
[----:B------:R-:W-:Y:S01]  /*3280*/  PRMT R26, R0, 0x7610, R26 ;  /* 0x00007610001a7816 */ /* 0x000fe2000000001a */
[----:B------:R-:W-:Y:S05]  /*3290*/  BRA `(.L_x_5703) ;  /* 0x0000004000007947 */ /* 0x000fea0003800000 */
.L_x_5726:
[----:B------:R-:W2:Y:S02]  /*32a0*/  LDG.E R2, [R2.64] ;  /* 0x0000002402027981 */ /* 0x000ea4000c1e1900 */
[----:B--2---:R-:W0:Y:S02]  /*32b0*/  I2F.U32 R0, R2 ;  /* 0x0000000200007306 */ /* 0x004e240000201000 */
[----:B0-----:R-:W-:-:S04]  /*32c0*/  F2FP.PACK_AB R0, RZ, R0 ;  /* 0x00000000ff00723e */ /* 0x001fc800000000ff */
[----:B------:R-:W-:Y:S02]  /*32d0*/  PRMT R26, R0, 0x7610, R26 ;  /* 0x00007610001a7816 */ /* 0x000fe4000000001a */
.L_x_5703:
[----:B------:R-:W-:-:S05]  /*32e0*/  IADD3 R19, R19, 0x80, RZ ;  /* 0x0000008013137810 */ /* 0x000fca0007ffe0ff */
.L_x_5697:
[----:B------:R-:W-:Y:S05]  /*32f0*/  BSYNC B6 ;  /* 0x0000000000067941 */ /* 0x000fea0003800000 */
.L_x_5696:
        /* <DEDUP_REMOVED lines=23> */
.L_x_5735:
[----:B------:R-:W2:Y:S02]  /*3470*/  LDG.E.U8 R2, [R2.64] ;  /* 0x0000002402027981 */ /* 0x000ea4000c1e1100 */
[----:B--2---:R-:W0:Y:S02]  /*3480*/  I2F.U16 R0, R2 ;  /* 0x0000000200007306 */ /* 0x004e240000101000 */
[----:B0-----:R-:W-:-:S04]  /*3490*/  F2FP.PACK_AB R0, RZ, R0 ;  /* 0x00000000ff00723e */ /* 0x001fc800000000ff */
[----:B------:R-:W-:Y:S01]  /*34a0*/  PRMT R23, R0, 0x7610, R23 ;  /* 0x0000761000177816 */ /* 0x000fe20000000017 */
[----:B------:R-:W-:Y:S05]  /*34b0*/  BRA `(.L_x_5731) ;  /* 0x00000ed000007947 */ /* 0x000fea0003800000 */
.L_x_5734:
        /* <DEDUP_REMOVED lines=11> */
.L_x_5738:
[----:B------:R-:W2:Y:S02]  /*3570*/  LDG.E R2, [R2.64] ;  /* 0x0000002402027981 */ /* 0x000ea4000c1e1900 */
[----:B--2---:R-:W0:Y:S02]  /*3580*/  I2F R0, R2 ;  /* 0x0000000200007306 */ /* 0x004e240000201400 */
[----:B0-----:R-:W-:-:S04]  /*3590*/  F2FP.PACK_AB R0, RZ, R0 ;  /* 0x00000000ff00723e */ /* 0x001fc800000000ff */
[----:B------:R-:W-:Y:S01]  /*35a0*/  PRMT R23, R0, 0x7610, R23 ;  /* 0x0000761000177816 */ /* 0x000fe20000000017 */
[----:B------:R-:W-:Y:S05]  /*35b0*/  BRA `(.L_x_5731) ;  /* 0x00000dd000007947 */ /* 0x000fea0003800000 */
.L_x_5737:
[----:B------:R-:W2:Y:S02]  /*35c0*/  LDG.E.U16 R2, [R2.64] ;  /* 0x0000002402027981 */ /* 0x000ea4000c1e1500 */
[----:B--2---:R-:W0:Y:S02]  /*35d0*/  I2F.S16 R0, R2 ;  /* 0x0000000200007306 */ /* 0x004e240000101400 */
[----:B0-----:R-:W-:-:S04]  /*35e0*/  F2FP.PACK_AB R0, RZ, R0 ;  /* 0x00000000ff00723e */ /* 0x001fc800000000ff */
[----:B------:R-:W-:Y:S01]  /*35f0*/  PRMT R23, R0, 0x7610, R23 ;  /* 0x0000761000177816 */ /* 0x000fe20000000017 */
[----:B------:R-:W-:Y:S05]  /*3600*/  BRA `(.L_x_5731) ;  /* 0x00000d8000007947 */ /* 0x000fea0003800000 */
.L_x_5733:
        /* <DEDUP_REMOVED lines=9> */
.L_x_5740:
[----:B------:R0:W5:Y:S01]  /*36a0*/  LDG.E.U16 R23, [R2.64] ;  /* 0x0000002402177981 */ /* 0x000162000c1e1500 */
[----:B------:R-:W-:Y:S05]  /*36b0*/  BRA `(.L_x_5731) ;  /* 0x00000cd000007947 */ /* 0x000fea0003800000 */
.L_x_5739:
        /* <DEDUP_REMOVED lines=9> */
.L_x_5742:
[----:B------:R0:W5:Y:S01]  /*3750*/  LDG.E.U16 R23, [R2.64] ;  /* 0x0000002402177981 */ /* 0x000162000c1e1500 */
[----:B------:R-:W-:Y:S05]  /*3760*/  BRA `(.L_x_5731) ;  /* 0x00000c2000007947 */ /* 0x000fea0003800000 */
.L_x_5741:
[----:B------:R-:W2:Y:S02]  /*3770*/  LDG.E.64 R2, [R2.64] ;  /* 0x0000002402027981 */ /* 0x000ea4000c1e1b00 */
[----:B--2---:R-:W0:Y:S01]  /*3780*/  F2F.F32.F64 R0, R2 ;  /* 0x0000000200007310 */ /* 0x004e220000301000 */
[----:B------:R-:W0:-:S14]  /*3790*/  DSETP.GEU.AND P0, PT, |R2|, c[0x2][0x0], PT ;  /* 0x008000000200762a */ /* 0x000e1c0003f0e200 */
[----:B0-----:R-:W-:-:S05]  /*37a0*/  @!P0 FMUL R0, R0, 1.175494350822287508e-38 ;  /* 0x0080000000008820 */ /* 0x001fca0000400000 */
[----:B------:R-:W-:-:S04]  /*37b0*/  F2FP.PACK_AB R0, RZ, R0 ;  /* 0x00000000ff00723e */ /* 0x000fc800000000ff */
[----:B------:R-:W-:Y:S01]  /*37c0*/  PRMT R23, R0, 0x7610, R23 ;  /* 0x0000761000177816 */ /* 0x000fe20000000017 */
[----:B------:R-:W-:Y:S05]  /*37d0*/  BRA `(.L_x_5731) ;  /* 0x00000bb000007947 */ /* 0x000fea0003800000 */
.L_x_5732:
        /* <DEDUP_REMOVED lines=14> */
.L_x_5745:
[----:B------:R-:W2:Y:S02]  /*38c0*/  LDG.E.64 R2, [R2.64] ;  /* 0x0000002402027981 */ /* 0x000ea4000c1e1b00 */
[----:B--2---:R-:W0:Y:S01]  /*38d0*/  F2F.F32.F64 R0, R2 ;  /* 0x0000000200007310 */ /* 0x004e220000301000 */
[----:B------:R-:W0:-:S14]  /*38e0*/  DSETP.GEU.AND P0, PT, |R2|, c[0x2][0x0], PT ;  /* 0x008000000200762a */ /* 0x000e1c0003f0e200 */
[----:B0-----:R-:W-:-:S05]  /*38f0*/  @!P0 FMUL R0, R0, 1.175494350822287508e-38 ;  /* 0x0080000000008820 */ /* 0x001fca0000400000 */
[----:B------:R-:W-:-:S04]  /*3900*/  F2FP.PACK_AB R0, RZ, R0 ;  /* 0x00000000ff00723e */ /* 0x000fc800000000ff */
[----:B------:R-:W-:Y:S01]  /*3910*/  PRMT R23, R0, 0x7610, R23 ;  /* 0x0000761000177816 */ /* 0x000fe20000000017 */
[----:B------:R-:W-:Y:S05]  /*3920*/  BRA `(.L_x_5731) ;  /* 0x00000a6000007947 */ /* 0x000fea0003800000 */
.L_x_5744:
        /* <DEDUP_REMOVED lines=28> */
.L_x_5747:
        /* <DEDUP_REMOVED lines=15> */
.L_x_5746:
[----:B------:R-:W2:Y:S02]  /*3be0*/  LDG.E.U16 R0, [R2.64] ;  /* 0x0000002402007981 */ /* 0x000ea4000c1e1500 */
[----:B--2---:R-:W-:-:S04]  /*3bf0*/  PRMT R0, RZ, 0x5410, R0 ;  /* 0x00005410ff007816 */ /* 0x004fc80000000000 */
[----:B------:R-:W-:-:S04]  /*3c00*/  F2FP.PACK_AB R0, RZ, R0 ;  /* 0x00000000ff00723e */ /* 0x000fc800000000ff */
[----:B------:R-:W-:Y:S01]  /*3c10*/  PRMT R23, R0, 0x7610, R23 ;  /* 0x0000761000177816 */ /* 0x000fe20000000017 */
[----:B------:R-:W-:Y:S05]  /*3c20*/  BRA `(.L_x_5731) ;  /* 0x0000076000007947 */ /* 0x000fea0003800000 */
.L_x_5743:
        /* <DEDUP_REMOVED lines=12> */
.L_x_5750:
        /* <DEDUP_REMOVED lines=21> */
.L_x_5754:
[----:B------:R-:W-:Y:S05]  /*3e40*/  BSYNC B1 ;  /* 0x0000000000017941 */ /* 0x000fea0003800000 */
.L_x_5753:
[----:B------:R-:W-:Y:S01]  /*3e50*/  LEA R3, R0, 0x3b800000, 0x17 ;  /* 0x3b80000000037811 */ /* 0x000fe200078eb8ff */
[----:B------:R-:W-:-:S05]  /*3e60*/  IMAD.SHL.U32 R0, R2, 0x100000, RZ ;  /* 0x0010000002007824 */ /* 0x000fca00078e00ff */
[----:B------:R-:W-:Y:S02]  /*3e70*/  LOP3.LUT R0, R3, R0, R4, 0xfe, !PT ;  /* 0x0000000003007212 */ /* 0x000fe400078efe04 */
.L_x_5752:
[----:B------:R-:W-:Y:S05]  /*3e80*/  BSYNC B0 ;  /* 0x0000000000007941 */ /* 0x000fea0003800000 */
.L_x_5751:
[----:B------:R-:W-:-:S04]  /*3e90*/  F2FP.PACK_AB R0, RZ, R0 ;  /* 0x00000000ff00723e */ /* 0x000fc800000000ff */
[----:B------:R-:W-:Y:S01]  /*3ea0*/  PRMT R23, R0, 0x7610, R23 ;  /* 0x0000761000177816 */ /* 0x000fe20000000017 */
[----:B------:R-:W-:Y:S05]  /*3eb0*/  BRA `(.L_x_5731) ;  /* 0x000004d000007947 */ /* 0x000fea0003800000 */
.L_x_5749:
        /* <DEDUP_REMOVED lines=21> */
.L_x_5758:
[----:B------:R-:W-:Y:S05]  /*4010*/  BSYNC B1 ;  /* 0x0000000000017941 */ /* 0x000fea0003800000 */
.L_x_5757:
[----:B------:R-:W-:Y:S01]  /*4020*/  LEA R3, R0, 0x37800000, 0x17 ;  /* 0x3780000000037811 */ /* 0x000fe200078eb8ff */
[----:B------:R-:W-:-:S05]  /*4030*/  IMAD.SHL.U32 R0, R2, 0x200000, RZ ;  /* 0x0020000002007824 */ /* 0x000fca00078e00ff */
[----:B------:R-:W-:Y:S02]  /*4040*/  LOP3.LUT R0, R3, R0, R4, 0xfe, !PT ;  /* 0x0000000003007212 */ /* 0x000fe400078efe04 */
.L_x_5756:
[----:B------:R-:W-:Y:S05]  /*4050*/  BSYNC B0 ;  /* 0x0000000000007941 */ /* 0x000fea0003800000 */
.L_x_5755:
[----:B------:R-:W-:-:S04]  /*4060*/  F2FP.PACK_AB R0, RZ, R0 ;  /* 0x00000000ff00723e */ /* 0x000fc800000000ff */
[----:B------:R-:W-:Y:S01]  /*4070*/  PRMT R23, R0, 0x7610, R23 ;  /* 0x0000761000177816 */ /* 0x000fe20000000017 */
[----:B------:R-:W-:Y:S05]  /*4080*/  BRA `(.L_x_5731) ;  /* 0x0000030000007947 */ /* 0x000fea0003800000 */
.L_x_5748:
        /* <DEDUP_REMOVED lines=14> */
.L_x_5762:
[----:B------:R-:W-:Y:S05]  /*4170*/  BSYNC B0 ;  /* 0x0000000000007941 */ /* 0x000fea0003800000 */
.L_x_5761:
[----:B------:R-:W-:-:S04]  /*4180*/  F2FP.PACK_AB R0, RZ, R0 ;  /* 0x00000000ff00723e */ /* 0x000fc800000000ff */
[----:B------:R-:W-:Y:S01]  /*4190*/  PRMT R23, R0, 0x7610, R23 ;  /* 0x0000761000177816 */ /* 0x000fe20000000017 */
[----:B------:R-:W-:Y:S05]  /*41a0*/  BRA `(.L_x_5731) ;  /* 0x000001e000007947 */ /* 0x000fea0003800000 */
.L_x_5736:
        /* <DEDUP_REMOVED lines=21> */
.L_x_5760:
[----:B------:R-:W2:Y:S02]  /*4300*/  LDG.E.64 R2, [R2.64] ;  /* 0x0000002402027981 */ /* 0x000ea4000c1e1b00 */
[----:B--2---:R-:W0:Y:S02]  /*4310*/  I2F.U64 R0, R2 ;  /* 0x0000000200007312 */ /* 0x004e240000301000 */
[----:B0-----:R-:W-:-:S04]  /*4320*/  F2FP.PACK_AB R0, RZ, R0 ;  /* 0x00000000ff00723e */ /* 0x001fc800000000ff */
[----:B------:R-:W-:Y:S01]  /*4330*/  PRMT R23, R0, 0x7610, R23 ;  /* 0x0000761000177816 */ /* 0x000fe20000000017 */
[----:B------:R-:W-:Y:S05]  /*4340*/  BRA `(.L_x_5731) ;  /* 0x0000004000007947 */ /* 0x000fea0003800000 */
.L_x_5759:
[----:B------:R-:W2:Y:S02]  /*4350*/  LDG.E R2, [R2.64] ;  /* 0x0000002402027981 */ /* 0x000ea4000c1e1900 */
[----:B--2---:R-:W0:Y:S02]  /*4360*/  I2F.U32 R0, R2 ;  /* 0x0000000200007306 */ /* 0x004e240000201000 */
[----:B0-----:R-:W-:-:S04]  /*4370*/  F2FP.PACK_AB R0, RZ, R0 ;  /* 0x00000000ff00723e */ /* 0x001fc800000000ff */
[----:B------:R-:W-:Y:S02]  /*4380*/  PRMT R23, R0, 0x7610, R23 ;  /* 0x0000761000177816 */ /* 0x000fe40000000017 */
.L_x_5731:
[----:B------:R-:W-:Y:S05]  /*4390*/  BSYNC B6 ;  /* 0x0000000000067941 */ /* 0x000fea0003800000 */
.L_x_5730:
        /* <DEDUP_REMOVED lines=11> */
[----:B--2--5:R-:W-:-:S05]  /*4450*/  HADD2.F32 R25, -RZ, R25.H0_H0 ;  /* 0x20000019ff197230 */ /* 0x024fca0000004100 */
[C---:B------:R-:W-:Y:S02]  /*4460*/  FSETP.GT.FTZ.AND P3, PT, R25.reuse, RZ, PT ;  /* 0x000000ff1900720b */ /* 0x040fe40003f74000 */
[----:B------:R-:W-:-:S04]  /*4470*/  FSETP.GEU.FTZ.AND P4, PT, R25, RZ, PT ;  /* 0x000000ff1900720b */ /* 0x000fc80003f9e000 */
[----:B------:R-:W-:-:S04]  /*4480*/  SEL R0, RZ, 0x1, P4 ;  /* 0x00000001ff007807 */ /* 0x000fc80002000000 */
[----:B------:R-:W-:-:S03]  /*4490*/  IADD3 R2, -R0, 0x1, RZ ;  /* 0x0000000100027810 */ /* 0x000fc60007ffe1ff */
[----:B------:R-:W-:-:S04]  /*44a0*/  @!P3 IMAD.MOV R2, RZ, RZ, -R0 ;  /* 0x000000ffff02b224 */ /* 0x000fc800078e0a00 */
[----:B------:R-:W0:Y:S02]  /*44b0*/  I2F R0, R2 ;  /* 0x0000000200007306 */ /* 0x000e240000201400 */
[----:B0-----:R-:W-:-:S06]  /*44c0*/  F2FP.PACK_AB R0, RZ, R0 ;  /* 0x00000000ff00723e */ /* 0x001fcc00000000ff */
.L_x_5764:
[----:B--2---:R-:W-:Y:S05]  /*44d0*/  BSYNC B0 ;  /* 0x0000000000007941 */ /* 0x004fea0003800000 */
.L_x_5763:
[----:B------:R-:W-:Y:S01]  /*44e0*/  BSSY B0, `(.L_x_5765) ;  /* 0x000000a000007945 */ /* 0x000fe20003800000 */
[----:B------:R-:W-:Y:S05]  /*44f0*/  @P5 BRA `(.L_x_5766) ;  /* 0x0000008000005947 */ /* 0x000fea0003800000 */
[----:B-----5:R-:W-:-:S05]  /*4500*/  HADD2.F32 R22, -RZ, R22.H0_H0 ;  /* 0x20000016ff167230 */ /* 0x020fca0000004100 */
[C---:B------:R-:W-:Y:S02]  /*4510*/  FSETP.GT.FTZ.AND P3, PT, R22.reuse, RZ, PT ;  /* 0x000000ff1600720b */ /* 0x040fe40003f74000 */
[----:B------:R-:W-:-:S04]  /*4520*/  FSETP.GEU.FTZ.AND P4, PT, R22, RZ, PT ;  /* 0x000000ff1600720b */ /* 0x000fc80003f9e000 */
[----:B------:R-:W-:-:S04]  /*4530*/  SEL R3, RZ, 0x1, P4 ;  /* 0x00000001ff037807 */ /* 0x000fc80002000000 */
[----:B------:R-:W-:-:S03]  /*4540*/  IADD3 R2, -R3, 0x1, RZ ;  /* 0x0000000103027810 */ /* 0x000fc60007ffe1ff */
[----:B------:R-:W-:-:S04]  /*4550*/  @!P3 IMAD.MOV R2, RZ, RZ, -R3 ;  /* 0x000000ffff02b224 */ /* 0x000fc800078e0a03 */
[----:B------:R-:W0:Y:S02]  /*4560*/  I2F R25, R2 ;  /* 0x0000000200197306 */ /* 0x000e240000201400 */
[----:B0-----:R-:W-:-:S06]  /*4570*/  F2FP.PACK_AB R25, RZ, R25 ;  /* 0x00000019ff19723e */ /* 0x001fcc00000000ff */
.L_x_5766:
[----:B------:R-:W-:Y:S05]  /*4580*/  BSYNC B0 ;  /* 0x0000000000007941 */ /* 0x000fea0003800000 */
.L_x_5765:
        /* <DEDUP_REMOVED lines=10> */
.L_x_5768:
[----:B------:R-:W-:Y:S05]  /*4630*/  BSYNC B0 ;  /* 0x0000000000007941 */ /* 0x000fea0003800000 */
.L_x_5767:
        /* <DEDUP_REMOVED lines=10> */
.L_x_5770:
[----:B------:R-:W-:Y:S05]  /*46e0*/  BSYNC B0 ;  /* 0x0000000000007941 */ /* 0x000fea0003800000 */
.L_x_5769:
        /* <DEDUP_REMOVED lines=17> */
[----:B------:R-:W-:Y:S01]  /*4800*/  HADD2.F32 R0, -RZ, R0.H0_H0 ;  /* 0x20000000ff007230 */ /* 0x000fe20000004100 */
[----:B------:R-:W-:-:S03]  /*4810*/  IMAD.MOV.U32 R19, RZ, RZ, R24 ;  /* 0x000000ffff137224 */ /* 0x000fc600078e0018 */
[----:B------:R-:W0:Y:S02]  /*4820*/  F2I.FTZ.TRUNC.NTZ R5, R0 ;  /* 0x0000000000057305 */ /* 0x000e24000021f100 */
[----:B0-----:R0:W-:Y:S01]  /*4830*/  STG.E.U8 [R2.64], R5 ;  /* 0x0000000502007986 */ /* 0x0011e2000c101124 */
[----:B------:R-:W-:Y:S05]  /*4840*/  BRA `(.L_x_5772) ;  /* 0x00000fd000007947 */ /* 0x000fea0003800000 */
.L_x_5776:
[----:B------:R-:W-:Y:S01]  /*4850*/  HADD2.F32 R5, -RZ, R0.H0_H0 ;  /* 0x20000000ff057230 */ /* 0x000fe20000004100 */
[----:B------:R-:W-:-:S05]  /*4860*/  IMAD.MOV.U32 R19, RZ, RZ, R24 ;  /* 0x000000ffff137224 */ /* 0x000fca00078e0018 */
[----:B------:R-:W0:Y:S02]  /*4870*/  F2I.S64.TRUNC R4, R5 ;  /* 0x0000000500047311 */ /* 0x000e24000020d900 */
[----:B0-----:R0:W-:Y:S01]  /*4880*/  STG.E.U8 [R2.64], R4 ;  /* 0x0000000402007986 */ /* 0x0011e2000c101124 */
[----:B------:R-:W-:Y:S05]  /*4890*/  BRA `(.L_x_5772) ;  /* 0x00000f8000007947 */ /* 0x000fea0003800000 */
.L_x_5775:
[----:B------:R-:W-:-:S13]  /*48a0*/  ISETP.NE.AND P0, PT, R4, 0x2, PT ;  /* 0x000000020400780c */ /* 0x000fda0003f05270 */
[----:B------:R-:W-:Y:S05]  /*48b0*/  @!P0 BRA `(.L_x_5778) ;  /* 0x000000e000008947 */ /* 0x000fea0003800000 */
[----:B------:R-:W-:-:S13]  /*48c0*/  ISETP.NE.AND P0, PT, R4, 0x3, PT ;  /* 0x000000030400780c */ /* 0x000fda0003f05270 */
[----:B------:R-:W-:Y:S05]  /*48d0*/  @!P0 BRA `(.L_x_5779) ;  /* 0x0000007000008947 */ /* 0x000fea0003800000 */
[----:B------:R-:W-:-:S13]  /*48e0*/  ISETP.NE.AND P0, PT, R4, 0x4, PT ;  /* 0x000000040400780c */ /* 0x000fda0003f05270 */
[----:B------:R-:W-:Y:S05]  /*48f0*/  @P0 BRA `(.L_x_5777) ;  /* 0x00000d4000000947 */ /* 0x000fea0003800000 */
[----:B------:R-:W-:Y:S01]  /*4900*/  HADD2.F32 R4, -RZ, R0.H0_H0 ;  /* 0x20000000ff047230 */ /* 0x000fe20000004100 */
[----:B------:R-:W-:-:S05]  /*4910*/  IMAD.MOV.U32 R19, RZ, RZ, R24 ;  /* 0x000000ffff137224 */ /* 0x000fca00078e0018 */
[----:B------:R-:W0:Y:S02]  /*4920*/  F2I.S64.TRUNC R4, R4 ;  /* 0x0000000400047311 */ /* 0x000e24000020d900 */
[----:B0-----:R0:W-:Y:S01]  /*4930*/  STG.E.64 [R2.64], R4 ;  /* 0x0000000402007986 */ /* 0x0011e2000c101b24 */
[----:B------:R-:W-:Y:S05]  /*4940*/  BRA `(.L_x_5772) ;  /* 0x00000ed000007947 */ /* 0x000fea0003800000 */
.L_x_5779:
[----:B------:R-:W-:Y:S01]  /*4950*/  HADD2.F32 R0, -RZ, R0.H0_H0 ;  /* 0x20000000ff007230 */ /* 0x000fe20000004100 */
[----:B------:R-:W-:-:S03]  /*4960*/  IMAD.MOV.U32 R19, RZ, RZ, R24 ;  /* 0x000000ffff137224 */ /* 0x000fc600078e0018 */
[----:B------:R-:W0:Y:S02]  /*4970*/  F2I.FTZ.TRUNC.NTZ R5, R0 ;  /* 0x0000000000057305 */ /* 0x000e24000021f100 */
[----:B0-----:R0:W-:Y:S01]  /*4980*/  STG.E [R2.64], R5 ;  /* 0x0000000502007986 */ /* 0x0011e2000c101924 */
[----:B------:R-:W-:Y:S05]  /*4990*/  BRA `(.L_x_5772) ;  /* 0x00000e8000007947 */ /* 0x000fea0003800000 */
.L_x_5778:
[----:B------:R-:W-:Y:S01]  /*49a0*/  HADD2.F32 R0, -RZ, R0.H0_H0 ;  /* 0x20000000ff007230 */ /* 0x000fe20000004100 */
[----:B------:R-:W-:-:S03]  /*49b0*/  IMAD.MOV.U32 R19, RZ, RZ, R24 ;  /* 0x000000ffff137224 */ /* 0x000fc600078e0018 */
[----:B------:R-:W0:Y:S02]  /*49c0*/  F2I.FTZ.TRUNC.NTZ R5, R0 ;  /* 0x0000000000057305 */ /* 0x000e24000021f100 */
[----:B0-----:R0:W-:Y:S01]  /*49d0*/  STG.E.U16 [R2.64], R5 ;  /* 0x0000000502007986 */ /* 0x0011e2000c101524 */
[----:B------:R-:W-:Y:S05]  /*49e0*/  BRA `(.L_x_5772) ;  /* 0x00000e3000007947 */ /* 0x000fea0003800000 */
.L_x_5774:
[----:B------:R-:W-:-:S13]  /*49f0*/  ISETP.GT.AND P0, PT, R4, 0x6, PT ;  /* 0x000000060400780c */ /* 0x000fda0003f04270 */
[----:B------:R-:W-:Y:S05]  /*4a00*/  @P0 BRA `(.L_x_5780) ;  /* 0x000000b000000947 */ /* 0x000fea0003800000 */
[----:B------:R-:W-:-:S13]  /*4a10*/  ISETP.NE.AND P0, PT, R4, 0x5, PT ;  /* 0x000000050400780c */ /* 0x000fda0003f05270 */
[----:B------:R-:W-:Y:S05]  /*4a20*/  @!P0 BRA `(.L_x_5781) ;  /* 0x0000006000008947 */ /* 0x000fea0003800000 */
[----:B------:R-:W-:-:S13]  /*4a30*/  ISETP.NE.AND P0, PT, R4, 0x6, PT ;  /* 0x000000060400780c */ /* 0x000fda0003f05270 */
[----:B------:R-:W-:Y:S05]  /*4a40*/  @P0 BRA `(.L_x_5777) ;  /* 0x00000bf000000947 */ /* 0x000fea0003800000 */
[----:B------:R-:W-:Y:S01]  /*4a50*/  HADD2.F32 R5, -RZ, R0.H0_H0 ;  /* 0x20000000ff057230 */ /* 0x000fe20000004100 */
[----:B------:R-:W-:-:S04]  /*4a60*/  IMAD.MOV.U32 R19, RZ, RZ, R24 ;  /* 0x000000ffff137224 */ /* 0x000fc800078e0018 */
[----:B------:R0:W-:Y:S01]  /*4a70*/  STG.E [R2.64], R5 ;  /* 0x0000000502007986 */ /* 0x0001e2000c101924 */
[----:B------:R-:W-:Y:S05]  /*4a80*/  BRA `(.L_x_5772) ;  /* 0x00000d9000007947 */ /* 0x000fea0003800000 */
.L_x_5781:
[----:B------:R0:W-:Y:S01]  /*4a90*/  STG.E.U16 [R2.64], R0 ;  /* 0x0000000002007986 */ /* 0x0001e2000c101524 */
[----:B------:R-:W-:Y:S01]  /*4aa0*/  IMAD.MOV.U32 R19, RZ, RZ, R24 ;  /* 0x000000ffff137224 */ /* 0x000fe200078e0018 */
[----:B------:R-:W-:Y:S05]  /*4ab0*/  BRA `(.L_x_5772) ;  /* 0x00000d6000007947 */ /* 0x000fea0003800000 */
.L_x_5780:
[----:B------:R-:W-:-:S13]  /*4ac0*/  ISETP.NE.AND P0, PT, R4, 0x7, PT ;  /* 0x000000070400780c */ /* 0x000fda0003f05270 */
[----:B------:R-:W-:Y:S05]  /*4ad0*/  @!P0 BRA `(.L_x_5782) ;  /* 0x000000f000008947 */ /* 0x000fea0003800000 */
[----:B------:R-:W-:-:S13]  /*4ae0*/  ISETP.NE.AND P0, PT, R4, 0x8, PT ;  /* 0x000000080400780c */ /* 0x000fda0003f05270 */
[----:B------:R-:W-:Y:S05]  /*4af0*/  @!P0 BRA `(.L_x_5783) ;  /* 0x0000007000008947 */ /* 0x000fea0003800000 */
[----:B------:R-:W-:-:S13]  /*4b00*/  ISETP.NE.AND P0, PT, R4, 0x9, PT ;  /* 0x000000090400780c */ /* 0x000fda0003f05270 */
[----:B------:R-:W-:Y:S05]  /*4b10*/  @P0 BRA `(.L_x_5777) ;  /* 0x00000b2000000947 */ /* 0x000fea0003800000 */
[----:B------:R-:W-:Y:S01]  /*4b20*/  HADD2.F32 R4, -RZ, R0.H0_H0 ;  /* 0x20000000ff047230 */ /* 0x000fe20000004100 */
[----:B------:R-:W-:Y:S02]  /*4b30*/  IMAD.MOV.U32 R5, RZ, RZ, RZ ;  /* 0x000000ffff057224 */ /* 0x000fe400078e00ff */
[----:B------:R-:W-:-:S03]  /*4b40*/  IMAD.MOV.U32 R19, RZ, RZ, R24 ;  /* 0x000000ffff137224 */ /* 0x000fc600078e0018 */
[----:B------:R0:W-:Y:S01]  /*4b50*/  STG.E.64 [R2.64], R4 ;  /* 0x0000000402007986 */ /* 0x0001e2000c101b24 */
[----:B------:R-:W-:Y:S05]  /*4b60*/  BRA `(.L_x_5772) ;  /* 0x00000cb000007947 */ /* 0x000fea0003800000 */
.L_x_5783:
[----:B------:R-:W-:Y:S01]  /*4b70*/  HADD2.F32 R0, -RZ, R0.H0_H0 ;  /* 0x20000000ff007230 */ /* 0x000fe20000004100 */
[----:B------:R-:W-:-:S04]  /*4b80*/  IMAD.MOV.U32 R19, RZ, RZ, R24 ;  /* 0x000000ffff137224 */ /* 0x000fc800078e0018 */
[----:B------:R-:W-:-:S04]  /*4b90*/  F2FP.PACK_AB R0, RZ, R0 ;  /* 0x00000000ff00723e */ /* 0x000fc800000000ff */
[----:B------:R-:W-:-:S05]  /*4ba0*/  PRMT R0, R0, 0x5410, RZ ;  /* 0x0000541000007816 */ /* 0x000fca00000000ff */
[----:B------:R0:W-:Y:S01]  /*4bb0*/  STG.E [R2.64], R0 ;  /* 0x0000000002007986 */ /* 0x0001e2000c101924 */
[----:B------:R-:W-:Y:S05]  /*4bc0*/  BRA `(.L_x_5772) ;  /* 0x00000c5000007947 */ /* 0x000fea0003800000 */
.L_x_5782:
[----:B------:R-:W-:Y:S01]  /*4bd0*/  HADD2.F32 R4, -RZ, R0.H0_H0 ;  /* 0x20000000ff047230 */ /* 0x000fe20000004100 */
[----:B------:R-:W-:-:S04]  /*4be0*/  IMAD.MOV.U32 R19, RZ, RZ, R24 ;  /* 0x000000ffff137224 */ /* 0x000fc800078e0018 */
[----:B------:R-:W-:-:S06]  /*4bf0*/  FMUL.FTZ R4, R4, 1 ;  /* 0x3f80000004047820 */ /* 0x000fcc0000410000 */
[----:B------:R-:W0:Y:S02]  /*4c00*/  F2F.F64.F32 R4, R4 ;  /* 0x0000000400047310 */ /* 0x000e240000201800 */
[----:B0-----:R0:W-:Y:S01]  /*4c10*/  STG.E.64 [R2.64], R4 ;  /* 0x0000000402007986 */ /* 0x0011e2000c101b24 */
[----:B------:R-:W-:Y:S05]  /*4c20*/  BRA `(.L_x_5772) ;  /* 0x00000bf000007947 */ /* 0x000fea0003800000 */
.L_x_5773:
        /* <DEDUP_REMOVED lines=10> */
[----:B------:R-:W-:-:S04]  /*4cd0*/  FSETP.NEU.FTZ.AND P0, PT, R0, RZ, PT ;  /* 0x000000ff0000720b */ /* 0x000fc80003f1d000 */
[----:B------:R-:W-:-:S05]  /*4ce0*/  SEL R5, RZ, 0x1, !P0 ;  /* 0x00000001ff057807 */ /* 0x000fca0004000000 */
[----:B------:R0:W-:Y:S01]  /*4cf0*/  STG.E.U8 [R2.64], R5 ;  /* 0x0000000502007986 */ /* 0x0001e2000c101124 */
[----:B------:R-:W-:Y:S05]  /*4d00*/  BRA `(.L_x_5772) ;  /* 0x00000b1000007947 */ /* 0x000fea0003800000 */
.L_x_5786:
[----:B------:R-:W-:Y:S01]  /*4d10*/  HADD2.F32 R0, -RZ, R0.H0_H0 ;  /* 0x20000000ff007230 */ /* 0x000fe20000004100 */
[----:B------:R-:W-:Y:S01]  /*4d20*/  CS2R R6, SRZ ;  /* 0x0000000000067805 */ /* 0x000fe2000001ff00 */
[----:B------:R-:W-:-:S03]  /*4d30*/  IMAD.MOV.U32 R19, RZ, RZ, R24 ;  /* 0x000000ffff137224 */ /* 0x000fc600078e0018 */
[----:B------:R-:W-:-:S04]  /*4d40*/  FMUL.FTZ R0, R0, 1 ;  /* 0x3f80000000007820 */ /* 0x000fc80000410000 */
[----:B------:R-:W0:Y:S02]  /*4d50*/  F2F.F64.F32 R4, R0 ;  /* 0x0000000000047310 */ /* 0x000e240000201800 */
[----:B0-----:R0:W-:Y:S01]  /*4d60*/  STG.E.128 [R2.64], R4 ;  /* 0x0000000402007986 */ /* 0x0011e2000c101d24 */
[----:B------:R-:W-:Y:S05]  /*4d70*/  BRA `(.L_x_5772) ;  /* 0x00000aa000007947 */ /* 0x000fea0003800000 */
.L_x_5785:
        /* <DEDUP_REMOVED lines=21> */
.L_x_5790:
[----:B------:R-:W-:Y:S05]  /*4ed0*/  BSYNC B0 ;  /* 0x0000000000007941 */ /* 0x000fea0003800000 */
.L_x_5789:
[----:B------:R-:W-:Y:S01]  /*4ee0*/  LOP3.LUT R5, R0, R5, RZ, 0xfc, !PT ;  /* 0x0000000500057212 */ /* 0x000fe200078efcff */
[----:B------:R-:W-:-:S04]  /*4ef0*/  IMAD.MOV.U32 R19, RZ, RZ, R24 ;  /* 0x000000ffff137224 */ /* 0x000fc800078e0018 */
[----:B------:R0:W-:Y:S01]  /*4f00*/  STG.E.U8 [R2.64], R5 ;  /* 0x0000000502007986 */ /* 0x0001e2000c101124 */
[----:B------:R-:W-:Y:S05]  /*4f10*/  BRA `(.L_x_5772) ;  /* 0x0000090000007947 */ /* 0x000fea0003800000 */
.L_x_5788:
        /* <DEDUP_REMOVED lines=13> */
.L_x_5792:
[----:B------:R-:W-:Y:S01]  /*4ff0*/  IMAD.MOV.U32 R0, RZ, RZ, 0x7f ;  /* 0x0000007fff007424 */ /* 0x000fe200078e00ff */
[----:B------:R-:W-:-:S04]  /*5000*/  ISETP.GT.U32.AND P0, PT, R4, 0x7f800000, PT ;  /* 0x7f8000000400780c */ /* 0x000fc80003f04070 */
[----:B------:R-:W-:-:S04]  /*5010*/  SEL R0, R0, 0x7c, P0 ;  /* 0x0000007c00007807 */ /* 0x000fc80000000000 */
.L_x_5793:
[----:B------:R-:W-:Y:S05]  /*5020*/  BSYNC B0 ;  /* 0x0000000000007941 */ /* 0x000fea0003800000 */
.L_x_5791:
[----:B------:R-:W-:Y:S01]  /*5030*/  LOP3.LUT R4, R5, 0x80000000, RZ, 0xc0, !PT ;  /* 0x8000000005047812 */ /* 0x000fe200078ec0ff */
[----:B------:R-:W-:-:S03]  /*5040*/  IMAD.MOV.U32 R19, RZ, RZ, R24 ;  /* 0x000000ffff137224 */ /* 0x000fc600078e0018 */
[----:B------:R-:W-:-:S04]  /*5050*/  SHF.R.U32.HI R5, RZ, 0x18, R4 ;  /* 0x00000018ff057819 */ /* 0x000fc80000011604 */
[----:B------:R-:W-:-:S05]  /*5060*/  LOP3.LUT R5, R0, R5, RZ, 0xfc, !PT ;  /* 0x0000000500057212 */ /* 0x000fca00078efcff */
[----:B------:R0:W-:Y:S01]  /*5070*/  STG.E.U8 [R2.64], R5 ;  /* 0x0000000502007986 */ /* 0x0001e2000c101124 */
[----:B------:R-:W-:Y:S05]  /*5080*/  BRA `(.L_x_5772) ;  /* 0x0000079000007947 */ /* 0x000fea0003800000 */
.L_x_5787:
[----:B------:R-:W-:Y:S01]  /*5090*/  HADD2.F32 R0, -RZ, R0.H0_H0 ;  /* 0x20000000ff007230 */ /* 0x000fe20000004100 */
[----:B------:R-:W-:-:S04]  /*50a0*/  IMAD.MOV.U32 R19, RZ, RZ, R24 ;  /* 0x000000ffff137224 */ /* 0x000fc800078e0018 */
[----:B------:R-:W-:-:S05]  /*50b0*/  F2FP.BF16.PACK_AB R0, RZ, R0 ;  /* 0x00000000ff00723e */ /* 0x000fca00000010ff */
[----:B------:R0:W-:Y:S01]  /*50c0*/  STG.E.U16 [R2.64], R0 ;  /* 0x0000000002007986 */ /* 0x0001e2000c101524 */
[----:B------:R-:W-:Y:S05]  /*50d0*/  BRA `(.L_x_5772) ;  /* 0x0000074000007947 */ /* 0x000fea0003800000 */
.L_x_5784:
        /* <DEDUP_REMOVED lines=10> */
[----:B------:R-:W0:Y:S02]  /*5180*/  F2I.FTZ.U32.TRUNC.NTZ R5, R5 ;  /* 0x0000000500057305 */ /* 0x000e24000021f000 */
[----:B0-----:R0:W-:Y:S01]  /*5190*/  STG.E.U16 [R2.64], R5 ;  /* 0x0000000502007986 */ /* 0x0011e2000c101524 */
[----:B------:R-:W-:Y:S05]  /*51a0*/  BRA `(.L_x_5772) ;  /* 0x0000067000007947 */ /* 0x000fea0003800000 */
.L_x_5796:
        /* <DEDUP_REMOVED lines=17> */
.L_x_5799:
[----:B------:R-:W-:-:S04]  /*52c0*/  LOP3.LUT R0, R7, 0x80000000, RZ, 0xc0, !PT ;  /* 0x8000000007007812 */ /* 0x000fc800078ec0ff */
[----:B------:R-:W-:-:S04]  /*52d0*/  SHF.R.U32.HI R5, RZ, 0x18, R0 ;  /* 0x00000018ff057819 */ /* 0x000fc80000011600 */
[----:B------:R-:W-:-:S04]  /*52e0*/  LOP3.LUT R4, R4, R5, RZ, 0xfc, !PT ;  /* 0x0000000504047212 */ /* 0x000fc800078efcff */
[----:B------:R-:W-:Y:S02]  /*52f0*/  PRMT R0, R4, 0x7610, R0 ;  /* 0x0000761004007816 */ /* 0x000fe40000000000 */
.L_x_5798:
[----:B------:R-:W-:Y:S05]  /*5300*/  BSYNC B0 ;  /* 0x0000000000007941 */ /* 0x000fea0003800000 */
.L_x_5797:
[----:B------:R0:W-:Y:S01]  /*5310*/  STG.E.U8 [R2.64], R0 ;  /* 0x0000000002007986 */ /* 0x0001e2000c101124 */
[----:B------:R-:W-:Y:S01]  /*5320*/  IMAD.MOV.U32 R19, RZ, RZ, R24 ;  /* 0x000000ffff137224 */ /* 0x000fe200078e0018 */
[----:B------:R-:W-:Y:S05]  /*5330*/  BRA `(.L_x_5772) ;  /* 0x000004e000007947 */ /* 0x000fea0003800000 */
.L_x_5795:
        /* <DEDUP_REMOVED lines=17> */
.L_x_5802:
[----:B------:R-:W-:-:S04]  /*5450*/  LOP3.LUT R0, R7, 0x80000000, RZ, 0xc0, !PT ;  /* 0x8000000007007812 */ /* 0x000fc800078ec0ff */
[----:B------:R-:W-:-:S04]  /*5460*/  SHF.R.U32.HI R5, RZ, 0x18, R0 ;  /* 0x00000018ff057819 */ /* 0x000fc80000011600 */
[----:B------:R-:W-:-:S04]  /*5470*/  LOP3.LUT R4, R4, R5, RZ, 0xfc, !PT ;  /* 0x0000000504047212 */ /* 0x000fc800078efcff */
[----:B------:R-:W-:Y:S02]  /*5480*/  PRMT R0, R4, 0x7610, R0 ;  /* 0x0000761004007816 */ /* 0x000fe40000000000 */
.L_x_5801:
[----:B------:R-:W-:Y:S05]  /*5490*/  BSYNC B0 ;  /* 0x0000000000007941 */ /* 0x000fea0003800000 */
.L_x_5800:
[----:B------:R0:W-:Y:S01]  /*54a0*/  STG.E.U8 [R2.64], R0 ;  /* 0x0000000002007986 */ /* 0x0001e2000c101124 */
[----:B------:R-:W-:Y:S01]  /*54b0*/  IMAD.MOV.U32 R19, RZ, RZ, R24 ;  /* 0x000000ffff137224 */ /* 0x000fe200078e0018 */
[----:B------:R-:W-:Y:S05]  /*54c0*/  BRA `(.L_x_5772) ;  /* 0x0000035000007947 */ /* 0x000fea0003800000 */
.L_x_5794:
[----:B------:R-:W-:-:S13]  /*54d0*/  ISETP.NE.AND P0, PT, R4, 0x1c, PT ;  /* 0x0000001c0400780c */ /* 0x000fda0003f05270 */
[----:B------:R-:W-:Y:S05]  /*54e0*/  @!P0 BRA `(.L_x_5803) ;  /* 0x000002f000008947 */ /* 0x000fea0003800000 */
[----:B------:R-:W-:-:S13]  /*54f0*/  ISETP.NE.AND P0, PT, R4, 0x1d, PT ;  /* 0x0000001d0400780c */ /* 0x000fda0003f05270 */
[----:B------:R-:W-:Y:S05]  /*5500*/  @!P0 BRA `(.L_x_5804) ;  /* 0x0000028000008947 */ /* 0x000fea0003800000 */
[----:B------:R-:W-:-:S13]  /*5510*/  ISETP.NE.AND P0, PT, R4, 0x2c, PT ;  /* 0x0000002c0400780c */ /* 0x000fda0003f05270 */
[----:B------:R-:W-:Y:S05]  /*5520*/  @P0 BRA `(.L_x_5777) ;  /* 0x0000011000000947 */ /* 0x000fea0003800000 */
[----:B------:R-:W-:Y:S01]  /*5530*/  HADD2.F32 R5, -RZ, R0.H0_H0 ;  /* 0x20000000ff057230 */ /* 0x000fe20000004100 */
[----:B------:R-:W-:Y:S01]  /*5540*/  PLOP3.LUT P0, PT, PT, PT, PT, 0x80, 0x0 ;  /* 0x000000000000781c */ /* 0x000fe20003f0f070 */
[----:B------:R-:W-:-:S03]  /*5550*/  IMAD.MOV.U32 R19, RZ, RZ, R24 ;  /* 0x000000ffff137224 */ /* 0x000fc600078e0018 */
        /* <DEDUP_REMOVED lines=14> */
.L_x_5777:
        /* <DEDUP_REMOVED lines=21> */
.L_x_5804:
[----:B------:R-:W-:Y:S01]  /*5790*/  HADD2.F32 R4, -RZ, R0.H0_H0 ;  /* 0x20000000ff047230 */ /* 0x000fe20000004100 */
[----:B------:R-:W-:-:S05]  /*57a0*/  IMAD.MOV.U32 R19, RZ, RZ, R24 ;  /* 0x000000ffff137224 */ /* 0x000fca00078e0018 */
[----:B------:R-:W0:Y:S02]  /*57b0*/  F2I.U64.TRUNC R4, R4 ;  /* 0x0000000400047311 */ /* 0x000e24000020d800 */
[----:B0-----:R0:W-:Y:S01]  /*57c0*/  STG.E.64 [R2.64], R4 ;  /* 0x0000000402007986 */ /* 0x0011e2000c101b24 */
[----:B------:R-:W-:Y:S05]  /*57d0*/  BRA `(.L_x_5772) ;  /* 0x0000004000007947 */ /* 0x000fea0003800000 */
.L_x_5803:
[----:B------:R-:W-:Y:S01]  /*57e0*/  HADD2.F32 R0, -RZ, R0.H0_H0 ;  /* 0x20000000ff007230 */ /* 0x000fe20000004100 */
[----:B------:R-:W-:-:S03]  /*57f0*/  IMAD.MOV.U32 R19, RZ, RZ, R24 ;  /* 0x000000ffff137224 */ /* 0x000fc600078e0018 */
[----:B------:R-:W0:Y:S02]  /*5800*/  F2I.FTZ.U32.TRUNC.NTZ R5, R0 ;  /* 0x0000000000057305 */ /* 0x000e24000021f000 */
[----:B0-----:R0:W-:Y:S02]  /*5810*/  STG.E [R2.64], R5 ;  /* 0x0000000502007986 */ /* 0x0011e4000c101924 */
.L_x_5772:
[----:B------:R-:W-:Y:S05]  /*5820*/  BSYNC B6 ;  /* 0x0000000000067941 */ /* 0x000fea0003800000 */
.L_x_5771:
        /* <DEDUP_REMOVED lines=19> */
[----:B-----5:R-:W-:-:S06]  /*5960*/  HADD2.F32 R25, -RZ, R25.H0_H0 ;  /* 0x20000019ff197230 */ /* 0x020fcc0000004100 */
[----:B------:R-:W0:Y:S02]  /*5970*/  F2I.FTZ.TRUNC.NTZ R25, R25 ;  /* 0x0000001900197305 */ /* 0x000e24000021f100 */
[----:B0-----:R0:W-:Y:S01]  /*5980*/  STG.E.U8 [R2.64], R25 ;  /* 0x0000001902007986 */ /* 0x0011e2000c101124 */
[----:B------:R-:W-:Y:S05]  /*5990*/  BRA `(.L_x_5812) ;  /* 0x00000e8000007947 */ /* 0x000fea0003800000 */
.L_x_5810:
[----:B-----5:R-:W-:-:S06]  /*59a0*/  HADD2.F32 R5, -RZ, R25.H0_H0 ;  /* 0x20000019ff057230 */ /* 0x020fcc0000004100 */
[----:B------:R-:W0:Y:S02]  /*59b0*/  F2I.S64.TRUNC R4, R5 ;  /* 0x0000000500047311 */ /* 0x000e24000020d900 */
[----:B0-----:R0:W-:Y:S01]  /*59c0*/  STG.E.U8 [R2.64], R4 ;  /* 0x0000000402007986 */ /* 0x0011e2000c101124 */
[----:B------:R-:W-:Y:S05]  /*59d0*/  BRA `(.L_x_5812) ;  /* 0x00000e4000007947 */ /* 0x000fea0003800000 */
.L_x_5809:
[----:B------:R-:W-:-:S13]  /*59e0*/  ISETP.NE.AND P0, PT, R0, 0x2, PT ;  /* 0x000000020000780c */ /* 0x000fda0003f05270 */
[----:B------:R-:W-:Y:S05]  /*59f0*/  @!P0 BRA `(.L_x_5813) ;  /* 0x000000c000008947 */ /* 0x000fea0003800000 */
[----:B------:R-:W-:-:S13]  /*5a00*/  ISETP.NE.AND P0, PT, R0, 0x3, PT ;  /* 0x000000030000780c */ /* 0x000fda0003f05270 */
[----:B------:R-:W-:Y:S05]  /*5a10*/  @!P0 BRA `(.L_x_5814) ;  /* 0x0000006000008947 */ /* 0x000fea0003800000 */
[----:B------:R-:W-:-:S13]  /*5a20*/  ISETP.NE.AND P0, PT, R0, 0x4, PT ;  /* 0x000000040000780c */ /* 0x000fda0003f05270 */
[----:B------:R-:W-:Y:S05]  /*5a30*/  @P0 BRA `(.L_x_5811) ;  /* 0x00000c3000000947 */ /* 0x000fea0003800000 */
[----:B-----5:R-:W-:-:S06]  /*5a40*/  HADD2.F32 R4, -RZ, R25.H0_H0 ;  /* 0x20000019ff047230 */ /* 0x020fcc0000004100 */
[----:B------:R-:W0:Y:S02]  /*5a50*/  F2I.S64.TRUNC R4, R4 ;  /* 0x0000000400047311 */ /* 0x000e24000020d900 */
[----:B0-----:R0:W-:Y:S01]  /*5a60*/  STG.E.64 [R2.64], R4 ;  /* 0x0000000402007986 */ /* 0x0011e2000c101b24 */
[----:B------:R-:W-:Y:S05]  /*5a70*/  BRA `(.L_x_5812) ;  /* 0x00000da000007947 */ /* 0x000fea0003800000 */
.L_x_5814:
[----:B-----5:R-:W-:-:S06]  /*5a80*/  HADD2.F32 R25, -RZ, R25.H0_H0 ;  /* 0x20000019ff197230 */ /* 0x020fcc0000004100 */
[----:B------:R-:W0:Y:S02]  /*5a90*/  F2I.FTZ.TRUNC.NTZ R25, R25 ;  /* 0x0000001900197305 */ /* 0x000e24000021f100 */
[----:B0-----:R0:W-:Y:S01]  /*5aa0*/  STG.E [R2.64], R25 ;  /* 0x0000001902007986 */ /* 0x0011e2000c101924 */
[----:B------:R-:W-:Y:S05]  /*5ab0*/  BRA `(.L_x_5812) ;  /* 0x00000d6000007947 */ /* 0x000fea0003800000 */
.L_x_5813:
[----:B-----5:R-:W-:-:S06]  /*5ac0*/  HADD2.F32 R25, -RZ, R25.H0_H0 ;  /* 0x20000019ff197230 */ /* 0x020fcc0000004100 */
[----:B------:R-:W0:Y:S02]  /*5ad0*/  F2I.FTZ.TRUNC.NTZ R25, R25 ;  /* 0x0000001900197305 */ /* 0x000e24000021f100 */
[----:B0-----:R0:W-:Y:S01]  /*5ae0*/  STG.E.U16 [R2.64], R25 ;  /* 0x0000001902007986 */ /* 0x0011e2000c101524 */
[----:B------:R-:W-:Y:S05]  /*5af0*/  BRA `(.L_x_5812) ;  /* 0x00000d2000007947 */ /* 0x000fea0003800000 */
.L_x_5808:
[----:B------:R-:W-:-:S13]  /*5b00*/  ISETP.GT.AND P0, PT, R0, 0x6, PT ;  /* 0x000000060000780c */ /* 0x000fda0003f04270 */
[----:B------:R-:W-:Y:S05]  /*5b10*/  @P0 BRA `(.L_x_5815) ;  /* 0x0000009000000947 */ /* 0x000fea0003800000 */
[----:B------:R-:W-:-:S13]  /*5b20*/  ISETP.NE.AND P0, PT, R0, 0x5, PT ;  /* 0x000000050000780c */ /* 0x000fda0003f05270 */
[----:B------:R-:W-:Y:S05]  /*5b30*/  @!P0 BRA `(.L_x_5816) ;  /* 0x0000005000008947 */ /* 0x000fea0003800000 */
[----:B------:R-:W-:-:S13]  /*5b40*/  ISETP.NE.AND P0, PT, R0, 0x6, PT ;  /* 0x000000060000780c */ /* 0x000fda0003f05270 */
[----:B------:R-:W-:Y:S05]  /*5b50*/  @P0 BRA `(.L_x_5811) ;  /* 0x00000b1000000947 */ /* 0x000fea0003800000 */
[----:B-----5:R-:W-:-:S05]  /*5b60*/  HADD2.F32 R25, -RZ, R25.H0_H0 ;  /* 0x20000019ff197230 */ /* 0x020fca0000004100 */
[----:B------:R0:W-:Y:S01]  /*5b70*/  STG.E [R2.64], R25 ;  /* 0x0000001902007986 */ /* 0x0001e2000c101924 */
[----:B------:R-:W-:Y:S05]  /*5b80*/  BRA `(.L_x_5812) ;  /* 0x00000c9000007947 */ /* 0x000fea0003800000 */
.L_x_5816:
[----:B-----5:R0:W-:Y:S01]  /*5b90*/  STG.E.U16 [R2.64], R25 ;  /* 0x0000001902007986 */ /* 0x0201e2000c101524 */
[----:B------:R-:W-:Y:S05]  /*5ba0*/  BRA `(.L_x_5812) ;  /* 0x00000c7000007947 */ /* 0x000fea0003800000 */
.L_x_5815:
[----:B------:R-:W-:-:S13]  /*5bb0*/  ISETP.NE.AND P0, PT, R0, 0x7, PT ;  /* 0x000000070000780c */ /* 0x000fda0003f05270 */
[----:B------:R-:W-:Y:S05]  /*5bc0*/  @!P0 BRA `(.L_x_5817) ;  /* 0x000000d000008947 */ /* 0x000fea0003800000 */
[----:B------:R-:W-:-:S13]  /*5bd0*/  ISETP.NE.AND P0, PT, R0, 0x8, PT ;  /* 0x000000080000780c */ /* 0x000fda0003f05270 */
[----:B------:R-:W-:Y:S05]  /*5be0*/  @!P0 BRA `(.L_x_5818) ;  /* 0x0000006000008947 */ /* 0x000fea0003800000 */
[----:B------:R-:W-:-:S13]  /*5bf0*/  ISETP.NE.AND P0, PT, R0, 0x9, PT ;  /* 0x000000090000780c */ /* 0x000fda0003f05270 */
[----:B------:R-:W-:Y:S05]  /*5c00*/  @P0 BRA `(.L_x_5811) ;  /* 0x00000a6000000947 */ /* 0x000fea0003800000 */
[----:B-----5:R-:W-:Y:S01]  /*5c10*/  HADD2.F32 R4, -RZ, R25.H0_H0 ;  /* 0x20000019ff047230 */ /* 0x020fe20000004100 */
[----:B------:R-:W-:-:S05]  /*5c20*/  IMAD.MOV.U32 R5, RZ, RZ, RZ ;  /* 0x000000ffff057224 */ /* 0x000fca00078e00ff */
[----:B------:R0:W-:Y:S01]  /*5c30*/  STG.E.64 [R2.64], R4 ;  /* 0x0000000402007986 */ /* 0x0001e2000c101b24 */
[----:B------:R-:W-:Y:S05]  /*5c40*/  BRA `(.L_x_5812) ;  /* 0x00000bd000007947 */ /* 0x000fea0003800000 */
.L_x_5818:
[----:B-----5:R-:W-:-:S05]  /*5c50*/  HADD2.F32 R0, -RZ, R25.H0_H0 ;  /* 0x20000019ff007230 */ /* 0x020fca0000004100 */
[----:B------:R-:W-:-:S04]  /*5c60*/  F2FP.PACK_AB R0, RZ, R0 ;  /* 0x00000000ff00723e */ /* 0x000fc800000000ff */
[----:B------:R-:W-:-:S05]  /*5c70*/  PRMT R0, R0, 0x5410, RZ ;  /* 0x0000541000007816 */ /* 0x000fca00000000ff */
[----:B------:R0:W-:Y:S01]  /*5c80*/  STG.E [R2.64], R0 ;  /* 0x0000000002007986 */ /* 0x0001e2000c101924 */
[----:B------:R-:W-:Y:S05]  /*5c90*/  BRA `(.L_x_5812) ;  /* 0x00000b8000007947 */ /* 0x000fea0003800000 */
.L_x_5817:
[----:B-----5:R-:W-:-:S05]  /*5ca0*/  HADD2.F32 R4, -RZ, R25.H0_H0 ;  /* 0x20000019ff047230 */ /* 0x020fca0000004100 */
[----:B------:R-:W-:-:S06]  /*5cb0*/  FMUL.FTZ R4, R4, 1 ;  /* 0x3f80000004047820 */ /* 0x000fcc0000410000 */
[----:B------:R-:W0:Y:S02]  /*5cc0*/  F2F.F64.F32 R4, R4 ;  /* 0x0000000400047310 */ /* 0x000e240000201800 */
[----:B0-----:R0:W-:Y:S01]  /*5cd0*/  STG.E.64 [R2.64], R4 ;  /* 0x0000000402007986 */ /* 0x0011e2000c101b24 */
[----:B------:R-:W-:Y:S05]  /*5ce0*/  BRA `(.L_x_5812) ;  /* 0x00000b3000007947 */ /* 0x000fea0003800000 */
.L_x_5807:
        /* <DEDUP_REMOVED lines=8> */
[----:B-----5:R-:W-:-:S05]  /*5d70*/  HADD2.F32 R25, -RZ, R25.H0_H0 ;  /* 0x20000019ff197230 */ /* 0x020fca0000004100 */
[----:B------:R-:W-:-:S04]  /*5d80*/  FSETP.NEU.FTZ.AND P0, PT, R25, RZ, PT ;  /* 0x000000ff1900720b */ /* 0x000fc80003f1d000 */
[----:B------:R-:W-:-:S05]  /*5d90*/  SEL R5, RZ, 0x1, !P0 ;  /* 0x00000001ff057807 */ /* 0x000fca0004000000 */
[----:B------:R0:W-:Y:S01]  /*5da0*/  STG.E.U8 [R2.64], R5 ;  /* 0x0000000502007986 */ /* 0x0001e2000c101124 */
[----:B------:R-:W-:Y:S05]  /*5db0*/  BRA `(.L_x_5812) ;  /* 0x00000a6000007947 */ /* 0x000fea0003800000 */
.L_x_5821:
[----:B-----5:R-:W-:Y:S01]  /*5dc0*/  HADD2.F32 R25, -RZ, R25.H0_H0 ;  /* 0x20000019ff197230 */ /* 0x020fe20000004100 */
[----:B------:R-:W-:-:S04]  /*5dd0*/  CS2R R6, SRZ ;  /* 0x0000000000067805 */ /* 0x000fc8000001ff00 */
[----:B------:R-:W-:-:S06]  /*5de0*/  FMUL.FTZ R4, R25, 1 ;  /* 0x3f80000019047820 */ /* 0x000fcc0000410000 */
[----:B------:R-:W0:Y:S02]  /*5df0*/  F2F.F64.F32 R4, R4 ;  /* 0x0000000400047310 */ /* 0x000e240000201800 */
[----:B0-----:R0:W-:Y:S01]  /*5e00*/  STG.E.128 [R2.64], R4 ;  /* 0x0000000402007986 */ /* 0x0011e2000c101d24 */
[----:B------:R-:W-:Y:S05]  /*5e10*/  BRA `(.L_x_5812) ;  /* 0x00000a0000007947 */ /* 0x000fea0003800000 */
.L_x_5820:
[----:B------:R-:W-:-:S13]  /*5e20*/  ISETP.NE.AND P0, PT, R0, 0xf, PT ;  /* 0x0000000f0000780c */ /* 0x000fda0003f05270 */
[----:B------:R-:W-:Y:S05]  /*5e30*/  @!P0 BRA `(.L_x_5822) ;  /* 0x000002d000008947 */ /* 0x000fea0003800000 */
[----:B------:R-:W-:-:S13]  /*5e40*/  ISETP.NE.AND P0, PT, R0, 0x17, PT ;  /* 0x000000170000780c */ /* 0x000fda0003f05270 */
[----:B------:R-:W-:Y:S05]  /*5e50*/  @!P0 BRA `(.L_x_5823) ;  /* 0x0000015000008947 */ /* 0x000fea0003800000 */
[----:B------:R-:W-:-:S13]  /*5e60*/  ISETP.NE.AND P0, PT, R0, 0x18, PT ;  /* 0x000000180000780c */ /* 0x000fda0003f05270 */
[----:B------:R-:W-:Y:S05]  /*5e70*/  @P0 BRA `(.L_x_5811) ;  /* 0x000007f000000947 */ /* 0x000fea0003800000 */
[----:B-----5:R-:W-:Y:S01]  /*5e80*/  HADD2.F32 R25, -RZ, R25.H0_H0 ;  /* 0x20000019ff197230 */ /* 0x020fe20000004100 */
        /* <DEDUP_REMOVED lines=14> */
.L_x_5825:
[----:B------:R-:W-:Y:S05]  /*5f70*/  BSYNC B0 ;  /* 0x0000000000007941 */ /* 0x000fea0003800000 */
.L_x_5824:
[----:B------:R-:W-:-:S05]  /*5f80*/  LOP3.LUT R5, R0, R5, RZ, 0xfc, !PT ;  /* 0x0000000500057212 */ /* 0x000fca00078efcff */
[----:B------:R0:W-:Y:S01]  /*5f90*/  STG.E.U8 [R2.64], R5 ;  /* 0x0000000502007986 */ /* 0x0001e2000c101124 */
[----:B------:R-:W-:Y:S05]  /*5fa0*/  BRA `(.L_x_5812) ;  /* 0x0000087000007947 */ /* 0x000fea0003800000 */
.L_x_5823:
[----:B-----5:R-:W-:Y:S01]  /*5fb0*/  HADD2.F32 R25, -RZ, R25.H0_H0 ;  /* 0x20000019ff197230 */ /* 0x020fe20000004100 */
        /* <DEDUP_REMOVED lines=12> */
.L_x_5827:
[----:B------:R-:W-:Y:S01]  /*6080*/  IMAD.MOV.U32 R0, RZ, RZ, 0x7f ;  /* 0x0000007fff007424 */ /* 0x000fe200078e00ff */
[----:B------:R-:W-:-:S04]  /*6090*/  ISETP.GT.U32.AND P0, PT, R4, 0x7f800000, PT ;  /* 0x7f8000000400780c */ /* 0x000fc80003f04070 */
[----:B------:R-:W-:-:S04]  /*60a0*/  SEL R0, R0, 0x7c, P0 ;  /* 0x0000007c00007807 */ /* 0x000fc80000000000 */
.L_x_5828:
[----:B------:R-:W-:Y:S05]  /*60b0*/  BSYNC B0 ;  /* 0x0000000000007941 */ /* 0x000fea0003800000 */
.L_x_5826:
[----:B------:R-:W-:-:S04]  /*60c0*/  LOP3.LUT R4, R25, 0x80000000, RZ, 0xc0, !PT ;  /* 0x8000000019047812 */ /* 0x000fc800078ec0ff */
[----:B------:R-:W-:-:S04]  /*60d0*/  SHF.R.U32.HI R5, RZ, 0x18, R4 ;  /* 0x00000018ff057819 */ /* 0x000fc80000011604 */
[----:B------:R-:W-:-:S05]  /*60e0*/  LOP3.LUT R5, R0, R5, RZ, 0xfc, !PT ;  /* 0x0000000500057212 */ /* 0x000fca00078efcff */
[----:B------:R0:W-:Y:S01]  /*60f0*/  STG.E.U8 [R2.64], R5 ;  /* 0x0000000502007986 */ /* 0x0001e2000c101124 */
[----:B------:R-:W-:Y:S05]  /*6100*/  BRA `(.L_x_5812) ;  /* 0x0000071000007947 */ /* 0x000fea0003800000 */
.L_x_5822:
[----:B-----5:R-:W-:-:S05]  /*6110*/  HADD2.F32 R0, -RZ, R25.H0_H0 ;  /* 0x20000019ff007230 */ /* 0x020fca0000004100 */
[----:B------:R-:W-:-:S05]  /*6120*/  F2FP.BF16.PACK_AB R0, RZ, R0 ;  /* 0x00000000ff00723e */ /* 0x000fca00000010ff */
[----:B------:R0:W-:Y:S01]  /*6130*/  STG.E.U16 [R2.64], R0 ;  /* 0x0000000002007986 */ /* 0x0001e2000c101524 */
[----:B------:R-:W-:Y:S05]  /*6140*/  BRA `(.L_x_5812) ;  /* 0x000006d000007947 */ /* 0x000fea0003800000 */
.L_x_5819:
        /* <DEDUP_REMOVED lines=8> */
[----:B-----5:R-:W-:-:S06]  /*61d0*/  HADD2.F32 R5, -RZ, R25.H0_H0 ;  /* 0x20000019ff057230 */ /* 0x020fcc0000004100 */
[----:B------:R-:W0:Y:S02]  /*61e0*/  F2I.FTZ.U32.TRUNC.NTZ R5, R5 ;  /* 0x0000000500057305 */ /* 0x000e24000021f000 */
[----:B0-----:R0:W-:Y:S01]  /*61f0*/  STG.E.U16 [R2.64], R5 ;  /* 0x0000000502007986 */ /* 0x0011e2000c101524 */
[----:B------:R-:W-:Y:S05]  /*6200*/  BRA `(.L_x_5812) ;  /* 0x0000061000007947 */ /* 0x000fea0003800000 */
.L_x_5831:
[----:B-----5:R-:W-:Y:S01]  /*6210*/  HADD2.F32 R25, -RZ, R25.H0_H0 ;  /* 0x20000019ff197230 */ /* 0x020fe20000004100 */
        /* <DEDUP_REMOVED lines=16> */
.L_x_5834:
[----:B------:R-:W-:-:S04]  /*6320*/  LOP3.LUT R0, R25, 0x80000000, RZ, 0xc0, !PT ;  /* 0x8000000019007812 */ /* 0x000fc800078ec0ff */
[----:B------:R-:W-:-:S04]  /*6330*/  SHF.R.U32.HI R5, RZ, 0x18, R0 ;  /* 0x00000018ff057819 */ /* 0x000fc80000011600 */
[----:B------:R-:W-:-:S04]  /*6340*/  LOP3.LUT R4, R4, R5, RZ, 0xfc, !PT ;  /* 0x0000000504047212 */ /* 0x000fc800078efcff */
[----:B------:R-:W-:Y:S02]  /*6350*/  PRMT R0, R4, 0x7610, R0 ;  /* 0x0000761004007816 */ /* 0x000fe40000000000 */
.L_x_5833:
[----:B------:R-:W-:Y:S05]  /*6360*/  BSYNC B0 ;  /* 0x0000000000007941 */ /* 0x000fea0003800000 */
.L_x_5832:
[----:B------:R0:W-:Y:S01]  /*6370*/  STG.E.U8 [R2.64], R0 ;  /* 0x0000000002007986 */ /* 0x0001e2000c101124 */
[----:B------:R-:W-:Y:S05]  /*6380*/  BRA `(.L_x_5812) ;  /* 0x0000049000007947 */ /* 0x000fea0003800000 */
.L_x_5830:
        /* <DEDUP_REMOVED lines=17> */
.L_x_5837:
[----:B------:R-:W-:-:S04]  /*64a0*/  LOP3.LUT R0, R25, 0x80000000, RZ, 0xc0, !PT ;  /* 0x8000000019007812 */ /* 0x000fc800078ec0ff */
[----:B------:R-:W-:-:S04]  /*64b0*/  SHF.R.U32.HI R5, RZ, 0x18, R0 ;  /* 0x00000018ff057819 */ /* 0x000fc80000011600 */
[----:B------:R-:W-:-:S04]  /*64c0*/  LOP3.LUT R4, R4, R5, RZ, 0xfc, !PT ;  /* 0x0000000504047212 */ /* 0x000fc800078efcff */
[----:B------:R-:W-:Y:S02]  /*64d0*/  PRMT R0, R4, 0x7610, R0 ;  /* 0x0000761004007816 */ /* 0x000fe40000000000 */
.L_x_5836:
[----:B------:R-:W-:Y:S05]  /*64e0*/  BSYNC B0 ;  /* 0x0000000000007941 */ /* 0x000fea0003800000 */
.L_x_5835:
[----:B------:R0:W-:Y:S01]  /*64f0*/  STG.E.U8 [R2.64], R0 ;  /* 0x0000000002007986 */ /* 0x0001e2000c101124 */
[----:B------:R-:W-:Y:S05]  /*6500*/  BRA `(.L_x_5812) ;  /* 0x0000031000007947 */ /* 0x000fea0003800000 */
.L_x_5829:
[----:B------:R-:W-:-:S13]  /*6510*/  ISETP.NE.AND P0, PT, R0, 0x1c, PT ;  /* 0x0000001c0000780c */ /* 0x000fda0003f05270 */
[----:B------:R-:W-:Y:S05]  /*6520*/  @!P0 BRA `(.L_x_5838) ;  /* 0x000002c000008947 */ /* 0x000fea0003800000 */
[----:B------:R-:W-:-:S13]  /*6530*/  ISETP.NE.AND P0, PT, R0, 0x1d, PT ;  /* 0x0000001d0000780c */ /* 0x000fda0003f05270 */
[----:B------:R-:W-:Y:S05]  /*6540*/  @!P0 BRA `(.L_x_5839) ;  /* 0x0000026000008947 */ /* 0x000fea0003800000 */
[----:B------:R-:W-:-:S13]  /*6550*/  ISETP.NE.AND P0, PT, R0, 0x2c, PT ;  /* 0x0000002c0000780c */ /* 0x000fda0003f05270 */
[----:B------:R-:W-:Y:S05]  /*6560*/  @P0 BRA `(.L_x_5811) ;  /* 0x0000010000000947 */ /* 0x000fea0003800000 */
[----:B-----5:R-:W-:Y:S01]  /*6570*/  HADD2.F32 R25, -RZ, R25.H0_H0 ;  /* 0x20000019ff197230 */ /* 0x020fe20000004100 */
[----:B------:R-:W-:Y:S01]  /*6580*/  PLOP3.LUT P0, PT, PT, PT, PT, 0x80, 0x0 ;  /* 0x000000000000781c */ /* 0x000fe20003f0f070 */
[----:B------:R-:W-:-:S03]  /*6590*/  IMAD.MOV.U32 R5, RZ, RZ, 0xff ;  /* 0x000000ffff057424 */ /* 0x000fc600078e00ff */
        /* <DEDUP_REMOVED lines=13> */
.L_x_5811:
        /* <DEDUP_REMOVED lines=20> */
.L_x_5839:
[----:B-----5:R-:W-:-:S06]  /*67b0*/  HADD2.F32 R4, -RZ, R25.H0_H0 ;  /* 0x20000019ff047230 */ /* 0x020fcc0000004100 */
[----:B------:R-:W0:Y:S02]  /*67c0*/  F2I.U64.TRUNC R4, R4 ;  /* 0x0000000400047311 */ /* 0x000e24000020d800 */
[----:B0-----:R0:W-:Y:S01]  /*67d0*/  STG.E.64 [R2.64], R4 ;  /* 0x0000000402007986 */ /* 0x0011e2000c101b24 */
[----:B------:R-:W-:Y:S05]  /*67e0*/  BRA `(.L_x_5812) ;  /* 0x0000003000007947 */ /* 0x000fea0003800000 */
.L_x_5838:
[----:B-----5:R-:W-:-:S06]  /*67f0*/  HADD2.F32 R25, -RZ, R25.H0_H0 ;  /* 0x20000019ff197230 */ /* 0x020fcc0000004100 */
[----:B------:R-:W0:Y:S02]  /*6800*/  F2I.FTZ.U32.TRUNC.NTZ R25, R25 ;  /* 0x0000001900197305 */ /* 0x000e24000021f000 */
[----:B0-----:R0:W-:Y:S02]  /*6810*/  STG.E [R2.64], R25 ;  /* 0x0000001902007986 */ /* 0x0011e4000c101924 */
.L_x_5812:
        /* <DEDUP_REMOVED lines=23> */
.L_x_5843:
[----:B------:R-:W-:-:S06]  /*6990*/  HADD2.F32 R5, -RZ, R22.H0_H0 ;  /* 0x20000016ff057230 */ /* 0x000fcc0000004100 */
[----:B------:R-:W0:Y:S02]  /*69a0*/  F2I.S64.TRUNC R4, R5 ;  /* 0x0000000500047311 */ /* 0x000e24000020d900 */
[----:B0-----:R0:W-:Y:S01]  /*69b0*/  STG.E.U8 [R2.64], R4 ;  /* 0x0000000402007986 */ /* 0x0011e2000c101124 */
[----:B------:R-:W-:Y:S05]  /*69c0*/  BRA `(.L_x_5845) ;  /* 0x00000e4000007947 */ /* 0x000fea0003800000 */
.L_x_5842:
        /* <DEDUP_REMOVED lines=10> */
.L_x_5847:
[----:B------:R-:W-:-:S04]  /*6a70*/  HADD2.F32 R22, -RZ, R22.H0_H0 ;  /* 0x20000016ff167230 */ /* 0x000fc80000004100 */
[----:B------:R-:W0:Y:S02]  /*6a80*/  F2I.FTZ.TRUNC.NTZ R5, R22 ;  /* 0x0000001600057305 */ /* 0x000e24000021f100 */
[----:B0-----:R0:W-:Y:S01]  /*6a90*/  STG.E [R2.64], R5 ;  /* 0x0000000502007986 */ /* 0x0011e2000c101924 */
[----:B------:R-:W-:Y:S05]  /*6aa0*/  BRA `(.L_x_5845) ;  /* 0x00000d6000007947 */ /* 0x000fea0003800000 */
.L_x_5846:
[----:B------:R-:W-:-:S04]  /*6ab0*/  HADD2.F32 R22, -RZ, R22.H0_H0 ;  /* 0x20000016ff167230 */ /* 0x000fc80000004100 */
[----:B------:R-:W0:Y:S02]  /*6ac0*/  F2I.FTZ.TRUNC.NTZ R5, R22 ;  /* 0x0000001600057305 */ /* 0x000e24000021f100 */
[----:B0-----:R0:W-:Y:S01]  /*6ad0*/  STG.E.U16 [R2.64], R5 ;  /* 0x0000000502007986 */ /* 0x0011e2000c101524 */
[----:B------:R-:W-:Y:S05]  /*6ae0*/  BRA `(.L_x_5845) ;  /* 0x00000d2000007947 */ /* 0x000fea0003800000 */
.L_x_5841:
        /* <DEDUP_REMOVED lines=9> */
.L_x_5849:
[----:B------:R0:W-:Y:S01]  /*6b80*/  STG.E.U16 [R2.64], R22 ;  /* 0x0000001602007986 */ /* 0x0001e2000c101524 */
[----:B------:R-:W-:Y:S05]  /*6b90*/  BRA `(.L_x_5845) ;  /* 0x00000c7000007947 */ /* 0x000fea0003800000 */
.L_x_5848:
        /* <DEDUP_REMOVED lines=10> */
.L_x_5851:
[----:B------:R-:W-:-:S05]  /*6c40*/  HADD2.F32 R0, -RZ, R22.H0_H0 ;  /* 0x20000016ff007230 */ /* 0x000fca0000004100 */
[----:B------:R-:W-:-:S04]  /*6c50*/  F2FP.PACK_AB R0, RZ, R0 ;  /* 0x00000000ff00723e */ /* 0x000fc800000000ff */
[----:B------:R-:W-:-:S05]  /*6c60*/  PRMT R0, R0, 0x5410, RZ ;  /* 0x0000541000007816 */ /* 0x000fca00000000ff */
[----:B------:R0:W-:Y:S01]  /*6c70*/  STG.E [R2.64], R0 ;  /* 0x0000000002007986 */ /* 0x0001e2000c101924 */
[----:B------:R-:W-:Y:S05]  /*6c80*/  BRA `(.L_x_5845) ;  /* 0x00000b8000007947 */ /* 0x000fea0003800000 */
.L_x_5850:
[----:B------:R-:W-:-:S05]  /*6c90*/  HADD2.F32 R4, -RZ, R22.H0_H0 ;  /* 0x20000016ff047230 */ /* 0x000fca0000004100 */
[----:B------:R-:W-:-:S06]  /*6ca0*/  FMUL.FTZ R4, R4, 1 ;  /* 0x3f80000004047820 */ /* 0x000fcc0000410000 */
[----:B------:R-:W0:Y:S02]  /*6cb0*/  F2F.F64.F32 R4, R4 ;  /* 0x0000000400047310 */ /* 0x000e240000201800 */
[----:B0-----:R0:W-:Y:S01]  /*6cc0*/  STG.E.64 [R2.64], R4 ;  /* 0x0000000402007986 */ /* 0x0011e2000c101b24 */
[----:B------:R-:W-:Y:S05]  /*6cd0*/  BRA `(.L_x_5845) ;  /* 0x00000b3000007947 */ /* 0x000fea0003800000 */
.L_x_5840:
        /* <DEDUP_REMOVED lines=13> */
.L_x_5854:
[----:B------:R-:W-:Y:S01]  /*6db0*/  HADD2.F32 R22, -RZ, R22.H0_H0 ;  /* 0x20000016ff167230 */ /* 0x000fe20000004100 */
[----:B------:R-:W-:-:S04]  /*6dc0*/  CS2R R6, SRZ ;  /* 0x0000000000067805 */ /* 0x000fc8000001ff00 */
[----:B------:R-:W-:-:S06]  /*6dd0*/  FMUL.FTZ R4, R22, 1 ;  /* 0x3f80000016047820 */ /* 0x000fcc0000410000 */
[----:B------:R-:W0:Y:S02]  /*6de0*/  F2F.F64.F32 R4, R4 ;  /* 0x0000000400047310 */ /* 0x000e240000201800 */
[----:B0-----:R0:W-:Y:S01]  /*6df0*/  STG.E.128 [R2.64], R4 ;  /* 0x0000000402007986 */ /* 0x0011e2000c101d24 */
[----:B------:R-:W-:Y:S05]  /*6e00*/  BRA `(.L_x_5845) ;  /* 0x00000a0000007947 */ /* 0x000fea0003800000 */
.L_x_5853:
        /* <DEDUP_REMOVED lines=21> */
.L_x_5858:
[----:B------:R-:W-:Y:S05]  /*6f60*/  BSYNC B0 ;  /* 0x0000000000007941 */ /* 0x000fea0003800000 */
.L_x_5857:
[----:B------:R-:W-:-:S05]  /*6f70*/  LOP3.LUT R5, R0, R5, RZ, 0xfc, !PT ;  /* 0x0000000500057212 */ /* 0x000fca00078efcff */
[----:B------:R0:W-:Y:S01]  /*6f80*/  STG.E.U8 [R2.64], R5 ;  /* 0x0000000502007986 */ /* 0x0001e2000c101124 */
[----:B------:R-:W-:Y:S05]  /*6f90*/  BRA `(.L_x_5845) ;  /* 0x0000087000007947 */ /* 0x000fea0003800000 */
.L_x_5856:
        /* <DEDUP_REMOVED lines=13> */
.L_x_5860:
[----:B------:R-:W-:Y:S01]  /*7070*/  IMAD.MOV.U32 R0, RZ, RZ, 0x7f ;  /* 0x0000007fff007424 */ /* 0x000fe200078e00ff */
[----:B------:R-:W-:-:S04]  /*7080*/  ISETP.GT.U32.AND P0, PT, R4, 0x7f800000, PT ;  /* 0x7f8000000400780c */ /* 0x000fc80003f04070 */
[----:B------:R-:W-:-:S04]  /*7090*/  SEL R0, R0, 0x7c, P0 ;  /* 0x0000007c00007807 */ /* 0x000fc80000000000 */
.L_x_5861:
[----:B------:R-:W-:Y:S05]  /*70a0*/  BSYNC B0 ;  /* 0x0000000000007941 */ /* 0x000fea0003800000 */
.L_x_5859:
[----:B------:R-:W-:-:S04]  /*70b0*/  LOP3.LUT R4, R5, 0x80000000, RZ, 0xc0, !PT ;  /* 0x8000000005047812 */ /* 0x000fc800078ec0ff */
[----:B------:R-:W-:-:S04]  /*70c0*/  SHF.R.U32.HI R5, RZ, 0x18, R4 ;  /* 0x00000018ff057819 */ /* 0x000fc80000011604 */
[----:B------:R-:W-:-:S05]  /*70d0*/  LOP3.LUT R5, R0, R5, RZ, 0xfc, !PT ;  /* 0x0000000500057212 */ /* 0x000fca00078efcff */
[----:B------:R0:W-:Y:S01]  /*70e0*/  STG.E.U8 [R2.64], R5 ;  /* 0x0000000502007986 */ /* 0x0001e2000c101124 */
[----:B------:R-:W-:Y:S05]  /*70f0*/  BRA `(.L_x_5845) ;  /* 0x0000071000007947 */ /* 0x000fea0003800000 */
.L_x_5855:
[----:B------:R-:W-:-:S05]  /*7100*/  HADD2.F32 R0, -RZ, R22.H0_H0 ;  /* 0x20000016ff007230 */ /* 0x000fca0000004100 */
[----:B------:R-:W-:-:S05]  /*7110*/  F2FP.BF16.PACK_AB R0, RZ, R0 ;  /* 0x00000000ff00723e */ /* 0x000fca00000010ff */
[----:B------:R0:W-:Y:S01]  /*7120*/  STG.E.U16 [R2.64], R0 ;  /* 0x0000000002007986 */ /* 0x0001e2000c101524 */
[----:B------:R-:W-:Y:S05]  /*7130*/  BRA `(.L_x_5845) ;  /* 0x000006d000007947 */ /* 0x000fea0003800000 */
.L_x_5852:
        /* <DEDUP_REMOVED lines=12> */
.L_x_5864:
        /* <DEDUP_REMOVED lines=17> */
.L_x_5867:
[----:B------:R-:W-:-:S04]  /*7310*/  LOP3.LUT R0, R7, 0x80000000, RZ, 0xc0, !PT ;  /* 0x8000000007007812 */ /* 0x000fc800078ec0ff */
[----:B------:R-:W-:-:S04]  /*7320*/  SHF.R.U32.HI R5, RZ, 0x18, R0 ;  /* 0x00000018ff057819 */ /* 0x000fc80000011600 */
[----:B------:R-:W-:-:S04]  /*7330*/  LOP3.LUT R4, R4, R5, RZ, 0xfc, !PT ;  /* 0x0000000504047212 */ /* 0x000fc800078efcff */
[----:B------:R-:W-:Y:S02]  /*7340*/  PRMT R0, R4, 0x7610, R0 ;  /* 0x0000761004007816 */ /* 0x000fe40000000000 */
.L_x_5866:
[----:B------:R-:W-:Y:S05]  /*7350*/  BSYNC B0 ;  /* 0x0000000000007941 */ /* 0x000fea0003800000 */
.L_x_5865:
[----:B------:R0:W-:Y:S01]  /*7360*/  STG.E.U8 [R2.64], R0 ;  /* 0x0000000002007986 */ /* 0x0001e2000c101124 */
[----:B------:R-:W-:Y:S05]  /*7370*/  BRA `(.L_x_5845) ;  /* 0x0000049000007947 */ /* 0x000fea0003800000 */
.L_x_5863:
        /* <DEDUP_REMOVED lines=17> */
.L_x_5870:
[----:B------:R-:W-:-:S04]  /*7490*/  LOP3.LUT R0, R7, 0x80000000, RZ, 0xc0, !PT ;  /* 0x8000000007007812 */ /* 0x000fc800078ec0ff */
[----:B------:R-:W-:-:S04]  /*74a0*/  SHF.R.U32.HI R5, RZ, 0x18, R0 ;  /* 0x00000018ff057819 */ /* 0x000fc80000011600 */
[----:B------:R-:W-:-:S04]  /*74b0*/  LOP3.LUT R4, R4, R5, RZ, 0xfc, !PT ;  /* 0x0000000504047212 */ /* 0x000fc800078efcff */
[----:B------:R-:W-:Y:S02]  /*74c0*/  PRMT R0, R4, 0x7610, R0 ;  /* 0x0000761004007816 */ /* 0x000fe40000000000 */
.L_x_5869:
[----:B------:R-:W-:Y:S05]  /*74d0*/  BSYNC B0 ;  /* 0x0000000000007941 */ /* 0x000fea0003800000 */
.L_x_5868:
[----:B------:R0:W-:Y:S01]  /*74e0*/  STG.E.U8 [R2.64], R0 ;  /* 0x0000000002007986 */ /* 0x0001e2000c101124 */
[----:B------:R-:W-:Y:S05]  /*74f0*/  BRA `(.L_x_5845) ;  /* 0x0000031000007947 */ /* 0x000fea0003800000 */
.L_x_5862:
        /* <DEDUP_REMOVED lines=22> */
.L_x_5844:
        /* <DEDUP_REMOVED lines=20> */
.L_x_5872:
[----:B------:R-:W-:-:S06]  /*77a0*/  HADD2.F32 R4, -RZ, R22.H0_H0 ;  /* 0x20000016ff047230 */ /* 0x000fcc0000004100 */
[----:B------:R-:W0:Y:S02]  /*77b0*/  F2I.U64.TRUNC R4, R4 ;  /* 0x0000000400047311 */ /* 0x000e24000020d800 */
[----:B0-----:R0:W-:Y:S01]  /*77c0*/  STG.E.64 [R2.64], R4 ;  /* 0x0000000402007986 */ /* 0x0011e2000c101b24 */
[----:B------:R-:W-:Y:S05]  /*77d0*/  BRA `(.L_x_5845) ;  /* 0x0000003000007947 */ /* 0x000fea0003800000 */
.L_x_5871:
[----:B------:R-:W-:-:S04]  /*77e0*/  HADD2.F32 R22, -RZ, R22.H0_H0 ;  /* 0x20000016ff167230 */ /* 0x000fc80000004100 */
[----:B------:R-:W0:Y:S02]  /*77f0*/  F2I.FTZ.U32.TRUNC.NTZ R5, R22 ;  /* 0x0000001600057305 */ /* 0x000e24000021f000 */
[----:B0-----:R0:W-:Y:S02]  /*7800*/  STG.E [R2.64], R5 ;  /* 0x0000000502007986 */ /* 0x0011e4000c101924 */
.L_x_5845:
[----:B------:R-:W-:Y:S02]  /*7810*/  IADD3 R19, R19, 0x80, RZ ;  /* 0x0000008013137810 */ /* 0x000fe40007ffe0ff */
.L_x_5806:
[----:B------:R-:W-:Y:S05]  /*7820*/  BSYNC B6 ;  /* 0x0000000000067941 */ /* 0x000fea0003800000 */
.L_x_5805:
        /* <DEDUP_REMOVED lines=19> */
[----:B0-----:R-:W-:Y:S01]  /*7960*/  STG.E.U8 [R2.64], R23 ;  /* 0x0000001702007986 */ /* 0x001fe2000c101124 */
[----:B------:R-:W-:Y:S05]  /*7970*/  EXIT ;  /* 0x000000000000794d */ /* 0x000fea0003800000 */
.L_x_5876:
[----:B-----5:R-:W-:-:S06]  /*7980*/  HADD2.F32 R5, -RZ, R23.H0_H0 ;  /* 0x20000017ff057230 */ /* 0x020fcc0000004100 */
[----:B------:R-:W0:Y:S02]  /*7990*/  F2I.S64.TRUNC R4, R5 ;  /* 0x0000000500047311 */ /* 0x000e24000020d900 */
[----:B0-----:R-:W-:Y:S01]  /*79a0*/  STG.E.U8 [R2.64], R4 ;  /* 0x0000000402007986 */ /* 0x001fe2000c101124 */
[----:B------:R-:W-:Y:S05]  /*79b0*/  EXIT ;  /* 0x000000000000794d */ /* 0x000fea0003800000 */
.L_x_5875:
        /* <DEDUP_REMOVED lines=8> */
[----:B0-----:R-:W-:Y:S01]  /*7a40*/  STG.E.64 [R2.64], R4 ;  /* 0x0000000402007986 */ /* 0x001fe2000c101b24 */
[----:B------:R-:W-:Y:S05]  /*7a50*/  EXIT ;  /* 0x000000000000794d */ /* 0x000fea0003800000 */
.L_x_5879:
[----:B-----5:R-:W-:-:S06]  /*7a60*/  HADD2.F32 R23, -RZ, R23.H0_H0 ;  /* 0x20000017ff177230 */ /* 0x020fcc0000004100 */
[----:B------:R-:W0:Y:S02]  /*7a70*/  F2I.FTZ.TRUNC.NTZ R23, R23 ;  /* 0x0000001700177305 */ /* 0x000e24000021f100 */
[----:B0-----:R-:W-:Y:S01]  /*7a80*/  STG.E [R2.64], R23 ;  /* 0x0000001702007986 */ /* 0x001fe2000c101924 */
[----:B------:R-:W-:Y:S05]  /*7a90*/  EXIT ;  /* 0x000000000000794d */ /* 0x000fea0003800000 */
.L_x_5878:
[----:B-----5:R-:W-:-:S06]  /*7aa0*/  HADD2.F32 R23, -RZ, R23.H0_H0 ;  /* 0x20000017ff177230 */ /* 0x020fcc0000004100 */
[----:B------:R-:W0:Y:S02]  /*7ab0*/  F2I.FTZ.TRUNC.NTZ R23, R23 ;  /* 0x0000001700177305 */ /* 0x000e24000021f100 */
[----:B0-----:R-:W-:Y:S01]  /*7ac0*/  STG.E.U16 [R2.64], R23 ;  /* 0x0000001702007986 */ /* 0x001fe2000c101524 */
[----:B------:R-:W-:Y:S05]  /*7ad0*/  EXIT ;  /* 0x000000000000794d */ /* 0x000fea0003800000 */
.L_x_5874:
[----:B------:R-:W-:-:S13]  /*7ae0*/  ISETP.GT.AND P0, PT, R0, 0x6, PT ;  /* 0x000000060000780c */ /* 0x000fda0003f04270 */
[----:B------:R-:W-:Y:S05]  /*7af0*/  @P0 BRA `(.L_x_5880) ;  /* 0x0000009000000947 */ /* 0x000fea0003800000 */
[----:B------:R-:W-:-:S13]  /*7b00*/  ISETP.NE.AND P0, PT, R0, 0x5, PT ;  /* 0x000000050000780c */ /* 0x000fda0003f05270 */
[----:B------:R-:W-:Y:S05]  /*7b10*/  @!P0 BRA `(.L_x_5881) ;  /* 0x0000005000008947 */ /* 0x000fea0003800000 */
[----:B------:R-:W-:-:S13]  /*7b20*/  ISETP.NE.AND P0, PT, R0, 0x6, PT ;  /* 0x000000060000780c */ /* 0x000fda0003f05270 */
[----:B------:R-:W-:Y:S05]  /*7b30*/  @P0 BRA `(.L_x_5877) ;  /* 0x00000b1000000947 */ /* 0x000fea0003800000 */
[----:B-----5:R-:W-:-:S05]  /*7b40*/  HADD2.F32 R23, -RZ, R23.H0_H0 ;  /* 0x20000017ff177230 */ /* 0x020fca0000004100 */
[----:B------:R-:W-:Y:S01]  /*7b50*/  STG.E [R2.64], R23 ;  /* 0x0000001702007986 */ /* 0x000fe2000c101924 */
[----:B------:R-:W-:Y:S05]  /*7b60*/  EXIT ;  /* 0x000000000000794d */ /* 0x000fea0003800000 */
.L_x_5881:
[----:B-----5:R-:W-:Y:S01]  /*7b70*/  STG.E.U16 [R2.64], R23 ;  /* 0x0000001702007986 */ /* 0x020fe2000c101524 */
[----:B------:R-:W-:Y:S05]  /*7b80*/  EXIT ;  /* 0x000000000000794d */ /* 0x000fea0003800000 */
.L_x_5880:
        /* <DEDUP_REMOVED lines=8> */
[----:B------:R-:W-:Y:S01]  /*7c10*/  STG.E.64 [R2.64], R4 ;  /* 0x0000000402007986 */ /* 0x000fe2000c101b24 */
[----:B------:R-:W-:Y:S05]  /*7c20*/  EXIT ;  /* 0x000000000000794d */ /* 0x000fea0003800000 */
.L_x_5883:
[----:B-----5:R-:W-:-:S05]  /*7c30*/  HADD2.F32 R0, -RZ, R23.H0_H0 ;  /* 0x20000017ff007230 */ /* 0x020fca0000004100 */
[----:B------:R-:W-:-:S04]  /*7c40*/  F2FP.PACK_AB R0, RZ, R0 ;  /* 0x00000000ff00723e */ /* 0x000fc800000000ff */
[----:B------:R-:W-:-:S05]  /*7c50*/  PRMT R0, R0, 0x5410, RZ ;  /* 0x0000541000007816 */ /* 0x000fca00000000ff */
[----:B------:R-:W-:Y:S01]  /*7c60*/  STG.E [R2.64], R0 ;  /* 0x0000000002007986 */ /* 0x000fe2000c101924 */
[----:B------:R-:W-:Y:S05]  /*7c70*/  EXIT ;  /* 0x000000000000794d */ /* 0x000fea0003800000 */
.L_x_5882:
[----:B-----5:R-:W-:-:S05]  /*7c80*/  HADD2.F32 R4, -RZ, R23.H0_H0 ;  /* 0x20000017ff047230 */ /* 0x020fca0000004100 */
[----:B------:R-:W-:-:S06]  /*7c90*/  FMUL.FTZ R4, R4, 1 ;  /* 0x3f80000004047820 */ /* 0x000fcc0000410000 */
[----:B------:R-:W0:Y:S02]  /*7ca0*/  F2F.F64.F32 R4, R4 ;  /* 0x0000000400047310 */ /* 0x000e240000201800 */
[----:B0-----:R-:W-:Y:S01]  /*7cb0*/  STG.E.64 [R2.64], R4 ;  /* 0x0000000402007986 */ /* 0x001fe2000c101b24 */
[----:B------:R-:W-:Y:S05]  /*7cc0*/  EXIT ;  /* 0x000000000000794d */ /* 0x000fea0003800000 */
.L_x_5873:
        /* <DEDUP_REMOVED lines=11> */
[----:B------:R-:W-:Y:S01]  /*7d80*/  STG.E.U8 [R2.64], R5 ;  /* 0x0000000502007986 */ /* 0x000fe2000c101124 */
[----:B------:R-:W-:Y:S05]  /*7d90*/  EXIT ;  /* 0x000000000000794d */ /* 0x000fea0003800000 */
.L_x_5886:
[----:B-----5:R-:W-:Y:S01]  /*7da0*/  HADD2.F32 R23, -RZ, R23.H0_H0 ;  /* 0x20000017ff177230 */ /* 0x020fe20000004100 */
[----:B------:R-:W-:-:S04]  /*7db0*/  CS2R R6, SRZ ;  /* 0x0000000000067805 */ /* 0x000fc8000001ff00 */
[----:B------:R-:W-:-:S06]  /*7dc0*/  FMUL.FTZ R4, R23, 1 ;  /* 0x3f80000017047820 */ /* 0x000fcc0000410000 */
[----:B------:R-:W0:Y:S02]  /*7dd0*/  F2F.F64.F32 R4, R4 ;  /* 0x0000000400047310 */ /* 0x000e240000201800 */
[----:B0-----:R-:W-:Y:S01]  /*7de0*/  STG.E.128 [R2.64], R4 ;  /* 0x0000000402007986 */ /* 0x001fe2000c101d24 */
[----:B------:R-:W-:Y:S05]  /*7df0*/  EXIT ;  /* 0x000000000000794d */ /* 0x000fea0003800000 */
.L_x_5885:
        /* <DEDUP_REMOVED lines=21> */
.L_x_5890:
[----:B------:R-:W-:Y:S05]  /*7f50*/  BSYNC B0 ;  /* 0x0000000000007941 */ /* 0x000fea0003800000 */
.L_x_5889:
[----:B------:R-:W-:-:S05]  /*7f60*/  LOP3.LUT R5, R0, R5, RZ, 0xfc, !PT ;  /* 0x0000000500057212 */ /* 0x000fca00078efcff */
[----:B------:R-:W-:Y:S01]  /*7f70*/  STG.E.U8 [R2.64], R5 ;  /* 0x0000000502007986 */ /* 0x000fe2000c101124 */
[----:B------:R-:W-:Y:S05]  /*7f80*/  EXIT ;  /* 0x000000000000794d */ /* 0x000fea0003800000 */
.L_x_5888:
        /* <DEDUP_REMOVED lines=13> */
.L_x_5892:
[----:B------:R-:W-:Y:S01]  /*8060*/  IMAD.MOV.U32 R0, RZ, RZ, 0x7f ;  /* 0x0000007fff007424 */ /* 0x000fe200078e00ff */
[----:B------:R-:W-:-:S04]  /*8070*/  ISETP.GT.U32.AND P0, PT, R4, 0x7f800000, PT ;  /* 0x7f8000000400780c */ /* 0x000fc80003f04070 */
[----:B------:R-:W-:-:S04]  /*8080*/  SEL R0, R0, 0x7c, P0 ;  /* 0x0000007c00007807 */ /* 0x000fc80000000000 */
.L_x_5893:
[----:B------:R-:W-:Y:S05]  /*8090*/  BSYNC B0 ;  /* 0x0000000000007941 */ /* 0x000fea0003800000 */
.L_x_5891:
[----:B------:R-:W-:-:S04]  /*80a0*/  LOP3.LUT R4, R23, 0x80000000, RZ, 0xc0, !PT ;  /* 0x8000000017047812 */ /* 0x000fc800078ec0ff */
[----:B------:R-:W-:-:S04]  /*80b0*/  SHF.R.U32.HI R5, RZ, 0x18, R4 ;  /* 0x00000018ff057819 */ /* 0x000fc80000011604 */
[----:B------:R-:W-:-:S05]  /*80c0*/  LOP3.LUT R5, R0, R5, RZ, 0xfc, !PT ;  /* 0x0000000500057212 */ /* 0x000fca00078efcff */
[----:B------:R-:W-:Y:S01]  /*80d0*/  STG.E.U8 [R2.64], R5 ;  /* 0x0000000502007986 */ /* 0x000fe2000c101124 */
[----:B------:R-:W-:Y:S05]  /*80e0*/  EXIT ;  /* 0x000000000000794d */ /* 0x000fea0003800000 */
.L_x_5887:
[----:B-----5:R-:W-:-:S05]  /*80f0*/  HADD2.F32 R0, -RZ, R23.H0_H0 ;  /* 0x20000017ff007230 */ /* 0x020fca0000004100 */
[----:B------:R-:W-:-:S05]  /*8100*/  F2FP.BF16.PACK_AB R0, RZ, R0 ;  /* 0x00000000ff00723e */ /* 0x000fca00000010ff */
[----:B------:R-:W-:Y:S01]  /*8110*/  STG.E.U16 [R2.64], R0 ;  /* 0x0000000002007986 */ /* 0x000fe2000c101524 */
[----:B------:R-:W-:Y:S05]  /*8120*/  EXIT ;  /* 0x000000000000794d */ /* 0x000fea0003800000 */
.L_x_5884:
        /* <DEDUP_REMOVED lines=10> */
[----:B0-----:R-:W-:Y:S01]  /*81d0*/  STG.E.U16 [R2.64], R5 ;  /* 0x0000000502007986 */ /* 0x001fe2000c101524 */
[----:B------:R-:W-:Y:S05]  /*81e0*/  EXIT ;  /* 0x000000000000794d */ /* 0x000fea0003800000 */
.L_x_5896:
        /* <DEDUP_REMOVED lines=17> */
.L_x_5899:
[----:B------:R-:W-:-:S04]  /*8300*/  LOP3.LUT R0, R23, 0x80000000, RZ, 0xc0, !PT ;  /* 0x8000000017007812 */ /* 0x000fc800078ec0ff */
[----:B------:R-:W-:-:S04]  /*8310*/  SHF.R.U32.HI R5, RZ, 0x18, R0 ;  /* 0x00000018ff057819 */ /* 0x000fc80000011600 */
[----:B------:R-:W-:-:S04]  /*8320*/  LOP3.LUT R4, R4, R5, RZ, 0xfc, !PT ;  /* 0x0000000504047212 */ /* 0x000fc800078efcff */
[----:B------:R-:W-:Y:S02]  /*8330*/  PRMT R0, R4, 0x7610, R0 ;  /* 0x0000761004007816 */ /* 0x000fe40000000000 */
.L_x_5898:
[----:B------:R-:W-:Y:S05]  /*8340*/  BSYNC B0 ;  /* 0x0000000000007941 */ /* 0x000fea0003800000 */
.L_x_5897:
[----:B------:R-:W-:Y:S01]  /*8350*/  STG.E.U8 [R2.64], R0 ;  /* 0x0000000002007986 */ /* 0x000fe2000c101124 */
[----:B------:R-:W-:Y:S05]  /*8360*/  EXIT ;  /* 0x000000000000794d */ /* 0x000fea0003800000 */
.L_x_5895:
        /* <DEDUP_REMOVED lines=17> */
.L_x_5902:
[----:B------:R-:W-:-:S04]  /*8480*/  LOP3.LUT R0, R23, 0x80000000, RZ, 0xc0, !PT ;  /* 0x8000000017007812 */ /* 0x000fc800078ec0ff */
[----:B------:R-:W-:-:S04]  /*8490*/  SHF.R.U32.HI R5, RZ, 0x18, R0 ;  /* 0x00000018ff057819 */ /* 0x000fc80000011600 */
[----:B------:R-:W-:-:S04]  /*84a0*/  LOP3.LUT R4, R4, R5, RZ, 0xfc, !PT ;  /* 0x0000000504047212 */ /* 0x000fc800078efcff */
[----:B------:R-:W-:Y:S02]  /*84b0*/  PRMT R0, R4, 0x7610, R0 ;  /* 0x0000761004007816 */ /* 0x000fe40000000000 */
.L_x_5901:
[----:B------:R-:W-:Y:S05]  /*84c0*/  BSYNC B0 ;  /* 0x0000000000007941 */ /* 0x000fea0003800000 */
.L_x_5900:
[----:B------:R-:W-:Y:S01]  /*84d0*/  STG.E.U8 [R2.64], R0 ;  /* 0x0000000002007986 */ /* 0x000fe2000c101124 */
[----:B------:R-:W-:Y:S05]  /*84e0*/  EXIT ;  /* 0x000000000000794d */ /* 0x000fea0003800000 */
.L_x_5894:
        /* <DEDUP_REMOVED lines=22> */
.L_x_5877:
        /* <DEDUP_REMOVED lines=20> */
.L_x_5904:
[----:B-----5:R-:W-:-:S06]  /*8790*/  HADD2.F32 R4, -RZ, R23.H0_H0 ;  /* 0x20000017ff047230 */ /* 0x020fcc0000004100 */
[----:B------:R-:W0:Y:S02]  /*87a0*/  F2I.U64.TRUNC R4, R4 ;  /* 0x0000000400047311 */ /* 0x000e24000020d800 */
[----:B0-----:R-:W-:Y:S01]  /*87b0*/  STG.E.64 [R2.64], R4 ;  /* 0x0000000402007986 */ /* 0x001fe2000c101b24 */
[----:B------:R-:W-:Y:S05]  /*87c0*/  EXIT ;  /* 0x000000000000794d */ /* 0x000fea0003800000 */
.L_x_5903:
[----:B-----5:R-:W-:-:S06]  /*87d0*/  HADD2.F32 R23, -RZ, R23.H0_H0 ;  /* 0x20000017ff177230 */ /* 0x020fcc0000004100 */
[----:B------:R-:W0:Y:S02]  /*87e0*/  F2I.FTZ.U32.TRUNC.NTZ R23, R23 ;  /* 0x0000001700177305 */ /* 0x000e24000021f000 */
[----:B0-----:R-:W-:Y:S01]  /*87f0*/  STG.E [R2.64], R23 ;  /* 0x0000001702007986 */ /* 0x001fe2000c101924 */
[----:B------:R-:W-:Y:S05]  /*8800*/  EXIT ;  /* 0x000000000000794d */ /* 0x000fea0003800000 */
.L_x_5905:
        /* <DEDUP_REMOVED lines=15> */
.L_x_22373:


//--------------------- .text._ZN2at6native18elementwise_kernelILi128ELi4EZNS0_22gpu_kernel_impl_nocastIZZZNS0_16sign_kernel_cudaERNS_18TensorIteratorBaseEENKUlvE_clEvENKUlvE6_clEvEUlN3c104HalfEE_EEvS4_RKT_EUliE_EEviT1_ --------------------------
	.section	.text._ZN2at6native18elementwise_kernelILi128ELi4EZNS0_22gpu_kernel_impl_nocastIZZZNS0_16sign_kernel_cudaERNS_18TensorIteratorBaseEENKUlvE_clEvENKUlvE6_clEvEUlN3c104HalfEE_EEvS4_RKT_EUliE_EEviT1_,"ax",@progbits
	.sectioninfo	@"SHI_REGISTERS=12"
	.align	128
        .global         _ZN2at6native18elementwise_kernelILi128ELi4EZNS0_22gpu_kernel_impl_nocastIZZZNS0_16sign_kernel_cudaERNS_18TensorIteratorBaseEENKUlvE_clEvENKUlvE6_clEvEUlN3c104HalfEE_EEvS4_RKT_EUliE_EEviT1_
        .type           _ZN2at6native18elementwise_kernelILi128ELi4EZNS0_22gpu_kernel_impl_nocastIZZZNS0_16sign_kernel_cudaERNS_18TensorIteratorBaseEENKUlvE_clEvENKUlvE6_clEvEUlN3c104HalfEE_EEvS4_RKT_EUliE_EEviT1_,@function
        .size           _ZN2at6native18elementwise_kernelILi128ELi4EZNS0_22gpu_kernel_impl_nocastIZZZNS0_16sign_kernel_cudaERNS_18TensorIteratorBaseEENKUlvE_clEvENKUlvE6_clEvEUlN3c104HalfEE_EEvS4_RKT_EUliE_EEviT1_,(.L_x_22374 - _ZN2at6native18elementwise_kernelILi128ELi4EZNS0_22gpu_kernel_impl_nocastIZZZNS0_16sign_kernel_cudaERNS_18TensorIteratorBaseEENKUlvE_clEvENKUlvE6_clEvEUlN3c104HalfEE_EEvS4_RKT_EUliE_EEviT1_)
        .other          _ZN2at6native18elementwise_kernelILi128ELi4EZNS0_22gpu_kernel_impl_nocastIZZZNS0_16sign_kernel_cudaERNS_18TensorIteratorBaseEENKUlvE_clEvENKUlvE6_clEvEUlN3c104HalfEE_EEvS4_RKT_EUliE_EEviT1_,@"STO_CUDA_ENTRY STV_DEFAULT"
_ZN2at6native18elementwise_kernelILi128ELi4EZNS0_22gpu_kernel_impl_nocastIZZZNS0_16sign_kernel_cudaERNS_18TensorIteratorBaseEENKUlvE_clEvENKUlvE6_clEvEUlN3c104HalfEE_EEvS4_RKT_EUliE_EEviT1_:
.text._ZN2at6native18elementwise_kernelILi128ELi4EZNS0_22gpu_kernel_impl_nocastIZZZNS0_16sign_kernel_cudaERNS_18TensorIteratorBaseEENKUlvE_clEvENKUlvE6_clEvEUlN3c104HalfEE_EEvS4_RKT_EUliE_EEviT1_:
        /* <DEDUP_REMOVED lines=235> */
.L_x_5908:
[----:B------:R-:W-:-:S04]  /*0eb0*/  IADD3 R4, P0, R3, c[0x0][0x368], RZ ;  /* 0x0000da0003047a10 */ /* 0x000fc80007f1e0ff */
[----:B------:R-:W-:-:S05]  /*0ec0*/  IADD3.X R5, RZ, c[0x0][0x36c], RZ, P0, !PT ;  /* 0x0000db00ff057a10 */ /* 0x000fca00007fe4ff */
[----:B------:R-:W2:Y:S01]  /*0ed0*/  LDG.E.U16 R4, [R4.64] ;  /* 0x0000000404047981 */ /* 0x000ea2000c1e1500 */
[----:B------:R-:W-:Y:S01]  /*0ee0*/  IADD3 R0, R0, 0x80, RZ ;  /* 0x0000008000007810 */ /* 0x000fe20007ffe0ff */
[----:B--2---:R-:W-:-:S05]  /*0ef0*/  HADD2.F32 R3, -RZ, R4.H0_H0 ;  /* 0x20000004ff037230 */ /* 0x004fca0000004100 */
        /* <DEDUP_REMOVED lines=8> */
[----:B0-----:R-:W-:-:S05]  /*0f80*/  F2FP.PACK_AB R5, RZ, R6 ;  /* 0x00000006ff05723e */ /* 0x001fca00000000ff */
[----:B------:R0:W-:Y:S02]  /*0f90*/  STG.E.U16 [R2.64], R5 ;  /* 0x0000000502007986 */ /* 0x0001e4000c101504 */
.L_x_5907:
[----:B------:R-:W-:Y:S05]  /*0fa0*/  BSYNC B0 ;  /* 0x0000000000007941 */ /* 0x000fea0003800000 */
.L_x_5906:
        /* <DEDUP_REMOVED lines=230> */
.L_x_5911:
        /* <DEDUP_REMOVED lines=12> */
[----:B------:R-:W0:Y:S01]  /*1ed0*/  I2F R6, R6 ;  /* 0x0000000600067306 */ /* 0x000e220000201400 */
[----:B------:R-:W-:Y:S02]  /*1ee0*/  ISETP.GE.AND P0, PT, R0, c[0x0][0x160], PT ;  /* 0x0000580000007a0c */ /* 0x000fe40003f06270 */
[----:B0-----:R-:W-:-:S05]  /*1ef0*/  F2FP.PACK_AB R5, RZ, R6 ;  /* 0x00000006ff05723e */ /* 0x001fca00000000ff */
        /* <DEDUP_REMOVED lines=229> */
.L_x_5912:
        /* <DEDUP_REMOVED lines=13> */
[----:B0-----:R-:W-:-:S05]  /*2e20*/  F2FP.PACK_AB R5, RZ, R6 ;  /* 0x00000006ff05723e */ /* 0x001fca00000000ff */
[----:B------:R0:W-:Y:S02]  /*2e30*/  STG.E.U16 [R2.64], R5 ;  /* 0x0000000502007986 */ /* 0x0001e4000c101504 */
.L_x_5910:
[----:B------:R-:W-:Y:S05]  /*2e40*/  BSYNC B0 ;  /* 0x0000000000007941 */ /* 0x000fea0003800000 */
.L_x_5909:
        /* <DEDUP_REMOVED lines=229> */
.L_x_5913:
[----:B------:R-:W-:-:S04]  /*3ca0*/  IADD3 R4, P0, R3, c[0x0][0x368], RZ ;  /* 0x0000da0003047a10 */ /* 0x000fc80007f1e0ff */
[----:B------:R-:W-:-:S05]  /*3cb0*/  IADD3.X R5, RZ, c[0x0][0x36c], RZ, P0, !PT ;  /* 0x0000db00ff057a10 */ /* 0x000fca00007fe4ff */
[----:B------:R-:W2:Y:S02]  /*3cc0*/  LDG.E.U16 R4, [R4.64] ;  /* 0x0000000404047981 */ /* 0x000ea4000c1e1500 */
        /* <DEDUP_REMOVED lines=9> */
[----:B0-----:R-:W-:-:S05]  /*3d60*/  F2FP.PACK_AB R0, RZ, R6 ;  /* 0x00000006ff00723e */ /* 0x001fca00000000ff */
[----:B------:R-:W-:Y:S01]  /*3d70*/  STG.E.U16 [R2.64], R0 ;  /* 0x0000000002007986 */ /* 0x000fe2000c101504 */
[----:B------:R-:W-:Y:S05]  /*3d80*/  EXIT ;  /* 0x000000000000794d */ /* 0x000fea0003800000 */
.L_x_5914:
        /* <DEDUP_REMOVED lines=15> */
.L_x_22374:


//--------------------- .text._ZN2at6native27unrolled_elementwise_kernelIZZZNS0_16sign_kernel_cudaERNS_18TensorIteratorBaseEENKUlvE_clEvENKUlvE6_clEvEUlN3c104HalfEE_St5arrayIPcLm2EELi4E23TrivialOffsetCalculatorILi1EjESD_NS0_6memory15LoadWithoutCastENSE_16StoreWithoutCastEEEviT_T0_T2_T3_T4_T5_ --------------------------
	.section	.text._ZN2at6native27unrolled_elementwise_kernelIZZZNS0_16sign_kernel_cudaERNS_18TensorIteratorBaseEENKUlvE_clEvENKUlvE6_clEvEUlN3c104HalfEE_St5arrayIPcLm2EELi4E23TrivialOffsetCalculatorILi1EjESD_NS0_6memory15LoadWithoutCastENSE_16StoreWithoutCastEEEviT_T0_T2_T3_T4_T5_,"ax",@progbits
	.sectioninfo	@"SHI_REGISTERS=24"
	.align	128
        .global         _ZN2at6native27unrolled_elementwise_kernelIZZZNS0_16sign_kernel_cudaERNS_18TensorIteratorBaseEENKUlvE_clEvENKUlvE6_clEvEUlN3c104HalfEE_St5arrayIPcLm2EELi4E23TrivialOffsetCalculatorILi1EjESD_NS0_6memory15LoadWithoutCastENSE_16StoreWithoutCastEEEviT_T0_T2_T3_T4_T5_
        .type           _ZN2at6native27unrolled_elementwise_kernelIZZZNS0_16sign_kernel_cudaERNS_18TensorIteratorBaseEENKUlvE_clEvENKUlvE6_clEvEUlN3c104HalfEE_St5arrayIPcLm2EELi4E23TrivialOffsetCalculatorILi1EjESD_NS0_6memory15LoadWithoutCastENSE_16StoreWithoutCastEEEviT_T0_T2_T3_T4_T5_,@function
        .size           _ZN2at6native27unrolled_elementwise_kernelIZZZNS0_16sign_kernel_cudaERNS_18TensorIteratorBaseEENKUlvE_clEvENKUlvE6_clEvEUlN3c104HalfEE_St5arrayIPcLm2EELi4E23TrivialOffsetCalculatorILi1EjESD_NS0_6memory15LoadWithoutCastENSE_16StoreWithoutCastEEEviT_T0_T2_T3_T4_T5_,(.L_x_22375 - _ZN2at6native27unrolled_elementwise_kernelIZZZNS0_16sign_kernel_cudaERNS_18TensorIteratorBaseEENKUlvE_clEvENKUlvE6_clEvEUlN3c104HalfEE_St5arrayIPcLm2EELi4E23TrivialOffsetCalculatorILi1EjESD_NS0_6memory15LoadWithoutCastENSE_16StoreWithoutCastEEEviT_T0_T2_T3_T4_T5_)
        .other          _ZN2at6native27unrolled_elementwise_kernelIZZZNS0_16sign_kernel_cudaERNS_18TensorIteratorBaseEENKUlvE_clEvENKUlvE6_clEvEUlN3c104HalfEE_St5arrayIPcLm2EELi4E23TrivialOffsetCalculatorILi1EjESD_NS0_6memory15LoadWithoutCastENSE_16StoreWithoutCastEEEviT_T0_T2_T3_T4_T5_,@"STO_CUDA_ENTRY STV_DEFAULT"
_ZN2at6native27unrolled_elementwise_kernelIZZZNS0_16sign_kernel_cudaERNS_18TensorIteratorBaseEENKUlvE_clEvENKUlvE6_clEvEUlN3c104HalfEE_St5arrayIPcLm2EELi4E23TrivialOffsetCalculatorILi1EjESD_NS0_6memory15LoadWithoutCastENSE_16StoreWithoutCastEEEviT_T0_T2_T3_T4_T5_:
.text._ZN2at6native27unrolled_elementwise_kernelIZZZNS0_16sign_kernel_cudaERNS_18TensorIteratorBaseEENKUlvE_clEvENKUlvE6_clEvEUlN3c104HalfEE_St5arrayIPcLm2EELi4E23TrivialOffsetCalculatorILi1EjESD_NS0_6memory15LoadWithoutCastENSE_16StoreWithoutCastEEEviT_T0_T2_T3_T4_T5_:
        /* <DEDUP_REMOVED lines=48> */
[----:B-----5:R-:W-:-:S05]  /*0300*/  HADD2.F32 R9, -RZ, R9.H0_H0 ;  /* 0x20000009ff097230 */ /* 0x020fca0000004100 */
[C---:B------:R-:W-:Y:S02]  /*0310*/  FSETP.GT.FTZ.AND P4, PT, R9.reuse, RZ, PT ;  /* 0x000000ff0900720b */ /* 0x040fe40003f94000 */
[----:B------:R-:W-:-:S04]  /*0320*/  FSETP.GEU.FTZ.AND P5, PT, R9, RZ, PT ;  /* 0x000000ff0900720b */ /* 0x000fc80003fbe000 */
[----:B------:R-:W-:-:S04]  /*0330*/  SEL R10, RZ, 0x1, P5 ;  /* 0x00000001ff0a7807 */ /* 0x000fc80002800000 */
[----:B------:R-:W-:-:S03]  /*0340*/  IADD3 R9, -R10, 0x1, RZ ;  /* 0x000000010a097810 */ /* 0x000fc60007ffe1ff */
[----:B------:R-:W-:-:S06]  /*0350*/  @!P4 IMAD.MOV R9, RZ, RZ, -R10 ;  /* 0x000000ffff09c224 */ /* 0x000fcc00078e0a0a */
[----:B------:R-:W0:Y:S02]  /*0360*/  I2F R9, R9 ;  /* 0x0000000900097306 */ /* 0x000e240000201400 */
[----:B0-----:R-:W-:-:S06]  /*0370*/  F2FP.PACK_AB R10, RZ, R9 ;  /* 0x00000009ff0a723e */ /* 0x001fcc00000000ff */
.L_x_5916:
[----:B------:R-:W-:Y:S05]  /*0380*/  BSYNC B0 ;  /* 0x0000000000007941 */ /* 0x000fea0003800000 */
.L_x_5915:
[----:B------:R-:W-:Y:S01]  /*0390*/  BSSY B0, `(.L_x_5917) ;  /* 0x000000a000007945 */ /* 0x000fe20003800000 */
[----:B------:R-:W-:Y:S05]  /*03a0*/  @P6 BRA `(.L_x_5918) ;  /* 0x0000008000006947 */ /* 0x000fea0003800000 */
        /* <DEDUP_REMOVED lines=8> */
.L_x_5918:
[----:B------:R-:W-:Y:S05]  /*0430*/  BSYNC B0 ;  /* 0x0000000000007941 */ /* 0x000fea0003800000 */
.L_x_5917:
        /* <DEDUP_REMOVED lines=10> */
.L_x_5920:
[----:B------:R-:W-:Y:S05]  /*04e0*/  BSYNC B0 ;  /* 0x0000000000007941 */ /* 0x000fea0003800000 */
.L_x_5919:
        /* <DEDUP_REMOVED lines=10> */
.L_x_5922:
[----:B------:R-:W-:Y:S05]  /*0590*/  BSYNC B0 ;  /* 0x0000000000007941 */ /* 0x000fea0003800000 */
.L_x_5921:
        /* <DEDUP_REMOVED lines=15> */
.L_x_5924:
[----:B------:R-:W-:Y:S05]  /*0690*/  BSYNC B0 ;  /* 0x0000000000007941 */ /* 0x000fea0003800000 */
.L_x_5923:
[----:B------:R-:W-:-:S13]  /*06a0*/  ISETP.GE.AND P0, PT, R7, R2, PT ;  /* 0x000000020700720c */ /* 0x000fda0003f06270 */
[----:B------:R-:W-:Y:S05]  /*06b0*/  @P0 EXIT ;  /* 0x000000000000094d */ /* 0x000fea0003800000 */
[----:B------:R-:W-:Y:S02]  /*06c0*/  IMAD R2, R0, 0x200, R7 ;  /* 0x0000020000027824 */ /* 0x000fe400078e0207 */
[----:B-----5:R-:W-:-:S04]  /*06d0*/  IMAD.MOV.U32 R3, RZ, RZ, 0x2 ;  /* 0x00000002ff037424 */ /* 0x020fc800078e00ff */
[----:B------:R-:W-:-:S05]  /*06e0*/  IMAD.WIDE.U32 R2, R2, R3, c[0x0][0x168] ;  /* 0x00005a0002027625 */ /* 0x000fca00078e0003 */
[----:B------:R-:W-:Y:S01]  /*06f0*/  STG.E.U16 [R2.64], R6 ;  /* 0x0000000602007986 */ /* 0x000fe2000c101504 */
[----:B------:R-:W-:Y:S05]  /*0700*/  EXIT ;  /* 0x000000000000794d */ /* 0x000fea0003800000 */
.L_x_5925:
        /* <DEDUP_REMOVED lines=15> */
.L_x_22375:


//--------------------- .text._ZN2at6native29vectorized_elementwise_kernelILi2EZZZNS0_16sign_kernel_cudaERNS_18TensorIteratorBaseEENKUlvE_clEvENKUlvE6_clEvEUlN3c104HalfEE_St5arrayIPcLm2EEEEviT0_T1_ --------------------------
	.section	.text._ZN2at6native29vectorized_elementwise_kernelILi2EZZZNS0_16sign_kernel_cudaERNS_18TensorIteratorBaseEENKUlvE_clEvENKUlvE6_clEvEUlN3c104HalfEE_St5arrayIPcLm2EEEEviT0_T1_,"ax",@progbits
	.sectioninfo	@"SHI_REGISTERS=28"
	.align	128
        .global         _ZN2at6native29vectorized_elementwise_kernelILi2EZZZNS0_16sign_kernel_cudaERNS_18TensorIteratorBaseEENKUlvE_clEvENKUlvE6_clEvEUlN3c104HalfEE_St5arrayIPcLm2EEEEviT0_T1_
        .type           _ZN2at6native29vectorized_elementwise_kernelILi2EZZZNS0_16sign_kernel_cudaERNS_18TensorIteratorBaseEENKUlvE_clEvENKUlvE6_clEvEUlN3c104HalfEE_St5arrayIPcLm2EEEEviT0_T1_,@function
        .size           _ZN2at6native29vectorized_elementwise_kernelILi2EZZZNS0_16sign_kernel_cudaERNS_18TensorIteratorBaseEENKUlvE_clEvENKUlvE6_clEvEUlN3c104HalfEE_St5arrayIPcLm2EEEEviT0_T1_,(.L_x_22376 - _ZN2at6native29vectorized_elementwise_kernelILi2EZZZNS0_16sign_kernel_cudaERNS_18TensorIteratorBaseEENKUlvE_clEvENKUlvE6_clEvEUlN3c104HalfEE_St5arrayIPcLm2EEEEviT0_T1_)
        .other          _ZN2at6native29vectorized_elementwise_kernelILi2EZZZNS0_16sign_kernel_cudaERNS_18TensorIteratorBaseEENKUlvE_clEvENKUlvE6_clEvEUlN3c104HalfEE_St5arrayIPcLm2EEEEviT0_T1_,@"STO_CUDA_ENTRY STV_DEFAULT"
_ZN2at6native29vectorized_elementwise_kernelILi2EZZZNS0_16sign_kernel_cudaERNS_18TensorIteratorBaseEENKUlvE_clEvENKUlvE6_clEvEUlN3c104HalfEE_St5arrayIPcLm2EEEEviT0_T1_:
.text._ZN2at6native29vectorized_elementwise_kernelILi2EZZZNS0_16sign_kernel_cudaERNS_18TensorIteratorBaseEENKUlvE_clEvENKUlvE6_clEvEUlN3c104HalfEE_St5arrayIPcLm2EEEEviT0_T1_:
        /* <DEDUP_REMOVED lines=13> */
[----:B------:R-:W4:Y:S04]  /*00d0*/  LDG.E R12, [R6.64+0x400] ;  /* 0x00040004060c7981 */ /* 0x000f28000c1e1900 */
[----:B------:R-:W5:Y:S01]  /*00e0*/  LDG.E R4, [R6.64+0x600] ;  /* 0x0006000406047981 */ /* 0x000f62000c1e1900 */
[----:B------:R-:W-:-:S06]  /*00f0*/  IMAD.WIDE.U32 R14, R14, R3, c[0x0][0x168] ;  /* 0x00005a000e0e7625 */ /* 0x000fcc00078e0003 */
[----:B------:R-:W-:Y:S01]  /*0100*/  IMAD.WIDE R14, R0, 0x4, R14 ;  /* 0x00000004000e7825 */ /* 0x000fe200078e020e */
[--C-:B--2---:R-:W-:Y:S02]  /*0110*/  HADD2.F32 R2, -RZ, R5.reuse.H0_H0 ;  /* 0x20000005ff027230 */ /* 0x104fe40000004100 */
[----:B------:R-:W-:Y:S02]  /*0120*/  HADD2.F32 R5, -RZ, R5.H1_H1 ;  /* 0x30000005ff057230 */ /* 0x000fe40000004100 */
[----:B---3--:R-:W-:Y:S01]  /*0130*/  HADD2.F32 R9, -RZ, R10.H0_H0 ;  /* 0x2000000aff097230 */ /* 0x008fe20000004100 */
[C---:B------:R-:W-:Y:S02]  /*0140*/  FSETP.GT.FTZ.AND P0, PT, R2.reuse, RZ, PT ;  /* 0x000000ff0200720b */ /* 0x040fe40003f14000 */
[----:B------:R-:W-:Y:S01]  /*0150*/  FSETP.GEU.FTZ.AND P1, PT, R2, RZ, PT ;  /* 0x000000ff0200720b */ /* 0x000fe20003f3e000 */
[----:B----4-:R-:W-:Y:S01]  /*0160*/  HADD2.F32 R11, -RZ, R12.H0_H0 ;  /* 0x2000000cff0b7230 */ /* 0x010fe20000004100 */
[----:B------:R-:W-:-:S02]  /*0170*/  FSETP.GEU.FTZ.AND P2, PT, R5, RZ, PT ;  /* 0x000000ff0500720b */ /* 0x000fc40003f5e000 */
[----:B------:R-:W-:Y:S01]  /*0180*/  SEL R2, RZ, 0x1, P1 ;  /* 0x00000001ff027807 */ /* 0x000fe20000800000 */
[--C-:B-----5:R-:W-:Y:S01]  /*0190*/  HADD2.F32 R13, -RZ, R4.reuse.H0_H0 ;  /* 0x20000004ff0d7230 */ /* 0x120fe20000004100 */
[----:B------:R-:W-:Y:S01]  /*01a0*/  FSETP.GT.FTZ.AND P1, PT, R5, RZ, PT ;  /* 0x000000ff0500720b */ /* 0x000fe20003f34000 */
[----:B------:R-:W-:Y:S01]  /*01b0*/  HADD2.F32 R4, -RZ, R4.H1_H1 ;  /* 0x30000004ff047230 */ /* 0x000fe20000004100 */
[----:B------:R-:W-:Y:S02]  /*01c0*/  IADD3 R8, -R2, 0x1, RZ ;  /* 0x0000000102087810 */ /* 0x000fe40007ffe1ff */
[----:B------:R-:W-:Y:S01]  /*01d0*/  SEL R5, RZ, 0x1, P2 ;  /* 0x00000001ff057807 */ /* 0x000fe20001000000 */
[----:B------:R-:W-:Y:S01]  /*01e0*/  @!P0 IMAD.MOV R8, RZ, RZ, -R2 ;  /* 0x000000ffff088224 */ /* 0x000fe200078e0a02 */
[C---:B------:R-:W-:Y:S02]  /*01f0*/  FSETP.GT.FTZ.AND P0, PT, R9.reuse, RZ, PT ;  /* 0x000000ff0900720b */ /* 0x040fe40003f14000 */
[----:B------:R-:W-:Y:S01]  /*0200*/  FSETP.GEU.FTZ.AND P2, PT, R9, RZ, PT ;  /* 0x000000ff0900720b */ /* 0x000fe20003f5e000 */
[----:B------:R-:W-:Y:S01]  /*0210*/  HADD2.F32 R9, -RZ, R10.H1_H1 ;  /* 0x3000000aff097230 */ /* 0x000fe20000004100 */
[----:B------:R-:W-:Y:S01]  /*0220*/  IADD3 R7, -R5, 0x1, RZ ;  /* 0x0000000105077810 */ /* 0x000fe20007ffe1ff */
[----:B------:R0:W-:Y:S01]  /*0230*/  I2F R2, R8 ;  /* 0x0000000800027306 */ /* 0x0001e20000201400 */
[----:B------:R-:W-:Y:S01]  /*0240*/  SEL R6, RZ, 0x1, P2 ;  /* 0x00000001ff067807 */ /* 0x000fe20001000000 */
[----:B------:R-:W-:Y:S01]  /*0250*/  @!P1 IMAD.MOV R7, RZ, RZ, -R5 ;  /* 0x000000ffff079224 */ /* 0x000fe200078e0a05 */
[----:B------:R-:W-:-:S02]  /*0260*/  FSETP.GT.FTZ.AND P1, PT, R9, RZ, PT ;  /* 0x000000ff0900720b */ /* 0x000fc40003f34000 */
[----:B------:R-:W-:Y:S02]  /*0270*/  FSETP.GEU.FTZ.AND P2, PT, R9, RZ, PT ;  /* 0x000000ff0900720b */ /* 0x000fe40003f5e000 */
[----:B------:R-:W-:Y:S01]  /*0280*/  IADD3 R9, -R6, 0x1, RZ ;  /* 0x0000000106097810 */ /* 0x000fe20007ffe1ff */
[----:B------:R-:W-:Y:S01]  /*0290*/  @!P0 IMAD.MOV R9, RZ, RZ, -R6 ;  /* 0x000000ffff098224 */ /* 0x000fe200078e0a06 */
[----:B------:R-:W-:Y:S01]  /*02a0*/  SEL R10, RZ, 0x1, P2 ;  /* 0x00000001ff0a7807 */ /* 0x000fe20001000000 */
[----:B------:R-:W1:Y:S01]  /*02b0*/  I2F R5, R7 ;  /* 0x0000000700057306 */ /* 0x000e620000201400 */
[C---:B------:R-:W-:Y:S02]  /*02c0*/  FSETP.GT.FTZ.AND P0, PT, R11.reuse, RZ, PT ;  /* 0x000000ff0b00720b */ /* 0x040fe40003f14000 */
[----:B------:R-:W-:Y:S01]  /*02d0*/  FSETP.GEU.FTZ.AND P2, PT, R11, RZ, PT ;  /* 0x000000ff0b00720b */ /* 0x000fe20003f5e000 */
[----:B------:R-:W-:Y:S01]  /*02e0*/  HADD2.F32 R11, -RZ, R12.H1_H1 ;  /* 0x3000000cff0b7230 */ /* 0x000fe20000004100 */
[----:B0-----:R-:W-:Y:S01]  /*02f0*/  IADD3 R8, -R10, 0x1, RZ ;  /* 0x000000010a087810 */ /* 0x001fe20007ffe1ff */
[----:B------:R-:W-:Y:S01]  /*0300*/  @!P1 IMAD.MOV R8, RZ, RZ, -R10 ;  /* 0x000000ffff089224 */ /* 0x000fe200078e0a0a */
[----:B------:R-:W-:Y:S01]  /*0310*/  SEL R10, RZ, 0x1, P2 ;  /* 0x00000001ff0a7807 */ /* 0x000fe20001000000 */
[----:B------:R0:W-:Y:S01]  /*0320*/  I2F R6, R9 ;  /* 0x0000000900067306 */ /* 0x0001e20000201400 */
[----:B------:R-:W-:-:S02]  /*0330*/  FSETP.GT.FTZ.AND P1, PT, R11, RZ, PT ;  /* 0x000000ff0b00720b */ /* 0x000fc40003f34000 */
[----:B------:R-:W-:Y:S02]  /*0340*/  FSETP.GEU.FTZ.AND P2, PT, R11, RZ, PT ;  /* 0x000000ff0b00720b */ /* 0x000fe40003f5e000 */
[----:B------:R-:W-:Y:S01]  /*0350*/  IADD3 R11, -R10, 0x1, RZ ;  /* 0x000000010a0b7810 */ /* 0x000fe20007ffe1ff */
[----:B------:R-:W-:Y:S01]  /*0360*/  @!P0 IMAD.MOV R11, RZ, RZ, -R10 ;  /* 0x000000ffff0b8224 */ /* 0x000fe200078e0a0a */
[----:B------:R-:W-:Y:S01]  /*0370*/  SEL R12, RZ, 0x1, P2 ;  /* 0x00000001ff0c7807 */ /* 0x000fe20001000000 */
[----:B------:R2:W3:Y:S01]  /*0380*/  I2F R7, R8 ;  /* 0x0000000800077306 */ /* 0x0004e20000201400 */
[C---:B------:R-:W-:Y:S02]  /*0390*/  FSETP.GT.FTZ.AND P0, PT, R13.reuse, RZ, PT ;  /* 0x000000ff0d00720b */ /* 0x040fe40003f14000 */
[----:B0-----:R-:W-:Y:S02]  /*03a0*/  IADD3 R9, -R12, 0x1, RZ ;  /* 0x000000010c097810 */ /* 0x001fe40007ffe1ff */
[----:B------:R-:W-:Y:S01]  /*03b0*/  FSETP.GEU.FTZ.AND P2, PT, R13, RZ, PT ;  /* 0x000000ff0d00720b */ /* 0x000fe20003f5e000 */
[----:B------:R-:W-:Y:S01]  /*03c0*/  @!P1 IMAD.MOV R9, RZ, RZ, -R12 ;  /* 0x000000ffff099224 */ /* 0x000fe200078e0a0c */
[----:B------:R-:W-:Y:S01]  /*03d0*/  FSETP.GT.FTZ.AND P1, PT, R4, RZ, PT ;  /* 0x000000ff0400720b */ /* 0x000fe20003f34000 */
[----:B------:R-:W-:Y:S01]  /*03e0*/  I2F R11, R11 ;  /* 0x0000000b000b7306 */ /* 0x000fe20000201400 */
[----:B------:R-:W-:-:S02]  /*03f0*/  SEL R10, RZ, 0x1, P2 ;  /* 0x00000001ff0a7807 */ /* 0x000fc40001000000 */
[----:B------:R-:W-:Y:S02]  /*0400*/  FSETP.GEU.FTZ.AND P2, PT, R4, RZ, PT ;  /* 0x000000ff0400720b */ /* 0x000fe40003f5e000 */
[----:B--2---:R-:W-:Y:S01]  /*0410*/  IADD3 R8, -R10, 0x1, RZ ;  /* 0x000000010a087810 */ /* 0x004fe20007ffe1ff */
[----:B------:R-:W-:Y:S01]  /*0420*/  @!P0 IMAD.MOV R8, RZ, RZ, -R10 ;  /* 0x000000ffff088224 */ /* 0x000fe200078e0a0a */
[----:B------:R-:W-:Y:S01]  /*0430*/  SEL R12, RZ, 0x1, P2 ;  /* 0x00000001ff0c7807 */ /* 0x000fe20001000000 */
[----:B------:R-:W0:Y:S01]  /*0440*/  I2F R4, R9 ;  /* 0x0000000900047306 */ /* 0x000e220000201400 */
[----:B-1----:R-:W-:Y:S02]  /*0450*/  F2FP.PACK_AB R5, R5, R2 ;  /* 0x000000020505723e */ /* 0x002fe400000000ff */
[----:B------:R-:W-:Y:S01]  /*0460*/  IADD3 R10, -R12, 0x1, RZ ;  /* 0x000000010c0a7810 */ /* 0x000fe20007ffe1ff */
[----:B------:R-:W-:Y:S01]  /*0470*/  @!P1 IMAD.MOV R10, RZ, RZ, -R12 ;  /* 0x000000ffff0a9224 */ /* 0x000fe200078e0a0c */
[----:B---3--:R-:W-:Y:S01]  /*0480*/  F2FP.PACK_AB R7, R7, R6 ;  /* 0x000000060707723e */ /* 0x008fe200000000ff */
[----:B------:R-:W-:Y:S02]  /*0490*/  STG.E [R14.64], R5 ;  /* 0x000000050e007986 */ /* 0x000fe4000c101904 */
[----:B------:R-:W-:Y:S02]  /*04a0*/  I2F R8, R8 ;  /* 0x0000000800087306 */ /* 0x000fe40000201400 */
[----:B------:R-:W-:Y:S06]  /*04b0*/  STG.E [R14.64+0x200], R7 ;  /* 0x000200070e007986 */ /* 0x000fec000c101904 */
[----:B------:R-:W1:Y:S01]  /*04c0*/  I2F R13, R10 ;  /* 0x0000000a000d7306 */ /* 0x000e620000201400 */
[----:B0-----:R-:W-:-:S05]  /*04d0*/  F2FP.PACK_AB R11, R4, R11 ;  /* 0x0000000b040b723e */ /* 0x001fca00000000ff */
[----:B------:R-:W-:Y:S01]  /*04e0*/  STG.E [R14.64+0x400], R11 ;  /* 0x0004000b0e007986 */ /* 0x000fe2000c101904 */
[----:B-1----:R-:W-:-:S05]  /*04f0*/  F2FP.PACK_AB R13, R13, R8 ;  /* 0x000000080d0d723e */ /* 0x002fca00000000ff */
[----:B------:R-:W-:Y:S01]  /*0500*/  STG.E [R14.64+0x600], R13 ;  /* 0x0006000d0e007986 */ /* 0x000fe2000c101904 */
[----:B------:R-:W-:Y:S05]  /*0510*/  EXIT ;  /* 0x000000000000794d */ /* 0x000fea0003800000 */
.L_x_5926:
        /* <DEDUP_REMOVED lines=67> */
[----:B0----5:R-:W-:-:S05]  /*0950*/  HADD2.F32 R21, -RZ, R21.H0_H0 ;  /* 0x20000015ff157230 */ /* 0x021fca0000004100 */
[C---:B------:R-:W-:Y:S02]  /*0960*/  FSETP.GT.FTZ.AND P4, PT, R21.reuse, RZ, PT ;  /* 0x000000ff1500720b */ /* 0x040fe40003f94000 */
[----:B------:R-:W-:-:S04]  /*0970*/  FSETP.GEU.FTZ.AND P5, PT, R21, RZ, PT ;  /* 0x000000ff1500720b */ /* 0x000fc80003fbe000 */
[----:B------:R-:W-:-:S04]  /*0980*/  SEL R3, RZ, 0x1, P5 ;  /* 0x00000001ff037807 */ /* 0x000fc80002800000 */
[----:B------:R-:W-:-:S03]  /*0990*/  IADD3 R2, -R3, 0x1, RZ ;  /* 0x0000000103027810 */ /* 0x000fc60007ffe1ff */
[----:B------:R-:W-:-:S04]  /*09a0*/  @!P4 IMAD.MOV R2, RZ, RZ, -R3 ;  /* 0x000000ffff02c224 */ /* 0x000fc800078e0a03 */
[----:B------:R-:W0:Y:S02]  /*09b0*/  I2F R5, R2 ;  /* 0x0000000200057306 */ /* 0x000e240000201400 */
[----:B0-----:R-:W-:-:S06]  /*09c0*/  F2FP.PACK_AB R5, RZ, R5 ;  /* 0x00000005ff05723e */ /* 0x001fcc00000000ff */
.L_x_5928:
[----:B0-----:R-:W-:Y:S05]  /*09d0*/  BSYNC B0 ;  /* 0x0000000000007941 */ /* 0x001fea0003800000 */
.L_x_5927:
[-C--:B------:R-:W-:Y:S01]  /*09e0*/  ISETP.GE.AND P5, PT, R4, R13.reuse, PT ;  /* 0x0000000d0400720c */ /* 0x080fe20003fa6270 */
[----:B------:R-:W-:Y:S01]  /*09f0*/  BSSY B0, `(.L_x_5929) ;  /* 0x000000c000007945 */ /* 0x000fe20003800000 */
[----:B------:R-:W-:Y:S02]  /*0a00*/  ISETP.GE.AND P4, PT, R6, R13, PT ;  /* 0x0000000d0600720c */ /* 0x000fe40003f86270 */
[----:B------:R-:W-:-:S09]  /*0a10*/  IADD3 R8, R19, 0x300, RZ ;  /* 0x0000030013087810 */ /* 0x000fd20007ffe0ff */
        /* <DEDUP_REMOVED lines=9> */
.L_x_5930:
[----:B------:R-:W-:Y:S05]  /*0ab0*/  BSYNC B0 ;  /* 0x0000000000007941 */ /* 0x000fea0003800000 */
.L_x_5929:
[----:B------:R-:W-:Y:S01]  /*0ac0*/  BSSY B0, `(.L_x_5931) ;  /* 0x000000c000007945 */ /* 0x000fe20003800000 */
[----:B------:R-:W-:Y:S02]  /*0ad0*/  ISETP.GE.AND P5, PT, R8, R13, PT ;  /* 0x0000000d0800720c */ /* 0x000fe40003fa6270 */
[----:B------:R-:W-:Y:S01]  /*0ae0*/  IADD3 R8, R19, 0x380, RZ ;  /* 0x0000038013087810 */ /* 0x000fe20007ffe0ff */
        /* <DEDUP_REMOVED lines=9> */
.L_x_5932:
[----:B------:R-:W-:Y:S05]  /*0b80*/  BSYNC B0 ;  /* 0x0000000000007941 */ /* 0x000fea0003800000 */
.L_x_5931:
[----:B------:R-:W-:Y:S01]  /*0b90*/  @!P0 IMAD.IADD R2, R14, 0x1, R19 ;  /* 0x000000010e028824 */ /* 0x000fe200078e0213 */
[----:B------:R-:W-:Y:S01]  /*0ba0*/  BSSY B0, `(.L_x_5933) ;  /* 0x000000d000007945 */ /* 0x000fe20003800000 */
[----:B------:R-:W-:Y:S01]  /*0bb0*/  @!P0 IMAD.MOV.U32 R3, RZ, RZ, 0x2 ;  /* 0x00000002ff038424 */ /* 0x000fe200078e00ff */
[----:B------:R-:W-:-:S03]  /*0bc0*/  ISETP.GE.AND P3, PT, R8, R13, PT ;  /* 0x0000000d0800720c */ /* 0x000fc60003f66270 */
[----:B------:R-:W-:Y:S01]  /*0bd0*/  @!P0 IMAD.WIDE.U32 R2, R2, R3, c[0x0][0x168] ;  /* 0x00005a0002028625 */ /* 0x000fe200078e0003 */
        /* <DEDUP_REMOVED lines=9> */
.L_x_5934:
[----:B------:R-:W-:Y:S05]  /*0c70*/  BSYNC B0 ;  /* 0x0000000000007941 */ /* 0x000fea0003800000 */
.L_x_5933:
        /* <DEDUP_REMOVED lines=10> */
.L_x_5936:
[----:B------:R-:W-:Y:S05]  /*0d20*/  BSYNC B0 ;  /* 0x0000000000007941 */ /* 0x000fea0003800000 */
.L_x_5935:
        /* <DEDUP_REMOVED lines=10> */
.L_x_5938:
[----:B------:R-:W-:Y:S05]  /*0dd0*/  BSYNC B0 ;  /* 0x0000000000007941 */ /* 0x000fea0003800000 */
.L_x_5937:
        /* <DEDUP_REMOVED lines=10> */
.L_x_5940:
[----:B------:R-:W-:Y:S05]  /*0e80*/  BSYNC B0 ;  /* 0x0000000000007941 */ /* 0x000fea0003800000 */
.L_x_5939:
        /* <DEDUP_REMOVED lines=10> */
.L_x_5942:
[----:B------:R-:W-:Y:S05]  /*0f30*/  BSYNC B0 ;  /* 0x0000000000007941 */ /* 0x000fea0003800000 */
.L_x_5941:
        /* <DEDUP_REMOVED lines=18> */
.L_x_5945:
[----:B0-----:R-:W-:-:S13]  /*1060*/  ISETP.GE.AND P0, PT, R19, R13, PT ;  /* 0x0000000d1300720c */ /* 0x001fda0003f06270 */
[----:B------:R-:W-:Y:S05]  /*1070*/  @P0 BRA `(.L_x_5947) ;  /* 0x000000c000000947 */ /* 0x000fea0003800000 */
[----:B------:R-:W-:Y:S01]  /*1080*/  IMAD.IADD R2, R14, 0x1, R19 ;  /* 0x000000010e027824 */ /* 0x000fe200078e0213 */
[----:B------:R-:W-:Y:S01]  /*1090*/  IADD3 R19, R19, 0x80, RZ ;  /* 0x0000008013137810 */ /* 0x000fe20007ffe0ff */
[----:B------:R-:W-:-:S04]  /*10a0*/  IMAD.MOV.U32 R3, RZ, RZ, 0x2 ;  /* 0x00000002ff037424 */ /* 0x000fc800078e00ff */
[----:B------:R-:W-:-:S05]  /*10b0*/  IMAD.WIDE.U32 R2, R2, R3, c[0x0][0x168] ;  /* 0x00005a0002027625 */ /* 0x000fca00078e0003 */
[----:B------:R0:W-:Y:S02]  /*10c0*/  STG.E.U16 [R2.64], R8 ;  /* 0x0000000802007986 */ /* 0x0001e4000c101504 */
.L_x_5946:
[----:B------:R-:W-:-:S13]  /*10d0*/  ISETP.GE.AND P0, PT, R19, R13, PT ;  /* 0x0000000d1300720c */ /* 0x000fda0003f06270 */
[----:B------:R-:W-:Y:S05]  /*10e0*/  @P0 BRA `(.L_x_5948) ;  /* 0x000000d000000947 */ /* 0x000fea0003800000 */
[----:B0-----:R-:W-:Y:S01]  /*10f0*/  IMAD.IADD R2, R14, 0x1, R19 ;  /* 0x000000010e027824 */ /* 0x001fe200078e0213 */
[----:B------:R-:W-:Y:S01]  /*1100*/  IADD3 R19, R19, 0x80, RZ ;  /* 0x0000008013137810 */ /* 0x000fe20007ffe0ff */
[----:B------:R-:W-:-:S04]  /*1110*/  IMAD.MOV.U32 R3, RZ, RZ, 0x2 ;  /* 0x00000002ff037424 */ /* 0x000fc800078e00ff */
[----:B------:R-:W-:-:S05]  /*1120*/  IMAD.WIDE.U32 R2, R2, R3, c[0x0][0x168] ;  /* 0x00005a0002027625 */ /* 0x000fca00078e0003 */
[----:B------:R0:W-:Y:S02]  /*1130*/  STG.E.U16 [R2.64], R9 ;  /* 0x0000000902007986 */ /* 0x0001e4000c101504 */
.L_x_5947:
        /* <DEDUP_REMOVED lines=8> */
.L_x_5948:
[----:B------:R-:W-:Y:S05]  /*11c0*/  BSYNC B1 ;  /* 0x0000000000017941 */ /* 0x000fea0003800000 */
.L_x_5944:
[----:B------:R-:W-:-:S13]  /*11d0*/  ISETP.GE.AND P0, PT, R19, R13, PT ;  /* 0x0000000d1300720c */ /* 0x000fda0003f06270 */
[----:B0-----:R-:W-:Y:S01]  /*11e0*/  @!P0 IMAD.IADD R2, R14, 0x1, R19 ;  /* 0x000000010e028824 */ /* 0x001fe200078e0213 */
[----:B------:R-:W-:Y:S01]  /*11f0*/  @!P0 IADD3 R19, R19, 0x80, RZ ;  /* 0x0000008013138810 */ /* 0x000fe20007ffe0ff */
[----:B------:R-:W-:-:S04]  /*1200*/  @!P0 IMAD.MOV.U32 R3, RZ, RZ, 0x2 ;  /* 0x00000002ff038424 */ /* 0x000fc800078e00ff */
[----:B------:R-:W-:-:S05]  /*1210*/  @!P0 IMAD.WIDE.U32 R2, R2, R3, c[0x0][0x168] ;  /* 0x00005a0002028625 */ /* 0x000fca00078e0003 */
[----:B------:R0:W-:Y:S02]  /*1220*/  @!P0 STG.E.U16 [R2.64], R11 ;  /* 0x0000000b02008986 */ /* 0x0001e4000c101504 */
.L_x_5949:
[----:B------:R-:W-:Y:S05]  /*1230*/  BSYNC B0 ;  /* 0x0000000000007941 */ /* 0x000fea0003800000 */
.L_x_5943:
        /* <DEDUP_REMOVED lines=8> */
.L_x_5950:
        /* <DEDUP_REMOVED lines=12> */
.L_x_22376:


//--------------------- .text._ZN2at6native29vectorized_elementwise_kernelILi4EZZZNS0_16sign_kernel_cudaERNS_18TensorIteratorBaseEENKUlvE_clEvENKUlvE6_clEvEUlN3c104HalfEE_St5arrayIPcLm2EEEEviT0_T1_ --------------------------
	.section	.text._ZN2at6native29vectorized_elementwise_kernelILi4EZZZNS0_16sign_kernel_cudaERNS_18TensorIteratorBaseEENKUlvE_clEvENKUlvE6_clEvEUlN3c104HalfEE_St5arrayIPcLm2EEEEviT0_T1_,"ax",@progbits
	.sectioninfo	@"SHI_REGISTERS=28"
	.align	128
        .global         _ZN2at6native29vectorized_elementwise_kernelILi4EZZZNS0_16sign_kernel_cudaERNS_18TensorIteratorBaseEENKUlvE_clEvENKUlvE6_clEvEUlN3c104HalfEE_St5arrayIPcLm2EEEEviT0_T1_
        .type           _ZN2at6native29vectorized_elementwise_kernelILi4EZZZNS0_16sign_kernel_cudaERNS_18TensorIteratorBaseEENKUlvE_clEvENKUlvE6_clEvEUlN3c104HalfEE_St5arrayIPcLm2EEEEviT0_T1_,@function
        .size           _ZN2at6native29vectorized_elementwise_kernelILi4EZZZNS0_16sign_kernel_cudaERNS_18TensorIteratorBaseEENKUlvE_clEvENKUlvE6_clEvEUlN3c104HalfEE_St5arrayIPcLm2EEEEviT0_T1_,(.L_x_22377 - _ZN2at6native29vectorized_elementwise_kernelILi4EZZZNS0_16sign_kernel_cudaERNS_18TensorIteratorBaseEENKUlvE_clEvENKUlvE6_clEvEUlN3c104HalfEE_St5arrayIPcLm2EEEEviT0_T1_)
        .other          _ZN2at6native29vectorized_elementwise_kernelILi4EZZZNS0_16sign_kernel_cudaERNS_18TensorIteratorBaseEENKUlvE_clEvENKUlvE6_clEvEUlN3c104HalfEE_St5arrayIPcLm2EEEEviT0_T1_,@"STO_CUDA_ENTRY STV_DEFAULT"
_ZN2at6native29vectorized_elementwise_kernelILi4EZZZNS0_16sign_kernel_cudaERNS_18TensorIteratorBaseEENKUlvE_clEvENKUlvE6_clEvEUlN3c104HalfEE_St5arrayIPcLm2EEEEviT0_T1_:
.text._ZN2at6native29vectorized_elementwise_kernelILi4EZZZNS0_16sign_kernel_cudaERNS_18TensorIteratorBaseEENKUlvE_clEvENKUlvE6_clEvEUlN3c104HalfEE_St5arrayIPcLm2EEEEviT0_T1_:
        /* <DEDUP_REMOVED lines=13> */
[----:B------:R-:W-:-:S06]  /*00d0*/  IMAD.WIDE.U32 R14, R14, R5, c[0x0][0x168] ;  /* 0x00005a000e0e7625 */ /* 0x000fcc00078e0005 */
[----:B------:R-:W-:Y:S01]  /*00e0*/  IMAD.WIDE R14, R0, 0x8, R14 ;  /* 0x00000008000e7825 */ /* 0x000fe200078e020e */
[--C-:B--2---:R-:W-:Y:S02]  /*00f0*/  HADD2.F32 R4, -RZ, R10.reuse.H0_H0 ;  /* 0x2000000aff047230 */ /* 0x104fe40000004100 */
[----:B------:R-:W-:Y:S02]  /*0100*/  HADD2.F32 R8, -RZ, R10.H1_H1 ;  /* 0x3000000aff087230 */ /* 0x000fe40000004100 */
[----:B------:R-:W-:Y:S01]  /*0110*/  HADD2.F32 R10, -RZ, R11.H0_H0 ;  /* 0x2000000bff0a7230 */ /* 0x000fe20000004100 */
[C---:B------:R-:W-:Y:S01]  /*0120*/  FSETP.GT.FTZ.AND P0, PT, R4.reuse, RZ, PT ;  /* 0x000000ff0400720b */ /* 0x040fe20003f14000 */
[----:B---3--:R-:W-:Y:S01]  /*0130*/  HADD2.F32 R12, -RZ, R2.H1_H1 ;  /* 0x30000002ff0c7230 */ /* 0x008fe20000004100 */
[----:B------:R-:W-:Y:S01]  /*0140*/  FSETP.GEU.FTZ.AND P2, PT, R4, RZ, PT ;  /* 0x000000ff0400720b */ /* 0x000fe20003f5e000 */
[--C-:B------:R-:W-:Y:S01]  /*0150*/  HADD2.F32 R13, -RZ, R3.reuse.H0_H0 ;  /* 0x20000003ff0d7230 */ /* 0x100fe20000004100 */
[C---:B------:R-:W-:Y:S01]  /*0160*/  FSETP.GEU.FTZ.AND P3, PT, R8.reuse, RZ, PT ;  /* 0x000000ff0800720b */ /* 0x040fe20003f7e000 */
[----:B------:R-:W-:Y:S01]  /*0170*/  HADD2.F32 R3, -RZ, R3.H1_H1 ;  /* 0x30000003ff037230 */ /* 0x000fe20000004100 */
[----:B------:R-:W-:-:S02]  /*0180*/  FSETP.GT.FTZ.AND P1, PT, R8, RZ, PT ;  /* 0x000000ff0800720b */ /* 0x000fc40003f34000 */
[----:B------:R-:W-:Y:S02]  /*0190*/  SEL R4, RZ, 0x1, P2 ;  /* 0x00000001ff047807 */ /* 0x000fe40001000000 */
[----:B------:R-:W-:Y:S02]  /*01a0*/  SEL R9, RZ, 0x1, P3 ;  /* 0x00000001ff097807 */ /* 0x000fe40001800000 */
[C---:B------:R-:W-:Y:S02]  /*01b0*/  FSETP.GT.FTZ.AND P2, PT, R10.reuse, RZ, PT ;  /* 0x000000ff0a00720b */ /* 0x040fe40003f54000 */
[----:B------:R-:W-:Y:S01]  /*01c0*/  FSETP.GEU.FTZ.AND P3, PT, R10, RZ, PT ;  /* 0x000000ff0a00720b */ /* 0x000fe20003f7e000 */
[----:B------:R-:W-:Y:S01]  /*01d0*/  HADD2.F32 R10, -RZ, R11.H1_H1 ;  /* 0x3000000bff0a7230 */ /* 0x000fe20000004100 */
[----:B------:R-:W-:Y:S01]  /*01e0*/  IADD3 R8, -R4, 0x1, RZ ;  /* 0x0000000104087810 */ /* 0x000fe20007ffe1ff */
[----:B------:R-:W-:Y:S01]  /*01f0*/  @!P0 IMAD.MOV R8, RZ, RZ, -R4 ;  /* 0x000000ffff088224 */ /* 0x000fe200078e0a04 */
[----:B------:R-:W-:Y:S01]  /*0200*/  IADD3 R7, -R9, 0x1, RZ ;  /* 0x0000000109077810 */ /* 0x000fe20007ffe1ff */
[----:B------:R-:W-:Y:S01]  /*0210*/  @!P1 IMAD.MOV R7, RZ, RZ, -R9 ;  /* 0x000000ffff079224 */ /* 0x000fe200078e0a09 */
[C---:B------:R-:W-:Y:S01]  /*0220*/  FSETP.GT.FTZ.AND P0, PT, R10.reuse, RZ, PT ;  /* 0x000000ff0a00720b */ /* 0x040fe20003f14000 */
[----:B------:R-:W-:Y:S01]  /*0230*/  HADD2.F32 R11, -RZ, R2.H0_H0 ;  /* 0x20000002ff0b7230 */ /* 0x000fe20000004100 */
[----:B------:R-:W-:Y:S01]  /*0240*/  FSETP.GEU.FTZ.AND P1, PT, R10, RZ, PT ;  /* 0x000000ff0a00720b */ /* 0x000fe20003f3e000 */
[----:B------:R0:W-:Y:S01]  /*0250*/  I2F R4, R8 ;  /* 0x0000000800047306 */ /* 0x0001e20000201400 */
[----:B------:R-:W-:-:S02]  /*0260*/  SEL R6, RZ, 0x1, P3 ;  /* 0x00000001ff067807 */ /* 0x000fc40001800000 */
[----:B------:R-:W-:Y:S02]  /*0270*/  SEL R10, RZ, 0x1, P1 ;  /* 0x00000001ff0a7807 */ /* 0x000fe40000800000 */
[----:B------:R-:W-:Y:S01]  /*0280*/  IADD3 R9, -R6, 0x1, RZ ;  /* 0x0000000106097810 */ /* 0x000fe20007ffe1ff */
[----:B------:R-:W-:Y:S01]  /*0290*/  @!P2 IMAD.MOV R9, RZ, RZ, -R6 ;  /* 0x000000ffff09a224 */ /* 0x000fe200078e0a06 */
[----:B------:R-:W-:Y:S01]  /*02a0*/  IADD3 R6, -R10, 0x1, RZ ;  /* 0x000000010a067810 */ /* 0x000fe20007ffe1ff */
[----:B------:R-:W-:Y:S01]  /*02b0*/  I2F R7, R7 ;  /* 0x0000000700077306 */ /* 0x000fe20000201400 */
[C---:B------:R-:W-:Y:S01]  /*02c0*/  FSETP.GT.FTZ.AND P1, PT, R11.reuse, RZ, PT ;  /* 0x000000ff0b00720b */ /* 0x040fe20003f34000 */
[----:B------:R-:W-:Y:S01]  /*02d0*/  @!P0 IMAD.MOV R6, RZ, RZ, -R10 ;  /* 0x000000ffff068224 */ /* 0x000fe200078e0a0a */
[----:B------:R-:W-:Y:S02]  /*02e0*/  FSETP.GEU.FTZ.AND P2, PT, R11, RZ, PT ;  /* 0x000000ff0b00720b */ /* 0x000fe40003f5e000 */
[----:B------:R-:W-:-:S02]  /*02f0*/  FSETP.GT.FTZ.AND P0, PT, R12, RZ, PT ;  /* 0x000000ff0c00720b */ /* 0x000fc40003f14000 */
[----:B0-----:R-:W-:Y:S01]  /*0300*/  SEL R8, RZ, 0x1, P2 ;  /* 0x00000001ff087807 */ /* 0x001fe20001000000 */
[----:B------:R0:W-:Y:S01]  /*0310*/  I2F R2, R9 ;  /* 0x0000000900027306 */ /* 0x0001e20000201400 */
[----:B------:R-:W-:Y:S02]  /*0320*/  FSETP.GEU.FTZ.AND P2, PT, R12, RZ, PT ;  /* 0x000000ff0c00720b */ /* 0x000fe40003f5e000 */
[----:B------:R-:W-:Y:S02]  /*0330*/  IADD3 R10, -R8, 0x1, RZ ;  /* 0x00000001080a7810 */ /* 0x000fe40007ffe1ff */
[----:B------:R-:W-:Y:S01]  /*0340*/  SEL R12, RZ, 0x1, P2 ;  /* 0x00000001ff0c7807 */ /* 0x000fe20001000000 */
[----:B------:R-:W-:Y:S01]  /*0350*/  @!P1 IMAD.MOV R10, RZ, RZ, -R8 ;  /* 0x000000ffff0a9224 */ /* 0x000fe200078e0a08 */
[----:B------:R-:W-:Y:S01]  /*0360*/  FSETP.GT.FTZ.AND P2, PT, R13, RZ, PT ;  /* 0x000000ff0d00720b */ /* 0x000fe20003f54000 */
[----:B------:R1:W2:Y:S01]  /*0370*/  I2F R11, R6 ;  /* 0x00000006000b7306 */ /* 0x0002a20000201400 */
[----:B------:R-:W-:Y:S01]  /*0380*/  IADD3 R8, -R12, 0x1, RZ ;  /* 0x000000010c087810 */ /* 0x000fe20007ffe1ff */
[----:B------:R-:W-:Y:S01]  /*0390*/  @!P0 IMAD.MOV R8, RZ, RZ, -R12 ;  /* 0x000000ffff088224 */ /* 0x000fe200078e0a0c */
[----:B------:R-:W-:-:S02]  /*03a0*/  FSETP.GT.FTZ.AND P0, PT, R3, RZ, PT ;  /* 0x000000ff0300720b */ /* 0x000fc40003f14000 */
[----:B------:R-:W-:Y:S02]  /*03b0*/  FSETP.GEU.FTZ.AND P3, PT, R13, RZ, PT ;  /* 0x000000ff0d00720b */ /* 0x000fe40003f7e000 */
[----:B------:R-:W-:Y:S01]  /*03c0*/  FSETP.GEU.FTZ.AND P1, PT, R3, RZ, PT ;  /* 0x000000ff0300720b */ /* 0x000fe20003f3e000 */
[----:B------:R-:W-:Y:S01]  /*03d0*/  I2F R10, R10 ;  /* 0x0000000a000a7306 */ /* 0x000fe20000201400 */
[----:B0-----:R-:W-:Y:S02]  /*03e0*/  SEL R9, RZ, 0x1, P3 ;  /* 0x00000001ff097807 */ /* 0x001fe40001800000 */
[----:B------:R-:W-:Y:S02]  /*03f0*/  SEL R12, RZ, 0x1, P1 ;  /* 0x00000001ff0c7807 */ /* 0x000fe40000800000 */
[----:B-1----:R-:W-:Y:S01]  /*0400*/  IADD3 R6, -R9, 0x1, RZ ;  /* 0x0000000109067810 */ /* 0x002fe20007ffe1ff */
[----:B------:R-:W-:Y:S01]  /*0410*/  @!P2 IMAD.MOV R6, RZ, RZ, -R9 ;  /* 0x000000ffff06a224 */ /* 0x000fe200078e0a09 */
[----:B------:R-:W-:Y:S01]  /*0420*/  IADD3 R9, -R12, 0x1, RZ ;  /* 0x000000010c097810 */ /* 0x000fe20007ffe1ff */
[----:B------:R-:W-:Y:S01]  /*0430*/  @!P0 IMAD.MOV R9, RZ, RZ, -R12 ;  /* 0x000000ffff098224 */ /* 0x000fe200078e0a0c */
[----:B------:R-:W0:Y:S01]  /*0440*/  I2F R3, R8 ;  /* 0x0000000800037306 */ /* 0x000e220000201400 */
[----:B--2---:R-:W-:-:S02]  /*0450*/  F2FP.PACK_AB R5, R11, R2 ;  /* 0x000000020b05723e */ /* 0x004fc400000000ff */
[----:B------:R-:W-:-:S05]  /*0460*/  F2FP.PACK_AB R4, R7, R4 ;  /* 0x000000040704723e */ /* 0x000fca00000000ff */
[----:B------:R-:W-:Y:S01]  /*0470*/  I2F R6, R6 ;  /* 0x0000000600067306 */ /* 0x000fe20000201400 */
[----:B------:R-:W-:Y:S07]  /*0480*/  STG.E.64 [R14.64], R4 ;  /* 0x000000040e007986 */ /* 0x000fee000c101b04 */
[----:B------:R-:W1:Y:S01]  /*0490*/  I2F R9, R9 ;  /* 0x0000000900097306 */ /* 0x000e620000201400 */
[----:B0-----:R-:W-:Y:S02]  /*04a0*/  F2FP.PACK_AB R10, R3, R10 ;  /* 0x0000000a030a723e */ /* 0x001fe400000000ff */
[----:B-1----:R-:W-:-:S05]  /*04b0*/  F2FP.PACK_AB R11, R9, R6 ;  /* 0x00000006090b723e */ /* 0x002fca00000000ff */
[----:B------:R-:W-:Y:S01]  /*04c0*/  STG.E.64 [R14.64+0x400], R10 ;  /* 0x0004000a0e007986 */ /* 0x000fe2000c101b04 */
[----:B------:R-:W-:Y:S05]  /*04d0*/  EXIT ;  /* 0x000000000000794d */ /* 0x000fea0003800000 */
.L_x_5951:
        /* <DEDUP_REMOVED lines=75> */
.L_x_5953:
[----:B0-----:R-:W-:Y:S05]  /*0990*/  BSYNC B0 ;  /* 0x0000000000007941 */ /* 0x001fea0003800000 */
.L_x_5952:
        /* <DEDUP_REMOVED lines=13> */
.L_x_5955:
[----:B------:R-:W-:Y:S05]  /*0a70*/  BSYNC B0 ;  /* 0x0000000000007941 */ /* 0x000fea0003800000 */
.L_x_5954:
        /* <DEDUP_REMOVED lines=12> */
.L_x_5957:
[----:B------:R-:W-:Y:S05]  /*0b40*/  BSYNC B0 ;  /* 0x0000000000007941 */ /* 0x000fea0003800000 */
.L_x_5956:
        /* <DEDUP_REMOVED lines=14> */
.L_x_5959:
[----:B------:R-:W-:Y:S05]  /*0c30*/  BSYNC B0 ;  /* 0x0000000000007941 */ /* 0x000fea0003800000 */
.L_x_5958:
        /* <DEDUP_REMOVED lines=10> */
.L_x_5961:
[----:B------:R-:W-:Y:S05]  /*0ce0*/  BSYNC B0 ;  /* 0x0000000000007941 */ /* 0x000fea0003800000 */
.L_x_5960:
        /* <DEDUP_REMOVED lines=10> */
.L_x_5963:
[----:B------:R-:W-:Y:S05]  /*0d90*/  BSYNC B0 ;  /* 0x0000000000007941 */ /* 0x000fea0003800000 */
.L_x_5962:
        /* <DEDUP_REMOVED lines=10> */
.L_x_5965:
[----:B------:R-:W-:Y:S05]  /*0e40*/  BSYNC B0 ;  /* 0x0000000000007941 */ /* 0x000fea0003800000 */
.L_x_5964:
        /* <DEDUP_REMOVED lines=10> */
.L_x_5967:
[----:B------:R-:W-:Y:S05]  /*0ef0*/  BSYNC B0 ;  /* 0x0000000000007941 */ /* 0x000fea0003800000 */
.L_x_5966:
        /* <DEDUP_REMOVED lines=18> */
.L_x_5970:
[----:B0-----:R-:W-:-:S13]  /*1020*/  ISETP.GE.AND P0, PT, R19, R13, PT ;  /* 0x0000000d1300720c */ /* 0x001fda0003f06270 */
[----:B------:R-:W-:Y:S05]  /*1030*/  @P0 BRA `(.L_x_5972) ;  /* 0x000000c000000947 */ /* 0x000fea0003800000 */
[----:B------:R-:W-:Y:S01]  /*1040*/  IMAD.IADD R2, R14, 0x1, R19 ;  /* 0x000000010e027824 */ /* 0x000fe200078e0213 */
[----:B------:R-:W-:Y:S01]  /*1050*/  IADD3 R19, R19, 0x80, RZ ;  /* 0x0000008013137810 */ /* 0x000fe20007ffe0ff */
[----:B------:R-:W-:-:S04]  /*1060*/  IMAD.MOV.U32 R3, RZ, RZ, 0x2 ;  /* 0x00000002ff037424 */ /* 0x000fc800078e00ff */
[----:B------:R-:W-:-:S05]  /*1070*/  IMAD.WIDE.U32 R2, R2, R3, c[0x0][0x168] ;  /* 0x00005a0002027625 */ /* 0x000fca00078e0003 */
[----:B------:R0:W-:Y:S02]  /*1080*/  STG.E.U16 [R2.64], R8 ;  /* 0x0000000802007986 */ /* 0x0001e4000c101504 */
.L_x_5971:
[----:B------:R-:W-:-:S13]  /*1090*/  ISETP.GE.AND P0, PT, R19, R13, PT ;  /* 0x0000000d1300720c */ /* 0x000fda0003f06270 */
[----:B------:R-:W-:Y:S05]  /*10a0*/  @P0 BRA `(.L_x_5973) ;  /* 0x000000d000000947 */ /* 0x000fea0003800000 */
[----:B0-----:R-:W-:Y:S01]  /*10b0*/  IMAD.IADD R2, R14, 0x1, R19 ;  /* 0x000000010e027824 */ /* 0x001fe200078e0213 */
[----:B------:R-:W-:Y:S01]  /*10c0*/  IADD3 R19, R19, 0x80, RZ ;  /* 0x0000008013137810 */ /* 0x000fe20007ffe0ff */
[----:B------:R-:W-:-:S04]  /*10d0*/  IMAD.MOV.U32 R3, RZ, RZ, 0x2 ;  /* 0x00000002ff037424 */ /* 0x000fc800078e00ff */
[----:B------:R-:W-:-:S05]  /*10e0*/  IMAD.WIDE.U32 R2, R2, R3, c[0x0][0x168] ;  /* 0x00005a0002027625 */ /* 0x000fca00078e0003 */
[----:B------:R0:W-:Y:S02]  /*10f0*/  STG.E.U16 [R2.64], R9 ;  /* 0x0000000902007986 */ /* 0x0001e4000c101504 */
.L_x_5972:
        /* <DEDUP_REMOVED lines=8> */
.L_x_5973:
[----:B------:R-:W-:Y:S05]  /*1180*/  BSYNC B1 ;  /* 0x0000000000017941 */ /* 0x000fea0003800000 */
.L_x_5969:
[----:B------:R-:W-:-:S13]  /*1190*/  ISETP.GE.AND P0, PT, R19, R13, PT ;  /* 0x0000000d1300720c */ /* 0x000fda0003f06270 */
[----:B0-----:R-:W-:Y:S01]  /*11a0*/  @!P0 IMAD.IADD R2, R14, 0x1, R19 ;  /* 0x000000010e028824 */ /* 0x001fe200078e0213 */
[----:B------:R-:W-:Y:S01]  /*11b0*/  @!P0 IADD3 R19, R19, 0x80, RZ ;  /* 0x0000008013138810 */ /* 0x000fe20007ffe0ff */
[----:B------:R-:W-:-:S04]  /*11c0*/  @!P0 IMAD.MOV.U32 R3, RZ, RZ, 0x2 ;  /* 0x00000002ff038424 */ /* 0x000fc800078e00ff */
[----:B------:R-:W-:-:S05]  /*11d0*/  @!P0 IMAD.WIDE.U32 R2, R2, R3, c[0x0][0x168] ;  /* 0x00005a0002028625 */ /* 0x000fca00078e0003 */
[----:B------:R0:W-:Y:S02]  /*11e0*/  @!P0 STG.E.U16 [R2.64], R11 ;  /* 0x0000000b02008986 */ /* 0x0001e4000c101504 */
.L_x_5974:
[----:B------:R-:W-:Y:S05]  /*11f0*/  BSYNC B0 ;  /* 0x0000000000007941 */ /* 0x000fea0003800000 */
.L_x_5968:
        /* <DEDUP_REMOVED lines=8> */
.L_x_5975:
        /* <DEDUP_REMOVED lines=16> */
.L_x_22377:


//--------------------- .text._ZN2at6native29vectorized_elementwise_kernelILi8EZZZNS0_16sign_kernel_cudaERNS_18TensorIteratorBaseEENKUlvE_clEvENKUlvE6_clEvEUlN3c104HalfEE_St5arrayIPcLm2EEEEviT0_T1_ --------------------------
	.section	.text._ZN2at6native29vectorized_elementwise_kernelILi8EZZZNS0_16sign_kernel_cudaERNS_18TensorIteratorBaseEENKUlvE_clEvENKUlvE6_clEvEUlN3c104HalfEE_St5arrayIPcLm2EEEEviT0_T1_,"ax",@progbits
	.sectioninfo	@"SHI_REGISTERS=4"
	.align	128
        .global         _ZN2at6native29vectorized_elementwise_kernelILi8EZZZNS0_16sign_kernel_cudaERNS_18TensorIteratorBaseEENKUlvE_clEvENKUlvE6_clEvEUlN3c104HalfEE_St5arrayIPcLm2EEEEviT0_T1_
        .type           _ZN2at6native29vectorized_elementwise_kernelILi8EZZZNS0_16sign_kernel_cudaERNS_18TensorIteratorBaseEENKUlvE_clEvENKUlvE6_clEvEUlN3c104HalfEE_St5arrayIPcLm2EEEEviT0_T1_,@function
        .size           _ZN2at6native29vectorized_elementwise_kernelILi8EZZZNS0_16sign_kernel_cudaERNS_18TensorIteratorBaseEENKUlvE_clEvENKUlvE6_clEvEUlN3c104HalfEE_St5arrayIPcLm2EEEEviT0_T1_,(.L_x_22378 - _ZN2at6native29vectorized_elementwise_kernelILi8EZZZNS0_16sign_kernel_cudaERNS_18TensorIteratorBaseEENKUlvE_clEvENKUlvE6_clEvEUlN3c104HalfEE_St5arrayIPcLm2EEEEviT0_T1_)
        .other          _ZN2at6native29vectorized_elementwise_kernelILi8EZZZNS0_16sign_kernel_cudaERNS_18TensorIteratorBaseEENKUlvE_clEvENKUlvE6_clEvEUlN3c104HalfEE_St5arrayIPcLm2EEEEviT0_T1_,@"STO_CUDA_ENTRY STV_DEFAULT"
_ZN2at6native29vectorized_elementwise_kernelILi8EZZZNS0_16sign_kernel_cudaERNS_18TensorIteratorBaseEENKUlvE_clEvENKUlvE6_clEvEUlN3c104HalfEE_St5arrayIPcLm2EEEEviT0_T1_:
.text._ZN2at6native29vectorized_elementwise_kernelILi8EZZZNS0_16sign_kernel_cudaERNS_18TensorIteratorBaseEENKUlvE_clEvENKUlvE6_clEvEUlN3c104HalfEE_St5arrayIPcLm2EEEEviT0_T1_:
[----:B------:R-:W-:Y:S02]  /*0000*/  MOV R1, c[0x0][0x28] ;  /* 0x00000a0000017a02 */ /* 0x000fe40000000f00 */
[----:B------:R-:W-:Y:S05]  /*0010*/  EXIT ;  /* 0x000000000000794d */ /* 0x000fea0003800000 */
.L_x_5976:
        /* <DEDUP_REMOVED lines=14> */
.L_x_22378:


//--------------------- .text._ZN2at6native18elementwise_kernelILi128ELi4EZNS0_15gpu_kernel_implIZZZNS0_16sign_kernel_cudaERNS_18TensorIteratorBaseEENKUlvE_clEvENKUlvE5_clEvEUlfE_EEvS4_RKT_EUliE_EEviT1_ --------------------------
	.section	.text._ZN2at6native18elementwise_kernelILi128ELi4EZNS0_15gpu_kernel_implIZZZNS0_16sign_kernel_cudaERNS_18TensorIteratorBaseEENKUlvE_clEvENKUlvE5_clEvEUlfE_EEvS4_RKT_EUliE_EEviT1_,"ax",@progbits
	.sectioninfo	@"SHI_REGISTERS=26"
	.align	128
        .global         _ZN2at6native18elementwise_kernelILi128ELi4EZNS0_15gpu_kernel_implIZZZNS0_16sign_kernel_cudaERNS_18TensorIteratorBaseEENKUlvE_clEvENKUlvE5_clEvEUlfE_EEvS4_RKT_EUliE_EEviT1_
        .type           _ZN2at6native18elementwise_kernelILi128ELi4EZNS0_15gpu_kernel_implIZZZNS0_16sign_kernel_cudaERNS_18TensorIteratorBaseEENKUlvE_clEvENKUlvE5_clEvEUlfE_EEvS4_RKT_EUliE_EEviT1_,@function
        .size           _ZN2at6native18elementwise_kernelILi128ELi4EZNS0_15gpu_kernel_implIZZZNS0_16sign_kernel_cudaERNS_18TensorIteratorBaseEENKUlvE_clEvENKUlvE5_clEvEUlfE_EEvS4_RKT_EUliE_EEviT1_,(.L_x_22379 - _ZN2at6native18elementwise_kernelILi128ELi4EZNS0_15gpu_kernel_implIZZZNS0_16sign_kernel_cudaERNS_18TensorIteratorBaseEENKUlvE_clEvENKUlvE5_clEvEUlfE_EEvS4_RKT_EUliE_EEviT1_)
        .other          _ZN2at6native18elementwise_kernelILi128ELi4EZNS0_15gpu_kernel_implIZZZNS0_16sign_kernel_cudaERNS_18TensorIteratorBaseEENKUlvE_clEvENKUlvE5_clEvEUlfE_EEvS4_RKT_EUliE_EEviT1_,@"STO_CUDA_ENTRY STV_DEFAULT"
_ZN2at6native18elementwise_kernelILi128ELi4EZNS0_15gpu_kernel_implIZZZNS0_16sign_kernel_cudaERNS_18TensorIteratorBaseEENKUlvE_clEvENKUlvE5_clEvEUlfE_EEvS4_RKT_EUliE_EEviT1_:
.text._ZN2at6native18elementwise_kernelILi128ELi4EZNS0_15gpu_kernel_implIZZZNS0_16sign_kernel_cudaERNS_18TensorIteratorBaseEENKUlvE_clEvENKUlvE5_clEvEUlfE_EEvS4_RKT_EUliE_EEviT1_:
        /* <DEDUP_REMOVED lines=236> */
.L_x_5979:
        /* <DEDUP_REMOVED lines=20> */
.L_x_5984:
[----:B------:R-:W2:Y:S02]  /*1000*/  LDG.E.U8 R0, [R2.64] ;  /* 0x0000002402007981 */ /* 0x000ea4000c1e1100 */
[----:B--2---:R-:W0:Y:S01]  /*1010*/  I2F.U16 R0, R0 ;  /* 0x0000000000007306 */ /* 0x004e220000101000 */
[----:B------:R-:W-:Y:S05]  /*1020*/  BRA `(.L_x_5986) ;  /* 0x00000ca000007947 */ /* 0x000fea0003800000 */
.L_x_5983:
        /* <DEDUP_REMOVED lines=9> */
.L_x_5988:
[----:B------:R-:W2:Y:S02]  /*10c0*/  LDG.E R0, [R2.64] ;  /* 0x0000002402007981 */ /* 0x000ea4000c1e1900 */
[----:B--2---:R-:W0:Y:S01]  /*10d0*/  I2F R0, R0 ;  /* 0x0000000000007306 */ /* 0x004e220000201400 */
[----:B------:R-:W-:Y:S05]  /*10e0*/  BRA `(.L_x_5986) ;  /* 0x00000be000007947 */ /* 0x000fea0003800000 */
.L_x_5987:
[----:B------:R-:W2:Y:S02]  /*10f0*/  LDG.E.U16 R0, [R2.64] ;  /* 0x0000002402007981 */ /* 0x000ea4000c1e1500 */
[----:B--2---:R-:W0:Y:S01]  /*1100*/  I2F.S16 R0, R0 ;  /* 0x0000000000007306 */ /* 0x004e220000101400 */
[----:B------:R-:W-:Y:S05]  /*1110*/  BRA `(.L_x_5986) ;  /* 0x00000bb000007947 */ /* 0x000fea0003800000 */
.L_x_5982:
        /* <DEDUP_REMOVED lines=8> */
.L_x_5990:
[----:B------:R-:W2:Y:S02]  /*11a0*/  LDG.E.U16 R0, [R2.64] ;  /* 0x0000002402007981 */ /* 0x000ea4000c1e1500 */
[----:B--2---:R-:W-:Y:S01]  /*11b0*/  HADD2.F32 R0, -RZ, R0.H0_H0 ;  /* 0x20000000ff007230 */ /* 0x004fe20000004100 */
[----:B------:R-:W-:Y:S05]  /*11c0*/  BRA `(.L_x_5986) ;  /* 0x00000b0000007947 */ /* 0x000fea0003800000 */
.L_x_5989:
        /* <DEDUP_REMOVED lines=8> */
.L_x_5992:
[----:B------:R-:W2:Y:S02]  /*1250*/  LDG.E.U16 R0, [R2.64] ;  /* 0x0000002402007981 */ /* 0x000ea4000c1e1500 */
[----:B--2---:R-:W-:Y:S01]  /*1260*/  HADD2.F32 R0, -RZ, R0.H0_H0 ;  /* 0x20000000ff007230 */ /* 0x004fe20000004100 */
[----:B------:R-:W-:Y:S05]  /*1270*/  BRA `(.L_x_5986) ;  /* 0x00000a5000007947 */ /* 0x000fea0003800000 */
.L_x_5991:
[----:B------:R-:W2:Y:S02]  /*1280*/  LDG.E.64 R2, [R2.64] ;  /* 0x0000002402027981 */ /* 0x000ea4000c1e1b00 */
[----:B--2---:R-:W0:Y:S01]  /*1290*/  F2F.F32.F64 R0, R2 ;  /* 0x0000000200007310 */ /* 0x004e220000301000 */
[----:B------:R-:W0:-:S14]  /*12a0*/  DSETP.GEU.AND P0, PT, |R2|, c[0x2][0x0], PT ;  /* 0x008000000200762a */ /* 0x000e1c0003f0e200 */
[----:B0-----:R-:W-:Y:S01]  /*12b0*/  @!P0 FMUL R0, R0, 1.175494350822287508e-38 ;  /* 0x0080000000008820 */ /* 0x001fe20000400000 */
[----:B------:R-:W-:Y:S05]  /*12c0*/  BRA `(.L_x_5986) ;  /* 0x00000a0000007947 */ /* 0x000fea0003800000 */
.L_x_5981:
        /* <DEDUP_REMOVED lines=12> */
.L_x_5995:
[----:B------:R-:W2:Y:S02]  /*1390*/  LDG.E.64 R2, [R2.64] ;  /* 0x0000002402027981 */ /* 0x000ea4000c1e1b00 */
[----:B--2---:R-:W0:Y:S01]  /*13a0*/  F2F.F32.F64 R0, R2 ;  /* 0x0000000200007310 */ /* 0x004e220000301000 */
[----:B------:R-:W0:-:S14]  /*13b0*/  DSETP.GEU.AND P0, PT, |R2|, c[0x2][0x0], PT ;  /* 0x008000000200762a */ /* 0x000e1c0003f0e200 */
[----:B0-----:R-:W-:Y:S01]  /*13c0*/  @!P0 FMUL R0, R0, 1.175494350822287508e-38 ;  /* 0x0080000000008820 */ /* 0x001fe20000400000 */
[----:B------:R-:W-:Y:S05]  /*13d0*/  BRA `(.L_x_5986) ;  /* 0x000008f000007947 */ /* 0x000fea0003800000 */
.L_x_5994:
        /* <DEDUP_REMOVED lines=26> */
.L_x_5997:
        /* <DEDUP_REMOVED lines=13> */
.L_x_5996:
[----:B------:R-:W2:Y:S02]  /*1650*/  LDG.E.U16 R0, [R2.64] ;  /* 0x0000002402007981 */ /* 0x000ea4000c1e1500 */
[----:B--2---:R-:W-:Y:S01]  /*1660*/  PRMT R0, RZ, 0x5410, R0 ;  /* 0x00005410ff007816 */ /* 0x004fe20000000000 */
[----:B------:R-:W-:Y:S05]  /*1670*/  BRA `(.L_x_5986) ;  /* 0x0000065000007947 */ /* 0x000fea0003800000 */
.L_x_5993:
        /* <DEDUP_REMOVED lines=11> */
.L_x_6000:
        /* <DEDUP_REMOVED lines=20> */
.L_x_6002:
[----:B------:R-:W-:Y:S05]  /*1870*/  BSYNC B0 ;  /* 0x0000000000007941 */ /* 0x000fea0003800000 */
.L_x_6001:
[----:B------:R-:W-:Y:S01]  /*1880*/  LEA R3, R0, 0x3b800000, 0x17 ;  /* 0x3b80000000037811 */ /* 0x000fe200078eb8ff */
[----:B------:R-:W-:-:S05]  /*1890*/  IMAD.SHL.U32 R0, R2, 0x100000, RZ ;  /* 0x0010000002007824 */ /* 0x000fca00078e00ff */
[----:B------:R-:W-:Y:S01]  /*18a0*/  LOP3.LUT R0, R3, R0, R4, 0xfe, !PT ;  /* 0x0000000003007212 */ /* 0x000fe200078efe04 */
[----:B------:R-:W-:Y:S05]  /*18b0*/  BRA `(.L_x_5986) ;  /* 0x0000041000007947 */ /* 0x000fea0003800000 */
.L_x_5999:
        /* <DEDUP_REMOVED lines=20> */
.L_x_6004:
[----:B------:R-:W-:Y:S05]  /*1a00*/  BSYNC B0 ;  /* 0x0000000000007941 */ /* 0x000fea0003800000 */
.L_x_6003:
[----:B------:R-:W-:Y:S01]  /*1a10*/  LEA R3, R0, 0x37800000, 0x17 ;  /* 0x3780000000037811 */ /* 0x000fe200078eb8ff */
[----:B------:R-:W-:-:S05]  /*1a20*/  IMAD.SHL.U32 R0, R2, 0x200000, RZ ;  /* 0x0020000002007824 */ /* 0x000fca00078e00ff */
[----:B------:R-:W-:Y:S01]  /*1a30*/  LOP3.LUT R0, R3, R0, R4, 0xfe, !PT ;  /* 0x0000000003007212 */ /* 0x000fe200078efe04 */
[----:B------:R-:W-:Y:S05]  /*1a40*/  BRA `(.L_x_5986) ;  /* 0x0000028000007947 */ /* 0x000fea0003800000 */
.L_x_5998:
        /* <DEDUP_REMOVED lines=14> */
.L_x_5985:
        /* <DEDUP_REMOVED lines=21> */
.L_x_6006:
[----:B------:R-:W2:Y:S02]  /*1c80*/  LDG.E.64 R2, [R2.64] ;  /* 0x0000002402027981 */ /* 0x000ea4000c1e1b00 */
[----:B--2---:R0:W1:Y:S01]  /*1c90*/  I2F.U64 R0, R2 ;  /* 0x0000000200007312 */ /* 0x0040620000301000 */
[----:B------:R-:W-:Y:S05]  /*1ca0*/  BRA `(.L_x_5986) ;  /* 0x0000002000007947 */ /* 0x000fea0003800000 */
.L_x_6005:
[----:B------:R-:W2:Y:S02]  /*1cb0*/  LDG.E R0, [R2.64] ;  /* 0x0000002402007981 */ /* 0x000ea4000c1e1900 */
[----:B--2---:R-:W0:Y:S02]  /*1cc0*/  I2F.U32 R0, R0 ;  /* 0x0000000000007306 */ /* 0x004e240000201000 */
.L_x_5986:
[----:B------:R-:W-:Y:S05]  /*1cd0*/  BSYNC B6 ;  /* 0x0000000000067941 */ /* 0x000fea0003800000 */
.L_x_5980:
[----:B------:R-:W2:Y:S01]  /*1ce0*/  LDC.U8 R4, c[0x0][0x371] ;  /* 0x0000dc40ff047b82 */ /* 0x000ea20000000000 */
[C---:B01---5:R-:W-:Y:S02]  /*1cf0*/  FSETP.GT.FTZ.AND P0, PT, R0.reuse, RZ, PT ;  /* 0x000000ff0000720b */ /* 0x063fe40003f14000 */
[----:B------:R-:W-:-:S04]  /*1d00*/  FSETP.GEU.FTZ.AND P1, PT, R0, RZ, PT ;  /* 0x000000ff0000720b */ /* 0x000fc80003f3e000 */
[----:B------:R-:W-:-:S04]  /*1d10*/  SEL R2, RZ, 0x1, P1 ;  /* 0x00000001ff027807 */ /* 0x000fc80000800000 */
[----:B------:R-:W-:-:S03]  /*1d20*/  IADD3 R3, -R2, 0x1, RZ ;  /* 0x0000000102037810 */ /* 0x000fc60007ffe1ff */
[----:B------:R-:W-:-:S04]  /*1d30*/  @!P0 IMAD.MOV R3, RZ, RZ, -R2 ;  /* 0x000000ffff038224 */ /* 0x000fc800078e0a02 */
[----:B------:R0:W1:Y:S01]  /*1d40*/  I2F R2, R3 ;  /* 0x0000000300027306 */ /* 0x0000620000201400 */
[----:B--2---:R-:W-:-:S04]  /*1d50*/  PRMT R0, R4, 0x9910, RZ ;  /* 0x0000991004007816 */ /* 0x004fc800000000ff */
[----:B------:R-:W-:-:S13]  /*1d60*/  ISETP.GT.AND P0, PT, R0, 0x9, PT ;  /* 0x000000090000780c */ /* 0x000fda0003f04270 */
[----:B------:R-:W-:Y:S05]  /*1d70*/  @P0 BRA `(.L_x_6007) ;  /* 0x000003a000000947 */ /* 0x000fea0003800000 */
[----:B01----:R-:W-:-:S13]  /*1d80*/  ISETP.GT.AND P0, PT, R0, 0x4, PT ;  /* 0x000000040000780c */ /* 0x003fda0003f04270 */
[----:B------:R-:W-:Y:S05]  /*1d90*/  @P0 BRA `(.L_x_6008) ;  /* 0x000001c000000947 */ /* 0x000fea0003800000 */
[----:B------:R-:W-:-:S13]  /*1da0*/  ISETP.GT.AND P0, PT, R0, 0x1, PT ;  /* 0x000000010000780c */ /* 0x000fda0003f04270 */
[----:B------:R-:W-:Y:S05]  /*1db0*/  @P0 BRA `(.L_x_6009) ;  /* 0x000000b000000947 */ /* 0x000fea0003800000 */
[----:B------:R-:W-:-:S13]  /*1dc0*/  ISETP.NE.AND P0, PT, R4, RZ, PT ;  /* 0x000000ff0400720c */ /* 0x000fda0003f05270 */
[----:B------:R-:W-:Y:S05]  /*1dd0*/  @!P0 BRA `(.L_x_6010) ;  /* 0x0000005000008947 */ /* 0x000fea0003800000 */
[----:B------:R-:W-:-:S13]  /*1de0*/  ISETP.NE.AND P0, PT, R0, 0x1, PT ;  /* 0x000000010000780c */ /* 0x000fda0003f05270 */
[----:B------:R-:W-:Y:S05]  /*1df0*/  @P0 BRA `(.L_x_6011) ;  /* 0x00000c1000000947 */ /* 0x000fea0003800000 */
[----:B------:R-:W0:Y:S02]  /*1e00*/  F2I.FTZ.TRUNC.NTZ R3, R2 ;  /* 0x0000000200037305 */ /* 0x000e24000021f100 */
[----:B0-----:R0:W-:Y:S01]  /*1e10*/  STG.E.U8 [R16.64], R3 ;  /* 0x0000000310007986 */ /* 0x0011e2000c101124 */
[----:B------:R-:W-:Y:S05]  /*1e20*/  BRA `(.L_x_6012) ;  /* 0x00000d7000007947 */ /* 0x000fea0003800000 */
.L_x_6010:
[----:B------:R-:W0:Y:S02]  /*1e30*/  F2I.S64.TRUNC R2, R2 ;  /* 0x0000000200027311 */ /* 0x000e24000020d900 */
[----:B0-----:R-:W-:-:S05]  /*1e40*/  IMAD.MOV.U32 R5, RZ, RZ, R2 ;  /* 0x000000ffff057224 */ /* 0x001fca00078e0002 */
[----:B------:R0:W-:Y:S01]  /*1e50*/  STG.E.U8 [R16.64], R5 ;  /* 0x0000000510007986 */ /* 0x0001e2000c101124 */
[----:B------:R-:W-:Y:S05]  /*1e60*/  BRA `(.L_x_6012) ;  /* 0x00000d3000007947 */ /* 0x000fea0003800000 */
.L_x_6009:
[----:B------:R-:W-:-:S13]  /*1e70*/  ISETP.NE.AND P0, PT, R0, 0x2, PT ;  /* 0x000000020000780c */ /* 0x000fda0003f05270 */
[----:B------:R-:W-:Y:S05]  /*1e80*/  @!P0 BRA `(.L_x_6013) ;  /* 0x000000a000008947 */ /* 0x000fea0003800000 */
[----:B------:R-:W-:-:S13]  /*1e90*/  ISETP.NE.AND P0, PT, R0, 0x3, PT ;  /* 0x000000030000780c */ /* 0x000fda0003f05270 */
[----:B------:R-:W-:Y:S05]  /*1ea0*/  @!P0 BRA `(.L_x_6014) ;  /* 0x0000005000008947 */ /* 0x000fea0003800000 */
[----:B------:R-:W-:-:S13]  /*1eb0*/  ISETP.NE.AND P0, PT, R0, 0x4, PT ;  /* 0x000000040000780c */ /* 0x000fda0003f05270 */
[----:B------:R-:W-:Y:S05]  /*1ec0*/  @P0 BRA `(.L_x_6011) ;  /* 0x00000b4000000947 */ /* 0x000fea0003800000 */
[----:B------:R-:W0:Y:S02]  /*1ed0*/  F2I.S64.TRUNC R2, R2 ;  /* 0x0000000200027311 */ /* 0x000e24000020d900 */
[----:B0-----:R0:W-:Y:S01]  /*1ee0*/  STG.E.64 [R16.64], R2 ;  /* 0x0000000210007986 */ /* 0x0011e2000c101b24 */
[----:B------:R-:W-:Y:S05]  /*1ef0*/  BRA `(.L_x_6012) ;  /* 0x00000ca000007947 */ /* 0x000fea0003800000 */
.L_x_6014:
[----:B------:R-:W0:Y:S02]  /*1f00*/  F2I.FTZ.TRUNC.NTZ R3, R2 ;  /* 0x0000000200037305 */ /* 0x000e24000021f100 */
[----:B0-----:R0:W-:Y:S01]  /*1f10*/  STG.E [R16.64], R3 ;  /* 0x0000000310007986 */ /* 0x0011e2000c101924 */
[----:B------:R-:W-:Y:S05]  /*1f20*/  BRA `(.L_x_6012) ;  /* 0x00000c7000007947 */ /* 0x000fea0003800000 */
.L_x_6013:
[----:B------:R-:W0:Y:S02]  /*1f30*/  F2I.FTZ.TRUNC.NTZ R3, R2 ;  /* 0x0000000200037305 */ /* 0x000e24000021f100 */
[----:B0-----:R0:W-:Y:S01]  /*1f40*/  STG.E.U16 [R16.64], R3 ;  /* 0x0000000310007986 */ /* 0x0011e2000c101524 */
[----:B------:R-:W-:Y:S05]  /*1f50*/  BRA `(.L_x_6012) ;  /* 0x00000c4000007947 */ /* 0x000fea0003800000 */
.L_x_6008:
[----:B------:R-:W-:-:S13]  /*1f60*/  ISETP.GT.AND P0, PT, R0, 0x6, PT ;  /* 0x000000060000780c */ /* 0x000fda0003f04270 */
[----:B------:R-:W-:Y:S05]  /*1f70*/  @P0 BRA `(.L_x_6015) ;  /* 0x0000009000000947 */ /* 0x000fea0003800000 */
[----:B------:R-:W-:-:S13]  /*1f80*/  ISETP.NE.AND P0, PT, R0, 0x5, PT ;  /* 0x000000050000780c */ /* 0x000fda0003f05270 */
[----:B------:R-:W-:Y:S05]  /*1f90*/  @!P0 BRA `(.L_x_6016) ;  /* 0x0000004000008947 */ /* 0x000fea0003800000 */
[----:B------:R-:W-:-:S13]  /*1fa0*/  ISETP.NE.AND P0, PT, R0, 0x6, PT ;  /* 0x000000060000780c */ /* 0x000fda0003f05270 */
[----:B------:R-:W-:Y:S05]  /*1fb0*/  @P0 BRA `(.L_x_6011) ;  /* 0x00000a5000000947 */ /* 0x000fea0003800000 */
[----:B------:R0:W-:Y:S01]  /*1fc0*/  STG.E [R16.64], R2 ;  /* 0x0000000210007986 */ /* 0x0001e2000c101924 */
[----:B------:R-:W-:Y:S05]  /*1fd0*/  BRA `(.L_x_6012) ;  /* 0x00000bc000007947 */ /* 0x000fea0003800000 */
.L_x_6016:
[----:B------:R-:W-:-:S05]  /*1fe0*/  F2FP.PACK_AB R2, RZ, R2 ;  /* 0x00000002ff02723e */ /* 0x000fca00000000ff */
[----:B------:R0:W-:Y:S01]  /*1ff0*/  STG.E.U16 [R16.64], R2 ;  /* 0x0000000210007986 */ /* 0x0001e2000c101524 */
[----:B------:R-:W-:Y:S05]  /*2000*/  BRA `(.L_x_6012) ;  /* 0x00000b9000007947 */ /* 0x000fea0003800000 */
.L_x_6015:
        /* <DEDUP_REMOVED lines=9> */
.L_x_6018:
[----:B------:R-:W-:-:S04]  /*20a0*/  F2FP.PACK_AB R3, RZ, R2 ;  /* 0x00000002ff03723e */ /* 0x000fc800000000ff */
[----:B------:R-:W-:-:S05]  /*20b0*/  PRMT R3, R3, 0x5410, RZ ;  /* 0x0000541003037816 */ /* 0x000fca00000000ff */
[----:B------:R0:W-:Y:S01]  /*20c0*/  STG.E [R16.64], R3 ;  /* 0x0000000310007986 */ /* 0x0001e2000c101924 */
[----:B------:R-:W-:Y:S05]  /*20d0*/  BRA `(.L_x_6012) ;  /* 0x00000ac000007947 */ /* 0x000fea0003800000 */
.L_x_6017:
[----:B------:R-:W-:-:S06]  /*20e0*/  FMUL.FTZ R2, R2, 1 ;  /* 0x3f80000002027820 */ /* 0x000fcc0000410000 */
[----:B------:R-:W0:Y:S02]  /*20f0*/  F2F.F64.F32 R2, R2 ;  /* 0x0000000200027310 */ /* 0x000e240000201800 */
[----:B0-----:R0:W-:Y:S01]  /*2100*/  STG.E.64 [R16.64], R2 ;  /* 0x0000000210007986 */ /* 0x0011e2000c101b24 */
[----:B------:R-:W-:Y:S05]  /*2110*/  BRA `(.L_x_6012) ;  /* 0x00000a8000007947 */ /* 0x000fea0003800000 */
.L_x_6007:
[----:B01----:R-:W-:-:S13]  /*2120*/  ISETP.GT.AND P0, PT, R0, 0x18, PT ;  /* 0x000000180000780c */ /* 0x003fda0003f04270 */
        /* <DEDUP_REMOVED lines=11> */
.L_x_6021:
[----:B------:R-:W-:Y:S01]  /*21e0*/  FMUL.FTZ R4, R2, 1 ;  /* 0x3f80000002047820 */ /* 0x000fe20000410000 */
[----:B------:R-:W-:-:S05]  /*21f0*/  CS2R R6, SRZ ;  /* 0x0000000000067805 */ /* 0x000fca000001ff00 */
[----:B------:R-:W0:Y:S02]  /*2200*/  F2F.F64.F32 R4, R4 ;  /* 0x0000000400047310 */ /* 0x000e240000201800 */
[----:B0-----:R0:W-:Y:S01]  /*2210*/  STG.E.128 [R16.64], R4 ;  /* 0x0000000410007986 */ /* 0x0011e2000c101d24 */
[----:B------:R-:W-:Y:S05]  /*2220*/  BRA `(.L_x_6012) ;  /* 0x0000097000007947 */ /* 0x000fea0003800000 */
.L_x_6020:
[----:B------:R-:W-:-:S13]  /*2230*/  ISETP.NE.AND P0, PT, R0, 0xf, PT ;  /* 0x0000000f0000780c */ /* 0x000fda0003f05270 */
[----:B------:R-:W-:Y:S05]  /*2240*/  @!P0 BRA `(.L_x_6022) ;  /* 0x000002b000008947 */ /* 0x000fea0003800000 */
[----:B------:R-:W-:-:S13]  /*2250*/  ISETP.NE.AND P0, PT, R0, 0x17, PT ;  /* 0x000000170000780c */ /* 0x000fda0003f05270 */
[----:B------:R-:W-:Y:S05]  /*2260*/  @!P0 BRA `(.L_x_6023) ;  /* 0x0000014000008947 */ /* 0x000fea0003800000 */
[----:B------:R-:W-:-:S13]  /*2270*/  ISETP.NE.AND P0, PT, R0, 0x18, PT ;  /* 0x000000180000780c */ /* 0x000fda0003f05270 */
[----:B------:R-:W-:Y:S05]  /*2280*/  @P0 BRA `(.L_x_6011) ;  /* 0x0000078000000947 */ /* 0x000fea0003800000 */
[C---:B------:R-:W-:Y:S01]  /*2290*/  LOP3.LUT R4, R2.reuse, 0x7fffffff, RZ, 0xc0, !PT ;  /* 0x7fffffff02047812 */ /* 0x040fe200078ec0ff */
[----:B------:R-:W-:Y:S01]  /*22a0*/  BSSY B0, `(.L_x_6024) ;  /* 0x000000d000007945 */ /* 0x000fe20003800000 */
        /* <DEDUP_REMOVED lines=12> */
.L_x_6025:
[----:B------:R-:W-:Y:S05]  /*2370*/  BSYNC B0 ;  /* 0x0000000000007941 */ /* 0x000fea0003800000 */
.L_x_6024:
[----:B------:R-:W-:-:S05]  /*2380*/  LOP3.LUT R5, R0, R5, RZ, 0xfc, !PT ;  /* 0x0000000500057212 */ /* 0x000fca00078efcff */
[----:B------:R0:W-:Y:S01]  /*2390*/  STG.E.U8 [R16.64], R5 ;  /* 0x0000000510007986 */ /* 0x0001e2000c101124 */
[----:B------:R-:W-:Y:S05]  /*23a0*/  BRA `(.L_x_6012) ;  /* 0x000007f000007947 */ /* 0x000fea0003800000 */
.L_x_6023:
[----:B------:R-:W-:Y:S01]  /*23b0*/  LOP3.LUT R4, R2, 0x7fffffff, RZ, 0xc0, !PT ;  /* 0x7fffffff02047812 */ /* 0x000fe200078ec0ff */
[----:B------:R-:W-:Y:S03]  /*23c0*/  BSSY B0, `(.L_x_6026) ;  /* 0x000000e000007945 */ /* 0x000fe60003800000 */
[----:B------:R-:W-:-:S13]  /*23d0*/  ISETP.GT.U32.AND P0, PT, R4, 0x477fffff, PT ;  /* 0x477fffff0400780c */ /* 0x000fda0003f04070 */
[----:B------:R-:W-:Y:S05]  /*23e0*/  @P0 BRA `(.L_x_6027) ;  /* 0x0000008000000947 */ /* 0x000fea0003800000 */
[----:B------:R-:W-:-:S13]  /*23f0*/  ISETP.GE.U32.AND P0, PT, R4, 0x38800000, PT ;  /* 0x388000000400780c */ /* 0x000fda0003f06070 */
[----:B------:R-:W-:-:S04]  /*2400*/  @P0 SHF.R.U32.HI R0, RZ, 0x15, R2 ;  /* 0x00000015ff000819 */ /* 0x000fc80000011602 */
[----:B------:R-:W-:-:S04]  /*2410*/  @P0 LOP3.LUT R3, R0, 0x1, RZ, 0xc0, !PT ;  /* 0x0000000100030812 */ /* 0x000fc800078ec0ff */
[----:B------:R-:W-:Y:S01]  /*2420*/  @P0 IADD3 R0, R2, 0x80fffff, R3 ;  /* 0x080fffff02000810 */ /* 0x000fe20007ffe003 */
[----:B------:R-:W-:-:S03]  /*2430*/  @!P0 FADD.FTZ R3, R4, 128 ;  /* 0x4300000004038421 */ /* 0x000fc60000010000 */
[----:B------:R-:W-:Y:S02]  /*2440*/  @P0 SHF.R.U32.HI R0, RZ, 0x15, R0 ;  /* 0x00000015ff000819 */ /* 0x000fe40000011600 */
[----:B------:R-:W-:Y:S01]  /*2450*/  @!P0 IADD3 R0, R3, -0x43000000, RZ ;  /* 0xbd00000003008810 */ /* 0x000fe20007ffe0ff */
[----:B------:R-:W-:Y:S05]  /*2460*/  BRA `(.L_x_6028) ;  /* 0x0000003000007947 */ /* 0x000fea0003800000 */
.L_x_6027:
[----:B------:R-:W-:Y:S01]  /*2470*/  IMAD.MOV.U32 R0, RZ, RZ, 0x7f ;  /* 0x0000007fff007424 */ /* 0x000fe200078e00ff */
[----:B------:R-:W-:-:S04]  /*2480*/  ISETP.GT.U32.AND P0, PT, R4, 0x7f800000, PT ;  /* 0x7f8000000400780c */ /* 0x000fc80003f04070 */
[----:B------:R-:W-:-:S04]  /*2490*/  SEL R0, R0, 0x7c, P0 ;  /* 0x0000007c00007807 */ /* 0x000fc80000000000 */
.L_x_6028:
[----:B------:R-:W-:Y:S05]  /*24a0*/  BSYNC B0 ;  /* 0x0000000000007941 */ /* 0x000fea0003800000 */
.L_x_6026:
[----:B------:R-:W-:-:S04]  /*24b0*/  LOP3.LUT R2, R2, 0x80000000, RZ, 0xc0, !PT ;  /* 0x8000000002027812 */ /* 0x000fc800078ec0ff */
[----:B------:R-:W-:-:S04]  /*24c0*/  SHF.R.U32.HI R3, RZ, 0x18, R2 ;  /* 0x00000018ff037819 */ /* 0x000fc80000011602 */
[----:B------:R-:W-:-:S05]  /*24d0*/  LOP3.LUT R3, R0, R3, RZ, 0xfc, !PT ;  /* 0x0000000300037212 */ /* 0x000fca00078efcff */
[----:B------:R0:W-:Y:S01]  /*24e0*/  STG.E.U8 [R16.64], R3 ;  /* 0x0000000310007986 */ /* 0x0001e2000c101124 */
[----:B------:R-:W-:Y:S05]  /*24f0*/  BRA `(.L_x_6012) ;  /* 0x000006a000007947 */ /* 0x000fea0003800000 */
.L_x_6022:
[----:B------:R-:W-:-:S05]  /*2500*/  F2FP.BF16.PACK_AB R2, RZ, R2 ;  /* 0x00000002ff02723e */ /* 0x000fca00000010ff */
[----:B------:R0:W-:Y:S01]  /*2510*/  STG.E.U16 [R16.64], R2 ;  /* 0x0000000210007986 */ /* 0x0001e2000c101524 */
[----:B------:R-:W-:Y:S05]  /*2520*/  BRA `(.L_x_6012) ;  /* 0x0000067000007947 */ /* 0x000fea0003800000 */
.L_x_6019:
        /* <DEDUP_REMOVED lines=8> */
[----:B------:R-:W0:Y:S02]  /*25b0*/  F2I.FTZ.U32.TRUNC.NTZ R3, R2 ;  /* 0x0000000200037305 */ /* 0x000e24000021f000 */
[----:B0-----:R0:W-:Y:S01]  /*25c0*/  STG.E.U16 [R16.64], R3 ;  /* 0x0000000310007986 */ /* 0x0011e2000c101524 */
[----:B------:R-:W-:Y:S05]  /*25d0*/  BRA `(.L_x_6012) ;  /* 0x000005c000007947 */ /* 0x000fea0003800000 */
.L_x_6031:
[----:B------:R-:W-:Y:S01]  /*25e0*/  LOP3.LUT R3, R2, 0x7fffffff, RZ, 0xc0, !PT ;  /* 0x7fffffff02037812 */ /* 0x000fe200078ec0ff */
[----:B------:R-:W-:Y:S01]  /*25f0*/  BSSY B0, `(.L_x_6032) ;  /* 0x0000013000007945 */ /* 0x000fe20003800000 */
[----:B------:R-:W-:Y:S02]  /*2600*/  IMAD.MOV.U32 R8, RZ, RZ, 0x80 ;  /* 0x00000080ff087424 */ /* 0x000fe400078e00ff */
        /* <DEDUP_REMOVED lines=13> */
.L_x_6034:
[----:B------:R-:W-:-:S04]  /*26e0*/  LOP3.LUT R2, R2, 0x80000000, RZ, 0xc0, !PT ;  /* 0x8000000002027812 */ /* 0x000fc800078ec0ff */
[----:B------:R-:W-:-:S04]  /*26f0*/  SHF.R.U32.HI R3, RZ, 0x18, R2 ;  /* 0x00000018ff037819 */ /* 0x000fc80000011602 */
[----:B------:R-:W-:-:S04]  /*2700*/  LOP3.LUT R0, R0, R3, RZ, 0xfc, !PT ;  /* 0x0000000300007212 */ /* 0x000fc800078efcff */
[----:B------:R-:W-:Y:S02]  /*2710*/  PRMT R8, R0, 0x7610, R8 ;  /* 0x0000761000087816 */ /* 0x000fe40000000008 */
.L_x_6033:
[----:B------:R-:W-:Y:S05]  /*2720*/  BSYNC B0 ;  /* 0x0000000000007941 */ /* 0x000fea0003800000 */
.L_x_6032:
[----:B------:R0:W-:Y:S01]  /*2730*/  STG.E.U8 [R16.64], R8 ;  /* 0x0000000810007986 */ /* 0x0001e2000c101124 */
[----:B------:R-:W-:Y:S05]  /*2740*/  BRA `(.L_x_6012) ;  /* 0x0000045000007947 */ /* 0x000fea0003800000 */
.L_x_6030:
        /* <DEDUP_REMOVED lines=16> */
.L_x_6037:
[----:B------:R-:W-:-:S04]  /*2850*/  LOP3.LUT R2, R2, 0x80000000, RZ, 0xc0, !PT ;  /* 0x8000000002027812 */ /* 0x000fc800078ec0ff */
[----:B------:R-:W-:-:S04]  /*2860*/  SHF.R.U32.HI R3, RZ, 0x18, R2 ;  /* 0x00000018ff037819 */ /* 0x000fc80000011602 */
[----:B------:R-:W-:-:S04]  /*2870*/  LOP3.LUT R0, R0, R3, RZ, 0xfc, !PT ;  /* 0x0000000300007212 */ /* 0x000fc800078efcff */
[----:B------:R-:W-:Y:S02]  /*2880*/  PRMT R8, R0, 0x7610, R8 ;  /* 0x0000761000087816 */ /* 0x000fe40000000008 */
.L_x_6036:
[----:B------:R-:W-:Y:S05]  /*2890*/  BSYNC B0 ;  /* 0x0000000000007941 */ /* 0x000fea0003800000 */
.L_x_6035:
[----:B------:R0:W-:Y:S01]  /*28a0*/  STG.E.U8 [R16.64], R8 ;  /* 0x0000000810007986 */ /* 0x0001e2000c101124 */
[----:B------:R-:W-:Y:S05]  /*28b0*/  BRA `(.L_x_6012) ;  /* 0x000002e000007947 */ /* 0x000fea0003800000 */
.L_x_6029:
[----:B------:R-:W-:-:S13]  /*28c0*/  ISETP.NE.AND P0, PT, R0, 0x1c, PT ;  /* 0x0000001c0000780c */ /* 0x000fda0003f05270 */
[----:B------:R-:W-:Y:S05]  /*28d0*/  @!P0 BRA `(.L_x_6038) ;  /* 0x000002a000008947 */ /* 0x000fea0003800000 */
[----:B------:R-:W-:-:S13]  /*28e0*/  ISETP.NE.AND P0, PT, R0, 0x1d, PT ;  /* 0x0000001d0000780c */ /* 0x000fda0003f05270 */
[----:B------:R-:W-:Y:S05]  /*28f0*/  @!P0 BRA `(.L_x_6039) ;  /* 0x0000025000008947 */ /* 0x000fea0003800000 */
[----:B------:R-:W-:-:S13]  /*2900*/  ISETP.NE.AND P0, PT, R0, 0x2c, PT ;  /* 0x0000002c0000780c */ /* 0x000fda0003f05270 */
[----:B------:R-:W-:Y:S05]  /*2910*/  @P0 BRA `(.L_x_6011) ;  /* 0x000000f000000947 */ /* 0x000fea0003800000 */
[----:B------:R-:W-:Y:S02]  /*2920*/  SHF.R.U32.HI R4, RZ, 0x17, R2 ;  /* 0x00000017ff047819 */ /* 0x000fe40000011602 */
[----:B------:R-:W-:Y:S02]  /*2930*/  PLOP3.LUT P0, PT, PT, PT, PT, 0x80, 0x0 ;  /* 0x000000000000781c */ /* 0x000fe40003f0f070 */
        /* <DEDUP_REMOVED lines=13> */
.L_x_6011:
        /* <DEDUP_REMOVED lines=20> */
.L_x_6039:
[----:B------:R-:W0:Y:S02]  /*2b50*/  F2I.U64.TRUNC R2, R2 ;  /* 0x0000000200027311 */ /* 0x000e24000020d800 */
[----:B0-----:R0:W-:Y:S01]  /*2b60*/  STG.E.64 [R16.64], R2 ;  /* 0x0000000210007986 */ /* 0x0011e2000c101b24 */
[----:B------:R-:W-:Y:S05]  /*2b70*/  BRA `(.L_x_6012) ;  /* 0x0000002000007947 */ /* 0x000fea0003800000 */
.L_x_6038:
[----:B------:R-:W0:Y:S02]  /*2b80*/  F2I.FTZ.U32.TRUNC.NTZ R3, R2 ;  /* 0x0000000200037305 */ /* 0x000e24000021f000 */
[----:B0-----:R0:W-:Y:S02]  /*2b90*/  STG.E [R16.64], R3 ;  /* 0x0000000310007986 */ /* 0x0011e4000c101924 */
.L_x_6012:
[----:B------:R-:W-:-:S05]  /*2ba0*/  IMAD R18, R18, 0x200, R23 ;  /* 0x0000020012127824 */ /* 0x000fca00078e0217 */
[----:B------:R-:W-:Y:S02]  /*2bb0*/  IADD3 R19, R18, 0x80, RZ ;  /* 0x0000008012137810 */ /* 0x000fe40007ffe0ff */
.L_x_5978:
[----:B------:R-:W-:Y:S05]  /*2bc0*/  BSYNC B7 ;  /* 0x0000000000077941 */ /* 0x000fea0003800000 */
.L_x_5977:
[----:B------:R-:W-:Y:S01]  /*2bd0*/  ISETP.GE.AND P0, PT, R19, c[0x0][0x160], PT ;  /* 0x0000580013007a0c */ /* 0x000fe20003f06270 */
[----:B------:R-:W-:-:S12]  /*2be0*/  BSSY B7, `(.L_x_6040) ;  /* 0x000056a000077945 */ /* 0x000fd80003800000 */
[----:B------:R-:W-:Y:S05]  /*2bf0*/  @P0 BRA `(.L_x_6041) ;  /* 0x0000568000000947 */ /* 0x000fea0003800000 */
[----:B------:R-:W-:Y:S01]  /*2c00*/  ISETP.NE.AND P0, PT, RZ, c[0x0][0x168], PT ;  /* 0x00005a00ff007a0c */ /* 0x000fe20003f05270 */
[----:B------:R-:W-:Y:S02]  /*2c10*/  IMAD.MOV.U32 R0, RZ, RZ, RZ ;  /* 0x000000ffff007224 */ /* 0x000fe400078e00ff */
[----:B0-----:R-:W-:-:S10]  /*2c20*/  IMAD.MOV.U32 R16, RZ, RZ, RZ ;  /* 0x000000ffff107224 */ /* 0x001fd400078e00ff */
        /* <DEDUP_REMOVED lines=225> */
.L_x_6042:
        /* <DEDUP_REMOVED lines=20> */
.L_x_6047:
[----:B------:R-:W2:Y:S02]  /*3b80*/  LDG.E.U8 R0, [R2.64] ;  /* 0x0000002402007981 */ /* 0x000ea4000c1e1100 */
[----:B--2---:R-:W0:Y:S01]  /*3b90*/  I2F.U16 R0, R0 ;  /* 0x0000000000007306 */ /* 0x004e220000101000 */
[----:B------:R-:W-:Y:S05]  /*3ba0*/  BRA `(.L_x_6049) ;  /* 0x00000ca000007947 */ /* 0x000fea0003800000 */
.L_x_6046:
        /* <DEDUP_REMOVED lines=9> */
.L_x_6051:
[----:B------:R-:W2:Y:S02]  /*3c40*/  LDG.E R0, [R2.64] ;  /* 0x0000002402007981 */ /* 0x000ea4000c1e1900 */
[----:B--2---:R-:W0:Y:S01]  /*3c50*/  I2F R0, R0 ;  /* 0x0000000000007306 */ /* 0x004e220000201400 */
[----:B------:R-:W-:Y:S05]  /*3c60*/  BRA `(.L_x_6049) ;  /* 0x00000be000007947 */ /* 0x000fea0003800000 */
.L_x_6050:
[----:B------:R-:W2:Y:S02]  /*3c70*/  LDG.E.U16 R0, [R2.64] ;  /* 0x0000002402007981 */ /* 0x000ea4000c1e1500 */
[----:B--2---:R-:W0:Y:S01]  /*3c80*/  I2F.S16 R0, R0 ;  /* 0x0000000000007306 */ /* 0x004e220000101400 */
[----:B------:R-:W-:Y:S05]  /*3c90*/  BRA `(.L_x_6049) ;  /* 0x00000bb000007947 */ /* 0x000fea0003800000 */
.L_x_6045:
        /* <DEDUP_REMOVED lines=8> */
.L_x_6053:
[----:B------:R-:W2:Y:S02]  /*3d20*/  LDG.E.U16 R0, [R2.64] ;  /* 0x0000002402007981 */ /* 0x000ea4000c1e1500 */
[----:B--2---:R-:W-:Y:S01]  /*3d30*/  HADD2.F32 R0, -RZ, R0.H0_H0 ;  /* 0x20000000ff007230 */ /* 0x004fe20000004100 */
[----:B------:R-:W-:Y:S05]  /*3d40*/  BRA `(.L_x_6049) ;  /* 0x00000b0000007947 */ /* 0x000fea0003800000 */
.L_x_6052:
        /* <DEDUP_REMOVED lines=8> */
.L_x_6055:
[----:B------:R-:W2:Y:S02]  /*3dd0*/  LDG.E.U16 R0, [R2.64] ;  /* 0x0000002402007981 */ /* 0x000ea4000c1e1500 */
[----:B--2---:R-:W-:Y:S01]  /*3de0*/  HADD2.F32 R0, -RZ, R0.H0_H0 ;  /* 0x20000000ff007230 */ /* 0x004fe20000004100 */
[----:B------:R-:W-:Y:S05]  /*3df0*/  BRA `(.L_x_6049) ;  /* 0x00000a5000007947 */ /* 0x000fea0003800000 */
.L_x_6054:
[----:B------:R-:W2:Y:S02]  /*3e00*/  LDG.E.64 R2, [R2.64] ;  /* 0x0000002402027981 */ /* 0x000ea4000c1e1b00 */
[----:B--2---:R-:W0:Y:S01]  /*3e10*/  F2F.F32.F64 R0, R2 ;  /* 0x0000000200007310 */ /* 0x004e220000301000 */
[----:B------:R-:W0:-:S14]  /*3e20*/  DSETP.GEU.AND P0, PT, |R2|, c[0x2][0x0], PT ;  /* 0x008000000200762a */ /* 0x000e1c0003f0e200 */
[----:B0-----:R-:W-:Y:S01]  /*3e30*/  @!P0 FMUL R0, R0, 1.175494350822287508e-38 ;  /* 0x0080000000008820 */ /* 0x001fe20000400000 */
[----:B------:R-:W-:Y:S05]  /*3e40*/  BRA `(.L_x_6049) ;  /* 0x00000a0000007947 */ /* 0x000fea0003800000 */
.L_x_6044:
        /* <DEDUP_REMOVED lines=12> */
.L_x_6058:
[----:B------:R-:W2:Y:S02]  /*3f10*/  LDG.E.64 R2, [R2.64] ;  /* 0x0000002402027981 */ /* 0x000ea4000c1e1b00 */
[----:B--2---:R-:W0:Y:S01]  /*3f20*/  F2F.F32.F64 R0, R2 ;  /* 0x0000000200007310 */ /* 0x004e220000301000 */
[----:B------:R-:W0:-:S14]  /*3f30*/  DSETP.GEU.AND P0, PT, |R2|, c[0x2][0x0], PT ;  /* 0x008000000200762a */ /* 0x000e1c0003f0e200 */
[----:B0-----:R-:W-:Y:S01]  /*3f40*/  @!P0 FMUL R0, R0, 1.175494350822287508e-38 ;  /* 0x0080000000008820 */ /* 0x001fe20000400000 */
[----:B------:R-:W-:Y:S05]  /*3f50*/  BRA `(.L_x_6049) ;  /* 0x000008f000007947 */ /* 0x000fea0003800000 */
.L_x_6057:
        /* <DEDUP_REMOVED lines=26> */
.L_x_6060:
        /* <DEDUP_REMOVED lines=13> */
.L_x_6059:
[----:B------:R-:W2:Y:S02]  /*41d0*/  LDG.E.U16 R0, [R2.64] ;  /* 0x0000002402007981 */ /* 0x000ea4000c1e1500 */
[----:B--2---:R-:W-:Y:S01]  /*41e0*/  PRMT R0, RZ, 0x5410, R0 ;  /* 0x00005410ff007816 */ /* 0x004fe20000000000 */
[----:B------:R-:W-:Y:S05]  /*41f0*/  BRA `(.L_x_6049) ;  /* 0x0000065000007947 */ /* 0x000fea0003800000 */
.L_x_6056:
        /* <DEDUP_REMOVED lines=11> */
.L_x_6063:
        /* <DEDUP_REMOVED lines=20> */
.L_x_6065:
[----:B------:R-:W-:Y:S05]  /*43f0*/  BSYNC B0 ;  /* 0x0000000000007941 */ /* 0x000fea0003800000 */
.L_x_6064:
[----:B------:R-:W-:Y:S01]  /*4400*/  LEA R3, R0, 0x3b800000, 0x17 ;  /* 0x3b80000000037811 */ /* 0x000fe200078eb8ff */
[----:B------:R-:W-:-:S05]  /*4410*/  IMAD.SHL.U32 R0, R2, 0x100000, RZ ;  /* 0x0010000002007824 */ /* 0x000fca00078e00ff */
[----:B------:R-:W-:Y:S01]  /*4420*/  LOP3.LUT R0, R3, R0, R4, 0xfe, !PT ;  /* 0x0000000003007212 */ /* 0x000fe200078efe04 */
[----:B------:R-:W-:Y:S05]  /*4430*/  BRA `(.L_x_6049) ;  /* 0x0000041000007947 */ /* 0x000fea0003800000 */
.L_x_6062:
        /* <DEDUP_REMOVED lines=20> */
.L_x_6067:
[----:B------:R-:W-:Y:S05]  /*4580*/  BSYNC B0 ;  /* 0x0000000000007941 */ /* 0x000fea0003800000 */
.L_x_6066:
[----:B------:R-:W-:Y:S01]  /*4590*/  LEA R3, R0, 0x37800000, 0x17 ;  /* 0x3780000000037811 */ /* 0x000fe200078eb8ff */
[----:B------:R-:W-:-:S05]  /*45a0*/  IMAD.SHL.U32 R0, R2, 0x200000, RZ ;  /* 0x0020000002007824 */ /* 0x000fca00078e00ff */
[----:B------:R-:W-:Y:S01]  /*45b0*/  LOP3.LUT R0, R3, R0, R4, 0xfe, !PT ;  /* 0x0000000003007212 */ /* 0x000fe200078efe04 */
[----:B------:R-:W-:Y:S05]  /*45c0*/  BRA `(.L_x_6049) ;  /* 0x0000028000007947 */ /* 0x000fea0003800000 */
.L_x_6061:
        /* <DEDUP_REMOVED lines=14> */
.L_x_6048:
        /* <DEDUP_REMOVED lines=21> */
.L_x_6069:
[----:B------:R-:W2:Y:S02]  /*4800*/  LDG.E.64 R2, [R2.64] ;  /* 0x0000002402027981 */ /* 0x000ea4000c1e1b00 */
[----:B--2---:R0:W1:Y:S01]  /*4810*/  I2F.U64 R0, R2 ;  /* 0x0000000200007312 */ /* 0x0040620000301000 */
[----:B------:R-:W-:Y:S05]  /*4820*/  BRA `(.L_x_6049) ;  /* 0x0000002000007947 */ /* 0x000fea0003800000 */
.L_x_6068:
[----:B------:R-:W2:Y:S02]  /*4830*/  LDG.E R0, [R2.64] ;  /* 0x0000002402007981 */ /* 0x000ea4000c1e1900 */
[----:B--2---:R-:W0:Y:S02]  /*4840*/  I2F.U32 R0, R0 ;  /* 0x0000000000007306 */ /* 0x004e240000201000 */
.L_x_6049:
[----:B------:R-:W-:Y:S05]  /*4850*/  BSYNC B6 ;  /* 0x0000000000067941 */ /* 0x000fea0003800000 */
.L_x_6043:
        /* <DEDUP_REMOVED lines=21> */
.L_x_6073:
[----:B------:R-:W0:Y:S02]  /*49b0*/  F2I.S64.TRUNC R2, R2 ;  /* 0x0000000200027311 */ /* 0x000e24000020d900 */
[----:B0-----:R-:W-:-:S05]  /*49c0*/  IMAD.MOV.U32 R5, RZ, RZ, R2 ;  /* 0x000000ffff057224 */ /* 0x001fca00078e0002 */
[----:B------:R0:W-:Y:S01]  /*49d0*/  STG.E.U8 [R16.64], R5 ;  /* 0x0000000510007986 */ /* 0x0001e2000c101124 */
[----:B------:R-:W-:Y:S05]  /*49e0*/  BRA `(.L_x_6075) ;  /* 0x00000d3000007947 */ /* 0x000fea0003800000 */
.L_x_6072:
        /* <DEDUP_REMOVED lines=9> */
.L_x_6077:
[----:B------:R-:W0:Y:S02]  /*4a80*/  F2I.FTZ.TRUNC.NTZ R3, R2 ;  /* 0x0000000200037305 */ /* 0x000e24000021f100 */
[----:B0-----:R0:W-:Y:S01]  /*4a90*/  STG.E [R16.64], R3 ;  /* 0x0000000310007986 */ /* 0x0011e2000c101924 */
[----:B------:R-:W-:Y:S05]  /*4aa0*/  BRA `(.L_x_6075) ;  /* 0x00000c7000007947 */ /* 0x000fea0003800000 */
.L_x_6076:
[----:B------:R-:W0:Y:S02]  /*4ab0*/  F2I.FTZ.TRUNC.NTZ R3, R2 ;  /* 0x0000000200037305 */ /* 0x000e24000021f100 */
[----:B0-----:R0:W-:Y:S01]  /*4ac0*/  STG.E.U16 [R16.64], R3 ;  /* 0x0000000310007986 */ /* 0x0011e2000c101524 */
[----:B------:R-:W-:Y:S05]  /*4ad0*/  BRA `(.L_x_6075) ;  /* 0x00000c4000007947 */ /* 0x000fea0003800000 */
.L_x_6071:
        /* <DEDUP_REMOVED lines=8> */
.L_x_6079:
[----:B------:R-:W-:-:S05]  /*4b60*/  F2FP.PACK_AB R2, RZ, R2 ;  /* 0x00000002ff02723e */ /* 0x000fca00000000ff */
[----:B------:R0:W-:Y:S01]  /*4b70*/  STG.E.U16 [R16.64], R2 ;  /* 0x0000000210007986 */ /* 0x0001e2000c101524 */
[----:B------:R-:W-:Y:S05]  /*4b80*/  BRA `(.L_x_6075) ;  /* 0x00000b9000007947 */ /* 0x000fea0003800000 */
.L_x_6078:
        /* <DEDUP_REMOVED lines=9> */
.L_x_6081:
[----:B------:R-:W-:-:S04]  /*4c20*/  F2FP.PACK_AB R3, RZ, R2 ;  /* 0x00000002ff03723e */ /* 0x000fc800000000ff */
[----:B------:R-:W-:-:S05]  /*4c30*/  PRMT R3, R3, 0x5410, RZ ;  /* 0x0000541003037816 */ /* 0x000fca00000000ff */
[----:B------:R0:W-:Y:S01]  /*4c40*/  STG.E [R16.64], R3 ;  /* 0x0000000310007986 */ /* 0x0001e2000c101924 */
[----:B------:R-:W-:Y:S05]  /*4c50*/  BRA `(.L_x_6075) ;  /* 0x00000ac000007947 */ /* 0x000fea0003800000 */
.L_x_6080:
[----:B------:R-:W-:-:S06]  /*4c60*/  FMUL.FTZ R2, R2, 1 ;  /* 0x3f80000002027820 */ /* 0x000fcc0000410000 */
[----:B------:R-:W0:Y:S02]  /*4c70*/  F2F.F64.F32 R2, R2 ;  /* 0x0000000200027310 */ /* 0x000e240000201800 */
[----:B0-----:R0:W-:Y:S01]  /*4c80*/  STG.E.64 [R16.64], R2 ;  /* 0x0000000210007986 */ /* 0x0011e2000c101b24 */
[----:B------:R-:W-:Y:S05]  /*4c90*/  BRA `(.L_x_6075) ;  /* 0x00000a8000007947 */ /* 0x000fea0003800000 */
.L_x_6070:
        /* <DEDUP_REMOVED lines=12> */
.L_x_6084:
[----:B------:R-:W-:Y:S01]  /*4d60*/  FMUL.FTZ R4, R2, 1 ;  /* 0x3f80000002047820 */ /* 0x000fe20000410000 */
[----:B------:R-:W-:-:S05]  /*4d70*/  CS2R R6, SRZ ;  /* 0x0000000000067805 */ /* 0x000fca000001ff00 */
[----:B------:R-:W0:Y:S02]  /*4d80*/  F2F.F64.F32 R4, R4 ;  /* 0x0000000400047310 */ /* 0x000e240000201800 */
[----:B0-----:R0:W-:Y:S01]  /*4d90*/  STG.E.128 [R16.64], R4 ;  /* 0x0000000410007986 */ /* 0x0011e2000c101d24 */
[----:B------:R-:W-:Y:S05]  /*4da0*/  BRA `(.L_x_6075) ;  /* 0x0000097000007947 */ /* 0x000fea0003800000 */
.L_x_6083:
        /* <DEDUP_REMOVED lines=20> */
.L_x_6088:
[----:B------:R-:W-:Y:S05]  /*4ef0*/  BSYNC B0 ;  /* 0x0000000000007941 */ /* 0x000fea0003800000 */
.L_x_6087:
[----:B------:R-:W-:-:S05]  /*4f00*/  LOP3.LUT R5, R0, R5, RZ, 0xfc, !PT ;  /* 0x0000000500057212 */ /* 0x000fca00078efcff */
[----:B------:R0:W-:Y:S01]  /*4f10*/  STG.E.U8 [R16.64], R5 ;  /* 0x0000000510007986 */ /* 0x0001e2000c101124 */
[----:B------:R-:W-:Y:S05]  /*4f20*/  BRA `(.L_x_6075) ;  /* 0x000007f000007947 */ /* 0x000fea0003800000 */
.L_x_6086:
        /* <DEDUP_REMOVED lines=12> */
.L_x_6090:
[----:B------:R-:W-:Y:S01]  /*4ff0*/  IMAD.MOV.U32 R0, RZ, RZ, 0x7f ;  /* 0x0000007fff007424 */ /* 0x000fe200078e00ff */
[----:B------:R-:W-:-:S04]  /*5000*/  ISETP.GT.U32.AND P0, PT, R4, 0x7f800000, PT ;  /* 0x7f8000000400780c */ /* 0x000fc80003f04070 */
[----:B------:R-:W-:-:S04]  /*5010*/  SEL R0, R0, 0x7c, P0 ;  /* 0x0000007c00007807 */ /* 0x000fc80000000000 */
.L_x_6091:
[----:B------:R-:W-:Y:S05]  /*5020*/  BSYNC B0 ;  /* 0x0000000000007941 */ /* 0x000fea0003800000 */
.L_x_6089:
[----:B------:R-:W-:-:S04]  /*5030*/  LOP3.LUT R2, R2, 0x80000000, RZ, 0xc0, !PT ;  /* 0x8000000002027812 */ /* 0x000fc800078ec0ff */
[----:B------:R-:W-:-:S04]  /*5040*/  SHF.R.U32.HI R3, RZ, 0x18, R2 ;  /* 0x00000018ff037819 */ /* 0x000fc80000011602 */
[----:B------:R-:W-:-:S05]  /*5050*/  LOP3.LUT R3, R0, R3, RZ, 0xfc, !PT ;  /* 0x0000000300037212 */ /* 0x000fca00078efcff */
[----:B------:R0:W-:Y:S01]  /*5060*/  STG.E.U8 [R16.64], R3 ;  /* 0x0000000310007986 */ /* 0x0001e2000c101124 */
[----:B------:R-:W-:Y:S05]  /*5070*/  BRA `(.L_x_6075) ;  /* 0x000006a000007947 */ /* 0x000fea0003800000 */
.L_x_6085:
[----:B------:R-:W-:-:S05]  /*5080*/  F2FP.BF16.PACK_AB R2, RZ, R2 ;  /* 0x00000002ff02723e */ /* 0x000fca00000010ff */
[----:B------:R0:W-:Y:S01]  /*5090*/  STG.E.U16 [R16.64], R2 ;  /* 0x0000000210007986 */ /* 0x0001e2000c101524 */
[----:B------:R-:W-:Y:S05]  /*50a0*/  BRA `(.L_x_6075) ;  /* 0x0000067000007947 */ /* 0x000fea0003800000 */
.L_x_6082:
        /* <DEDUP_REMOVED lines=11> */
.L_x_6094:
        /* <DEDUP_REMOVED lines=16> */
.L_x_6097:
[----:B------:R-:W-:-:S04]  /*5260*/  LOP3.LUT R2, R2, 0x80000000, RZ, 0xc0, !PT ;  /* 0x8000000002027812 */ /* 0x000fc800078ec0ff */
[----:B------:R-:W-:-:S04]  /*5270*/  SHF.R.U32.HI R3, RZ, 0x18, R2 ;  /* 0x00000018ff037819 */ /* 0x000fc80000011602 */
[----:B------:R-:W-:-:S04]  /*5280*/  LOP3.LUT R0, R0, R3, RZ, 0xfc, !PT ;  /* 0x0000000300007212 */ /* 0x000fc800078efcff */
[----:B------:R-:W-:Y:S02]  /*5290*/  PRMT R8, R0, 0x7610, R8 ;  /* 0x0000761000087816 */ /* 0x000fe40000000008 */
.L_x_6096:
[----:B------:R-:W-:Y:S05]  /*52a0*/  BSYNC B0 ;  /* 0x0000000000007941 */ /* 0x000fea0003800000 */
.L_x_6095:
[----:B------:R0:W-:Y:S01]  /*52b0*/  STG.E.U8 [R16.64], R8 ;  /* 0x0000000810007986 */ /* 0x0001e2000c101124 */
[----:B------:R-:W-:Y:S05]  /*52c0*/  BRA `(.L_x_6075) ;  /* 0x0000045000007947 */ /* 0x000fea0003800000 */
.L_x_6093:
        /* <DEDUP_REMOVED lines=16> */
.L_x_6100:
[----:B------:R-:W-:-:S04]  /*53d0*/  LOP3.LUT R2, R2, 0x80000000, RZ, 0xc0, !PT ;  /* 0x8000000002027812 */ /* 0x000fc800078ec0ff */
[----:B------:R-:W-:-:S04]  /*53e0*/  SHF.R.U32.HI R3, RZ, 0x18, R2 ;  /* 0x00000018ff037819 */ /* 0x000fc80000011602 */
[----:B------:R-:W-:-:S04]  /*53f0*/  LOP3.LUT R0, R0, R3, RZ, 0xfc, !PT ;  /* 0x0000000300007212 */ /* 0x000fc800078efcff */
[----:B------:R-:W-:Y:S02]  /*5400*/  PRMT R8, R0, 0x7610, R8 ;  /* 0x0000761000087816 */ /* 0x000fe40000000008 */
.L_x_6099:
[----:B------:R-:W-:Y:S05]  /*5410*/  BSYNC B0 ;  /* 0x0000000000007941 */ /* 0x000fea0003800000 */
.L_x_6098:
[----:B------:R0:W-:Y:S01]  /*5420*/  STG.E.U8 [R16.64], R8 ;  /* 0x0000000810007986 */ /* 0x0001e2000c101124 */
[----:B------:R-:W-:Y:S05]  /*5430*/  BRA `(.L_x_6075) ;  /* 0x000002e000007947 */ /* 0x000fea0003800000 */
.L_x_6092:
        /* <DEDUP_REMOVED lines=21> */
.L_x_6074:
        /* <DEDUP_REMOVED lines=20> */
.L_x_6102:
[----:B------:R-:W0:Y:S02]  /*56d0*/  F2I.U64.TRUNC R2, R2 ;  /* 0x0000000200027311 */ /* 0x000e24000020d800 */
[----:B0-----:R0:W-:Y:S01]  /*56e0*/  STG.E.64 [R16.64], R2 ;  /* 0x0000000210007986 */ /* 0x0011e2000c101b24 */
[----:B------:R-:W-:Y:S05]  /*56f0*/  BRA `(.L_x_6075) ;  /* 0x0000002000007947 */ /* 0x000fea0003800000 */
.L_x_6101:
[----:B------:R-:W0:Y:S02]  /*5700*/  F2I.FTZ.U32.TRUNC.NTZ R3, R2 ;  /* 0x0000000200037305 */ /* 0x000e24000021f000 */
[----:B0-----:R0:W-:Y:S02]  /*5710*/  STG.E [R16.64], R3 ;  /* 0x0000000310007986 */ /* 0x0011e4000c101924 */
.L_x_6075:
[----:B------:R-:W-:-:S04]  /*5720*/  IADD3 R19, R19, 0x80, RZ ;  /* 0x0000008013137810 */ /* 0x000fc80007ffe0ff */
[----:B------:R-:W-:-:S13]  /*5730*/  ISETP.GE.AND P0, PT, R19, c[0x0][0x160], PT ;  /* 0x0000580013007a0c */ /* 0x000fda0003f06270 */
        /* <DEDUP_REMOVED lines=229> */
.L_x_6103:
        /* <DEDUP_REMOVED lines=20> */
.L_x_6108:
[----:B------:R-:W2:Y:S02]  /*66d0*/  LDG.E.U8 R0, [R2.64] ;  /* 0x0000002402007981 */ /* 0x000ea4000c1e1100 */
[----:B--2---:R-:W0:Y:S01]  /*66e0*/  I2F.U16 R0, R0 ;  /* 0x0000000000007306 */ /* 0x004e220000101000 */
[----:B------:R-:W-:Y:S05]  /*66f0*/  BRA `(.L_x_6110) ;  /* 0x00000ca000007947 */ /* 0x000fea0003800000 */
.L_x_6107:
        /* <DEDUP_REMOVED lines=9> */
.L_x_6112:
[----:B------:R-:W2:Y:S02]  /*6790*/  LDG.E R0, [R2.64] ;  /* 0x0000002402007981 */ /* 0x000ea4000c1e1900 */
[----:B--2---:R-:W0:Y:S01]  /*67a0*/  I2F R0, R0 ;  /* 0x0000000000007306 */ /* 0x004e220000201400 */
[----:B------:R-:W-:Y:S05]  /*67b0*/  BRA `(.L_x_6110) ;  /* 0x00000be000007947 */ /* 0x000fea0003800000 */
.L_x_6111:
[----:B------:R-:W2:Y:S02]  /*67c0*/  LDG.E.U16 R0, [R2.64] ;  /* 0x0000002402007981 */ /* 0x000ea4000c1e1500 */
[----:B--2---:R-:W0:Y:S01]  /*67d0*/  I2F.S16 R0, R0 ;  /* 0x0000000000007306 */ /* 0x004e220000101400 */
[----:B------:R-:W-:Y:S05]  /*67e0*/  BRA `(.L_x_6110) ;  /* 0x00000bb000007947 */ /* 0x000fea0003800000 */
.L_x_6106:
        /* <DEDUP_REMOVED lines=8> */
.L_x_6114:
[----:B------:R-:W2:Y:S02]  /*6870*/  LDG.E.U16 R0, [R2.64] ;  /* 0x0000002402007981 */ /* 0x000ea4000c1e1500 */
[----:B--2---:R-:W-:Y:S01]  /*6880*/  HADD2.F32 R0, -RZ, R0.H0_H0 ;  /* 0x20000000ff007230 */ /* 0x004fe20000004100 */
[----:B------:R-:W-:Y:S05]  /*6890*/  BRA `(.L_x_6110) ;  /* 0x00000b0000007947 */ /* 0x000fea0003800000 */
.L_x_6113:
        /* <DEDUP_REMOVED lines=8> */
.L_x_6116:
[----:B------:R-:W2:Y:S02]  /*6920*/  LDG.E.U16 R0, [R2.64] ;  /* 0x0000002402007981 */ /* 0x000ea4000c1e1500 */
[----:B--2---:R-:W-:Y:S01]  /*6930*/  HADD2.F32 R0, -RZ, R0.H0_H0 ;  /* 0x20000000ff007230 */ /* 0x004fe20000004100 */
[----:B------:R-:W-:Y:S05]  /*6940*/  BRA `(.L_x_6110) ;  /* 0x00000a5000007947 */ /* 0x000fea0003800000 */
.L_x_6115:
[----:B------:R-:W2:Y:S02]  /*6950*/  LDG.E.64 R2, [R2.64] ;  /* 0x0000002402027981 */ /* 0x000ea4000c1e1b00 */
[----:B--2---:R-:W0:Y:S01]  /*6960*/  F2F.F32.F64 R0, R2 ;  /* 0x0000000200007310 */ /* 0x004e220000301000 */
[----:B------:R-:W0:-:S14]  /*6970*/  DSETP.GEU.AND P0, PT, |R2|, c[0x2][0x0], PT ;  /* 0x008000000200762a */ /* 0x000e1c0003f0e200 */
[----:B0-----:R-:W-:Y:S01]  /*6980*/  @!P0 FMUL R0, R0, 1.175494350822287508e-38 ;  /* 0x0080000000008820 */ /* 0x001fe20000400000 */
[----:B------:R-:W-:Y:S05]  /*6990*/  BRA `(.L_x_6110) ;  /* 0x00000a0000007947 */ /* 0x000fea0003800000 */
.L_x_6105:
        /* <DEDUP_REMOVED lines=12> */
.L_x_6119:
[----:B------:R-:W2:Y:S02]  /*6a60*/  LDG.E.64 R2, [R2.64] ;  /* 0x0000002402027981 */ /* 0x000ea4000c1e1b00 */
[----:B--2---:R-:W0:Y:S01]  /*6a70*/  F2F.F32.F64 R0, R2 ;  /* 0x0000000200007310 */ /* 0x004e220000301000 */
[----:B------:R-:W0:-:S14]  /*6a80*/  DSETP.GEU.AND P0, PT, |R2|, c[0x2][0x0], PT ;  /* 0x008000000200762a */ /* 0x000e1c0003f0e200 */
[----:B0-----:R-:W-:Y:S01]  /*6a90*/  @!P0 FMUL R0, R0, 1.175494350822287508e-38 ;  /* 0x0080000000008820 */ /* 0x001fe20000400000 */
[----:B------:R-:W-:Y:S05]  /*6aa0*/  BRA `(.L_x_6110) ;  /* 0x000008f000007947 */ /* 0x000fea0003800000 */
.L_x_6118:
        /* <DEDUP_REMOVED lines=26> */
.L_x_6121:
        /* <DEDUP_REMOVED lines=13> */
.L_x_6120:
[----:B------:R-:W2:Y:S02]  /*6d20*/  LDG.E.U16 R0, [R2.64] ;  /* 0x0000002402007981 */ /* 0x000ea4000c1e1500 */
[----:B--2---:R-:W-:Y:S01]  /*6d30*/  PRMT R0, RZ, 0x5410, R0 ;  /* 0x00005410ff007816 */ /* 0x004fe20000000000 */
[----:B------:R-:W-:Y:S05]  /*6d40*/  BRA `(.L_x_6110) ;  /* 0x0000065000007947 */ /* 0x000fea0003800000 */
.L_x_6117:
        /* <DEDUP_REMOVED lines=11> */
.L_x_6124:
        /* <DEDUP_REMOVED lines=20> */
.L_x_6126:
[----:B------:R-:W-:Y:S05]  /*6f40*/  BSYNC B0 ;  /* 0x0000000000007941 */ /* 0x000fea0003800000 */
.L_x_6125:
[----:B------:R-:W-:Y:S01]  /*6f50*/  LEA R3, R0, 0x3b800000, 0x17 ;  /* 0x3b80000000037811 */ /* 0x000fe200078eb8ff */
[----:B------:R-:W-:-:S05]  /*6f60*/  IMAD.SHL.U32 R0, R2, 0x100000, RZ ;  /* 0x0010000002007824 */ /* 0x000fca00078e00ff */
[----:B------:R-:W-:Y:S01]  /*6f70*/  LOP3.LUT R0, R3, R0, R4, 0xfe, !PT ;  /* 0x0000000003007212 */ /* 0x000fe200078efe04 */
[----:B------:R-:W-:Y:S05]  /*6f80*/  BRA `(.L_x_6110) ;  /* 0x0000041000007947 */ /* 0x000fea0003800000 */
.L_x_6123:
        /* <DEDUP_REMOVED lines=20> */
.L_x_6128:
[----:B------:R-:W-:Y:S05]  /*70d0*/  BSYNC B0 ;  /* 0x0000000000007941 */ /* 0x000fea0003800000 */
.L_x_6127:
[----:B------:R-:W-:Y:S01]  /*70e0*/  LEA R3, R0, 0x37800000, 0x17 ;  /* 0x3780000000037811 */ /* 0x000fe200078eb8ff */
[----:B------:R-:W-:-:S05]  /*70f0*/  IMAD.SHL.U32 R0, R2, 0x200000, RZ ;  /* 0x0020000002007824 */ /* 0x000fca00078e00ff */
[----:B------:R-:W-:Y:S01]  /*7100*/  LOP3.LUT R0, R3, R0, R4, 0xfe, !PT ;  /* 0x0000000003007212 */ /* 0x000fe200078efe04 */
[----:B------:R-:W-:Y:S05]  /*7110*/  BRA `(.L_x_6110) ;  /* 0x0000028000007947 */ /* 0x000fea0003800000 */
.L_x_6122:
        /* <DEDUP_REMOVED lines=14> */
.L_x_6109:
        /* <DEDUP_REMOVED lines=21> */
.L_x_6130:
[----:B------:R-:W2:Y:S02]  /*7350*/  LDG.E.64 R2, [R2.64] ;  /* 0x0000002402027981 */ /* 0x000ea4000c1e1b00 */
[----:B--2---:R0:W1:Y:S01]  /*7360*/  I2F.U64 R0, R2 ;  /* 0x0000000200007312 */ /* 0x0040620000301000 */
[----:B------:R-:W-:Y:S05]  /*7370*/  BRA `(.L_x_6110) ;  /* 0x0000002000007947 */ /* 0x000fea0003800000 */
.L_x_6129:
[----:B------:R-:W2:Y:S02]  /*7380*/  LDG.E R0, [R2.64] ;  /* 0x0000002402007981 */ /* 0x000ea4000c1e1900 */
[----:B--2---:R-:W0:Y:S02]  /*7390*/  I2F.U32 R0, R0 ;  /* 0x0000000000007306 */ /* 0x004e240000201000 */
.L_x_6110:
[----:B------:R-:W-:Y:S05]  /*73a0*/  BSYNC B6 ;  /* 0x0000000000067941 */ /* 0x000fea0003800000 */
.L_x_6104:
        /* <DEDUP_REMOVED lines=21> */
.L_x_6134:
[----:B------:R-:W0:Y:S02]  /*7500*/  F2I.S64.TRUNC R2, R2 ;  /* 0x0000000200027311 */ /* 0x000e24000020d900 */
[----:B0-----:R-:W-:-:S05]  /*7510*/  IMAD.MOV.U32 R5, RZ, RZ, R2 ;  /* 0x000000ffff057224 */ /* 0x001fca00078e0002 */
[----:B------:R0:W-:Y:S01]  /*7520*/  STG.E.U8 [R16.64], R5 ;  /* 0x0000000510007986 */ /* 0x0001e2000c101124 */
[----:B------:R-:W-:Y:S05]  /*7530*/  BRA `(.L_x_6136) ;  /* 0x00000d3000007947 */ /* 0x000fea0003800000 */
.L_x_6133:
        /* <DEDUP_REMOVED lines=9> */
.L_x_6138:
[----:B------:R-:W0:Y:S02]  /*75d0*/  F2I.FTZ.TRUNC.NTZ R3, R2 ;  /* 0x0000000200037305 */ /* 0x000e24000021f100 */
[----:B0-----:R0:W-:Y:S01]  /*75e0*/  STG.E [R16.64], R3 ;  /* 0x0000000310007986 */ /* 0x0011e2000c101924 */
[----:B------:R-:W-:Y:S05]  /*75f0*/  BRA `(.L_x_6136) ;  /* 0x00000c7000007947 */ /* 0x000fea0003800000 */
.L_x_6137:
[----:B------:R-:W0:Y:S02]  /*7600*/  F2I.FTZ.TRUNC.NTZ R3, R2 ;  /* 0x0000000200037305 */ /* 0x000e24000021f100 */
[----:B0-----:R0:W-:Y:S01]  /*7610*/  STG.E.U16 [R16.64], R3 ;  /* 0x0000000310007986 */ /* 0x0011e2000c101524 */
[----:B------:R-:W-:Y:S05]  /*7620*/  BRA `(.L_x_6136) ;  /* 0x00000c4000007947 */ /* 0x000fea0003800000 */
.L_x_6132:
        /* <DEDUP_REMOVED lines=8> */
.L_x_6140:
[----:B------:R-:W-:-:S05]  /*76b0*/  F2FP.PACK_AB R2, RZ, R2 ;  /* 0x00000002ff02723e */ /* 0x000fca00000000ff */
[----:B------:R0:W-:Y:S01]  /*76c0*/  STG.E.U16 [R16.64], R2 ;  /* 0x0000000210007986 */ /* 0x0001e2000c101524 */
[----:B------:R-:W-:Y:S05]  /*76d0*/  BRA `(.L_x_6136) ;  /* 0x00000b9000007947 */ /* 0x000fea0003800000 */
.L_x_6139:
        /* <DEDUP_REMOVED lines=9> */
.L_x_6142:
[----:B------:R-:W-:-:S04]  /*7770*/  F2FP.PACK_AB R3, RZ, R2 ;  /* 0x00000002ff03723e */ /* 0x000fc800000000ff */
[----:B------:R-:W-:-:S05]  /*7780*/  PRMT R3, R3, 0x5410, RZ ;  /* 0x0000541003037816 */ /* 0x000fca00000000ff */
[----:B------:R0:W-:Y:S01]  /*7790*/  STG.E [R16.64], R3 ;  /* 0x0000000310007986 */ /* 0x0001e2000c101924 */
[----:B------:R-:W-:Y:S05]  /*77a0*/  BRA `(.L_x_6136) ;  /* 0x00000ac000007947 */ /* 0x000fea0003800000 */
.L_x_6141:
[----:B------:R-:W-:-:S06]  /*77b0*/  FMUL.FTZ R2, R2, 1 ;  /* 0x3f80000002027820 */ /* 0x000fcc0000410000 */
[----:B------:R-:W0:Y:S02]  /*77c0*/  F2F.F64.F32 R2, R2 ;  /* 0x0000000200027310 */ /* 0x000e240000201800 */
[----:B0-----:R0:W-:Y:S01]  /*77d0*/  STG.E.64 [R16.64], R2 ;  /* 0x0000000210007986 */ /* 0x0011e2000c101b24 */
[----:B------:R-:W-:Y:S05]  /*77e0*/  BRA `(.L_x_6136) ;  /* 0x00000a8000007947 */ /* 0x000fea0003800000 */
.L_x_6131:
        /* <DEDUP_REMOVED lines=12> */
.L_x_6145:
[----:B------:R-:W-:Y:S01]  /*78b0*/  FMUL.FTZ R4, R2, 1 ;  /* 0x3f80000002047820 */ /* 0x000fe20000410000 */
[----:B------:R-:W-:-:S05]  /*78c0*/  CS2R R6, SRZ ;  /* 0x0000000000067805 */ /* 0x000fca000001ff00 */
[----:B------:R-:W0:Y:S02]  /*78d0*/  F2F.F64.F32 R4, R4 ;  /* 0x0000000400047310 */ /* 0x000e240000201800 */
[----:B0-----:R0:W-:Y:S01]  /*78e0*/  STG.E.128 [R16.64], R4 ;  /* 0x0000000410007986 */ /* 0x0011e2000c101d24 */
[----:B------:R-:W-:Y:S05]  /*78f0*/  BRA `(.L_x_6136) ;  /* 0x0000097000007947 */ /* 0x000fea0003800000 */
.L_x_6144:
        /* <DEDUP_REMOVED lines=20> */
.L_x_6149:
[----:B------:R-:W-:Y:S05]  /*7a40*/  BSYNC B0 ;  /* 0x0000000000007941 */ /* 0x000fea0003800000 */
.L_x_6148:
[----:B------:R-:W-:-:S05]  /*7a50*/  LOP3.LUT R5, R0, R5, RZ, 0xfc, !PT ;  /* 0x0000000500057212 */ /* 0x000fca00078efcff */
[----:B------:R0:W-:Y:S01]  /*7a60*/  STG.E.U8 [R16.64], R5 ;  /* 0x0000000510007986 */ /* 0x0001e2000c101124 */
[----:B------:R-:W-:Y:S05]  /*7a70*/  BRA `(.L_x_6136) ;  /* 0x000007f000007947 */ /* 0x000fea0003800000 */
.L_x_6147:
        /* <DEDUP_REMOVED lines=12> */
.L_x_6151:
[----:B------:R-:W-:Y:S01]  /*7b40*/  IMAD.MOV.U32 R0, RZ, RZ, 0x7f ;  /* 0x0000007fff007424 */ /* 0x000fe200078e00ff */
[----:B------:R-:W-:-:S04]  /*7b50*/  ISETP.GT.U32.AND P0, PT, R4, 0x7f800000, PT ;  /* 0x7f8000000400780c */ /* 0x000fc80003f04070 */
[----:B------:R-:W-:-:S04]  /*7b60*/  SEL R0, R0, 0x7c, P0 ;  /* 0x0000007c00007807 */ /* 0x000fc80000000000 */
.L_x_6152:
[----:B------:R-:W-:Y:S05]  /*7b70*/  BSYNC B0 ;  /* 0x0000000000007941 */ /* 0x000fea0003800000 */
.L_x_6150:
[----:B------:R-:W-:-:S04]  /*7b80*/  LOP3.LUT R2, R2, 0x80000000, RZ, 0xc0, !PT ;  /* 0x8000000002027812 */ /* 0x000fc800078ec0ff */
[----:B------:R-:W-:-:S04]  /*7b90*/  SHF.R.U32.HI R3, RZ, 0x18, R2 ;  /* 0x00000018ff037819 */ /* 0x000fc80000011602 */
[----:B------:R-:W-:-:S05]  /*7ba0*/  LOP3.LUT R3, R0, R3, RZ, 0xfc, !PT ;  /* 0x0000000300037212 */ /* 0x000fca00078efcff */
[----:B------:R0:W-:Y:S01]  /*7bb0*/  STG.E.U8 [R16.64], R3 ;  /* 0x0000000310007986 */ /* 0x0001e2000c101124 */
[----:B------:R-:W-:Y:S05]  /*7bc0*/  BRA `(.L_x_6136) ;  /* 0x000006a000007947 */ /* 0x000fea0003800000 */
.L_x_6146:
[----:B------:R-:W-:-:S05]  /*7bd0*/  F2FP.BF16.PACK_AB R2, RZ, R2 ;  /* 0x00000002ff02723e */ /* 0x000fca00000010ff */
[----:B------:R0:W-:Y:S01]  /*7be0*/  STG.E.U16 [R16.64], R2 ;  /* 0x0000000210007986 */ /* 0x0001e2000c101524 */
[----:B------:R-:W-:Y:S05]  /*7bf0*/  BRA `(.L_x_6136) ;  /* 0x0000067000007947 */ /* 0x000fea0003800000 */
.L_x_6143:
        /* <DEDUP_REMOVED lines=11> */
.L_x_6155:
        /* <DEDUP_REMOVED lines=16> */
.L_x_6158:
[----:B------:R-:W-:-:S04]  /*7db0*/  LOP3.LUT R2, R2, 0x80000000, RZ, 0xc0, !PT ;  /* 0x8000000002027812 */ /* 0x000fc800078ec0ff */
[----:B------:R-:W-:-:S04]  /*7dc0*/  SHF.R.U32.HI R3, RZ, 0x18, R2 ;  /* 0x00000018ff037819 */ /* 0x000fc80000011602 */
[----:B------:R-:W-:-:S04]  /*7dd0*/  LOP3.LUT R0, R0, R3, RZ, 0xfc, !PT ;  /* 0x0000000300007212 */ /* 0x000fc800078efcff */
[----:B------:R-:W-:Y:S02]  /*7de0*/  PRMT R8, R0, 0x7610, R8 ;  /* 0x0000761000087816 */ /* 0x000fe40000000008 */
.L_x_6157:
[----:B------:R-:W-:Y:S05]  /*7df0*/  BSYNC B0 ;  /* 0x0000000000007941 */ /* 0x000fea0003800000 */
.L_x_6156:
[----:B------:R0:W-:Y:S01]  /*7e00*/  STG.E.U8 [R16.64], R8 ;  /* 0x0000000810007986 */ /* 0x0001e2000c101124 */
[----:B------:R-:W-:Y:S05]  /*7e10*/  BRA `(.L_x_6136) ;  /* 0x0000045000007947 */ /* 0x000fea0003800000 */
.L_x_6154:
        /* <DEDUP_REMOVED lines=16> */
.L_x_6161:
[----:B------:R-:W-:-:S04]  /*7f20*/  LOP3.LUT R2, R2, 0x80000000, RZ, 0xc0, !PT ;  /* 0x8000000002027812 */ /* 0x000fc800078ec0ff */
[----:B------:R-:W-:-:S04]  /*7f30*/  SHF.R.U32.HI R3, RZ, 0x18, R2 ;  /* 0x00000018ff037819 */ /* 0x000fc80000011602 */
[----:B------:R-:W-:-:S04]  /*7f40*/  LOP3.LUT R0, R0, R3, RZ, 0xfc, !PT ;  /* 0x0000000300007212 */ /* 0x000fc800078efcff */
[----:B------:R-:W-:Y:S02]  /*7f50*/  PRMT R8, R0, 0x7610, R8 ;  /* 0x0000761000087816 */ /* 0x000fe40000000008 */
.L_x_6160:
[----:B------:R-:W-:Y:S05]  /*7f60*/  BSYNC B0 ;  /* 0x0000000000007941 */ /* 0x000fea0003800000 */
.L_x_6159:
[----:B------:R0:W-:Y:S01]  /*7f70*/  STG.E.U8 [R16.64], R8 ;  /* 0x0000000810007986 */ /* 0x0001e2000c101124 */
[----:B------:R-:W-:Y:S05]  /*7f80*/  BRA `(.L_x_6136) ;  /* 0x000002e000007947 */ /* 0x000fea0003800000 */
.L_x_6153:
        /* <DEDUP_REMOVED lines=21> */
.L_x_6135:
        /* <DEDUP_REMOVED lines=20> */
.L_x_6163:
[----:B------:R-:W0:Y:S02]  /*8220*/  F2I.U64.TRUNC R2, R2 ;  /* 0x0000000200027311 */ /* 0x000e24000020d800 */
[----:B0-----:R0:W-:Y:S01]  /*8230*/  STG.E.64 [R16.64], R2 ;  /* 0x0000000210007986 */ /* 0x0011e2000c101b24 */
[----:B------:R-:W-:Y:S05]  /*8240*/  BRA `(.L_x_6136) ;  /* 0x0000002000007947 */ /* 0x000fea0003800000 */
.L_x_6162:
[----:B------:R-:W0:Y:S02]  /*8250*/  F2I.FTZ.U32.TRUNC.NTZ R3, R2 ;  /* 0x0000000200037305 */ /* 0x000e24000021f000 */
[----:B0-----:R0:W-:Y:S02]  /*8260*/  STG.E [R16.64], R3 ;  /* 0x0000000310007986 */ /* 0x0011e4000c101924 */
.L_x_6136:
[----:B------:R-:W-:Y:S02]  /*8270*/  IADD3 R19, R19, 0x80, RZ ;  /* 0x0000008013137810 */ /* 0x000fe40007ffe0ff */
.L_x_6041:
[----:B------:R-:W-:Y:S05]  /*8280*/  BSYNC B7 ;  /* 0x0000000000077941 */ /* 0x000fea0003800000 */
.L_x_6040:
[----:B------:R-:W-:-:S13]  /*8290*/  ISETP.GE.AND P0, PT, R19, c[0x0][0x160], PT ;  /* 0x0000580013007a0c */ /* 0x000fda0003f06270 */
[----:B------:R-:W-:Y:S05]  /*82a0*/  @P0 EXIT ;  /* 0x000000000000094d */ /* 0x000fea0003800000 */
        /* <DEDUP_REMOVED lines=228> */
.L_x_6164:
        /* <DEDUP_REMOVED lines=20> */
.L_x_6169:
[----:B------:R-:W2:Y:S02]  /*9230*/  LDG.E.U8 R0, [R2.64] ;  /* 0x0000002402007981 */ /* 0x000ea4000c1e1100 */
[----:B--2---:R-:W0:Y:S01]  /*9240*/  I2F.U16 R0, R0 ;  /* 0x0000000000007306 */ /* 0x004e220000101000 */
[----:B------:R-:W-:Y:S05]  /*9250*/  BRA `(.L_x_6171) ;  /* 0x00000ca000007947 */ /* 0x000fea0003800000 */
.L_x_6168:
        /* <DEDUP_REMOVED lines=9> */
.L_x_6173:
[----:B------:R-:W2:Y:S02]  /*92f0*/  LDG.E R0, [R2.64] ;  /* 0x0000002402007981 */ /* 0x000ea4000c1e1900 */
[----:B--2---:R-:W0:Y:S01]  /*9300*/  I2F R0, R0 ;  /* 0x0000000000007306 */ /* 0x004e220000201400 */
[----:B------:R-:W-:Y:S05]  /*9310*/  BRA `(.L_x_6171) ;  /* 0x00000be000007947 */ /* 0x000fea0003800000 */
.L_x_6172:
[----:B------:R-:W2:Y:S02]  /*9320*/  LDG.E.U16 R0, [R2.64] ;  /* 0x0000002402007981 */ /* 0x000ea4000c1e1500 */
[----:B--2---:R-:W0:Y:S01]  /*9330*/  I2F.S16 R0, R0 ;  /* 0x0000000000007306 */ /* 0x004e220000101400 */
[----:B------:R-:W-:Y:S05]  /*9340*/  BRA `(.L_x_6171) ;  /* 0x00000bb000007947 */ /* 0x000fea0003800000 */
.L_x_6167:
        /* <DEDUP_REMOVED lines=8> */
.L_x_6175:
[----:B------:R-:W2:Y:S02]  /*93d0*/  LDG.E.U16 R0, [R2.64] ;  /* 0x0000002402007981 */ /* 0x000ea4000c1e1500 */
[----:B--2---:R-:W-:Y:S01]  /*93e0*/  HADD2.F32 R0, -RZ, R0.H0_H0 ;  /* 0x20000000ff007230 */ /* 0x004fe20000004100 */
[----:B------:R-:W-:Y:S05]  /*93f0*/  BRA `(.L_x_6171) ;  /* 0x00000b0000007947 */ /* 0x000fea0003800000 */
.L_x_6174:
        /* <DEDUP_REMOVED lines=8> */
.L_x_6177:
[----:B------:R-:W2:Y:S02]  /*9480*/  LDG.E.U16 R0, [R2.64] ;  /* 0x0000002402007981 */ /* 0x000ea4000c1e1500 */
[----:B--2---:R-:W-:Y:S01]  /*9490*/  HADD2.F32 R0, -RZ, R0.H0_H0 ;  /* 0x20000000ff007230 */ /* 0x004fe20000004100 */
[----:B------:R-:W-:Y:S05]  /*94a0*/  BRA `(.L_x_6171) ;  /* 0x00000a5000007947 */ /* 0x000fea0003800000 */
.L_x_6176:
[----:B------:R-:W2:Y:S02]  /*94b0*/  LDG.E.64 R2, [R2.64] ;  /* 0x0000002402027981 */ /* 0x000ea4000c1e1b00 */
[----:B--2---:R-:W0:Y:S01]  /*94c0*/  F2F.F32.F64 R0, R2 ;  /* 0x0000000200007310 */ /* 0x004e220000301000 */
[----:B------:R-:W0:-:S14]  /*94d0*/  DSETP.GEU.AND P0, PT, |R2|, c[0x2][0x0], PT ;  /* 0x008000000200762a */ /* 0x000e1c0003f0e200 */
[----:B0-----:R-:W-:Y:S01]  /*94e0*/  @!P0 FMUL R0, R0, 1.175494350822287508e-38 ;  /* 0x0080000000008820 */ /* 0x001fe20000400000 */
[----:B------:R-:W-:Y:S05]  /*94f0*/  BRA `(.L_x_6171) ;  /* 0x00000a0000007947 */ /* 0x000fea0003800000 */
.L_x_6166:
        /* <DEDUP_REMOVED lines=12> */
.L_x_6180:
[----:B------:R-:W2:Y:S02]  /*95c0*/  LDG.E.64 R2, [R2.64] ;  /* 0x0000002402027981 */ /* 0x000ea4000c1e1b00 */
[----:B--2---:R-:W0:Y:S01]  /*95d0*/  F2F.F32.F64 R0, R2 ;  /* 0x0000000200007310 */ /* 0x004e220000301000 */
[----:B------:R-:W0:-:S14]  /*95e0*/  DSETP.GEU.AND P0, PT, |R2|, c[0x2][0x0], PT ;  /* 0x008000000200762a */ /* 0x000e1c0003f0e200 */
[----:B0-----:R-:W-:Y:S01]  /*95f0*/  @!P0 FMUL R0, R0, 1.175494350822287508e-38 ;  /* 0x0080000000008820 */ /* 0x001fe20000400000 */
[----:B------:R-:W-:Y:S05]  /*9600*/  BRA `(.L_x_6171) ;  /* 0x000008f000007947 */ /* 0x000fea0003800000 */
.L_x_6179:
        /* <DEDUP_REMOVED lines=26> */
.L_x_6182:
        /* <DEDUP_REMOVED lines=13> */
.L_x_6181:
[----:B------:R-:W2:Y:S02]  /*9880*/  LDG.E.U16 R0, [R2.64] ;  /* 0x0000002402007981 */ /* 0x000ea4000c1e1500 */
[----:B--2---:R-:W-:Y:S01]  /*9890*/  PRMT R0, RZ, 0x5410, R0 ;  /* 0x00005410ff007816 */ /* 0x004fe20000000000 */
[----:B------:R-:W-:Y:S05]  /*98a0*/  BRA `(.L_x_6171) ;  /* 0x0000065000007947 */ /* 0x000fea0003800000 */
.L_x_6178:
        /* <DEDUP_REMOVED lines=11> */
.L_x_6185:
        /* <DEDUP_REMOVED lines=20> */
.L_x_6187:
[----:B------:R-:W-:Y:S05]  /*9aa0*/  BSYNC B0 ;  /* 0x0000000000007941 */ /* 0x000fea0003800000 */
.L_x_6186:
[----:B------:R-:W-:Y:S01]  /*9ab0*/  LEA R3, R0, 0x3b800000, 0x17 ;  /* 0x3b80000000037811 */ /* 0x000fe200078eb8ff */
[----:B------:R-:W-:-:S05]  /*9ac0*/  IMAD.SHL.U32 R0, R2, 0x100000, RZ ;  /* 0x0010000002007824 */ /* 0x000fca00078e00ff */
[----:B------:R-:W-:Y:S01]  /*9ad0*/  LOP3.LUT R0, R3, R0, R4, 0xfe, !PT ;  /* 0x0000000003007212 */ /* 0x000fe200078efe04 */
[----:B------:R-:W-:Y:S05]  /*9ae0*/  BRA `(.L_x_6171) ;  /* 0x0000041000007947 */ /* 0x000fea0003800000 */
.L_x_6184:
        /* <DEDUP_REMOVED lines=20> */
.L_x_6189:
[----:B------:R-:W-:Y:S05]  /*9c30*/  BSYNC B0 ;  /* 0x0000000000007941 */ /* 0x000fea0003800000 */
.L_x_6188:
[----:B------:R-:W-:Y:S01]  /*9c40*/  LEA R3, R0, 0x37800000, 0x17 ;  /* 0x3780000000037811 */ /* 0x000fe200078eb8ff */
[----:B------:R-:W-:-:S05]  /*9c50*/  IMAD.SHL.U32 R0, R2, 0x200000, RZ ;  /* 0x0020000002007824 */ /* 0x000fca00078e00ff */
[----:B------:R-:W-:Y:S01]  /*9c60*/  LOP3.LUT R0, R3, R0, R4, 0xfe, !PT ;  /* 0x0000000003007212 */ /* 0x000fe200078efe04 */
[----:B------:R-:W-:Y:S05]  /*9c70*/  BRA `(.L_x_6171) ;  /* 0x0000028000007947 */ /* 0x000fea0003800000 */
.L_x_6183:
        /* <DEDUP_REMOVED lines=14> */
.L_x_6170:
        /* <DEDUP_REMOVED lines=21> */
.L_x_6191:
[----:B------:R-:W2:Y:S02]  /*9eb0*/  LDG.E.64 R2, [R2.64] ;  /* 0x0000002402027981 */ /* 0x000ea4000c1e1b00 */
[----:B--2---:R0:W1:Y:S01]  /*9ec0*/  I2F.U64 R0, R2 ;  /* 0x0000000200007312 */ /* 0x0040620000301000 */
[----:B------:R-:W-:Y:S05]  /*9ed0*/  BRA `(.L_x_6171) ;  /* 0x0000002000007947 */ /* 0x000fea0003800000 */
.L_x_6190:
[----:B------:R-:W2:Y:S02]  /*9ee0*/  LDG.E R0, [R2.64] ;  /* 0x0000002402007981 */ /* 0x000ea4000c1e1900 */
[----:B--2---:R-:W0:Y:S02]  /*9ef0*/  I2F.U32 R0, R0 ;  /* 0x0000000000007306 */ /* 0x004e240000201000 */
.L_x_6171:
[----:B------:R-:W-:Y:S05]  /*9f00*/  BSYNC B6 ;  /* 0x0000000000067941 */ /* 0x000fea0003800000 */
.L_x_6165:
        /* <DEDUP_REMOVED lines=19> */
[----:B0-----:R-:W-:Y:S01]  /*a040*/  STG.E.U8 [R16.64], R3 ;  /* 0x0000000310007986 */ /* 0x001fe2000c101124 */
[----:B------:R-:W-:Y:S05]  /*a050*/  EXIT ;  /* 0x000000000000794d */ /* 0x000fea0003800000 */
.L_x_6195:
[----:B------:R-:W0:Y:S02]  /*a060*/  F2I.S64.TRUNC R2, R2 ;  /* 0x0000000200027311 */ /* 0x000e24000020d900 */
[----:B0-----:R-:W-:-:S05]  /*a070*/  IMAD.MOV.U32 R5, RZ, RZ, R2 ;  /* 0x000000ffff057224 */ /* 0x001fca00078e0002 */
[----:B------:R-:W-:Y:S01]  /*a080*/  STG.E.U8 [R16.64], R5 ;  /* 0x0000000510007986 */ /* 0x000fe2000c101124 */
[----:B------:R-:W-:Y:S05]  /*a090*/  EXIT ;  /* 0x000000000000794d */ /* 0x000fea0003800000 */
.L_x_6194:
[----:B------:R-:W-:-:S13]  /*a0a0*/  ISETP.NE.AND P0, PT, R0, 0x2, PT ;  /* 0x000000020000780c */ /* 0x000fda0003f05270 */
[----:B------:R-:W-:Y:S05]  /*a0b0*/  @!P0 BRA `(.L_x_6197) ;  /* 0x000000a000008947 */ /* 0x000fea0003800000 */
[----:B------:R-:W-:-:S13]  /*a0c0*/  ISETP.NE.AND P0, PT, R0, 0x3, PT ;  /* 0x000000030000780c */ /* 0x000fda0003f05270 */
[----:B------:R-:W-:Y:S05]  /*a0d0*/  @!P0 BRA `(.L_x_6198) ;  /* 0x0000005000008947 */ /* 0x000fea0003800000 */
[----:B------:R-:W-:-:S13]  /*a0e0*/  ISETP.NE.AND P0, PT, R0, 0x4, PT ;  /* 0x000000040000780c */ /* 0x000fda0003f05270 */
[----:B------:R-:W-:Y:S05]  /*a0f0*/  @P0 BRA `(.L_x_6196) ;  /* 0x00000b4000000947 */ /* 0x000fea0003800000 */
[----:B------:R-:W0:Y:S02]  /*a100*/  F2I.S64.TRUNC R2, R2 ;  /* 0x0000000200027311 */ /* 0x000e24000020d900 */
[----:B0-----:R-:W-:Y:S01]  /*a110*/  STG.E.64 [R16.64], R2 ;  /* 0x0000000210007986 */ /* 0x001fe2000c101b24 */
[----:B------:R-:W-:Y:S05]  /*a120*/  EXIT ;  /* 0x000000000000794d */ /* 0x000fea0003800000 */
.L_x_6198:
[----:B------:R-:W0:Y:S02]  /*a130*/  F2I.FTZ.TRUNC.NTZ R3, R2 ;  /* 0x0000000200037305 */ /* 0x000e24000021f100 */
[----:B0-----:R-:W-:Y:S01]  /*a140*/  STG.E [R16.64], R3 ;  /* 0x0000000310007986 */ /* 0x001fe2000c101924 */
[----:B------:R-:W-:Y:S05]  /*a150*/  EXIT ;  /* 0x000000000000794d */ /* 0x000fea0003800000 */
.L_x_6197:
[----:B------:R-:W0:Y:S02]  /*a160*/  F2I.FTZ.TRUNC.NTZ R3, R2 ;  /* 0x0000000200037305 */ /* 0x000e24000021f100 */
[----:B0-----:R-:W-:Y:S01]  /*a170*/  STG.E.U16 [R16.64], R3 ;  /* 0x0000000310007986 */ /* 0x001fe2000c101524 */
[----:B------:R-:W-:Y:S05]  /*a180*/  EXIT ;  /* 0x000000000000794d */ /* 0x000fea0003800000 */
.L_x_6193:
[----:B------:R-:W-:-:S13]  /*a190*/  ISETP.GT.AND P0, PT, R0, 0x6, PT ;  /* 0x000000060000780c */ /* 0x000fda0003f04270 */
[----:B------:R-:W-:Y:S05]  /*a1a0*/  @P0 BRA `(.L_x_6199) ;  /* 0x0000009000000947 */ /* 0x000fea0003800000 */
[----:B------:R-:W-:-:S13]  /*a1b0*/  ISETP.NE.AND P0, PT, R0, 0x5, PT ;  /* 0x000000050000780c */ /* 0x000fda0003f05270 */
[----:B------:R-:W-:Y:S05]  /*a1c0*/  @!P0 BRA `(.L_x_6200) ;  /* 0x0000004000008947 */ /* 0x000fea0003800000 */
[----:B------:R-:W-:-:S13]  /*a1d0*/  ISETP.NE.AND P0, PT, R0, 0x6, PT ;  /* 0x000000060000780c */ /* 0x000fda0003f05270 */
[----:B------:R-:W-:Y:S05]  /*a1e0*/  @P0 BRA `(.L_x_6196) ;  /* 0x00000a5000000947 */ /* 0x000fea0003800000 */
[----:B------:R-:W-:Y:S01]  /*a1f0*/  STG.E [R16.64], R2 ;  /* 0x0000000210007986 */ /* 0x000fe2000c101924 */
[----:B------:R-:W-:Y:S05]  /*a200*/  EXIT ;  /* 0x000000000000794d */ /* 0x000fea0003800000 */
.L_x_6200:
[----:B------:R-:W-:-:S05]  /*a210*/  F2FP.PACK_AB R2, RZ, R2 ;  /* 0x00000002ff02723e */ /* 0x000fca00000000ff */
[----:B------:R-:W-:Y:S01]  /*a220*/  STG.E.U16 [R16.64], R2 ;  /* 0x0000000210007986 */ /* 0x000fe2000c101524 */
[----:B------:R-:W-:Y:S05]  /*a230*/  EXIT ;  /* 0x000000000000794d */ /* 0x000fea0003800000 */
.L_x_6199:
        /* <DEDUP_REMOVED lines=9> */
.L_x_6202:
[----:B------:R-:W-:-:S04]  /*a2d0*/  F2FP.PACK_AB R3, RZ, R2 ;  /* 0x00000002ff03723e */ /* 0x000fc800000000ff */
[----:B------:R-:W-:-:S05]  /*a2e0*/  PRMT R3, R3, 0x5410, RZ ;  /* 0x0000541003037816 */ /* 0x000fca00000000ff */
[----:B------:R-:W-:Y:S01]  /*a2f0*/  STG.E [R16.64], R3 ;  /* 0x0000000310007986 */ /* 0x000fe2000c101924 */
[----:B------:R-:W-:Y:S05]  /*a300*/  EXIT ;  /* 0x000000000000794d */ /* 0x000fea0003800000 */
.L_x_6201:
[----:B------:R-:W-:-:S06]  /*a310*/  FMUL.FTZ R2, R2, 1 ;  /* 0x3f80000002027820 */ /* 0x000fcc0000410000 */
[----:B------:R-:W0:Y:S02]  /*a320*/  F2F.F64.F32 R2, R2 ;  /* 0x0000000200027310 */ /* 0x000e240000201800 */
[----:B0-----:R-:W-:Y:S01]  /*a330*/  STG.E.64 [R16.64], R2 ;  /* 0x0000000210007986 */ /* 0x001fe2000c101b24 */
[----:B------:R-:W-:Y:S05]  /*a340*/  EXIT ;  /* 0x000000000000794d */ /* 0x000fea0003800000 */
.L_x_6192:
        /* <DEDUP_REMOVED lines=12> */
.L_x_6205:
[----:B------:R-:W-:Y:S01]  /*a410*/  FMUL.FTZ R4, R2, 1 ;  /* 0x3f80000002047820 */ /* 0x000fe20000410000 */
[----:B------:R-:W-:-:S05]  /*a420*/  CS2R R6, SRZ ;  /* 0x0000000000067805 */ /* 0x000fca000001ff00 */
[----:B------:R-:W0:Y:S02]  /*a430*/  F2F.F64.F32 R4, R4 ;  /* 0x0000000400047310 */ /* 0x000e240000201800 */
[----:B0-----:R-:W-:Y:S01]  /*a440*/  STG.E.128 [R16.64], R4 ;  /* 0x0000000410007986 */ /* 0x001fe2000c101d24 */
[----:B------:R-:W-:Y:S05]  /*a450*/  EXIT ;  /* 0x000000000000794d */ /* 0x000fea0003800000 */
.L_x_6204:
        /* <DEDUP_REMOVED lines=20> */
.L_x_6209:
[----:B------:R-:W-:Y:S05]  /*a5a0*/  BSYNC B0 ;  /* 0x0000000000007941 */ /* 0x000fea0003800000 */
.L_x_6208:
[----:B------:R-:W-:-:S05]  /*a5b0*/  LOP3.LUT R5, R0, R5, RZ, 0xfc, !PT ;  /* 0x0000000500057212 */ /* 0x000fca00078efcff */
[----:B------:R-:W-:Y:S01]  /*a5c0*/  STG.E.U8 [R16.64], R5 ;  /* 0x0000000510007986 */ /* 0x000fe2000c101124 */
[----:B------:R-:W-:Y:S05]  /*a5d0*/  EXIT ;  /* 0x000000000000794d */ /* 0x000fea0003800000 */
.L_x_6207:
        /* <DEDUP_REMOVED lines=12> */
.L_x_6211:
[----:B------:R-:W-:Y:S01]  /*a6a0*/  IMAD.MOV.U32 R0, RZ, RZ, 0x7f ;  /* 0x0000007fff007424 */ /* 0x000fe200078e00ff */
[----:B------:R-:W-:-:S04]  /*a6b0*/  ISETP.GT.U32.AND P0, PT, R4, 0x7f800000, PT ;  /* 0x7f8000000400780c */ /* 0x000fc80003f04070 */
[----:B------:R-:W-:-:S04]  /*a6c0*/  SEL R0, R0, 0x7c, P0 ;  /* 0x0000007c00007807 */ /* 0x000fc80000000000 */
.L_x_6212:
[----:B------:R-:W-:Y:S05]  /*a6d0*/  BSYNC B0 ;  /* 0x0000000000007941 */ /* 0x000fea0003800000 */
.L_x_6210:
[----:B------:R-:W-:-:S04]  /*a6e0*/  LOP3.LUT R2, R2, 0x80000000, RZ, 0xc0, !PT ;  /* 0x8000000002027812 */ /* 0x000fc800078ec0ff */
[----:B------:R-:W-:-:S04]  /*a6f0*/  SHF.R.U32.HI R3, RZ, 0x18, R2 ;  /* 0x00000018ff037819 */ /* 0x000fc80000011602 */
[----:B------:R-:W-:-:S05]  /*a700*/  LOP3.LUT R3, R0, R3, RZ, 0xfc, !PT ;  /* 0x0000000300037212 */ /* 0x000fca00078efcff */
[----:B------:R-:W-:Y:S01]  /*a710*/  STG.E.U8 [R16.64], R3 ;  /* 0x0000000310007986 */ /* 0x000fe2000c101124 */
[----:B------:R-:W-:Y:S05]  /*a720*/  EXIT ;  /* 0x000000000000794d */ /* 0x000fea0003800000 */
.L_x_6206:
[----:B------:R-:W-:-:S05]  /*a730*/  F2FP.BF16.PACK_AB R2, RZ, R2 ;  /* 0x00000002ff02723e */ /* 0x000fca00000010ff */
[----:B------:R-:W-:Y:S01]  /*a740*/  STG.E.U16 [R16.64], R2 ;  /* 0x0000000210007986 */ /* 0x000fe2000c101524 */
[----:B------:R-:W-:Y:S05]  /*a750*/  EXIT ;  /* 0x000000000000794d */ /* 0x000fea0003800000 */
.L_x_6203:
        /* <DEDUP_REMOVED lines=9> */
[----:B0-----:R-:W-:Y:S01]  /*a7f0*/  STG.E.U16 [R16.64], R3 ;  /* 0x0000000310007986 */ /* 0x001fe2000c101524 */
[----:B------:R-:W-:Y:S05]  /*a800*/  EXIT ;  /* 0x000000000000794d */ /* 0x000fea0003800000 */
.L_x_6215:
        /* <DEDUP_REMOVED lines=16> */
.L_x_6218:
[----:B------:R-:W-:-:S04]  /*a910*/  LOP3.LUT R2, R2, 0x80000000, RZ, 0xc0, !PT ;  /* 0x8000000002027812 */ /* 0x000fc800078ec0ff */
[----:B------:R-:W-:-:S04]  /*a920*/  SHF.R.U32.HI R3, RZ, 0x18, R2 ;  /* 0x00000018ff037819 */ /* 0x000fc80000011602 */
[----:B------:R-:W-:-:S04]  /*a930*/  LOP3.LUT R0, R0, R3, RZ, 0xfc, !PT ;  /* 0x0000000300007212 */ /* 0x000fc800078efcff */
[----:B------:R-:W-:Y:S02]  /*a940*/  PRMT R8, R0, 0x7610, R8 ;  /* 0x0000761000087816 */ /* 0x000fe40000000008 */
.L_x_6217:
[----:B------:R-:W-:Y:S05]  /*a950*/  BSYNC B0 ;  /* 0x0000000000007941 */ /* 0x000fea0003800000 */
.L_x_6216:
[----:B------:R-:W-:Y:S01]  /*a960*/  STG.E.U8 [R16.64], R8 ;  /* 0x0000000810007986 */ /* 0x000fe2000c101124 */
[----:B------:R-:W-:Y:S05]  /*a970*/  EXIT ;  /* 0x000000000000794d */ /* 0x000fea0003800000 */
.L_x_6214:
        /* <DEDUP_REMOVED lines=16> */
.L_x_6221:
[----:B------:R-:W-:-:S04]  /*aa80*/  LOP3.LUT R2, R2, 0x80000000, RZ, 0xc0, !PT ;  /* 0x8000000002027812 */ /* 0x000fc800078ec0ff */
[----:B------:R-:W-:-:S04]  /*aa90*/  SHF.R.U32.HI R3, RZ, 0x18, R2 ;  /* 0x00000018ff037819 */ /* 0x000fc80000011602 */
[----:B------:R-:W-:-:S04]  /*aaa0*/  LOP3.LUT R0, R0, R3, RZ, 0xfc, !PT ;  /* 0x0000000300007212 */ /* 0x000fc800078efcff */
[----:B------:R-:W-:Y:S02]  /*aab0*/  PRMT R8, R0, 0x7610, R8 ;  /* 0x0000761000087816 */ /* 0x000fe40000000008 */
.L_x_6220:
[----:B------:R-:W-:Y:S05]  /*aac0*/  BSYNC B0 ;  /* 0x0000000000007941 */ /* 0x000fea0003800000 */
.L_x_6219:
[----:B------:R-:W-:Y:S01]  /*aad0*/  STG.E.U8 [R16.64], R8 ;  /* 0x0000000810007986 */ /* 0x000fe2000c101124 */
[----:B------:R-:W-:Y:S05]  /*aae0*/  EXIT ;  /* 0x000000000000794d */ /* 0x000fea0003800000 */
.L_x_6213:
        /* <DEDUP_REMOVED lines=21> */
.L_x_6196:
        /* <DEDUP_REMOVED lines=20> */
.L_x_6223:
[----:B------:R-:W0:Y:S02]  /*ad80*/  F2I.U64.TRUNC R2, R2 ;  /* 0x0000000200027311 */ /* 0x000e24000020d800 */
[----:B0-----:R-:W-:Y:S01]  /*ad90*/  STG.E.64 [R16.64], R2 ;  /* 0x0000000210007986 */ /* 0x001fe2000c101b24 */
[----:B------:R-:W-:Y:S05]  /*ada0*/  EXIT ;  /* 0x000000000000794d */ /* 0x000fea0003800000 */
.L_x_6222:
[----:B------:R-:W0:Y:S02]  /*adb0*/  F2I.FTZ.U32.TRUNC.NTZ R3, R2 ;  /* 0x0000000200037305 */ /* 0x000e24000021f000 */
[----:B0-----:R-:W-:Y:S01]  /*adc0*/  STG.E [R16.64], R3 ;  /* 0x0000000310007986 */ /* 0x001fe2000c101924 */
[----:B------:R-:W-:Y:S05]  /*add0*/  EXIT ;  /* 0x000000000000794d */ /* 0x000fea0003800000 */
.L_x_6224:
        /* <DEDUP_REMOVED lines=10> */
.L_x_22379:


//--------------------- .text._ZN2at6native27unrolled_elementwise_kernelIZZZNS0_16sign_kernel_cudaERNS_18TensorIteratorBaseEENKUlvE_clEvENKUlvE5_clEvEUlfE_St5arrayIPcLm2EELi4E23TrivialOffsetCalculatorILi1EjESB_NS0_6memory12LoadWithCastILi1EEENSC_13StoreWithCastILi1EEEEEviT_T0_T2_T3_T4_T5_ --------------------------
	.section	.text._ZN2at6native27unrolled_elementwise_kernelIZZZNS0_16sign_kernel_cudaERNS_18TensorIteratorBaseEENKUlvE_clEvENKUlvE5_clEvEUlfE_St5arrayIPcLm2EELi4E23TrivialOffsetCalculatorILi1EjESB_NS0_6memory12LoadWithCastILi1EEENSC_13StoreWithCastILi1EEEEEviT_T0_T2_T3_T4_T5_,"ax",@progbits
	.sectioninfo	@"SHI_REGISTERS=30"
	.align	128
        .global         _ZN2at6native27unrolled_elementwise_kernelIZZZNS0_16sign_kernel_cudaERNS_18TensorIteratorBaseEENKUlvE_clEvENKUlvE5_clEvEUlfE_St5arrayIPcLm2EELi4E23TrivialOffsetCalculatorILi1EjESB_NS0_6memory12LoadWithCastILi1EEENSC_13StoreWithCastILi1EEEEEviT_T0_T2_T3_T4_T5_
        .type           _ZN2at6native27unrolled_elementwise_kernelIZZZNS0_16sign_kernel_cudaERNS_18TensorIteratorBaseEENKUlvE_clEvENKUlvE5_clEvEUlfE_St5arrayIPcLm2EELi4E23TrivialOffsetCalculatorILi1EjESB_NS0_6memory12LoadWithCastILi1EEENSC_13StoreWithCastILi1EEEEEviT_T0_T2_T3_T4_T5_,@function
        .size           _ZN2at6native27unrolled_elementwise_kernelIZZZNS0_16sign_kernel_cudaERNS_18TensorIteratorBaseEENKUlvE_clEvENKUlvE5_clEvEUlfE_St5arrayIPcLm2EELi4E23TrivialOffsetCalculatorILi1EjESB_NS0_6memory12LoadWithCastILi1EEENSC_13StoreWithCastILi1EEEEEviT_T0_T2_T3_T4_T5_,(.L_x_22380 - _ZN2at6native27unrolled_elementwise_kernelIZZZNS0_16sign_kernel_cudaERNS_18TensorIteratorBaseEENKUlvE_clEvENKUlvE5_clEvEUlfE_St5arrayIPcLm2EELi4E23TrivialOffsetCalculatorILi1EjESB_NS0_6memory12LoadWithCastILi1EEENSC_13StoreWithCastILi1EEEEEviT_T0_T2_T3_T4_T5_)
        .other          _ZN2at6native27unrolled_elementwise_kernelIZZZNS0_16sign_kernel_cudaERNS_18TensorIteratorBaseEENKUlvE_clEvENKUlvE5_clEvEUlfE_St5arrayIPcLm2EELi4E23TrivialOffsetCalculatorILi1EjESB_NS0_6memory12LoadWithCastILi1EEENSC_13StoreWithCastILi1EEEEEviT_T0_T2_T3_T4_T5_,@"STO_CUDA_ENTRY STV_DEFAULT"
_ZN2at6native27unrolled_elementwise_kernelIZZZNS0_16sign_kernel_cudaERNS_18TensorIteratorBaseEENKUlvE_clEvENKUlvE5_clEvEUlfE_St5arrayIPcLm2EELi4E23TrivialOffsetCalculatorILi1EjESB_NS0_6memory12LoadWithCastILi1EEENSC_13StoreWithCastILi1EEEEEviT_T0_T2_T3_T4_T5_:
.text._ZN2at6native27unrolled_elementwise_kernelIZZZNS0_16sign_kernel_cudaERNS_18TensorIteratorBaseEENKUlvE_clEvENKUlvE5_clEvEUlfE_St5arrayIPcLm2EELi4E23TrivialOffsetCalculatorILi1EjESB_NS0_6memory12LoadWithCastILi1EEENSC_13StoreWithCastILi1EEEEEviT_T0_T2_T3_T4_T5_:
        /* <DEDUP_REMOVED lines=31> */
.L_x_6231:
[----:B------:R-:W2:Y:S02]  /*01f0*/  LDG.E.U8 R4, [R4.64] ;  /* 0x0000002404047981 */ /* 0x000ea4000c1e1100 */
[----:B--2---:R0:W1:Y:S01]  /*0200*/  I2F.U16 R18, R4 ;  /* 0x0000000400127306 */ /* 0x0040620000101000 */
[----:B------:R-:W-:Y:S05]  /*0210*/  BRA `(.L_x_6233) ;  /* 0x00000cb000007947 */ /* 0x000fea0003800000 */
.L_x_6230:
        /* <DEDUP_REMOVED lines=9> */
.L_x_6235:
[----:B------:R-:W2:Y:S02]  /*02b0*/  LDG.E R4, [R4.64] ;  /* 0x0000002404047981 */ /* 0x000ea4000c1e1900 */
[----:B--2---:R0:W1:Y:S01]  /*02c0*/  I2F R18, R4 ;  /* 0x0000000400127306 */ /* 0x0040620000201400 */
[----:B------:R-:W-:Y:S05]  /*02d0*/  BRA `(.L_x_6233) ;  /* 0x00000bf000007947 */ /* 0x000fea0003800000 */
.L_x_6234:
[----:B------:R-:W2:Y:S02]  /*02e0*/  LDG.E.U16 R4, [R4.64] ;  /* 0x0000002404047981 */ /* 0x000ea4000c1e1500 */
[----:B--2---:R0:W1:Y:S01]  /*02f0*/  I2F.S16 R18, R4 ;  /* 0x0000000400127306 */ /* 0x0040620000101400 */
[----:B------:R-:W-:Y:S05]  /*0300*/  BRA `(.L_x_6233) ;  /* 0x00000bc000007947 */ /* 0x000fea0003800000 */
.L_x_6229:
        /* <DEDUP_REMOVED lines=8> */
.L_x_6237:
[----:B------:R-:W2:Y:S02]  /*0390*/  LDG.E.U16 R4, [R4.64] ;  /* 0x0000002404047981 */ /* 0x000ea4000c1e1500 */
[----:B--2---:R-:W-:Y:S01]  /*03a0*/  HADD2.F32 R18, -RZ, R4.H0_H0 ;  /* 0x20000004ff127230 */ /* 0x004fe20000004100 */
[----:B------:R-:W-:Y:S05]  /*03b0*/  BRA `(.L_x_6233) ;  /* 0x00000b1000007947 */ /* 0x000fea0003800000 */
.L_x_6236:
        /* <DEDUP_REMOVED lines=8> */
.L_x_6239:
[----:B------:R-:W2:Y:S02]  /*0440*/  LDG.E.U16 R4, [R4.64] ;  /* 0x0000002404047981 */ /* 0x000ea4000c1e1500 */
[----:B--2---:R-:W-:Y:S01]  /*0450*/  HADD2.F32 R18, -RZ, R4.H0_H0 ;  /* 0x20000004ff127230 */ /* 0x004fe20000004100 */
[----:B------:R-:W-:Y:S05]  /*0460*/  BRA `(.L_x_6233) ;  /* 0x00000a6000007947 */ /* 0x000fea0003800000 */
.L_x_6238:
[----:B------:R-:W2:Y:S02]  /*0470*/  LDG.E.64 R4, [R4.64] ;  /* 0x0000002404047981 */ /* 0x000ea4000c1e1b00 */
[----:B--2---:R-:W0:Y:S01]  /*0480*/  F2F.F32.F64 R18, R4 ;  /* 0x0000000400127310 */ /* 0x004e220000301000 */
[----:B------:R-:W0:-:S14]  /*0490*/  DSETP.GEU.AND P0, PT, |R4|, c[0x2][0x0], PT ;  /* 0x008000000400762a */ /* 0x000e1c0003f0e200 */
[----:B0-----:R-:W-:Y:S01]  /*04a0*/  @!P0 FMUL R18, R18, 1.175494350822287508e-38 ;  /* 0x0080000012128820 */ /* 0x001fe20000400000 */
[----:B------:R-:W-:Y:S05]  /*04b0*/  BRA `(.L_x_6233) ;  /* 0x00000a1000007947 */ /* 0x000fea0003800000 */
.L_x_6228:
        /* <DEDUP_REMOVED lines=12> */
.L_x_6242:
[----:B------:R-:W2:Y:S02]  /*0580*/  LDG.E.64 R4, [R4.64] ;  /* 0x0000002404047981 */ /* 0x000ea4000c1e1b00 */
[----:B--2---:R-:W0:Y:S01]  /*0590*/  F2F.F32.F64 R18, R4 ;  /* 0x0000000400127310 */ /* 0x004e220000301000 */
[----:B------:R-:W0:-:S14]  /*05a0*/  DSETP.GEU.AND P0, PT, |R4|, c[0x2][0x0], PT ;  /* 0x008000000400762a */ /* 0x000e1c0003f0e200 */
[----:B0-----:R-:W-:Y:S01]  /*05b0*/  @!P0 FMUL R18, R18, 1.175494350822287508e-38 ;  /* 0x0080000012128820 */ /* 0x001fe20000400000 */
[----:B------:R-:W-:Y:S05]  /*05c0*/  BRA `(.L_x_6233) ;  /* 0x0000090000007947 */ /* 0x000fea0003800000 */
.L_x_6241:
        /* <DEDUP_REMOVED lines=26> */
.L_x_6244:
        /* <DEDUP_REMOVED lines=14> */
.L_x_6243:
[----:B------:R-:W2:Y:S02]  /*0850*/  LDG.E.U16 R4, [R4.64] ;  /* 0x0000002404047981 */ /* 0x000ea4000c1e1500 */
[----:B--2---:R-:W-:Y:S01]  /*0860*/  PRMT R18, RZ, 0x5410, R4 ;  /* 0x00005410ff127816 */ /* 0x004fe20000000004 */
[----:B------:R-:W-:Y:S05]  /*0870*/  BRA `(.L_x_6233) ;  /* 0x0000065000007947 */ /* 0x000fea0003800000 */
.L_x_6240:
        /* <DEDUP_REMOVED lines=11> */
.L_x_6247:
        /* <DEDUP_REMOVED lines=20> */
.L_x_6249:
[----:B------:R-:W-:Y:S05]  /*0a70*/  BSYNC B0 ;  /* 0x0000000000007941 */ /* 0x000fea0003800000 */
.L_x_6248:
[----:B------:R-:W-:Y:S01]  /*0a80*/  IMAD.SHL.U32 R3, R3, 0x100000, RZ ;  /* 0x0010000003037824 */ /* 0x000fe200078e00ff */
[----:B------:R-:W-:-:S04]  /*0a90*/  LEA R5, R0, 0x3b800000, 0x17 ;  /* 0x3b80000000057811 */ /* 0x000fc800078eb8ff */
[----:B------:R-:W-:Y:S01]  /*0aa0*/  LOP3.LUT R18, R5, R3, R18, 0xfe, !PT ;  /* 0x0000000305127212 */ /* 0x000fe200078efe12 */
[----:B------:R-:W-:Y:S05]  /*0ab0*/  BRA `(.L_x_6233) ;  /* 0x0000041000007947 */ /* 0x000fea0003800000 */
.L_x_6246:
        /* <DEDUP_REMOVED lines=20> */
.L_x_6251:
[----:B------:R-:W-:Y:S05]  /*0c00*/  BSYNC B0 ;  /* 0x0000000000007941 */ /* 0x000fea0003800000 */
.L_x_6250:
[----:B------:R-:W-:Y:S01]  /*0c10*/  IMAD.SHL.U32 R3, R3, 0x200000, RZ ;  /* 0x0020000003037824 */ /* 0x000fe200078e00ff */
[----:B------:R-:W-:-:S04]  /*0c20*/  LEA R5, R0, 0x37800000, 0x17 ;  /* 0x3780000000057811 */ /* 0x000fc800078eb8ff */
[----:B------:R-:W-:Y:S01]  /*0c30*/  LOP3.LUT R18, R5, R3, R18, 0xfe, !PT ;  /* 0x0000000305127212 */ /* 0x000fe200078efe12 */
[----:B------:R-:W-:Y:S05]  /*0c40*/  BRA `(.L_x_6233) ;  /* 0x0000028000007947 */ /* 0x000fea0003800000 */
.L_x_6245:
        /* <DEDUP_REMOVED lines=14> */
.L_x_6232:
        /* <DEDUP_REMOVED lines=21> */
.L_x_6253:
[----:B------:R-:W2:Y:S02]  /*0e80*/  LDG.E.64 R4, [R4.64] ;  /* 0x0000002404047981 */ /* 0x000ea4000c1e1b00 */
[----:B--2---:R0:W1:Y:S01]  /*0e90*/  I2F.U64 R18, R4 ;  /* 0x0000000400127312 */ /* 0x0040620000301000 */
[----:B------:R-:W-:Y:S05]  /*0ea0*/  BRA `(.L_x_6233) ;  /* 0x0000002000007947 */ /* 0x000fea0003800000 */
.L_x_6252:
[----:B------:R-:W2:Y:S02]  /*0eb0*/  LDG.E R4, [R4.64] ;  /* 0x0000002404047981 */ /* 0x000ea4000c1e1900 */
[----:B--2---:R0:W1:Y:S02]  /*0ec0*/  I2F.U32 R18, R4 ;  /* 0x0000000400127306 */ /* 0x0040640000201000 */
.L_x_6233:
[----:B------:R-:W-:Y:S05]  /*0ed0*/  BSYNC B6 ;  /* 0x0000000000067941 */ /* 0x000fea0003800000 */
.L_x_6227:
[----:B------:R-:W2:Y:S02]  /*0ee0*/  S2R R25, SR_TID.X ;  /* 0x0000000000197919 */ /* 0x000ea40000002100 */
[----:B--2---:R-:W-:Y:S02]  /*0ef0*/  IADD3 R25, R25, 0x80, RZ ;  /* 0x0000008019197810 */ /* 0x004fe40007ffe0ff */
.L_x_6226:
[----:B-1----:R-:W-:Y:S05]  /*0f00*/  BSYNC B7 ;  /* 0x0000000000077941 */ /* 0x002fea0003800000 */
.L_x_6225:
        /* <DEDUP_REMOVED lines=23> */
.L_x_6260:
[----:B------:R-:W2:Y:S02]  /*1080*/  LDG.E.U8 R4, [R4.64] ;  /* 0x0000002404047981 */ /* 0x000ea4000c1e1100 */
[----:B--2---:R0:W1:Y:S01]  /*1090*/  I2F.U16 R23, R4 ;  /* 0x0000000400177306 */ /* 0x0040620000101000 */
[----:B------:R-:W-:Y:S05]  /*10a0*/  BRA `(.L_x_6262) ;  /* 0x00000ca000007947 */ /* 0x000fea0003800000 */
.L_x_6259:
        /* <DEDUP_REMOVED lines=9> */
.L_x_6264:
[----:B------:R-:W2:Y:S02]  /*1140*/  LDG.E R4, [R4.64] ;  /* 0x0000002404047981 */ /* 0x000ea4000c1e1900 */
[----:B--2---:R0:W1:Y:S01]  /*1150*/  I2F R23, R4 ;  /* 0x0000000400177306 */ /* 0x0040620000201400 */
[----:B------:R-:W-:Y:S05]  /*1160*/  BRA `(.L_x_6262) ;  /* 0x00000be000007947 */ /* 0x000fea0003800000 */
.L_x_6263:
[----:B------:R-:W2:Y:S02]  /*1170*/  LDG.E.U16 R4, [R4.64] ;  /* 0x0000002404047981 */ /* 0x000ea4000c1e1500 */
[----:B--2---:R0:W1:Y:S01]  /*1180*/  I2F.S16 R23, R4 ;  /* 0x0000000400177306 */ /* 0x0040620000101400 */
[----:B------:R-:W-:Y:S05]  /*1190*/  BRA `(.L_x_6262) ;  /* 0x00000bb000007947 */ /* 0x000fea0003800000 */
.L_x_6258:
        /* <DEDUP_REMOVED lines=8> */
.L_x_6266:
[----:B------:R-:W2:Y:S02]  /*1220*/  LDG.E.U16 R4, [R4.64] ;  /* 0x0000002404047981 */ /* 0x000ea4000c1e1500 */
[----:B--2---:R-:W-:Y:S01]  /*1230*/  HADD2.F32 R23, -RZ, R4.H0_H0 ;  /* 0x20000004ff177230 */ /* 0x004fe20000004100 */
[----:B------:R-:W-:Y:S05]  /*1240*/  BRA `(.L_x_6262) ;  /* 0x00000b0000007947 */ /* 0x000fea0003800000 */
.L_x_6265:
        /* <DEDUP_REMOVED lines=8> */
.L_x_6268:
[----:B------:R-:W2:Y:S02]  /*12d0*/  LDG.E.U16 R4, [R4.64] ;  /* 0x0000002404047981 */ /* 0x000ea4000c1e1500 */
[----:B--2---:R-:W-:Y:S01]  /*12e0*/  HADD2.F32 R23, -RZ, R4.H0_H0 ;  /* 0x20000004ff177230 */ /* 0x004fe20000004100 */
[----:B------:R-:W-:Y:S05]  /*12f0*/  BRA `(.L_x_6262) ;  /* 0x00000a5000007947 */ /* 0x000fea0003800000 */
.L_x_6267:
[----:B------:R-:W2:Y:S02]  /*1300*/  LDG.E.64 R4, [R4.64] ;  /* 0x0000002404047981 */ /* 0x000ea4000c1e1b00 */
[----:B--2---:R-:W0:Y:S01]  /*1310*/  F2F.F32.F64 R23, R4 ;  /* 0x0000000400177310 */ /* 0x004e220000301000 */
[----:B------:R-:W0:-:S14]  /*1320*/  DSETP.GEU.AND P0, PT, |R4|, c[0x2][0x0], PT ;  /* 0x008000000400762a */ /* 0x000e1c0003f0e200 */
[----:B0-----:R-:W-:Y:S01]  /*1330*/  @!P0 FMUL R23, R23, 1.175494350822287508e-38 ;  /* 0x0080000017178820 */ /* 0x001fe20000400000 */
[----:B------:R-:W-:Y:S05]  /*1340*/  BRA `(.L_x_6262) ;  /* 0x00000a0000007947 */ /* 0x000fea0003800000 */
.L_x_6257:
        /* <DEDUP_REMOVED lines=12> */
.L_x_6271:
[----:B------:R-:W2:Y:S02]  /*1410*/  LDG.E.64 R4, [R4.64] ;  /* 0x0000002404047981 */ /* 0x000ea4000c1e1b00 */
[----:B--2---:R-:W0:Y:S01]  /*1420*/  F2F.F32.F64 R23, R4 ;  /* 0x0000000400177310 */ /* 0x004e220000301000 */
[----:B------:R-:W0:-:S14]  /*1430*/  DSETP.GEU.AND P0, PT, |R4|, c[0x2][0x0], PT ;  /* 0x008000000400762a */ /* 0x000e1c0003f0e200 */
[----:B0-----:R-:W-:Y:S01]  /*1440*/  @!P0 FMUL R23, R23, 1.175494350822287508e-38 ;  /* 0x0080000017178820 */ /* 0x001fe20000400000 */
[----:B------:R-:W-:Y:S05]  /*1450*/  BRA `(.L_x_6262) ;  /* 0x000008f000007947 */ /* 0x000fea0003800000 */
.L_x_6270:
        /* <DEDUP_REMOVED lines=26> */
.L_x_6273:
        /* <DEDUP_REMOVED lines=13> */
.L_x_6272:
[----:B------:R-:W2:Y:S02]  /*16d0*/  LDG.E.U16 R4, [R4.64] ;  /* 0x0000002404047981 */ /* 0x000ea4000c1e1500 */
[----:B--2---:R-:W-:Y:S01]  /*16e0*/  PRMT R23, RZ, 0x5410, R4 ;  /* 0x00005410ff177816 */ /* 0x004fe20000000004 */
[----:B------:R-:W-:Y:S05]  /*16f0*/  BRA `(.L_x_6262) ;  /* 0x0000065000007947 */ /* 0x000fea0003800000 */
.L_x_6269:
        /* <DEDUP_REMOVED lines=11> */
.L_x_6276:
        /* <DEDUP_REMOVED lines=20> */
.L_x_6278:
[----:B------:R-:W-:Y:S05]  /*18f0*/  BSYNC B0 ;  /* 0x0000000000007941 */ /* 0x000fea0003800000 */
.L_x_6277:
[----:B------:R-:W-:Y:S01]  /*1900*/  IMAD.SHL.U32 R3, R3, 0x100000, RZ ;  /* 0x0010000003037824 */ /* 0x000fe200078e00ff */
[----:B------:R-:W-:-:S04]  /*1910*/  LEA R0, R0, 0x3b800000, 0x17 ;  /* 0x3b80000000007811 */ /* 0x000fc800078eb8ff */
[----:B------:R-:W-:Y:S01]  /*1920*/  LOP3.LUT R23, R0, R3, R23, 0xfe, !PT ;  /* 0x0000000300177212 */ /* 0x000fe200078efe17 */
[----:B------:R-:W-:Y:S05]  /*1930*/  BRA `(.L_x_6262) ;  /* 0x0000041000007947 */ /* 0x000fea0003800000 */
.L_x_6275:
        /* <DEDUP_REMOVED lines=20> */
.L_x_6280:
[----:B------:R-:W-:Y:S05]  /*1a80*/  BSYNC B0 ;  /* 0x0000000000007941 */ /* 0x000fea0003800000 */
.L_x_6279:
[----:B------:R-:W-:Y:S01]  /*1a90*/  IMAD.SHL.U32 R3, R3, 0x200000, RZ ;  /* 0x0020000003037824 */ /* 0x000fe200078e00ff */
[----:B------:R-:W-:-:S04]  /*1aa0*/  LEA R0, R0, 0x37800000, 0x17 ;  /* 0x3780000000007811 */ /* 0x000fc800078eb8ff */
[----:B------:R-:W-:Y:S01]  /*1ab0*/  LOP3.LUT R23, R0, R3, R23, 0xfe, !PT ;  /* 0x0000000300177212 */ /* 0x000fe200078efe17 */
[----:B------:R-:W-:Y:S05]  /*1ac0*/  BRA `(.L_x_6262) ;  /* 0x0000028000007947 */ /* 0x000fea0003800000 */
.L_x_6274:
        /* <DEDUP_REMOVED lines=14> */
.L_x_6261:
        /* <DEDUP_REMOVED lines=21> */
.L_x_6282:
[----:B------:R-:W2:Y:S02]  /*1d00*/  LDG.E.64 R4, [R4.64] ;  /* 0x0000002404047981 */ /* 0x000ea4000c1e1b00 */
[----:B--2---:R0:W1:Y:S01]  /*1d10*/  I2F.U64 R23, R4 ;  /* 0x0000000400177312 */ /* 0x0040620000301000 */
[----:B------:R-:W-:Y:S05]  /*1d20*/  BRA `(.L_x_6262) ;  /* 0x0000002000007947 */ /* 0x000fea0003800000 */
.L_x_6281:
[----:B------:R-:W2:Y:S02]  /*1d30*/  LDG.E R4, [R4.64] ;  /* 0x0000002404047981 */ /* 0x000ea4000c1e1900 */
[----:B--2---:R0:W1:Y:S02]  /*1d40*/  I2F.U32 R23, R4 ;  /* 0x0000000400177306 */ /* 0x0040640000201000 */
.L_x_6262:
[----:B------:R-:W-:Y:S05]  /*1d50*/  BSYNC B6 ;  /* 0x0000000000067941 */ /* 0x000fea0003800000 */
.L_x_6256:
[----:B------:R-:W-:Y:S02]  /*1d60*/  IADD3 R25, R25, 0x80, RZ ;  /* 0x0000008019197810 */ /* 0x000fe40007ffe0ff */
.L_x_6255:
[----:B------:R-:W-:Y:S05]  /*1d70*/  BSYNC B7 ;  /* 0x0000000000077941 */ /* 0x000fea0003800000 */
.L_x_6254:
        /* <DEDUP_REMOVED lines=25> */
.L_x_6289:
[----:B------:R-:W2:Y:S02]  /*1f10*/  LDG.E.U8 R4, [R4.64] ;  /* 0x0000002404047981 */ /* 0x000ea4000c1e1100 */
[----:B--2---:R0:W2:Y:S01]  /*1f20*/  I2F.U16 R26, R4 ;  /* 0x00000004001a7306 */ /* 0x0040a20000101000 */
[----:B------:R-:W-:Y:S05]  /*1f30*/  BRA `(.L_x_6291) ;  /* 0x00000ca000007947 */ /* 0x000fea0003800000 */
.L_x_6288:
        /* <DEDUP_REMOVED lines=9> */
.L_x_6293:
[----:B------:R-:W2:Y:S02]  /*1fd0*/  LDG.E R4, [R4.64] ;  /* 0x0000002404047981 */ /* 0x000ea4000c1e1900 */
[----:B--2---:R0:W2:Y:S01]  /*1fe0*/  I2F R26, R4 ;  /* 0x00000004001a7306 */ /* 0x0040a20000201400 */
[----:B------:R-:W-:Y:S05]  /*1ff0*/  BRA `(.L_x_6291) ;  /* 0x00000be000007947 */ /* 0x000fea0003800000 */
.L_x_6292:
[----:B------:R-:W2:Y:S02]  /*2000*/  LDG.E.U16 R4, [R4.64] ;  /* 0x0000002404047981 */ /* 0x000ea4000c1e1500 */
[----:B--2---:R0:W2:Y:S01]  /*2010*/  I2F.S16 R26, R4 ;  /* 0x00000004001a7306 */ /* 0x0040a20000101400 */
[----:B------:R-:W-:Y:S05]  /*2020*/  BRA `(.L_x_6291) ;  /* 0x00000bb000007947 */ /* 0x000fea0003800000 */
.L_x_6287:
        /* <DEDUP_REMOVED lines=8> */
.L_x_6295:
[----:B------:R-:W2:Y:S02]  /*20b0*/  LDG.E.U16 R4, [R4.64] ;  /* 0x0000002404047981 */ /* 0x000ea4000c1e1500 */
[----:B--2---:R-:W-:Y:S01]  /*20c0*/  HADD2.F32 R26, -RZ, R4.H0_H0 ;  /* 0x20000004ff1a7230 */ /* 0x004fe20000004100 */
[----:B------:R-:W-:Y:S05]  /*20d0*/  BRA `(.L_x_6291) ;  /* 0x00000b0000007947 */ /* 0x000fea0003800000 */
.L_x_6294:
        /* <DEDUP_REMOVED lines=8> */
.L_x_6297:
[----:B------:R-:W2:Y:S02]  /*2160*/  LDG.E.U16 R4, [R4.64] ;  /* 0x0000002404047981 */ /* 0x000ea4000c1e1500 */
[----:B--2---:R-:W-:Y:S01]  /*2170*/  HADD2.F32 R26, -RZ, R4.H0_H0 ;  /* 0x20000004ff1a7230 */ /* 0x004fe20000004100 */
[----:B------:R-:W-:Y:S05]  /*2180*/  BRA `(.L_x_6291) ;  /* 0x00000a5000007947 */ /* 0x000fea0003800000 */
.L_x_6296:
[----:B------:R-:W2:Y:S02]  /*2190*/  LDG.E.64 R4, [R4.64] ;  /* 0x0000002404047981 */ /* 0x000ea4000c1e1b00 */
[----:B--2---:R-:W0:Y:S01]  /*21a0*/  F2F.F32.F64 R26, R4 ;  /* 0x00000004001a7310 */ /* 0x004e220000301000 */
[----:B------:R-:W0:-:S14]  /*21b0*/  DSETP.GEU.AND P0, PT, |R4|, c[0x2][0x0], PT ;  /* 0x008000000400762a */ /* 0x000e1c0003f0e200 */
[----:B0-----:R-:W-:Y:S01]  /*21c0*/  @!P0 FMUL R26, R26, 1.175494350822287508e-38 ;  /* 0x008000001a1a8820 */ /* 0x001fe20000400000 */
[----:B------:R-:W-:Y:S05]  /*21d0*/  BRA `(.L_x_6291) ;  /* 0x00000a0000007947 */ /* 0x000fea0003800000 */
.L_x_6286:
        /* <DEDUP_REMOVED lines=12> */
.L_x_6300:
[----:B------:R-:W2:Y:S02]  /*22a0*/  LDG.E.64 R4, [R4.64] ;  /* 0x0000002404047981 */ /* 0x000ea4000c1e1b00 */
[----:B--2---:R-:W0:Y:S01]  /*22b0*/  F2F.F32.F64 R26, R4 ;  /* 0x00000004001a7310 */ /* 0x004e220000301000 */
[----:B------:R-:W0:-:S14]  /*22c0*/  DSETP.GEU.AND P0, PT, |R4|, c[0x2][0x0], PT ;  /* 0x008000000400762a */ /* 0x000e1c0003f0e200 */
[----:B0-----:R-:W-:Y:S01]  /*22d0*/  @!P0 FMUL R26, R26, 1.175494350822287508e-38 ;  /* 0x008000001a1a8820 */ /* 0x001fe20000400000 */
[----:B------:R-:W-:Y:S05]  /*22e0*/  BRA `(.L_x_6291) ;  /* 0x000008f000007947 */ /* 0x000fea0003800000 */
.L_x_6299:
        /* <DEDUP_REMOVED lines=26> */
.L_x_6302:
        /* <DEDUP_REMOVED lines=13> */
.L_x_6301:
[----:B------:R-:W2:Y:S02]  /*2560*/  LDG.E.U16 R4, [R4.64] ;  /* 0x0000002404047981 */ /* 0x000ea4000c1e1500 */
[----:B--2---:R-:W-:Y:S01]  /*2570*/  PRMT R26, RZ, 0x5410, R4 ;  /* 0x00005410ff1a7816 */ /* 0x004fe20000000004 */
[----:B------:R-:W-:Y:S05]  /*2580*/  BRA `(.L_x_6291) ;  /* 0x0000065000007947 */ /* 0x000fea0003800000 */
.L_x_6298:
        /* <DEDUP_REMOVED lines=11> */
.L_x_6305:
        /* <DEDUP_REMOVED lines=20> */
.L_x_6307:
[----:B------:R-:W-:Y:S05]  /*2780*/  BSYNC B0 ;  /* 0x0000000000007941 */ /* 0x000fea0003800000 */
.L_x_6306:
[----:B------:R-:W-:Y:S01]  /*2790*/  IMAD.SHL.U32 R3, R3, 0x100000, RZ ;  /* 0x0010000003037824 */ /* 0x000fe200078e00ff */
[----:B------:R-:W-:-:S04]  /*27a0*/  LEA R5, R0, 0x3b800000, 0x17 ;  /* 0x3b80000000057811 */ /* 0x000fc800078eb8ff */
[----:B------:R-:W-:Y:S01]  /*27b0*/  LOP3.LUT R26, R5, R3, R26, 0xfe, !PT ;  /* 0x00000003051a7212 */ /* 0x000fe200078efe1a */
[----:B------:R-:W-:Y:S05]  /*27c0*/  BRA `(.L_x_6291) ;  /* 0x0000041000007947 */ /* 0x000fea0003800000 */
.L_x_6304:
        /* <DEDUP_REMOVED lines=20> */
.L_x_6309:
[----:B------:R-:W-:Y:S05]  /*2910*/  BSYNC B0 ;  /* 0x0000000000007941 */ /* 0x000fea0003800000 */
.L_x_6308:
[----:B------:R-:W-:Y:S01]  /*2920*/  IMAD.SHL.U32 R3, R3, 0x200000, RZ ;  /* 0x0020000003037824 */ /* 0x000fe200078e00ff */
[----:B------:R-:W-:-:S04]  /*2930*/  LEA R5, R0, 0x37800000, 0x17 ;  /* 0x3780000000057811 */ /* 0x000fc800078eb8ff */
[----:B------:R-:W-:Y:S01]  /*2940*/  LOP3.LUT R26, R5, R3, R26, 0xfe, !PT ;  /* 0x00000003051a7212 */ /* 0x000fe200078efe1a */
[----:B------:R-:W-:Y:S05]  /*2950*/  BRA `(.L_x_6291) ;  /* 0x0000028000007947 */ /* 0x000fea0003800000 */
.L_x_6303:
        /* <DEDUP_REMOVED lines=14> */
.L_x_6290:
        /* <DEDUP_REMOVED lines=21> */
.L_x_6311:
[----:B------:R-:W2:Y:S02]  /*2b90*/  LDG.E.64 R26, [R4.64] ;  /* 0x00000024041a7981 */ /* 0x000ea4000c1e1b00 */
[----:B--2---:R0:W2:Y:S01]  /*2ba0*/  I2F.U64 R26, R26 ;  /* 0x0000001a001a7312 */ /* 0x0040a20000301000 */
[----:B------:R-:W-:Y:S05]  /*2bb0*/  BRA `(.L_x_6291) ;  /* 0x0000002000007947 */ /* 0x000fea0003800000 */
.L_x_6310:
[----:B------:R-:W2:Y:S02]  /*2bc0*/  LDG.E R4, [R4.64] ;  /* 0x0000002404047981 */ /* 0x000ea4000c1e1900 */
[----:B--2---:R0:W2:Y:S02]  /*2bd0*/  I2F.U32 R26, R4 ;  /* 0x00000004001a7306 */ /* 0x0040a40000201000 */
.L_x_6291:
[----:B------:R-:W-:Y:S05]  /*2be0*/  BSYNC B6 ;  /* 0x0000000000067941 */ /* 0x000fea0003800000 */
.L_x_6285:
[----:B------:R-:W-:Y:S02]  /*2bf0*/  IADD3 R25, R25, 0x80, RZ ;  /* 0x0000008019197810 */ /* 0x000fe40007ffe0ff */
.L_x_6284:
[----:B------:R-:W-:Y:S05]  /*2c00*/  BSYNC B7 ;  /* 0x0000000000077941 */ /* 0x000fea0003800000 */
.L_x_6283:
        /* <DEDUP_REMOVED lines=21> */
.L_x_6317:
[----:B------:R-:W3:Y:S02]  /*2d60*/  LDG.E.U8 R4, [R4.64] ;  /* 0x0000002404047981 */ /* 0x000ee4000c1e1100 */
[----:B---3--:R0:W3:Y:S01]  /*2d70*/  I2F.U16 R22, R4 ;  /* 0x0000000400167306 */ /* 0x0080e20000101000 */
[----:B------:R-:W-:Y:S05]  /*2d80*/  BRA `(.L_x_6313) ;  /* 0x00000c7000007947 */ /* 0x000fea0003800000 */
.L_x_6316:
        /* <DEDUP_REMOVED lines=9> */
.L_x_6320:
[----:B------:R-:W3:Y:S02]  /*2e20*/  LDG.E R4, [R4.64] ;  /* 0x0000002404047981 */ /* 0x000ee4000c1e1900 */
[----:B---3--:R0:W3:Y:S01]  /*2e30*/  I2F R22, R4 ;  /* 0x0000000400167306 */ /* 0x0080e20000201400 */
[----:B------:R-:W-:Y:S05]  /*2e40*/  BRA `(.L_x_6313) ;  /* 0x00000bb000007947 */ /* 0x000fea0003800000 */
.L_x_6319:
[----:B------:R-:W3:Y:S02]  /*2e50*/  LDG.E.U16 R4, [R4.64] ;  /* 0x0000002404047981 */ /* 0x000ee4000c1e1500 */
[----:B---3--:R0:W3:Y:S01]  /*2e60*/  I2F.S16 R22, R4 ;  /* 0x0000000400167306 */ /* 0x0080e20000101400 */
[----:B------:R-:W-:Y:S05]  /*2e70*/  BRA `(.L_x_6313) ;  /* 0x00000b8000007947 */ /* 0x000fea0003800000 */
.L_x_6315:
        /* <DEDUP_REMOVED lines=8> */
.L_x_6322:
[----:B------:R-:W3:Y:S02]  /*2f00*/  LDG.E.U16 R4, [R4.64] ;  /* 0x0000002404047981 */ /* 0x000ee4000c1e1500 */
[----:B---3--:R-:W-:Y:S01]  /*2f10*/  HADD2.F32 R22, -RZ, R4.H0_H0 ;  /* 0x20000004ff167230 */ /* 0x008fe20000004100 */
[----:B------:R-:W-:Y:S05]  /*2f20*/  BRA `(.L_x_6313) ;  /* 0x00000ad000007947 */ /* 0x000fea0003800000 */
.L_x_6321:
        /* <DEDUP_REMOVED lines=8> */
.L_x_6324:
[----:B------:R-:W3:Y:S02]  /*2fb0*/  LDG.E.U16 R4, [R4.64] ;  /* 0x0000002404047981 */ /* 0x000ee4000c1e1500 */
[----:B---3--:R-:W-:Y:S01]  /*2fc0*/  HADD2.F32 R22, -RZ, R4.H0_H0 ;  /* 0x20000004ff167230 */ /* 0x008fe20000004100 */
[----:B------:R-:W-:Y:S05]  /*2fd0*/  BRA `(.L_x_6313) ;  /* 0x00000a2000007947 */ /* 0x000fea0003800000 */
.L_x_6323:
[----:B------:R-:W3:Y:S02]  /*2fe0*/  LDG.E.64 R4, [R4.64] ;  /* 0x0000002404047981 */ /* 0x000ee4000c1e1b00 */
[----:B---3--:R-:W0:Y:S01]  /*2ff0*/  F2F.F32.F64 R22, R4 ;  /* 0x0000000400167310 */ /* 0x008e220000301000 */
[----:B------:R-:W0:-:S14]  /*3000*/  DSETP.GEU.AND P0, PT, |R4|, c[0x2][0x0], PT ;  /* 0x008000000400762a */ /* 0x000e1c0003f0e200 */
[----:B0-----:R-:W-:Y:S01]  /*3010*/  @!P0 FMUL R22, R22, 1.175494350822287508e-38 ;  /* 0x0080000016168820 */ /* 0x001fe20000400000 */
[----:B------:R-:W-:Y:S05]  /*3020*/  BRA `(.L_x_6313) ;  /* 0x000009d000007947 */ /* 0x000fea0003800000 */
.L_x_6314:
        /* <DEDUP_REMOVED lines=12> */
.L_x_6327:
[----:B------:R-:W3:Y:S02]  /*30f0*/  LDG.E.64 R4, [R4.64] ;  /* 0x0000002404047981 */ /* 0x000ee4000c1e1b00 */
[----:B---3--:R-:W0:Y:S01]  /*3100*/  F2F.F32.F64 R22, R4 ;  /* 0x0000000400167310 */ /* 0x008e220000301000 */
[----:B------:R-:W0:-:S14]  /*3110*/  DSETP.GEU.AND P0, PT, |R4|, c[0x2][0x0], PT ;  /* 0x008000000400762a */ /* 0x000e1c0003f0e200 */
[----:B0-----:R-:W-:Y:S01]  /*3120*/  @!P0 FMUL R22, R22, 1.175494350822287508e-38 ;  /* 0x0080000016168820 */ /* 0x001fe20000400000 */
[----:B------:R-:W-:Y:S05]  /*3130*/  BRA `(.L_x_6313) ;  /* 0x000008c000007947 */ /* 0x000fea0003800000 */
.L_x_6326:
        /* <DEDUP_REMOVED lines=26> */
.L_x_6329:
        /* <DEDUP_REMOVED lines=13> */
.L_x_6328:
[----:B------:R-:W3:Y:S02]  /*33b0*/  LDG.E.U16 R4, [R4.64] ;  /* 0x0000002404047981 */ /* 0x000ee4000c1e1500 */
[----:B---3--:R-:W-:Y:S01]  /*33c0*/  PRMT R22, RZ, 0x5410, R4 ;  /* 0x00005410ff167816 */ /* 0x008fe20000000004 */
[----:B------:R-:W-:Y:S05]  /*33d0*/  BRA `(.L_x_6313) ;  /* 0x0000062000007947 */ /* 0x000fea0003800000 */
.L_x_6325:
        /* <DEDUP_REMOVED lines=11> */
.L_x_6332:
[----:B------:R-:W3:Y:S02]  /*3490*/  LDG.E.U8 R3, [R4.64] ;  /* 0x0000002404037981 */ /* 0x000ee4000c1e1100 */
        /* <DEDUP_REMOVED lines=18> */
.L_x_6334:
[----:B------:R-:W-:Y:S05]  /*35c0*/  BSYNC B0 ;  /* 0x0000000000007941 */ /* 0x000fea0003800000 */
.L_x_6333:
[----:B------:R-:W-:Y:S01]  /*35d0*/  IMAD.SHL.U32 R3, R3, 0x100000, RZ ;  /* 0x0010000003037824 */ /* 0x000fe200078e00ff */
[----:B------:R-:W-:-:S04]  /*35e0*/  LEA R5, R0, 0x3b800000, 0x17 ;  /* 0x3b80000000057811 */ /* 0x000fc800078eb8ff */
[----:B------:R-:W-:Y:S01]  /*35f0*/  LOP3.LUT R22, R5, R3, R22, 0xfe, !PT ;  /* 0x0000000305167212 */ /* 0x000fe200078efe16 */
[----:B------:R-:W-:Y:S05]  /*3600*/  BRA `(.L_x_6313) ;  /* 0x000003f000007947 */ /* 0x000fea0003800000 */
.L_x_6331:
        /* <DEDUP_REMOVED lines=19> */
.L_x_6336:
[----:B------:R-:W-:Y:S05]  /*3740*/  BSYNC B0 ;  /* 0x0000000000007941 */ /* 0x000fea0003800000 */
.L_x_6335:
[----:B------:R-:W-:Y:S01]  /*3750*/  IMAD.SHL.U32 R3, R3, 0x200000, RZ ;  /* 0x0020000003037824 */ /* 0x000fe200078e00ff */
[----:B------:R-:W-:-:S04]  /*3760*/  LEA R5, R0, 0x37800000, 0x17 ;  /* 0x3780000000057811 */ /* 0x000fc800078eb8ff */
[----:B------:R-:W-:Y:S01]  /*3770*/  LOP3.LUT R22, R5, R3, R22, 0xfe, !PT ;  /* 0x0000000305167212 */ /* 0x000fe200078efe16 */
[----:B------:R-:W-:Y:S05]  /*3780*/  BRA `(.L_x_6313) ;  /* 0x0000027000007947 */ /* 0x000fea0003800000 */
.L_x_6330:
        /* <DEDUP_REMOVED lines=14> */
.L_x_6318:
        /* <DEDUP_REMOVED lines=20> */
.L_x_6338:
[----:B------:R-:W3:Y:S02]  /*39b0*/  LDG.E.64 R4, [R4.64] ;  /* 0x0000002404047981 */ /* 0x000ee4000c1e1b00 */
[----:B---3--:R0:W3:Y:S01]  /*39c0*/  I2F.U64 R22, R4 ;  /* 0x0000000400167312 */ /* 0x0080e20000301000 */
[----:B------:R-:W-:Y:S05]  /*39d0*/  BRA `(.L_x_6313) ;  /* 0x0000002000007947 */ /* 0x000fea0003800000 */
.L_x_6337:
[----:B------:R-:W3:Y:S02]  /*39e0*/  LDG.E R4, [R4.64] ;  /* 0x0000002404047981 */ /* 0x000ee4000c1e1900 */
[----:B---3--:R0:W3:Y:S02]  /*39f0*/  I2F.U32 R22, R4 ;  /* 0x0000000400167306 */ /* 0x0080e40000201000 */
.L_x_6313:
[----:B------:R-:W-:Y:S05]  /*3a00*/  BSYNC B6 ;  /* 0x0000000000067941 */ /* 0x000fea0003800000 */
.L_x_6312:
[C---:B-1---5:R-:W-:Y:S01]  /*3a10*/  FSETP.GT.FTZ.AND P1, PT, R23.reuse, RZ, PT ;  /* 0x000000ff1700720b */ /* 0x062fe20003f34000 */
[----:B------:R-:W1:Y:S01]  /*3a20*/  LDC.U8 R17, c[0x0][0x184] ;  /* 0x00006100ff117b82 */ /* 0x000e620000000000 */
[----:B------:R-:W-:Y:S01]  /*3a30*/  FSETP.GEU.FTZ.AND P0, PT, R23, RZ, PT ;  /* 0x000000ff1700720b */ /* 0x000fe20003f1e000 */
[----:B------:R-:W-:Y:S01]  /*3a40*/  BSSY B6, `(.L_x_6339) ;  /* 0x0000105000067945 */ /* 0x000fe20003800000 */
[----:B--2---:R-:W-:Y:S02]  /*3a50*/  FSETP.GEU.FTZ.AND P2, PT, R26, RZ, PT ;  /* 0x000000ff1a00720b */ /* 0x004fe40003f5e000 */
[----:B------:R-:W-:-:S02]  /*3a60*/  SEL R0, RZ, 0x1, P0 ;  /* 0x00000001ff007807 */ /* 0x000fc40000000000 */
[----:B------:R-:W-:Y:S02]  /*3a70*/  FSETP.GT.FTZ.AND P0, PT, R26, RZ, PT ;  /* 0x000000ff1a00720b */ /* 0x000fe40003f14000 */
[----:B------:R-:W2:Y:S01]  /*3a80*/  S2R R26, SR_TID.X ;  /* 0x00000000001a7919 */ /* 0x000ea20000002100 */
[----:B------:R-:W-:Y:S02]  /*3a90*/  IADD3 R23, -R0, 0x1, RZ ;  /* 0x0000000100177810 */ /* 0x000fe40007ffe1ff */
[----:B------:R-:W-:Y:S01]  /*3aa0*/  @!P1 IMAD.MOV R23, RZ, RZ, -R0 ;  /* 0x000000ffff179224 */ /* 0x000fe200078e0a00 */
[C---:B---3--:R-:W-:Y:S02]  /*3ab0*/  FSETP.GT.FTZ.AND P1, PT, R22.reuse, RZ, PT ;  /* 0x000000ff1600720b */ /* 0x048fe40003f34000 */
[----:B------:R-:W-:Y:S02]  /*3ac0*/  SEL R3, RZ, 0x1, P2 ;  /* 0x00000001ff037807 */ /* 0x000fe40001000000 */
[----:B------:R-:W-:-:S02]  /*3ad0*/  FSETP.GEU.FTZ.AND P2, PT, R22, RZ, PT ;  /* 0x000000ff1600720b */ /* 0x000fc40003f5e000 */
[----:B------:R-:W-:Y:S01]  /*3ae0*/  IADD3 R25, -R3, 0x1, RZ ;  /* 0x0000000103197810 */ /* 0x000fe20007ffe1ff */
[----:B------:R-:W-:Y:S01]  /*3af0*/  @!P0 IMAD.MOV R25, RZ, RZ, -R3 ;  /* 0x000000ffff198224 */ /* 0x000fe200078e0a03 */
[----:B------:R-:W-:Y:S01]  /*3b00*/  SEL R0, RZ, 0x1, P2 ;  /* 0x00000001ff007807 */ /* 0x000fe20001000000 */
[----:B------:R3:W4:Y:S01]  /*3b10*/  I2F R22, R23 ;  /* 0x0000001700167306 */ /* 0x0007220000201400 */
[----:B------:R-:W-:Y:S02]  /*3b20*/  FSETP.GT.FTZ.AND P0, PT, R18, RZ, PT ;  /* 0x000000ff1200720b */ /* 0x000fe40003f14000 */
[----:B------:R-:W-:Y:S01]  /*3b30*/  IADD3 R16, -R0, 0x1, RZ ;  /* 0x0000000100107810 */ /* 0x000fe20007ffe1ff */
[----:B------:R-:W-:Y:S01]  /*3b40*/  @!P1 IMAD.MOV R16, RZ, RZ, -R0 ;  /* 0x000000ffff109224 */ /* 0x000fe200078e0a00 */
[----:B------:R-:W-:-:S03]  /*3b50*/  FSETP.GEU.FTZ.AND P1, PT, R18, RZ, PT ;  /* 0x000000ff1200720b */ /* 0x000fc60003f3e000 */
[----:B------:R3:W0:Y:S01]  /*3b60*/  I2F R24, R25 ;  /* 0x0000001900187306 */ /* 0x0006220000201400 */
[----:B------:R-:W-:Y:S02]  /*3b70*/  SEL R0, RZ, 0x1, P1 ;  /* 0x00000001ff007807 */ /* 0x000fe40000800000 */
[----:B--2---:R-:W-:Y:S02]  /*3b80*/  ISETP.GE.AND P1, PT, R26, R19, PT ;  /* 0x000000131a00720c */ /* 0x004fe40003f26270 */
[----:B------:R-:W-:Y:S01]  /*3b90*/  IADD3 R3, -R0, 0x1, RZ ;  /* 0x0000000100037810 */ /* 0x000fe20007ffe1ff */
[----:B------:R-:W-:Y:S02]  /*3ba0*/  @!P0 IMAD.MOV R3, RZ, RZ, -R0 ;  /* 0x000000ffff038224 */ /* 0x000fe400078e0a00 */
[----:B------:R3:W2:Y:S08]  /*3bb0*/  I2F R18, R16 ;  /* 0x0000001000127306 */ /* 0x0006b00000201400 */
[----:B------:R-:W-:Y:S05]  /*3bc0*/  @P1 BRA `(.L_x_6340) ;  /* 0x00000ec000001947 */ /* 0x000fea0003800000 */
[----:B01--4-:R-:W-:Y:S01]  /*3bd0*/  IMAD R0, R2, 0x200, R26 ;  /* 0x0000020002007824 */ /* 0x013fe200078e021a */
[----:B------:R-:W-:-:S02]  /*3be0*/  PRMT R4, R17, 0x9910, RZ ;  /* 0x0000991011047816 */ /* 0x000fc400000000ff */
[----:B------:R-:W-:Y:S01]  /*3bf0*/  IADD3 R26, R26, 0x80, RZ ;  /* 0x000000801a1a7810 */ /* 0x000fe20007ffe0ff */
[----:B------:R-:W-:Y:S02]  /*3c00*/  IMAD R8, R0, c[0x0][0x188], RZ ;  /* 0x0000620000087a24 */ /* 0x000fe400078e02ff */
[----:B------:R-:W-:Y:S02]  /*3c10*/  IMAD.MOV.U32 R0, RZ, RZ, R4 ;  /* 0x000000ffff007224 */ /* 0x000fe400078e0004 */
[----:B------:R0:W1:Y:S01]  /*3c20*/  I2F R4, R3 ;  /* 0x0000000300047306 */ /* 0x0000620000201400 */
[----:B------:R-:W-:Y:S02]  /*3c30*/  IADD3 R8, P1, R8, c[0x0][0x168], RZ ;  /* 0x00005a0008087a10 */ /* 0x000fe40007f3e0ff */
[----:B------:R-:W-:-:S03]  /*3c40*/  ISETP.GT.AND P0, PT, R0, 0x9, PT ;  /* 0x000000090000780c */ /* 0x000fc60003f04270 */
[----:B------:R-:W-:-:S10]  /*3c50*/  IMAD.X R9, RZ, RZ, c[0x0][0x16c], P1 ;  /* 0x00005b00ff097624 */ /* 0x000fd400008e06ff */
        /* <DEDUP_REMOVED lines=12> */
.L_x_6344:
[----:B------:R-:W0:Y:S02]  /*3d20*/  F2I.S64.TRUNC R4, R4 ;  /* 0x0000000400047311 */ /* 0x000e24000020d900 */
[----:B0-----:R-:W-:-:S05]  /*3d30*/  IMAD.MOV.U32 R3, RZ, RZ, R4 ;  /* 0x000000ffff037224 */ /* 0x001fca00078e0004 */
[----:B------:R0:W-:Y:S01]  /*3d40*/  STG.E.U8 [R8.64], R3 ;  /* 0x0000000308007986 */ /* 0x0001e2000c101124 */
[----:B------:R-:W-:Y:S05]  /*3d50*/  BRA `(.L_x_6340) ;  /* 0x00000d3000007947 */ /* 0x000fea0003800000 */
.L_x_6343:
        /* <DEDUP_REMOVED lines=9> */
.L_x_6347:
[----:B------:R-:W0:Y:S02]  /*3df0*/  F2I.FTZ.TRUNC.NTZ R3, R4 ;  /* 0x0000000400037305 */ /* 0x000e24000021f100 */
[----:B0-----:R0:W-:Y:S01]  /*3e00*/  STG.E [R8.64], R3 ;  /* 0x0000000308007986 */ /* 0x0011e2000c101924 */
[----:B------:R-:W-:Y:S05]  /*3e10*/  BRA `(.L_x_6340) ;  /* 0x00000c7000007947 */ /* 0x000fea0003800000 */
.L_x_6346:
[----:B------:R-:W0:Y:S02]  /*3e20*/  F2I.FTZ.TRUNC.NTZ R3, R4 ;  /* 0x0000000400037305 */ /* 0x000e24000021f100 */
[----:B0-----:R0:W-:Y:S01]  /*3e30*/  STG.E.U16 [R8.64], R3 ;  /* 0x0000000308007986 */ /* 0x0011e2000c101524 */
[----:B------:R-:W-:Y:S05]  /*3e40*/  BRA `(.L_x_6340) ;  /* 0x00000c4000007947 */ /* 0x000fea0003800000 */
.L_x_6342:
        /* <DEDUP_REMOVED lines=8> */
.L_x_6349:
[----:B------:R-:W-:-:S05]  /*3ed0*/  F2FP.PACK_AB R4, RZ, R4 ;  /* 0x00000004ff04723e */ /* 0x000fca00000000ff */
[----:B------:R0:W-:Y:S01]  /*3ee0*/  STG.E.U16 [R8.64], R4 ;  /* 0x0000000408007986 */ /* 0x0001e2000c101524 */
[----:B------:R-:W-:Y:S05]  /*3ef0*/  BRA `(.L_x_6340) ;  /* 0x00000b9000007947 */ /* 0x000fea0003800000 */
.L_x_6348:
        /* <DEDUP_REMOVED lines=9> */
.L_x_6351:
[----:B------:R-:W-:-:S04]  /*3f90*/  F2FP.PACK_AB R3, RZ, R4 ;  /* 0x00000004ff03723e */ /* 0x000fc800000000ff */
[----:B------:R-:W-:-:S05]  /*3fa0*/  PRMT R3, R3, 0x5410, RZ ;  /* 0x0000541003037816 */ /* 0x000fca00000000ff */
[----:B------:R0:W-:Y:S01]  /*3fb0*/  STG.E [R8.64], R3 ;  /* 0x0000000308007986 */ /* 0x0001e2000c101924 */
[----:B------:R-:W-:Y:S05]  /*3fc0*/  BRA `(.L_x_6340) ;  /* 0x00000ac000007947 */ /* 0x000fea0003800000 */
.L_x_6350:
[----:B------:R-:W-:-:S06]  /*3fd0*/  FMUL.FTZ R4, R4, 1 ;  /* 0x3f80000004047820 */ /* 0x000fcc0000410000 */
[----:B------:R-:W0:Y:S02]  /*3fe0*/  F2F.F64.F32 R4, R4 ;  /* 0x0000000400047310 */ /* 0x000e240000201800 */
[----:B0-----:R0:W-:Y:S01]  /*3ff0*/  STG.E.64 [R8.64], R4 ;  /* 0x0000000408007986 */ /* 0x0011e2000c101b24 */
[----:B------:R-:W-:Y:S05]  /*4000*/  BRA `(.L_x_6340) ;  /* 0x00000a8000007947 */ /* 0x000fea0003800000 */
.L_x_6341:
        /* <DEDUP_REMOVED lines=12> */
.L_x_6354:
[----:B------:R-:W-:Y:S01]  /*40d0*/  FMUL.FTZ R4, R4, 1 ;  /* 0x3f80000004047820 */ /* 0x000fe20000410000 */
[----:B------:R-:W-:-:S05]  /*40e0*/  CS2R R6, SRZ ;  /* 0x0000000000067805 */ /* 0x000fca000001ff00 */
[----:B------:R-:W0:Y:S02]  /*40f0*/  F2F.F64.F32 R4, R4 ;  /* 0x0000000400047310 */ /* 0x000e240000201800 */
[----:B0-----:R0:W-:Y:S01]  /*4100*/  STG.E.128 [R8.64], R4 ;  /* 0x0000000408007986 */ /* 0x0011e2000c101d24 */
[----:B------:R-:W-:Y:S05]  /*4110*/  BRA `(.L_x_6340) ;  /* 0x0000097000007947 */ /* 0x000fea0003800000 */
.L_x_6353:
        /* <DEDUP_REMOVED lines=20> */
.L_x_6358:
[----:B------:R-:W-:Y:S05]  /*4260*/  BSYNC B0 ;  /* 0x0000000000007941 */ /* 0x000fea0003800000 */
.L_x_6357:
[----:B------:R-:W-:-:S05]  /*4270*/  LOP3.LUT R5, R0, R5, RZ, 0xfc, !PT ;  /* 0x0000000500057212 */ /* 0x000fca00078efcff */
[----:B------:R0:W-:Y:S01]  /*4280*/  STG.E.U8 [R8.64], R5 ;  /* 0x0000000508007986 */ /* 0x0001e2000c101124 */
[----:B------:R-:W-:Y:S05]  /*4290*/  BRA `(.L_x_6340) ;  /* 0x000007f000007947 */ /* 0x000fea0003800000 */
.L_x_6356:
        /* <DEDUP_REMOVED lines=12> */
.L_x_6360:
[----:B------:R-:W-:Y:S01]  /*4360*/  IMAD.MOV.U32 R0, RZ, RZ, 0x7f ;  /* 0x0000007fff007424 */ /* 0x000fe200078e00ff */
[----:B------:R-:W-:-:S04]  /*4370*/  ISETP.GT.U32.AND P0, PT, R5, 0x7f800000, PT ;  /* 0x7f8000000500780c */ /* 0x000fc80003f04070 */
[----:B------:R-:W-:-:S04]  /*4380*/  SEL R0, R0, 0x7c, P0 ;  /* 0x0000007c00007807 */ /* 0x000fc80000000000 */
.L_x_6361:
[----:B------:R-:W-:Y:S05]  /*4390*/  BSYNC B0 ;  /* 0x0000000000007941 */ /* 0x000fea0003800000 */
.L_x_6359:
[----:B------:R-:W-:-:S04]  /*43a0*/  LOP3.LUT R4, R4, 0x80000000, RZ, 0xc0, !PT ;  /* 0x8000000004047812 */ /* 0x000fc800078ec0ff */
[----:B------:R-:W-:-:S04]  /*43b0*/  SHF.R.U32.HI R3, RZ, 0x18, R4 ;  /* 0x00000018ff037819 */ /* 0x000fc80000011604 */
[----:B------:R-:W-:-:S05]  /*43c0*/  LOP3.LUT R3, R0, R3, RZ, 0xfc, !PT ;  /* 0x0000000300037212 */ /* 0x000fca00078efcff */
[----:B------:R0:W-:Y:S01]  /*43d0*/  STG.E.U8 [R8.64], R3 ;  /* 0x0000000308007986 */ /* 0x0001e2000c101124 */
[----:B------:R-:W-:Y:S05]  /*43e0*/  BRA `(.L_x_6340) ;  /* 0x000006a000007947 */ /* 0x000fea0003800000 */
.L_x_6355:
[----:B------:R-:W-:-:S05]  /*43f0*/  F2FP.BF16.PACK_AB R4, RZ, R4 ;  /* 0x00000004ff04723e */ /* 0x000fca00000010ff */
[----:B------:R0:W-:Y:S01]  /*4400*/  STG.E.U16 [R8.64], R4 ;  /* 0x0000000408007986 */ /* 0x0001e2000c101524 */
[----:B------:R-:W-:Y:S05]  /*4410*/  BRA `(.L_x_6340) ;  /* 0x0000067000007947 */ /* 0x000fea0003800000 */
.L_x_6352:
        /* <DEDUP_REMOVED lines=11> */
.L_x_6364:
        /* <DEDUP_REMOVED lines=16> */
.L_x_6367:
[----:B------:R-:W-:-:S04]  /*45d0*/  LOP3.LUT R4, R4, 0x80000000, RZ, 0xc0, !PT ;  /* 0x8000000004047812 */ /* 0x000fc800078ec0ff */
[----:B------:R-:W-:-:S04]  /*45e0*/  SHF.R.U32.HI R4, RZ, 0x18, R4 ;  /* 0x00000018ff047819 */ /* 0x000fc80000011604 */
[----:B------:R-:W-:-:S04]  /*45f0*/  LOP3.LUT R3, R3, R4, RZ, 0xfc, !PT ;  /* 0x0000000403037212 */ /* 0x000fc800078efcff */
[----:B------:R-:W-:Y:S02]  /*4600*/  PRMT R0, R3, 0x7610, R0 ;  /* 0x0000761003007816 */ /* 0x000fe40000000000 */
.L_x_6366:
[----:B------:R-:W-:Y:S05]  /*4610*/  BSYNC B0 ;  /* 0x0000000000007941 */ /* 0x000fea0003800000 */
.L_x_6365:
[----:B------:R0:W-:Y:S01]  /*4620*/  STG.E.U8 [R8.64], R0 ;  /* 0x0000000008007986 */ /* 0x0001e2000c101124 */
[----:B------:R-:W-:Y:S05]  /*4630*/  BRA `(.L_x_6340) ;  /* 0x0000045000007947 */ /* 0x000fea0003800000 */
.L_x_6363:
        /* <DEDUP_REMOVED lines=16> */
.L_x_6370:
[----:B------:R-:W-:-:S04]  /*4740*/  LOP3.LUT R4, R4, 0x80000000, RZ, 0xc0, !PT ;  /* 0x8000000004047812 */ /* 0x000fc800078ec0ff */
[----:B------:R-:W-:-:S04]  /*4750*/  SHF.R.U32.HI R4, RZ, 0x18, R4 ;  /* 0x00000018ff047819 */ /* 0x000fc80000011604 */
[----:B------:R-:W-:-:S04]  /*4760*/  LOP3.LUT R3, R3, R4, RZ, 0xfc, !PT ;  /* 0x0000000403037212 */ /* 0x000fc800078efcff */
[----:B------:R-:W-:Y:S02]  /*4770*/  PRMT R0, R3, 0x7610, R0 ;  /* 0x0000761003007816 */ /* 0x000fe40000000000 */
.L_x_6369:
[----:B------:R-:W-:Y:S05]  /*4780*/  BSYNC B0 ;  /* 0x0000000000007941 */ /* 0x000fea0003800000 */
.L_x_6368:
[----:B------:R0:W-:Y:S01]  /*4790*/  STG.E.U8 [R8.64], R0 ;  /* 0x0000000008007986 */ /* 0x0001e2000c101124 */
[----:B------:R-:W-:Y:S05]  /*47a0*/  BRA `(.L_x_6340) ;  /* 0x000002e000007947 */ /* 0x000fea0003800000 */
.L_x_6362:
        /* <DEDUP_REMOVED lines=21> */
.L_x_6345:
        /* <DEDUP_REMOVED lines=18> */
[----:B0-23--:R-:W-:Y:S05]  /*4a20*/  CALL.ABS.NOINC R14 ;  /* 0x000000000e007343 */ /* 0x00dfea0003c00000 */
[----:B------:R-:W-:Y:S05]  /*4a30*/  BRA `(.L_x_6340) ;  /* 0x0000005000007947 */ /* 0x000fea0003800000 */
.L_x_6372:
[----:B------:R-:W0:Y:S02]  /*4a40*/  F2I.U64.TRUNC R4, R4 ;  /* 0x0000000400047311 */ /* 0x000e24000020d800 */
[----:B0-----:R0:W-:Y:S01]  /*4a50*/  STG.E.64 [R8.64], R4 ;  /* 0x0000000408007986 */ /* 0x0011e2000c101b24 */
[----:B------:R-:W-:Y:S05]  /*4a60*/  BRA `(.L_x_6340) ;  /* 0x0000002000007947 */ /* 0x000fea0003800000 */
.L_x_6371:
[----:B------:R-:W0:Y:S02]  /*4a70*/  F2I.FTZ.U32.TRUNC.NTZ R3, R4 ;  /* 0x0000000400037305 */ /* 0x000e24000021f000 */
[----:B0-----:R0:W-:Y:S02]  /*4a80*/  STG.E [R8.64], R3 ;  /* 0x0000000308007986 */ /* 0x0011e4000c101924 */
.L_x_6340:
[----:B01--4-:R-:W-:Y:S05]  /*4a90*/  BSYNC B6 ;  /* 0x0000000000067941 */ /* 0x013fea0003800000 */
.L_x_6339:
        /* <DEDUP_REMOVED lines=22> */
.L_x_6378:
[----:B---3--:R-:W0:Y:S02]  /*4c00*/  F2I.S64.TRUNC R22, R22 ;  /* 0x0000001600167311 */ /* 0x008e24000020d900 */
[----:B0-----:R-:W-:-:S05]  /*4c10*/  IMAD.MOV.U32 R3, RZ, RZ, R22 ;  /* 0x000000ffff037224 */ /* 0x001fca00078e0016 */
[----:B------:R0:W-:Y:S01]  /*4c20*/  STG.E.U8 [R8.64], R3 ;  /* 0x0000000308007986 */ /* 0x0001e2000c101124 */
[----:B------:R-:W-:Y:S05]  /*4c30*/  BRA `(.L_x_6380) ;  /* 0x00000d3000007947 */ /* 0x000fea0003800000 */
.L_x_6377:
[----:B------:R-:W-:-:S13]  /*4c40*/  ISETP.NE.AND P0, PT, R0, 0x2, PT ;  /* 0x000000020000780c */ /* 0x000fda0003f05270 */
[----:B------:R-:W-:Y:S05]  /*4c50*/  @!P0 BRA `(.L_x_6381) ;  /* 0x000000a000008947 */ /* 0x000fea0003800000 */
[----:B------:R-:W-:-:S13]  /*4c60*/  ISETP.NE.AND P0, PT, R0, 0x3, PT ;  /* 0x000000030000780c */ /* 0x000fda0003f05270 */
[----:B------:R-:W-:Y:S05]  /*4c70*/  @!P0 BRA `(.L_x_6382) ;  /* 0x0000005000008947 */ /* 0x000fea0003800000 */
[----:B------:R-:W-:-:S13]  /*4c80*/  ISETP.NE.AND P0, PT, R0, 0x4, PT ;  /* 0x000000040000780c */ /* 0x000fda0003f05270 */
[----:B------:R-:W-:Y:S05]  /*4c90*/  @P0 BRA `(.L_x_6379) ;  /* 0x00000b4000000947 */ /* 0x000fea0003800000 */
[----:B---3--:R-:W0:Y:S02]  /*4ca0*/  F2I.S64.TRUNC R22, R22 ;  /* 0x0000001600167311 */ /* 0x008e24000020d900 */
[----:B0-----:R0:W-:Y:S01]  /*4cb0*/  STG.E.64 [R8.64], R22 ;  /* 0x0000001608007986 */ /* 0x0011e2000c101b24 */
[----:B------:R-:W-:Y:S05]  /*4cc0*/  BRA `(.L_x_6380) ;  /* 0x00000ca000007947 */ /* 0x000fea0003800000 */
.L_x_6382:
[----:B------:R-:W0:Y:S02]  /*4cd0*/  F2I.FTZ.TRUNC.NTZ R3, R22 ;  /* 0x0000001600037305 */ /* 0x000e24000021f100 */
[----:B0-----:R0:W-:Y:S01]  /*4ce0*/  STG.E [R8.64], R3 ;  /* 0x0000000308007986 */ /* 0x0011e2000c101924 */
[----:B------:R-:W-:Y:S05]  /*4cf0*/  BRA `(.L_x_6380) ;  /* 0x00000c7000007947 */ /* 0x000fea0003800000 */
.L_x_6381:
[----:B------:R-:W0:Y:S02]  /*4d00*/  F2I.FTZ.TRUNC.NTZ R3, R22 ;  /* 0x0000001600037305 */ /* 0x000e24000021f100 */
[----:B0-----:R0:W-:Y:S01]  /*4d10*/  STG.E.U16 [R8.64], R3 ;  /* 0x0000000308007986 */ /* 0x0011e2000c101524 */
[----:B------:R-:W-:Y:S05]  /*4d20*/  BRA `(.L_x_6380) ;  /* 0x00000c4000007947 */ /* 0x000fea0003800000 */
.L_x_6376:
        /* <DEDUP_REMOVED lines=8> */
.L_x_6384:
[----:B------:R-:W-:-:S05]  /*4db0*/  F2FP.PACK_AB R22, RZ, R22 ;  /* 0x00000016ff16723e */ /* 0x000fca00000000ff */
[----:B------:R0:W-:Y:S01]  /*4dc0*/  STG.E.U16 [R8.64], R22 ;  /* 0x0000001608007986 */ /* 0x0001e2000c101524 */
[----:B------:R-:W-:Y:S05]  /*4dd0*/  BRA `(.L_x_6380) ;  /* 0x00000b9000007947 */ /* 0x000fea0003800000 */
.L_x_6383:
[----:B------:R-:W-:-:S13]  /*4de0*/  ISETP.NE.AND P0, PT, R0, 0x7, PT ;  /* 0x000000070000780c */ /* 0x000fda0003f05270 */
[----:B------:R-:W-:Y:S05]  /*4df0*/  @!P0 BRA `(.L_x_6385) ;  /* 0x000000b000008947 */ /* 0x000fea0003800000 */
[----:B------:R-:W-:-:S13]  /*4e00*/  ISETP.NE.AND P0, PT, R0, 0x8, PT ;  /* 0x000000080000780c */ /* 0x000fda0003f05270 */
[----:B------:R-:W-:Y:S05]  /*4e10*/  @!P0 BRA `(.L_x_6386) ;  /* 0x0000005000008947 */ /* 0x000fea0003800000 */
[----:B------:R-:W-:-:S13]  /*4e20*/  ISETP.NE.AND P0, PT, R0, 0x9, PT ;  /* 0x000000090000780c */ /* 0x000fda0003f05270 */
[----:B------:R-:W-:Y:S05]  /*4e30*/  @P0 BRA `(.L_x_6379) ;  /* 0x000009a000000947 */ /* 0x000fea0003800000 */
[----:B---3--:R-:W-:-:S05]  /*4e40*/  IMAD.MOV.U32 R23, RZ, RZ, RZ ;  /* 0x000000ffff177224 */ /* 0x008fca00078e00ff */
[----:B------:R0:W-:Y:S01]  /*4e50*/  STG.E.64 [R8.64], R22 ;  /* 0x0000001608007986 */ /* 0x0001e2000c101b24 */
[----:B------:R-:W-:Y:S05]  /*4e60*/  BRA `(.L_x_6380) ;  /* 0x00000b0000007947 */ /* 0x000fea0003800000 */
.L_x_6386:
[----:B------:R-:W-:-:S04]  /*4e70*/  F2FP.PACK_AB R3, RZ, R22 ;  /* 0x00000016ff03723e */ /* 0x000fc800000000ff */
[----:B------:R-:W-:-:S05]  /*4e80*/  PRMT R3, R3, 0x5410, RZ ;  /* 0x0000541003037816 */ /* 0x000fca00000000ff */
[----:B------:R0:W-:Y:S01]  /*4e90*/  STG.E [R8.64], R3 ;  /* 0x0000000308007986 */ /* 0x0001e2000c101924 */
[----:B------:R-:W-:Y:S05]  /*4ea0*/  BRA `(.L_x_6380) ;  /* 0x00000ac000007947 */ /* 0x000fea0003800000 */
.L_x_6385:
[----:B------:R-:W-:-:S06]  /*4eb0*/  FMUL.FTZ R4, R22, 1 ;  /* 0x3f80000016047820 */ /* 0x000fcc0000410000 */
[----:B------:R-:W0:Y:S02]  /*4ec0*/  F2F.F64.F32 R4, R4 ;  /* 0x0000000400047310 */ /* 0x000e240000201800 */
[----:B0-----:R0:W-:Y:S01]  /*4ed0*/  STG.E.64 [R8.64], R4 ;  /* 0x0000000408007986 */ /* 0x0011e2000c101b24 */
[----:B------:R-:W-:Y:S05]  /*4ee0*/  BRA `(.L_x_6380) ;  /* 0x00000a8000007947 */ /* 0x000fea0003800000 */
.L_x_6375:
        /* <DEDUP_REMOVED lines=12> */
.L_x_6389:
[----:B------:R-:W-:Y:S01]  /*4fb0*/  FMUL.FTZ R4, R22, 1 ;  /* 0x3f80000016047820 */ /* 0x000fe20000410000 */
[----:B------:R-:W-:-:S05]  /*4fc0*/  CS2R R6, SRZ ;  /* 0x0000000000067805 */ /* 0x000fca000001ff00 */
[----:B------:R-:W0:Y:S02]  /*4fd0*/  F2F.F64.F32 R4, R4 ;  /* 0x0000000400047310 */ /* 0x000e240000201800 */
[----:B0-----:R0:W-:Y:S01]  /*4fe0*/  STG.E.128 [R8.64], R4 ;  /* 0x0000000408007986 */ /* 0x0011e2000c101d24 */
[----:B------:R-:W-:Y:S05]  /*4ff0*/  BRA `(.L_x_6380) ;  /* 0x0000097000007947 */ /* 0x000fea0003800000 */
.L_x_6388:
        /* <DEDUP_REMOVED lines=20> */
.L_x_6393:
[----:B------:R-:W-:Y:S05]  /*5140*/  BSYNC B0 ;  /* 0x0000000000007941 */ /* 0x000fea0003800000 */
.L_x_6392:
[----:B------:R-:W-:-:S05]  /*5150*/  LOP3.LUT R5, R0, R5, RZ, 0xfc, !PT ;  /* 0x0000000500057212 */ /* 0x000fca00078efcff */
[----:B------:R0:W-:Y:S01]  /*5160*/  STG.E.U8 [R8.64], R5 ;  /* 0x0000000508007986 */ /* 0x0001e2000c101124 */
[----:B------:R-:W-:Y:S05]  /*5170*/  BRA `(.L_x_6380) ;  /* 0x000007f000007947 */ /* 0x000fea0003800000 */
.L_x_6391:
        /* <DEDUP_REMOVED lines=12> */
.L_x_6395:
[----:B------:R-:W-:Y:S01]  /*5240*/  IMAD.MOV.U32 R0, RZ, RZ, 0x7f ;  /* 0x0000007fff007424 */ /* 0x000fe200078e00ff */
[----:B------:R-:W-:-:S04]  /*5250*/  ISETP.GT.U32.AND P0, PT, R4, 0x7f800000, PT ;  /* 0x7f8000000400780c */ /* 0x000fc80003f04070 */
[----:B------:R-:W-:-:S04]  /*5260*/  SEL R0, R0, 0x7c, P0 ;  /* 0x0000007c00007807 */ /* 0x000fc80000000000 */
.L_x_6396:
[----:B------:R-:W-:Y:S05]  /*5270*/  BSYNC B0 ;  /* 0x0000000000007941 */ /* 0x000fea0003800000 */
.L_x_6394:
[----:B------:R-:W-:-:S04]  /*5280*/  LOP3.LUT R22, R22, 0x80000000, RZ, 0xc0, !PT ;  /* 0x8000000016167812 */ /* 0x000fc800078ec0ff */
[----:B------:R-:W-:-:S04]  /*5290*/  SHF.R.U32.HI R3, RZ, 0x18, R22 ;  /* 0x00000018ff037819 */ /* 0x000fc80000011616 */
[----:B------:R-:W-:-:S05]  /*52a0*/  LOP3.LUT R3, R0, R3, RZ, 0xfc, !PT ;  /* 0x0000000300037212 */ /* 0x000fca00078efcff */
[----:B------:R0:W-:Y:S01]  /*52b0*/  STG.E.U8 [R8.64], R3 ;  /* 0x0000000308007986 */ /* 0x0001e2000c101124 */
[----:B------:R-:W-:Y:S05]  /*52c0*/  BRA `(.L_x_6380) ;  /* 0x000006a000007947 */ /* 0x000fea0003800000 */
.L_x_6390:
[----:B------:R-:W-:-:S05]  /*52d0*/  F2FP.BF16.PACK_AB R22, RZ, R22 ;  /* 0x00000016ff16723e */ /* 0x000fca00000010ff */
[----:B------:R0:W-:Y:S01]  /*52e0*/  STG.E.U16 [R8.64], R22 ;  /* 0x0000001608007986 */ /* 0x0001e2000c101524 */
[----:B------:R-:W-:Y:S05]  /*52f0*/  BRA `(.L_x_6380) ;  /* 0x0000067000007947 */ /* 0x000fea0003800000 */
.L_x_6387:
        /* <DEDUP_REMOVED lines=11> */
.L_x_6399:
        /* <DEDUP_REMOVED lines=16> */
.L_x_6402:
[----:B------:R-:W-:-:S04]  /*54b0*/  LOP3.LUT R22, R22, 0x80000000, RZ, 0xc0, !PT ;  /* 0x8000000016167812 */ /* 0x000fc800078ec0ff */
[----:B------:R-:W-:-:S04]  /*54c0*/  SHF.R.U32.HI R3, RZ, 0x18, R22 ;  /* 0x00000018ff037819 */ /* 0x000fc80000011616 */
[----:B------:R-:W-:-:S04]  /*54d0*/  LOP3.LUT R0, R0, R3, RZ, 0xfc, !PT ;  /* 0x0000000300007212 */ /* 0x000fc800078efcff */
[----:B------:R-:W-:Y:S02]  /*54e0*/  PRMT R4, R0, 0x7610, R4 ;  /* 0x0000761000047816 */ /* 0x000fe40000000004 */
.L_x_6401:
[----:B------:R-:W-:Y:S05]  /*54f0*/  BSYNC B0 ;  /* 0x0000000000007941 */ /* 0x000fea0003800000 */
.L_x_6400:
[----:B------:R0:W-:Y:S01]  /*5500*/  STG.E.U8 [R8.64], R4 ;  /* 0x0000000408007986 */ /* 0x0001e2000c101124 */
[----:B------:R-:W-:Y:S05]  /*5510*/  BRA `(.L_x_6380) ;  /* 0x0000045000007947 */ /* 0x000fea0003800000 */
.L_x_6398:
        /* <DEDUP_REMOVED lines=16> */
.L_x_6405:
[----:B------:R-:W-:-:S04]  /*5620*/  LOP3.LUT R22, R22, 0x80000000, RZ, 0xc0, !PT ;  /* 0x8000000016167812 */ /* 0x000fc800078ec0ff */
[----:B------:R-:W-:-:S04]  /*5630*/  SHF.R.U32.HI R3, RZ, 0x18, R22 ;  /* 0x00000018ff037819 */ /* 0x000fc80000011616 */
[----:B------:R-:W-:-:S04]  /*5640*/  LOP3.LUT R0, R0, R3, RZ, 0xfc, !PT ;  /* 0x0000000300007212 */ /* 0x000fc800078efcff */
[----:B------:R-:W-:Y:S02]  /*5650*/  PRMT R4, R0, 0x7610, R4 ;  /* 0x0000761000047816 */ /* 0x000fe40000000004 */
.L_x_6404:
[----:B------:R-:W-:Y:S05]  /*5660*/  BSYNC B0 ;  /* 0x0000000000007941 */ /* 0x000fea0003800000 */
.L_x_6403:
[----:B------:R0:W-:Y:S01]  /*5670*/  STG.E.U8 [R8.64], R4 ;  /* 0x0000000408007986 */ /* 0x0001e2000c101124 */
[----:B------:R-:W-:Y:S05]  /*5680*/  BRA `(.L_x_6380) ;  /* 0x000002e000007947 */ /* 0x000fea0003800000 */
.L_x_6397:
        /* <DEDUP_REMOVED lines=21> */
.L_x_6379:
        /* <DEDUP_REMOVED lines=20> */
.L_x_6407:
[----:B---3--:R-:W0:Y:S02]  /*5920*/  F2I.U64.TRUNC R22, R22 ;  /* 0x0000001600167311 */ /* 0x008e24000020d800 */
[----:B0-----:R0:W-:Y:S01]  /*5930*/  STG.E.64 [R8.64], R22 ;  /* 0x0000001608007986 */ /* 0x0011e2000c101b24 */
[----:B------:R-:W-:Y:S05]  /*5940*/  BRA `(.L_x_6380) ;  /* 0x0000002000007947 */ /* 0x000fea0003800000 */
.L_x_6406:
[----:B------:R-:W0:Y:S02]  /*5950*/  F2I.FTZ.U32.TRUNC.NTZ R3, R22 ;  /* 0x0000001600037305 */ /* 0x000e24000021f000 */
[----:B0-----:R0:W-:Y:S02]  /*5960*/  STG.E [R8.64], R3 ;  /* 0x0000000308007986 */ /* 0x0011e4000c101924 */
.L_x_6380:
        /* <DEDUP_REMOVED lines=22> */
.L_x_6411:
[----:B---3--:R-:W0:Y:S02]  /*5ad0*/  F2I.S64.TRUNC R24, R24 ;  /* 0x0000001800187311 */ /* 0x008e24000020d900 */
[----:B0-----:R-:W-:-:S05]  /*5ae0*/  IMAD.MOV.U32 R3, RZ, RZ, R24 ;  /* 0x000000ffff037224 */ /* 0x001fca00078e0018 */
[----:B------:R0:W-:Y:S01]  /*5af0*/  STG.E.U8 [R8.64], R3 ;  /* 0x0000000308007986 */ /* 0x0001e2000c101124 */
[----:B------:R-:W-:Y:S05]  /*5b00*/  BRA `(.L_x_6413) ;  /* 0x00000d3000007947 */ /* 0x000fea0003800000 */
.L_x_6410:
        /* <DEDUP_REMOVED lines=9> */
.L_x_6415:
[----:B------:R-:W0:Y:S02]  /*5ba0*/  F2I.FTZ.TRUNC.NTZ R3, R24 ;  /* 0x0000001800037305 */ /* 0x000e24000021f100 */
[----:B0-----:R0:W-:Y:S01]  /*5bb0*/  STG.E [R8.64], R3 ;  /* 0x0000000308007986 */ /* 0x0011e2000c101924 */
[----:B------:R-:W-:Y:S05]  /*5bc0*/  BRA `(.L_x_6413) ;  /* 0x00000c7000007947 */ /* 0x000fea0003800000 */
.L_x_6414:
[----:B------:R-:W0:Y:S02]  /*5bd0*/  F2I.FTZ.TRUNC.NTZ R3, R24 ;  /* 0x0000001800037305 */ /* 0x000e24000021f100 */
[----:B0-----:R0:W-:Y:S01]  /*5be0*/  STG.E.U16 [R8.64], R3 ;  /* 0x0000000308007986 */ /* 0x0011e2000c101524 */
[----:B------:R-:W-:Y:S05]  /*5bf0*/  BRA `(.L_x_6413) ;  /* 0x00000c4000007947 */ /* 0x000fea0003800000 */
.L_x_6409:
        /* <DEDUP_REMOVED lines=8> */
.L_x_6417:
[----:B------:R-:W-:-:S05]  /*5c80*/  F2FP.PACK_AB R24, RZ, R24 ;  /* 0x00000018ff18723e */ /* 0x000fca00000000ff */
[----:B------:R0:W-:Y:S01]  /*5c90*/  STG.E.U16 [R8.64], R24 ;  /* 0x0000001808007986 */ /* 0x0001e2000c101524 */
[----:B------:R-:W-:Y:S05]  /*5ca0*/  BRA `(.L_x_6413) ;  /* 0x00000b9000007947 */ /* 0x000fea0003800000 */
.L_x_6416:
        /* <DEDUP_REMOVED lines=9> */
.L_x_6419:
[----:B------:R-:W-:-:S04]  /*5d40*/  F2FP.PACK_AB R3, RZ, R24 ;  /* 0x00000018ff03723e */ /* 0x000fc800000000ff */
[----:B------:R-:W-:-:S05]  /*5d50*/  PRMT R3, R3, 0x5410, RZ ;  /* 0x0000541003037816 */ /* 0x000fca00000000ff */
[----:B------:R0:W-:Y:S01]  /*5d60*/  STG.E [R8.64], R3 ;  /* 0x0000000308007986 */ /* 0x0001e2000c101924 */
[----:B------:R-:W-:Y:S05]  /*5d70*/  BRA `(.L_x_6413) ;  /* 0x00000ac000007947 */ /* 0x000fea0003800000 */
.L_x_6418:
[----:B------:R-:W-:-:S06]  /*5d80*/  FMUL.FTZ R4, R24, 1 ;  /* 0x3f80000018047820 */ /* 0x000fcc0000410000 */
[----:B------:R-:W0:Y:S02]  /*5d90*/  F2F.F64.F32 R4, R4 ;  /* 0x0000000400047310 */ /* 0x000e240000201800 */
[----:B0-----:R0:W-:Y:S01]  /*5da0*/  STG.E.64 [R8.64], R4 ;  /* 0x0000000408007986 */ /* 0x0011e2000c101b24 */
[----:B------:R-:W-:Y:S05]  /*5db0*/  BRA `(.L_x_6413) ;  /* 0x00000a8000007947 */ /* 0x000fea0003800000 */
.L_x_6408:
        /* <DEDUP_REMOVED lines=12> */
.L_x_6422:
[----:B------:R-:W-:Y:S01]  /*5e80*/  FMUL.FTZ R4, R24, 1 ;  /* 0x3f80000018047820 */ /* 0x000fe20000410000 */
[----:B------:R-:W-:-:S05]  /*5e90*/  CS2R R6, SRZ ;  /* 0x0000000000067805 */ /* 0x000fca000001ff00 */
[----:B------:R-:W0:Y:S02]  /*5ea0*/  F2F.F64.F32 R4, R4 ;  /* 0x0000000400047310 */ /* 0x000e240000201800 */
[----:B0-----:R0:W-:Y:S01]  /*5eb0*/  STG.E.128 [R8.64], R4 ;  /* 0x0000000408007986 */ /* 0x0011e2000c101d24 */
[----:B------:R-:W-:Y:S05]  /*5ec0*/  BRA `(.L_x_6413) ;  /* 0x0000097000007947 */ /* 0x000fea0003800000 */
.L_x_6421:
        /* <DEDUP_REMOVED lines=20> */
.L_x_6426:
[----:B------:R-:W-:Y:S05]  /*6010*/  BSYNC B0 ;  /* 0x0000000000007941 */ /* 0x000fea0003800000 */
.L_x_6425:
[----:B------:R-:W-:-:S05]  /*6020*/  LOP3.LUT R5, R0, R5, RZ, 0xfc, !PT ;  /* 0x0000000500057212 */ /* 0x000fca00078efcff */
[----:B------:R0:W-:Y:S01]  /*6030*/  STG.E.U8 [R8.64], R5 ;  /* 0x0000000508007986 */ /* 0x0001e2000c101124 */
[----:B------:R-:W-:Y:S05]  /*6040*/  BRA `(.L_x_6413) ;  /* 0x000007f000007947 */ /* 0x000fea0003800000 */
.L_x_6424:
        /* <DEDUP_REMOVED lines=12> */
.L_x_6428:
[----:B------:R-:W-:Y:S01]  /*6110*/  IMAD.MOV.U32 R0, RZ, RZ, 0x7f ;  /* 0x0000007fff007424 */ /* 0x000fe200078e00ff */
[----:B------:R-:W-:-:S04]  /*6120*/  ISETP.GT.U32.AND P0, PT, R4, 0x7f800000, PT ;  /* 0x7f8000000400780c */ /* 0x000fc80003f04070 */
[----:B------:R-:W-:-:S04]  /*6130*/  SEL R0, R0, 0x7c, P0 ;  /* 0x0000007c00007807 */ /* 0x000fc80000000000 */
.L_x_6429:
[----:B------:R-:W-:Y:S05]  /*6140*/  BSYNC B0 ;  /* 0x0000000000007941 */ /* 0x000fea0003800000 */
.L_x_6427:
[----:B------:R-:W-:-:S04]  /*6150*/  LOP3.LUT R24, R24, 0x80000000, RZ, 0xc0, !PT ;  /* 0x8000000018187812 */ /* 0x000fc800078ec0ff */
[----:B------:R-:W-:-:S04]  /*6160*/  SHF.R.U32.HI R3, RZ, 0x18, R24 ;  /* 0x00000018ff037819 */ /* 0x000fc80000011618 */
[----:B------:R-:W-:-:S05]  /*6170*/  LOP3.LUT R3, R0, R3, RZ, 0xfc, !PT ;  /* 0x0000000300037212 */ /* 0x000fca00078efcff */
[----:B------:R0:W-:Y:S01]  /*6180*/  STG.E.U8 [R8.64], R3 ;  /* 0x0000000308007986 */ /* 0x0001e2000c101124 */
[----:B------:R-:W-:Y:S05]  /*6190*/  BRA `(.L_x_6413) ;  /* 0x000006a000007947 */ /* 0x000fea0003800000 */
.L_x_6423:
[----:B------:R-:W-:-:S05]  /*61a0*/  F2FP.BF16.PACK_AB R24, RZ, R24 ;  /* 0x00000018ff18723e */ /* 0x000fca00000010ff */
[----:B------:R0:W-:Y:S01]  /*61b0*/  STG.E.U16 [R8.64], R24 ;  /* 0x0000001808007986 */ /* 0x0001e2000c101524 */
[----:B------:R-:W-:Y:S05]  /*61c0*/  BRA `(.L_x_6413) ;  /* 0x0000067000007947 */ /* 0x000fea0003800000 */
.L_x_6420:
        /* <DEDUP_REMOVED lines=11> */
.L_x_6432:
        /* <DEDUP_REMOVED lines=16> */
.L_x_6435:
[----:B------:R-:W-:-:S04]  /*6380*/  LOP3.LUT R24, R24, 0x80000000, RZ, 0xc0, !PT ;  /* 0x8000000018187812 */ /* 0x000fc800078ec0ff */
[----:B------:R-:W-:-:S04]  /*6390*/  SHF.R.U32.HI R3, RZ, 0x18, R24 ;  /* 0x00000018ff037819 */ /* 0x000fc80000011618 */
[----:B------:R-:W-:-:S04]  /*63a0*/  LOP3.LUT R0, R0, R3, RZ, 0xfc, !PT ;  /* 0x0000000300007212 */ /* 0x000fc800078efcff */
[----:B------:R-:W-:Y:S02]  /*63b0*/  PRMT R4, R0, 0x7610, R4 ;  /* 0x0000761000047816 */ /* 0x000fe40000000004 */
.L_x_6434:
[----:B------:R-:W-:Y:S05]  /*63c0*/  BSYNC B0 ;  /* 0x0000000000007941 */ /* 0x000fea0003800000 */
.L_x_6433:
[----:B------:R0:W-:Y:S01]  /*63d0*/  STG.E.U8 [R8.64], R4 ;  /* 0x0000000408007986 */ /* 0x0001e2000c101124 */
[----:B------:R-:W-:Y:S05]  /*63e0*/  BRA `(.L_x_6413) ;  /* 0x0000045000007947 */ /* 0x000fea0003800000 */
.L_x_6431:
        /* <DEDUP_REMOVED lines=16> */
.L_x_6438:
[----:B------:R-:W-:-:S04]  /*64f0*/  LOP3.LUT R24, R24, 0x80000000, RZ, 0xc0, !PT ;  /* 0x8000000018187812 */ /* 0x000fc800078ec0ff */
[----:B------:R-:W-:-:S04]  /*6500*/  SHF.R.U32.HI R3, RZ, 0x18, R24 ;  /* 0x00000018ff037819 */ /* 0x000fc80000011618 */
[----:B------:R-:W-:-:S04]  /*6510*/  LOP3.LUT R0, R0, R3, RZ, 0xfc, !PT ;  /* 0x0000000300007212 */ /* 0x000fc800078efcff */
[----:B------:R-:W-:Y:S02]  /*6520*/  PRMT R4, R0, 0x7610, R4 ;  /* 0x0000761000047816 */ /* 0x000fe40000000004 */
.L_x_6437:
[----:B------:R-:W-:Y:S05]  /*6530*/  BSYNC B0 ;  /* 0x0000000000007941 */ /* 0x000fea0003800000 */
.L_x_6436:
[----:B------:R0:W-:Y:S01]  /*6540*/  STG.E.U8 [R8.64], R4 ;  /* 0x0000000408007986 */ /* 0x0001e2000c101124 */
[----:B------:R-:W-:Y:S05]  /*6550*/  BRA `(.L_x_6413) ;  /* 0x000002e000007947 */ /* 0x000fea0003800000 */
.L_x_6430:
        /* <DEDUP_REMOVED lines=21> */
.L_x_6412:
        /* <DEDUP_REMOVED lines=20> */
.L_x_6440:
[----:B---3--:R-:W0:Y:S02]  /*67f0*/  F2I.U64.TRUNC R24, R24 ;  /* 0x0000001800187311 */ /* 0x008e24000020d800 */
[----:B0-----:R0:W-:Y:S01]  /*6800*/  STG.E.64 [R8.64], R24 ;  /* 0x0000001808007986 */ /* 0x0011e2000c101b24 */
[----:B------:R-:W-:Y:S05]  /*6810*/  BRA `(.L_x_6413) ;  /* 0x0000002000007947 */ /* 0x000fea0003800000 */
.L_x_6439:
[----:B------:R-:W0:Y:S02]  /*6820*/  F2I.FTZ.U32.TRUNC.NTZ R3, R24 ;  /* 0x0000001800037305 */ /* 0x000e24000021f000 */
[----:B0-----:R0:W-:Y:S02]  /*6830*/  STG.E [R8.64], R3 ;  /* 0x0000000308007986 */ /* 0x0011e4000c101924 */
.L_x_6413:
[----:B------:R-:W-:Y:S02]  /*6840*/  IADD3 R26, R26, 0x80, RZ ;  /* 0x000000801a1a7810 */ /* 0x000fe40007ffe0ff */
.L_x_6374:
[----:B------:R-:W-:Y:S05]  /*6850*/  BSYNC B6 ;  /* 0x0000000000067941 */ /* 0x000fea0003800000 */
.L_x_6373:
[----:B------:R-:W-:-:S13]  /*6860*/  ISETP.GE.AND P0, PT, R26, R19, PT ;  /* 0x000000131a00720c */ /* 0x000fda0003f06270 */
[----:B------:R-:W-:Y:S05]  /*6870*/  @P0 EXIT ;  /* 0x000000000000094d */ /* 0x000fea0003800000 */
[----:B------:R-:W-:Y:S01]  /*6880*/  PRMT R0, R17, 0x9910, RZ ;  /* 0x0000991011007816 */ /* 0x000fe200000000ff */
[----:B------:R-:W-:-:S03]  /*6890*/  IMAD R2, R2, 0x200, R26 ;  /* 0x0000020002027824 */ /* 0x000fc600078e021a */
[----:B------:R-:W-:Y:S01]  /*68a0*/  ISETP.GT.AND P1, PT, R0, 0x9, PT ;  /* 0x000000090000780c */ /* 0x000fe20003f24270 */
[----:B------:R-:W-:-:S05]  /*68b0*/  IMAD R2, R2, c[0x0][0x188], RZ ;  /* 0x0000620002027a24 */ /* 0x000fca00078e02ff */
[----:B------:R-:W-:-:S05]  /*68c0*/  IADD3 R2, P0, R2, c[0x0][0x168], RZ ;  /* 0x00005a0002027a10 */ /* 0x000fca0007f1e0ff */
[----:B0-----:R-:W-:Y:S02]  /*68d0*/  IMAD.X R3, RZ, RZ, c[0x0][0x16c], P0 ;  /* 0x00005b00ff037624 */ /* 0x001fe400000e06ff */
        /* <DEDUP_REMOVED lines=9> */
[----:B--2---:R-:W0:Y:S02]  /*6970*/  F2I.FTZ.TRUNC.NTZ R5, R18 ;  /* 0x0000001200057305 */ /* 0x004e24000021f100 */
[----:B0-----:R-:W-:Y:S01]  /*6980*/  STG.E.U8 [R2.64], R5 ;  /* 0x0000000502007986 */ /* 0x001fe2000c101124 */
[----:B------:R-:W-:Y:S05]  /*6990*/  EXIT ;  /* 0x000000000000794d */ /* 0x000fea0003800000 */
.L_x_6444:
[----:B--2---:R-:W0:Y:S02]  /*69a0*/  F2I.S64.TRUNC R18, R18 ;  /* 0x0000001200127311 */ /* 0x004e24000020d900 */
[----:B0-----:R-:W-:-:S05]  /*69b0*/  IMAD.MOV.U32 R5, RZ, RZ, R18 ;  /* 0x000000ffff057224 */ /* 0x001fca00078e0012 */
[----:B------:R-:W-:Y:S01]  /*69c0*/  STG.E.U8 [R2.64], R5 ;  /* 0x0000000502007986 */ /* 0x000fe2000c101124 */
[----:B------:R-:W-:Y:S05]  /*69d0*/  EXIT ;  /* 0x000000000000794d */ /* 0x000fea0003800000 */
.L_x_6443:
[----:B------:R-:W-:-:S13]  /*69e0*/  ISETP.NE.AND P0, PT, R0, 0x2, PT ;  /* 0x000000020000780c */ /* 0x000fda0003f05270 */
[----:B------:R-:W-:Y:S05]  /*69f0*/  @!P0 BRA `(.L_x_6446) ;  /* 0x000000a000008947 */ /* 0x000fea0003800000 */
[----:B------:R-:W-:-:S13]  /*6a00*/  ISETP.NE.AND P0, PT, R0, 0x3, PT ;  /* 0x000000030000780c */ /* 0x000fda0003f05270 */
[----:B------:R-:W-:Y:S05]  /*6a10*/  @!P0 BRA `(.L_x_6447) ;  /* 0x0000005000008947 */ /* 0x000fea0003800000 */
[----:B------:R-:W-:-:S13]  /*6a20*/  ISETP.NE.AND P0, PT, R0, 0x4, PT ;  /* 0x000000040000780c */ /* 0x000fda0003f05270 */
[----:B------:R-:W-:Y:S05]  /*6a30*/  @P0 BRA `(.L_x_6445) ;  /* 0x00000b4000000947 */ /* 0x000fea0003800000 */
[----:B--2---:R-:W0:Y:S02]  /*6a40*/  F2I.S64.TRUNC R18, R18 ;  /* 0x0000001200127311 */ /* 0x004e24000020d900 */
[----:B0-----:R-:W-:Y:S01]  /*6a50*/  STG.E.64 [R2.64], R18 ;  /* 0x0000001202007986 */ /* 0x001fe2000c101b24 */
[----:B------:R-:W-:Y:S05]  /*6a60*/  EXIT ;  /* 0x000000000000794d */ /* 0x000fea0003800000 */
.L_x_6447:
[----:B--2---:R-:W0:Y:S02]  /*6a70*/  F2I.FTZ.TRUNC.NTZ R5, R18 ;  /* 0x0000001200057305 */ /* 0x004e24000021f100 */
[----:B0-----:R-:W-:Y:S01]  /*6a80*/  STG.E [R2.64], R5 ;  /* 0x0000000502007986 */ /* 0x001fe2000c101924 */
[----:B------:R-:W-:Y:S05]  /*6a90*/  EXIT ;  /* 0x000000000000794d */ /* 0x000fea0003800000 */
.L_x_6446:
[----:B--2---:R-:W0:Y:S02]  /*6aa0*/  F2I.FTZ.TRUNC.NTZ R5, R18 ;  /* 0x0000001200057305 */ /* 0x004e24000021f100 */
[----:B0-----:R-:W-:Y:S01]  /*6ab0*/  STG.E.U16 [R2.64], R5 ;  /* 0x0000000502007986 */ /* 0x001fe2000c101524 */
[----:B------:R-:W-:Y:S05]  /*6ac0*/  EXIT ;  /* 0x000000000000794d */ /* 0x000fea0003800000 */
.L_x_6442:
[----:B------:R-:W-:-:S13]  /*6ad0*/  ISETP.GT.AND P0, PT, R0, 0x6, PT ;  /* 0x000000060000780c */ /* 0x000fda0003f04270 */
[----:B------:R-:W-:Y:S05]  /*6ae0*/  @P0 BRA `(.L_x_6448) ;  /* 0x0000009000000947 */ /* 0x000fea0003800000 */
[----:B------:R-:W-:-:S13]  /*6af0*/  ISETP.NE.AND P0, PT, R0, 0x5, PT ;  /* 0x000000050000780c */ /* 0x000fda0003f05270 */
[----:B------:R-:W-:Y:S05]  /*6b00*/  @!P0 BRA `(.L_x_6449) ;  /* 0x0000004000008947 */ /* 0x000fea0003800000 */
[----:B------:R-:W-:-:S13]  /*6b10*/  ISETP.NE.AND P0, PT, R0, 0x6, PT ;  /* 0x000000060000780c */ /* 0x000fda0003f05270 */
[----:B------:R-:W-:Y:S05]  /*6b20*/  @P0 BRA `(.L_x_6445) ;  /* 0x00000a5000000947 */ /* 0x000fea0003800000 */
[----:B--2---:R-:W-:Y:S01]  /*6b30*/  STG.E [R2.64], R18 ;  /* 0x0000001202007986 */ /* 0x004fe2000c101924 */
[----:B------:R-:W-:Y:S05]  /*6b40*/  EXIT ;  /* 0x000000000000794d */ /* 0x000fea0003800000 */
.L_x_6449:
[----:B--2---:R-:W-:-:S05]  /*6b50*/  F2FP.PACK_AB R18, RZ, R18 ;  /* 0x00000012ff12723e */ /* 0x004fca00000000ff */
[----:B------:R-:W-:Y:S01]  /*6b60*/  STG.E.U16 [R2.64], R18 ;  /* 0x0000001202007986 */ /* 0x000fe2000c101524 */
[----:B------:R-:W-:Y:S05]  /*6b70*/  EXIT ;  /* 0x000000000000794d */ /* 0x000fea0003800000 */
.L_x_6448:
[----:B------:R-:W-:-:S13]  /*6b80*/  ISETP.NE.AND P0, PT, R0, 0x7, PT ;  /* 0x000000070000780c */ /* 0x000fda0003f05270 */
[----:B------:R-:W-:Y:S05]  /*6b90*/  @!P0 BRA `(.L_x_6450) ;  /* 0x000000b000008947 */ /* 0x000fea0003800000 */
[----:B------:R-:W-:-:S13]  /*6ba0*/  ISETP.NE.AND P0, PT, R0, 0x8, PT ;  /* 0x000000080000780c */ /* 0x000fda0003f05270 */
[----:B------:R-:W-:Y:S05]  /*6bb0*/  @!P0 BRA `(.L_x_6451) ;  /* 0x0000005000008947 */ /* 0x000fea0003800000 */
[----:B------:R-:W-:-:S13]  /*6bc0*/  ISETP.NE.AND P0, PT, R0, 0x9, PT ;  /* 0x000000090000780c */ /* 0x000fda0003f05270 */
[----:B------:R-:W-:Y:S05]  /*6bd0*/  @P0 BRA `(.L_x_6445) ;  /* 0x000009a000000947 */ /* 0x000fea0003800000 */
[----:B------:R-:W-:-:S05]  /*6be0*/  IMAD.MOV.U32 R19, RZ, RZ, RZ ;  /* 0x000000ffff137224 */ /* 0x000fca00078e00ff */
[----:B--2---:R-:W-:Y:S01]  /*6bf0*/  STG.E.64 [R2.64], R18 ;  /* 0x0000001202007986 */ /* 0x004fe2000c101b24 */
[----:B------:R-:W-:Y:S05]  /*6c00*/  EXIT ;  /* 0x000000000000794d */ /* 0x000fea0003800000 */
.L_x_6451:
[----:B--2---:R-:W-:-:S04]  /*6c10*/  F2FP.PACK_AB R5, RZ, R18 ;  /* 0x00000012ff05723e */ /* 0x004fc800000000ff */
[----:B------:R-:W-:-:S05]  /*6c20*/  PRMT R5, R5, 0x5410, RZ ;  /* 0x0000541005057816 */ /* 0x000fca00000000ff */
[----:B------:R-:W-:Y:S01]  /*6c30*/  STG.E [R2.64], R5 ;  /* 0x0000000502007986 */ /* 0x000fe2000c101924 */
[----:B------:R-:W-:Y:S05]  /*6c40*/  EXIT ;  /* 0x000000000000794d */ /* 0x000fea0003800000 */
.L_x_6450:
[----:B--2---:R-:W-:-:S06]  /*6c50*/  FMUL.FTZ R4, R18, 1 ;  /* 0x3f80000012047820 */ /* 0x004fcc0000410000 */
[----:B------:R-:W0:Y:S02]  /*6c60*/  F2F.F64.F32 R4, R4 ;  /* 0x0000000400047310 */ /* 0x000e240000201800 */
[----:B0-----:R-:W-:Y:S01]  /*6c70*/  STG.E.64 [R2.64], R4 ;  /* 0x0000000402007986 */ /* 0x001fe2000c101b24 */
[----:B------:R-:W-:Y:S05]  /*6c80*/  EXIT ;  /* 0x000000000000794d */ /* 0x000fea0003800000 */
.L_x_6441:
        /* <DEDUP_REMOVED lines=12> */
.L_x_6454:
[----:B--2---:R-:W-:Y:S01]  /*6d50*/  FMUL.FTZ R4, R18, 1 ;  /* 0x3f80000012047820 */ /* 0x004fe20000410000 */
[----:B------:R-:W-:-:S05]  /*6d60*/  CS2R R6, SRZ ;  /* 0x0000000000067805 */ /* 0x000fca000001ff00 */
[----:B------:R-:W0:Y:S02]  /*6d70*/  F2F.F64.F32 R4, R4 ;  /* 0x0000000400047310 */ /* 0x000e240000201800 */
[----:B0-----:R-:W-:Y:S01]  /*6d80*/  STG.E.128 [R2.64], R4 ;  /* 0x0000000402007986 */ /* 0x001fe2000c101d24 */
[----:B------:R-:W-:Y:S05]  /*6d90*/  EXIT ;  /* 0x000000000000794d */ /* 0x000fea0003800000 */
.L_x_6453:
[----:B------:R-:W-:-:S13]  /*6da0*/  ISETP.NE.AND P0, PT, R0, 0xf, PT ;  /* 0x0000000f0000780c */ /* 0x000fda0003f05270 */
[----:B------:R-:W-:Y:S05]  /*6db0*/  @!P0 BRA `(.L_x_6455) ;  /* 0x000002b000008947 */ /* 0x000fea0003800000 */
[----:B------:R-:W-:-:S13]  /*6dc0*/  ISETP.NE.AND P0, PT, R0, 0x17, PT ;  /* 0x000000170000780c */ /* 0x000fda0003f05270 */
[----:B------:R-:W-:Y:S05]  /*6dd0*/  @!P0 BRA `(.L_x_6456) ;  /* 0x0000014000008947 */ /* 0x000fea0003800000 */
[----:B------:R-:W-:-:S13]  /*6de0*/  ISETP.NE.AND P0, PT, R0, 0x18, PT ;  /* 0x000000180000780c */ /* 0x000fda0003f05270 */
[----:B------:R-:W-:Y:S05]  /*6df0*/  @P0 BRA `(.L_x_6445) ;  /* 0x0000078000000947 */ /* 0x000fea0003800000 */
[C---:B--2---:R-:W-:Y:S01]  /*6e00*/  LOP3.LUT R4, R18.reuse, 0x7fffffff, RZ, 0xc0, !PT ;  /* 0x7fffffff12047812 */ /* 0x044fe200078ec0ff */
[----:B------:R-:W-:Y:S01]  /*6e10*/  BSSY B0, `(.L_x_6457) ;  /* 0x000000d000007945 */ /* 0x000fe20003800000 */
        /* <DEDUP_REMOVED lines=12> */
.L_x_6458:
[----:B------:R-:W-:Y:S05]  /*6ee0*/  BSYNC B0 ;  /* 0x0000000000007941 */ /* 0x000fea0003800000 */
.L_x_6457:
[----:B------:R-:W-:-:S05]  /*6ef0*/  LOP3.LUT R7, R0, R7, RZ, 0xfc, !PT ;  /* 0x0000000700077212 */ /* 0x000fca00078efcff */
[----:B------:R-:W-:Y:S01]  /*6f00*/  STG.E.U8 [R2.64], R7 ;  /* 0x0000000702007986 */ /* 0x000fe2000c101124 */
[----:B------:R-:W-:Y:S05]  /*6f10*/  EXIT ;  /* 0x000000000000794d */ /* 0x000fea0003800000 */
.L_x_6456:
[----:B--2---:R-:W-:Y:S01]  /*6f20*/  LOP3.LUT R4, R18, 0x7fffffff, RZ, 0xc0, !PT ;  /* 0x7fffffff12047812 */ /* 0x004fe200078ec0ff */
[----:B------:R-:W-:Y:S03]  /*6f30*/  BSSY B0, `(.L_x_6459) ;  /* 0x000000e000007945 */ /* 0x000fe60003800000 */
        /* <DEDUP_REMOVED lines=10> */
.L_x_6460:
[----:B------:R-:W-:Y:S01]  /*6fe0*/  IMAD.MOV.U32 R0, RZ, RZ, 0x7f ;  /* 0x0000007fff007424 */ /* 0x000fe200078e00ff */
[----:B------:R-:W-:-:S04]  /*6ff0*/  ISETP.GT.U32.AND P0, PT, R4, 0x7f800000, PT ;  /* 0x7f8000000400780c */ /* 0x000fc80003f04070 */
[----:B------:R-:W-:-:S04]  /*7000*/  SEL R0, R0, 0x7c, P0 ;  /* 0x0000007c00007807 */ /* 0x000fc80000000000 */
.L_x_6461:
[----:B------:R-:W-:Y:S05]  /*7010*/  BSYNC B0 ;  /* 0x0000000000007941 */ /* 0x000fea0003800000 */
.L_x_6459:
[----:B------:R-:W-:-:S04]  /*7020*/  LOP3.LUT R18, R18, 0x80000000, RZ, 0xc0, !PT ;  /* 0x8000000012127812 */ /* 0x000fc800078ec0ff */
[----:B------:R-:W-:-:S04]  /*7030*/  SHF.R.U32.HI R5, RZ, 0x18, R18 ;  /* 0x00000018ff057819 */ /* 0x000fc80000011612 */
[----:B------:R-:W-:-:S05]  /*7040*/  LOP3.LUT R5, R0, R5, RZ, 0xfc, !PT ;  /* 0x0000000500057212 */ /* 0x000fca00078efcff */
[----:B------:R-:W-:Y:S01]  /*7050*/  STG.E.U8 [R2.64], R5 ;  /* 0x0000000502007986 */ /* 0x000fe2000c101124 */
[----:B------:R-:W-:Y:S05]  /*7060*/  EXIT ;  /* 0x000000000000794d */ /* 0x000fea0003800000 */
.L_x_6455:
[----:B--2---:R-:W-:-:S05]  /*7070*/  F2FP.BF16.PACK_AB R18, RZ, R18 ;  /* 0x00000012ff12723e */ /* 0x004fca00000010ff */
[----:B------:R-:W-:Y:S01]  /*7080*/  STG.E.U16 [R2.64], R18 ;  /* 0x0000001202007986 */ /* 0x000fe2000c101524 */
[----:B------:R-:W-:Y:S05]  /*7090*/  EXIT ;  /* 0x000000000000794d */ /* 0x000fea0003800000 */
.L_x_6452:
        /* <DEDUP_REMOVED lines=8> */
[----:B--2---:R-:W0:Y:S02]  /*7120*/  F2I.FTZ.U32.TRUNC.NTZ R5, R18 ;  /* 0x0000001200057305 */ /* 0x004e24000021f000 */
[----:B0-----:R-:W-:Y:S01]  /*7130*/  STG.E.U16 [R2.64], R5 ;  /* 0x0000000502007986 */ /* 0x001fe2000c101524 */
[----:B------:R-:W-:Y:S05]  /*7140*/  EXIT ;  /* 0x000000000000794d */ /* 0x000fea0003800000 */
.L_x_6464:
[----:B--2---:R-:W-:Y:S01]  /*7150*/  LOP3.LUT R5, R18, 0x7fffffff, RZ, 0xc0, !PT ;  /* 0x7fffffff12057812 */ /* 0x004fe200078ec0ff */
        /* <DEDUP_REMOVED lines=15> */
.L_x_6467:
[----:B------:R-:W-:-:S04]  /*7250*/  LOP3.LUT R18, R18, 0x80000000, RZ, 0xc0, !PT ;  /* 0x8000000012127812 */ /* 0x000fc800078ec0ff */
[----:B------:R-:W-:-:S04]  /*7260*/  SHF.R.U32.HI R5, RZ, 0x18, R18 ;  /* 0x00000018ff057819 */ /* 0x000fc80000011612 */
[----:B------:R-:W-:-:S04]  /*7270*/  LOP3.LUT R4, R4, R5, RZ, 0xfc, !PT ;  /* 0x0000000504047212 */ /* 0x000fc800078efcff */
[----:B------:R-:W-:Y:S02]  /*7280*/  PRMT R0, R4, 0x7610, R0 ;  /* 0x0000761004007816 */ /* 0x000fe40000000000 */
.L_x_6466:
[----:B------:R-:W-:Y:S05]  /*7290*/  BSYNC B0 ;  /* 0x0000000000007941 */ /* 0x000fea0003800000 */
.L_x_6465:
[----:B------:R-:W-:Y:S01]  /*72a0*/  STG.E.U8 [R2.64], R0 ;  /* 0x0000000002007986 */ /* 0x000fe2000c101124 */
[----:B------:R-:W-:Y:S05]  /*72b0*/  EXIT ;  /* 0x000000000000794d */ /* 0x000fea0003800000 */
.L_x_6463:
        /* <DEDUP_REMOVED lines=16> */
.L_x_6470:
[----:B------:R-:W-:-:S04]  /*73c0*/  LOP3.LUT R18, R18, 0x80000000, RZ, 0xc0, !PT ;  /* 0x8000000012127812 */ /* 0x000fc800078ec0ff */
[----:B------:R-:W-:-:S04]  /*73d0*/  SHF.R.U32.HI R5, RZ, 0x18, R18 ;  /* 0x00000018ff057819 */ /* 0x000fc80000011612 */
[----:B------:R-:W-:-:S04]  /*73e0*/  LOP3.LUT R4, R4, R5, RZ, 0xfc, !PT ;  /* 0x0000000504047212 */ /* 0x000fc800078efcff */
[----:B------:R-:W-:Y:S02]  /*73f0*/  PRMT R0, R4, 0x7610, R0 ;  /* 0x0000761004007816 */ /* 0x000fe40000000000 */
.L_x_6469:
[----:B------:R-:W-:Y:S05]  /*7400*/  BSYNC B0 ;  /* 0x0000000000007941 */ /* 0x000fea0003800000 */
.L_x_6468:
[----:B------:R-:W-:Y:S01]  /*7410*/  STG.E.U8 [R2.64], R0 ;  /* 0x0000000002007986 */ /* 0x000fe2000c101124 */
[----:B------:R-:W-:Y:S05]  /*7420*/  EXIT ;  /* 0x000000000000794d */ /* 0x000fea0003800000 */
.L_x_6462:
[----:B------:R-:W-:-:S13]  /*7430*/  ISETP.NE.AND P0, PT, R0, 0x1c, PT ;  /* 0x0000001c0000780c */ /* 0x000fda0003f05270 */
[----:B------:R-:W-:Y:S05]  /*7440*/  @!P0 BRA `(.L_x_6471) ;  /* 0x000002a000008947 */ /* 0x000fea0003800000 */
[----:B------:R-:W-:-:S13]  /*7450*/  ISETP.NE.AND P0, PT, R0, 0x1d, PT ;  /* 0x0000001d0000780c */ /* 0x000fda0003f05270 */
[----:B------:R-:W-:Y:S05]  /*7460*/  @!P0 BRA `(.L_x_6472) ;  /* 0x0000025000008947 */ /* 0x000fea0003800000 */
[----:B------:R-:W-:-:S13]  /*7470*/  ISETP.NE.AND P0, PT, R0, 0x2c, PT ;  /* 0x0000002c0000780c */ /* 0x000fda0003f05270 */
[----:B------:R-:W-:Y:S05]  /*7480*/  @P0 BRA `(.L_x_6445) ;  /* 0x000000f000000947 */ /* 0x000fea0003800000 */
[----:B--2---:R-:W-:Y:S02]  /*7490*/  SHF.R.U32.HI R4, RZ, 0x17, R18 ;  /* 0x00000017ff047819 */ /* 0x004fe40000011612 */
        /* <DEDUP_REMOVED lines=14> */
.L_x_6445:
        /* <DEDUP_REMOVED lines=19> */
[----:B------:R-:W-:Y:S05]  /*76b0*/  EXIT ;  /* 0x000000000000794d */ /* 0x000fea0003800000 */
.L_x_6472:
[----:B--2---:R-:W0:Y:S02]  /*76c0*/  F2I.U64.TRUNC R18, R18 ;  /* 0x0000001200127311 */ /* 0x004e24000020d800 */
[----:B0-----:R-:W-:Y:S01]  /*76d0*/  STG.E.64 [R2.64], R18 ;  /* 0x0000001202007986 */ /* 0x001fe2000c101b24 */
[----:B------:R-:W-:Y:S05]  /*76e0*/  EXIT ;  /* 0x000000000000794d */ /* 0x000fea0003800000 */
.L_x_6471:
[----:B--2---:R-:W0:Y:S02]  /*76f0*/  F2I.FTZ.U32.TRUNC.NTZ R5, R18 ;  /* 0x0000001200057305 */ /* 0x004e24000021f000 */
[----:B0-----:R-:W-:Y:S01]  /*7700*/  STG.E [R2.64], R5 ;  /* 0x0000000502007986 */ /* 0x001fe2000c101924 */
[----:B------:R-:W-:Y:S05]  /*7710*/  EXIT ;  /* 0x000000000000794d */ /* 0x000fea0003800000 */
.L_x_6473:
        /* <DEDUP_REMOVED lines=14> */
.L_x_22380:


//--------------------- .text._ZN2at6native18elementwise_kernelILi128ELi2EZNS0_22gpu_kernel_impl_nocastIZZZNS0_16sign_kernel_cudaERNS_18TensorIteratorBaseEENKUlvE_clEvENKUlvE5_clEvEUlfE_EEvS4_RKT_EUliE_EEviT1_ --------------------------
	.section	.text._ZN2at6native18elementwise_kernelILi128ELi2EZNS0_22gpu_kernel_impl_nocastIZZZNS0_16sign_kernel_cudaERNS_18TensorIteratorBaseEENKUlvE_clEvENKUlvE5_clEvEUlfE_EEvS4_RKT_EUliE_EEviT1_,"ax",@progbits
	.sectioninfo	@"SHI_REGISTERS=12"
	.align	128
        .global         _ZN2at6native18elementwise_kernelILi128ELi2EZNS0_22gpu_kernel_impl_nocastIZZZNS0_16sign_kernel_cudaERNS_18TensorIteratorBaseEENKUlvE_clEvENKUlvE5_clEvEUlfE_EEvS4_RKT_EUliE_EEviT1_
        .type           _ZN2at6native18elementwise_kernelILi128ELi2EZNS0_22gpu_kernel_impl_nocastIZZZNS0_16sign_kernel_cudaERNS_18TensorIteratorBaseEENKUlvE_clEvENKUlvE5_clEvEUlfE_EEvS4_RKT_EUliE_EEviT1_,@function
        .size           _ZN2at6native18elementwise_kernelILi128ELi2EZNS0_22gpu_kernel_impl_nocastIZZZNS0_16sign_kernel_cudaERNS_18TensorIteratorBaseEENKUlvE_clEvENKUlvE5_clEvEUlfE_EEvS4_RKT_EUliE_EEviT1_,(.L_x_22381 - _ZN2at6native18elementwise_kernelILi128ELi2EZNS0_22gpu_kernel_impl_nocastIZZZNS0_16sign_kernel_cudaERNS_18TensorIteratorBaseEENKUlvE_clEvENKUlvE5_clEvEUlfE_EEvS4_RKT_EUliE_EEviT1_)
        .other          _ZN2at6native18elementwise_kernelILi128ELi2EZNS0_22gpu_kernel_impl_nocastIZZZNS0_16sign_kernel_cudaERNS_18TensorIteratorBaseEENKUlvE_clEvENKUlvE5_clEvEUlfE_EEvS4_RKT_EUliE_EEviT1_,@"STO_CUDA_ENTRY STV_DEFAULT"
_ZN2at6native18elementwise_kernelILi128ELi2EZNS0_22gpu_kernel_impl_nocastIZZZNS0_16sign_kernel_cudaERNS_18TensorIteratorBaseEENKUlvE_clEvENKUlvE5_clEvEUlfE_EEvS4_RKT_EUliE_EEviT1_:
.text._ZN2at6native18elementwise_kernelILi128ELi2EZNS0_22gpu_kernel_impl_nocastIZZZNS0_16sign_kernel_cudaERNS_18TensorIteratorBaseEENKUlvE_clEvENKUlvE5_clEvEUlfE_EEvS4_RKT_EUliE_EEviT1_:
[----:B------:R-:W-:Y:S02]  /*0000*/  MOV R1, c[0x0][0x28] ;  /* 0x00000a0000017a02 */ /* 0x000fe40000000f00 */
[----:B------:R-:W0:Y:S01]  /*0010*/  S2R R0, SR_CTAID.X ;  /* 0x0000000000007919 */ /* 0x000e220000002500 */
[----:B------:R-:W-:Y:S01]  /*0020*/  ULDC.64 UR4, c[0x0][0x118] ;  /* 0x0000460000047ab9 */ /* 0x000fe20000000a00 */
[----:B------:R-:W-:Y:S02]  /*0030*/  BSSY B0, `(.L_x_6474) ;  /* 0x00000f6000007945 */ /* 0x000fe40003800000 */
[----:B------:R-:W0:Y:S02]  /*0040*/  S2R R3, SR_TID.X ;  /* 0x0000000000037919 */ /* 0x000e240000002100 */
[----:B0-----:R-:W-:-:S04]  /*0050*/  LEA R0, R0, R3, 0x8 ;  /* 0x0000000300007211 */ /* 0x001fc800078e40ff */
[----:B------:R-:W-:Y:S02]  /*0060*/  ISETP.GE.AND P0, PT, R0, c[0x0][0x160], PT ;  /* 0x0000580000007a0c */ /* 0x000fe40003f06270 */
[----:B------:R-:W-:-:S11]  /*0070*/  MOV R7, R0 ;  /* 0x0000000000077202 */ /* 0x000fd60000000f00 */
        /* <DEDUP_REMOVED lines=228> */
.L_x_6476:
[----:B------:R-:W-:-:S05]  /*0ec0*/  IADD3 R4, P0, R3, c[0x0][0x368], RZ ;  /* 0x0000da0003047a10 */ /* 0x000fca0007f1e0ff */
[----:B------:R-:W-:-:S05]  /*0ed0*/  IMAD.X R5, RZ, RZ, c[0x0][0x36c], P0 ;  /* 0x0000db00ff057624 */ /* 0x000fca00000e06ff */
[----:B------:R-:W2:Y:S01]  /*0ee0*/  LDG.E R4, [R4.64] ;  /* 0x0000000404047981 */ /* 0x000ea2000c1e1900 */
[----:B------:R-:W-:Y:S02]  /*0ef0*/  IADD3 R7, R0, 0x80, RZ ;  /* 0x0000008000077810 */ /* 0x000fe40007ffe0ff */
[C---:B--2---:R-:W-:Y:S02]  /*0f00*/  FSETP.GT.FTZ.AND P0, PT, R4.reuse, RZ, PT ;  /* 0x000000ff0400720b */ /* 0x044fe40003f14000 */
[----:B------:R-:W-:-:S04]  /*0f10*/  FSETP.GEU.FTZ.AND P1, PT, R4, RZ, PT ;  /* 0x000000ff0400720b */ /* 0x000fc80003f3e000 */
[----:B------:R-:W-:-:S04]  /*0f20*/  SEL R3, RZ, 0x1, P1 ;  /* 0x00000001ff037807 */ /* 0x000fc80000800000 */
[----:B------:R-:W-:-:S03]  /*0f30*/  IADD3 R6, -R3, 0x1, RZ ;  /* 0x0000000103067810 */ /* 0x000fc60007ffe1ff */
[----:B------:R-:W-:Y:S02]  /*0f40*/  @!P0 IADD3 R6, -R3, RZ, RZ ;  /* 0x000000ff03068210 */ /* 0x000fe40007ffe1ff */
[----:B------:R-:W-:Y:S02]  /*0f50*/  IADD3 R2, P0, R2, c[0x0][0x360], RZ ;  /* 0x0000d80002027a10 */ /* 0x000fe40007f1e0ff */
[----:B------:R-:W0:Y:S02]  /*0f60*/  I2F R9, R6 ;  /* 0x0000000600097306 */ /* 0x000e240000201400 */
[----:B------:R-:W-:-:S05]  /*0f70*/  IADD3.X R3, RZ, c[0x0][0x364], RZ, P0, !PT ;  /* 0x0000d900ff037a10 */ /* 0x000fca00007fe4ff */
[----:B0-----:R0:W-:Y:S04]  /*0f80*/  STG.E [R2.64], R9 ;  /* 0x0000000902007986 */ /* 0x0011e8000c101904 */
.L_x_6475:
[----:B------:R-:W-:Y:S05]  /*0f90*/  BSYNC B0 ;  /* 0x0000000000007941 */ /* 0x000fea0003800000 */
.L_x_6474:
[----:B------:R-:W-:-:S13]  /*0fa0*/  ISETP.GE.AND P0, PT, R7, c[0x0][0x160], PT ;  /* 0x0000580007007a0c */ /* 0x000fda0003f06270 */
[----:B------:R-:W-:Y:S05]  /*0fb0*/  @P0 EXIT ;  /* 0x000000000000094d */ /* 0x000fea0003800000 */
[----:B------:R-:W-:Y:S01]  /*0fc0*/  ISETP.NE.AND P0, PT, RZ, c[0x0][0x168], PT ;  /* 0x00005a00ff007a0c */ /* 0x000fe20003f05270 */
[----:B0-----:R-:W-:Y:S01]  /*0fd0*/  HFMA2.MMA R2, -RZ, RZ, 0, 0 ;  /* 0x00000000ff027435 */ /* 0x001fe200000001ff */
[----:B------:R-:W-:-:S11]  /*0fe0*/  MOV R0, RZ ;  /* 0x000000ff00007202 */ /* 0x000fd60000000f00 */
[----:B------:R-:W-:Y:S05]  /*0ff0*/  @!P0 BRA `(.L_x_6477) ;  /* 0x00000e0000008947 */ /* 0x000fea0003800000 */
[----:B------:R-:W-:Y:S02]  /*1000*/  MOV R2, RZ ;  /* 0x000000ff00027202 */ /* 0x000fe40000000f00 */
[----:B------:R-:W-:-:S05]  /*1010*/  MOV R3, R7 ;  /* 0x0000000700037202 */ /* 0x000fca0000000f00 */
[----:B------:R-:W-:-:S04]  /*1020*/  IMAD.HI.U32 R4, R7, c[0x0][0x170], R2 ;  /* 0x00005c0007047a27 */ /* 0x000fc800078e0002 */
[----:B------:R-:W-:Y:S01]  /*1030*/  IMAD.MOV.U32 R3, RZ, RZ, c[0x0][0x168] ;  /* 0x00005a00ff037624 */ /* 0x000fe200078e00ff */
[----:B------:R-:W-:-:S04]  /*1040*/  SHF.R.U32.HI R5, RZ, c[0x0][0x174], R4 ;  /* 0x00005d00ff057a19 */ /* 0x000fc80000011604 */
[----:B------:R-:W-:Y:S02]  /*1050*/  ISETP.NE.AND P0, PT, R3, 0x1, PT ;  /* 0x000000010300780c */ /* 0x000fe40003f05270 */
        /* <DEDUP_REMOVED lines=218> */
.L_x_6477:
[----:B------:R-:W-:-:S04]  /*1e00*/  IADD3 R2, P0, R2, c[0x0][0x368], RZ ;  /* 0x0000da0002027a10 */ /* 0x000fc80007f1e0ff */
[----:B------:R-:W-:-:S05]  /*1e10*/  IADD3.X R3, RZ, c[0x0][0x36c], RZ, P0, !PT ;  /* 0x0000db00ff037a10 */ /* 0x000fca00007fe4ff */
[----:B------:R-:W2:Y:S02]  /*1e20*/  LDG.E R2, [R2.64] ;  /* 0x0000000402027981 */ /* 0x000ea4000c1e1900 */
        /* <DEDUP_REMOVED lines=8> */
[----:B0-----:R-:W-:Y:S01]  /*1eb0*/  STG.E [R4.64], R7 ;  /* 0x0000000704007986 */ /* 0x001fe2000c101904 */
[----:B------:R-:W-:Y:S05]  /*1ec0*/  EXIT ;  /* 0x000000000000794d */ /* 0x000fea0003800000 */
.L_x_6478:
        /* <DEDUP_REMOVED lines=11> */
.L_x_22381:


//--------------------- .text._ZN2at6native27unrolled_elementwise_kernelIZZZNS0_16sign_kernel_cudaERNS_18TensorIteratorBaseEENKUlvE_clEvENKUlvE5_clEvEUlfE_St5arrayIPcLm2EELi4E23TrivialOffsetCalculatorILi1EjESB_NS0_6memory15LoadWithoutCastENSC_16StoreWithoutCastEEEviT_T0_T2_T3_T4_T5_ --------------------------
	.section	.text._ZN2at6native27unrolled_elementwise_kernelIZZZNS0_16sign_kernel_cudaERNS_18TensorIteratorBaseEENKUlvE_clEvENKUlvE5_clEvEUlfE_St5arrayIPcLm2EELi4E23TrivialOffsetCalculatorILi1EjESB_NS0_6memory15LoadWithoutCastENSC_16StoreWithoutCastEEEviT_T0_T2_T3_T4_T5_,"ax",@progbits
	.sectioninfo	@"SHI_REGISTERS=18"
	.align	128
        .global         _ZN2at6native27unrolled_elementwise_kernelIZZZNS0_16sign_kernel_cudaERNS_18TensorIteratorBaseEENKUlvE_clEvENKUlvE5_clEvEUlfE_St5arrayIPcLm2EELi4E23TrivialOffsetCalculatorILi1EjESB_NS0_6memory15LoadWithoutCastENSC_16StoreWithoutCastEEEviT_T0_T2_T3_T4_T5_
        .type           _ZN2at6native27unrolled_elementwise_kernelIZZZNS0_16sign_kernel_cudaERNS_18TensorIteratorBaseEENKUlvE_clEvENKUlvE5_clEvEUlfE_St5arrayIPcLm2EELi4E23TrivialOffsetCalculatorILi1EjESB_NS0_6memory15LoadWithoutCastENSC_16StoreWithoutCastEEEviT_T0_T2_T3_T4_T5_,@function
        .size           _ZN2at6native27unrolled_elementwise_kernelIZZZNS0_16sign_kernel_cudaERNS_18TensorIteratorBaseEENKUlvE_clEvENKUlvE5_clEvEUlfE_St5arrayIPcLm2EELi4E23TrivialOffsetCalculatorILi1EjESB_NS0_6memory15LoadWithoutCastENSC_16StoreWithoutCastEEEviT_T0_T2_T3_T4_T5_,(.L_x_22382 - _ZN2at6native27unrolled_elementwise_kernelIZZZNS0_16sign_kernel_cudaERNS_18TensorIteratorBaseEENKUlvE_clEvENKUlvE5_clEvEUlfE_St5arrayIPcLm2EELi4E23TrivialOffsetCalculatorILi1EjESB_NS0_6memory15LoadWithoutCastENSC_16StoreWithoutCastEEEviT_T0_T2_T3_T4_T5_)
        .other          _ZN2at6native27unrolled_elementwise_kernelIZZZNS0_16sign_kernel_cudaERNS_18TensorIteratorBaseEENKUlvE_clEvENKUlvE5_clEvEUlfE_St5arrayIPcLm2EELi4E23TrivialOffsetCalculatorILi1EjESB_NS0_6memory15LoadWithoutCastENSC_16StoreWithoutCastEEEviT_T0_T2_T3_T4_T5_,@"STO_CUDA_ENTRY STV_DEFAULT"
_ZN2at6native27unrolled_elementwise_kernelIZZZNS0_16sign_kernel_cudaERNS_18TensorIteratorBaseEENKUlvE_clEvENKUlvE5_clEvEUlfE_St5arrayIPcLm2EELi4E23TrivialOffsetCalculatorILi1EjESB_NS0_6memory15LoadWithoutCastENSC_16StoreWithoutCastEEEviT_T0_T2_T3_T4_T5_:
.text._ZN2at6native27unrolled_elementwise_kernelIZZZNS0_16sign_kernel_cudaERNS_18TensorIteratorBaseEENKUlvE_clEvENKUlvE5_clEvEUlfE_St5arrayIPcLm2EELi4E23TrivialOffsetCalculatorILi1EjESB_NS0_6memory15LoadWithoutCastENSC_16StoreWithoutCastEEEviT_T0_T2_T3_T4_T5_:
[----:B------:R-:W-:Y:S02]  /*0000*/  IMAD.MOV.U32 R1, RZ, RZ, c[0x0][0x28] ;  /* 0x00000a00ff017624 */ /* 0x000fe400078e00ff */
[----:B------:R-:W0:Y:S01]  /*0010*/  S2R R2, SR_CTAID.X ;  /* 0x0000000000027919 */ /* 0x000e220000002500 */
[----:B------:R-:W-:Y:S01]  /*0020*/  IMAD.MOV.U32 R5, RZ, RZ, -0x200 ;  /* 0xfffffe00ff057424 */ /* 0x000fe200078e00ff */
[----:B------:R-:W-:Y:S01]  /*0030*/  CS2R R14, SRZ ;  /* 0x00000000000e7805 */ /* 0x000fe2000001ff00 */
[----:B------:R-:W-:Y:S01]  /*0040*/  ULDC.64 UR4, c[0x0][0x118] ;  /* 0x0000460000047ab9 */ /* 0x000fe20000000a00 */
[----:B------:R-:W1:Y:S01]  /*0050*/  S2R R3, SR_TID.X ;  /* 0x0000000000037919 */ /* 0x000e620000002100 */
[----:B0-----:R-:W-:Y:S02]  /*0060*/  IMAD R0, R2, R5, c[0x0][0x160] ;  /* 0x0000580002007624 */ /* 0x001fe400078e0205 */
[----:B-1----:R-:W-:-:S03]  /*0070*/  IMAD.MOV.U32 R5, RZ, RZ, R3 ;  /* 0x000000ffff057224 */ /* 0x002fc600078e0003 */
[----:B------:R-:W-:-:S13]  /*0080*/  ISETP.GE.AND P0, PT, R3, R0, PT ;  /* 0x000000000300720c */ /* 0x000fda0003f06270 */
[----:B------:R-:W-:-:S04]  /*0090*/  @!P0 IADD3 R5, R3, 0x80, RZ ;  /* 0x0000008003058810 */ /* 0x000fc80007ffe0ff */
[----:B------:R-:W-:-:S13]  /*00a0*/  ISETP.GE.AND P1, PT, R5, R0, PT ;  /* 0x000000000500720c */ /* 0x000fda0003f26270 */
[----:B------:R-:W-:Y:S01]  /*00b0*/  @!P1 IMAD R8, R2, 0x200, R5 ;  /* 0x0000020002089824 */ /* 0x000fe200078e0205 */
[----:B------:R-:W-:-:S04]  /*00c0*/  @!P1 IADD3 R5, R5, 0x80, RZ ;  /* 0x0000008005059810 */ /* 0x000fc80007ffe0ff */
[----:B------:R-:W-:-:S13]  /*00d0*/  ISETP.GE.AND P3, PT, R5, R0, PT ;  /* 0x000000000500720c */ /* 0x000fda0003f66270 */
[----:B------:R-:W-:Y:S01]  /*00e0*/  @!P3 IMAD R12, R2, 0x200, R5 ;  /* 0x00000200020cb824 */ /* 0x000fe200078e0205 */
[----:B------:R-:W-:-:S04]  /*00f0*/  @!P3 IADD3 R5, R5, 0x80, RZ ;  /* 0x000000800505b810 */ /* 0x000fc80007ffe0ff */
[----:B------:R-:W-:Y:S01]  /*0100*/  ISETP.GE.AND P2, PT, R5, R0, PT ;  /* 0x000000000500720c */ /* 0x000fe20003f46270 */
[----:B------:R-:W-:Y:S01]  /*0110*/  @!P0 IMAD.MOV.U32 R7, RZ, RZ, 0x4 ;  /* 0x00000004ff078424 */ /* 0x000fe200078e00ff */
[----:B------:R-:W-:Y:S01]  /*0120*/  @!P0 LEA R6, R2, R3, 0x9 ;  /* 0x0000000302068211 */ /* 0x000fe200078e48ff */
[----:B------:R-:W-:Y:S02]  /*0130*/  @!P1 IMAD.MOV.U32 R9, RZ, RZ, 0x4 ;  /* 0x00000004ff099424 */ /* 0x000fe400078e00ff */
[----:B------:R-:W-:Y:S02]  /*0140*/  @!P3 IMAD.MOV.U32 R13, RZ, RZ, 0x4 ;  /* 0x00000004ff0db424 */ /* 0x000fe400078e00ff */
[----:B------:R-:W-:-:S06]  /*0150*/  @!P0 IMAD.WIDE.U32 R6, R6, R7, c[0x0][0x170] ;  /* 0x00005c0006068625 */ /* 0x000fcc00078e0007 */
[----:B------:R-:W-:Y:S01]  /*0160*/  @!P2 IMAD R10, R2, 0x200, R5 ;  /* 0x00000200020aa824 */ /* 0x000fe200078e0205 */
[----:B------:R0:W5:Y:S01]  /*0170*/  @!P0 LDG.E R14, [R6.64] ;  /* 0x00000004060e8981 */ /* 0x000162000c1e1900 */
[----:B------:R-:W-:Y:S01]  /*0180*/  @!P2 IMAD.MOV.U32 R11, RZ, RZ, 0x4 ;  /* 0x00000004ff0ba424 */ /* 0x000fe200078e00ff */
[----:B------:R-:W-:Y:S01]  /*0190*/  CS2R R4, SRZ ;  /* 0x0000000000047805 */ /* 0x000fe2000001ff00 */
[----:B------:R-:W-:-:S04]  /*01a0*/  @!P1 IMAD.WIDE.U32 R8, R8, R9, c[0x0][0x170] ;  /* 0x00005c0008089625 */ /* 0x000fc800078e0009 */
[----:B------:R-:W-:Y:S01]  /*01b0*/  @!P2 IMAD.WIDE.U32 R10, R10, R11, c[0x0][0x170] ;  /* 0x00005c000a0aa625 */ /* 0x000fe200078e000b */
[----:B------:R0:W5:Y:S03]  /*01c0*/  @!P1 LDG.E R5, [R8.64] ;  /* 0x0000000408059981 */ /* 0x000166000c1e1900 */
[----:B------:R-:W-:Y:S01]  /*01d0*/  @!P3 IMAD.WIDE.U32 R12, R12, R13, c[0x0][0x170] ;  /* 0x00005c000c0cb625 */ /* 0x000fe200078e000d */
[----:B------:R0:W5:Y:S04]  /*01e0*/  @!P2 LDG.E R15, [R10.64] ;  /* 0x000000040a0fa981 */ /* 0x000168000c1e1900 */
[----:B------:R0:W5:Y:S01]  /*01f0*/  @!P3 LDG.E R4, [R12.64] ;  /* 0x000000040c04b981 */ /* 0x000162000c1e1900 */
[----:B------:R-:W-:Y:S01]  /*0200*/  BSSY B0, `(.L_x_6479) ;  /* 0x000000d000007945 */ /* 0x000fe20003800000 */
[----:B------:R-:W-:Y:S05]  /*0210*/  @P0 BRA `(.L_x_6480) ;  /* 0x000000b000000947 */ /* 0x000fea0003800000 */
[C---:B-----5:R-:W-:Y:S01]  /*0220*/  FSETP.GT.FTZ.AND P0, PT, R14.reuse, RZ, PT ;  /* 0x000000ff0e00720b */ /* 0x060fe20003f14000 */
[----:B0-----:R-:W-:Y:S01]  /*0230*/  HFMA2.MMA R7, -RZ, RZ, 0, 2.384185791015625e-07 ;  /* 0x00000004ff077435 */ /* 0x001fe200000001ff */
[----:B------:R-:W-:-:S04]  /*0240*/  FSETP.GEU.FTZ.AND P1, PT, R14, RZ, PT ;  /* 0x000000ff0e00720b */ /* 0x000fc80003f3e000 */
[----:B------:R-:W-:-:S04]  /*0250*/  SEL R6, RZ, 0x1, P1 ;  /* 0x00000001ff067807 */ /* 0x000fc80000800000 */
[----:B------:R-:W-:-:S03]  /*0260*/  IADD3 R8, -R6, 0x1, RZ ;  /* 0x0000000106087810 */ /* 0x000fc60007ffe1ff */
[----:B------:R-:W-:Y:S02]  /*0270*/  @!P0 IMAD.MOV R8, RZ, RZ, -R6 ;  /* 0x000000ffff088224 */ /* 0x000fe400078e0a06 */
[----:B------:R-:W-:Y:S01]  /*0280*/  IMAD R6, R2, 0x200, R3 ;  /* 0x0000020002067824 */ /* 0x000fe200078e0203 */
[----:B------:R-:W-:Y:S01]  /*0290*/  IADD3 R3, R3, 0x80, RZ ;  /* 0x0000008003037810 */ /* 0x000fe20007ffe0ff */
[----:B------:R-:W0:Y:S02]  /*02a0*/  I2F R9, R8 ;  /* 0x0000000800097306 */ /* 0x000e240000201400 */
[----:B------:R-:W-:-:S05]  /*02b0*/  IMAD.WIDE.U32 R6, R6, R7, c[0x0][0x168] ;  /* 0x00005a0006067625 */ /* 0x000fca00078e0007 */
[----:B0-----:R0:W-:Y:S02]  /*02c0*/  STG.E [R6.64], R9 ;  /* 0x0000000906007986 */ /* 0x0011e4000c101904 */
.L_x_6480:
[----:B------:R-:W-:Y:S05]  /*02d0*/  BSYNC B0 ;  /* 0x0000000000007941 */ /* 0x000fea0003800000 */
.L_x_6479:
[----:B------:R-:W-:Y:S01]  /*02e0*/  ISETP.GE.AND P0, PT, R3, R0, PT ;  /* 0x000000000300720c */ /* 0x000fe20003f06270 */
[----:B------:R-:W-:-:S12]  /*02f0*/  BSSY B0, `(.L_x_6481) ;  /* 0x000001a000007945 */ /* 0x000fd80003800000 */
[----:B------:R-:W-:Y:S05]  /*0300*/  @P0 BRA `(.L_x_6482) ;  /* 0x0000018000000947 */ /* 0x000fea0003800000 */
[C---:B-----5:R-:W-:Y:S01]  /*0310*/  FSETP.GT.FTZ.AND P0, PT, R5.reuse, RZ, PT ;  /* 0x000000ff0500720b */ /* 0x060fe20003f14000 */
[----:B0-----:R-:W-:Y:S01]  /*0320*/  IMAD.MOV.U32 R7, RZ, RZ, 0x4 ;  /* 0x00000004ff077424 */ /* 0x001fe200078e00ff */
[----:B------:R-:W-:-:S04]  /*0330*/  FSETP.GEU.FTZ.AND P1, PT, R5, RZ, PT ;  /* 0x000000ff0500720b */ /* 0x000fc80003f3e000 */
[----:B------:R-:W-:-:S04]  /*0340*/  SEL R6, RZ, 0x1, P1 ;  /* 0x00000001ff067807 */ /* 0x000fc80000800000 */
[----:B------:R-:W-:-:S03]  /*0350*/  IADD3 R5, -R6, 0x1, RZ ;  /* 0x0000000106057810 */ /* 0x000fc60007ffe1ff */
[----:B------:R-:W-:Y:S02]  /*0360*/  @!P0 IMAD.MOV R5, RZ, RZ, -R6 ;  /* 0x000000ffff058224 */ /* 0x000fe400078e0a06 */
[----:B------:R-:W-:Y:S01]  /*0370*/  IMAD R6, R2, 0x200, R3 ;  /* 0x0000020002067824 */ /* 0x000fe200078e0203 */
[----:B------:R-:W-:-:S03]  /*0380*/  IADD3 R3, R3, 0x80, RZ ;  /* 0x0000008003037810 */ /* 0x000fc60007ffe0ff */
[----:B------:R-:W0:Y:S01]  /*0390*/  I2F R5, R5 ;  /* 0x0000000500057306 */ /* 0x000e220000201400 */
[----:B------:R-:W-:Y:S01]  /*03a0*/  IMAD.WIDE.U32 R6, R6, R7, c[0x0][0x168] ;  /* 0x00005a0006067625 */ /* 0x000fe200078e0007 */
[----:B------:R-:W-:-:S04]  /*03b0*/  ISETP.GE.AND P0, PT, R3, R0, PT ;  /* 0x000000000300720c */ /* 0x000fc80003f06270 */
[----:B0-----:R0:W-:Y:S09]  /*03c0*/  STG.E [R6.64], R5 ;  /* 0x0000000506007986 */ /* 0x0011f2000c101904 */
[----:B------:R-:W-:Y:S05]  /*03d0*/  @P0 BRA `(.L_x_6482) ;  /* 0x000000b000000947 */ /* 0x000fea0003800000 */
[C---:B------:R-:W-:Y:S02]  /*03e0*/  FSETP.GT.FTZ.AND P0, PT, R4.reuse, RZ, PT ;  /* 0x000000ff0400720b */ /* 0x040fe40003f14000 */
[----:B------:R-:W-:-:S02]  /*03f0*/  FSETP.GEU.FTZ.AND P1, PT, R4, RZ, PT ;  /* 0x000000ff0400720b */ /* 0x000fc40003f3e000 */
[----:B0-----:R-:W-:Y:S02]  /*0400*/  MOV R5, 0x4 ;  /* 0x0000000400057802 */ /* 0x001fe40000000f00 */
        /* <DEDUP_REMOVED lines=8> */
.L_x_6482:
[----:B------:R-:W-:Y:S05]  /*0490*/  BSYNC B0 ;  /* 0x0000000000007941 */ /* 0x000fea0003800000 */
.L_x_6481:
[----:B------:R-:W-:-:S13]  /*04a0*/  ISETP.GE.AND P0, PT, R3, R0, PT ;  /* 0x000000000300720c */ /* 0x000fda0003f06270 */
[----:B------:R-:W-:Y:S05]  /*04b0*/  @P0 EXIT ;  /* 0x000000000000094d */ /* 0x000fea0003800000 */
[C---:B-----5:R-:W-:Y:S01]  /*04c0*/  FSETP.GT.FTZ.AND P0, PT, R15.reuse, RZ, PT ;  /* 0x000000ff0f00720b */ /* 0x060fe20003f14000 */
[----:B------:R-:W-:Y:S01]  /*04d0*/  IMAD R2, R2, 0x200, R3 ;  /* 0x0000020002027824 */ /* 0x000fe200078e0203 */
[----:B------:R-:W-:Y:S01]  /*04e0*/  FSETP.GEU.FTZ.AND P1, PT, R15, RZ, PT ;  /* 0x000000ff0f00720b */ /* 0x000fe20003f3e000 */
[----:B------:R-:W-:-:S03]  /*04f0*/  IMAD.MOV.U32 R3, RZ, RZ, 0x4 ;  /* 0x00000004ff037424 */ /* 0x000fc600078e00ff */
[----:B0-----:R-:W-:Y:S01]  /*0500*/  SEL R4, RZ, 0x1, P1 ;  /* 0x00000001ff047807 */ /* 0x001fe20000800000 */
[----:B------:R-:W-:-:S03]  /*0510*/  IMAD.WIDE.U32 R2, R2, R3, c[0x0][0x168] ;  /* 0x00005a0002027625 */ /* 0x000fc600078e0003 */
[----:B------:R-:W-:-:S03]  /*0520*/  IADD3 R0, -R4, 0x1, RZ ;  /* 0x0000000104007810 */ /* 0x000fc60007ffe1ff */
[----:B------:R-:W-:-:S04]  /*0530*/  @!P0 IMAD.MOV R0, RZ, RZ, -R4 ;  /* 0x000000ffff008224 */ /* 0x000fc800078e0a04 */
[----:B------:R-:W0:Y:S02]  /*0540*/  I2F R5, R0 ;  /* 0x0000000000057306 */ /* 0x000e240000201400 */
[----:B0-----:R-:W-:Y:S01]  /*0550*/  STG.E [R2.64], R5 ;  /* 0x0000000502007986 */ /* 0x001fe2000c101904 */
[----:B------:R-:W-:Y:S05]  /*0560*/  EXIT ;  /* 0x000000000000794d */ /* 0x000fea0003800000 */
.L_x_6483:
        /* <DEDUP_REMOVED lines=9> */
.L_x_22382:


//--------------------- .text._ZN2at6native29vectorized_elementwise_kernelILi2EZZZNS0_16sign_kernel_cudaERNS_18TensorIteratorBaseEENKUlvE_clEvENKUlvE5_clEvEUlfE_St5arrayIPcLm2EEEEviT0_T1_ --------------------------
	.section	.text._ZN2at6native29vectorized_elementwise_kernelILi2EZZZNS0_16sign_kernel_cudaERNS_18TensorIteratorBaseEENKUlvE_clEvENKUlvE5_clEvEUlfE_St5arrayIPcLm2EEEEviT0_T1_,"ax",@progbits
	.sectioninfo	@"SHI_REGISTERS=30"
	.align	128
        .global         _ZN2at6native29vectorized_elementwise_kernelILi2EZZZNS0_16sign_kernel_cudaERNS_18TensorIteratorBaseEENKUlvE_clEvENKUlvE5_clEvEUlfE_St5arrayIPcLm2EEEEviT0_T1_
        .type           _ZN2at6native29vectorized_elementwise_kernelILi2EZZZNS0_16sign_kernel_cudaERNS_18TensorIteratorBaseEENKUlvE_clEvENKUlvE5_clEvEUlfE_St5arrayIPcLm2EEEEviT0_T1_,@function
        .size           _ZN2at6native29vectorized_elementwise_kernelILi2EZZZNS0_16sign_kernel_cudaERNS_18TensorIteratorBaseEENKUlvE_clEvENKUlvE5_clEvEUlfE_St5arrayIPcLm2EEEEviT0_T1_,(.L_x_22383 - _ZN2at6native29vectorized_elementwise_kernelILi2EZZZNS0_16sign_kernel_cudaERNS_18TensorIteratorBaseEENKUlvE_clEvENKUlvE5_clEvEUlfE_St5arrayIPcLm2EEEEviT0_T1_)
        .other          _ZN2at6native29vectorized_elementwise_kernelILi2EZZZNS0_16sign_kernel_cudaERNS_18TensorIteratorBaseEENKUlvE_clEvENKUlvE5_clEvEUlfE_St5arrayIPcLm2EEEEviT0_T1_,@"STO_CUDA_ENTRY STV_DEFAULT"
_ZN2at6native29vectorized_elementwise_kernelILi2EZZZNS0_16sign_kernel_cudaERNS_18TensorIteratorBaseEENKUlvE_clEvENKUlvE5_clEvEUlfE_St5arrayIPcLm2EEEEviT0_T1_:
.text._ZN2at6native29vectorized_elementwise_kernelILi2EZZZNS0_16sign_kernel_cudaERNS_18TensorIteratorBaseEENKUlvE_clEvENKUlvE5_clEvEUlfE_St5arrayIPcLm2EEEEviT0_T1_:
        /* <DEDUP_REMOVED lines=13> */
[----:B------:R0:W4:Y:S04]  /*00d0*/  LDG.E.64 R4, [R6.64+0x800] ;  /* 0x0008000406047981 */ /* 0x000128000c1e1b00 */
[----:B------:R0:W5:Y:S01]  /*00e0*/  LDG.E.64 R2, [R6.64+0xc00] ;  /* 0x000c000406027981 */ /* 0x000162000c1e1b00 */
[----:B--2---:R-:W-:-:S02]  /*00f0*/  FSETP.GEU.FTZ.AND P1, PT, R12, RZ, PT ;  /* 0x000000ff0c00720b */ /* 0x004fc40003f3e000 */
[----:B------:R-:W-:Y:S02]  /*0100*/  FSETP.GT.FTZ.AND P0, PT, R12, RZ, PT ;  /* 0x000000ff0c00720b */ /* 0x000fe40003f14000 */
[----:B------:R-:W-:Y:S02]  /*0110*/  SEL R12, RZ, 0x1, P1 ;  /* 0x00000001ff0c7807 */ /* 0x000fe40000800000 */
[C---:B------:R-:W-:Y:S02]  /*0120*/  FSETP.GT.FTZ.AND P1, PT, R13.reuse, RZ, PT ;  /* 0x000000ff0d00720b */ /* 0x040fe40003f34000 */
[----:B------:R-:W-:Y:S02]  /*0130*/  FSETP.GEU.FTZ.AND P2, PT, R13, RZ, PT ;  /* 0x000000ff0d00720b */ /* 0x000fe40003f5e000 */
[----:B------:R-:W-:Y:S02]  /*0140*/  IADD3 R13, -R12, 0x1, RZ ;  /* 0x000000010c0d7810 */ /* 0x000fe40007ffe1ff */
[----:B------:R-:W-:-:S02]  /*0150*/  SEL R14, RZ, 0x1, P2 ;  /* 0x00000001ff0e7807 */ /* 0x000fc40001000000 */
[C---:B---3--:R-:W-:Y:S01]  /*0160*/  FSETP.GEU.FTZ.AND P2, PT, R10.reuse, RZ, PT ;  /* 0x000000ff0a00720b */ /* 0x048fe20003f5e000 */
[----:B------:R-:W-:Y:S01]  /*0170*/  @!P0 IMAD.MOV R13, RZ, RZ, -R12 ;  /* 0x000000ffff0d8224 */ /* 0x000fe200078e0a0c */
[----:B------:R-:W-:Y:S02]  /*0180*/  FSETP.GT.FTZ.AND P0, PT, R10, RZ, PT ;  /* 0x000000ff0a00720b */ /* 0x000fe40003f14000 */
[----:B------:R-:W-:Y:S01]  /*0190*/  IADD3 R12, -R14, 0x1, RZ ;  /* 0x000000010e0c7810 */ /* 0x000fe20007ffe1ff */
[----:B------:R-:W-:Y:S01]  /*01a0*/  @!P1 IMAD.MOV R12, RZ, RZ, -R14 ;  /* 0x000000ffff0c9224 */ /* 0x000fe200078e0a0e */
[C---:B------:R-:W-:Y:S01]  /*01b0*/  FSETP.GT.FTZ.AND P1, PT, R11.reuse, RZ, PT ;  /* 0x000000ff0b00720b */ /* 0x040fe20003f34000 */
[----:B0-----:R0:W-:Y:S01]  /*01c0*/  I2F R6, R13 ;  /* 0x0000000d00067306 */ /* 0x0011e20000201400 */
[----:B------:R-:W-:Y:S02]  /*01d0*/  SEL R10, RZ, 0x1, P2 ;  /* 0x00000001ff0a7807 */ /* 0x000fe40001000000 */
[----:B------:R-:W-:-:S02]  /*01e0*/  FSETP.GEU.FTZ.AND P2, PT, R11, RZ, PT ;  /* 0x000000ff0b00720b */ /* 0x000fc40003f5e000 */
[----:B------:R-:W-:Y:S02]  /*01f0*/  IADD3 R11, -R10, 0x1, RZ ;  /* 0x000000010a0b7810 */ /* 0x000fe40007ffe1ff */
[----:B------:R-:W-:Y:S01]  /*0200*/  SEL R14, RZ, 0x1, P2 ;  /* 0x00000001ff0e7807 */ /* 0x000fe20001000000 */
[----:B------:R-:W-:Y:S01]  /*0210*/  @!P0 IMAD.MOV R11, RZ, RZ, -R10 ;  /* 0x000000ffff0b8224 */ /* 0x000fe200078e0a0a */
[----:B----4-:R-:W-:Y:S01]  /*0220*/  FSETP.GT.FTZ.AND P0, PT, R4, RZ, PT ;  /* 0x000000ff0400720b */ /* 0x010fe20003f14000 */
[----:B------:R1:W2:Y:S01]  /*0230*/  I2F R7, R12 ;  /* 0x0000000c00077306 */ /* 0x0002a20000201400 */
[----:B------:R-:W-:Y:S01]  /*0240*/  IADD3 R10, -R14, 0x1, RZ ;  /* 0x000000010e0a7810 */ /* 0x000fe20007ffe1ff */
[----:B------:R-:W-:Y:S01]  /*0250*/  @!P1 IMAD.MOV R10, RZ, RZ, -R14 ;  /* 0x000000ffff0a9224 */ /* 0x000fe200078e0a0e */
[----:B------:R-:W-:Y:S02]  /*0260*/  FSETP.GEU.FTZ.AND P2, PT, R4, RZ, PT ;  /* 0x000000ff0400720b */ /* 0x000fe40003f5e000 */
[----:B------:R-:W-:-:S02]  /*0270*/  FSETP.GT.FTZ.AND P1, PT, R5, RZ, PT ;  /* 0x000000ff0500720b */ /* 0x000fc40003f34000 */
[----:B0-----:R-:W-:Y:S01]  /*0280*/  SEL R13, RZ, 0x1, P2 ;  /* 0x00000001ff0d7807 */ /* 0x001fe20001000000 */
[----:B------:R0:W-:Y:S01]  /*0290*/  I2F R4, R11 ;  /* 0x0000000b00047306 */ /* 0x0001e20000201400 */
[----:B------:R-:W-:Y:S02]  /*02a0*/  FSETP.GEU.FTZ.AND P2, PT, R5, RZ, PT ;  /* 0x000000ff0500720b */ /* 0x000fe40003f5e000 */
[----:B-1----:R-:W-:Y:S01]  /*02b0*/  IADD3 R12, -R13, 0x1, RZ ;  /* 0x000000010d0c7810 */ /* 0x002fe20007ffe1ff */
[----:B------:R-:W-:Y:S01]  /*02c0*/  @!P0 IMAD.MOV R12, RZ, RZ, -R13 ;  /* 0x000000ffff0c8224 */ /* 0x000fe200078e0a0d */
[----:B------:R-:W-:Y:S02]  /*02d0*/  SEL R14, RZ, 0x1, P2 ;  /* 0x00000001ff0e7807 */ /* 0x000fe40001000000 */
[----:B-----5:R-:W-:Y:S01]  /*02e0*/  FSETP.GEU.FTZ.AND P2, PT, R2, RZ, PT ;  /* 0x000000ff0200720b */ /* 0x020fe20003f5e000 */
[----:B------:R1:W3:Y:S01]  /*02f0*/  I2F R5, R10 ;  /* 0x0000000a00057306 */ /* 0x0002e20000201400 */
[----:B------:R-:W-:Y:S01]  /*0300*/  IADD3 R13, -R14, 0x1, RZ ;  /* 0x000000010e0d7810 */ /* 0x000fe20007ffe1ff */
[----:B------:R-:W-:Y:S01]  /*0310*/  @!P1 IMAD.MOV R13, RZ, RZ, -R14 ;  /* 0x000000ffff0d9224 */ /* 0x000fe200078e0a0e */
[----:B------:R-:W-:-:S02]  /*0320*/  FSETP.GT.FTZ.AND P0, PT, R2, RZ, PT ;  /* 0x000000ff0200720b */ /* 0x000fc40003f14000 */
[C---:B------:R-:W-:Y:S02]  /*0330*/  FSETP.GT.FTZ.AND P1, PT, R3.reuse, RZ, PT ;  /* 0x000000ff0300720b */ /* 0x040fe40003f34000 */
[----:B0-----:R-:W-:Y:S01]  /*0340*/  SEL R11, RZ, 0x1, P2 ;  /* 0x00000001ff0b7807 */ /* 0x001fe20001000000 */
[----:B------:R-:W-:Y:S01]  /*0350*/  I2F R2, R12 ;  /* 0x0000000c00027306 */ /* 0x000fe20000201400 */
[----:B------:R-:W-:Y:S02]  /*0360*/  FSETP.GEU.FTZ.AND P2, PT, R3, RZ, PT ;  /* 0x000000ff0300720b */ /* 0x000fe40003f5e000 */
[----:B------:R-:W-:Y:S02]  /*0370*/  IADD3 R14, -R11, 0x1, RZ ;  /* 0x000000010b0e7810 */ /* 0x000fe40007ffe1ff */
[----:B-1----:R-:W-:-:S03]  /*0380*/  SEL R10, RZ, 0x1, P2 ;  /* 0x00000001ff0a7807 */ /* 0x002fc60001000000 */
[----:B------:R-:W-:Y:S01]  /*0390*/  @!P0 IMAD.MOV R14, RZ, RZ, -R11 ;  /* 0x000000ffff0e8224 */ /* 0x000fe200078e0a0b */
[----:B------:R-:W-:Y:S01]  /*03a0*/  IADD3 R15, -R10, 0x1, RZ ;  /* 0x000000010a0f7810 */ /* 0x000fe20007ffe1ff */
[----:B------:R-:W-:Y:S01]  /*03b0*/  @!P1 IMAD.MOV R15, RZ, RZ, -R10 ;  /* 0x000000ffff0f9224 */ /* 0x000fe200078e0a0a */
[----:B------:R-:W0:Y:S01]  /*03c0*/  I2F R3, R13 ;  /* 0x0000000d00037306 */ /* 0x000e220000201400 */
[----:B------:R-:W-:-:S06]  /*03d0*/  IMAD.WIDE.U32 R10, R0, R9, c[0x0][0x168] ;  /* 0x00005a00000a7625 */ /* 0x000fcc00078e0009 */
[----:B------:R-:W-:Y:S01]  /*03e0*/  IMAD.WIDE R10, R8, 0x8, R10 ;  /* 0x00000008080a7825 */ /* 0x000fe200078e020a */
[----:B------:R-:W-:Y:S04]  /*03f0*/  I2F R14, R14 ;  /* 0x0000000e000e7306 */ /* 0x000fe80000201400 */
[----:B--2---:R-:W-:Y:S04]  /*0400*/  STG.E.64 [R10.64], R6 ;  /* 0x000000060a007986 */ /* 0x004fe8000c101b04 */
[----:B------:R-:W1:Y:S01]  /*0410*/  I2F R15, R15 ;  /* 0x0000000f000f7306 */ /* 0x000e620000201400 */
[----:B---3--:R-:W-:Y:S04]  /*0420*/  STG.E.64 [R10.64+0x400], R4 ;  /* 0x000400040a007986 */ /* 0x008fe8000c101b04 */
[----:B0-----:R-:W-:Y:S04]  /*0430*/  STG.E.64 [R10.64+0x800], R2 ;  /* 0x000800020a007986 */ /* 0x001fe8000c101b04 */
[----:B-1----:R-:W-:Y:S01]  /*0440*/  STG.E.64 [R10.64+0xc00], R14 ;  /* 0x000c000e0a007986 */ /* 0x002fe2000c101b04 */
[----:B------:R-:W-:Y:S05]  /*0450*/  EXIT ;  /* 0x000000000000794d */ /* 0x000fea0003800000 */
.L_x_6484:
[----:B------:R-:W0:Y:S01]  /*0460*/  S2R R13, SR_TID.X ;  /* 0x00000000000d7919 */ /* 0x000e220000002100 */
[----:B------:R-:W-:Y:S01]  /*0470*/  CS2R R20, SRZ ;  /* 0x0000000000147805 */ /* 0x000fe2000001ff00 */
[----:B------:R-:W-:Y:S01]  /*0480*/  CS2R R14, SRZ ;  /* 0x00000000000e7805 */ /* 0x000fe2000001ff00 */
[----:B0-----:R-:W-:Y:S01]  /*0490*/  ISETP.GE.AND P0, PT, R13, R12, PT ;  /* 0x0000000c0d00720c */ /* 0x001fe20003f06270 */
[----:B------:R-:W-:-:S12]  /*04a0*/  IMAD.MOV.U32 R7, RZ, RZ, R13 ;  /* 0x000000ffff077224 */ /* 0x000fd800078e000d */
[----:B------:R-:W-:Y:S01]  /*04b0*/  @!P0 IADD3 R7, R13, 0x80, RZ ;  /* 0x000000800d078810 */ /* 0x000fe20007ffe0ff */
[----:B------:R-:W-:Y:S02]  /*04c0*/  @!P0 IMAD.IADD R10, R0, 0x1, R13 ;  /* 0x00000001000a8824 */ /* 0x000fe400078e020d */
[----:B------:R-:W-:Y:S01]  /*04d0*/  @!P0 IMAD.MOV.U32 R11, RZ, RZ, 0x4 ;  /* 0x00000004ff0b8424 */ /* 0x000fe200078e00ff */
[----:B------:R-:W-:-:S03]  /*04e0*/  ISETP.GE.AND P6, PT, R7, R12, PT ;  /* 0x0000000c0700720c */ /* 0x000fc60003fc6270 */
[----:B------:R-:W-:Y:S01]  /*04f0*/  @!P0 IMAD.WIDE.U32 R10, R10, R11, c[0x0][0x170] ;  /* 0x00005c000a0a8625 */ /* 0x000fe200078e000b */
[----:B------:R-:W-:-:S04]  /*0500*/  CS2R R16, SRZ ;  /* 0x0000000000107805 */ /* 0x000fc8000001ff00 */
[----:B------:R0:W5:Y:S05]  /*0510*/  @!P0 LDG.E R15, [R10.64] ;  /* 0x000000040a0f8981 */ /* 0x00016a000c1e1900 */
[----:B------:R-:W-:Y:S01]  /*0520*/  @!P6 IMAD.IADD R2, R0, 0x1, R7 ;  /* 0x000000010002e824 */ /* 0x000fe200078e0207 */
[----:B------:R-:W-:Y:S01]  /*0530*/  @!P6 IADD3 R7, R7, 0x80, RZ ;  /* 0x000000800707e810 */ /* 0x000fe20007ffe0ff */
[----:B------:R-:W-:-:S03]  /*0540*/  @!P6 IMAD.MOV.U32 R3, RZ, RZ, 0x4 ;  /* 0x00000004ff03e424 */ /* 0x000fc600078e00ff */
[----:B------:R-:W-:Y:S01]  /*0550*/  ISETP.GE.AND P5, PT, R7, R12, PT ;  /* 0x0000000c0700720c */ /* 0x000fe20003fa6270 */
[----:B------:R-:W-:-:S05]  /*0560*/  @!P6 IMAD.WIDE.U32 R2, R2, R3, c[0x0][0x170] ;  /* 0x00005c000202e625 */ /* 0x000fca00078e0003 */
[----:B------:R1:W5:Y:S07]  /*0570*/  @!P6 LDG.E R21, [R2.64] ;  /* 0x000000040215e981 */ /* 0x00036e000c1e1900 */
[----:B------:R-:W-:Y:S01]  /*0580*/  @!P5 IMAD.IADD R22, R0, 0x1, R7 ;  /* 0x000000010016d824 */ /* 0x000fe200078e0207 */
[----:B------:R-:W-:Y:S01]  /*0590*/  @!P5 IADD3 R7, R7, 0x80, RZ ;  /* 0x000000800707d810 */ /* 0x000fe20007ffe0ff */
[----:B------:R-:W-:-:S03]  /*05a0*/  @!P5 IMAD.MOV.U32 R23, RZ, RZ, 0x4 ;  /* 0x00000004ff17d424 */ /* 0x000fc600078e00ff */
[----:B------:R-:W-:Y:S01]  /*05b0*/  ISETP.GE.AND P4, PT, R7, R12, PT ;  /* 0x0000000c0700720c */ /* 0x000fe20003f86270 */
[----:B------:R-:W-:Y:S01]  /*05c0*/  CS2R R18, SRZ ;  /* 0x0000000000127805 */ /* 0x000fe2000001ff00 */
[----:B------:R-:W-:-:S05]  /*05d0*/  @!P5 IMAD.WIDE.U32 R22, R22, R23, c[0x0][0x170] ;  /* 0x00005c001616d625 */ /* 0x000fca00078e0017 */
[----:B------:R2:W5:Y:S06]  /*05e0*/  @!P5 LDG.E R14, [R22.64] ;  /* 0x00000004160ed981 */ /* 0x00056c000c1e1900 */
        /* <DEDUP_REMOVED lines=15> */
[----:B------:R-:W-:Y:S02]  /*06e0*/  @!P1 IMAD.MOV.U32 R27, RZ, RZ, 0x4 ;  /* 0x00000004ff1b9424 */ /* 0x000fe400078e00ff */
[----:B-1----:R-:W-:-:S04]  /*06f0*/  @!P4 IMAD.WIDE.U32 R2, R5, R24, c[0x0][0x170] ;  /* 0x00005c000502c625 */ /* 0x002fc800078e0018 */
[----:B0-----:R-:W-:Y:S01]  /*0700*/  @!P6 IMAD.IADD R10, R0, 0x1, R7 ;  /* 0x00000001000ae824 */ /* 0x001fe200078e0207 */
[----:B------:R2:W5:Y:S01]  /*0710*/  @!P4 LDG.E R17, [R2.64] ;  /* 0x000000040211c981 */ /* 0x000562000c1e1900 */
[----:B------:R-:W-:Y:S02]  /*0720*/  @!P6 IMAD.MOV.U32 R11, RZ, RZ, 0x4 ;  /* 0x00000004ff0be424 */ /* 0x000fe400078e00ff */
[----:B------:R-:W-:-:S04]  /*0730*/  @!P3 IMAD.WIDE.U32 R4, R4, R9, c[0x0][0x170] ;  /* 0x00005c000404b625 */ /* 0x000fc800078e0009 */
[----:B------:R-:W-:Y:S01]  /*0740*/  @!P2 IMAD.WIDE.U32 R6, R6, R25, c[0x0][0x170] ;  /* 0x00005c000606a625 */ /* 0x000fe200078e0019 */
[----:B------:R2:W5:Y:S03]  /*0750*/  @!P3 LDG.E R18, [R4.64] ;  /* 0x000000040412b981 */ /* 0x000566000c1e1900 */
        /* <DEDUP_REMOVED lines=8> */
[----:B--2---:R-:W-:Y:S01]  /*07e0*/  IMAD.MOV.U32 R3, RZ, RZ, 0x4 ;  /* 0x00000004ff037424 */ /* 0x004fe200078e00ff */
[----:B------:R-:W-:-:S04]  /*07f0*/  FSETP.GEU.FTZ.AND P1, PT, R15, RZ, PT ;  /* 0x000000ff0f00720b */ /* 0x000fc80003f3e000 */
[----:B------:R-:W-:-:S04]  /*0800*/  SEL R2, RZ, 0x1, P1 ;  /* 0x00000001ff027807 */ /* 0x000fc80000800000 */
[----:B------:R-:W-:-:S03]  /*0810*/  IADD3 R4, -R2, 0x1, RZ ;  /* 0x0000000102047810 */ /* 0x000fc60007ffe1ff */
[----:B------:R-:W-:Y:S02]  /*0820*/  @!P0 IMAD.MOV R4, RZ, RZ, -R2 ;  /* 0x000000ffff048224 */ /* 0x000fe400078e0a02 */
[----:B------:R-:W-:Y:S01]  /*0830*/  IMAD.IADD R2, R0, 0x1, R13 ;  /* 0x0000000100027824 */ /* 0x000fe200078e020d */
[----:B------:R-:W-:Y:S01]  /*0840*/  IADD3 R13, R13, 0x80, RZ ;  /* 0x000000800d0d7810 */ /* 0x000fe20007ffe0ff */
[----:B------:R-:W0:Y:S02]  /*0850*/  I2F R5, R4 ;  /* 0x0000000400057306 */ /* 0x000e240000201400 */
[----:B------:R-:W-:-:S05]  /*0860*/  IMAD.WIDE.U32 R2, R2, R3, c[0x0][0x168] ;  /* 0x00005a0002027625 */ /* 0x000fca00078e0003 */
[----:B0-----:R0:W-:Y:S02]  /*0870*/  STG.E [R2.64], R5 ;  /* 0x0000000502007986 */ /* 0x0011e4000c101904 */
.L_x_6486:
[----:B------:R-:W-:Y:S05]  /*0880*/  BSYNC B0 ;  /* 0x0000000000007941 */ /* 0x000fea0003800000 */
.L_x_6485:
[----:B------:R-:W-:Y:S01]  /*0890*/  ISETP.GE.AND P0, PT, R13, R12, PT ;  /* 0x0000000c0d00720c */ /* 0x000fe20003f06270 */
[----:B------:R-:W-:Y:S01]  /*08a0*/  BSSY B0, `(.L_x_6487) ;  /* 0x0000052000007945 */ /* 0x000fe20003800000 */
[----:B------:R-:W-:Y:S11]  /*08b0*/  BSSY B1, `(.L_x_6488) ;  /* 0x0000045000017945 */ /* 0x000ff60003800000 */
[----:B------:R-:W-:Y:S05]  /*08c0*/  @P0 BRA `(.L_x_6489) ;  /* 0x0000018000000947 */ /* 0x000fea0003800000 */
[C---:B-----5:R-:W-:Y:S01]  /*08d0*/  FSETP.GT.FTZ.AND P0, PT, R21.reuse, RZ, PT ;  /* 0x000000ff1500720b */ /* 0x060fe20003f14000 */
[----:B0-2---:R-:W-:Y:S01]  /*08e0*/  IMAD.MOV.U32 R3, RZ, RZ, 0x4 ;  /* 0x00000004ff037424 */ /* 0x005fe200078e00ff */
[----:B------:R-:W-:-:S04]  /*08f0*/  FSETP.GEU.FTZ.AND P1, PT, R21, RZ, PT ;  /* 0x000000ff1500720b */ /* 0x000fc80003f3e000 */
[----:B------:R-:W-:-:S04]  /*0900*/  SEL R2, RZ, 0x1, P1 ;  /* 0x00000001ff027807 */ /* 0x000fc80000800000 */
[----:B------:R-:W-:-:S03]  /*0910*/  IADD3 R4, -R2, 0x1, RZ ;  /* 0x0000000102047810 */ /* 0x000fc60007ffe1ff */
[----:B------:R-:W-:Y:S02]  /*0920*/  @!P0 IMAD.MOV R4, RZ, RZ, -R2 ;  /* 0x000000ffff048224 */ /* 0x000fe400078e0a02 */
[----:B------:R-:W-:Y:S01]  /*0930*/  IMAD.IADD R2, R0, 0x1, R13 ;  /* 0x0000000100027824 */ /* 0x000fe200078e020d */
[----:B------:R-:W-:Y:S01]  /*0940*/  IADD3 R13, R13, 0x80, RZ ;  /* 0x000000800d0d7810 */ /* 0x000fe20007ffe0ff */
[----:B------:R-:W0:Y:S02]  /*0950*/  I2F R5, R4 ;  /* 0x0000000400057306 */ /* 0x000e240000201400 */
[----:B------:R-:W-:Y:S01]  /*0960*/  IMAD.WIDE.U32 R2, R2, R3, c[0x0][0x168] ;  /* 0x00005a0002027625 */ /* 0x000fe200078e0003 */
[----:B------:R-:W-:-:S04]  /*0970*/  ISETP.GE.AND P0, PT, R13, R12, PT ;  /* 0x0000000c0d00720c */ /* 0x000fc80003f06270 */
[----:B0-----:R0:W-:Y:S09]  /*0980*/  STG.E [R2.64], R5 ;  /* 0x0000000502007986 */ /* 0x0011f2000c101904 */
[----:B------:R-:W-:Y:S05]  /*0990*/  @P0 BRA `(.L_x_6490) ;  /* 0x0000018000000947 */ /* 0x000fea0003800000 */
[C---:B------:R-:W-:Y:S01]  /*09a0*/  FSETP.GT.FTZ.AND P0, PT, R14.reuse, RZ, PT ;  /* 0x000000ff0e00720b */ /* 0x040fe20003f14000 */
[----:B0-----:R-:W-:Y:S01]  /*09b0*/  IMAD.MOV.U32 R3, RZ, RZ, 0x4 ;  /* 0x00000004ff037424 */ /* 0x001fe200078e00ff */
        /* <DEDUP_REMOVED lines=9> */
.L_x_6489:
[----:B------:R-:W-:-:S13]  /*0a50*/  ISETP.GE.AND P0, PT, R13, R12, PT ;  /* 0x0000000c0d00720c */ /* 0x000fda0003f06270 */
        /* <DEDUP_REMOVED lines=12> */
.L_x_6490:
[----:B------:R-:W-:-:S13]  /*0b20*/  ISETP.GE.AND P0, PT, R13, R12, PT ;  /* 0x0000000c0d00720c */ /* 0x000fda0003f06270 */
        /* <DEDUP_REMOVED lines=12> */
.L_x_6491:
[----:B------:R-:W-:-:S13]  /*0bf0*/  ISETP.GE.AND P0, PT, R13, R12, PT ;  /* 0x0000000c0d00720c */ /* 0x000fda0003f06270 */
[----:B------:R-:W-:Y:S01]  /*0c00*/  @P0 BREAK B1 ;  /* 0x0000000000010942 */ /* 0x000fe20003800000 */
        /* <DEDUP_REMOVED lines=12> */
.L_x_6492:
[----:B------:R-:W-:-:S13]  /*0cd0*/  ISETP.GE.AND P0, PT, R13, R12, PT ;  /* 0x0000000c0d00720c */ /* 0x000fda0003f06270 */
[----:B------:R-:W-:Y:S01]  /*0ce0*/  @P0 BREAK B1 ;  /* 0x0000000000010942 */ /* 0x000fe20003800000 */
[----:B------:R-:W-:Y:S05]  /*0cf0*/  @P0 BRA `(.L_x_6493) ;  /* 0x000000c000000947 */ /* 0x000fea0003800000 */
[----:B------:R-:W-:Y:S05]  /*0d00*/  BSYNC B1 ;  /* 0x0000000000017941 */ /* 0x000fea0003800000 */
.L_x_6488:
        /* <DEDUP_REMOVED lines=11> */
.L_x_6493:
[----:B------:R-:W-:Y:S05]  /*0dc0*/  BSYNC B0 ;  /* 0x0000000000007941 */ /* 0x000fea0003800000 */
.L_x_6487:
[----:B------:R-:W-:Y:S01]  /*0dd0*/  WARPSYNC 0xffffffff ;  /* 0xffffffff00007948 */ /* 0x000fe20003800000 */
[----:B------:R-:W-:-:S13]  /*0de0*/  ISETP.GE.AND P0, PT, R13, R12, PT ;  /* 0x0000000c0d00720c */ /* 0x000fda0003f06270 */
[----:B------:R-:W-:Y:S05]  /*0df0*/  @P0 EXIT ;  /* 0x000000000000094d */ /* 0x000fea0003800000 */
[C---:B-----5:R-:W-:Y:S01]  /*0e00*/  FSETP.GT.FTZ.AND P0, PT, R16.reuse, RZ, PT ;  /* 0x000000ff1000720b */ /* 0x060fe20003f14000 */
[----:B0-2---:R-:W-:Y:S01]  /*0e10*/  IMAD.MOV.U32 R3, RZ, RZ, 0x4 ;  /* 0x00000004ff037424 */ /* 0x005fe200078e00ff */
[----:B------:R-:W-:-:S04]  /*0e20*/  FSETP.GEU.FTZ.AND P1, PT, R16, RZ, PT ;  /* 0x000000ff1000720b */ /* 0x000fc80003f3e000 */
[----:B------:R-:W-:-:S04]  /*0e30*/  SEL R2, RZ, 0x1, P1 ;  /* 0x00000001ff027807 */ /* 0x000fc80000800000 */
[----:B------:R-:W-:-:S03]  /*0e40*/  IADD3 R4, -R2, 0x1, RZ ;  /* 0x0000000102047810 */ /* 0x000fc60007ffe1ff */
[----:B------:R-:W-:Y:S02]  /*0e50*/  @!P0 IMAD.MOV R4, RZ, RZ, -R2 ;  /* 0x000000ffff048224 */ /* 0x000fe400078e0a02 */
[----:B------:R-:W-:Y:S02]  /*0e60*/  IMAD.IADD R2, R0, 0x1, R13 ;  /* 0x0000000100027824 */ /* 0x000fe400078e020d */
[----:B------:R-:W0:Y:S02]  /*0e70*/  I2F R5, R4 ;  /* 0x0000000400057306 */ /* 0x000e240000201400 */
[----:B------:R-:W-:-:S05]  /*0e80*/  IMAD.WIDE.U32 R2, R2, R3, c[0x0][0x168] ;  /* 0x00005a0002027625 */ /* 0x000fca00078e0003 */
[----:B0-----:R-:W-:Y:S01]  /*0e90*/  STG.E [R2.64], R5 ;  /* 0x0000000502007986 */ /* 0x001fe2000c101904 */
[----:B------:R-:W-:Y:S05]  /*0ea0*/  EXIT ;  /* 0x000000000000794d */ /* 0x000fea0003800000 */
.L_x_6494:
        /* <DEDUP_REMOVED lines=13> */
.L_x_22383:


//--------------------- .text._ZN2at6native29vectorized_elementwise_kernelILi4EZZZNS0_16sign_kernel_cudaERNS_18TensorIteratorBaseEENKUlvE_clEvENKUlvE5_clEvEUlfE_St5arrayIPcLm2EEEEviT0_T1_ --------------------------
	.section	.text._ZN2at6native29vectorized_elementwise_kernelILi4EZZZNS0_16sign_kernel_cudaERNS_18TensorIteratorBaseEENKUlvE_clEvENKUlvE5_clEvEUlfE_St5arrayIPcLm2EEEEviT0_T1_,"ax",@progbits
	.sectioninfo	@"SHI_REGISTERS=30"
	.align	128
        .global         _ZN2at6native29vectorized_elementwise_kernelILi4EZZZNS0_16sign_kernel_cudaERNS_18TensorIteratorBaseEENKUlvE_clEvENKUlvE5_clEvEUlfE_St5arrayIPcLm2EEEEviT0_T1_
        .type           _ZN2at6native29vectorized_elementwise_kernelILi4EZZZNS0_16sign_kernel_cudaERNS_18TensorIteratorBaseEENKUlvE_clEvENKUlvE5_clEvEUlfE_St5arrayIPcLm2EEEEviT0_T1_,@function
        .size           _ZN2at6native29vectorized_elementwise_kernelILi4EZZZNS0_16sign_kernel_cudaERNS_18TensorIteratorBaseEENKUlvE_clEvENKUlvE5_clEvEUlfE_St5arrayIPcLm2EEEEviT0_T1_,(.L_x_22384 - _ZN2at6native29vectorized_elementwise_kernelILi4EZZZNS0_16sign_kernel_cudaERNS_18TensorIteratorBaseEENKUlvE_clEvENKUlvE5_clEvEUlfE_St5arrayIPcLm2EEEEviT0_T1_)
        .other          _ZN2at6native29vectorized_elementwise_kernelILi4EZZZNS0_16sign_kernel_cudaERNS_18TensorIteratorBaseEENKUlvE_clEvENKUlvE5_clEvEUlfE_St5arrayIPcLm2EEEEviT0_T1_,@"STO_CUDA_ENTRY STV_DEFAULT"
_ZN2at6native29vectorized_elementwise_kernelILi4EZZZNS0_16sign_kernel_cudaERNS_18TensorIteratorBaseEENKUlvE_clEvENKUlvE5_clEvEUlfE_St5arrayIPcLm2EEEEviT0_T1_:
.text._ZN2at6native29vectorized_elementwise_kernelILi4EZZZNS0_16sign_kernel_cudaERNS_18TensorIteratorBaseEENKUlvE_clEvENKUlvE5_clEvEUlfE_St5arrayIPcLm2EEEEviT0_T1_:
        /* <DEDUP_REMOVED lines=12> */
[----:B------:R0:W3:Y:S01]  /*00c0*/  LDG.E.128 R8, [R4.64+0x800] ;  /* 0x0008000404087981 */ /* 0x0000e2000c1e1d00 */
[C---:B--2---:R-:W-:Y:S02]  /*00d0*/  FSETP.GEU.FTZ.AND P1, PT, R12.reuse, RZ, PT ;  /* 0x000000ff0c00720b */ /* 0x044fe40003f3e000 */
[----:B------:R-:W-:Y:S02]  /*00e0*/  FSETP.GT.FTZ.AND P0, PT, R12, RZ, PT ;  /* 0x000000ff0c00720b */ /* 0x000fe40003f14000 */
[----:B------:R-:W-:Y:S02]  /*00f0*/  SEL R6, RZ, 0x1, P1 ;  /* 0x00000001ff067807 */ /* 0x000fe40000800000 */
[----:B------:R-:W-:-:S02]  /*0100*/  FSETP.GT.FTZ.AND P1, PT, R13, RZ, PT ;  /* 0x000000ff0d00720b */ /* 0x000fc40003f34000 */
[----:B------:R-:W-:Y:S02]  /*0110*/  FSETP.GEU.FTZ.AND P2, PT, R13, RZ, PT ;  /* 0x000000ff0d00720b */ /* 0x000fe40003f5e000 */
[----:B------:R-:W-:Y:S02]  /*0120*/  IADD3 R7, -R6, 0x1, RZ ;  /* 0x0000000106077810 */ /* 0x000fe40007ffe1ff */
[----:B------:R-:W-:Y:S02]  /*0130*/  SEL R12, RZ, 0x1, P2 ;  /* 0x00000001ff0c7807 */ /* 0x000fe40001000000 */
[----:B------:R-:W-:Y:S01]  /*0140*/  FSETP.GEU.FTZ.AND P2, PT, R14, RZ, PT ;  /* 0x000000ff0e00720b */ /* 0x000fe20003f5e000 */
[----:B------:R-:W-:Y:S01]  /*0150*/  @!P0 IMAD.MOV R7, RZ, RZ, -R6 ;  /* 0x000000ffff078224 */ /* 0x000fe200078e0a06 */
[----:B------:R-:W-:Y:S02]  /*0160*/  IADD3 R13, -R12, 0x1, RZ ;  /* 0x000000010c0d7810 */ /* 0x000fe40007ffe1ff */
[----:B------:R-:W-:Y:S01]  /*0170*/  FSETP.GT.FTZ.AND P0, PT, R14, RZ, PT ;  /* 0x000000ff0e00720b */ /* 0x000fe20003f14000 */
[----:B------:R-:W-:Y:S01]  /*0180*/  @!P1 IMAD.MOV R13, RZ, RZ, -R12 ;  /* 0x000000ffff0d9224 */ /* 0x000fe200078e0a0c */
[----:B------:R-:W-:Y:S01]  /*0190*/  FSETP.GT.FTZ.AND P1, PT, R15, RZ, PT ;  /* 0x000000ff0f00720b */ /* 0x000fe20003f34000 */
[----:B0-----:R-:W-:Y:S01]  /*01a0*/  I2F R4, R7 ;  /* 0x0000000700047306 */ /* 0x001fe20000201400 */
[----:B------:R-:W-:-:S02]  /*01b0*/  SEL R6, RZ, 0x1, P2 ;  /* 0x00000001ff067807 */ /* 0x000fc40001000000 */
[----:B------:R-:W-:Y:S02]  /*01c0*/  FSETP.GEU.FTZ.AND P2, PT, R15, RZ, PT ;  /* 0x000000ff0f00720b */ /* 0x000fe40003f5e000 */
[----:B------:R-:W-:Y:S02]  /*01d0*/  IADD3 R12, -R6, 0x1, RZ ;  /* 0x00000001060c7810 */ /* 0x000fe40007ffe1ff */
[----:B------:R-:W-:Y:S01]  /*01e0*/  SEL R14, RZ, 0x1, P2 ;  /* 0x00000001ff0e7807 */ /* 0x000fe20001000000 */
[----:B------:R0:W-:Y:S01]  /*01f0*/  I2F R5, R13 ;  /* 0x0000000d00057306 */ /* 0x0001e20000201400 */
[----:B---3--:R-:W-:Y:S01]  /*0200*/  FSETP.GEU.FTZ.AND P2, PT, R8, RZ, PT ;  /* 0x000000ff0800720b */ /* 0x008fe20003f5e000 */
[----:B------:R-:W-:Y:S01]  /*0210*/  @!P0 IMAD.MOV R12, RZ, RZ, -R6 ;  /* 0x000000ffff0c8224 */ /* 0x000fe200078e0a06 */
[----:B------:R-:W-:Y:S01]  /*0220*/  IADD3 R15, -R14, 0x1, RZ ;  /* 0x000000010e0f7810 */ /* 0x000fe20007ffe1ff */
[----:B------:R-:W-:Y:S01]  /*0230*/  @!P1 IMAD.MOV R15, RZ, RZ, -R14 ;  /* 0x000000ffff0f9224 */ /* 0x000fe200078e0a0e */
[----:B------:R-:W-:-:S02]  /*0240*/  FSETP.GT.FTZ.AND P0, PT, R8, RZ, PT ;  /* 0x000000ff0800720b */ /* 0x000fc40003f14000 */
[C---:B------:R-:W-:Y:S01]  /*0250*/  FSETP.GT.FTZ.AND P1, PT, R9.reuse, RZ, PT ;  /* 0x000000ff0900720b */ /* 0x040fe20003f34000 */
[----:B------:R1:W-:Y:S01]  /*0260*/  I2F R7, R15 ;  /* 0x0000000f00077306 */ /* 0x0003e20000201400 */
[----:B------:R-:W-:Y:S02]  /*0270*/  SEL R8, RZ, 0x1, P2 ;  /* 0x00000001ff087807 */ /* 0x000fe40001000000 */
[----:B------:R-:W-:Y:S02]  /*0280*/  FSETP.GEU.FTZ.AND P2, PT, R9, RZ, PT ;  /* 0x000000ff0900720b */ /* 0x000fe40003f5e000 */
[----:B0-----:R-:W-:Y:S02]  /*0290*/  IADD3 R13, -R8, 0x1, RZ ;  /* 0x00000001080d7810 */ /* 0x001fe40007ffe1ff */
[----:B------:R-:W-:Y:S01]  /*02a0*/  SEL R9, RZ, 0x1, P2 ;  /* 0x00000001ff097807 */ /* 0x000fe20001000000 */
[----:B------:R-:W0:Y:S01]  /*02b0*/  I2F R6, R12 ;  /* 0x0000000c00067306 */ /* 0x000e220000201400 */
[C---:B------:R-:W-:Y:S01]  /*02c0*/  FSETP.GEU.FTZ.AND P2, PT, R10.reuse, RZ, PT ;  /* 0x000000ff0a00720b */ /* 0x040fe20003f5e000 */
        /* <DEDUP_REMOVED lines=8> */
[----:B-1----:R-:W-:Y:S02]  /*0350*/  IADD3 R15, -R10, 0x1, RZ ;  /* 0x000000010a0f7810 */ /* 0x002fe40007ffe1ff */
[----:B------:R-:W-:Y:S01]  /*0360*/  SEL R11, RZ, 0x1, P2 ;  /* 0x00000001ff0b7807 */ /* 0x000fe20001000000 */
[----:B------:R-:W-:Y:S01]  /*0370*/  I2F R9, R14 ;  /* 0x0000000e00097306 */ /* 0x000fe20000201400 */
[----:B--2---:R-:W-:-:S02]  /*0380*/  IMAD.WIDE.U32 R12, R0, R3, c[0x0][0x168] ;  /* 0x00005a00000c7625 */ /* 0x004fc400078e0003 */
[----:B------:R-:W-:Y:S02]  /*0390*/  IADD3 R16, -R11, 0x1, RZ ;  /* 0x000000010b107810 */ /* 0x000fe40007ffe1ff */
[----:B------:R-:W-:Y:S02]  /*03a0*/  @!P0 IMAD.MOV R15, RZ, RZ, -R10 ;  /* 0x000000ffff0f8224 */ /* 0x000fe400078e0a0a */
[----:B------:R-:W-:Y:S02]  /*03b0*/  @!P1 IMAD.MOV R16, RZ, RZ, -R11 ;  /* 0x000000ffff109224 */ /* 0x000fe400078e0a0b */
[----:B------:R-:W-:Y:S01]  /*03c0*/  I2F R10, R15 ;  /* 0x0000000f000a7306 */ /* 0x000fe20000201400 */
[----:B------:R-:W-:-:S05]  /*03d0*/  IMAD.WIDE R12, R2, 0x10, R12 ;  /* 0x00000010020c7825 */ /* 0x000fca00078e020c */
[----:B0-----:R-:W-:Y:S02]  /*03e0*/  STG.E.128 [R12.64], R4 ;  /* 0x000000040c007986 */ /* 0x001fe4000c101d04 */
[----:B------:R-:W0:Y:S02]  /*03f0*/  I2F R11, R16 ;  /* 0x00000010000b7306 */ /* 0x000e240000201400 */
[----:B0-----:R-:W-:Y:S01]  /*0400*/  STG.E.128 [R12.64+0x800], R8 ;  /* 0x000800080c007986 */ /* 0x001fe2000c101d04 */
[----:B------:R-:W-:Y:S05]  /*0410*/  EXIT ;  /* 0x000000000000794d */ /* 0x000fea0003800000 */
.L_x_6495:
        /* <DEDUP_REMOVED lines=66> */
.L_x_6497:
[----:B------:R-:W-:Y:S05]  /*0840*/  BSYNC B0 ;  /* 0x0000000000007941 */ /* 0x000fea0003800000 */
.L_x_6496:
        /* <DEDUP_REMOVED lines=28> */
.L_x_6500:
        /* <DEDUP_REMOVED lines=13> */
.L_x_6501:
        /* <DEDUP_REMOVED lines=13> */
.L_x_6502:
        /* <DEDUP_REMOVED lines=14> */
.L_x_6503:
[----:B------:R-:W-:-:S13]  /*0c90*/  ISETP.GE.AND P0, PT, R13, R12, PT ;  /* 0x0000000c0d00720c */ /* 0x000fda0003f06270 */
[----:B------:R-:W-:Y:S01]  /*0ca0*/  @P0 BREAK B1 ;  /* 0x0000000000010942 */ /* 0x000fe20003800000 */
[----:B------:R-:W-:Y:S05]  /*0cb0*/  @P0 BRA `(.L_x_6504) ;  /* 0x000000c000000947 */ /* 0x000fea0003800000 */
[----:B------:R-:W-:Y:S05]  /*0cc0*/  BSYNC B1 ;  /* 0x0000000000017941 */ /* 0x000fea0003800000 */
.L_x_6499:
        /* <DEDUP_REMOVED lines=11> */
.L_x_6504:
[----:B------:R-:W-:Y:S05]  /*0d80*/  BSYNC B0 ;  /* 0x0000000000007941 */ /* 0x000fea0003800000 */
.L_x_6498:
        /* <DEDUP_REMOVED lines=14> */
.L_x_6505:
        /* <DEDUP_REMOVED lines=9> */
.L_x_22384:


//--------------------- .text._ZN2at6native29vectorized_elementwise_kernelILi8EZZZNS0_16sign_kernel_cudaERNS_18TensorIteratorBaseEENKUlvE_clEvENKUlvE5_clEvEUlfE_St5arrayIPcLm2EEEEviT0_T1_ --------------------------
	.section	.text._ZN2at6native29vectorized_elementwise_kernelILi8EZZZNS0_16sign_kernel_cudaERNS_18TensorIteratorBaseEENKUlvE_clEvENKUlvE5_clEvEUlfE_St5arrayIPcLm2EEEEviT0_T1_,"ax",@progbits
	.sectioninfo	@"SHI_REGISTERS=4"
	.align	128
        .global         _ZN2at6native29vectorized_elementwise_kernelILi8EZZZNS0_16sign_kernel_cudaERNS_18TensorIteratorBaseEENKUlvE_clEvENKUlvE5_clEvEUlfE_St5arrayIPcLm2EEEEviT0_T1_
        .type           _ZN2at6native29vectorized_elementwise_kernelILi8EZZZNS0_16sign_kernel_cudaERNS_18TensorIteratorBaseEENKUlvE_clEvENKUlvE5_clEvEUlfE_St5arrayIPcLm2EEEEviT0_T1_,@function
        .size           _ZN2at6native29vectorized_elementwise_kernelILi8EZZZNS0_16sign_kernel_cudaERNS_18TensorIteratorBaseEENKUlvE_clEvENKUlvE5_clEvEUlfE_St5arrayIPcLm2EEEEviT0_T1_,(.L_x_22385 - _ZN2at6native29vectorized_elementwise_kernelILi8EZZZNS0_16sign_kernel_cudaERNS_18TensorIteratorBaseEENKUlvE_clEvENKUlvE5_clEvEUlfE_St5arrayIPcLm2EEEEviT0_T1_)
        .other          _ZN2at6native29vectorized_elementwise_kernelILi8EZZZNS0_16sign_kernel_cudaERNS_18TensorIteratorBaseEENKUlvE_clEvENKUlvE5_clEvEUlfE_St5arrayIPcLm2EEEEviT0_T1_,@"STO_CUDA_ENTRY STV_DEFAULT"
_ZN2at6native29vectorized_elementwise_kernelILi8EZZZNS0_16sign_kernel_cudaERNS_18TensorIteratorBaseEENKUlvE_clEvENKUlvE5_clEvEUlfE_St5arrayIPcLm2EEEEviT0_T1_:
.text._ZN2at6native29vectorized_elementwise_kernelILi8EZZZNS0_16sign_kernel_cudaERNS_18TensorIteratorBaseEENKUlvE_clEvENKUlvE5_clEvEUlfE_St5arrayIPcLm2EEEEviT0_T1_:
[----:B------:R-:W-:Y:S02]  /*0000*/  MOV R1, c[0x0][0x28] ;  /* 0x00000a0000017a02 */ /* 0x000fe40000000f00 */
[----:B------:R-:W-:Y:S05]  /*0010*/  EXIT ;  /* 0x000000000000794d */ /* 0x000fea0003800000 */
.L_x_6506:
        /* <DEDUP_REMOVED lines=14> */
.L_x_22385:


//--------------------- .text._ZN2at6native18elementwise_kernelILi128ELi4EZNS0_15gpu_kernel_implIZZZNS0_16sign_kernel_cudaERNS_18TensorIteratorBaseEENKUlvE_clEvENKUlvE4_clEvEUldE_EEvS4_RKT_EUliE_EEviT1_ --------------------------
	.section	.text._ZN2at6native18elementwise_kernelILi128ELi4EZNS0_15gpu_kernel_implIZZZNS0_16sign_kernel_cudaERNS_18TensorIteratorBaseEENKUlvE_clEvENKUlvE4_clEvEUldE_EEvS4_RKT_EUliE_EEviT1_,"ax",@progbits
	.sectioninfo	@"SHI_REGISTERS=26"
	.align	128
        .global         _ZN2at6native18elementwise_kernelILi128ELi4EZNS0_15gpu_kernel_implIZZZNS0_16sign_kernel_cudaERNS_18TensorIteratorBaseEENKUlvE_clEvENKUlvE4_clEvEUldE_EEvS4_RKT_EUliE_EEviT1_
        .type           _ZN2at6native18elementwise_kernelILi128ELi4EZNS0_15gpu_kernel_implIZZZNS0_16sign_kernel_cudaERNS_18TensorIteratorBaseEENKUlvE_clEvENKUlvE4_clEvEUldE_EEvS4_RKT_EUliE_EEviT1_,@function
        .size           _ZN2at6native18elementwise_kernelILi128ELi4EZNS0_15gpu_kernel_implIZZZNS0_16sign_kernel_cudaERNS_18TensorIteratorBaseEENKUlvE_clEvENKUlvE4_clEvEUldE_EEvS4_RKT_EUliE_EEviT1_,(.L_x_22386 - _ZN2at6native18elementwise_kernelILi128ELi4EZNS0_15gpu_kernel_implIZZZNS0_16sign_kernel_cudaERNS_18TensorIteratorBaseEENKUlvE_clEvENKUlvE4_clEvEUldE_EEvS4_RKT_EUliE_EEviT1_)
        .other          _ZN2at6native18elementwise_kernelILi128ELi4EZNS0_15gpu_kernel_implIZZZNS0_16sign_kernel_cudaERNS_18TensorIteratorBaseEENKUlvE_clEvENKUlvE4_clEvEUldE_EEvS4_RKT_EUliE_EEviT1_,@"STO_CUDA_ENTRY STV_DEFAULT"
_ZN2at6native18elementwise_kernelILi128ELi4EZNS0_15gpu_kernel_implIZZZNS0_16sign_kernel_cudaERNS_18TensorIteratorBaseEENKUlvE_clEvENKUlvE4_clEvEUldE_EEvS4_RKT_EUliE_EEviT1_:
.text._ZN2at6native18elementwise_kernelILi128ELi4EZNS0_15gpu_kernel_implIZZZNS0_16sign_kernel_cudaERNS_18TensorIteratorBaseEENKUlvE_clEvENKUlvE4_clEvEUldE_EEvS4_RKT_EUliE_EEviT1_:
        /* <DEDUP_REMOVED lines=236> */
.L_x_6509:
        /* <DEDUP_REMOVED lines=19> */
.L_x_6513:
[----:B------:R-:W2:Y:S02]  /*0ff0*/  LDG.E.U8 R2, [R4.64] ;  /* 0x0000002404027981 */ /* 0x000ea4000c1e1100 */
[----:B--2---:R-:W0:Y:S01]  /*1000*/  I2F.F64.U16 R2, R2 ;  /* 0x0000000200027312 */ /* 0x004e220000101800 */
[----:B------:R-:W-:Y:S05]  /*1010*/  BRA `(.L_x_6515) ;  /* 0x00000df000007947 */ /* 0x000fea0003800000 */
.L_x_6512:
        /* <DEDUP_REMOVED lines=9> */
.L_x_6517:
[----:B------:R-:W2:Y:S02]  /*10b0*/  LDG.E R2, [R4.64] ;  /* 0x0000002404027981 */ /* 0x000ea4000c1e1900 */
[----:B--2---:R-:W0:Y:S01]  /*10c0*/  I2F.F64 R2, R2 ;  /* 0x0000000200027312 */ /* 0x004e220000201c00 */
[----:B------:R-:W-:Y:S05]  /*10d0*/  BRA `(.L_x_6515) ;  /* 0x00000d3000007947 */ /* 0x000fea0003800000 */
.L_x_6516:
[----:B------:R-:W2:Y:S02]  /*10e0*/  LDG.E.U16 R2, [R4.64] ;  /* 0x0000002404027981 */ /* 0x000ea4000c1e1500 */
[----:B--2---:R-:W0:Y:S01]  /*10f0*/  I2F.F64.S16 R2, R2 ;  /* 0x0000000200027312 */ /* 0x004e220000101c00 */
[----:B------:R-:W-:Y:S05]  /*1100*/  BRA `(.L_x_6515) ;  /* 0x00000d0000007947 */ /* 0x000fea0003800000 */
.L_x_6511:
        /* <DEDUP_REMOVED lines=10> */
.L_x_6519:
[----:B------:R-:W2:Y:S02]  /*11b0*/  LDG.E.U16 R0, [R4.64] ;  /* 0x0000002404007981 */ /* 0x000ea4000c1e1500 */
[----:B--2---:R-:W-:-:S05]  /*11c0*/  HADD2.F32 R0, -RZ, R0.H0_H0 ;  /* 0x20000000ff007230 */ /* 0x004fca0000004100 */
[----:B------:R-:W-:-:S04]  /*11d0*/  FMUL.FTZ R0, R0, 1 ;  /* 0x3f80000000007820 */ /* 0x000fc80000410000 */
[----:B------:R0:W1:Y:S01]  /*11e0*/  F2F.F64.F32 R2, R0 ;  /* 0x0000000000027310 */ /* 0x0000620000201800 */
[----:B------:R-:W-:Y:S05]  /*11f0*/  BRA `(.L_x_6515) ;  /* 0x00000c1000007947 */ /* 0x000fea0003800000 */
.L_x_6518:
        /* <DEDUP_REMOVED lines=10> */
.L_x_6521:
[----:B------:R-:W2:Y:S02]  /*12a0*/  LDG.E.U16 R4, [R4.64] ;  /* 0x0000002404047981 */ /* 0x000ea4000c1e1500 */
[----:B--2---:R-:W-:-:S05]  /*12b0*/  HADD2.F32 R0, -RZ, R4.H0_H0 ;  /* 0x20000004ff007230 */ /* 0x004fca0000004100 */
[----:B------:R-:W-:-:S04]  /*12c0*/  FMUL.FTZ R0, R0, 1 ;  /* 0x3f80000000007820 */ /* 0x000fc80000410000 */
[----:B------:R0:W1:Y:S01]  /*12d0*/  F2F.F64.F32 R2, R0 ;  /* 0x0000000000027310 */ /* 0x0000620000201800 */
[----:B------:R-:W-:Y:S05]  /*12e0*/  BRA `(.L_x_6515) ;  /* 0x00000b2000007947 */ /* 0x000fea0003800000 */
.L_x_6520:
[----:B------:R0:W5:Y:S01]  /*12f0*/  LDG.E.64 R2, [R4.64] ;  /* 0x0000002404027981 */ /* 0x000162000c1e1b00 */
[----:B------:R-:W-:Y:S05]  /*1300*/  BRA `(.L_x_6515) ;  /* 0x00000b0000007947 */ /* 0x000fea0003800000 */
.L_x_6510:
        /* <DEDUP_REMOVED lines=8> */
[----:B------:R-:W2:Y:S01]  /*1390*/  LDG.E.U8 R4, [R4.64] ;  /* 0x0000002404047981 */ /* 0x000ea2000c1e1100 */
[----:B------:R-:W-:Y:S01]  /*13a0*/  IMAD.MOV.U32 R2, RZ, RZ, RZ ;  /* 0x000000ffff027224 */ /* 0x000fe200078e00ff */
[----:B--2---:R-:W-:-:S04]  /*13b0*/  ISETP.NE.AND P0, PT, R4, RZ, PT ;  /* 0x000000ff0400720c */ /* 0x004fc80003f05270 */
[----:B------:R-:W-:Y:S01]  /*13c0*/  FSEL R3, RZ, 1.875, !P0 ;  /* 0x3ff00000ff037808 */ /* 0x000fe20004000000 */
[----:B------:R-:W-:Y:S05]  /*13d0*/  BRA `(.L_x_6515) ;  /* 0x00000a3000007947 */ /* 0x000fea0003800000 */
.L_x_6524:
[----:B------:R0:W5:Y:S01]  /*13e0*/  LDG.E.64 R2, [R4.64] ;  /* 0x0000002404027981 */ /* 0x000162000c1e1b00 */
[----:B------:R-:W-:Y:S05]  /*13f0*/  BRA `(.L_x_6515) ;  /* 0x00000a1000007947 */ /* 0x000fea0003800000 */
.L_x_6523:
        /* <DEDUP_REMOVED lines=28> */
.L_x_6526:
        /* <DEDUP_REMOVED lines=15> */
.L_x_6525:
[----:B------:R-:W2:Y:S02]  /*16b0*/  LDG.E.U16 R0, [R4.64] ;  /* 0x0000002404007981 */ /* 0x000ea4000c1e1500 */
[----:B--2---:R-:W-:-:S05]  /*16c0*/  PRMT R0, RZ, 0x5410, R0 ;  /* 0x00005410ff007816 */ /* 0x004fca0000000000 */
[----:B------:R-:W-:-:S04]  /*16d0*/  FMUL.FTZ R0, R0, 1 ;  /* 0x3f80000000007820 */ /* 0x000fc80000410000 */
[----:B------:R0:W1:Y:S01]  /*16e0*/  F2F.F64.F32 R2, R0 ;  /* 0x0000000000027310 */ /* 0x0000620000201800 */
[----:B------:R-:W-:Y:S05]  /*16f0*/  BRA `(.L_x_6515) ;  /* 0x0000071000007947 */ /* 0x000fea0003800000 */
.L_x_6522:
        /* <DEDUP_REMOVED lines=11> */
.L_x_6529:
        /* <DEDUP_REMOVED lines=21> */
.L_x_6533:
[----:B------:R-:W-:Y:S05]  /*1900*/  BSYNC B1 ;  /* 0x0000000000017941 */ /* 0x000fea0003800000 */
.L_x_6532:
[----:B------:R-:W-:Y:S01]  /*1910*/  LEA R3, R0, 0x3b800000, 0x17 ;  /* 0x3b80000000037811 */ /* 0x000fe200078eb8ff */
[----:B------:R-:W-:-:S05]  /*1920*/  IMAD.SHL.U32 R0, R2, 0x100000, RZ ;  /* 0x0010000002007824 */ /* 0x000fca00078e00ff */
[----:B------:R-:W-:Y:S02]  /*1930*/  LOP3.LUT R0, R3, R0, R4, 0xfe, !PT ;  /* 0x0000000003007212 */ /* 0x000fe400078efe04 */
.L_x_6531:
[----:B------:R-:W-:Y:S05]  /*1940*/  BSYNC B0 ;  /* 0x0000000000007941 */ /* 0x000fea0003800000 */
.L_x_6530:
[----:B------:R-:W-:-:S04]  /*1950*/  FMUL.FTZ R0, R0, 1 ;  /* 0x3f80000000007820 */ /* 0x000fc80000410000 */
[----:B------:R0:W1:Y:S01]  /*1960*/  F2F.F64.F32 R2, R0 ;  /* 0x0000000000027310 */ /* 0x0000620000201800 */
[----:B------:R-:W-:Y:S05]  /*1970*/  BRA `(.L_x_6515) ;  /* 0x0000049000007947 */ /* 0x000fea0003800000 */
.L_x_6528:
        /* <DEDUP_REMOVED lines=21> */
.L_x_6537:
[----:B------:R-:W-:Y:S05]  /*1ad0*/  BSYNC B1 ;  /* 0x0000000000017941 */ /* 0x000fea0003800000 */
.L_x_6536:
[----:B------:R-:W-:Y:S01]  /*1ae0*/  LEA R3, R0, 0x37800000, 0x17 ;  /* 0x3780000000037811 */ /* 0x000fe200078eb8ff */
[----:B------:R-:W-:-:S05]  /*1af0*/  IMAD.SHL.U32 R0, R2, 0x200000, RZ ;  /* 0x0020000002007824 */ /* 0x000fca00078e00ff */
[----:B------:R-:W-:Y:S02]  /*1b00*/  LOP3.LUT R0, R3, R0, R4, 0xfe, !PT ;  /* 0x0000000003007212 */ /* 0x000fe400078efe04 */
.L_x_6535:
[----:B------:R-:W-:Y:S05]  /*1b10*/  BSYNC B0 ;  /* 0x0000000000007941 */ /* 0x000fea0003800000 */
.L_x_6534:
[----:B------:R-:W-:-:S04]  /*1b20*/  FMUL.FTZ R0, R0, 1 ;  /* 0x3f80000000007820 */ /* 0x000fc80000410000 */
[----:B------:R0:W1:Y:S01]  /*1b30*/  F2F.F64.F32 R2, R0 ;  /* 0x0000000000027310 */ /* 0x0000620000201800 */
[----:B------:R-:W-:Y:S05]  /*1b40*/  BRA `(.L_x_6515) ;  /* 0x000002c000007947 */ /* 0x000fea0003800000 */
.L_x_6527:
        /* <DEDUP_REMOVED lines=14> */
.L_x_6541:
[----:B------:R-:W-:Y:S05]  /*1c30*/  BSYNC B0 ;  /* 0x0000000000007941 */ /* 0x000fea0003800000 */
.L_x_6540:
[----:B------:R-:W-:-:S04]  /*1c40*/  FMUL.FTZ R0, R0, 1 ;  /* 0x3f80000000007820 */ /* 0x000fc80000410000 */
[----:B------:R0:W1:Y:S01]  /*1c50*/  F2F.F64.F32 R2, R0 ;  /* 0x0000000000027310 */ /* 0x0000620000201800 */
[----:B------:R-:W-:Y:S05]  /*1c60*/  BRA `(.L_x_6515) ;  /* 0x000001a000007947 */ /* 0x000fea0003800000 */
.L_x_6514:
        /* <DEDUP_REMOVED lines=19> */
[----:B------:R-:W-:Y:S01]  /*1da0*/  CS2R R2, SRZ ;  /* 0x0000000000027805 */ /* 0x000fe2000001ff00 */
[----:B------:R-:W-:Y:S05]  /*1db0*/  BRA `(.L_x_6515) ;  /* 0x0000005000007947 */ /* 0x000fea0003800000 */
.L_x_6539:
[----:B------:R-:W2:Y:S02]  /*1dc0*/  LDG.E.64 R2, [R4.64] ;  /* 0x0000002404027981 */ /* 0x000ea4000c1e1b00 */
[----:B--2---:R-:W0:Y:S01]  /*1dd0*/  I2F.F64.U64 R2, R2 ;  /* 0x0000000200027312 */ /* 0x004e220000301800 */
[----:B------:R-:W-:Y:S05]  /*1de0*/  BRA `(.L_x_6515) ;  /* 0x0000002000007947 */ /* 0x000fea0003800000 */
.L_x_6538:
[----:B------:R-:W2:Y:S02]  /*1df0*/  LDG.E R2, [R4.64] ;  /* 0x0000002404027981 */ /* 0x000ea4000c1e1900 */
[----:B--2---:R-:W0:Y:S02]  /*1e00*/  I2F.F64.U32 R2, R2 ;  /* 0x0000000200027312 */ /* 0x004e240000201800 */
.L_x_6515:
[----:B------:R-:W2:Y:S01]  /*1e10*/  LDC.U8 R6, c[0x0][0x371] ;  /* 0x0000dc40ff067b82 */ /* 0x000ea20000000000 */
[----:B01---5:R-:W-:-:S04]  /*1e20*/  DSETP.GT.AND P0, PT, R2, RZ, PT ;  /* 0x000000ff0200722a */ /* 0x023fc80003f04000 */
[----:B------:R-:W0:-:S06]  /*1e30*/  DSETP.GEU.AND P1, PT, R2, RZ, PT ;  /* 0x000000ff0200722a */ /* 0x000e0c0003f2e000 */
[----:B0-----:R-:W-:-:S04]  /*1e40*/  SEL R2, RZ, 0x1, P1 ;  /* 0x00000001ff027807 */ /* 0x001fc80000800000 */
[----:B------:R-:W-:Y:S01]  /*1e50*/  IADD3 R3, -R2, 0x1, RZ ;  /* 0x0000000102037810 */ /* 0x000fe20007ffe1ff */
[----:B------:R-:W-:-:S04]  /*1e60*/  @!P0 IMAD.MOV R3, RZ, RZ, -R2 ;  /* 0x000000ffff038224 */ /* 0x000fc800078e0a02 */
[----:B------:R0:W1:Y:S01]  /*1e70*/  I2F.F64 R4, R3 ;  /* 0x0000000300047312 */ /* 0x0000620000201c00 */
        /* <DEDUP_REMOVED lines=11> */
[----:B------:R-:W0:Y:S02]  /*1f30*/  F2I.F64.TRUNC R5, R4 ;  /* 0x0000000400057311 */ /* 0x000e24000030d100 */
[----:B0-----:R0:W-:Y:S01]  /*1f40*/  STG.E.U8 [R16.64], R5 ;  /* 0x0000000510007986 */ /* 0x0011e2000c101124 */
[----:B------:R-:W-:Y:S05]  /*1f50*/  BRA `(.L_x_6547) ;  /* 0x00000f1000007947 */ /* 0x000fea0003800000 */
.L_x_6545:
[----:B------:R-:W0:Y:S02]  /*1f60*/  F2I.S64.F64.TRUNC R4, R4 ;  /* 0x0000000400047311 */ /* 0x000e24000030d900 */
[----:B0-----:R-:W-:-:S05]  /*1f70*/  IMAD.MOV.U32 R3, RZ, RZ, R4 ;  /* 0x000000ffff037224 */ /* 0x001fca00078e0004 */
[----:B------:R0:W-:Y:S01]  /*1f80*/  STG.E.U8 [R16.64], R3 ;  /* 0x0000000310007986 */ /* 0x0001e2000c101124 */
[----:B------:R-:W-:Y:S05]  /*1f90*/  BRA `(.L_x_6547) ;  /* 0x00000ed000007947 */ /* 0x000fea0003800000 */
.L_x_6544:
[----:B------:R-:W-:-:S13]  /*1fa0*/  ISETP.NE.AND P0, PT, R0, 0x2, PT ;  /* 0x000000020000780c */ /* 0x000fda0003f05270 */
[----:B------:R-:W-:Y:S05]  /*1fb0*/  @!P0 BRA `(.L_x_6548) ;  /* 0x000000a000008947 */ /* 0x000fea0003800000 */
[----:B------:R-:W-:-:S13]  /*1fc0*/  ISETP.NE.AND P0, PT, R0, 0x3, PT ;  /* 0x000000030000780c */ /* 0x000fda0003f05270 */
[----:B------:R-:W-:Y:S05]  /*1fd0*/  @!P0 BRA `(.L_x_6549) ;  /* 0x0000005000008947 */ /* 0x000fea0003800000 */
[----:B------:R-:W-:-:S13]  /*1fe0*/  ISETP.NE.AND P0, PT, R0, 0x4, PT ;  /* 0x000000040000780c */ /* 0x000fda0003f05270 */
[----:B------:R-:W-:Y:S05]  /*1ff0*/  @P0 BRA `(.L_x_6546) ;  /* 0x00000ce000000947 */ /* 0x000fea0003800000 */
[----:B------:R-:W0:Y:S02]  /*2000*/  F2I.S64.F64.TRUNC R4, R4 ;  /* 0x0000000400047311 */ /* 0x000e24000030d900 */
[----:B0-----:R0:W-:Y:S01]  /*2010*/  STG.E.64 [R16.64], R4 ;  /* 0x0000000410007986 */ /* 0x0011e2000c101b24 */
[----:B------:R-:W-:Y:S05]  /*2020*/  BRA `(.L_x_6547) ;  /* 0x00000e4000007947 */ /* 0x000fea0003800000 */
.L_x_6549:
[----:B------:R-:W0:Y:S02]  /*2030*/  F2I.F64.TRUNC R5, R4 ;  /* 0x0000000400057311 */ /* 0x000e24000030d100 */
[----:B0-----:R0:W-:Y:S01]  /*2040*/  STG.E [R16.64], R5 ;  /* 0x0000000510007986 */ /* 0x0011e2000c101924 */
[----:B------:R-:W-:Y:S05]  /*2050*/  BRA `(.L_x_6547) ;  /* 0x00000e1000007947 */ /* 0x000fea0003800000 */
.L_x_6548:
[----:B------:R-:W0:Y:S02]  /*2060*/  F2I.F64.TRUNC R5, R4 ;  /* 0x0000000400057311 */ /* 0x000e24000030d100 */
[----:B0-----:R0:W-:Y:S01]  /*2070*/  STG.E.U16 [R16.64], R5 ;  /* 0x0000000510007986 */ /* 0x0011e2000c101524 */
[----:B------:R-:W-:Y:S05]  /*2080*/  BRA `(.L_x_6547) ;  /* 0x00000de000007947 */ /* 0x000fea0003800000 */
.L_x_6543:
[----:B------:R-:W-:-:S13]  /*2090*/  ISETP.GT.AND P0, PT, R0, 0x6, PT ;  /* 0x000000060000780c */ /* 0x000fda0003f04270 */
[----:B------:R-:W-:Y:S05]  /*20a0*/  @P0 BRA `(.L_x_6550) ;  /* 0x000000f000000947 */ /* 0x000fea0003800000 */
[----:B------:R-:W-:-:S13]  /*20b0*/  ISETP.NE.AND P0, PT, R0, 0x5, PT ;  /* 0x000000050000780c */ /* 0x000fda0003f05270 */
[----:B------:R-:W-:Y:S05]  /*20c0*/  @!P0 BRA `(.L_x_6551) ;  /* 0x0000007000008947 */ /* 0x000fea0003800000 */
[----:B------:R-:W-:-:S13]  /*20d0*/  ISETP.NE.AND P0, PT, R0, 0x6, PT ;  /* 0x000000060000780c */ /* 0x000fda0003f05270 */
[----:B------:R-:W-:Y:S05]  /*20e0*/  @P0 BRA `(.L_x_6546) ;  /* 0x00000bf000000947 */ /* 0x000fea0003800000 */
[----:B------:R-:W0:Y:S01]  /*20f0*/  F2F.F32.F64 R3, R4 ;  /* 0x0000000400037310 */ /* 0x000e220000301000 */
[----:B------:R-:W0:-:S14]  /*2100*/  DSETP.GEU.AND P0, PT, |R4|, c[0x2][0x0], PT ;  /* 0x008000000400762a */ /* 0x000e1c0003f0e200 */
[----:B0-----:R-:W-:-:S05]  /*2110*/  @!P0 FMUL R3, R3, 1.175494350822287508e-38 ;  /* 0x0080000003038820 */ /* 0x001fca0000400000 */
[----:B------:R0:W-:Y:S01]  /*2120*/  STG.E [R16.64], R3 ;  /* 0x0000000310007986 */ /* 0x0001e2000c101924 */
[----:B------:R-:W-:Y:S05]  /*2130*/  BRA `(.L_x_6547) ;  /* 0x00000d3000007947 */ /* 0x000fea0003800000 */
.L_x_6551:
[----:B------:R-:W0:Y:S01]  /*2140*/  F2F.F32.F64 R0, R4 ;  /* 0x0000000400007310 */ /* 0x000e220000301000 */
[----:B------:R-:W0:-:S14]  /*2150*/  DSETP.GEU.AND P0, PT, |R4|, c[0x2][0x0], PT ;  /* 0x008000000400762a */ /* 0x000e1c0003f0e200 */
[----:B0-----:R-:W-:-:S05]  /*2160*/  @!P0 FMUL R0, R0, 1.175494350822287508e-38 ;  /* 0x0080000000008820 */ /* 0x001fca0000400000 */
[----:B------:R-:W-:-:S05]  /*2170*/  F2FP.PACK_AB R0, RZ, R0 ;  /* 0x00000000ff00723e */ /* 0x000fca00000000ff */
[----:B------:R0:W-:Y:S01]  /*2180*/  STG.E.U16 [R16.64], R0 ;  /* 0x0000000010007986 */ /* 0x0001e2000c101524 */
[----:B------:R-:W-:Y:S05]  /*2190*/  BRA `(.L_x_6547) ;  /* 0x00000cd000007947 */ /* 0x000fea0003800000 */
.L_x_6550:
[----:B------:R-:W-:-:S13]  /*21a0*/  ISETP.NE.AND P0, PT, R0, 0x7, PT ;  /* 0x000000070000780c */ /* 0x000fda0003f05270 */
[----:B------:R-:W-:Y:S05]  /*21b0*/  @!P0 BRA `(.L_x_6552) ;  /* 0x0000011000008947 */ /* 0x000fea0003800000 */
[----:B------:R-:W-:-:S13]  /*21c0*/  ISETP.NE.AND P0, PT, R0, 0x8, PT ;  /* 0x000000080000780c */ /* 0x000fda0003f05270 */
[----:B------:R-:W-:Y:S05]  /*21d0*/  @!P0 BRA `(.L_x_6553) ;  /* 0x0000008000008947 */ /* 0x000fea0003800000 */
[----:B------:R-:W-:-:S13]  /*21e0*/  ISETP.NE.AND P0, PT, R0, 0x9, PT ;  /* 0x000000090000780c */ /* 0x000fda0003f05270 */
[----:B------:R-:W-:Y:S05]  /*21f0*/  @P0 BRA `(.L_x_6546) ;  /* 0x00000ae000000947 */ /* 0x000fea0003800000 */
[----:B------:R-:W0:Y:S01]  /*2200*/  F2F.F32.F64 R2, R4 ;  /* 0x0000000400027310 */ /* 0x000e220000301000 */
[----:B------:R-:W0:Y:S01]  /*2210*/  DSETP.GEU.AND P0, PT, |R4|, c[0x2][0x0], PT ;  /* 0x008000000400762a */ /* 0x000e220003f0e200 */
[----:B------:R-:W-:-:S13]  /*2220*/  IMAD.MOV.U32 R3, RZ, RZ, RZ ;  /* 0x000000ffff037224 */ /* 0x000fda00078e00ff */
[----:B0-----:R-:W-:-:S05]  /*2230*/  @!P0 FMUL R2, R2, 1.175494350822287508e-38 ;  /* 0x0080000002028820 */ /* 0x001fca0000400000 */
[----:B------:R0:W-:Y:S01]  /*2240*/  STG.E.64 [R16.64], R2 ;  /* 0x0000000210007986 */ /* 0x0001e2000c101b24 */
[----:B------:R-:W-:Y:S05]  /*2250*/  BRA `(.L_x_6547) ;  /* 0x00000c1000007947 */ /* 0x000fea0003800000 */
.L_x_6553:
[----:B------:R-:W0:Y:S01]  /*2260*/  F2F.F32.F64 R0, R4 ;  /* 0x0000000400007310 */ /* 0x000e220000301000 */
[----:B------:R-:W0:-:S14]  /*2270*/  DSETP.GEU.AND P0, PT, |R4|, c[0x2][0x0], PT ;  /* 0x008000000400762a */ /* 0x000e1c0003f0e200 */
[----:B0-----:R-:W-:-:S05]  /*2280*/  @!P0 FMUL R0, R0, 1.175494350822287508e-38 ;  /* 0x0080000000008820 */ /* 0x001fca0000400000 */
[----:B------:R-:W-:-:S04]  /*2290*/  F2FP.PACK_AB R3, RZ, R0 ;  /* 0x00000000ff03723e */ /* 0x000fc800000000ff */
[----:B------:R-:W-:-:S05]  /*22a0*/  PRMT R3, R3, 0x5410, RZ ;  /* 0x0000541003037816 */ /* 0x000fca00000000ff */
[----:B------:R0:W-:Y:S01]  /*22b0*/  STG.E [R16.64], R3 ;  /* 0x0000000310007986 */ /* 0x0001e2000c101924 */
[----:B------:R-:W-:Y:S05]  /*22c0*/  BRA `(.L_x_6547) ;  /* 0x00000ba000007947 */ /* 0x000fea0003800000 */
.L_x_6552:
[----:B------:R0:W-:Y:S01]  /*22d0*/  STG.E.64 [R16.64], R4 ;  /* 0x0000000410007986 */ /* 0x0001e2000c101b24 */
[----:B------:R-:W-:Y:S05]  /*22e0*/  BRA `(.L_x_6547) ;  /* 0x00000b8000007947 */ /* 0x000fea0003800000 */
.L_x_6542:
        /* <DEDUP_REMOVED lines=12> */
.L_x_6556:
[----:B------:R-:W-:-:S05]  /*23b0*/  CS2R R6, SRZ ;  /* 0x0000000000067805 */ /* 0x000fca000001ff00 */
[----:B------:R0:W-:Y:S01]  /*23c0*/  STG.E.128 [R16.64], R4 ;  /* 0x0000000410007986 */ /* 0x0001e2000c101d24 */
[----:B------:R-:W-:Y:S05]  /*23d0*/  BRA `(.L_x_6547) ;  /* 0x00000a9000007947 */ /* 0x000fea0003800000 */
.L_x_6555:
        /* <DEDUP_REMOVED lines=8> */
[----:B------:R-:W-:-:S13]  /*2460*/  BSSY B0, `(.L_x_6559) ;  /* 0x000000f000007945 */ /* 0x000fda0003800000 */
[----:B0-----:R-:W-:-:S05]  /*2470*/  @!P0 FMUL R7, R7, 1.175494350822287508e-38 ;  /* 0x0080000007078820 */ /* 0x001fca0000400000 */
        /* <DEDUP_REMOVED lines=13> */
.L_x_6560:
[----:B------:R-:W-:Y:S05]  /*2550*/  BSYNC B0 ;  /* 0x0000000000007941 */ /* 0x000fea0003800000 */
.L_x_6559:
[----:B------:R-:W-:-:S05]  /*2560*/  LOP3.LUT R3, R0, R3, RZ, 0xfc, !PT ;  /* 0x0000000300037212 */ /* 0x000fca00078efcff */
[----:B------:R0:W-:Y:S01]  /*2570*/  STG.E.U8 [R16.64], R3 ;  /* 0x0000000310007986 */ /* 0x0001e2000c101124 */
[----:B------:R-:W-:Y:S05]  /*2580*/  BRA `(.L_x_6547) ;  /* 0x000008e000007947 */ /* 0x000fea0003800000 */
.L_x_6558:
[----:B------:R-:W0:Y:S01]  /*2590*/  F2F.F32.F64 R3, R4 ;  /* 0x0000000400037310 */ /* 0x000e220000301000 */
[----:B------:R-:W0:Y:S01]  /*25a0*/  DSETP.GEU.AND P0, PT, |R4|, c[0x2][0x0], PT ;  /* 0x008000000400762a */ /* 0x000e220003f0e200 */
[----:B------:R-:W-:-:S13]  /*25b0*/  BSSY B0, `(.L_x_6561) ;  /* 0x0000010000007945 */ /* 0x000fda0003800000 */
[----:B0-----:R-:W-:-:S05]  /*25c0*/  @!P0 FMUL R3, R3, 1.175494350822287508e-38 ;  /* 0x0080000003038820 */ /* 0x001fca0000400000 */
        /* <DEDUP_REMOVED lines=11> */
.L_x_6562:
[----:B------:R-:W-:Y:S01]  /*2680*/  IMAD.MOV.U32 R0, RZ, RZ, 0x7f ;  /* 0x0000007fff007424 */ /* 0x000fe200078e00ff */
[----:B------:R-:W-:-:S04]  /*2690*/  ISETP.GT.U32.AND P0, PT, R2, 0x7f800000, PT ;  /* 0x7f8000000200780c */ /* 0x000fc80003f04070 */
[----:B------:R-:W-:-:S04]  /*26a0*/  SEL R0, R0, 0x7c, P0 ;  /* 0x0000007c00007807 */ /* 0x000fc80000000000 */
.L_x_6563:
[----:B------:R-:W-:Y:S05]  /*26b0*/  BSYNC B0 ;  /* 0x0000000000007941 */ /* 0x000fea0003800000 */
.L_x_6561:
[----:B------:R-:W-:-:S04]  /*26c0*/  LOP3.LUT R2, R3, 0x80000000, RZ, 0xc0, !PT ;  /* 0x8000000003027812 */ /* 0x000fc800078ec0ff */
[----:B------:R-:W-:-:S04]  /*26d0*/  SHF.R.U32.HI R3, RZ, 0x18, R2 ;  /* 0x00000018ff037819 */ /* 0x000fc80000011602 */
[----:B------:R-:W-:-:S05]  /*26e0*/  LOP3.LUT R3, R0, R3, RZ, 0xfc, !PT ;  /* 0x0000000300037212 */ /* 0x000fca00078efcff */
[----:B------:R0:W-:Y:S01]  /*26f0*/  STG.E.U8 [R16.64], R3 ;  /* 0x0000000310007986 */ /* 0x0001e2000c101124 */
[----:B------:R-:W-:Y:S05]  /*2700*/  BRA `(.L_x_6547) ;  /* 0x0000076000007947 */ /* 0x000fea0003800000 */
.L_x_6557:
[----:B------:R-:W0:Y:S01]  /*2710*/  F2F.F32.F64 R0, R4 ;  /* 0x0000000400007310 */ /* 0x000e220000301000 */
[----:B------:R-:W0:-:S14]  /*2720*/  DSETP.GEU.AND P0, PT, |R4|, c[0x2][0x0], PT ;  /* 0x008000000400762a */ /* 0x000e1c0003f0e200 */
[----:B0-----:R-:W-:-:S05]  /*2730*/  @!P0 FMUL R0, R0, 1.175494350822287508e-38 ;  /* 0x0080000000008820 */ /* 0x001fca0000400000 */
[----:B------:R-:W-:-:S05]  /*2740*/  F2FP.BF16.PACK_AB R0, RZ, R0 ;  /* 0x00000000ff00723e */ /* 0x000fca00000010ff */
[----:B------:R0:W-:Y:S01]  /*2750*/  STG.E.U16 [R16.64], R0 ;  /* 0x0000000010007986 */ /* 0x0001e2000c101524 */
[----:B------:R-:W-:Y:S05]  /*2760*/  BRA `(.L_x_6547) ;  /* 0x0000070000007947 */ /* 0x000fea0003800000 */
.L_x_6554:
        /* <DEDUP_REMOVED lines=8> */
[----:B------:R-:W0:Y:S02]  /*27f0*/  F2I.U32.F64.TRUNC R5, R4 ;  /* 0x0000000400057311 */ /* 0x000e24000030d000 */
[----:B0-----:R0:W-:Y:S01]  /*2800*/  STG.E.U16 [R16.64], R5 ;  /* 0x0000000510007986 */ /* 0x0011e2000c101524 */
[----:B------:R-:W-:Y:S05]  /*2810*/  BRA `(.L_x_6547) ;  /* 0x0000065000007947 */ /* 0x000fea0003800000 */
.L_x_6566:
[----:B------:R-:W0:Y:S01]  /*2820*/  F2F.F32.F64 R3, R4 ;  /* 0x0000000400037310 */ /* 0x000e220000301000 */
[----:B------:R-:W0:Y:S01]  /*2830*/  DSETP.GEU.AND P0, PT, |R4|, c[0x2][0x0], PT ;  /* 0x008000000400762a */ /* 0x000e220003f0e200 */
[----:B------:R-:W-:Y:S01]  /*2840*/  BSSY B0, `(.L_x_6567) ;  /* 0x0000015000007945 */ /* 0x000fe20003800000 */
[----:B------:R-:W-:-:S12]  /*2850*/  IMAD.MOV.U32 R8, RZ, RZ, 0x80 ;  /* 0x00000080ff087424 */ /* 0x000fd800078e00ff */
[----:B0-----:R-:W-:-:S05]  /*2860*/  @!P0 FMUL R3, R3, 1.175494350822287508e-38 ;  /* 0x0080000003038820 */ /* 0x001fca0000400000 */
        /* <DEDUP_REMOVED lines=14> */
.L_x_6569:
[----:B------:R-:W-:-:S04]  /*2950*/  LOP3.LUT R2, R3, 0x80000000, RZ, 0xc0, !PT ;  /* 0x8000000003027812 */ /* 0x000fc800078ec0ff */
[----:B------:R-:W-:-:S04]  /*2960*/  SHF.R.U32.HI R3, RZ, 0x18, R2 ;  /* 0x00000018ff037819 */ /* 0x000fc80000011602 */
[----:B------:R-:W-:-:S04]  /*2970*/  LOP3.LUT R0, R0, R3, RZ, 0xfc, !PT ;  /* 0x0000000300007212 */ /* 0x000fc800078efcff */
[----:B------:R-:W-:Y:S02]  /*2980*/  PRMT R8, R0, 0x7610, R8 ;  /* 0x0000761000087816 */ /* 0x000fe40000000008 */
.L_x_6568:
[----:B------:R-:W-:Y:S05]  /*2990*/  BSYNC B0 ;  /* 0x0000000000007941 */ /* 0x000fea0003800000 */
.L_x_6567:
[----:B------:R0:W-:Y:S01]  /*29a0*/  STG.E.U8 [R16.64], R8 ;  /* 0x0000000810007986 */ /* 0x0001e2000c101124 */
[----:B------:R-:W-:Y:S05]  /*29b0*/  BRA `(.L_x_6547) ;  /* 0x000004b000007947 */ /* 0x000fea0003800000 */
.L_x_6565:
        /* <DEDUP_REMOVED lines=19> */
.L_x_6572:
[----:B------:R-:W-:-:S04]  /*2af0*/  LOP3.LUT R2, R3, 0x80000000, RZ, 0xc0, !PT ;  /* 0x8000000003027812 */ /* 0x000fc800078ec0ff */
[----:B------:R-:W-:-:S04]  /*2b00*/  SHF.R.U32.HI R3, RZ, 0x18, R2 ;  /* 0x00000018ff037819 */ /* 0x000fc80000011602 */
[----:B------:R-:W-:-:S04]  /*2b10*/  LOP3.LUT R0, R0, R3, RZ, 0xfc, !PT ;  /* 0x0000000300007212 */ /* 0x000fc800078efcff */
[----:B------:R-:W-:Y:S02]  /*2b20*/  PRMT R8, R0, 0x7610, R8 ;  /* 0x0000761000087816 */ /* 0x000fe40000000008 */
.L_x_6571:
[----:B------:R-:W-:Y:S05]  /*2b30*/  BSYNC B0 ;  /* 0x0000000000007941 */ /* 0x000fea0003800000 */
.L_x_6570:
[----:B------:R0:W-:Y:S01]  /*2b40*/  STG.E.U8 [R16.64], R8 ;  /* 0x0000000810007986 */ /* 0x0001e2000c101124 */
[----:B------:R-:W-:Y:S05]  /*2b50*/  BRA `(.L_x_6547) ;  /* 0x0000031000007947 */ /* 0x000fea0003800000 */
.L_x_6564:
[----:B------:R-:W-:-:S13]  /*2b60*/  ISETP.NE.AND P0, PT, R0, 0x1c, PT ;  /* 0x0000001c0000780c */ /* 0x000fda0003f05270 */
[----:B------:R-:W-:Y:S05]  /*2b70*/  @!P0 BRA `(.L_x_6573) ;  /* 0x000002d000008947 */ /* 0x000fea0003800000 */
[----:B------:R-:W-:-:S13]  /*2b80*/  ISETP.NE.AND P0, PT, R0, 0x1d, PT ;  /* 0x0000001d0000780c */ /* 0x000fda0003f05270 */
[----:B------:R-:W-:Y:S05]  /*2b90*/  @!P0 BRA `(.L_x_6574) ;  /* 0x0000028000008947 */ /* 0x000fea0003800000 */
[----:B------:R-:W-:-:S13]  /*2ba0*/  ISETP.NE.AND P0, PT, R0, 0x2c, PT ;  /* 0x0000002c0000780c */ /* 0x000fda0003f05270 */
[----:B------:R-:W-:Y:S05]  /*2bb0*/  @P0 BRA `(.L_x_6546) ;  /* 0x0000012000000947 */ /* 0x000fea0003800000 */
[----:B------:R-:W0:Y:S01]  /*2bc0*/  F2F.F32.F64 R6, R4 ;  /* 0x0000000400067310 */ /* 0x000e220000301000 */
[----:B------:R-:W0:-:S14]  /*2bd0*/  DSETP.GEU.AND P0, PT, |R4|, c[0x2][0x0], PT ;  /* 0x008000000400762a */ /* 0x000e1c0003f0e200 */
[----:B0-----:R-:W-:Y:S01]  /*2be0*/  @!P0 FMUL R6, R6, 1.175494350822287508e-38 ;  /* 0x0080000006068820 */ /* 0x001fe20000400000 */
        /* <DEDUP_REMOVED lines=15> */
.L_x_6546:
        /* <DEDUP_REMOVED lines=20> */
.L_x_6574:
[----:B------:R-:W0:Y:S02]  /*2e20*/  F2I.U64.F64.TRUNC R4, R4 ;  /* 0x0000000400047311 */ /* 0x000e24000030d800 */
[----:B0-----:R0:W-:Y:S01]  /*2e30*/  STG.E.64 [R16.64], R4 ;  /* 0x0000000410007986 */ /* 0x0011e2000c101b24 */
[----:B------:R-:W-:Y:S05]  /*2e40*/  BRA `(.L_x_6547) ;  /* 0x0000002000007947 */ /* 0x000fea0003800000 */
.L_x_6573:
[----:B------:R-:W0:Y:S02]  /*2e50*/  F2I.U32.F64.TRUNC R5, R4 ;  /* 0x0000000400057311 */ /* 0x000e24000030d000 */
[----:B0-----:R0:W-:Y:S02]  /*2e60*/  STG.E [R16.64], R5 ;  /* 0x0000000510007986 */ /* 0x0011e4000c101924 */
.L_x_6547:
[----:B------:R-:W-:-:S05]  /*2e70*/  IMAD R18, R18, 0x200, R23 ;  /* 0x0000020012127824 */ /* 0x000fca00078e0217 */
[----:B------:R-:W-:Y:S02]  /*2e80*/  IADD3 R19, R18, 0x80, RZ ;  /* 0x0000008012137810 */ /* 0x000fe40007ffe0ff */
.L_x_6508:
[----:B------:R-:W-:Y:S05]  /*2e90*/  BSYNC B6 ;  /* 0x0000000000067941 */ /* 0x000fea0003800000 */
.L_x_6507:
        /* <DEDUP_REMOVED lines=231> */
.L_x_6577:
        /* <DEDUP_REMOVED lines=19> */
.L_x_6581:
[----:B------:R-:W2:Y:S02]  /*3e40*/  LDG.E.U8 R2, [R4.64] ;  /* 0x0000002404027981 */ /* 0x000ea4000c1e1100 */
[----:B--2---:R-:W0:Y:S01]  /*3e50*/  I2F.F64.U16 R2, R2 ;  /* 0x0000000200027312 */ /* 0x004e220000101800 */
[----:B------:R-:W-:Y:S05]  /*3e60*/  BRA `(.L_x_6583) ;  /* 0x00000df000007947 */ /* 0x000fea0003800000 */
.L_x_6580:
        /* <DEDUP_REMOVED lines=9> */
.L_x_6585:
[----:B------:R-:W2:Y:S02]  /*3f00*/  LDG.E R2, [R4.64] ;  /* 0x0000002404027981 */ /* 0x000ea4000c1e1900 */
[----:B--2---:R-:W0:Y:S01]  /*3f10*/  I2F.F64 R2, R2 ;  /* 0x0000000200027312 */ /* 0x004e220000201c00 */
[----:B------:R-:W-:Y:S05]  /*3f20*/  BRA `(.L_x_6583) ;  /* 0x00000d3000007947 */ /* 0x000fea0003800000 */
.L_x_6584:
[----:B------:R-:W2:Y:S02]  /*3f30*/  LDG.E.U16 R2, [R4.64] ;  /* 0x0000002404027981 */ /* 0x000ea4000c1e1500 */
[----:B--2---:R-:W0:Y:S01]  /*3f40*/  I2F.F64.S16 R2, R2 ;  /* 0x0000000200027312 */ /* 0x004e220000101c00 */
[----:B------:R-:W-:Y:S05]  /*3f50*/  BRA `(.L_x_6583) ;  /* 0x00000d0000007947 */ /* 0x000fea0003800000 */
.L_x_6579:
        /* <DEDUP_REMOVED lines=10> */
.L_x_6587:
[----:B------:R-:W2:Y:S02]  /*4000*/  LDG.E.U16 R0, [R4.64] ;  /* 0x0000002404007981 */ /* 0x000ea4000c1e1500 */
[----:B--2---:R-:W-:-:S05]  /*4010*/  HADD2.F32 R0, -RZ, R0.H0_H0 ;  /* 0x20000000ff007230 */ /* 0x004fca0000004100 */
[----:B------:R-:W-:-:S04]  /*4020*/  FMUL.FTZ R0, R0, 1 ;  /* 0x3f80000000007820 */ /* 0x000fc80000410000 */
[----:B------:R0:W1:Y:S01]  /*4030*/  F2F.F64.F32 R2, R0 ;  /* 0x0000000000027310 */ /* 0x0000620000201800 */
[----:B------:R-:W-:Y:S05]  /*4040*/  BRA `(.L_x_6583) ;  /* 0x00000c1000007947 */ /* 0x000fea0003800000 */
.L_x_6586:
        /* <DEDUP_REMOVED lines=10> */
.L_x_6589:
[----:B------:R-:W2:Y:S02]  /*40f0*/  LDG.E.U16 R4, [R4.64] ;  /* 0x0000002404047981 */ /* 0x000ea4000c1e1500 */
[----:B--2---:R-:W-:-:S05]  /*4100*/  HADD2.F32 R0, -RZ, R4.H0_H0 ;  /* 0x20000004ff007230 */ /* 0x004fca0000004100 */
[----:B------:R-:W-:-:S04]  /*4110*/  FMUL.FTZ R0, R0, 1 ;  /* 0x3f80000000007820 */ /* 0x000fc80000410000 */
[----:B------:R0:W1:Y:S01]  /*4120*/  F2F.F64.F32 R2, R0 ;  /* 0x0000000000027310 */ /* 0x0000620000201800 */
[----:B------:R-:W-:Y:S05]  /*4130*/  BRA `(.L_x_6583) ;  /* 0x00000b2000007947 */ /* 0x000fea0003800000 */
.L_x_6588:
[----:B------:R0:W5:Y:S01]  /*4140*/  LDG.E.64 R2, [R4.64] ;  /* 0x0000002404027981 */ /* 0x000162000c1e1b00 */
[----:B------:R-:W-:Y:S05]  /*4150*/  BRA `(.L_x_6583) ;  /* 0x00000b0000007947 */ /* 0x000fea0003800000 */
.L_x_6578:
        /* <DEDUP_REMOVED lines=13> */
.L_x_6592:
[----:B------:R0:W5:Y:S01]  /*4230*/  LDG.E.64 R2, [R4.64] ;  /* 0x0000002404027981 */ /* 0x000162000c1e1b00 */
[----:B------:R-:W-:Y:S05]  /*4240*/  BRA `(.L_x_6583) ;  /* 0x00000a1000007947 */ /* 0x000fea0003800000 */
.L_x_6591:
        /* <DEDUP_REMOVED lines=28> */
.L_x_6594:
        /* <DEDUP_REMOVED lines=15> */
.L_x_6593:
[----:B------:R-:W2:Y:S02]  /*4500*/  LDG.E.U16 R0, [R4.64] ;  /* 0x0000002404007981 */ /* 0x000ea4000c1e1500 */
[----:B--2---:R-:W-:-:S05]  /*4510*/  PRMT R0, RZ, 0x5410, R0 ;  /* 0x00005410ff007816 */ /* 0x004fca0000000000 */
[----:B------:R-:W-:-:S04]  /*4520*/  FMUL.FTZ R0, R0, 1 ;  /* 0x3f80000000007820 */ /* 0x000fc80000410000 */
[----:B------:R0:W1:Y:S01]  /*4530*/  F2F.F64.F32 R2, R0 ;  /* 0x0000000000027310 */ /* 0x0000620000201800 */
[----:B------:R-:W-:Y:S05]  /*4540*/  BRA `(.L_x_6583) ;  /* 0x0000071000007947 */ /* 0x000fea0003800000 */
.L_x_6590:
        /* <DEDUP_REMOVED lines=11> */
.L_x_6597:
        /* <DEDUP_REMOVED lines=21> */
.L_x_6601:
[----:B------:R-:W-:Y:S05]  /*4750*/  BSYNC B1 ;  /* 0x0000000000017941 */ /* 0x000fea0003800000 */
.L_x_6600:
[----:B------:R-:W-:Y:S01]  /*4760*/  LEA R3, R0, 0x3b800000, 0x17 ;  /* 0x3b80000000037811 */ /* 0x000fe200078eb8ff */
[----:B------:R-:W-:-:S05]  /*4770*/  IMAD.SHL.U32 R0, R2, 0x100000, RZ ;  /* 0x0010000002007824 */ /* 0x000fca00078e00ff */
[----:B------:R-:W-:Y:S02]  /*4780*/  LOP3.LUT R0, R3, R0, R4, 0xfe, !PT ;  /* 0x0000000003007212 */ /* 0x000fe400078efe04 */
.L_x_6599:
[----:B------:R-:W-:Y:S05]  /*4790*/  BSYNC B0 ;  /* 0x0000000000007941 */ /* 0x000fea0003800000 */
.L_x_6598:
[----:B------:R-:W-:-:S04]  /*47a0*/  FMUL.FTZ R0, R0, 1 ;  /* 0x3f80000000007820 */ /* 0x000fc80000410000 */
[----:B------:R0:W1:Y:S01]  /*47b0*/  F2F.F64.F32 R2, R0 ;  /* 0x0000000000027310 */ /* 0x0000620000201800 */
[----:B------:R-:W-:Y:S05]  /*47c0*/  BRA `(.L_x_6583) ;  /* 0x0000049000007947 */ /* 0x000fea0003800000 */
.L_x_6596:
        /* <DEDUP_REMOVED lines=21> */
.L_x_6605:
[----:B------:R-:W-:Y:S05]  /*4920*/  BSYNC B1 ;  /* 0x0000000000017941 */ /* 0x000fea0003800000 */
.L_x_6604:
[----:B------:R-:W-:Y:S01]  /*4930*/  LEA R3, R0, 0x37800000, 0x17 ;  /* 0x3780000000037811 */ /* 0x000fe200078eb8ff */
[----:B------:R-:W-:-:S05]  /*4940*/  IMAD.SHL.U32 R0, R2, 0x200000, RZ ;  /* 0x0020000002007824 */ /* 0x000fca00078e00ff */
[----:B------:R-:W-:Y:S02]  /*4950*/  LOP3.LUT R0, R3, R0, R4, 0xfe, !PT ;  /* 0x0000000003007212 */ /* 0x000fe400078efe04 */
.L_x_6603:
[----:B------:R-:W-:Y:S05]  /*4960*/  BSYNC B0 ;  /* 0x0000000000007941 */ /* 0x000fea0003800000 */
.L_x_6602:
[----:B------:R-:W-:-:S04]  /*4970*/  FMUL.FTZ R0, R0, 1 ;  /* 0x3f80000000007820 */ /* 0x000fc80000410000 */
[----:B------:R0:W1:Y:S01]  /*4980*/  F2F.F64.F32 R2, R0 ;  /* 0x0000000000027310 */ /* 0x0000620000201800 */
[----:B------:R-:W-:Y:S05]  /*4990*/  BRA `(.L_x_6583) ;  /* 0x000002c000007947 */ /* 0x000fea0003800000 */
.L_x_6595:
        /* <DEDUP_REMOVED lines=14> */
.L_x_6609:
[----:B------:R-:W-:Y:S05]  /*4a80*/  BSYNC B0 ;  /* 0x0000000000007941 */ /* 0x000fea0003800000 */
.L_x_6608:
[----:B------:R-:W-:-:S04]  /*4a90*/  FMUL.FTZ R0, R0, 1 ;  /* 0x3f80000000007820 */ /* 0x000fc80000410000 */
[----:B------:R0:W1:Y:S01]  /*4aa0*/  F2F.F64.F32 R2, R0 ;  /* 0x0000000000027310 */ /* 0x0000620000201800 */
[----:B------:R-:W-:Y:S05]  /*4ab0*/  BRA `(.L_x_6583) ;  /* 0x000001a000007947 */ /* 0x000fea0003800000 */
.L_x_6582:
        /* <DEDUP_REMOVED lines=21> */
.L_x_6607:
[----:B------:R-:W2:Y:S02]  /*4c10*/  LDG.E.64 R2, [R4.64] ;  /* 0x0000002404027981 */ /* 0x000ea4000c1e1b00 */
[----:B--2---:R-:W0:Y:S01]  /*4c20*/  I2F.F64.U64 R2, R2 ;  /* 0x0000000200027312 */ /* 0x004e220000301800 */
[----:B------:R-:W-:Y:S05]  /*4c30*/  BRA `(.L_x_6583) ;  /* 0x0000002000007947 */ /* 0x000fea0003800000 */
.L_x_6606:
[----:B------:R-:W2:Y:S02]  /*4c40*/  LDG.E R2, [R4.64] ;  /* 0x0000002404027981 */ /* 0x000ea4000c1e1900 */
[----:B--2---:R-:W0:Y:S02]  /*4c50*/  I2F.F64.U32 R2, R2 ;  /* 0x0000000200027312 */ /* 0x004e240000201800 */
.L_x_6583:
        /* <DEDUP_REMOVED lines=21> */
.L_x_6613:
[----:B------:R-:W0:Y:S02]  /*4db0*/  F2I.S64.F64.TRUNC R4, R4 ;  /* 0x0000000400047311 */ /* 0x000e24000030d900 */
[----:B0-----:R-:W-:-:S05]  /*4dc0*/  IMAD.MOV.U32 R3, RZ, RZ, R4 ;  /* 0x000000ffff037224 */ /* 0x001fca00078e0004 */
[----:B------:R0:W-:Y:S01]  /*4dd0*/  STG.E.U8 [R16.64], R3 ;  /* 0x0000000310007986 */ /* 0x0001e2000c101124 */
[----:B------:R-:W-:Y:S05]  /*4de0*/  BRA `(.L_x_6615) ;  /* 0x00000ed000007947 */ /* 0x000fea0003800000 */
.L_x_6612:
        /* <DEDUP_REMOVED lines=9> */
.L_x_6617:
[----:B------:R-:W0:Y:S02]  /*4e80*/  F2I.F64.TRUNC R5, R4 ;  /* 0x0000000400057311 */ /* 0x000e24000030d100 */
[----:B0-----:R0:W-:Y:S01]  /*4e90*/  STG.E [R16.64], R5 ;  /* 0x0000000510007986 */ /* 0x0011e2000c101924 */
[----:B------:R-:W-:Y:S05]  /*4ea0*/  BRA `(.L_x_6615) ;  /* 0x00000e1000007947 */ /* 0x000fea0003800000 */
.L_x_6616:
[----:B------:R-:W0:Y:S02]  /*4eb0*/  F2I.F64.TRUNC R5, R4 ;  /* 0x0000000400057311 */ /* 0x000e24000030d100 */
[----:B0-----:R0:W-:Y:S01]  /*4ec0*/  STG.E.U16 [R16.64], R5 ;  /* 0x0000000510007986 */ /* 0x0011e2000c101524 */
[----:B------:R-:W-:Y:S05]  /*4ed0*/  BRA `(.L_x_6615) ;  /* 0x00000de000007947 */ /* 0x000fea0003800000 */
.L_x_6611:
        /* <DEDUP_REMOVED lines=11> */
.L_x_6619:
[----:B------:R-:W0:Y:S01]  /*4f90*/  F2F.F32.F64 R0, R4 ;  /* 0x0000000400007310 */ /* 0x000e220000301000 */
[----:B------:R-:W0:-:S14]  /*4fa0*/  DSETP.GEU.AND P0, PT, |R4|, c[0x2][0x0], PT ;  /* 0x008000000400762a */ /* 0x000e1c0003f0e200 */
[----:B0-----:R-:W-:-:S05]  /*4fb0*/  @!P0 FMUL R0, R0, 1.175494350822287508e-38 ;  /* 0x0080000000008820 */ /* 0x001fca0000400000 */
[----:B------:R-:W-:-:S05]  /*4fc0*/  F2FP.PACK_AB R0, RZ, R0 ;  /* 0x00000000ff00723e */ /* 0x000fca00000000ff */
[----:B------:R0:W-:Y:S01]  /*4fd0*/  STG.E.U16 [R16.64], R0 ;  /* 0x0000000010007986 */ /* 0x0001e2000c101524 */
[----:B------:R-:W-:Y:S05]  /*4fe0*/  BRA `(.L_x_6615) ;  /* 0x00000cd000007947 */ /* 0x000fea0003800000 */
.L_x_6618:
        /* <DEDUP_REMOVED lines=12> */
.L_x_6621:
[----:B------:R-:W0:Y:S01]  /*50b0*/  F2F.F32.F64 R0, R4 ;  /* 0x0000000400007310 */ /* 0x000e220000301000 */
[----:B------:R-:W0:-:S14]  /*50c0*/  DSETP.GEU.AND P0, PT, |R4|, c[0x2][0x0], PT ;  /* 0x008000000400762a */ /* 0x000e1c0003f0e200 */
[----:B0-----:R-:W-:-:S05]  /*50d0*/  @!P0 FMUL R0, R0, 1.175494350822287508e-38 ;  /* 0x0080000000008820 */ /* 0x001fca0000400000 */
[----:B------:R-:W-:-:S04]  /*50e0*/  F2FP.PACK_AB R3, RZ, R0 ;  /* 0x00000000ff03723e */ /* 0x000fc800000000ff */
[----:B------:R-:W-:-:S05]  /*50f0*/  PRMT R3, R3, 0x5410, RZ ;  /* 0x0000541003037816 */ /* 0x000fca00000000ff */
[----:B------:R0:W-:Y:S01]  /*5100*/  STG.E [R16.64], R3 ;  /* 0x0000000310007986 */ /* 0x0001e2000c101924 */
[----:B------:R-:W-:Y:S05]  /*5110*/  BRA `(.L_x_6615) ;  /* 0x00000ba000007947 */ /* 0x000fea0003800000 */
.L_x_6620:
[----:B------:R0:W-:Y:S01]  /*5120*/  STG.E.64 [R16.64], R4 ;  /* 0x0000000410007986 */ /* 0x0001e2000c101b24 */
[----:B------:R-:W-:Y:S05]  /*5130*/  BRA `(.L_x_6615) ;  /* 0x00000b8000007947 */ /* 0x000fea0003800000 */
.L_x_6610:
        /* <DEDUP_REMOVED lines=12> */
.L_x_6624:
[----:B------:R-:W-:-:S05]  /*5200*/  CS2R R6, SRZ ;  /* 0x0000000000067805 */ /* 0x000fca000001ff00 */
[----:B------:R0:W-:Y:S01]  /*5210*/  STG.E.128 [R16.64], R4 ;  /* 0x0000000410007986 */ /* 0x0001e2000c101d24 */
[----:B------:R-:W-:Y:S05]  /*5220*/  BRA `(.L_x_6615) ;  /* 0x00000a9000007947 */ /* 0x000fea0003800000 */
.L_x_6623:
        /* <DEDUP_REMOVED lines=23> */
.L_x_6628:
[----:B------:R-:W-:Y:S05]  /*53a0*/  BSYNC B0 ;  /* 0x0000000000007941 */ /* 0x000fea0003800000 */
.L_x_6627:
[----:B------:R-:W-:-:S05]  /*53b0*/  LOP3.LUT R3, R0, R3, RZ, 0xfc, !PT ;  /* 0x0000000300037212 */ /* 0x000fca00078efcff */
[----:B------:R0:W-:Y:S01]  /*53c0*/  STG.E.U8 [R16.64], R3 ;  /* 0x0000000310007986 */ /* 0x0001e2000c101124 */
[----:B------:R-:W-:Y:S05]  /*53d0*/  BRA `(.L_x_6615) ;  /* 0x000008e000007947 */ /* 0x000fea0003800000 */
.L_x_6626:
        /* <DEDUP_REMOVED lines=15> */
.L_x_6630:
[----:B------:R-:W-:Y:S01]  /*54d0*/  IMAD.MOV.U32 R0, RZ, RZ, 0x7f ;  /* 0x0000007fff007424 */ /* 0x000fe200078e00ff */
[----:B------:R-:W-:-:S04]  /*54e0*/  ISETP.GT.U32.AND P0, PT, R2, 0x7f800000, PT ;  /* 0x7f8000000200780c */ /* 0x000fc80003f04070 */
[----:B------:R-:W-:-:S04]  /*54f0*/  SEL R0, R0, 0x7c, P0 ;  /* 0x0000007c00007807 */ /* 0x000fc80000000000 */
.L_x_6631:
[----:B------:R-:W-:Y:S05]  /*5500*/  BSYNC B0 ;  /* 0x0000000000007941 */ /* 0x000fea0003800000 */
.L_x_6629:
[----:B------:R-:W-:-:S04]  /*5510*/  LOP3.LUT R2, R3, 0x80000000, RZ, 0xc0, !PT ;  /* 0x8000000003027812 */ /* 0x000fc800078ec0ff */
[----:B------:R-:W-:-:S04]  /*5520*/  SHF.R.U32.HI R3, RZ, 0x18, R2 ;  /* 0x00000018ff037819 */ /* 0x000fc80000011602 */
[----:B------:R-:W-:-:S05]  /*5530*/  LOP3.LUT R3, R0, R3, RZ, 0xfc, !PT ;  /* 0x0000000300037212 */ /* 0x000fca00078efcff */
[----:B------:R0:W-:Y:S01]  /*5540*/  STG.E.U8 [R16.64], R3 ;  /* 0x0000000310007986 */ /* 0x0001e2000c101124 */
[----:B------:R-:W-:Y:S05]  /*5550*/  BRA `(.L_x_6615) ;  /* 0x0000076000007947 */ /* 0x000fea0003800000 */
.L_x_6625:
[----:B------:R-:W0:Y:S01]  /*5560*/  F2F.F32.F64 R0, R4 ;  /* 0x0000000400007310 */ /* 0x000e220000301000 */
[----:B------:R-:W0:-:S14]  /*5570*/  DSETP.GEU.AND P0, PT, |R4|, c[0x2][0x0], PT ;  /* 0x008000000400762a */ /* 0x000e1c0003f0e200 */
[----:B0-----:R-:W-:-:S05]  /*5580*/  @!P0 FMUL R0, R0, 1.175494350822287508e-38 ;  /* 0x0080000000008820 */ /* 0x001fca0000400000 */
[----:B------:R-:W-:-:S05]  /*5590*/  F2FP.BF16.PACK_AB R0, RZ, R0 ;  /* 0x00000000ff00723e */ /* 0x000fca00000010ff */
[----:B------:R0:W-:Y:S01]  /*55a0*/  STG.E.U16 [R16.64], R0 ;  /* 0x0000000010007986 */ /* 0x0001e2000c101524 */
[----:B------:R-:W-:Y:S05]  /*55b0*/  BRA `(.L_x_6615) ;  /* 0x0000070000007947 */ /* 0x000fea0003800000 */
.L_x_6622:
        /* <DEDUP_REMOVED lines=11> */
.L_x_6634:
        /* <DEDUP_REMOVED lines=19> */
.L_x_6637:
[----:B------:R-:W-:-:S04]  /*57a0*/  LOP3.LUT R2, R3, 0x80000000, RZ, 0xc0, !PT ;  /* 0x8000000003027812 */ /* 0x000fc800078ec0ff */
[----:B------:R-:W-:-:S04]  /*57b0*/  SHF.R.U32.HI R3, RZ, 0x18, R2 ;  /* 0x00000018ff037819 */ /* 0x000fc80000011602 */
[----:B------:R-:W-:-:S04]  /*57c0*/  LOP3.LUT R0, R0, R3, RZ, 0xfc, !PT ;  /* 0x0000000300007212 */ /* 0x000fc800078efcff */
[----:B------:R-:W-:Y:S02]  /*57d0*/  PRMT R8, R0, 0x7610, R8 ;  /* 0x0000761000087816 */ /* 0x000fe40000000008 */
.L_x_6636:
[----:B------:R-:W-:Y:S05]  /*57e0*/  BSYNC B0 ;  /* 0x0000000000007941 */ /* 0x000fea0003800000 */
.L_x_6635:
[----:B------:R0:W-:Y:S01]  /*57f0*/  STG.E.U8 [R16.64], R8 ;  /* 0x0000000810007986 */ /* 0x0001e2000c101124 */
[----:B------:R-:W-:Y:S05]  /*5800*/  BRA `(.L_x_6615) ;  /* 0x000004b000007947 */ /* 0x000fea0003800000 */
.L_x_6633:
        /* <DEDUP_REMOVED lines=19> */
.L_x_6640:
[----:B------:R-:W-:-:S04]  /*5940*/  LOP3.LUT R2, R3, 0x80000000, RZ, 0xc0, !PT ;  /* 0x8000000003027812 */ /* 0x000fc800078ec0ff */
[----:B------:R-:W-:-:S04]  /*5950*/  SHF.R.U32.HI R3, RZ, 0x18, R2 ;  /* 0x00000018ff037819 */ /* 0x000fc80000011602 */
[----:B------:R-:W-:-:S04]  /*5960*/  LOP3.LUT R0, R0, R3, RZ, 0xfc, !PT ;  /* 0x0000000300007212 */ /* 0x000fc800078efcff */
[----:B------:R-:W-:Y:S02]  /*5970*/  PRMT R8, R0, 0x7610, R8 ;  /* 0x0000761000087816 */ /* 0x000fe40000000008 */
.L_x_6639:
[----:B------:R-:W-:Y:S05]  /*5980*/  BSYNC B0 ;  /* 0x0000000000007941 */ /* 0x000fea0003800000 */
.L_x_6638:
[----:B------:R0:W-:Y:S01]  /*5990*/  STG.E.U8 [R16.64], R8 ;  /* 0x0000000810007986 */ /* 0x0001e2000c101124 */
[----:B------:R-:W-:Y:S05]  /*59a0*/  BRA `(.L_x_6615) ;  /* 0x0000031000007947 */ /* 0x000fea0003800000 */
.L_x_6632:
        /* <DEDUP_REMOVED lines=24> */
.L_x_6614:
        /* <DEDUP_REMOVED lines=20> */
.L_x_6642:
[----:B------:R-:W0:Y:S02]  /*5c70*/  F2I.U64.F64.TRUNC R4, R4 ;  /* 0x0000000400047311 */ /* 0x000e24000030d800 */
[----:B0-----:R0:W-:Y:S01]  /*5c80*/  STG.E.64 [R16.64], R4 ;  /* 0x0000000410007986 */ /* 0x0011e2000c101b24 */
[----:B------:R-:W-:Y:S05]  /*5c90*/  BRA `(.L_x_6615) ;  /* 0x0000002000007947 */ /* 0x000fea0003800000 */
.L_x_6641:
[----:B------:R-:W0:Y:S02]  /*5ca0*/  F2I.U32.F64.TRUNC R5, R4 ;  /* 0x0000000400057311 */ /* 0x000e24000030d000 */
[----:B0-----:R0:W-:Y:S02]  /*5cb0*/  STG.E [R16.64], R5 ;  /* 0x0000000510007986 */ /* 0x0011e4000c101924 */
.L_x_6615:
        /* <DEDUP_REMOVED lines=231> */
.L_x_6643:
        /* <DEDUP_REMOVED lines=19> */
.L_x_6647:
[----:B------:R-:W2:Y:S02]  /*6c60*/  LDG.E.U8 R2, [R4.64] ;  /* 0x0000002404027981 */ /* 0x000ea4000c1e1100 */
[----:B--2---:R-:W0:Y:S01]  /*6c70*/  I2F.F64.U16 R2, R2 ;  /* 0x0000000200027312 */ /* 0x004e220000101800 */
[----:B------:R-:W-:Y:S05]  /*6c80*/  BRA `(.L_x_6649) ;  /* 0x00000df000007947 */ /* 0x000fea0003800000 */
.L_x_6646:
        /* <DEDUP_REMOVED lines=9> */
.L_x_6651:
[----:B------:R-:W2:Y:S02]  /*6d20*/  LDG.E R2, [R4.64] ;  /* 0x0000002404027981 */ /* 0x000ea4000c1e1900 */
[----:B--2---:R-:W0:Y:S01]  /*6d30*/  I2F.F64 R2, R2 ;  /* 0x0000000200027312 */ /* 0x004e220000201c00 */
[----:B------:R-:W-:Y:S05]  /*6d40*/  BRA `(.L_x_6649) ;  /* 0x00000d3000007947 */ /* 0x000fea0003800000 */
.L_x_6650:
[----:B------:R-:W2:Y:S02]  /*6d50*/  LDG.E.U16 R2, [R4.64] ;  /* 0x0000002404027981 */ /* 0x000ea4000c1e1500 */
[----:B--2---:R-:W0:Y:S01]  /*6d60*/  I2F.F64.S16 R2, R2 ;  /* 0x0000000200027312 */ /* 0x004e220000101c00 */
[----:B------:R-:W-:Y:S05]  /*6d70*/  BRA `(.L_x_6649) ;  /* 0x00000d0000007947 */ /* 0x000fea0003800000 */
.L_x_6645:
        /* <DEDUP_REMOVED lines=10> */
.L_x_6653:
[----:B------:R-:W2:Y:S02]  /*6e20*/  LDG.E.U16 R0, [R4.64] ;  /* 0x0000002404007981 */ /* 0x000ea4000c1e1500 */
[----:B--2---:R-:W-:-:S05]  /*6e30*/  HADD2.F32 R0, -RZ, R0.H0_H0 ;  /* 0x20000000ff007230 */ /* 0x004fca0000004100 */
[----:B------:R-:W-:-:S04]  /*6e40*/  FMUL.FTZ R0, R0, 1 ;  /* 0x3f80000000007820 */ /* 0x000fc80000410000 */
[----:B------:R0:W1:Y:S01]  /*6e50*/  F2F.F64.F32 R2, R0 ;  /* 0x0000000000027310 */ /* 0x0000620000201800 */
[----:B------:R-:W-:Y:S05]  /*6e60*/  BRA `(.L_x_6649) ;  /* 0x00000c1000007947 */ /* 0x000fea0003800000 */
.L_x_6652:
        /* <DEDUP_REMOVED lines=10> */
.L_x_6655:
[----:B------:R-:W2:Y:S02]  /*6f10*/  LDG.E.U16 R4, [R4.64] ;  /* 0x0000002404047981 */ /* 0x000ea4000c1e1500 */
[----:B--2---:R-:W-:-:S05]  /*6f20*/  HADD2.F32 R0, -RZ, R4.H0_H0 ;  /* 0x20000004ff007230 */ /* 0x004fca0000004100 */
[----:B------:R-:W-:-:S04]  /*6f30*/  FMUL.FTZ R0, R0, 1 ;  /* 0x3f80000000007820 */ /* 0x000fc80000410000 */
[----:B------:R0:W1:Y:S01]  /*6f40*/  F2F.F64.F32 R2, R0 ;  /* 0x0000000000027310 */ /* 0x0000620000201800 */
[----:B------:R-:W-:Y:S05]  /*6f50*/  BRA `(.L_x_6649) ;  /* 0x00000b2000007947 */ /* 0x000fea0003800000 */
.L_x_6654:
[----:B------:R0:W5:Y:S01]  /*6f60*/  LDG.E.64 R2, [R4.64] ;  /* 0x0000002404027981 */ /* 0x000162000c1e1b00 */
[----:B------:R-:W-:Y:S05]  /*6f70*/  BRA `(.L_x_6649) ;  /* 0x00000b0000007947 */ /* 0x000fea0003800000 */
.L_x_6644:
        /* <DEDUP_REMOVED lines=13> */
.L_x_6658:
[----:B------:R0:W5:Y:S01]  /*7050*/  LDG.E.64 R2, [R4.64] ;  /* 0x0000002404027981 */ /* 0x000162000c1e1b00 */
[----:B------:R-:W-:Y:S05]  /*7060*/  BRA `(.L_x_6649) ;  /* 0x00000a1000007947 */ /* 0x000fea0003800000 */
.L_x_6657:
        /* <DEDUP_REMOVED lines=28> */
.L_x_6660:
        /* <DEDUP_REMOVED lines=15> */
.L_x_6659:
[----:B------:R-:W2:Y:S02]  /*7320*/  LDG.E.U16 R0, [R4.64] ;  /* 0x0000002404007981 */ /* 0x000ea4000c1e1500 */
[----:B--2---:R-:W-:-:S05]  /*7330*/  PRMT R0, RZ, 0x5410, R0 ;  /* 0x00005410ff007816 */ /* 0x004fca0000000000 */
[----:B------:R-:W-:-:S04]  /*7340*/  FMUL.FTZ R0, R0, 1 ;  /* 0x3f80000000007820 */ /* 0x000fc80000410000 */
[----:B------:R0:W1:Y:S01]  /*7350*/  F2F.F64.F32 R2, R0 ;  /* 0x0000000000027310 */ /* 0x0000620000201800 */
[----:B------:R-:W-:Y:S05]  /*7360*/  BRA `(.L_x_6649) ;  /* 0x0000071000007947 */ /* 0x000fea0003800000 */
.L_x_6656:
        /* <DEDUP_REMOVED lines=11> */
.L_x_6663:
        /* <DEDUP_REMOVED lines=21> */
.L_x_6667:
[----:B------:R-:W-:Y:S05]  /*7570*/  BSYNC B1 ;  /* 0x0000000000017941 */ /* 0x000fea0003800000 */
.L_x_6666:
[----:B------:R-:W-:Y:S01]  /*7580*/  LEA R3, R0, 0x3b800000, 0x17 ;  /* 0x3b80000000037811 */ /* 0x000fe200078eb8ff */
[----:B------:R-:W-:-:S05]  /*7590*/  IMAD.SHL.U32 R0, R2, 0x100000, RZ ;  /* 0x0010000002007824 */ /* 0x000fca00078e00ff */
[----:B------:R-:W-:Y:S02]  /*75a0*/  LOP3.LUT R0, R3, R0, R4, 0xfe, !PT ;  /* 0x0000000003007212 */ /* 0x000fe400078efe04 */
.L_x_6665:
[----:B------:R-:W-:Y:S05]  /*75b0*/  BSYNC B0 ;  /* 0x0000000000007941 */ /* 0x000fea0003800000 */
.L_x_6664:
[----:B------:R-:W-:-:S04]  /*75c0*/  FMUL.FTZ R0, R0, 1 ;  /* 0x3f80000000007820 */ /* 0x000fc80000410000 */
[----:B------:R0:W1:Y:S01]  /*75d0*/  F2F.F64.F32 R2, R0 ;  /* 0x0000000000027310 */ /* 0x0000620000201800 */
[----:B------:R-:W-:Y:S05]  /*75e0*/  BRA `(.L_x_6649) ;  /* 0x0000049000007947 */ /* 0x000fea0003800000 */
.L_x_6662:
        /* <DEDUP_REMOVED lines=21> */
.L_x_6671:
[----:B------:R-:W-:Y:S05]  /*7740*/  BSYNC B1 ;  /* 0x0000000000017941 */ /* 0x000fea0003800000 */
.L_x_6670:
[----:B------:R-:W-:Y:S01]  /*7750*/  LEA R3, R0, 0x37800000, 0x17 ;  /* 0x3780000000037811 */ /* 0x000fe200078eb8ff */
[----:B------:R-:W-:-:S05]  /*7760*/  IMAD.SHL.U32 R0, R2, 0x200000, RZ ;  /* 0x0020000002007824 */ /* 0x000fca00078e00ff */
[----:B------:R-:W-:Y:S02]  /*7770*/  LOP3.LUT R0, R3, R0, R4, 0xfe, !PT ;  /* 0x0000000003007212 */ /* 0x000fe400078efe04 */
.L_x_6669:
[----:B------:R-:W-:Y:S05]  /*7780*/  BSYNC B0 ;  /* 0x0000000000007941 */ /* 0x000fea0003800000 */
.L_x_6668:
[----:B------:R-:W-:-:S04]  /*7790*/  FMUL.FTZ R0, R0, 1 ;  /* 0x3f80000000007820 */ /* 0x000fc80000410000 */
[----:B------:R0:W1:Y:S01]  /*77a0*/  F2F.F64.F32 R2, R0 ;  /* 0x0000000000027310 */ /* 0x0000620000201800 */
[----:B------:R-:W-:Y:S05]  /*77b0*/  BRA `(.L_x_6649) ;  /* 0x000002c000007947 */ /* 0x000fea0003800000 */
.L_x_6661:
        /* <DEDUP_REMOVED lines=14> */
.L_x_6675:
[----:B------:R-:W-:Y:S05]  /*78a0*/  BSYNC B0 ;  /* 0x0000000000007941 */ /* 0x000fea0003800000 */
.L_x_6674:
[----:B------:R-:W-:-:S04]  /*78b0*/  FMUL.FTZ R0, R0, 1 ;  /* 0x3f80000000007820 */ /* 0x000fc80000410000 */
[----:B------:R0:W1:Y:S01]  /*78c0*/  F2F.F64.F32 R2, R0 ;  /* 0x0000000000027310 */ /* 0x0000620000201800 */
[----:B------:R-:W-:Y:S05]  /*78d0*/  BRA `(.L_x_6649) ;  /* 0x000001a000007947 */ /* 0x000fea0003800000 */
.L_x_6648:
        /* <DEDUP_REMOVED lines=21> */
.L_x_6673:
[----:B------:R-:W2:Y:S02]  /*7a30*/  LDG.E.64 R2, [R4.64] ;  /* 0x0000002404027981 */ /* 0x000ea4000c1e1b00 */
[----:B--2---:R-:W0:Y:S01]  /*7a40*/  I2F.F64.U64 R2, R2 ;  /* 0x0000000200027312 */ /* 0x004e220000301800 */
[----:B------:R-:W-:Y:S05]  /*7a50*/  BRA `(.L_x_6649) ;  /* 0x0000002000007947 */ /* 0x000fea0003800000 */
.L_x_6672:
[----:B------:R-:W2:Y:S02]  /*7a60*/  LDG.E R2, [R4.64] ;  /* 0x0000002404027981 */ /* 0x000ea4000c1e1900 */
[----:B--2---:R-:W0:Y:S02]  /*7a70*/  I2F.F64.U32 R2, R2 ;  /* 0x0000000200027312 */ /* 0x004e240000201800 */
.L_x_6649:
        /* <DEDUP_REMOVED lines=21> */
.L_x_6679:
[----:B------:R-:W0:Y:S02]  /*7bd0*/  F2I.S64.F64.TRUNC R4, R4 ;  /* 0x0000000400047311 */ /* 0x000e24000030d900 */
[----:B0-----:R-:W-:-:S05]  /*7be0*/  IMAD.MOV.U32 R3, RZ, RZ, R4 ;  /* 0x000000ffff037224 */ /* 0x001fca00078e0004 */
[----:B------:R0:W-:Y:S01]  /*7bf0*/  STG.E.U8 [R16.64], R3 ;  /* 0x0000000310007986 */ /* 0x0001e2000c101124 */
[----:B------:R-:W-:Y:S05]  /*7c00*/  BRA `(.L_x_6681) ;  /* 0x00000ed000007947 */ /* 0x000fea0003800000 */
.L_x_6678:
        /* <DEDUP_REMOVED lines=9> */
.L_x_6683:
[----:B------:R-:W0:Y:S02]  /*7ca0*/  F2I.F64.TRUNC R5, R4 ;  /* 0x0000000400057311 */ /* 0x000e24000030d100 */
[----:B0-----:R0:W-:Y:S01]  /*7cb0*/  STG.E [R16.64], R5 ;  /* 0x0000000510007986 */ /* 0x0011e2000c101924 */
[----:B------:R-:W-:Y:S05]  /*7cc0*/  BRA `(.L_x_6681) ;  /* 0x00000e1000007947 */ /* 0x000fea0003800000 */
.L_x_6682:
[----:B------:R-:W0:Y:S02]  /*7cd0*/  F2I.F64.TRUNC R5, R4 ;  /* 0x0000000400057311 */ /* 0x000e24000030d100 */
[----:B0-----:R0:W-:Y:S01]  /*7ce0*/  STG.E.U16 [R16.64], R5 ;  /* 0x0000000510007986 */ /* 0x0011e2000c101524 */
[----:B------:R-:W-:Y:S05]  /*7cf0*/  BRA `(.L_x_6681) ;  /* 0x00000de000007947 */ /* 0x000fea0003800000 */
.L_x_6677:
        /* <DEDUP_REMOVED lines=11> */
.L_x_6685:
[----:B------:R-:W0:Y:S01]  /*7db0*/  F2F.F32.F64 R0, R4 ;  /* 0x0000000400007310 */ /* 0x000e220000301000 */
[----:B------:R-:W0:-:S14]  /*7dc0*/  DSETP.GEU.AND P0, PT, |R4|, c[0x2][0x0], PT ;  /* 0x008000000400762a */ /* 0x000e1c0003f0e200 */
[----:B0-----:R-:W-:-:S05]  /*7dd0*/  @!P0 FMUL R0, R0, 1.175494350822287508e-38 ;  /* 0x0080000000008820 */ /* 0x001fca0000400000 */
[----:B------:R-:W-:-:S05]  /*7de0*/  F2FP.PACK_AB R0, RZ, R0 ;  /* 0x00000000ff00723e */ /* 0x000fca00000000ff */
[----:B------:R0:W-:Y:S01]  /*7df0*/  STG.E.U16 [R16.64], R0 ;  /* 0x0000000010007986 */ /* 0x0001e2000c101524 */
[----:B------:R-:W-:Y:S05]  /*7e00*/  BRA `(.L_x_6681) ;  /* 0x00000cd000007947 */ /* 0x000fea0003800000 */
.L_x_6684:
        /* <DEDUP_REMOVED lines=12> */
.L_x_6687:
[----:B------:R-:W0:Y:S01]  /*7ed0*/  F2F.F32.F64 R0, R4 ;  /* 0x0000000400007310 */ /* 0x000e220000301000 */
[----:B------:R-:W0:-:S14]  /*7ee0*/  DSETP.GEU.AND P0, PT, |R4|, c[0x2][0x0], PT ;  /* 0x008000000400762a */ /* 0x000e1c0003f0e200 */
[----:B0-----:R-:W-:-:S05]  /*7ef0*/  @!P0 FMUL R0, R0, 1.175494350822287508e-38 ;  /* 0x0080000000008820 */ /* 0x001fca0000400000 */
[----:B------:R-:W-:-:S04]  /*7f00*/  F2FP.PACK_AB R3, RZ, R0 ;  /* 0x00000000ff03723e */ /* 0x000fc800000000ff */
[----:B------:R-:W-:-:S05]  /*7f10*/  PRMT R3, R3, 0x5410, RZ ;  /* 0x0000541003037816 */ /* 0x000fca00000000ff */
[----:B------:R0:W-:Y:S01]  /*7f20*/  STG.E [R16.64], R3 ;  /* 0x0000000310007986 */ /* 0x0001e2000c101924 */
[----:B------:R-:W-:Y:S05]  /*7f30*/  BRA `(.L_x_6681) ;  /* 0x00000ba000007947 */ /* 0x000fea0003800000 */
.L_x_6686:
[----:B------:R0:W-:Y:S01]  /*7f40*/  STG.E.64 [R16.64], R4 ;  /* 0x0000000410007986 */ /* 0x0001e2000c101b24 */
[----:B------:R-:W-:Y:S05]  /*7f50*/  BRA `(.L_x_6681) ;  /* 0x00000b8000007947 */ /* 0x000fea0003800000 */
.L_x_6676:
        /* <DEDUP_REMOVED lines=12> */
.L_x_6690:
[----:B------:R-:W-:-:S05]  /*8020*/  CS2R R6, SRZ ;  /* 0x0000000000067805 */ /* 0x000fca000001ff00 */
[----:B------:R0:W-:Y:S01]  /*8030*/  STG.E.128 [R16.64], R4 ;  /* 0x0000000410007986 */ /* 0x0001e2000c101d24 */
[----:B------:R-:W-:Y:S05]  /*8040*/  BRA `(.L_x_6681) ;  /* 0x00000a9000007947 */ /* 0x000fea0003800000 */
.L_x_6689:
        /* <DEDUP_REMOVED lines=23> */
.L_x_6694:
[----:B------:R-:W-:Y:S05]  /*81c0*/  BSYNC B0 ;  /* 0x0000000000007941 */ /* 0x000fea0003800000 */
.L_x_6693:
[----:B------:R-:W-:-:S05]  /*81d0*/  LOP3.LUT R3, R0, R3, RZ, 0xfc, !PT ;  /* 0x0000000300037212 */ /* 0x000fca00078efcff */
[----:B------:R0:W-:Y:S01]  /*81e0*/  STG.E.U8 [R16.64], R3 ;  /* 0x0000000310007986 */ /* 0x0001e2000c101124 */
[----:B------:R-:W-:Y:S05]  /*81f0*/  BRA `(.L_x_6681) ;  /* 0x000008e000007947 */ /* 0x000fea0003800000 */
.L_x_6692:
        /* <DEDUP_REMOVED lines=15> */
.L_x_6696:
[----:B------:R-:W-:Y:S01]  /*82f0*/  IMAD.MOV.U32 R0, RZ, RZ, 0x7f ;  /* 0x0000007fff007424 */ /* 0x000fe200078e00ff */
[----:B------:R-:W-:-:S04]  /*8300*/  ISETP.GT.U32.AND P0, PT, R2, 0x7f800000, PT ;  /* 0x7f8000000200780c */ /* 0x000fc80003f04070 */
[----:B------:R-:W-:-:S04]  /*8310*/  SEL R0, R0, 0x7c, P0 ;  /* 0x0000007c00007807 */ /* 0x000fc80000000000 */
.L_x_6697:
[----:B------:R-:W-:Y:S05]  /*8320*/  BSYNC B0 ;  /* 0x0000000000007941 */ /* 0x000fea0003800000 */
.L_x_6695:
[----:B------:R-:W-:-:S04]  /*8330*/  LOP3.LUT R2, R3, 0x80000000, RZ, 0xc0, !PT ;  /* 0x8000000003027812 */ /* 0x000fc800078ec0ff */
[----:B------:R-:W-:-:S04]  /*8340*/  SHF.R.U32.HI R3, RZ, 0x18, R2 ;  /* 0x00000018ff037819 */ /* 0x000fc80000011602 */
[----:B------:R-:W-:-:S05]  /*8350*/  LOP3.LUT R3, R0, R3, RZ, 0xfc, !PT ;  /* 0x0000000300037212 */ /* 0x000fca00078efcff */
[----:B------:R0:W-:Y:S01]  /*8360*/  STG.E.U8 [R16.64], R3 ;  /* 0x0000000310007986 */ /* 0x0001e2000c101124 */
[----:B------:R-:W-:Y:S05]  /*8370*/  BRA `(.L_x_6681) ;  /* 0x0000076000007947 */ /* 0x000fea0003800000 */
.L_x_6691:
[----:B------:R-:W0:Y:S01]  /*8380*/  F2F.F32.F64 R0, R4 ;  /* 0x0000000400007310 */ /* 0x000e220000301000 */
[----:B------:R-:W0:-:S14]  /*8390*/  DSETP.GEU.AND P0, PT, |R4|, c[0x2][0x0], PT ;  /* 0x008000000400762a */ /* 0x000e1c0003f0e200 */
[----:B0-----:R-:W-:-:S05]  /*83a0*/  @!P0 FMUL R0, R0, 1.175494350822287508e-38 ;  /* 0x0080000000008820 */ /* 0x001fca0000400000 */
[----:B------:R-:W-:-:S05]  /*83b0*/  F2FP.BF16.PACK_AB R0, RZ, R0 ;  /* 0x00000000ff00723e */ /* 0x000fca00000010ff */
[----:B------:R0:W-:Y:S01]  /*83c0*/  STG.E.U16 [R16.64], R0 ;  /* 0x0000000010007986 */ /* 0x0001e2000c101524 */
[----:B------:R-:W-:Y:S05]  /*83d0*/  BRA `(.L_x_6681) ;  /* 0x0000070000007947 */ /* 0x000fea0003800000 */
.L_x_6688:
        /* <DEDUP_REMOVED lines=11> */
.L_x_6700:
        /* <DEDUP_REMOVED lines=19> */
.L_x_6703:
[----:B------:R-:W-:-:S04]  /*85c0*/  LOP3.LUT R2, R3, 0x80000000, RZ, 0xc0, !PT ;  /* 0x8000000003027812 */ /* 0x000fc800078ec0ff */
[----:B------:R-:W-:-:S04]  /*85d0*/  SHF.R.U32.HI R3, RZ, 0x18, R2 ;  /* 0x00000018ff037819 */ /* 0x000fc80000011602 */
[----:B------:R-:W-:-:S04]  /*85e0*/  LOP3.LUT R0, R0, R3, RZ, 0xfc, !PT ;  /* 0x0000000300007212 */ /* 0x000fc800078efcff */
[----:B------:R-:W-:Y:S02]  /*85f0*/  PRMT R8, R0, 0x7610, R8 ;  /* 0x0000761000087816 */ /* 0x000fe40000000008 */
.L_x_6702:
[----:B------:R-:W-:Y:S05]  /*8600*/  BSYNC B0 ;  /* 0x0000000000007941 */ /* 0x000fea0003800000 */
.L_x_6701:
[----:B------:R0:W-:Y:S01]  /*8610*/  STG.E.U8 [R16.64], R8 ;  /* 0x0000000810007986 */ /* 0x0001e2000c101124 */
[----:B------:R-:W-:Y:S05]  /*8620*/  BRA `(.L_x_6681) ;  /* 0x000004b000007947 */ /* 0x000fea0003800000 */
.L_x_6699:
        /* <DEDUP_REMOVED lines=19> */
.L_x_6706:
[----:B------:R-:W-:-:S04]  /*8760*/  LOP3.LUT R2, R3, 0x80000000, RZ, 0xc0, !PT ;  /* 0x8000000003027812 */ /* 0x000fc800078ec0ff */
[----:B------:R-:W-:-:S04]  /*8770*/  SHF.R.U32.HI R3, RZ, 0x18, R2 ;  /* 0x00000018ff037819 */ /* 0x000fc80000011602 */
[----:B------:R-:W-:-:S04]  /*8780*/  LOP3.LUT R0, R0, R3, RZ, 0xfc, !PT ;  /* 0x0000000300007212 */ /* 0x000fc800078efcff */
[----:B------:R-:W-:Y:S02]  /*8790*/  PRMT R8, R0, 0x7610, R8 ;  /* 0x0000761000087816 */ /* 0x000fe40000000008 */
.L_x_6705:
[----:B------:R-:W-:Y:S05]  /*87a0*/  BSYNC B0 ;  /* 0x0000000000007941 */ /* 0x000fea0003800000 */
.L_x_6704:
[----:B------:R0:W-:Y:S01]  /*87b0*/  STG.E.U8 [R16.64], R8 ;  /* 0x0000000810007986 */ /* 0x0001e2000c101124 */
[----:B------:R-:W-:Y:S05]  /*87c0*/  BRA `(.L_x_6681) ;  /* 0x0000031000007947 */ /* 0x000fea0003800000 */
.L_x_6698:
        /* <DEDUP_REMOVED lines=24> */
.L_x_6680:
        /* <DEDUP_REMOVED lines=20> */
.L_x_6708:
[----:B------:R-:W0:Y:S02]  /*8a90*/  F2I.U64.F64.TRUNC R4, R4 ;  /* 0x0000000400047311 */ /* 0x000e24000030d800 */
[----:B0-----:R0:W-:Y:S01]  /*8aa0*/  STG.E.64 [R16.64], R4 ;  /* 0x0000000410007986 */ /* 0x0011e2000c101b24 */
[----:B------:R-:W-:Y:S05]  /*8ab0*/  BRA `(.L_x_6681) ;  /* 0x0000002000007947 */ /* 0x000fea0003800000 */
.L_x_6707:
[----:B------:R-:W0:Y:S02]  /*8ac0*/  F2I.U32.F64.TRUNC R5, R4 ;  /* 0x0000000400057311 */ /* 0x000e24000030d000 */
[----:B0-----:R0:W-:Y:S02]  /*8ad0*/  STG.E [R16.64], R5 ;  /* 0x0000000510007986 */ /* 0x0011e4000c101924 */
.L_x_6681:
[----:B------:R-:W-:Y:S02]  /*8ae0*/  IADD3 R19, R19, 0x80, RZ ;  /* 0x0000008013137810 */ /* 0x000fe40007ffe0ff */
.L_x_6576:
[----:B------:R-:W-:Y:S05]  /*8af0*/  BSYNC B6 ;  /* 0x0000000000067941 */ /* 0x000fea0003800000 */
.L_x_6575:
        /* <DEDUP_REMOVED lines=230> */
.L_x_6709:
        /* <DEDUP_REMOVED lines=19> */
.L_x_6713:
[----:B------:R-:W2:Y:S02]  /*9a90*/  LDG.E.U8 R2, [R4.64] ;  /* 0x0000002404027981 */ /* 0x000ea4000c1e1100 */
[----:B--2---:R-:W0:Y:S01]  /*9aa0*/  I2F.F64.U16 R2, R2 ;  /* 0x0000000200027312 */ /* 0x004e220000101800 */
[----:B------:R-:W-:Y:S05]  /*9ab0*/  BRA `(.L_x_6715) ;  /* 0x00000df000007947 */ /* 0x000fea0003800000 */
.L_x_6712:
        /* <DEDUP_REMOVED lines=9> */
.L_x_6717:
[----:B------:R-:W2:Y:S02]  /*9b50*/  LDG.E R2, [R4.64] ;  /* 0x0000002404027981 */ /* 0x000ea4000c1e1900 */
[----:B--2---:R-:W0:Y:S01]  /*9b60*/  I2F.F64 R2, R2 ;  /* 0x0000000200027312 */ /* 0x004e220000201c00 */
[----:B------:R-:W-:Y:S05]  /*9b70*/  BRA `(.L_x_6715) ;  /* 0x00000d3000007947 */ /* 0x000fea0003800000 */
.L_x_6716:
[----:B------:R-:W2:Y:S02]  /*9b80*/  LDG.E.U16 R2, [R4.64] ;  /* 0x0000002404027981 */ /* 0x000ea4000c1e1500 */
[----:B--2---:R-:W0:Y:S01]  /*9b90*/  I2F.F64.S16 R2, R2 ;  /* 0x0000000200027312 */ /* 0x004e220000101c00 */
[----:B------:R-:W-:Y:S05]  /*9ba0*/  BRA `(.L_x_6715) ;  /* 0x00000d0000007947 */ /* 0x000fea0003800000 */
.L_x_6711:
        /* <DEDUP_REMOVED lines=10> */
.L_x_6719:
[----:B------:R-:W2:Y:S02]  /*9c50*/  LDG.E.U16 R0, [R4.64] ;  /* 0x0000002404007981 */ /* 0x000ea4000c1e1500 */
[----:B--2---:R-:W-:-:S05]  /*9c60*/  HADD2.F32 R0, -RZ, R0.H0_H0 ;  /* 0x20000000ff007230 */ /* 0x004fca0000004100 */
[----:B------:R-:W-:-:S04]  /*9c70*/  FMUL.FTZ R0, R0, 1 ;  /* 0x3f80000000007820 */ /* 0x000fc80000410000 */
[----:B------:R0:W1:Y:S01]  /*9c80*/  F2F.F64.F32 R2, R0 ;  /* 0x0000000000027310 */ /* 0x0000620000201800 */
[----:B------:R-:W-:Y:S05]  /*9c90*/  BRA `(.L_x_6715) ;  /* 0x00000c1000007947 */ /* 0x000fea0003800000 */
.L_x_6718:
        /* <DEDUP_REMOVED lines=10> */
.L_x_6721:
[----:B------:R-:W2:Y:S02]  /*9d40*/  LDG.E.U16 R4, [R4.64] ;  /* 0x0000002404047981 */ /* 0x000ea4000c1e1500 */
[----:B--2---:R-:W-:-:S05]  /*9d50*/  HADD2.F32 R0, -RZ, R4.H0_H0 ;  /* 0x20000004ff007230 */ /* 0x004fca0000004100 */
[----:B------:R-:W-:-:S04]  /*9d60*/  FMUL.FTZ R0, R0, 1 ;  /* 0x3f80000000007820 */ /* 0x000fc80000410000 */
[----:B------:R0:W1:Y:S01]  /*9d70*/  F2F.F64.F32 R2, R0 ;  /* 0x0000000000027310 */ /* 0x0000620000201800 */
[----:B------:R-:W-:Y:S05]  /*9d80*/  BRA `(.L_x_6715) ;  /* 0x00000b2000007947 */ /* 0x000fea0003800000 */
.L_x_6720:
[----:B------:R0:W5:Y:S01]  /*9d90*/  LDG.E.64 R2, [R4.64] ;  /* 0x0000002404027981 */ /* 0x000162000c1e1b00 */
[----:B------:R-:W-:Y:S05]  /*9da0*/  BRA `(.L_x_6715) ;  /* 0x00000b0000007947 */ /* 0x000fea0003800000 */
.L_x_6710:
        /* <DEDUP_REMOVED lines=13> */
.L_x_6724:
[----:B------:R0:W5:Y:S01]  /*9e80*/  LDG.E.64 R2, [R4.64] ;  /* 0x0000002404027981 */ /* 0x000162000c1e1b00 */
[----:B------:R-:W-:Y:S05]  /*9e90*/  BRA `(.L_x_6715) ;  /* 0x00000a1000007947 */ /* 0x000fea0003800000 */
.L_x_6723:
        /* <DEDUP_REMOVED lines=28> */
.L_x_6726:
        /* <DEDUP_REMOVED lines=15> */
.L_x_6725:
[----:B------:R-:W2:Y:S02]  /*a150*/  LDG.E.U16 R0, [R4.64] ;  /* 0x0000002404007981 */ /* 0x000ea4000c1e1500 */
[----:B--2---:R-:W-:-:S05]  /*a160*/  PRMT R0, RZ, 0x5410, R0 ;  /* 0x00005410ff007816 */ /* 0x004fca0000000000 */
[----:B------:R-:W-:-:S04]  /*a170*/  FMUL.FTZ R0, R0, 1 ;  /* 0x3f80000000007820 */ /* 0x000fc80000410000 */
[----:B------:R0:W1:Y:S01]  /*a180*/  F2F.F64.F32 R2, R0 ;  /* 0x0000000000027310 */ /* 0x0000620000201800 */
[----:B------:R-:W-:Y:S05]  /*a190*/  BRA `(.L_x_6715) ;  /* 0x0000071000007947 */ /* 0x000fea0003800000 */
.L_x_6722:
        /* <DEDUP_REMOVED lines=11> */
.L_x_6729:
        /* <DEDUP_REMOVED lines=21> */
.L_x_6733:
[----:B------:R-:W-:Y:S05]  /*a3a0*/  BSYNC B1 ;  /* 0x0000000000017941 */ /* 0x000fea0003800000 */
.L_x_6732:
[----:B------:R-:W-:Y:S01]  /*a3b0*/  LEA R3, R0, 0x3b800000, 0x17 ;  /* 0x3b80000000037811 */ /* 0x000fe200078eb8ff */
[----:B------:R-:W-:-:S05]  /*a3c0*/  IMAD.SHL.U32 R0, R2, 0x100000, RZ ;  /* 0x0010000002007824 */ /* 0x000fca00078e00ff */
[----:B------:R-:W-:Y:S02]  /*a3d0*/  LOP3.LUT R0, R3, R0, R4, 0xfe, !PT ;  /* 0x0000000003007212 */ /* 0x000fe400078efe04 */
.L_x_6731:
[----:B------:R-:W-:Y:S05]  /*a3e0*/  BSYNC B0 ;  /* 0x0000000000007941 */ /* 0x000fea0003800000 */
.L_x_6730:
[----:B------:R-:W-:-:S04]  /*a3f0*/  FMUL.FTZ R0, R0, 1 ;  /* 0x3f80000000007820 */ /* 0x000fc80000410000 */
[----:B------:R0:W1:Y:S01]  /*a400*/  F2F.F64.F32 R2, R0 ;  /* 0x0000000000027310 */ /* 0x0000620000201800 */
[----:B------:R-:W-:Y:S05]  /*a410*/  BRA `(.L_x_6715) ;  /* 0x0000049000007947 */ /* 0x000fea0003800000 */
.L_x_6728:
        /* <DEDUP_REMOVED lines=21> */
.L_x_6737:
[----:B------:R-:W-:Y:S05]  /*a570*/  BSYNC B1 ;  /* 0x0000000000017941 */ /* 0x000fea0003800000 */
.L_x_6736:
[----:B------:R-:W-:Y:S01]  /*a580*/  LEA R3, R0, 0x37800000, 0x17 ;  /* 0x3780000000037811 */ /* 0x000fe200078eb8ff */
[----:B------:R-:W-:-:S05]  /*a590*/  IMAD.SHL.U32 R0, R2, 0x200000, RZ ;  /* 0x0020000002007824 */ /* 0x000fca00078e00ff */
[----:B------:R-:W-:Y:S02]  /*a5a0*/  LOP3.LUT R0, R3, R0, R4, 0xfe, !PT ;  /* 0x0000000003007212 */ /* 0x000fe400078efe04 */
.L_x_6735:
[----:B------:R-:W-:Y:S05]  /*a5b0*/  BSYNC B0 ;  /* 0x0000000000007941 */ /* 0x000fea0003800000 */
.L_x_6734:
[----:B------:R-:W-:-:S04]  /*a5c0*/  FMUL.FTZ R0, R0, 1 ;  /* 0x3f80000000007820 */ /* 0x000fc80000410000 */
[----:B------:R0:W1:Y:S01]  /*a5d0*/  F2F.F64.F32 R2, R0 ;  /* 0x0000000000027310 */ /* 0x0000620000201800 */
[----:B------:R-:W-:Y:S05]  /*a5e0*/  BRA `(.L_x_6715) ;  /* 0x000002c000007947 */ /* 0x000fea0003800000 */
.L_x_6727:
        /* <DEDUP_REMOVED lines=14> */
.L_x_6741:
[----:B------:R-:W-:Y:S05]  /*a6d0*/  BSYNC B0 ;  /* 0x0000000000007941 */ /* 0x000fea0003800000 */
.L_x_6740:
[----:B------:R-:W-:-:S04]  /*a6e0*/  FMUL.FTZ R0, R0, 1 ;  /* 0x3f80000000007820 */ /* 0x000fc80000410000 */
[----:B------:R0:W1:Y:S01]  /*a6f0*/  F2F.F64.F32 R2, R0 ;  /* 0x0000000000027310 */ /* 0x0000620000201800 */
[----:B------:R-:W-:Y:S05]  /*a700*/  BRA `(.L_x_6715) ;  /* 0x000001a000007947 */ /* 0x000fea0003800000 */
.L_x_6714:
        /* <DEDUP_REMOVED lines=21> */
.L_x_6739:
[----:B------:R-:W2:Y:S02]  /*a860*/  LDG.E.64 R2, [R4.64] ;  /* 0x0000002404027981 */ /* 0x000ea4000c1e1b00 */
[----:B--2---:R-:W0:Y:S01]  /*a870*/  I2F.F64.U64 R2, R2 ;  /* 0x0000000200027312 */ /* 0x004e220000301800 */
[----:B------:R-:W-:Y:S05]  /*a880*/  BRA `(.L_x_6715) ;  /* 0x0000002000007947 */ /* 0x000fea0003800000 */
.L_x_6738:
[----:B------:R-:W2:Y:S02]  /*a890*/  LDG.E R2, [R4.64] ;  /* 0x0000002404027981 */ /* 0x000ea4000c1e1900 */
[----:B--2---:R-:W0:Y:S02]  /*a8a0*/  I2F.F64.U32 R2, R2 ;  /* 0x0000000200027312 */ /* 0x004e240000201800 */
.L_x_6715:
        /* <DEDUP_REMOVED lines=19> */
[----:B0-----:R-:W-:Y:S01]  /*a9e0*/  STG.E.U8 [R16.64], R5 ;  /* 0x0000000510007986 */ /* 0x001fe2000c101124 */
[----:B------:R-:W-:Y:S05]  /*a9f0*/  EXIT ;  /* 0x000000000000794d */ /* 0x000fea0003800000 */
.L_x_6745:
[----:B------:R-:W0:Y:S02]  /*aa00*/  F2I.S64.F64.TRUNC R4, R4 ;  /* 0x0000000400047311 */ /* 0x000e24000030d900 */
[----:B0-----:R-:W-:-:S05]  /*aa10*/  IMAD.MOV.U32 R3, RZ, RZ, R4 ;  /* 0x000000ffff037224 */ /* 0x001fca00078e0004 */
[----:B------:R-:W-:Y:S01]  /*aa20*/  STG.E.U8 [R16.64], R3 ;  /* 0x0000000310007986 */ /* 0x000fe2000c101124 */
[----:B------:R-:W-:Y:S05]  /*aa30*/  EXIT ;  /* 0x000000000000794d */ /* 0x000fea0003800000 */
.L_x_6744:
[----:B------:R-:W-:-:S13]  /*aa40*/  ISETP.NE.AND P0, PT, R0, 0x2, PT ;  /* 0x000000020000780c */ /* 0x000fda0003f05270 */
[----:B------:R-:W-:Y:S05]  /*aa50*/  @!P0 BRA `(.L_x_6747) ;  /* 0x000000a000008947 */ /* 0x000fea0003800000 */
[----:B------:R-:W-:-:S13]  /*aa60*/  ISETP.NE.AND P0, PT, R0, 0x3, PT ;  /* 0x000000030000780c */ /* 0x000fda0003f05270 */
[----:B------:R-:W-:Y:S05]  /*aa70*/  @!P0 BRA `(.L_x_6748) ;  /* 0x0000005000008947 */ /* 0x000fea0003800000 */
[----:B------:R-:W-:-:S13]  /*aa80*/  ISETP.NE.AND P0, PT, R0, 0x4, PT ;  /* 0x000000040000780c */ /* 0x000fda0003f05270 */
[----:B------:R-:W-:Y:S05]  /*aa90*/  @P0 BRA `(.L_x_6746) ;  /* 0x00000ce000000947 */ /* 0x000fea0003800000 */
[----:B------:R-:W0:Y:S02]  /*aaa0*/  F2I.S64.F64.TRUNC R4, R4 ;  /* 0x0000000400047311 */ /* 0x000e24000030d900 */
[----:B0-----:R-:W-:Y:S01]  /*aab0*/  STG.E.64 [R16.64], R4 ;  /* 0x0000000410007986 */ /* 0x001fe2000c101b24 */
[----:B------:R-:W-:Y:S05]  /*aac0*/  EXIT ;  /* 0x000000000000794d */ /* 0x000fea0003800000 */
.L_x_6748:
[----:B------:R-:W0:Y:S02]  /*aad0*/  F2I.F64.TRUNC R5, R4 ;  /* 0x0000000400057311 */ /* 0x000e24000030d100 */
[----:B0-----:R-:W-:Y:S01]  /*aae0*/  STG.E [R16.64], R5 ;  /* 0x0000000510007986 */ /* 0x001fe2000c101924 */
[----:B------:R-:W-:Y:S05]  /*aaf0*/  EXIT ;  /* 0x000000000000794d */ /* 0x000fea0003800000 */
.L_x_6747:
[----:B------:R-:W0:Y:S02]  /*ab00*/  F2I.F64.TRUNC R5, R4 ;  /* 0x0000000400057311 */ /* 0x000e24000030d100 */
[----:B0-----:R-:W-:Y:S01]  /*ab10*/  STG.E.U16 [R16.64], R5 ;  /* 0x0000000510007986 */ /* 0x001fe2000c101524 */
[----:B------:R-:W-:Y:S05]  /*ab20*/  EXIT ;  /* 0x000000000000794d */ /* 0x000fea0003800000 */
.L_x_6743:
        /* <DEDUP_REMOVED lines=9> */
[----:B------:R-:W-:Y:S01]  /*abc0*/  STG.E [R16.64], R3 ;  /* 0x0000000310007986 */ /* 0x000fe2000c101924 */
[----:B------:R-:W-:Y:S05]  /*abd0*/  EXIT ;  /* 0x000000000000794d */ /* 0x000fea0003800000 */
.L_x_6750:
[----:B------:R-:W0:Y:S01]  /*abe0*/  F2F.F32.F64 R0, R4 ;  /* 0x0000000400007310 */ /* 0x000e220000301000 */
[----:B------:R-:W0:-:S14]  /*abf0*/  DSETP.GEU.AND P0, PT, |R4|, c[0x2][0x0], PT ;  /* 0x008000000400762a */ /* 0x000e1c0003f0e200 */
[----:B0-----:R-:W-:-:S05]  /*ac00*/  @!P0 FMUL R0, R0, 1.175494350822287508e-38 ;  /* 0x0080000000008820 */ /* 0x001fca0000400000 */
[----:B------:R-:W-:-:S05]  /*ac10*/  F2FP.PACK_AB R0, RZ, R0 ;  /* 0x00000000ff00723e */ /* 0x000fca00000000ff */
[----:B------:R-:W-:Y:S01]  /*ac20*/  STG.E.U16 [R16.64], R0 ;  /* 0x0000000010007986 */ /* 0x000fe2000c101524 */
[----:B------:R-:W-:Y:S05]  /*ac30*/  EXIT ;  /* 0x000000000000794d */ /* 0x000fea0003800000 */
.L_x_6749:
        /* <DEDUP_REMOVED lines=10> */
[----:B------:R-:W-:Y:S01]  /*ace0*/  STG.E.64 [R16.64], R2 ;  /* 0x0000000210007986 */ /* 0x000fe2000c101b24 */
[----:B------:R-:W-:Y:S05]  /*acf0*/  EXIT ;  /* 0x000000000000794d */ /* 0x000fea0003800000 */
.L_x_6752:
[----:B------:R-:W0:Y:S01]  /*ad00*/  F2F.F32.F64 R0, R4 ;  /* 0x0000000400007310 */ /* 0x000e220000301000 */
[----:B------:R-:W0:-:S14]  /*ad10*/  DSETP.GEU.AND P0, PT, |R4|, c[0x2][0x0], PT ;  /* 0x008000000400762a */ /* 0x000e1c0003f0e200 */
[----:B0-----:R-:W-:-:S05]  /*ad20*/  @!P0 FMUL R0, R0, 1.175494350822287508e-38 ;  /* 0x0080000000008820 */ /* 0x001fca0000400000 */
[----:B------:R-:W-:-:S04]  /*ad30*/  F2FP.PACK_AB R3, RZ, R0 ;  /* 0x00000000ff03723e */ /* 0x000fc800000000ff */
[----:B------:R-:W-:-:S05]  /*ad40*/  PRMT R3, R3, 0x5410, RZ ;  /* 0x0000541003037816 */ /* 0x000fca00000000ff */
[----:B------:R-:W-:Y:S01]  /*ad50*/  STG.E [R16.64], R3 ;  /* 0x0000000310007986 */ /* 0x000fe2000c101924 */
[----:B------:R-:W-:Y:S05]  /*ad60*/  EXIT ;  /* 0x000000000000794d */ /* 0x000fea0003800000 */
.L_x_6751:
[----:B------:R-:W-:Y:S01]  /*ad70*/  STG.E.64 [R16.64], R4 ;  /* 0x0000000410007986 */ /* 0x000fe2000c101b24 */
[----:B------:R-:W-:Y:S05]  /*ad80*/  EXIT ;  /* 0x000000000000794d */ /* 0x000fea0003800000 */
.L_x_6742:
        /* <DEDUP_REMOVED lines=12> */
.L_x_6755:
[----:B------:R-:W-:-:S05]  /*ae50*/  CS2R R6, SRZ ;  /* 0x0000000000067805 */ /* 0x000fca000001ff00 */
[----:B------:R-:W-:Y:S01]  /*ae60*/  STG.E.128 [R16.64], R4 ;  /* 0x0000000410007986 */ /* 0x000fe2000c101d24 */
[----:B------:R-:W-:Y:S05]  /*ae70*/  EXIT ;  /* 0x000000000000794d */ /* 0x000fea0003800000 */
.L_x_6754:
        /* <DEDUP_REMOVED lines=23> */
.L_x_6759:
[----:B------:R-:W-:Y:S05]  /*aff0*/  BSYNC B0 ;  /* 0x0000000000007941 */ /* 0x000fea0003800000 */
.L_x_6758:
[----:B------:R-:W-:-:S05]  /*b000*/  LOP3.LUT R3, R0, R3, RZ, 0xfc, !PT ;  /* 0x0000000300037212 */ /* 0x000fca00078efcff */
[----:B------:R-:W-:Y:S01]  /*b010*/  STG.E.U8 [R16.64], R3 ;  /* 0x0000000310007986 */ /* 0x000fe2000c101124 */
[----:B------:R-:W-:Y:S05]  /*b020*/  EXIT ;  /* 0x000000000000794d */ /* 0x000fea0003800000 */
.L_x_6757:
        /* <DEDUP_REMOVED lines=15> */
.L_x_6761:
[----:B------:R-:W-:Y:S01]  /*b120*/  IMAD.MOV.U32 R0, RZ, RZ, 0x7f ;  /* 0x0000007fff007424 */ /* 0x000fe200078e00ff */
[----:B------:R-:W-:-:S04]  /*b130*/  ISETP.GT.U32.AND P0, PT, R2, 0x7f800000, PT ;  /* 0x7f8000000200780c */ /* 0x000fc80003f04070 */
[----:B------:R-:W-:-:S04]  /*b140*/  SEL R0, R0, 0x7c, P0 ;  /* 0x0000007c00007807 */ /* 0x000fc80000000000 */
.L_x_6762:
[----:B------:R-:W-:Y:S05]  /*b150*/  BSYNC B0 ;  /* 0x0000000000007941 */ /* 0x000fea0003800000 */
.L_x_6760:
[----:B------:R-:W-:-:S04]  /*b160*/  LOP3.LUT R2, R3, 0x80000000, RZ, 0xc0, !PT ;  /* 0x8000000003027812 */ /* 0x000fc800078ec0ff */
[----:B------:R-:W-:-:S04]  /*b170*/  SHF.R.U32.HI R3, RZ, 0x18, R2 ;  /* 0x00000018ff037819 */ /* 0x000fc80000011602 */
[----:B------:R-:W-:-:S05]  /*b180*/  LOP3.LUT R3, R0, R3, RZ, 0xfc, !PT ;  /* 0x0000000300037212 */ /* 0x000fca00078efcff */
[----:B------:R-:W-:Y:S01]  /*b190*/  STG.E.U8 [R16.64], R3 ;  /* 0x0000000310007986 */ /* 0x000fe2000c101124 */
[----:B------:R-:W-:Y:S05]  /*b1a0*/  EXIT ;  /* 0x000000000000794d */ /* 0x000fea0003800000 */
.L_x_6756:
[----:B------:R-:W0:Y:S01]  /*b1b0*/  F2F.F32.F64 R0, R4 ;  /* 0x0000000400007310 */ /* 0x000e220000301000 */
[----:B------:R-:W0:-:S14]  /*b1c0*/  DSETP.GEU.AND P0, PT, |R4|, c[0x2][0x0], PT ;  /* 0x008000000400762a */ /* 0x000e1c0003f0e200 */
[----:B0-----:R-:W-:-:S05]  /*b1d0*/  @!P0 FMUL R0, R0, 1.175494350822287508e-38 ;  /* 0x0080000000008820 */ /* 0x001fca0000400000 */
[----:B------:R-:W-:-:S05]  /*b1e0*/  F2FP.BF16.PACK_AB R0, RZ, R0 ;  /* 0x00000000ff00723e */ /* 0x000fca00000010ff */
[----:B------:R-:W-:Y:S01]  /*b1f0*/  STG.E.U16 [R16.64], R0 ;  /* 0x0000000010007986 */ /* 0x000fe2000c101524 */
[----:B------:R-:W-:Y:S05]  /*b200*/  EXIT ;  /* 0x000000000000794d */ /* 0x000fea0003800000 */
.L_x_6753:
        /* <DEDUP_REMOVED lines=9> */
[----:B0-----:R-:W-:Y:S01]  /*b2a0*/  STG.E.U16 [R16.64], R5 ;  /* 0x0000000510007986 */ /* 0x001fe2000c101524 */
[----:B------:R-:W-:Y:S05]  /*b2b0*/  EXIT ;  /* 0x000000000000794d */ /* 0x000fea0003800000 */
.L_x_6765:
        /* <DEDUP_REMOVED lines=19> */
.L_x_6768:
[----:B------:R-:W-:-:S04]  /*b3f0*/  LOP3.LUT R2, R3, 0x80000000, RZ, 0xc0, !PT ;  /* 0x8000000003027812 */ /* 0x000fc800078ec0ff */
[----:B------:R-:W-:-:S04]  /*b400*/  SHF.R.U32.HI R3, RZ, 0x18, R2 ;  /* 0x00000018ff037819 */ /* 0x000fc80000011602 */
[----:B------:R-:W-:-:S04]  /*b410*/  LOP3.LUT R0, R0, R3, RZ, 0xfc, !PT ;  /* 0x0000000300007212 */ /* 0x000fc800078efcff */
[----:B------:R-:W-:Y:S02]  /*b420*/  PRMT R8, R0, 0x7610, R8 ;  /* 0x0000761000087816 */ /* 0x000fe40000000008 */
.L_x_6767:
[----:B------:R-:W-:Y:S05]  /*b430*/  BSYNC B0 ;  /* 0x0000000000007941 */ /* 0x000fea0003800000 */
.L_x_6766:
[----:B------:R-:W-:Y:S01]  /*b440*/  STG.E.U8 [R16.64], R8 ;  /* 0x0000000810007986 */ /* 0x000fe2000c101124 */
[----:B------:R-:W-:Y:S05]  /*b450*/  EXIT ;  /* 0x000000000000794d */ /* 0x000fea0003800000 */
.L_x_6764:
        /* <DEDUP_REMOVED lines=19> */
.L_x_6771:
[----:B------:R-:W-:-:S04]  /*b590*/  LOP3.LUT R2, R3, 0x80000000, RZ, 0xc0, !PT ;  /* 0x8000000003027812 */ /* 0x000fc800078ec0ff */
[----:B------:R-:W-:-:S04]  /*b5a0*/  SHF.R.U32.HI R3, RZ, 0x18, R2 ;  /* 0x00000018ff037819 */ /* 0x000fc80000011602 */
[----:B------:R-:W-:-:S04]  /*b5b0*/  LOP3.LUT R0, R0, R3, RZ, 0xfc, !PT ;  /* 0x0000000300007212 */ /* 0x000fc800078efcff */
[----:B------:R-:W-:Y:S02]  /*b5c0*/  PRMT R8, R0, 0x7610, R8 ;  /* 0x0000761000087816 */ /* 0x000fe40000000008 */
.L_x_6770:
[----:B------:R-:W-:Y:S05]  /*b5d0*/  BSYNC B0 ;  /* 0x0000000000007941 */ /* 0x000fea0003800000 */
.L_x_6769:
[----:B------:R-:W-:Y:S01]  /*b5e0*/  STG.E.U8 [R16.64], R8 ;  /* 0x0000000810007986 */ /* 0x000fe2000c101124 */
[----:B------:R-:W-:Y:S05]  /*b5f0*/  EXIT ;  /* 0x000000000000794d */ /* 0x000fea0003800000 */
.L_x_6763:
        /* <DEDUP_REMOVED lines=24> */
.L_x_6746:
        /* <DEDUP_REMOVED lines=20> */
.L_x_6773:
[----:B------:R-:W0:Y:S02]  /*b8c0*/  F2I.U64.F64.TRUNC R4, R4 ;  /* 0x0000000400047311 */ /* 0x000e24000030d800 */
[----:B0-----:R-:W-:Y:S01]  /*b8d0*/  STG.E.64 [R16.64], R4 ;  /* 0x0000000410007986 */ /* 0x001fe2000c101b24 */
[----:B------:R-:W-:Y:S05]  /*b8e0*/  EXIT ;  /* 0x000000000000794d */ /* 0x000fea0003800000 */
.L_x_6772:
[----:B------:R-:W0:Y:S02]  /*b8f0*/  F2I.U32.F64.TRUNC R5, R4 ;  /* 0x0000000400057311 */ /* 0x000e24000030d000 */
[----:B0-----:R-:W-:Y:S01]  /*b900*/  STG.E [R16.64], R5 ;  /* 0x0000000510007986 */ /* 0x001fe2000c101924 */
[----:B------:R-:W-:Y:S05]  /*b910*/  EXIT ;  /* 0x000000000000794d */ /* 0x000fea0003800000 */
.L_x_6774:
        /* <DEDUP_REMOVED lines=14> */
.L_x_22386:


//--------------------- .text._ZN2at6native27unrolled_elementwise_kernelIZZZNS0_16sign_kernel_cudaERNS_18TensorIteratorBaseEENKUlvE_clEvENKUlvE4_clEvEUldE_St5arrayIPcLm2EELi4E23TrivialOffsetCalculatorILi1EjESB_NS0_6memory12LoadWithCastILi1EEENSC_13StoreWithCastILi1EEEEEviT_T0_T2_T3_T4_T5_ --------------------------
	.section	.text._ZN2at6native27unrolled_elementwise_kernelIZZZNS0_16sign_kernel_cudaERNS_18TensorIteratorBaseEENKUlvE_clEvENKUlvE4_clEvEUldE_St5arrayIPcLm2EELi4E23TrivialOffsetCalculatorILi1EjESB_NS0_6memory12LoadWithCastILi1EEENSC_13StoreWithCastILi1EEEEEviT_T0_T2_T3_T4_T5_,"ax",@progbits
	.sectioninfo	@"SHI_REGISTERS=35"
	.align	128
        .global         _ZN2at6native27unrolled_elementwise_kernelIZZZNS0_16sign_kernel_cudaERNS_18TensorIteratorBaseEENKUlvE_clEvENKUlvE4_clEvEUldE_St5arrayIPcLm2EELi4E23TrivialOffsetCalculatorILi1EjESB_NS0_6memory12LoadWithCastILi1EEENSC_13StoreWithCastILi1EEEEEviT_T0_T2_T3_T4_T5_
        .type           _ZN2at6native27unrolled_elementwise_kernelIZZZNS0_16sign_kernel_cudaERNS_18TensorIteratorBaseEENKUlvE_clEvENKUlvE4_clEvEUldE_St5arrayIPcLm2EELi4E23TrivialOffsetCalculatorILi1EjESB_NS0_6memory12LoadWithCastILi1EEENSC_13StoreWithCastILi1EEEEEviT_T0_T2_T3_T4_T5_,@function
        .size           _ZN2at6native27unrolled_elementwise_kernelIZZZNS0_16sign_kernel_cudaERNS_18TensorIteratorBaseEENKUlvE_clEvENKUlvE4_clEvEUldE_St5arrayIPcLm2EELi4E23TrivialOffsetCalculatorILi1EjESB_NS0_6memory12LoadWithCastILi1EEENSC_13StoreWithCastILi1EEEEEviT_T0_T2_T3_T4_T5_,(.L_x_22387 - _ZN2at6native27unrolled_elementwise_kernelIZZZNS0_16sign_kernel_cudaERNS_18TensorIteratorBaseEENKUlvE_clEvENKUlvE4_clEvEUldE_St5arrayIPcLm2EELi4E23TrivialOffsetCalculatorILi1EjESB_NS0_6memory12LoadWithCastILi1EEENSC_13StoreWithCastILi1EEEEEviT_T0_T2_T3_T4_T5_)
        .other          _ZN2at6native27unrolled_elementwise_kernelIZZZNS0_16sign_kernel_cudaERNS_18TensorIteratorBaseEENKUlvE_clEvENKUlvE4_clEvEUldE_St5arrayIPcLm2EELi4E23TrivialOffsetCalculatorILi1EjESB_NS0_6memory12LoadWithCastILi1EEENSC_13StoreWithCastILi1EEEEEviT_T0_T2_T3_T4_T5_,@"STO_CUDA_ENTRY STV_DEFAULT"
_ZN2at6native27unrolled_elementwise_kernelIZZZNS0_16sign_kernel_cudaERNS_18TensorIteratorBaseEENKUlvE_clEvENKUlvE4_clEvEUldE_St5arrayIPcLm2EELi4E23TrivialOffsetCalculatorILi1EjESB_NS0_6memory12LoadWithCastILi1EEENSC_13StoreWithCastILi1EEEEEviT_T0_T2_T3_T4_T5_:
.text._ZN2at6native27unrolled_elementwise_kernelIZZZNS0_16sign_kernel_cudaERNS_18TensorIteratorBaseEENKUlvE_clEvENKUlvE4_clEvEUldE_St5arrayIPcLm2EELi4E23TrivialOffsetCalculatorILi1EjESB_NS0_6memory12LoadWithCastILi1EEENSC_13StoreWithCastILi1EEEEEviT_T0_T2_T3_T4_T5_:
[----:B------:R-:W-:Y:S02]  /*0000*/  IMAD.MOV.U32 R1, RZ, RZ, c[0x0][0x28] ;  /* 0x00000a00ff017624 */ /* 0x000fe400078e00ff */
[----:B------:R-:W0:Y:S01]  /*0010*/  S2R R32, SR_CTAID.X ;  /* 0x0000000000207919 */ /* 0x000e220000002500 */
[----:B------:R-:W-:Y:S01]  /*0020*/  IMAD.MOV.U32 R3, RZ, RZ, -0x200 ;  /* 0xfffffe00ff037424 */ /* 0x000fe200078e00ff */
[----:B------:R-:W1:Y:S01]  /*0030*/  LDC.U8 R26, c[0x0][0x17c] ;  /* 0x00005f00ff1a7b82 */ /* 0x000e620000000000 */
[----:B------:R-:W-:Y:S01]  /*0040*/  ULDC.64 UR36, c[0x0][0x118] ;  /* 0x0000460000247ab9 */ /* 0x000fe20000000a00 */
[----:B------:R-:W2:Y:S01]  /*0050*/  S2R R27, SR_TID.X ;  /* 0x00000000001b7919 */ /* 0x000ea20000002100 */
[----:B------:R-:W-:Y:S01]  /*0060*/  BSSY B6, `(.L_x_6775) ;  /* 0x00000fd000067945 */ /* 0x000fe20003800000 */
[----:B------:R-:W-:Y:S01]  /*0070*/  CS2R R24, SRZ ;  /* 0x0000000000187805 */ /* 0x000fe2000001ff00 */
[----:B------:R-:W-:Y:S01]  /*0080*/  CS2R R16, SRZ ;  /* 0x0000000000107805 */ /* 0x000fe2000001ff00 */
        /* <DEDUP_REMOVED lines=19> */
[----:B--2---:R0:W1:Y:S01]  /*01c0*/  I2F.F64.S16 R16, R4 ;  /* 0x0000000400107312 */ /* 0x0040620000101c00 */
[----:B------:R-:W-:Y:S05]  /*01d0*/  BRA `(.L_x_6782) ;  /* 0x00000e3000007947 */ /* 0x000fea0003800000 */
.L_x_6780:
[----:B------:R-:W2:Y:S02]  /*01e0*/  LDG.E.U8 R4, [R4.64] ;  /* 0x0000002404047981 */ /* 0x000ea4000c1e1100 */
[----:B--2---:R0:W1:Y:S01]  /*01f0*/  I2F.F64.U16 R16, R4 ;  /* 0x0000000400107312 */ /* 0x0040620000101800 */
[----:B------:R-:W-:Y:S05]  /*0200*/  BRA `(.L_x_6782) ;  /* 0x00000e0000007947 */ /* 0x000fea0003800000 */
.L_x_6779:
        /* <DEDUP_REMOVED lines=9> */
.L_x_6784:
[----:B------:R-:W2:Y:S02]  /*02a0*/  LDG.E R4, [R4.64] ;  /* 0x0000002404047981 */ /* 0x000ea4000c1e1900 */
[----:B--2---:R0:W1:Y:S01]  /*02b0*/  I2F.F64 R16, R4 ;  /* 0x0000000400107312 */ /* 0x0040620000201c00 */
[----:B------:R-:W-:Y:S05]  /*02c0*/  BRA `(.L_x_6782) ;  /* 0x00000d4000007947 */ /* 0x000fea0003800000 */
.L_x_6783:
[----:B------:R-:W2:Y:S02]  /*02d0*/  LDG.E.U16 R4, [R4.64] ;  /* 0x0000002404047981 */ /* 0x000ea4000c1e1500 */
[----:B--2---:R0:W1:Y:S01]  /*02e0*/  I2F.F64.S16 R16, R4 ;  /* 0x0000000400107312 */ /* 0x0040620000101c00 */
[----:B------:R-:W-:Y:S05]  /*02f0*/  BRA `(.L_x_6782) ;  /* 0x00000d1000007947 */ /* 0x000fea0003800000 */
.L_x_6778:
        /* <DEDUP_REMOVED lines=10> */
.L_x_6786:
[----:B------:R-:W2:Y:S02]  /*03a0*/  LDG.E.U16 R0, [R4.64] ;  /* 0x0000002404007981 */ /* 0x000ea4000c1e1500 */
[----:B--2---:R-:W-:-:S05]  /*03b0*/  HADD2.F32 R0, -RZ, R0.H0_H0 ;  /* 0x20000000ff007230 */ /* 0x004fca0000004100 */
[----:B------:R-:W-:-:S04]  /*03c0*/  FMUL.FTZ R0, R0, 1 ;  /* 0x3f80000000007820 */ /* 0x000fc80000410000 */
[----:B------:R0:W1:Y:S01]  /*03d0*/  F2F.F64.F32 R16, R0 ;  /* 0x0000000000107310 */ /* 0x0000620000201800 */
[----:B------:R-:W-:Y:S05]  /*03e0*/  BRA `(.L_x_6782) ;  /* 0x00000c2000007947 */ /* 0x000fea0003800000 */
.L_x_6785:
        /* <DEDUP_REMOVED lines=10> */
.L_x_6788:
[----:B------:R-:W2:Y:S02]  /*0490*/  LDG.E.U16 R4, [R4.64] ;  /* 0x0000002404047981 */ /* 0x000ea4000c1e1500 */
[----:B--2---:R-:W-:-:S05]  /*04a0*/  HADD2.F32 R0, -RZ, R4.H0_H0 ;  /* 0x20000004ff007230 */ /* 0x004fca0000004100 */
[----:B------:R-:W-:-:S04]  /*04b0*/  FMUL.FTZ R0, R0, 1 ;  /* 0x3f80000000007820 */ /* 0x000fc80000410000 */
[----:B------:R0:W1:Y:S01]  /*04c0*/  F2F.F64.F32 R16, R0 ;  /* 0x0000000000107310 */ /* 0x0000620000201800 */
[----:B------:R-:W-:Y:S05]  /*04d0*/  BRA `(.L_x_6782) ;  /* 0x00000b3000007947 */ /* 0x000fea0003800000 */
.L_x_6787:
[----:B------:R0:W5:Y:S01]  /*04e0*/  LDG.E.64 R16, [R4.64] ;  /* 0x0000002404107981 */ /* 0x000162000c1e1b00 */
[----:B------:R-:W-:Y:S05]  /*04f0*/  BRA `(.L_x_6782) ;  /* 0x00000b1000007947 */ /* 0x000fea0003800000 */
.L_x_6777:
        /* <DEDUP_REMOVED lines=13> */
.L_x_6791:
[----:B------:R0:W5:Y:S01]  /*05d0*/  LDG.E.64 R16, [R4.64] ;  /* 0x0000002404107981 */ /* 0x000162000c1e1b00 */
[----:B------:R-:W-:Y:S05]  /*05e0*/  BRA `(.L_x_6782) ;  /* 0x00000a2000007947 */ /* 0x000fea0003800000 */
.L_x_6790:
        /* <DEDUP_REMOVED lines=28> */
.L_x_6793:
        /* <DEDUP_REMOVED lines=12> */
[----:B------:R-:W-:-:S05]  /*0870*/  LOP3.LUT R0, R3, 0x80000000, R0, 0xf8, !PT ;  /* 0x8000000003007812 */ /* 0x000fca00078ef800 */
[----:B------:R-:W-:-:S04]  /*0880*/  FMUL.FTZ R0, R0, 1 ;  /* 0x3f80000000007820 */ /* 0x000fc80000410000 */
[----:B------:R0:W1:Y:S01]  /*0890*/  F2F.F64.F32 R16, R0 ;  /* 0x0000000000107310 */ /* 0x0000620000201800 */
[----:B------:R-:W-:Y:S05]  /*08a0*/  BRA `(.L_x_6782) ;  /* 0x0000076000007947 */ /* 0x000fea0003800000 */
.L_x_6792:
[----:B------:R-:W2:Y:S02]  /*08b0*/  LDG.E.U16 R0, [R4.64] ;  /* 0x0000002404007981 */ /* 0x000ea4000c1e1500 */
[----:B--2---:R-:W-:-:S05]  /*08c0*/  PRMT R0, RZ, 0x5410, R0 ;  /* 0x00005410ff007816 */ /* 0x004fca0000000000 */
[----:B------:R-:W-:-:S04]  /*08d0*/  FMUL.FTZ R0, R0, 1 ;  /* 0x3f80000000007820 */ /* 0x000fc80000410000 */
[----:B------:R0:W1:Y:S01]  /*08e0*/  F2F.F64.F32 R16, R0 ;  /* 0x0000000000107310 */ /* 0x0000620000201800 */
[----:B------:R-:W-:Y:S05]  /*08f0*/  BRA `(.L_x_6782) ;  /* 0x0000071000007947 */ /* 0x000fea0003800000 */
.L_x_6789:
        /* <DEDUP_REMOVED lines=9> */
[----:B--2---:R0:W1:Y:S01]  /*0990*/  I2F.F64.U16 R16, R4 ;  /* 0x0000000400107312 */ /* 0x0040620000101800 */
[----:B------:R-:W-:Y:S05]  /*09a0*/  BRA `(.L_x_6782) ;  /* 0x0000066000007947 */ /* 0x000fea0003800000 */
.L_x_6796:
        /* <DEDUP_REMOVED lines=21> */
.L_x_6800:
[----:B------:R-:W-:Y:S05]  /*0b00*/  BSYNC B1 ;  /* 0x0000000000017941 */ /* 0x000fea0003800000 */
.L_x_6799:
[----:B------:R-:W-:Y:S01]  /*0b10*/  LEA R5, R0, 0x3b800000, 0x17 ;  /* 0x3b80000000057811 */ /* 0x000fe200078eb8ff */
[----:B------:R-:W-:-:S05]  /*0b20*/  IMAD.SHL.U32 R0, R3, 0x100000, RZ ;  /* 0x0010000003007824 */ /* 0x000fca00078e00ff */
[----:B------:R-:W-:Y:S02]  /*0b30*/  LOP3.LUT R0, R5, R0, R6, 0xfe, !PT ;  /* 0x0000000005007212 */ /* 0x000fe400078efe06 */
.L_x_6798:
[----:B------:R-:W-:Y:S05]  /*0b40*/  BSYNC B0 ;  /* 0x0000000000007941 */ /* 0x000fea0003800000 */
.L_x_6797:
[----:B------:R-:W-:-:S04]  /*0b50*/  FMUL.FTZ R0, R0, 1 ;  /* 0x3f80000000007820 */ /* 0x000fc80000410000 */
[----:B------:R0:W1:Y:S01]  /*0b60*/  F2F.F64.F32 R16, R0 ;  /* 0x0000000000107310 */ /* 0x0000620000201800 */
[----:B------:R-:W-:Y:S05]  /*0b70*/  BRA `(.L_x_6782) ;  /* 0x0000049000007947 */ /* 0x000fea0003800000 */
.L_x_6795:
        /* <DEDUP_REMOVED lines=21> */
.L_x_6804:
[----:B------:R-:W-:Y:S05]  /*0cd0*/  BSYNC B1 ;  /* 0x0000000000017941 */ /* 0x000fea0003800000 */
.L_x_6803:
[----:B------:R-:W-:Y:S01]  /*0ce0*/  LEA R5, R0, 0x37800000, 0x17 ;  /* 0x3780000000057811 */ /* 0x000fe200078eb8ff */
[----:B------:R-:W-:-:S05]  /*0cf0*/  IMAD.SHL.U32 R0, R3, 0x200000, RZ ;  /* 0x0020000003007824 */ /* 0x000fca00078e00ff */
[----:B------:R-:W-:Y:S02]  /*0d00*/  LOP3.LUT R0, R5, R0, R6, 0xfe, !PT ;  /* 0x0000000005007212 */ /* 0x000fe400078efe06 */
.L_x_6802:
[----:B------:R-:W-:Y:S05]  /*0d10*/  BSYNC B0 ;  /* 0x0000000000007941 */ /* 0x000fea0003800000 */
.L_x_6801:
[----:B------:R-:W-:-:S04]  /*0d20*/  FMUL.FTZ R0, R0, 1 ;  /* 0x3f80000000007820 */ /* 0x000fc80000410000 */
[----:B------:R0:W1:Y:S01]  /*0d30*/  F2F.F64.F32 R16, R0 ;  /* 0x0000000000107310 */ /* 0x0000620000201800 */
[----:B------:R-:W-:Y:S05]  /*0d40*/  BRA `(.L_x_6782) ;  /* 0x000002c000007947 */ /* 0x000fea0003800000 */
.L_x_6794:
        /* <DEDUP_REMOVED lines=14> */
.L_x_6808:
[----:B------:R-:W-:Y:S05]  /*0e30*/  BSYNC B0 ;  /* 0x0000000000007941 */ /* 0x000fea0003800000 */
.L_x_6807:
[----:B------:R-:W-:-:S04]  /*0e40*/  FMUL.FTZ R0, R0, 1 ;  /* 0x3f80000000007820 */ /* 0x000fc80000410000 */
[----:B------:R0:W1:Y:S01]  /*0e50*/  F2F.F64.F32 R16, R0 ;  /* 0x0000000000107310 */ /* 0x0000620000201800 */
[----:B------:R-:W-:Y:S05]  /*0e60*/  BRA `(.L_x_6782) ;  /* 0x000001a000007947 */ /* 0x000fea0003800000 */
.L_x_6781:
        /* <DEDUP_REMOVED lines=21> */
.L_x_6806:
[----:B------:R-:W2:Y:S02]  /*0fc0*/  LDG.E.64 R16, [R4.64] ;  /* 0x0000002404107981 */ /* 0x000ea4000c1e1b00 */
[----:B--2---:R-:W0:Y:S01]  /*0fd0*/  I2F.F64.U64 R16, R16 ;  /* 0x0000001000107312 */ /* 0x004e220000301800 */
[----:B------:R-:W-:Y:S05]  /*0fe0*/  BRA `(.L_x_6782) ;  /* 0x0000002000007947 */ /* 0x000fea0003800000 */
.L_x_6805:
[----:B------:R-:W2:Y:S02]  /*0ff0*/  LDG.E R4, [R4.64] ;  /* 0x0000002404047981 */ /* 0x000ea4000c1e1900 */
[----:B--2---:R0:W1:Y:S02]  /*1000*/  I2F.F64.U32 R16, R4 ;  /* 0x0000000400107312 */ /* 0x0040640000201800 */
.L_x_6782:
[----:B------:R-:W2:Y:S02]  /*1010*/  S2R R27, SR_TID.X ;  /* 0x00000000001b7919 */ /* 0x000ea40000002100 */
[----:B--2---:R-:W-:Y:S02]  /*1020*/  IADD3 R27, R27, 0x80, RZ ;  /* 0x000000801b1b7810 */ /* 0x004fe40007ffe0ff */
.L_x_6776:
[----:B-1----:R-:W-:Y:S05]  /*1030*/  BSYNC B6 ;  /* 0x0000000000067941 */ /* 0x002fea0003800000 */
.L_x_6775:
        /* <DEDUP_REMOVED lines=22> */
.L_x_6814:
[----:B------:R-:W2:Y:S02]  /*11a0*/  LDG.E.U8 R4, [R4.64] ;  /* 0x0000002404047981 */ /* 0x000ea4000c1e1100 */
[----:B--2---:R0:W1:Y:S01]  /*11b0*/  I2F.F64.U16 R24, R4 ;  /* 0x0000000400187312 */ /* 0x0040620000101800 */
[----:B------:R-:W-:Y:S05]  /*11c0*/  BRA `(.L_x_6816) ;  /* 0x00000df000007947 */ /* 0x000fea0003800000 */
.L_x_6813:
        /* <DEDUP_REMOVED lines=9> */
.L_x_6818:
[----:B------:R-:W2:Y:S02]  /*1260*/  LDG.E R4, [R4.64] ;  /* 0x0000002404047981 */ /* 0x000ea4000c1e1900 */
[----:B--2---:R0:W1:Y:S01]  /*1270*/  I2F.F64 R24, R4 ;  /* 0x0000000400187312 */ /* 0x0040620000201c00 */
[----:B------:R-:W-:Y:S05]  /*1280*/  BRA `(.L_x_6816) ;  /* 0x00000d3000007947 */ /* 0x000fea0003800000 */
.L_x_6817:
[----:B------:R-:W2:Y:S02]  /*1290*/  LDG.E.U16 R4, [R4.64] ;  /* 0x0000002404047981 */ /* 0x000ea4000c1e1500 */
[----:B--2---:R0:W1:Y:S01]  /*12a0*/  I2F.F64.S16 R24, R4 ;  /* 0x0000000400187312 */ /* 0x0040620000101c00 */
[----:B------:R-:W-:Y:S05]  /*12b0*/  BRA `(.L_x_6816) ;  /* 0x00000d0000007947 */ /* 0x000fea0003800000 */
.L_x_6812:
        /* <DEDUP_REMOVED lines=10> */
.L_x_6820:
[----:B------:R-:W2:Y:S02]  /*1360*/  LDG.E.U16 R0, [R4.64] ;  /* 0x0000002404007981 */ /* 0x000ea4000c1e1500 */
[----:B--2---:R-:W-:-:S05]  /*1370*/  HADD2.F32 R0, -RZ, R0.H0_H0 ;  /* 0x20000000ff007230 */ /* 0x004fca0000004100 */
[----:B------:R-:W-:-:S04]  /*1380*/  FMUL.FTZ R0, R0, 1 ;  /* 0x3f80000000007820 */ /* 0x000fc80000410000 */
[----:B------:R0:W1:Y:S01]  /*1390*/  F2F.F64.F32 R24, R0 ;  /* 0x0000000000187310 */ /* 0x0000620000201800 */
[----:B------:R-:W-:Y:S05]  /*13a0*/  BRA `(.L_x_6816) ;  /* 0x00000c1000007947 */ /* 0x000fea0003800000 */
.L_x_6819:
        /* <DEDUP_REMOVED lines=10> */
.L_x_6822:
[----:B------:R-:W2:Y:S02]  /*1450*/  LDG.E.U16 R4, [R4.64] ;  /* 0x0000002404047981 */ /* 0x000ea4000c1e1500 */
[----:B--2---:R-:W-:-:S05]  /*1460*/  HADD2.F32 R0, -RZ, R4.H0_H0 ;  /* 0x20000004ff007230 */ /* 0x004fca0000004100 */
[----:B------:R-:W-:-:S04]  /*1470*/  FMUL.FTZ R0, R0, 1 ;  /* 0x3f80000000007820 */ /* 0x000fc80000410000 */
[----:B------:R0:W1:Y:S01]  /*1480*/  F2F.F64.F32 R24, R0 ;  /* 0x0000000000187310 */ /* 0x0000620000201800 */
[----:B------:R-:W-:Y:S05]  /*1490*/  BRA `(.L_x_6816) ;  /* 0x00000b2000007947 */ /* 0x000fea0003800000 */
.L_x_6821:
[----:B------:R0:W5:Y:S01]  /*14a0*/  LDG.E.64 R24, [R4.64] ;  /* 0x0000002404187981 */ /* 0x000162000c1e1b00 */
[----:B------:R-:W-:Y:S05]  /*14b0*/  BRA `(.L_x_6816) ;  /* 0x00000b0000007947 */ /* 0x000fea0003800000 */
.L_x_6811:
        /* <DEDUP_REMOVED lines=13> */
.L_x_6825:
[----:B------:R0:W5:Y:S01]  /*1590*/  LDG.E.64 R24, [R4.64] ;  /* 0x0000002404187981 */ /* 0x000162000c1e1b00 */
[----:B------:R-:W-:Y:S05]  /*15a0*/  BRA `(.L_x_6816) ;  /* 0x00000a1000007947 */ /* 0x000fea0003800000 */
.L_x_6824:
        /* <DEDUP_REMOVED lines=28> */
.L_x_6827:
        /* <DEDUP_REMOVED lines=15> */
.L_x_6826:
[----:B------:R-:W2:Y:S02]  /*1860*/  LDG.E.U16 R0, [R4.64] ;  /* 0x0000002404007981 */ /* 0x000ea4000c1e1500 */
[----:B--2---:R-:W-:-:S05]  /*1870*/  PRMT R0, RZ, 0x5410, R0 ;  /* 0x00005410ff007816 */ /* 0x004fca0000000000 */
[----:B------:R-:W-:-:S04]  /*1880*/  FMUL.FTZ R0, R0, 1 ;  /* 0x3f80000000007820 */ /* 0x000fc80000410000 */
[----:B------:R0:W1:Y:S01]  /*1890*/  F2F.F64.F32 R24, R0 ;  /* 0x0000000000187310 */ /* 0x0000620000201800 */
[----:B------:R-:W-:Y:S05]  /*18a0*/  BRA `(.L_x_6816) ;  /* 0x0000071000007947 */ /* 0x000fea0003800000 */
.L_x_6823:
        /* <DEDUP_REMOVED lines=11> */
.L_x_6830:
        /* <DEDUP_REMOVED lines=21> */
.L_x_6834:
[----:B------:R-:W-:Y:S05]  /*1ab0*/  BSYNC B1 ;  /* 0x0000000000017941 */ /* 0x000fea0003800000 */
.L_x_6833:
[----:B------:R-:W-:Y:S01]  /*1ac0*/  LEA R5, R0, 0x3b800000, 0x17 ;  /* 0x3b80000000057811 */ /* 0x000fe200078eb8ff */
[----:B------:R-:W-:-:S05]  /*1ad0*/  IMAD.SHL.U32 R0, R3, 0x100000, RZ ;  /* 0x0010000003007824 */ /* 0x000fca00078e00ff */
[----:B------:R-:W-:Y:S02]  /*1ae0*/  LOP3.LUT R0, R5, R0, R6, 0xfe, !PT ;  /* 0x0000000005007212 */ /* 0x000fe400078efe06 */
.L_x_6832:
[----:B------:R-:W-:Y:S05]  /*1af0*/  BSYNC B0 ;  /* 0x0000000000007941 */ /* 0x000fea0003800000 */
.L_x_6831:
[----:B------:R-:W-:-:S04]  /*1b00*/  FMUL.FTZ R0, R0, 1 ;  /* 0x3f80000000007820 */ /* 0x000fc80000410000 */
[----:B------:R0:W1:Y:S01]  /*1b10*/  F2F.F64.F32 R24, R0 ;  /* 0x0000000000187310 */ /* 0x0000620000201800 */
[----:B------:R-:W-:Y:S05]  /*1b20*/  BRA `(.L_x_6816) ;  /* 0x0000049000007947 */ /* 0x000fea0003800000 */
.L_x_6829:
        /* <DEDUP_REMOVED lines=21> */
.L_x_6838:
[----:B------:R-:W-:Y:S05]  /*1c80*/  BSYNC B1 ;  /* 0x0000000000017941 */ /* 0x000fea0003800000 */
.L_x_6837:
[----:B------:R-:W-:Y:S01]  /*1c90*/  LEA R5, R0, 0x37800000, 0x17 ;  /* 0x3780000000057811 */ /* 0x000fe200078eb8ff */
[----:B------:R-:W-:-:S05]  /*1ca0*/  IMAD.SHL.U32 R0, R3, 0x200000, RZ ;  /* 0x0020000003007824 */ /* 0x000fca00078e00ff */
[----:B------:R-:W-:Y:S02]  /*1cb0*/  LOP3.LUT R0, R5, R0, R6, 0xfe, !PT ;  /* 0x0000000005007212 */ /* 0x000fe400078efe06 */
.L_x_6836:
[----:B------:R-:W-:Y:S05]  /*1cc0*/  BSYNC B0 ;  /* 0x0000000000007941 */ /* 0x000fea0003800000 */
.L_x_6835:
[----:B------:R-:W-:-:S04]  /*1cd0*/  FMUL.FTZ R0, R0, 1 ;  /* 0x3f80000000007820 */ /* 0x000fc80000410000 */
[----:B------:R0:W1:Y:S01]  /*1ce0*/  F2F.F64.F32 R24, R0 ;  /* 0x0000000000187310 */ /* 0x0000620000201800 */
[----:B------:R-:W-:Y:S05]  /*1cf0*/  BRA `(.L_x_6816) ;  /* 0x000002c000007947 */ /* 0x000fea0003800000 */
.L_x_6828:
        /* <DEDUP_REMOVED lines=14> */
.L_x_6842:
[----:B------:R-:W-:Y:S05]  /*1de0*/  BSYNC B0 ;  /* 0x0000000000007941 */ /* 0x000fea0003800000 */
.L_x_6841:
[----:B------:R-:W-:-:S04]  /*1df0*/  FMUL.FTZ R0, R0, 1 ;  /* 0x3f80000000007820 */ /* 0x000fc80000410000 */
[----:B------:R0:W1:Y:S01]  /*1e00*/  F2F.F64.F32 R24, R0 ;  /* 0x0000000000187310 */ /* 0x0000620000201800 */
[----:B------:R-:W-:Y:S05]  /*1e10*/  BRA `(.L_x_6816) ;  /* 0x000001a000007947 */ /* 0x000fea0003800000 */
.L_x_6815:
        /* <DEDUP_REMOVED lines=19> */
[----:B------:R-:W-:Y:S01]  /*1f50*/  CS2R R24, SRZ ;  /* 0x0000000000187805 */ /* 0x000fe2000001ff00 */
[----:B------:R-:W-:Y:S05]  /*1f60*/  BRA `(.L_x_6816) ;  /* 0x0000005000007947 */ /* 0x000fea0003800000 */
.L_x_6840:
[----:B------:R-:W2:Y:S02]  /*1f70*/  LDG.E.64 R24, [R4.64] ;  /* 0x0000002404187981 */ /* 0x000ea4000c1e1b00 */
[----:B--2---:R-:W0:Y:S01]  /*1f80*/  I2F.F64.U64 R24, R24 ;  /* 0x0000001800187312 */ /* 0x004e220000301800 */
[----:B------:R-:W-:Y:S05]  /*1f90*/  BRA `(.L_x_6816) ;  /* 0x0000002000007947 */ /* 0x000fea0003800000 */
.L_x_6839:
[----:B------:R-:W2:Y:S02]  /*1fa0*/  LDG.E R4, [R4.64] ;  /* 0x0000002404047981 */ /* 0x000ea4000c1e1900 */
[----:B--2---:R0:W1:Y:S02]  /*1fb0*/  I2F.F64.U32 R24, R4 ;  /* 0x0000000400187312 */ /* 0x0040640000201800 */
.L_x_6816:
[----:B------:R-:W-:-:S03]  /*1fc0*/  IADD3 R27, R27, 0x80, RZ ;  /* 0x000000801b1b7810 */ /* 0x000fc60007ffe0ff */
.L_x_6810:
[----:B------:R-:W-:Y:S05]  /*1fd0*/  BSYNC B6 ;  /* 0x0000000000067941 */ /* 0x000fea0003800000 */
.L_x_6809:
[----:B------:R-:W-:Y:S01]  /*1fe0*/  ISETP.GE.AND P0, PT, R27, R2, PT ;  /* 0x000000021b00720c */ /* 0x000fe20003f06270 */
[----:B------:R-:W-:Y:S01]  /*1ff0*/  BSSY B6, `(.L_x_6843) ;  /* 0x00000fa000067945 */ /* 0x000fe20003800000 */
[----:B------:R-:W-:Y:S01]  /*2000*/  CS2R R22, SRZ ;  /* 0x0000000000167805 */ /* 0x000fe2000001ff00 */
[----:B------:R-:W-:-:S10]  /*2010*/  CS2R R18, SRZ ;  /* 0x0000000000127805 */ /* 0x000fd4000001ff00 */
        /* <DEDUP_REMOVED lines=18> */
[----:B--2---:R0:W2:Y:S01]  /*2140*/  I2F.F64.S16 R18, R4 ;  /* 0x0000000400127312 */ /* 0x0040a20000101c00 */
[----:B------:R-:W-:Y:S05]  /*2150*/  BRA `(.L_x_6850) ;  /* 0x00000e2000007947 */ /* 0x000fea0003800000 */
.L_x_6848:
[----:B------:R-:W2:Y:S02]  /*2160*/  LDG.E.U8 R4, [R4.64] ;  /* 0x0000002404047981 */ /* 0x000ea4000c1e1100 */
[----:B--2---:R0:W2:Y:S01]  /*2170*/  I2F.F64.U16 R18, R4 ;  /* 0x0000000400127312 */ /* 0x0040a20000101800 */
[----:B------:R-:W-:Y:S05]  /*2180*/  BRA `(.L_x_6850) ;  /* 0x00000df000007947 */ /* 0x000fea0003800000 */
.L_x_6847:
        /* <DEDUP_REMOVED lines=9> */
.L_x_6852:
[----:B------:R-:W2:Y:S02]  /*2220*/  LDG.E R4, [R4.64] ;  /* 0x0000002404047981 */ /* 0x000ea4000c1e1900 */
[----:B--2---:R0:W2:Y:S01]  /*2230*/  I2F.F64 R18, R4 ;  /* 0x0000000400127312 */ /* 0x0040a20000201c00 */
[----:B------:R-:W-:Y:S05]  /*2240*/  BRA `(.L_x_6850) ;  /* 0x00000d3000007947 */ /* 0x000fea0003800000 */
.L_x_6851:
[----:B------:R-:W2:Y:S02]  /*2250*/  LDG.E.U16 R4, [R4.64] ;  /* 0x0000002404047981 */ /* 0x000ea4000c1e1500 */
[----:B--2---:R0:W2:Y:S01]  /*2260*/  I2F.F64.S16 R18, R4 ;  /* 0x0000000400127312 */ /* 0x0040a20000101c00 */
[----:B------:R-:W-:Y:S05]  /*2270*/  BRA `(.L_x_6850) ;  /* 0x00000d0000007947 */ /* 0x000fea0003800000 */
.L_x_6846:
        /* <DEDUP_REMOVED lines=10> */
.L_x_6854:
[----:B------:R-:W2:Y:S02]  /*2320*/  LDG.E.U16 R0, [R4.64] ;  /* 0x0000002404007981 */ /* 0x000ea4000c1e1500 */
[----:B--2---:R-:W-:-:S05]  /*2330*/  HADD2.F32 R0, -RZ, R0.H0_H0 ;  /* 0x20000000ff007230 */ /* 0x004fca0000004100 */
[----:B------:R-:W-:-:S04]  /*2340*/  FMUL.FTZ R0, R0, 1 ;  /* 0x3f80000000007820 */ /* 0x000fc80000410000 */
[----:B------:R0:W2:Y:S01]  /*2350*/  F2F.F64.F32 R18, R0 ;  /* 0x0000000000127310 */ /* 0x0000a20000201800 */
[----:B------:R-:W-:Y:S05]  /*2360*/  BRA `(.L_x_6850) ;  /* 0x00000c1000007947 */ /* 0x000fea0003800000 */
.L_x_6853:
        /* <DEDUP_REMOVED lines=10> */
.L_x_6856:
[----:B------:R-:W2:Y:S02]  /*2410*/  LDG.E.U16 R4, [R4.64] ;  /* 0x0000002404047981 */ /* 0x000ea4000c1e1500 */
[----:B--2---:R-:W-:-:S05]  /*2420*/  HADD2.F32 R0, -RZ, R4.H0_H0 ;  /* 0x20000004ff007230 */ /* 0x004fca0000004100 */
[----:B------:R-:W-:-:S04]  /*2430*/  FMUL.FTZ R0, R0, 1 ;  /* 0x3f80000000007820 */ /* 0x000fc80000410000 */
[----:B------:R0:W2:Y:S01]  /*2440*/  F2F.F64.F32 R18, R0 ;  /* 0x0000000000127310 */ /* 0x0000a20000201800 */
[----:B------:R-:W-:Y:S05]  /*2450*/  BRA `(.L_x_6850) ;  /* 0x00000b2000007947 */ /* 0x000fea0003800000 */
.L_x_6855:
[----:B------:R0:W5:Y:S01]  /*2460*/  LDG.E.64 R18, [R4.64] ;  /* 0x0000002404127981 */ /* 0x000162000c1e1b00 */
[----:B------:R-:W-:Y:S05]  /*2470*/  BRA `(.L_x_6850) ;  /* 0x00000b0000007947 */ /* 0x000fea0003800000 */
.L_x_6845:
        /* <DEDUP_REMOVED lines=13> */
.L_x_6859:
[----:B------:R0:W5:Y:S01]  /*2550*/  LDG.E.64 R18, [R4.64] ;  /* 0x0000002404127981 */ /* 0x000162000c1e1b00 */
[----:B------:R-:W-:Y:S05]  /*2560*/  BRA `(.L_x_6850) ;  /* 0x00000a1000007947 */ /* 0x000fea0003800000 */
.L_x_6858:
        /* <DEDUP_REMOVED lines=26> */
[----:B------:R0:W2:Y:S01]  /*2710*/  F2F.F64.F32 R18, R7 ;  /* 0x0000000700127310 */ /* 0x0000a20000201800 */
[----:B------:R-:W-:Y:S05]  /*2720*/  BRA `(.L_x_6850) ;  /* 0x0000085000007947 */ /* 0x000fea0003800000 */
.L_x_6861:
        /* <DEDUP_REMOVED lines=13> */
[----:B------:R0:W2:Y:S01]  /*2800*/  F2F.F64.F32 R18, R0 ;  /* 0x0000000000127310 */ /* 0x0000a20000201800 */
[----:B------:R-:W-:Y:S05]  /*2810*/  BRA `(.L_x_6850) ;  /* 0x0000076000007947 */ /* 0x000fea0003800000 */
.L_x_6860:
[----:B------:R-:W2:Y:S02]  /*2820*/  LDG.E.U16 R0, [R4.64] ;  /* 0x0000002404007981 */ /* 0x000ea4000c1e1500 */
[----:B--2---:R-:W-:-:S05]  /*2830*/  PRMT R0, RZ, 0x5410, R0 ;  /* 0x00005410ff007816 */ /* 0x004fca0000000000 */
[----:B------:R-:W-:-:S04]  /*2840*/  FMUL.FTZ R0, R0, 1 ;  /* 0x3f80000000007820 */ /* 0x000fc80000410000 */
[----:B------:R0:W2:Y:S01]  /*2850*/  F2F.F64.F32 R18, R0 ;  /* 0x0000000000127310 */ /* 0x0000a20000201800 */
[----:B------:R-:W-:Y:S05]  /*2860*/  BRA `(.L_x_6850) ;  /* 0x0000071000007947 */ /* 0x000fea0003800000 */
.L_x_6857:
        /* <DEDUP_REMOVED lines=9> */
[----:B--2---:R0:W2:Y:S01]  /*2900*/  I2F.F64.U16 R18, R4 ;  /* 0x0000000400127312 */ /* 0x0040a20000101800 */
[----:B------:R-:W-:Y:S05]  /*2910*/  BRA `(.L_x_6850) ;  /* 0x0000066000007947 */ /* 0x000fea0003800000 */
.L_x_6864:
        /* <DEDUP_REMOVED lines=21> */
.L_x_6868:
[----:B------:R-:W-:Y:S05]  /*2a70*/  BSYNC B1 ;  /* 0x0000000000017941 */ /* 0x000fea0003800000 */
.L_x_6867:
[----:B------:R-:W-:Y:S01]  /*2a80*/  LEA R5, R0, 0x3b800000, 0x17 ;  /* 0x3b80000000057811 */ /* 0x000fe200078eb8ff */
[----:B------:R-:W-:-:S05]  /*2a90*/  IMAD.SHL.U32 R0, R3, 0x100000, RZ ;  /* 0x0010000003007824 */ /* 0x000fca00078e00ff */
[----:B------:R-:W-:Y:S02]  /*2aa0*/  LOP3.LUT R0, R5, R0, R6, 0xfe, !PT ;  /* 0x0000000005007212 */ /* 0x000fe400078efe06 */
.L_x_6866:
[----:B------:R-:W-:Y:S05]  /*2ab0*/  BSYNC B0 ;  /* 0x0000000000007941 */ /* 0x000fea0003800000 */
.L_x_6865:
[----:B------:R-:W-:-:S04]  /*2ac0*/  FMUL.FTZ R0, R0, 1 ;  /* 0x3f80000000007820 */ /* 0x000fc80000410000 */
[----:B------:R0:W2:Y:S01]  /*2ad0*/  F2F.F64.F32 R18, R0 ;  /* 0x0000000000127310 */ /* 0x0000a20000201800 */
[----:B------:R-:W-:Y:S05]  /*2ae0*/  BRA `(.L_x_6850) ;  /* 0x0000049000007947 */ /* 0x000fea0003800000 */
.L_x_6863:
        /* <DEDUP_REMOVED lines=21> */
.L_x_6872:
[----:B------:R-:W-:Y:S05]  /*2c40*/  BSYNC B1 ;  /* 0x0000000000017941 */ /* 0x000fea0003800000 */
.L_x_6871:
[----:B------:R-:W-:Y:S01]  /*2c50*/  LEA R5, R0, 0x37800000, 0x17 ;  /* 0x3780000000057811 */ /* 0x000fe200078eb8ff */
[----:B------:R-:W-:-:S05]  /*2c60*/  IMAD.SHL.U32 R0, R3, 0x200000, RZ ;  /* 0x0020000003007824 */ /* 0x000fca00078e00ff */
[----:B------:R-:W-:Y:S02]  /*2c70*/  LOP3.LUT R0, R5, R0, R6, 0xfe, !PT ;  /* 0x0000000005007212 */ /* 0x000fe400078efe06 */
.L_x_6870:
[----:B------:R-:W-:Y:S05]  /*2c80*/  BSYNC B0 ;  /* 0x0000000000007941 */ /* 0x000fea0003800000 */
.L_x_6869:
[----:B------:R-:W-:-:S04]  /*2c90*/  FMUL.FTZ R0, R0, 1 ;  /* 0x3f80000000007820 */ /* 0x000fc80000410000 */
[----:B------:R0:W2:Y:S01]  /*2ca0*/  F2F.F64.F32 R18, R0 ;  /* 0x0000000000127310 */ /* 0x0000a20000201800 */
[----:B------:R-:W-:Y:S05]  /*2cb0*/  BRA `(.L_x_6850) ;  /* 0x000002c000007947 */ /* 0x000fea0003800000 */
.L_x_6862:
        /* <DEDUP_REMOVED lines=14> */
.L_x_6876:
[----:B------:R-:W-:Y:S05]  /*2da0*/  BSYNC B0 ;  /* 0x0000000000007941 */ /* 0x000fea0003800000 */
.L_x_6875:
[----:B------:R-:W-:-:S04]  /*2db0*/  FMUL.FTZ R0, R0, 1 ;  /* 0x3f80000000007820 */ /* 0x000fc80000410000 */
[----:B------:R0:W2:Y:S01]  /*2dc0*/  F2F.F64.F32 R18, R0 ;  /* 0x0000000000127310 */ /* 0x0000a20000201800 */
[----:B------:R-:W-:Y:S05]  /*2dd0*/  BRA `(.L_x_6850) ;  /* 0x000001a000007947 */ /* 0x000fea0003800000 */
.L_x_6849:
        /* <DEDUP_REMOVED lines=18> */
[----:B01---5:R-:W-:Y:S05]  /*2f00*/  CALL.ABS.NOINC R14 ;  /* 0x000000000e007343 */ /* 0x023fea0003c00000 */
[----:B------:R-:W-:Y:S01]  /*2f10*/  CS2R R18, SRZ ;  /* 0x0000000000127805 */ /* 0x000fe2000001ff00 */
[----:B------:R-:W-:Y:S05]  /*2f20*/  BRA `(.L_x_6850) ;  /* 0x0000005000007947 */ /* 0x000fea0003800000 */
.L_x_6874:
[----:B------:R-:W2:Y:S02]  /*2f30*/  LDG.E.64 R18, [R4.64] ;  /* 0x0000002404127981 */ /* 0x000ea4000c1e1b00 */
[----:B--2---:R-:W0:Y:S01]  /*2f40*/  I2F.F64.U64 R18, R18 ;  /* 0x0000001200127312 */ /* 0x004e220000301800 */
[----:B------:R-:W-:Y:S05]  /*2f50*/  BRA `(.L_x_6850) ;  /* 0x0000002000007947 */ /* 0x000fea0003800000 */
.L_x_6873:
[----:B------:R-:W2:Y:S02]  /*2f60*/  LDG.E R4, [R4.64] ;  /* 0x0000002404047981 */ /* 0x000ea4000c1e1900 */
[----:B--2---:R0:W2:Y:S02]  /*2f70*/  I2F.F64.U32 R18, R4 ;  /* 0x0000000400127312 */ /* 0x0040a40000201800 */
.L_x_6850:
[----:B------:R-:W-:-:S03]  /*2f80*/  IADD3 R27, R27, 0x80, RZ ;  /* 0x000000801b1b7810 */ /* 0x000fc60007ffe0ff */
.L_x_6844:
[----:B------:R-:W-:Y:S05]  /*2f90*/  BSYNC B6 ;  /* 0x0000000000067941 */ /* 0x000fea0003800000 */
.L_x_6843:
[----:B------:R-:W-:Y:S01]  /*2fa0*/  ISETP.GE.AND P0, PT, R27, R2, PT ;  /* 0x000000021b00720c */ /* 0x000fe20003f06270 */
[----:B------:R-:W-:-:S12]  /*2fb0*/  BSSY B6, `(.L_x_6877) ;  /* 0x00000f5000067945 */ /* 0x000fd80003800000 */
[----:B------:R-:W-:Y:S05]  /*2fc0*/  @P0 BRA `(.L_x_6878) ;  /* 0x00000f3000000947 */ /* 0x000fea0003800000 */
        /* <DEDUP_REMOVED lines=16> */
[----:B---3--:R0:W3:Y:S01]  /*30d0*/  I2F.F64.S16 R22, R4 ;  /* 0x0000000400167312 */ /* 0x0080e20000101c00 */
[----:B------:R-:W-:Y:S05]  /*30e0*/  BRA `(.L_x_6878) ;  /* 0x00000e1000007947 */ /* 0x000fea0003800000 */
.L_x_6882:
[----:B------:R-:W3:Y:S02]  /*30f0*/  LDG.E.U8 R4, [R4.64] ;  /* 0x0000002404047981 */ /* 0x000ee4000c1e1100 */
[----:B---3--:R0:W3:Y:S01]  /*3100*/  I2F.F64.U16 R22, R4 ;  /* 0x0000000400167312 */ /* 0x0080e20000101800 */
[----:B------:R-:W-:Y:S05]  /*3110*/  BRA `(.L_x_6878) ;  /* 0x00000de000007947 */ /* 0x000fea0003800000 */
.L_x_6881:
[----:B------:R-:W-:-:S13]  /*3120*/  ISETP.NE.AND P0, PT, R0, 0x2, PT ;  /* 0x000000020000780c */ /* 0x000fda0003f05270 */
[----:B------:R-:W-:Y:S05]  /*3130*/  @!P0 BRA `(.L_x_6884) ;  /* 0x000000a000008947 */ /* 0x000fea0003800000 */
[----:B------:R-:W-:-:S13]  /*3140*/  ISETP.NE.AND P0, PT, R0, 0x3, PT ;  /* 0x000000030000780c */ /* 0x000fda0003f05270 */
[----:B------:R-:W-:Y:S05]  /*3150*/  @!P0 BRA `(.L_x_6885) ;  /* 0x0000005000008947 */ /* 0x000fea0003800000 */
[----:B------:R-:W-:-:S13]  /*3160*/  ISETP.NE.AND P0, PT, R0, 0x4, PT ;  /* 0x000000040000780c */ /* 0x000fda0003f05270 */
[----:B------:R-:W-:Y:S05]  /*3170*/  @P0 BRA `(.L_x_6883) ;  /* 0x00000bf000000947 */ /* 0x000fea0003800000 */
[----:B------:R-:W3:Y:S02]  /*3180*/  LDG.E.64 R22, [R4.64] ;  /* 0x0000002404167981 */ /* 0x000ee4000c1e1b00 */
[----:B---3--:R-:W0:Y:S01]  /*3190*/  I2F.F64.S64 R22, R22 ;  /* 0x0000001600167312 */ /* 0x008e220000301c00 */
[----:B------:R-:W-:Y:S05]  /*31a0*/  BRA `(.L_x_6878) ;  /* 0x00000d5000007947 */ /* 0x000fea0003800000 */
.L_x_6885:
[----:B------:R-:W3:Y:S02]  /*31b0*/  LDG.E R4, [R4.64] ;  /* 0x0000002404047981 */ /* 0x000ee4000c1e1900 */
[----:B---3--:R0:W3:Y:S01]  /*31c0*/  I2F.F64 R22, R4 ;  /* 0x0000000400167312 */ /* 0x0080e20000201c00 */
[----:B------:R-:W-:Y:S05]  /*31d0*/  BRA `(.L_x_6878) ;  /* 0x00000d2000007947 */ /* 0x000fea0003800000 */
.L_x_6884:
[----:B------:R-:W3:Y:S02]  /*31e0*/  LDG.E.U16 R4, [R4.64] ;  /* 0x0000002404047981 */ /* 0x000ee4000c1e1500 */
[----:B---3--:R0:W3:Y:S01]  /*31f0*/  I2F.F64.S16 R22, R4 ;  /* 0x0000000400167312 */ /* 0x0080e20000101c00 */
[----:B------:R-:W-:Y:S05]  /*3200*/  BRA `(.L_x_6878) ;  /* 0x00000cf000007947 */ /* 0x000fea0003800000 */
.L_x_6880:
        /* <DEDUP_REMOVED lines=8> */
[----:B------:R-:W0:Y:S01]  /*3290*/  F2F.F64.F32 R22, R22 ;  /* 0x0000001600167310 */ /* 0x000e220000201800 */
[----:B------:R-:W-:Y:S05]  /*32a0*/  BRA `(.L_x_6878) ;  /* 0x00000c5000007947 */ /* 0x000fea0003800000 */
.L_x_6887:
[----:B------:R-:W3:Y:S02]  /*32b0*/  LDG.E.U16 R0, [R4.64] ;  /* 0x0000002404007981 */ /* 0x000ee4000c1e1500 */
[----:B---3--:R-:W-:-:S05]  /*32c0*/  HADD2.F32 R0, -RZ, R0.H0_H0 ;  /* 0x20000000ff007230 */ /* 0x008fca0000004100 */
[----:B------:R-:W-:-:S04]  /*32d0*/  FMUL.FTZ R0, R0, 1 ;  /* 0x3f80000000007820 */ /* 0x000fc80000410000 */
[----:B------:R0:W3:Y:S01]  /*32e0*/  F2F.F64.F32 R22, R0 ;  /* 0x0000000000167310 */ /* 0x0000e20000201800 */
[----:B------:R-:W-:Y:S05]  /*32f0*/  BRA `(.L_x_6878) ;  /* 0x00000c0000007947 */ /* 0x000fea0003800000 */
.L_x_6886:
        /* <DEDUP_REMOVED lines=10> */
.L_x_6889:
[----:B------:R-:W3:Y:S02]  /*33a0*/  LDG.E.U16 R4, [R4.64] ;  /* 0x0000002404047981 */ /* 0x000ee4000c1e1500 */
[----:B---3--:R-:W-:-:S05]  /*33b0*/  HADD2.F32 R0, -RZ, R4.H0_H0 ;  /* 0x20000004ff007230 */ /* 0x008fca0000004100 */
[----:B------:R-:W-:-:S04]  /*33c0*/  FMUL.FTZ R0, R0, 1 ;  /* 0x3f80000000007820 */ /* 0x000fc80000410000 */
[----:B------:R0:W3:Y:S01]  /*33d0*/  F2F.F64.F32 R22, R0 ;  /* 0x0000000000167310 */ /* 0x0000e20000201800 */
[----:B------:R-:W-:Y:S05]  /*33e0*/  BRA `(.L_x_6878) ;  /* 0x00000b1000007947 */ /* 0x000fea0003800000 */
.L_x_6888:
[----:B------:R0:W5:Y:S01]  /*33f0*/  LDG.E.64 R22, [R4.64] ;  /* 0x0000002404167981 */ /* 0x000162000c1e1b00 */
[----:B------:R-:W-:Y:S05]  /*3400*/  BRA `(.L_x_6878) ;  /* 0x00000af000007947 */ /* 0x000fea0003800000 */
.L_x_6879:
        /* <DEDUP_REMOVED lines=8> */
[----:B------:R-:W3:Y:S01]  /*3490*/  LDG.E.U8 R4, [R4.64] ;  /* 0x0000002404047981 */ /* 0x000ee2000c1e1100 */
[----:B------:R-:W-:Y:S01]  /*34a0*/  IMAD.MOV.U32 R22, RZ, RZ, RZ ;  /* 0x000000ffff167224 */ /* 0x000fe200078e00ff */
[----:B---3--:R-:W-:-:S04]  /*34b0*/  ISETP.NE.AND P0, PT, R4, RZ, PT ;  /* 0x000000ff0400720c */ /* 0x008fc80003f05270 */
[----:B------:R-:W-:Y:S01]  /*34c0*/  FSEL R23, RZ, 1.875, !P0 ;  /* 0x3ff00000ff177808 */ /* 0x000fe20004000000 */
[----:B------:R-:W-:Y:S05]  /*34d0*/  BRA `(.L_x_6878) ;  /* 0x00000a2000007947 */ /* 0x000fea0003800000 */
.L_x_6892:
[----:B------:R0:W5:Y:S01]  /*34e0*/  LDG.E.64 R22, [R4.64] ;  /* 0x0000002404167981 */ /* 0x000162000c1e1b00 */
[----:B------:R-:W-:Y:S05]  /*34f0*/  BRA `(.L_x_6878) ;  /* 0x00000a0000007947 */ /* 0x000fea0003800000 */
.L_x_6891:
        /* <DEDUP_REMOVED lines=26> */
[----:B------:R0:W3:Y:S01]  /*36a0*/  F2F.F64.F32 R22, R7 ;  /* 0x0000000700167310 */ /* 0x0000e20000201800 */
[----:B------:R-:W-:Y:S05]  /*36b0*/  BRA `(.L_x_6878) ;  /* 0x0000084000007947 */ /* 0x000fea0003800000 */
.L_x_6894:
        /* <DEDUP_REMOVED lines=13> */
[----:B------:R0:W3:Y:S01]  /*3790*/  F2F.F64.F32 R22, R0 ;  /* 0x0000000000167310 */ /* 0x0000e20000201800 */
[----:B------:R-:W-:Y:S05]  /*37a0*/  BRA `(.L_x_6878) ;  /* 0x0000075000007947 */ /* 0x000fea0003800000 */
.L_x_6893:
[----:B------:R-:W3:Y:S02]  /*37b0*/  LDG.E.U16 R0, [R4.64] ;  /* 0x0000002404007981 */ /* 0x000ee4000c1e1500 */
[----:B---3--:R-:W-:-:S05]  /*37c0*/  PRMT R0, RZ, 0x5410, R0 ;  /* 0x00005410ff007816 */ /* 0x008fca0000000000 */
[----:B------:R-:W-:-:S04]  /*37d0*/  FMUL.FTZ R0, R0, 1 ;  /* 0x3f80000000007820 */ /* 0x000fc80000410000 */
[----:B------:R0:W3:Y:S01]  /*37e0*/  F2F.F64.F32 R22, R0 ;  /* 0x0000000000167310 */ /* 0x0000e20000201800 */
[----:B------:R-:W-:Y:S05]  /*37f0*/  BRA `(.L_x_6878) ;  /* 0x0000070000007947 */ /* 0x000fea0003800000 */
.L_x_6890:
        /* <DEDUP_REMOVED lines=9> */
[----:B---3--:R0:W3:Y:S01]  /*3890*/  I2F.F64.U16 R22, R4 ;  /* 0x0000000400167312 */ /* 0x0080e20000101800 */
[----:B------:R-:W-:Y:S05]  /*38a0*/  BRA `(.L_x_6878) ;  /* 0x0000065000007947 */ /* 0x000fea0003800000 */
.L_x_6897:
        /* <DEDUP_REMOVED lines=21> */
.L_x_6901:
[----:B------:R-:W-:Y:S05]  /*3a00*/  BSYNC B1 ;  /* 0x0000000000017941 */ /* 0x000fea0003800000 */
.L_x_6900:
[----:B------:R-:W-:Y:S01]  /*3a10*/  LEA R5, R0, 0x3b800000, 0x17 ;  /* 0x3b80000000057811 */ /* 0x000fe200078eb8ff */
[----:B------:R-:W-:-:S05]  /*3a20*/  IMAD.SHL.U32 R0, R3, 0x100000, RZ ;  /* 0x0010000003007824 */ /* 0x000fca00078e00ff */
[----:B------:R-:W-:Y:S02]  /*3a30*/  LOP3.LUT R0, R5, R0, R6, 0xfe, !PT ;  /* 0x0000000005007212 */ /* 0x000fe400078efe06 */
.L_x_6899:
[----:B------:R-:W-:Y:S05]  /*3a40*/  BSYNC B0 ;  /* 0x0000000000007941 */ /* 0x000fea0003800000 */
.L_x_6898:
[----:B------:R-:W-:-:S04]  /*3a50*/  FMUL.FTZ R0, R0, 1 ;  /* 0x3f80000000007820 */ /* 0x000fc80000410000 */
[----:B------:R0:W3:Y:S01]  /*3a60*/  F2F.F64.F32 R22, R0 ;  /* 0x0000000000167310 */ /* 0x0000e20000201800 */
[----:B------:R-:W-:Y:S05]  /*3a70*/  BRA `(.L_x_6878) ;  /* 0x0000048000007947 */ /* 0x000fea0003800000 */
.L_x_6896:
        /* <DEDUP_REMOVED lines=21> */
.L_x_6905:
[----:B------:R-:W-:Y:S05]  /*3bd0*/  BSYNC B1 ;  /* 0x0000000000017941 */ /* 0x000fea0003800000 */
.L_x_6904:
[----:B------:R-:W-:Y:S01]  /*3be0*/  LEA R5, R0, 0x37800000, 0x17 ;  /* 0x3780000000057811 */ /* 0x000fe200078eb8ff */
[----:B------:R-:W-:-:S05]  /*3bf0*/  IMAD.SHL.U32 R0, R3, 0x200000, RZ ;  /* 0x0020000003007824 */ /* 0x000fca00078e00ff */
[----:B------:R-:W-:Y:S02]  /*3c00*/  LOP3.LUT R0, R5, R0, R6, 0xfe, !PT ;  /* 0x0000000005007212 */ /* 0x000fe400078efe06 */
.L_x_6903:
[----:B------:R-:W-:Y:S05]  /*3c10*/  BSYNC B0 ;  /* 0x0000000000007941 */ /* 0x000fea0003800000 */
.L_x_6902:
[----:B------:R-:W-:-:S04]  /*3c20*/  FMUL.FTZ R0, R0, 1 ;  /* 0x3f80000000007820 */ /* 0x000fc80000410000 */
[----:B------:R0:W3:Y:S01]  /*3c30*/  F2F.F64.F32 R22, R0 ;  /* 0x0000000000167310 */ /* 0x0000e20000201800 */
[----:B------:R-:W-:Y:S05]  /*3c40*/  BRA `(.L_x_6878) ;  /* 0x000002b000007947 */ /* 0x000fea0003800000 */
.L_x_6895:
        /* <DEDUP_REMOVED lines=14> */
.L_x_6909:
[----:B------:R-:W-:Y:S05]  /*3d30*/  BSYNC B0 ;  /* 0x0000000000007941 */ /* 0x000fea0003800000 */
.L_x_6908:
[----:B------:R-:W-:-:S04]  /*3d40*/  FMUL.FTZ R0, R0, 1 ;  /* 0x3f80000000007820 */ /* 0x000fc80000410000 */
[----:B------:R0:W3:Y:S01]  /*3d50*/  F2F.F64.F32 R22, R0 ;  /* 0x0000000000167310 */ /* 0x0000e20000201800 */
[----:B------:R-:W-:Y:S05]  /*3d60*/  BRA `(.L_x_6878) ;  /* 0x0000019000007947 */ /* 0x000fea0003800000 */
.L_x_6883:
        /* <DEDUP_REMOVED lines=18> */
[----:B012--5:R-:W-:Y:S05]  /*3e90*/  CALL.ABS.NOINC R14 ;  /* 0x000000000e007343 */ /* 0x027fea0003c00000 */
[----:B------:R-:W-:Y:S05]  /*3ea0*/  BRA `(.L_x_6878) ;  /* 0x0000005000007947 */ /* 0x000fea0003800000 */
.L_x_6907:
[----:B------:R-:W3:Y:S02]  /*3eb0*/  LDG.E.64 R22, [R4.64] ;  /* 0x0000002404167981 */ /* 0x000ee4000c1e1b00 */
[----:B---3--:R-:W0:Y:S01]  /*3ec0*/  I2F.F64.U64 R22, R22 ;  /* 0x0000001600167312 */ /* 0x008e220000301800 */
[----:B------:R-:W-:Y:S05]  /*3ed0*/  BRA `(.L_x_6878) ;  /* 0x0000002000007947 */ /* 0x000fea0003800000 */
.L_x_6906:
[----:B------:R-:W3:Y:S02]  /*3ee0*/  LDG.E R4, [R4.64] ;  /* 0x0000002404047981 */ /* 0x000ee4000c1e1900 */
[----:B---3--:R0:W3:Y:S02]  /*3ef0*/  I2F.F64.U32 R22, R4 ;  /* 0x0000000400167312 */ /* 0x0080e40000201800 */
.L_x_6878:
[----:B------:R-:W-:Y:S05]  /*3f00*/  BSYNC B6 ;  /* 0x0000000000067941 */ /* 0x000fea0003800000 */
.L_x_6877:
[C---:B0-2--5:R-:W-:Y:S01]  /*3f10*/  DSETP.GT.AND P2, PT, R18.reuse, RZ, PT ;  /* 0x000000ff1200722a */ /* 0x065fe20003f44000 */
[----:B------:R-:W-:Y:S03]  /*3f20*/  BSSY B6, `(.L_x_6910) ;  /* 0x000011f000067945 */ /* 0x000fe60003800000 */
[----:B------:R0:W2:Y:S02]  /*3f30*/  DSETP.GEU.AND P3, PT, R18, RZ, PT ;  /* 0x000000ff1200722a */ /* 0x0000a40003f6e000 */
[----:B0-----:R-:W0:Y:S01]  /*3f40*/  S2R R19, SR_TID.X ;  /* 0x0000000000137919 */ /* 0x001e220000002100 */
[----:B------:R-:W4:Y:S01]  /*3f50*/  LDC.U8 R18, c[0x0][0x184] ;  /* 0x00006100ff127b82 */ /* 0x000f220000000000 */
[----:B-1----:R-:W1:-:S02]  /*3f60*/  DSETP.GEU.AND P0, PT, R24, RZ, PT ;  /* 0x000000ff1800722a */ /* 0x002e440003f0e000 */
[----:B--2---:R-:W-:Y:S02]  /*3f70*/  SEL R3, RZ, 0x1, P3 ;  /* 0x00000001ff037807 */ /* 0x004fe40001800000 */
[----:B------:R-:W2:Y:S02]  /*3f80*/  DSETP.GT.AND P1, PT, R24, RZ, PT ;  /* 0x000000ff1800722a */ /* 0x000ea40003f24000 */
[----:B-1----:R-:W-:Y:S02]  /*3f90*/  SEL R0, RZ, 0x1, P0 ;  /* 0x00000001ff007807 */ /* 0x002fe40000000000 */
[C---:B---3--:R-:W-:Y:S02]  /*3fa0*/  DSETP.GT.AND P0, PT, R22.reuse, RZ, PT ;  /* 0x000000ff1600722a */ /* 0x048fe40003f04000 */
[----:B------:R-:W-:Y:S02]  /*3fb0*/  IADD3 R26, -R0, 0x1, RZ ;  /* 0x00000001001a7810 */ /* 0x000fe40007ffe1ff */
[----:B------:R1:W3:-:S02]  /*3fc0*/  DSETP.GEU.AND P3, PT, R22, RZ, PT ;  /* 0x000000ff1600722a */ /* 0x0002c40003f6e000 */
[----:B-1----:R-:W-:Y:S01]  /*3fd0*/  IADD3 R23, -R3, 0x1, RZ ;  /* 0x0000000103177810 */ /* 0x002fe20007ffe1ff */
[----:B------:R-:W-:Y:S01]  /*3fe0*/  @!P2 IMAD.MOV R23, RZ, RZ, -R3 ;  /* 0x000000ffff17a224 */ /* 0x000fe200078e0a03 */
[C---:B------:R-:W1:Y:S02]  /*3ff0*/  DSETP.GEU.AND P2, PT, R16.reuse, RZ, PT ;  /* 0x000000ff1000722a */ /* 0x040e640003f4e000 */
[----:B--2---:R-:W-:Y:S01]  /*4000*/  @!P1 IMAD.MOV R26, RZ, RZ, -R0 ;  /* 0x000000ffff1a9224 */ /* 0x004fe200078e0a00 */
[----:B---3--:R-:W-:Y:S01]  /*4010*/  SEL R0, RZ, 0x1, P3 ;  /* 0x00000001ff007807 */ /* 0x008fe20001800000 */
[----:B------:R-:W2:Y:S01]  /*4020*/  DSETP.GT.AND P1, PT, R16, RZ, PT ;  /* 0x000000ff1000722a */ /* 0x000ea20003f24000 */
[----:B------:R3:W3:Y:S02]  /*4030*/  I2F.F64 R24, R23 ;  /* 0x0000001700187312 */ /* 0x0006e40000201c00 */
[----:B------:R-:W-:Y:S01]  /*4040*/  IADD3 R22, -R0, 0x1, RZ ;  /* 0x0000000100167810 */ /* 0x000fe20007ffe1ff */
[----:B------:R-:W-:Y:S01]  /*4050*/  @!P0 IMAD.MOV R22, RZ, RZ, -R0 ;  /* 0x000000ffff168224 */ /* 0x000fe200078e0a00 */
[----:B0-----:R-:W-:-:S02]  /*4060*/  ISETP.GE.AND P0, PT, R19, R2, PT ;  /* 0x000000021300720c */ /* 0x001fc40003f06270 */
[----:B-1----:R-:W-:Y:S02]  /*4070*/  SEL R0, RZ, 0x1, P2 ;  /* 0x00000001ff007807 */ /* 0x002fe40001000000 */
[----:B------:R0:W1:Y:S02]  /*4080*/  I2F.F64 R28, R26 ;  /* 0x0000001a001c7312 */ /* 0x0000640000201c00 */
[----:B------:R-:W-:-:S03]  /*4090*/  IADD3 R3, -R0, 0x1, RZ ;  /* 0x0000000100037810 */ /* 0x000fc60007ffe1ff */
[----:B--2---:R-:W-:-:S03]  /*40a0*/  @!P1 IMAD.MOV R3, RZ, RZ, -R0 ;  /* 0x000000ffff039224 */ /* 0x004fc600078e0a00 */
[----:B------:R0:W2:Y:S01]  /*40b0*/  I2F.F64 R16, R22 ;  /* 0x0000001600107312 */ /* 0x0000a20000201c00 */
[----:B------:R-:W-:Y:S05]  /*40c0*/  @P0 BRA `(.L_x_6911) ;  /* 0x0000104000000947 */ /* 0x000fea0003800000 */
[----:B---34-:R-:W-:Y:S01]  /*40d0*/  IMAD R0, R32, 0x200, R19 ;  /* 0x0000020020007824 */ /* 0x018fe200078e0213 */
[----:B------:R-:W-:Y:S02]  /*40e0*/  PRMT R4, R18, 0x9910, RZ ;  /* 0x0000991012047816 */ /* 0x000fe400000000ff */
[----:B------:R-:W-:Y:S01]  /*40f0*/  IADD3 R19, R19, 0x80, RZ ;  /* 0x0000008013137810 */ /* 0x000fe20007ffe0ff */
[----:B------:R-:W-:Y:S02]  /*4100*/  IMAD R8, R0, c[0x0][0x188], RZ ;  /* 0x0000620000087a24 */ /* 0x000fe400078e02ff */
[----:B------:R-:W-:Y:S02]  /*4110*/  IMAD.MOV.U32 R0, RZ, RZ, R4 ;  /* 0x000000ffff007224 */ /* 0x000fe400078e0004 */
[----:B------:R3:W4:Y:S01]  /*4120*/  I2F.F64 R4, R3 ;  /* 0x0000000300047312 */ /* 0x0007220000201c00 */
[----:B------:R-:W-:-:S02]  /*4130*/  IADD3 R8, P1, R8, c[0x0][0x168], RZ ;  /* 0x00005a0008087a10 */ /* 0x000fc40007f3e0ff */
[----:B------:R-:W-:-:S03]  /*4140*/  ISETP.GT.AND P0, PT, R0, 0x9, PT ;  /* 0x000000090000780c */ /* 0x000fc60003f04270 */
[----:B------:R-:W-:-:S10]  /*4150*/  IMAD.X R9, RZ, RZ, c[0x0][0x16c], P1 ;  /* 0x00005b00ff097624 */ /* 0x000fd400008e06ff */
[----:B------:R-:W-:Y:S05]  /*4160*/  @P0 BRA `(.L_x_6912) ;  /* 0x0000044000000947 */ /* 0x000fea0003800000 */
[----:B---34-:R-:W-:-:S13]  /*4170*/  ISETP.GT.AND P0, PT, R0, 0x4, PT ;  /* 0x000000040000780c */ /* 0x018fda0003f04270 */
[----:B------:R-:W-:Y:S05]  /*4180*/  @P0 BRA `(.L_x_6913) ;  /* 0x000001c000000947 */ /* 0x000fea0003800000 */
[----:B------:R-:W-:-:S13]  /*4190*/  ISETP.GT.AND P0, PT, R0, 0x1, PT ;  /* 0x000000010000780c */ /* 0x000fda0003f04270 */
[----:B------:R-:W-:Y:S05]  /*41a0*/  @P0 BRA `(.L_x_6914) ;  /* 0x000000b000000947 */ /* 0x000fea0003800000 */
[----:B------:R-:W-:-:S13]  /*41b0*/  ISETP.NE.AND P0, PT, R18, RZ, PT ;  /* 0x000000ff1200720c */ /* 0x000fda0003f05270 */
[----:B------:R-:W-:Y:S05]  /*41c0*/  @!P0 BRA `(.L_x_6915) ;  /* 0x0000005000008947 */ /* 0x000fea0003800000 */
[----:B------:R-:W-:-:S13]  /*41d0*/  ISETP.NE.AND P0, PT, R0, 0x1, PT ;  /* 0x000000010000780c */ /* 0x000fda0003f05270 */
[----:B------:R-:W-:Y:S05]  /*41e0*/  @P0 BRA `(.L_x_6916) ;  /* 0x00000d9000000947 */ /* 0x000fea0003800000 */
[----:B------:R-:W3:Y:S02]  /*41f0*/  F2I.F64.TRUNC R5, R4 ;  /* 0x0000000400057311 */ /* 0x000ee4000030d100 */
[----:B---3--:R3:W-:Y:S01]  /*4200*/  STG.E.U8 [R8.64], R5 ;  /* 0x0000000508007986 */ /* 0x0087e2000c101124 */
[----:B------:R-:W-:Y:S05]  /*4210*/  BRA `(.L_x_6911) ;  /* 0x00000ef000007947 */ /* 0x000fea0003800000 */
.L_x_6915:
[----:B------:R-:W3:Y:S02]  /*4220*/  F2I.S64.F64.TRUNC R4, R4 ;  /* 0x0000000400047311 */ /* 0x000ee4000030d900 */
[----:B---3--:R-:W-:-:S05]  /*4230*/  IMAD.MOV.U32 R3, RZ, RZ, R4 ;  /* 0x000000ffff037224 */ /* 0x008fca00078e0004 */
[----:B------:R3:W-:Y:S01]  /*4240*/  STG.E.U8 [R8.64], R3 ;  /* 0x0000000308007986 */ /* 0x0007e2000c101124 */
[----:B------:R-:W-:Y:S05]  /*4250*/  BRA `(.L_x_6911) ;  /* 0x00000eb000007947 */ /* 0x000fea0003800000 */
.L_x_6914:
[----:B------:R-:W-:-:S13]  /*4260*/  ISETP.NE.AND P0, PT, R0, 0x2, PT ;  /* 0x000000020000780c */ /* 0x000fda0003f05270 */
[----:B------:R-:W-:Y:S05]  /*4270*/  @!P0 BRA `(.L_x_6917) ;  /* 0x000000a000008947 */ /* 0x000fea0003800000 */
[----:B------:R-:W-:-:S13]  /*4280*/  ISETP.NE.AND P0, PT, R0, 0x3, PT ;  /* 0x000000030000780c */ /* 0x000fda0003f05270 */
[----:B------:R-:W-:Y:S05]  /*4290*/  @!P0 BRA `(.L_x_6918) ;  /* 0x0000005000008947 */ /* 0x000fea0003800000 */
[----:B------:R-:W-:-:S13]  /*42a0*/  ISETP.NE.AND P0, PT, R0, 0x4, PT ;  /* 0x000000040000780c */ /* 0x000fda0003f05270 */
[----:B------:R-:W-:Y:S05]  /*42b0*/  @P0 BRA `(.L_x_6916) ;  /* 0x00000cc000000947 */ /* 0x000fea0003800000 */
[----:B------:R-:W3:Y:S02]  /*42c0*/  F2I.S64.F64.TRUNC R4, R4 ;  /* 0x0000000400047311 */ /* 0x000ee4000030d900 */
[----:B---3--:R3:W-:Y:S01]  /*42d0*/  STG.E.64 [R8.64], R4 ;  /* 0x0000000408007986 */ /* 0x0087e2000c101b24 */
[----:B------:R-:W-:Y:S05]  /*42e0*/  BRA `(.L_x_6911) ;  /* 0x00000e2000007947 */ /* 0x000fea0003800000 */
.L_x_6918:
[----:B------:R-:W3:Y:S02]  /*42f0*/  F2I.F64.TRUNC R5, R4 ;  /* 0x0000000400057311 */ /* 0x000ee4000030d100 */
[----:B---3--:R3:W-:Y:S01]  /*4300*/  STG.E [R8.64], R5 ;  /* 0x0000000508007986 */ /* 0x0087e2000c101924 */
[----:B------:R-:W-:Y:S05]  /*4310*/  BRA `(.L_x_6911) ;  /* 0x00000df000007947 */ /* 0x000fea0003800000 */
.L_x_6917:
[----:B------:R-:W3:Y:S02]  /*4320*/  F2I.F64.TRUNC R5, R4 ;  /* 0x0000000400057311 */ /* 0x000ee4000030d100 */
[----:B---3--:R3:W-:Y:S01]  /*4330*/  STG.E.U16 [R8.64], R5 ;  /* 0x0000000508007986 */ /* 0x0087e2000c101524 */
[----:B------:R-:W-:Y:S05]  /*4340*/  BRA `(.L_x_6911) ;  /* 0x00000dc000007947 */ /* 0x000fea0003800000 */
.L_x_6913:
[----:B------:R-:W-:-:S13]  /*4350*/  ISETP.GT.AND P0, PT, R0, 0x6, PT ;  /* 0x000000060000780c */ /* 0x000fda0003f04270 */
[----:B------:R-:W-:Y:S05]  /*4360*/  @P0 BRA `(.L_x_6919) ;  /* 0x000000f000000947 */ /* 0x000fea0003800000 */
[----:B------:R-:W-:-:S13]  /*4370*/  ISETP.NE.AND P0, PT, R0, 0x5, PT ;  /* 0x000000050000780c */ /* 0x000fda0003f05270 */
[----:B------:R-:W-:Y:S05]  /*4380*/  @!P0 BRA `(.L_x_6920) ;  /* 0x0000007000008947 */ /* 0x000fea0003800000 */
[----:B------:R-:W-:-:S13]  /*4390*/  ISETP.NE.AND P0, PT, R0, 0x6, PT ;  /* 0x000000060000780c */ /* 0x000fda0003f05270 */
[----:B------:R-:W-:Y:S05]  /*43a0*/  @P0 BRA `(.L_x_6916) ;  /* 0x00000bd000000947 */ /* 0x000fea0003800000 */
[----:B------:R-:W3:Y:S01]  /*43b0*/  F2F.F32.F64 R3, R4 ;  /* 0x0000000400037310 */ /* 0x000ee20000301000 */
[----:B------:R-:W3:-:S14]  /*43c0*/  DSETP.GEU.AND P0, PT, |R4|, c[0x2][0x0], PT ;  /* 0x008000000400762a */ /* 0x000edc0003f0e200 */
[----:B---3--:R-:W-:-:S05]  /*43d0*/  @!P0 FMUL R3, R3, 1.175494350822287508e-38 ;  /* 0x0080000003038820 */ /* 0x008fca0000400000 */
[----:B------:R3:W-:Y:S01]  /*43e0*/  STG.E [R8.64], R3 ;  /* 0x0000000308007986 */ /* 0x0007e2000c101924 */
[----:B------:R-:W-:Y:S05]  /*43f0*/  BRA `(.L_x_6911) ;  /* 0x00000d1000007947 */ /* 0x000fea0003800000 */
.L_x_6920:
[----:B------:R-:W3:Y:S01]  /*4400*/  F2F.F32.F64 R0, R4 ;  /* 0x0000000400007310 */ /* 0x000ee20000301000 */
[----:B------:R-:W3:-:S14]  /*4410*/  DSETP.GEU.AND P0, PT, |R4|, c[0x2][0x0], PT ;  /* 0x008000000400762a */ /* 0x000edc0003f0e200 */
[----:B---3--:R-:W-:-:S05]  /*4420*/  @!P0 FMUL R0, R0, 1.175494350822287508e-38 ;  /* 0x0080000000008820 */ /* 0x008fca0000400000 */
[----:B------:R-:W-:-:S05]  /*4430*/  F2FP.PACK_AB R0, RZ, R0 ;  /* 0x00000000ff00723e */ /* 0x000fca00000000ff */
[----:B------:R3:W-:Y:S01]  /*4440*/  STG.E.U16 [R8.64], R0 ;  /* 0x0000000008007986 */ /* 0x0007e2000c101524 */
[----:B------:R-:W-:Y:S05]  /*4450*/  BRA `(.L_x_6911) ;  /* 0x00000cb000007947 */ /* 0x000fea0003800000 */
.L_x_6919:
[----:B------:R-:W-:-:S13]  /*4460*/  ISETP.NE.AND P0, PT, R0, 0x7, PT ;  /* 0x000000070000780c */ /* 0x000fda0003f05270 */
[----:B------:R-:W-:Y:S05]  /*4470*/  @!P0 BRA `(.L_x_6921) ;  /* 0x0000011000008947 */ /* 0x000fea0003800000 */
[----:B------:R-:W-:-:S13]  /*4480*/  ISETP.NE.AND P0, PT, R0, 0x8, PT ;  /* 0x000000080000780c */ /* 0x000fda0003f05270 */
[----:B------:R-:W-:Y:S05]  /*4490*/  @!P0 BRA `(.L_x_6922) ;  /* 0x0000008000008947 */ /* 0x000fea0003800000 */
[----:B------:R-:W-:-:S13]  /*44a0*/  ISETP.NE.AND P0, PT, R0, 0x9, PT ;  /* 0x000000090000780c */ /* 0x000fda0003f05270 */
[----:B------:R-:W-:Y:S05]  /*44b0*/  @P0 BRA `(.L_x_6916) ;  /* 0x00000ac000000947 */ /* 0x000fea0003800000 */
[----:B------:R-:W3:Y:S01]  /*44c0*/  F2F.F32.F64 R6, R4 ;  /* 0x0000000400067310 */ /* 0x000ee20000301000 */
[----:B------:R-:W3:Y:S01]  /*44d0*/  DSETP.GEU.AND P0, PT, |R4|, c[0x2][0x0], PT ;  /* 0x008000000400762a */ /* 0x000ee20003f0e200 */
[----:B------:R-:W-:-:S13]  /*44e0*/  IMAD.MOV.U32 R7, RZ, RZ, RZ ;  /* 0x000000ffff077224 */ /* 0x000fda00078e00ff */
[----:B---3--:R-:W-:-:S05]  /*44f0*/  @!P0 FMUL R6, R6, 1.175494350822287508e-38 ;  /* 0x0080000006068820 */ /* 0x008fca0000400000 */
[----:B------:R3:W-:Y:S01]  /*4500*/  STG.E.64 [R8.64], R6 ;  /* 0x0000000608007986 */ /* 0x0007e2000c101b24 */
[----:B------:R-:W-:Y:S05]  /*4510*/  BRA `(.L_x_6911) ;  /* 0x00000bf000007947 */ /* 0x000fea0003800000 */
.L_x_6922:
[----:B------:R-:W3:Y:S01]  /*4520*/  F2F.F32.F64 R0, R4 ;  /* 0x0000000400007310 */ /* 0x000ee20000301000 */
[----:B------:R-:W3:-:S14]  /*4530*/  DSETP.GEU.AND P0, PT, |R4|, c[0x2][0x0], PT ;  /* 0x008000000400762a */ /* 0x000edc0003f0e200 */
[----:B---3--:R-:W-:-:S05]  /*4540*/  @!P0 FMUL R0, R0, 1.175494350822287508e-38 ;  /* 0x0080000000008820 */ /* 0x008fca0000400000 */
[----:B------:R-:W-:-:S04]  /*4550*/  F2FP.PACK_AB R3, RZ, R0 ;  /* 0x00000000ff03723e */ /* 0x000fc800000000ff */
[----:B------:R-:W-:-:S05]  /*4560*/  PRMT R3, R3, 0x5410, RZ ;  /* 0x0000541003037816 */ /* 0x000fca00000000ff */
[----:B------:R3:W-:Y:S01]  /*4570*/  STG.E [R8.64], R3 ;  /* 0x0000000308007986 */ /* 0x0007e2000c101924 */
[----:B------:R-:W-:Y:S05]  /*4580*/  BRA `(.L_x_6911) ;  /* 0x00000b8000007947 */ /* 0x000fea0003800000 */
.L_x_6921:
[----:B------:R3:W-:Y:S01]  /*4590*/  STG.E.64 [R8.64], R4 ;  /* 0x0000000408007986 */ /* 0x0007e2000c101b24 */
[----:B------:R-:W-:Y:S05]  /*45a0*/  BRA `(.L_x_6911) ;  /* 0x00000b6000007947 */ /* 0x000fea0003800000 */
.L_x_6912:
[----:B---34-:R-:W-:-:S13]  /*45b0*/  ISETP.GT.AND P0, PT, R0, 0x18, PT ;  /* 0x000000180000780c */ /* 0x018fda0003f04270 */
        /* <DEDUP_REMOVED lines=11> */
.L_x_6925:
[----:B------:R-:W-:-:S05]  /*4670*/  CS2R R6, SRZ ;  /* 0x0000000000067805 */ /* 0x000fca000001ff00 */
[----:B------:R3:W-:Y:S01]  /*4680*/  STG.E.128 [R8.64], R4 ;  /* 0x0000000408007986 */ /* 0x0007e2000c101d24 */
[----:B------:R-:W-:Y:S05]  /*4690*/  BRA `(.L_x_6911) ;  /* 0x00000a7000007947 */ /* 0x000fea0003800000 */
.L_x_6924:
        /* <DEDUP_REMOVED lines=8> */
[----:B------:R-:W-:-:S13]  /*4720*/  BSSY B0, `(.L_x_6928) ;  /* 0x000000f000007945 */ /* 0x000fda0003800000 */
[----:B---3--:R-:W-:-:S05]  /*4730*/  @!P0 FMUL R11, R11, 1.175494350822287508e-38 ;  /* 0x008000000b0b8820 */ /* 0x008fca0000400000 */
        /* <DEDUP_REMOVED lines=13> */
.L_x_6929:
[----:B------:R-:W-:Y:S05]  /*4810*/  BSYNC B0 ;  /* 0x0000000000007941 */ /* 0x000fea0003800000 */
.L_x_6928:
[----:B------:R-:W-:-:S05]  /*4820*/  LOP3.LUT R7, R0, R7, RZ, 0xfc, !PT ;  /* 0x0000000700077212 */ /* 0x000fca00078efcff */
[----:B------:R3:W-:Y:S01]  /*4830*/  STG.E.U8 [R8.64], R7 ;  /* 0x0000000708007986 */ /* 0x0007e2000c101124 */
[----:B------:R-:W-:Y:S05]  /*4840*/  BRA `(.L_x_6911) ;  /* 0x000008c000007947 */ /* 0x000fea0003800000 */
.L_x_6927:
[----:B------:R-:W3:Y:S01]  /*4850*/  F2F.F32.F64 R7, R4 ;  /* 0x0000000400077310 */ /* 0x000ee20000301000 */
[----:B------:R-:W3:Y:S01]  /*4860*/  DSETP.GEU.AND P0, PT, |R4|, c[0x2][0x0], PT ;  /* 0x008000000400762a */ /* 0x000ee20003f0e200 */
[----:B------:R-:W-:-:S13]  /*4870*/  BSSY B0, `(.L_x_6930) ;  /* 0x0000010000007945 */ /* 0x000fda0003800000 */
[----:B---3--:R-:W-:-:S05]  /*4880*/  @!P0 FMUL R7, R7, 1.175494350822287508e-38 ;  /* 0x0080000007078820 */ /* 0x008fca0000400000 */
        /* <DEDUP_REMOVED lines=11> */
.L_x_6931:
[----:B------:R-:W-:Y:S01]  /*4940*/  IMAD.MOV.U32 R0, RZ, RZ, 0x7f ;  /* 0x0000007fff007424 */ /* 0x000fe200078e00ff */
[----:B------:R-:W-:-:S04]  /*4950*/  ISETP.GT.U32.AND P0, PT, R3, 0x7f800000, PT ;  /* 0x7f8000000300780c */ /* 0x000fc80003f04070 */
[----:B------:R-:W-:-:S04]  /*4960*/  SEL R0, R0, 0x7c, P0 ;  /* 0x0000007c00007807 */ /* 0x000fc80000000000 */
.L_x_6932:
[----:B------:R-:W-:Y:S05]  /*4970*/  BSYNC B0 ;  /* 0x0000000000007941 */ /* 0x000fea0003800000 */
.L_x_6930:
[----:B------:R-:W-:-:S04]  /*4980*/  LOP3.LUT R3, R7, 0x80000000, RZ, 0xc0, !PT ;  /* 0x8000000007037812 */ /* 0x000fc800078ec0ff */
[----:B------:R-:W-:-:S04]  /*4990*/  SHF.R.U32.HI R3, RZ, 0x18, R3 ;  /* 0x00000018ff037819 */ /* 0x000fc80000011603 */
[----:B------:R-:W-:-:S05]  /*49a0*/  LOP3.LUT R3, R0, R3, RZ, 0xfc, !PT ;  /* 0x0000000300037212 */ /* 0x000fca00078efcff */
[----:B------:R3:W-:Y:S01]  /*49b0*/  STG.E.U8 [R8.64], R3 ;  /* 0x0000000308007986 */ /* 0x0007e2000c101124 */
[----:B------:R-:W-:Y:S05]  /*49c0*/  BRA `(.L_x_6911) ;  /* 0x0000074000007947 */ /* 0x000fea0003800000 */
.L_x_6926:
[----:B------:R-:W3:Y:S01]  /*49d0*/  F2F.F32.F64 R0, R4 ;  /* 0x0000000400007310 */ /* 0x000ee20000301000 */
[----:B------:R-:W3:-:S14]  /*49e0*/  DSETP.GEU.AND P0, PT, |R4|, c[0x2][0x0], PT ;  /* 0x008000000400762a */ /* 0x000edc0003f0e200 */
[----:B---3--:R-:W-:-:S05]  /*49f0*/  @!P0 FMUL R0, R0, 1.175494350822287508e-38 ;  /* 0x0080000000008820 */ /* 0x008fca0000400000 */
[----:B------:R-:W-:-:S05]  /*4a00*/  F2FP.BF16.PACK_AB R0, RZ, R0 ;  /* 0x00000000ff00723e */ /* 0x000fca00000010ff */
[----:B------:R3:W-:Y:S01]  /*4a10*/  STG.E.U16 [R8.64], R0 ;  /* 0x0000000008007986 */ /* 0x0007e2000c101524 */
[----:B------:R-:W-:Y:S05]  /*4a20*/  BRA `(.L_x_6911) ;  /* 0x000006e000007947 */ /* 0x000fea0003800000 */
.L_x_6923:
        /* <DEDUP_REMOVED lines=8> */
[----:B------:R-:W3:Y:S02]  /*4ab0*/  F2I.U32.F64.TRUNC R5, R4 ;  /* 0x0000000400057311 */ /* 0x000ee4000030d000 */
[----:B---3--:R3:W-:Y:S01]  /*4ac0*/  STG.E.U16 [R8.64], R5 ;  /* 0x0000000508007986 */ /* 0x0087e2000c101524 */
[----:B------:R-:W-:Y:S05]  /*4ad0*/  BRA `(.L_x_6911) ;  /* 0x0000063000007947 */ /* 0x000fea0003800000 */
.L_x_6935:
[----:B------:R-:W3:Y:S01]  /*4ae0*/  F2F.F32.F64 R7, R4 ;  /* 0x0000000400077310 */ /* 0x000ee20000301000 */
[----:B------:R-:W3:Y:S01]  /*4af0*/  DSETP.GEU.AND P0, PT, |R4|, c[0x2][0x0], PT ;  /* 0x008000000400762a */ /* 0x000ee20003f0e200 */
[----:B------:R-:W-:Y:S01]  /*4b00*/  BSSY B0, `(.L_x_6936) ;  /* 0x0000014000007945 */ /* 0x000fe20003800000 */
[----:B------:R-:W-:-:S12]  /*4b10*/  IMAD.MOV.U32 R0, RZ, RZ, 0x80 ;  /* 0x00000080ff007424 */ /* 0x000fd800078e00ff */
[----:B---3--:R-:W-:-:S05]  /*4b20*/  @!P0 FMUL R7, R7, 1.175494350822287508e-38 ;  /* 0x0080000007078820 */ /* 0x008fca0000400000 */
        /* <DEDUP_REMOVED lines=14> */
.L_x_6938:
[----:B------:R-:W-:-:S04]  /*4c10*/  LOP3.LUT R0, R7, 0x80000000, RZ, 0xc0, !PT ;  /* 0x8000000007007812 */ /* 0x000fc800078ec0ff */
[----:B------:R-:W-:-:S04]  /*4c20*/  SHF.R.U32.HI R0, RZ, 0x18, R0 ;  /* 0x00000018ff007819 */ /* 0x000fc80000011600 */
[----:B------:R-:W-:Y:S02]  /*4c30*/  LOP3.LUT R0, R3, R0, RZ, 0xfc, !PT ;  /* 0x0000000003007212 */ /* 0x000fe400078efcff */
.L_x_6937:
[----:B------:R-:W-:Y:S05]  /*4c40*/  BSYNC B0 ;  /* 0x0000000000007941 */ /* 0x000fea0003800000 */
.L_x_6936:
[----:B------:R3:W-:Y:S01]  /*4c50*/  STG.E.U8 [R8.64], R0 ;  /* 0x0000000008007986 */ /* 0x0007e2000c101124 */
[----:B------:R-:W-:Y:S05]  /*4c60*/  BRA `(.L_x_6911) ;  /* 0x000004a000007947 */ /* 0x000fea0003800000 */
.L_x_6934:
        /* <DEDUP_REMOVED lines=19> */
.L_x_6941:
[----:B------:R-:W-:-:S04]  /*4da0*/  LOP3.LUT R0, R7, 0x80000000, RZ, 0xc0, !PT ;  /* 0x8000000007007812 */ /* 0x000fc800078ec0ff */
[----:B------:R-:W-:-:S04]  /*4db0*/  SHF.R.U32.HI R0, RZ, 0x18, R0 ;  /* 0x00000018ff007819 */ /* 0x000fc80000011600 */
[----:B------:R-:W-:Y:S02]  /*4dc0*/  LOP3.LUT R0, R3, R0, RZ, 0xfc, !PT ;  /* 0x0000000003007212 */ /* 0x000fe400078efcff */
.L_x_6940:
[----:B------:R-:W-:Y:S05]  /*4dd0*/  BSYNC B0 ;  /* 0x0000000000007941 */ /* 0x000fea0003800000 */
.L_x_6939:
[----:B------:R3:W-:Y:S01]  /*4de0*/  STG.E.U8 [R8.64], R0 ;  /* 0x0000000008007986 */ /* 0x0007e2000c101124 */
[----:B------:R-:W-:Y:S05]  /*4df0*/  BRA `(.L_x_6911) ;  /* 0x0000031000007947 */ /* 0x000fea0003800000 */
.L_x_6933:
[----:B------:R-:W-:-:S13]  /*4e00*/  ISETP.NE.AND P0, PT, R0, 0x1c, PT ;  /* 0x0000001c0000780c */ /* 0x000fda0003f05270 */
[----:B------:R-:W-:Y:S05]  /*4e10*/  @!P0 BRA `(.L_x_6942) ;  /* 0x000002d000008947 */ /* 0x000fea0003800000 */
[----:B------:R-:W-:-:S13]  /*4e20*/  ISETP.NE.AND P0, PT, R0, 0x1d, PT ;  /* 0x0000001d0000780c */ /* 0x000fda0003f05270 */
[----:B------:R-:W-:Y:S05]  /*4e30*/  @!P0 BRA `(.L_x_6943) ;  /* 0x0000028000008947 */ /* 0x000fea0003800000 */
[----:B------:R-:W-:-:S13]  /*4e40*/  ISETP.NE.AND P0, PT, R0, 0x2c, PT ;  /* 0x0000002c0000780c */ /* 0x000fda0003f05270 */
[----:B------:R-:W-:Y:S05]  /*4e50*/  @P0 BRA `(.L_x_6916) ;  /* 0x0000012000000947 */ /* 0x000fea0003800000 */
[----:B------:R-:W3:Y:S01]  /*4e60*/  F2F.F32.F64 R10, R4 ;  /* 0x00000004000a7310 */ /* 0x000ee20000301000 */
[----:B------:R-:W3:-:S14]  /*4e70*/  DSETP.GEU.AND P0, PT, |R4|, c[0x2][0x0], PT ;  /* 0x008000000400762a */ /* 0x000edc0003f0e200 */
[----:B---3--:R-:W-:Y:S01]  /*4e80*/  @!P0 FMUL R10, R10, 1.175494350822287508e-38 ;  /* 0x008000000a0a8820 */ /* 0x008fe20000400000 */
        /* <DEDUP_REMOVED lines=15> */
.L_x_6916:
[----:B------:R-:W-:Y:S01]  /*4f80*/  MOV R14, 0x0 ;  /* 0x00000000000e7802 */ /* 0x000fe20000000f00 */
[----:B------:R-:W-:Y:S02]  /*4f90*/  IMAD.MOV.U32 R4, RZ, RZ, c[0x4][0x198] ;  /* 0x01006600ff047624 */ /* 0x000fe400078e00ff */
[----:B------:R-:W-:Y:S02]  /*4fa0*/  IMAD.MOV.U32 R5, RZ, RZ, c[0x4][0x19c] ;  /* 0x01006700ff057624 */ /* 0x000fe400078e00ff */
[----:B------:R-:W-:Y:S01]  /*4fb0*/  IMAD.MOV.U32 R6, RZ, RZ, c[0x4][0x1a0] ;  /* 0x01006800ff067624 */ /* 0x000fe200078e00ff */
[----:B------:R-:W3:Y:S01]  /*4fc0*/  LDC.64 R14, c[0x4][R14] ;  /* 0x010000000e0e7b82 */ /* 0x000ee20000000a00 */
        /* <DEDUP_REMOVED lines=13> */
[----:B0123--:R-:W-:Y:S05]  /*50a0*/  CALL.ABS.NOINC R14 ;  /* 0x000000000e007343 */ /* 0x00ffea0003c00000 */
[----:B------:R-:W-:Y:S05]  /*50b0*/  BRA `(.L_x_6911) ;  /* 0x0000005000007947 */ /* 0x000fea0003800000 */
.L_x_6943:
[----:B------:R-:W3:Y:S02]  /*50c0*/  F2I.U64.F64.TRUNC R4, R4 ;  /* 0x0000000400047311 */ /* 0x000ee4000030d800 */
[----:B---3--:R3:W-:Y:S01]  /*50d0*/  STG.E.64 [R8.64], R4 ;  /* 0x0000000408007986 */ /* 0x0087e2000c101b24 */
[----:B------:R-:W-:Y:S05]  /*50e0*/  BRA `(.L_x_6911) ;  /* 0x0000002000007947 */ /* 0x000fea0003800000 */
.L_x_6942:
[----:B------:R-:W3:Y:S02]  /*50f0*/  F2I.U32.F64.TRUNC R5, R4 ;  /* 0x0000000400057311 */ /* 0x000ee4000030d000 */
[----:B---3--:R3:W-:Y:S02]  /*5100*/  STG.E [R8.64], R5 ;  /* 0x0000000508007986 */ /* 0x0087e4000c101924 */
.L_x_6911:
[----:B---34-:R-:W-:Y:S05]  /*5110*/  BSYNC B6 ;  /* 0x0000000000067941 */ /* 0x018fea0003800000 */
.L_x_6910:
        /* <DEDUP_REMOVED lines=19> */
[----:B-1----:R-:W1:Y:S02]  /*5250*/  F2I.F64.TRUNC R29, R28 ;  /* 0x0000001c001d7311 */ /* 0x002e64000030d100 */
[----:B-1----:R1:W-:Y:S01]  /*5260*/  STG.E.U8 [R4.64], R29 ;  /* 0x0000001d04007986 */ /* 0x0023e2000c101124 */
[----:B------:R-:W-:Y:S05]  /*5270*/  BRA `(.L_x_6951) ;  /* 0x00000ef000007947 */ /* 0x000fea0003800000 */
.L_x_6949:
[----:B-1----:R-:W1:Y:S02]  /*5280*/  F2I.S64.F64.TRUNC R28, R28 ;  /* 0x0000001c001c7311 */ /* 0x002e64000030d900 */
[----:B-1----:R-:W-:-:S05]  /*5290*/  IMAD.MOV.U32 R3, RZ, RZ, R28 ;  /* 0x000000ffff037224 */ /* 0x002fca00078e001c */
[----:B------:R1:W-:Y:S01]  /*52a0*/  STG.E.U8 [R4.64], R3 ;  /* 0x0000000304007986 */ /* 0x0003e2000c101124 */
[----:B------:R-:W-:Y:S05]  /*52b0*/  BRA `(.L_x_6951) ;  /* 0x00000eb000007947 */ /* 0x000fea0003800000 */
.L_x_6948:
[----:B------:R-:W-:-:S13]  /*52c0*/  ISETP.NE.AND P0, PT, R0, 0x2, PT ;  /* 0x000000020000780c */ /* 0x000fda0003f05270 */
[----:B------:R-:W-:Y:S05]  /*52d0*/  @!P0 BRA `(.L_x_6952) ;  /* 0x000000a000008947 */ /* 0x000fea0003800000 */
[----:B------:R-:W-:-:S13]  /*52e0*/  ISETP.NE.AND P0, PT, R0, 0x3, PT ;  /* 0x000000030000780c */ /* 0x000fda0003f05270 */
[----:B------:R-:W-:Y:S05]  /*52f0*/  @!P0 BRA `(.L_x_6953) ;  /* 0x0000005000008947 */ /* 0x000fea0003800000 */
[----:B------:R-:W-:-:S13]  /*5300*/  ISETP.NE.AND P0, PT, R0, 0x4, PT ;  /* 0x000000040000780c */ /* 0x000fda0003f05270 */
[----:B------:R-:W-:Y:S05]  /*5310*/  @P0 BRA `(.L_x_6950) ;  /* 0x00000cc000000947 */ /* 0x000fea0003800000 */
[----:B-1----:R-:W1:Y:S02]  /*5320*/  F2I.S64.F64.TRUNC R28, R28 ;  /* 0x0000001c001c7311 */ /* 0x002e64000030d900 */
[----:B-1----:R1:W-:Y:S01]  /*5330*/  STG.E.64 [R4.64], R28 ;  /* 0x0000001c04007986 */ /* 0x0023e2000c101b24 */
[----:B------:R-:W-:Y:S05]  /*5340*/  BRA `(.L_x_6951) ;  /* 0x00000e2000007947 */ /* 0x000fea0003800000 */
.L_x_6953:
[----:B-1----:R-:W1:Y:S02]  /*5350*/  F2I.F64.TRUNC R29, R28 ;  /* 0x0000001c001d7311 */ /* 0x002e64000030d100 */
[----:B-1----:R1:W-:Y:S01]  /*5360*/  STG.E [R4.64], R29 ;  /* 0x0000001d04007986 */ /* 0x0023e2000c101924 */
[----:B------:R-:W-:Y:S05]  /*5370*/  BRA `(.L_x_6951) ;  /* 0x00000df000007947 */ /* 0x000fea0003800000 */
.L_x_6952:
[----:B-1----:R-:W1:Y:S02]  /*5380*/  F2I.F64.TRUNC R29, R28 ;  /* 0x0000001c001d7311 */ /* 0x002e64000030d100 */
[----:B-1----:R1:W-:Y:S01]  /*5390*/  STG.E.U16 [R4.64], R29 ;  /* 0x0000001d04007986 */ /* 0x0023e2000c101524 */
[----:B------:R-:W-:Y:S05]  /*53a0*/  BRA `(.L_x_6951) ;  /* 0x00000dc000007947 */ /* 0x000fea0003800000 */
.L_x_6947:
[----:B------:R-:W-:-:S13]  /*53b0*/  ISETP.GT.AND P0, PT, R0, 0x6, PT ;  /* 0x000000060000780c */ /* 0x000fda0003f04270 */
[----:B------:R-:W-:Y:S05]  /*53c0*/  @P0 BRA `(.L_x_6954) ;  /* 0x000000f000000947 */ /* 0x000fea0003800000 */
[----:B------:R-:W-:-:S13]  /*53d0*/  ISETP.NE.AND P0, PT, R0, 0x5, PT ;  /* 0x000000050000780c */ /* 0x000fda0003f05270 */
[----:B------:R-:W-:Y:S05]  /*53e0*/  @!P0 BRA `(.L_x_6955) ;  /* 0x0000007000008947 */ /* 0x000fea0003800000 */
[----:B------:R-:W-:-:S13]  /*53f0*/  ISETP.NE.AND P0, PT, R0, 0x6, PT ;  /* 0x000000060000780c */ /* 0x000fda0003f05270 */
[----:B------:R-:W-:Y:S05]  /*5400*/  @P0 BRA `(.L_x_6950) ;  /* 0x00000bd000000947 */ /* 0x000fea0003800000 */
[----:B-1----:R-:W1:Y:S01]  /*5410*/  F2F.F32.F64 R3, R28 ;  /* 0x0000001c00037310 */ /* 0x002e620000301000 */
[----:B------:R-:W1:-:S14]  /*5420*/  DSETP.GEU.AND P0, PT, |R28|, c[0x2][0x0], PT ;  /* 0x008000001c00762a */ /* 0x000e5c0003f0e200 */
[----:B-1----:R-:W-:-:S05]  /*5430*/  @!P0 FMUL R3, R3, 1.175494350822287508e-38 ;  /* 0x0080000003038820 */ /* 0x002fca0000400000 */
[----:B------:R1:W-:Y:S01]  /*5440*/  STG.E [R4.64], R3 ;  /* 0x0000000304007986 */ /* 0x0003e2000c101924 */
[----:B------:R-:W-:Y:S05]  /*5450*/  BRA `(.L_x_6951) ;  /* 0x00000d1000007947 */ /* 0x000fea0003800000 */
.L_x_6955:
[----:B-1----:R-:W1:Y:S01]  /*5460*/  F2F.F32.F64 R0, R28 ;  /* 0x0000001c00007310 */ /* 0x002e620000301000 */
[----:B------:R-:W1:-:S14]  /*5470*/  DSETP.GEU.AND P0, PT, |R28|, c[0x2][0x0], PT ;  /* 0x008000001c00762a */ /* 0x000e5c0003f0e200 */
[----:B-1----:R-:W-:-:S05]  /*5480*/  @!P0 FMUL R0, R0, 1.175494350822287508e-38 ;  /* 0x0080000000008820 */ /* 0x002fca0000400000 */
[----:B------:R-:W-:-:S05]  /*5490*/  F2FP.PACK_AB R0, RZ, R0 ;  /* 0x00000000ff00723e */ /* 0x000fca00000000ff */
[----:B------:R1:W-:Y:S01]  /*54a0*/  STG.E.U16 [R4.64], R0 ;  /* 0x0000000004007986 */ /* 0x0003e2000c101524 */
[----:B------:R-:W-:Y:S05]  /*54b0*/  BRA `(.L_x_6951) ;  /* 0x00000cb000007947 */ /* 0x000fea0003800000 */
.L_x_6954:
[----:B------:R-:W-:-:S13]  /*54c0*/  ISETP.NE.AND P0, PT, R0, 0x7, PT ;  /* 0x000000070000780c */ /* 0x000fda0003f05270 */
[----:B------:R-:W-:Y:S05]  /*54d0*/  @!P0 BRA `(.L_x_6956) ;  /* 0x0000011000008947 */ /* 0x000fea0003800000 */
[----:B------:R-:W-:-:S13]  /*54e0*/  ISETP.NE.AND P0, PT, R0, 0x8, PT ;  /* 0x000000080000780c */ /* 0x000fda0003f05270 */
[----:B------:R-:W-:Y:S05]  /*54f0*/  @!P0 BRA `(.L_x_6957) ;  /* 0x0000008000008947 */ /* 0x000fea0003800000 */
[----:B------:R-:W-:-:S13]  /*5500*/  ISETP.NE.AND P0, PT, R0, 0x9, PT ;  /* 0x000000090000780c */ /* 0x000fda0003f05270 */
[----:B------:R-:W-:Y:S05]  /*5510*/  @P0 BRA `(.L_x_6950) ;  /* 0x00000ac000000947 */ /* 0x000fea0003800000 */
[----:B-1----:R-:W1:Y:S01]  /*5520*/  F2F.F32.F64 R6, R28 ;  /* 0x0000001c00067310 */ /* 0x002e620000301000 */
[----:B------:R-:W1:Y:S01]  /*5530*/  DSETP.GEU.AND P0, PT, |R28|, c[0x2][0x0], PT ;  /* 0x008000001c00762a */ /* 0x000e620003f0e200 */
[----:B------:R-:W-:-:S13]  /*5540*/  IMAD.MOV.U32 R7, RZ, RZ, RZ ;  /* 0x000000ffff077224 */ /* 0x000fda00078e00ff */
[----:B-1----:R-:W-:-:S05]  /*5550*/  @!P0 FMUL R6, R6, 1.175494350822287508e-38 ;  /* 0x0080000006068820 */ /* 0x002fca0000400000 */
[----:B------:R1:W-:Y:S01]  /*5560*/  STG.E.64 [R4.64], R6 ;  /* 0x0000000604007986 */ /* 0x0003e2000c101b24 */
[----:B------:R-:W-:Y:S05]  /*5570*/  BRA `(.L_x_6951) ;  /* 0x00000bf000007947 */ /* 0x000fea0003800000 */
.L_x_6957:
[----:B-1----:R-:W1:Y:S01]  /*5580*/  F2F.F32.F64 R0, R28 ;  /* 0x0000001c00007310 */ /* 0x002e620000301000 */
[----:B------:R-:W1:-:S14]  /*5590*/  DSETP.GEU.AND P0, PT, |R28|, c[0x2][0x0], PT ;  /* 0x008000001c00762a */ /* 0x000e5c0003f0e200 */
[----:B-1----:R-:W-:-:S05]  /*55a0*/  @!P0 FMUL R0, R0, 1.175494350822287508e-38 ;  /* 0x0080000000008820 */ /* 0x002fca0000400000 */
[----:B------:R-:W-:-:S04]  /*55b0*/  F2FP.PACK_AB R3, RZ, R0 ;  /* 0x00000000ff03723e */ /* 0x000fc800000000ff */
[----:B------:R-:W-:-:S05]  /*55c0*/  PRMT R3, R3, 0x5410, RZ ;  /* 0x0000541003037816 */ /* 0x000fca00000000ff */
[----:B------:R1:W-:Y:S01]  /*55d0*/  STG.E [R4.64], R3 ;  /* 0x0000000304007986 */ /* 0x0003e2000c101924 */
[----:B------:R-:W-:Y:S05]  /*55e0*/  BRA `(.L_x_6951) ;  /* 0x00000b8000007947 */ /* 0x000fea0003800000 */
.L_x_6956:
[----:B-1----:R1:W-:Y:S01]  /*55f0*/  STG.E.64 [R4.64], R28 ;  /* 0x0000001c04007986 */ /* 0x0023e2000c101b24 */
[----:B------:R-:W-:Y:S05]  /*5600*/  BRA `(.L_x_6951) ;  /* 0x00000b6000007947 */ /* 0x000fea0003800000 */
.L_x_6946:
        /* <DEDUP_REMOVED lines=12> */
.L_x_6960:
[----:B------:R-:W-:-:S05]  /*56d0*/  CS2R R30, SRZ ;  /* 0x00000000001e7805 */ /* 0x000fca000001ff00 */
[----:B-1----:R1:W-:Y:S01]  /*56e0*/  STG.E.128 [R4.64], R28 ;  /* 0x0000001c04007986 */ /* 0x0023e2000c101d24 */
[----:B------:R-:W-:Y:S05]  /*56f0*/  BRA `(.L_x_6951) ;  /* 0x00000a7000007947 */ /* 0x000fea0003800000 */
.L_x_6959:
        /* <DEDUP_REMOVED lines=8> */
[----:B------:R-:W-:-:S13]  /*5780*/  BSSY B0, `(.L_x_6963) ;  /* 0x000000f000007945 */ /* 0x000fda0003800000 */
[----:B-1----:R-:W-:-:S05]  /*5790*/  @!P0 FMUL R9, R9, 1.175494350822287508e-38 ;  /* 0x0080000009098820 */ /* 0x002fca0000400000 */
        /* <DEDUP_REMOVED lines=13> */
.L_x_6964:
[----:B------:R-:W-:Y:S05]  /*5870*/  BSYNC B0 ;  /* 0x0000000000007941 */ /* 0x000fea0003800000 */
.L_x_6963:
[----:B------:R-:W-:-:S05]  /*5880*/  LOP3.LUT R7, R0, R7, RZ, 0xfc, !PT ;  /* 0x0000000700077212 */ /* 0x000fca00078efcff */
[----:B------:R1:W-:Y:S01]  /*5890*/  STG.E.U8 [R4.64], R7 ;  /* 0x0000000704007986 */ /* 0x0003e2000c101124 */
[----:B------:R-:W-:Y:S05]  /*58a0*/  BRA `(.L_x_6951) ;  /* 0x000008c000007947 */ /* 0x000fea0003800000 */
.L_x_6962:
[----:B-1----:R-:W1:Y:S01]  /*58b0*/  F2F.F32.F64 R7, R28 ;  /* 0x0000001c00077310 */ /* 0x002e620000301000 */
[----:B------:R-:W1:Y:S01]  /*58c0*/  DSETP.GEU.AND P0, PT, |R28|, c[0x2][0x0], PT ;  /* 0x008000001c00762a */ /* 0x000e620003f0e200 */
[----:B------:R-:W-:-:S13]  /*58d0*/  BSSY B0, `(.L_x_6965) ;  /* 0x0000010000007945 */ /* 0x000fda0003800000 */
[----:B-1----:R-:W-:-:S05]  /*58e0*/  @!P0 FMUL R7, R7, 1.175494350822287508e-38 ;  /* 0x0080000007078820 */ /* 0x002fca0000400000 */
        /* <DEDUP_REMOVED lines=11> */
.L_x_6966:
[----:B------:R-:W-:Y:S01]  /*59a0*/  IMAD.MOV.U32 R0, RZ, RZ, 0x7f ;  /* 0x0000007fff007424 */ /* 0x000fe200078e00ff */
[----:B------:R-:W-:-:S04]  /*59b0*/  ISETP.GT.U32.AND P0, PT, R3, 0x7f800000, PT ;  /* 0x7f8000000300780c */ /* 0x000fc80003f04070 */
[----:B------:R-:W-:-:S04]  /*59c0*/  SEL R0, R0, 0x7c, P0 ;  /* 0x0000007c00007807 */ /* 0x000fc80000000000 */
.L_x_6967:
[----:B------:R-:W-:Y:S05]  /*59d0*/  BSYNC B0 ;  /* 0x0000000000007941 */ /* 0x000fea0003800000 */
.L_x_6965:
[----:B------:R-:W-:-:S04]  /*59e0*/  LOP3.LUT R3, R7, 0x80000000, RZ, 0xc0, !PT ;  /* 0x8000000007037812 */ /* 0x000fc800078ec0ff */
[----:B------:R-:W-:-:S04]  /*59f0*/  SHF.R.U32.HI R3, RZ, 0x18, R3 ;  /* 0x00000018ff037819 */ /* 0x000fc80000011603 */
[----:B------:R-:W-:-:S05]  /*5a00*/  LOP3.LUT R3, R0, R3, RZ, 0xfc, !PT ;  /* 0x0000000300037212 */ /* 0x000fca00078efcff */
[----:B------:R1:W-:Y:S01]  /*5a10*/  STG.E.U8 [R4.64], R3 ;  /* 0x0000000304007986 */ /* 0x0003e2000c101124 */
[----:B------:R-:W-:Y:S05]  /*5a20*/  BRA `(.L_x_6951) ;  /* 0x0000074000007947 */ /* 0x000fea0003800000 */
.L_x_6961:
[----:B-1----:R-:W1:Y:S01]  /*5a30*/  F2F.F32.F64 R0, R28 ;  /* 0x0000001c00007310 */ /* 0x002e620000301000 */
[----:B------:R-:W1:-:S14]  /*5a40*/  DSETP.GEU.AND P0, PT, |R28|, c[0x2][0x0], PT ;  /* 0x008000001c00762a */ /* 0x000e5c0003f0e200 */
[----:B-1----:R-:W-:-:S05]  /*5a50*/  @!P0 FMUL R0, R0, 1.175494350822287508e-38 ;  /* 0x0080000000008820 */ /* 0x002fca0000400000 */
[----:B------:R-:W-:-:S05]  /*5a60*/  F2FP.BF16.PACK_AB R0, RZ, R0 ;  /* 0x00000000ff00723e */ /* 0x000fca00000010ff */
[----:B------:R1:W-:Y:S01]  /*5a70*/  STG.E.U16 [R4.64], R0 ;  /* 0x0000000004007986 */ /* 0x0003e2000c101524 */
[----:B------:R-:W-:Y:S05]  /*5a80*/  BRA `(.L_x_6951) ;  /* 0x000006e000007947 */ /* 0x000fea0003800000 */
.L_x_6958:
        /* <DEDUP_REMOVED lines=8> */
[----:B-1----:R-:W1:Y:S02]  /*5b10*/  F2I.U32.F64.TRUNC R29, R28 ;  /* 0x0000001c001d7311 */ /* 0x002e64000030d000 */
[----:B-1----:R1:W-:Y:S01]  /*5b20*/  STG.E.U16 [R4.64], R29 ;  /* 0x0000001d04007986 */ /* 0x0023e2000c101524 */
[----:B------:R-:W-:Y:S05]  /*5b30*/  BRA `(.L_x_6951) ;  /* 0x0000063000007947 */ /* 0x000fea0003800000 */
.L_x_6970:
[----:B-1----:R-:W1:Y:S01]  /*5b40*/  F2F.F32.F64 R7, R28 ;  /* 0x0000001c00077310 */ /* 0x002e620000301000 */
[----:B------:R-:W1:Y:S01]  /*5b50*/  DSETP.GEU.AND P0, PT, |R28|, c[0x2][0x0], PT ;  /* 0x008000001c00762a */ /* 0x000e620003f0e200 */
[----:B------:R-:W-:Y:S01]  /*5b60*/  BSSY B0, `(.L_x_6971) ;  /* 0x0000014000007945 */ /* 0x000fe20003800000 */
[----:B------:R-:W-:-:S12]  /*5b70*/  IMAD.MOV.U32 R0, RZ, RZ, 0x80 ;  /* 0x00000080ff007424 */ /* 0x000fd800078e00ff */
[----:B-1----:R-:W-:-:S05]  /*5b80*/  @!P0 FMUL R7, R7, 1.175494350822287508e-38 ;  /* 0x0080000007078820 */ /* 0x002fca0000400000 */
        /* <DEDUP_REMOVED lines=14> */
.L_x_6973:
[----:B------:R-:W-:-:S04]  /*5c70*/  LOP3.LUT R0, R7, 0x80000000, RZ, 0xc0, !PT ;  /* 0x8000000007007812 */ /* 0x000fc800078ec0ff */
[----:B------:R-:W-:-:S04]  /*5c80*/  SHF.R.U32.HI R0, RZ, 0x18, R0 ;  /* 0x00000018ff007819 */ /* 0x000fc80000011600 */
[----:B------:R-:W-:Y:S02]  /*5c90*/  LOP3.LUT R0, R3, R0, RZ, 0xfc, !PT ;  /* 0x0000000003007212 */ /* 0x000fe400078efcff */
.L_x_6972:
[----:B------:R-:W-:Y:S05]  /*5ca0*/  BSYNC B0 ;  /* 0x0000000000007941 */ /* 0x000fea0003800000 */
.L_x_6971:
[----:B------:R1:W-:Y:S01]  /*5cb0*/  STG.E.U8 [R4.64], R0 ;  /* 0x0000000004007986 */ /* 0x0003e2000c101124 */
[----:B------:R-:W-:Y:S05]  /*5cc0*/  BRA `(.L_x_6951) ;  /* 0x000004a000007947 */ /* 0x000fea0003800000 */
.L_x_6969:
        /* <DEDUP_REMOVED lines=19> */
.L_x_6976:
[----:B------:R-:W-:-:S04]  /*5e00*/  LOP3.LUT R0, R7, 0x80000000, RZ, 0xc0, !PT ;  /* 0x8000000007007812 */ /* 0x000fc800078ec0ff */
[----:B------:R-:W-:-:S04]  /*5e10*/  SHF.R.U32.HI R0, RZ, 0x18, R0 ;  /* 0x00000018ff007819 */ /* 0x000fc80000011600 */
[----:B------:R-:W-:Y:S02]  /*5e20*/  LOP3.LUT R0, R3, R0, RZ, 0xfc, !PT ;  /* 0x0000000003007212 */ /* 0x000fe400078efcff */
.L_x_6975:
[----:B------:R-:W-:Y:S05]  /*5e30*/  BSYNC B0 ;  /* 0x0000000000007941 */ /* 0x000fea0003800000 */
.L_x_6974:
[----:B------:R1:W-:Y:S01]  /*5e40*/  STG.E.U8 [R4.64], R0 ;  /* 0x0000000004007986 */ /* 0x0003e2000c101124 */
[----:B------:R-:W-:Y:S05]  /*5e50*/  BRA `(.L_x_6951) ;  /* 0x0000031000007947 */ /* 0x000fea0003800000 */
.L_x_6968:
[----:B------:R-:W-:-:S13]  /*5e60*/  ISETP.NE.AND P0, PT, R0, 0x1c, PT ;  /* 0x0000001c0000780c */ /* 0x000fda0003f05270 */
[----:B------:R-:W-:Y:S05]  /*5e70*/  @!P0 BRA `(.L_x_6977) ;  /* 0x000002d000008947 */ /* 0x000fea0003800000 */
[----:B------:R-:W-:-:S13]  /*5e80*/  ISETP.NE.AND P0, PT, R0, 0x1d, PT ;  /* 0x0000001d0000780c */ /* 0x000fda0003f05270 */
[----:B------:R-:W-:Y:S05]  /*5e90*/  @!P0 BRA `(.L_x_6978) ;  /* 0x0000028000008947 */ /* 0x000fea0003800000 */
[----:B------:R-:W-:-:S13]  /*5ea0*/  ISETP.NE.AND P0, PT, R0, 0x2c, PT ;  /* 0x0000002c0000780c */ /* 0x000fda0003f05270 */
[----:B------:R-:W-:Y:S05]  /*5eb0*/  @P0 BRA `(.L_x_6950) ;  /* 0x0000012000000947 */ /* 0x000fea0003800000 */
[----:B-1----:R-:W1:Y:S01]  /*5ec0*/  F2F.F32.F64 R8, R28 ;  /* 0x0000001c00087310 */ /* 0x002e620000301000 */
[----:B------:R-:W1:-:S14]  /*5ed0*/  DSETP.GEU.AND P0, PT, |R28|, c[0x2][0x0], PT ;  /* 0x008000001c00762a */ /* 0x000e5c0003f0e200 */
[----:B-1----:R-:W-:Y:S01]  /*5ee0*/  @!P0 FMUL R8, R8, 1.175494350822287508e-38 ;  /* 0x0080000008088820 */ /* 0x002fe20000400000 */
        /* <DEDUP_REMOVED lines=15> */
.L_x_6950:
        /* <DEDUP_REMOVED lines=15> */
[----:B0-----:R-:W-:Y:S02]  /*60d0*/  MOV R26, 0x0 ;  /* 0x00000000001a7802 */ /* 0x001fe40000000f00 */
[----:B------:R-:W-:-:S04]  /*60e0*/  IADD3 R20, P0, P1, -R0, R3, R20 ;  /* 0x0000000300147210 */ /* 0x000fc8000791e114 */
[----:B------:R-:W-:-:S04]  /*60f0*/  IADD3.X R21, ~R26, R9, R21, P0, P1 ;  /* 0x000000091a157210 */ /* 0x000fc800007e2515 */
[----:B-123--:R-:W-:Y:S05]  /*6100*/  CALL.ABS.NOINC R14 ;  /* 0x000000000e007343 */ /* 0x00efea0003c00000 */
[----:B------:R-:W-:Y:S05]  /*6110*/  BRA `(.L_x_6951) ;  /* 0x0000005000007947 */ /* 0x000fea0003800000 */
.L_x_6978:
[----:B-1----:R-:W1:Y:S02]  /*6120*/  F2I.U64.F64.TRUNC R28, R28 ;  /* 0x0000001c001c7311 */ /* 0x002e64000030d800 */
[----:B-1----:R1:W-:Y:S01]  /*6130*/  STG.E.64 [R4.64], R28 ;  /* 0x0000001c04007986 */ /* 0x0023e2000c101b24 */
[----:B------:R-:W-:Y:S05]  /*6140*/  BRA `(.L_x_6951) ;  /* 0x0000002000007947 */ /* 0x000fea0003800000 */
.L_x_6977:
[----:B-1----:R-:W1:Y:S02]  /*6150*/  F2I.U32.F64.TRUNC R29, R28 ;  /* 0x0000001c001d7311 */ /* 0x002e64000030d000 */
[----:B-1----:R1:W-:Y:S02]  /*6160*/  STG.E [R4.64], R29 ;  /* 0x0000001d04007986 */ /* 0x0023e4000c101924 */
.L_x_6951:
[----:B------:R-:W-:-:S04]  /*6170*/  IADD3 R19, R19, 0x80, RZ ;  /* 0x0000008013137810 */ /* 0x000fc80007ffe0ff */
[----:B------:R-:W-:-:S13]  /*6180*/  ISETP.GE.AND P0, PT, R19, R2, PT ;  /* 0x000000021300720c */ /* 0x000fda0003f06270 */
[----:B------:R-:W-:Y:S05]  /*6190*/  @P0 BRA `(.L_x_6945) ;  /* 0x0000103000000947 */ /* 0x000fea0003800000 */
[----:B-1----:R-:W-:Y:S01]  /*61a0*/  IMAD R0, R32, 0x200, R19 ;  /* 0x0000020020007824 */ /* 0x002fe200078e0213 */
[----:B---3--:R-:W-:-:S03]  /*61b0*/  PRMT R3, R18, 0x9910, RZ ;  /* 0x0000991012037816 */ /* 0x008fc600000000ff */
        /* <DEDUP_REMOVED lines=14> */
[----:B------:R-:W1:Y:S02]  /*62a0*/  F2I.F64.TRUNC R25, R24 ;  /* 0x0000001800197311 */ /* 0x000e64000030d100 */
[----:B-1----:R1:W-:Y:S01]  /*62b0*/  STG.E.U8 [R4.64], R25 ;  /* 0x0000001904007986 */ /* 0x0023e2000c101124 */
[----:B------:R-:W-:Y:S05]  /*62c0*/  BRA `(.L_x_6984) ;  /* 0x00000ef000007947 */ /* 0x000fea0003800000 */
.L_x_6982:
[----:B------:R-:W1:Y:S02]  /*62d0*/  F2I.S64.F64.TRUNC R24, R24 ;  /* 0x0000001800187311 */ /* 0x000e64000030d900 */
[----:B-1----:R-:W-:-:S05]  /*62e0*/  IMAD.MOV.U32 R3, RZ, RZ, R24 ;  /* 0x000000ffff037224 */ /* 0x002fca00078e0018 */
[----:B------:R1:W-:Y:S01]  /*62f0*/  STG.E.U8 [R4.64], R3 ;  /* 0x0000000304007986 */ /* 0x0003e2000c101124 */
[----:B------:R-:W-:Y:S05]  /*6300*/  BRA `(.L_x_6984) ;  /* 0x00000eb000007947 */ /* 0x000fea0003800000 */
.L_x_6981:
[----:B------:R-:W-:-:S13]  /*6310*/  ISETP.NE.AND P0, PT, R0, 0x2, PT ;  /* 0x000000020000780c */ /* 0x000fda0003f05270 */
[----:B------:R-:W-:Y:S05]  /*6320*/  @!P0 BRA `(.L_x_6985) ;  /* 0x000000a000008947 */ /* 0x000fea0003800000 */
[----:B------:R-:W-:-:S13]  /*6330*/  ISETP.NE.AND P0, PT, R0, 0x3, PT ;  /* 0x000000030000780c */ /* 0x000fda0003f05270 */
[----:B------:R-:W-:Y:S05]  /*6340*/  @!P0 BRA `(.L_x_6986) ;  /* 0x0000005000008947 */ /* 0x000fea0003800000 */
[----:B------:R-:W-:-:S13]  /*6350*/  ISETP.NE.AND P0, PT, R0, 0x4, PT ;  /* 0x000000040000780c */ /* 0x000fda0003f05270 */
[----:B------:R-:W-:Y:S05]  /*6360*/  @P0 BRA `(.L_x_6983) ;  /* 0x00000cc000000947 */ /* 0x000fea0003800000 */
[----:B------:R-:W1:Y:S02]  /*6370*/  F2I.S64.F64.TRUNC R24, R24 ;  /* 0x0000001800187311 */ /* 0x000e64000030d900 */
[----:B-1----:R1:W-:Y:S01]  /*6380*/  STG.E.64 [R4.64], R24 ;  /* 0x0000001804007986 */ /* 0x0023e2000c101b24 */
[----:B------:R-:W-:Y:S05]  /*6390*/  BRA `(.L_x_6984) ;  /* 0x00000e2000007947 */ /* 0x000fea0003800000 */
.L_x_6986:
[----:B------:R-:W1:Y:S02]  /*63a0*/  F2I.F64.TRUNC R25, R24 ;  /* 0x0000001800197311 */ /* 0x000e64000030d100 */
[----:B-1----:R1:W-:Y:S01]  /*63b0*/  STG.E [R4.64], R25 ;  /* 0x0000001904007986 */ /* 0x0023e2000c101924 */
[----:B------:R-:W-:Y:S05]  /*63c0*/  BRA `(.L_x_6984) ;  /* 0x00000df000007947 */ /* 0x000fea0003800000 */
.L_x_6985:
[----:B------:R-:W1:Y:S02]  /*63d0*/  F2I.F64.TRUNC R25, R24 ;  /* 0x0000001800197311 */ /* 0x000e64000030d100 */
[----:B-1----:R1:W-:Y:S01]  /*63e0*/  STG.E.U16 [R4.64], R25 ;  /* 0x0000001904007986 */ /* 0x0023e2000c101524 */
[----:B------:R-:W-:Y:S05]  /*63f0*/  BRA `(.L_x_6984) ;  /* 0x00000dc000007947 */ /* 0x000fea0003800000 */
.L_x_6980:
[----:B------:R-:W-:-:S13]  /*6400*/  ISETP.GT.AND P0, PT, R0, 0x6, PT ;  /* 0x000000060000780c */ /* 0x000fda0003f04270 */
[----:B------:R-:W-:Y:S05]  /*6410*/  @P0 BRA `(.L_x_6987) ;  /* 0x000000f000000947 */ /* 0x000fea0003800000 */
[----:B------:R-:W-:-:S13]  /*6420*/  ISETP.NE.AND P0, PT, R0, 0x5, PT ;  /* 0x000000050000780c */ /* 0x000fda0003f05270 */
[----:B------:R-:W-:Y:S05]  /*6430*/  @!P0 BRA `(.L_x_6988) ;  /* 0x0000007000008947 */ /* 0x000fea0003800000 */
[----:B------:R-:W-:-:S13]  /*6440*/  ISETP.NE.AND P0, PT, R0, 0x6, PT ;  /* 0x000000060000780c */ /* 0x000fda0003f05270 */
[----:B------:R-:W-:Y:S05]  /*6450*/  @P0 BRA `(.L_x_6983) ;  /* 0x00000bd000000947 */ /* 0x000fea0003800000 */
[----:B------:R-:W1:Y:S01]  /*6460*/  F2F.F32.F64 R3, R24 ;  /* 0x0000001800037310 */ /* 0x000e620000301000 */
[----:B------:R-:W1:-:S14]  /*6470*/  DSETP.GEU.AND P0, PT, |R24|, c[0x2][0x0], PT ;  /* 0x008000001800762a */ /* 0x000e5c0003f0e200 */
[----:B-1----:R-:W-:-:S05]  /*6480*/  @!P0 FMUL R3, R3, 1.175494350822287508e-38 ;  /* 0x0080000003038820 */ /* 0x002fca0000400000 */
[----:B------:R1:W-:Y:S01]  /*6490*/  STG.E [R4.64], R3 ;  /* 0x0000000304007986 */ /* 0x0003e2000c101924 */
[----:B------:R-:W-:Y:S05]  /*64a0*/  BRA `(.L_x_6984) ;  /* 0x00000d1000007947 */ /* 0x000fea0003800000 */
.L_x_6988:
[----:B------:R-:W1:Y:S01]  /*64b0*/  F2F.F32.F64 R0, R24 ;  /* 0x0000001800007310 */ /* 0x000e620000301000 */
[----:B------:R-:W1:-:S14]  /*64c0*/  DSETP.GEU.AND P0, PT, |R24|, c[0x2][0x0], PT ;  /* 0x008000001800762a */ /* 0x000e5c0003f0e200 */
[----:B-1----:R-:W-:-:S05]  /*64d0*/  @!P0 FMUL R0, R0, 1.175494350822287508e-38 ;  /* 0x0080000000008820 */ /* 0x002fca0000400000 */
[----:B------:R-:W-:-:S05]  /*64e0*/  F2FP.PACK_AB R0, RZ, R0 ;  /* 0x00000000ff00723e */ /* 0x000fca00000000ff */
[----:B------:R1:W-:Y:S01]  /*64f0*/  STG.E.U16 [R4.64], R0 ;  /* 0x0000000004007986 */ /* 0x0003e2000c101524 */
[----:B------:R-:W-:Y:S05]  /*6500*/  BRA `(.L_x_6984) ;  /* 0x00000cb000007947 */ /* 0x000fea0003800000 */
.L_x_6987:
[----:B------:R-:W-:-:S13]  /*6510*/  ISETP.NE.AND P0, PT, R0, 0x7, PT ;  /* 0x000000070000780c */ /* 0x000fda0003f05270 */
[----:B------:R-:W-:Y:S05]  /*6520*/  @!P0 BRA `(.L_x_6989) ;  /* 0x0000011000008947 */ /* 0x000fea0003800000 */
[----:B------:R-:W-:-:S13]  /*6530*/  ISETP.NE.AND P0, PT, R0, 0x8, PT ;  /* 0x000000080000780c */ /* 0x000fda0003f05270 */
[----:B------:R-:W-:Y:S05]  /*6540*/  @!P0 BRA `(.L_x_6990) ;  /* 0x0000008000008947 */ /* 0x000fea0003800000 */
[----:B------:R-:W-:-:S13]  /*6550*/  ISETP.NE.AND P0, PT, R0, 0x9, PT ;  /* 0x000000090000780c */ /* 0x000fda0003f05270 */
[----:B------:R-:W-:Y:S05]  /*6560*/  @P0 BRA `(.L_x_6983) ;  /* 0x00000ac000000947 */ /* 0x000fea0003800000 */
[----:B------:R-:W1:Y:S01]  /*6570*/  F2F.F32.F64 R6, R24 ;  /* 0x0000001800067310 */ /* 0x000e620000301000 */
[----:B------:R-:W1:Y:S01]  /*6580*/  DSETP.GEU.AND P0, PT, |R24|, c[0x2][0x0], PT ;  /* 0x008000001800762a */ /* 0x000e620003f0e200 */
[----:B------:R-:W-:-:S13]  /*6590*/  IMAD.MOV.U32 R7, RZ, RZ, RZ ;  /* 0x000000ffff077224 */ /* 0x000fda00078e00ff */
[----:B-1----:R-:W-:-:S05]  /*65a0*/  @!P0 FMUL R6, R6, 1.175494350822287508e-38 ;  /* 0x0080000006068820 */ /* 0x002fca0000400000 */
[----:B------:R1:W-:Y:S01]  /*65b0*/  STG.E.64 [R4.64], R6 ;  /* 0x0000000604007986 */ /* 0x0003e2000c101b24 */
[----:B------:R-:W-:Y:S05]  /*65c0*/  BRA `(.L_x_6984) ;  /* 0x00000bf000007947 */ /* 0x000fea0003800000 */
.L_x_6990:
[----:B------:R-:W1:Y:S01]  /*65d0*/  F2F.F32.F64 R0, R24 ;  /* 0x0000001800007310 */ /* 0x000e620000301000 */
[----:B------:R-:W1:-:S14]  /*65e0*/  DSETP.GEU.AND P0, PT, |R24|, c[0x2][0x0], PT ;  /* 0x008000001800762a */ /* 0x000e5c0003f0e200 */
[----:B-1----:R-:W-:-:S05]  /*65f0*/  @!P0 FMUL R0, R0, 1.175494350822287508e-38 ;  /* 0x0080000000008820 */ /* 0x002fca0000400000 */
[----:B------:R-:W-:-:S04]  /*6600*/  F2FP.PACK_AB R3, RZ, R0 ;  /* 0x00000000ff03723e */ /* 0x000fc800000000ff */
[----:B------:R-:W-:-:S05]  /*6610*/  PRMT R3, R3, 0x5410, RZ ;  /* 0x0000541003037816 */ /* 0x000fca00000000ff */
[----:B------:R1:W-:Y:S01]  /*6620*/  STG.E [R4.64], R3 ;  /* 0x0000000304007986 */ /* 0x0003e2000c101924 */
[----:B------:R-:W-:Y:S05]  /*6630*/  BRA `(.L_x_6984) ;  /* 0x00000b8000007947 */ /* 0x000fea0003800000 */
.L_x_6989:
[----:B------:R1:W-:Y:S01]  /*6640*/  STG.E.64 [R4.64], R24 ;  /* 0x0000001804007986 */ /* 0x0003e2000c101b24 */
[----:B------:R-:W-:Y:S05]  /*6650*/  BRA `(.L_x_6984) ;  /* 0x00000b6000007947 */ /* 0x000fea0003800000 */
.L_x_6979:
        /* <DEDUP_REMOVED lines=12> */
.L_x_6993:
[----:B0-----:R-:W-:-:S05]  /*6720*/  CS2R R26, SRZ ;  /* 0x00000000001a7805 */ /* 0x001fca000001ff00 */
[----:B------:R0:W-:Y:S01]  /*6730*/  STG.E.128 [R4.64], R24 ;  /* 0x0000001804007986 */ /* 0x0001e2000c101d24 */
[----:B------:R-:W-:Y:S05]  /*6740*/  BRA `(.L_x_6984) ;  /* 0x00000a7000007947 */ /* 0x000fea0003800000 */
.L_x_6992:
        /* <DEDUP_REMOVED lines=23> */
.L_x_6997:
[----:B------:R-:W-:Y:S05]  /*68c0*/  BSYNC B0 ;  /* 0x0000000000007941 */ /* 0x000fea0003800000 */
.L_x_6996:
[----:B------:R-:W-:-:S05]  /*68d0*/  LOP3.LUT R7, R0, R7, RZ, 0xfc, !PT ;  /* 0x0000000700077212 */ /* 0x000fca00078efcff */
[----:B------:R1:W-:Y:S01]  /*68e0*/  STG.E.U8 [R4.64], R7 ;  /* 0x0000000704007986 */ /* 0x0003e2000c101124 */
[----:B------:R-:W-:Y:S05]  /*68f0*/  BRA `(.L_x_6984) ;  /* 0x000008c000007947 */ /* 0x000fea0003800000 */
.L_x_6995:
[----:B------:R-:W1:Y:S01]  /*6900*/  F2F.F32.F64 R7, R24 ;  /* 0x0000001800077310 */ /* 0x000e620000301000 */
        /* <DEDUP_REMOVED lines=14> */
.L_x_6999:
[----:B------:R-:W-:Y:S01]  /*69f0*/  IMAD.MOV.U32 R0, RZ, RZ, 0x7f ;  /* 0x0000007fff007424 */ /* 0x000fe200078e00ff */
[----:B------:R-:W-:-:S04]  /*6a00*/  ISETP.GT.U32.AND P0, PT, R3, 0x7f800000, PT ;  /* 0x7f8000000300780c */ /* 0x000fc80003f04070 */
[----:B------:R-:W-:-:S04]  /*6a10*/  SEL R0, R0, 0x7c, P0 ;  /* 0x0000007c00007807 */ /* 0x000fc80000000000 */
.L_x_7000:
[----:B------:R-:W-:Y:S05]  /*6a20*/  BSYNC B0 ;  /* 0x0000000000007941 */ /* 0x000fea0003800000 */
.L_x_6998:
[----:B------:R-:W-:-:S04]  /*6a30*/  LOP3.LUT R3, R7, 0x80000000, RZ, 0xc0, !PT ;  /* 0x8000000007037812 */ /* 0x000fc800078ec0ff */
[----:B------:R-:W-:-:S04]  /*6a40*/  SHF.R.U32.HI R3, RZ, 0x18, R3 ;  /* 0x00000018ff037819 */ /* 0x000fc80000011603 */
[----:B------:R-:W-:-:S05]  /*6a50*/  LOP3.LUT R3, R0, R3, RZ, 0xfc, !PT ;  /* 0x0000000300037212 */ /* 0x000fca00078efcff */
[----:B------:R1:W-:Y:S01]  /*6a60*/  STG.E.U8 [R4.64], R3 ;  /* 0x0000000304007986 */ /* 0x0003e2000c101124 */
[----:B------:R-:W-:Y:S05]  /*6a70*/  BRA `(.L_x_6984) ;  /* 0x0000074000007947 */ /* 0x000fea0003800000 */
.L_x_6994:
[----:B------:R-:W1:Y:S01]  /*6a80*/  F2F.F32.F64 R0, R24 ;  /* 0x0000001800007310 */ /* 0x000e620000301000 */
[----:B------:R-:W1:-:S14]  /*6a90*/  DSETP.GEU.AND P0, PT, |R24|, c[0x2][0x0], PT ;  /* 0x008000001800762a */ /* 0x000e5c0003f0e200 */
[----:B-1----:R-:W-:-:S05]  /*6aa0*/  @!P0 FMUL R0, R0, 1.175494350822287508e-38 ;  /* 0x0080000000008820 */ /* 0x002fca0000400000 */
[----:B------:R-:W-:-:S05]  /*6ab0*/  F2FP.BF16.PACK_AB R0, RZ, R0 ;  /* 0x00000000ff00723e */ /* 0x000fca00000010ff */
[----:B------:R1:W-:Y:S01]  /*6ac0*/  STG.E.U16 [R4.64], R0 ;  /* 0x0000000004007986 */ /* 0x0003e2000c101524 */
[----:B------:R-:W-:Y:S05]  /*6ad0*/  BRA `(.L_x_6984) ;  /* 0x000006e000007947 */ /* 0x000fea0003800000 */
.L_x_6991:
        /* <DEDUP_REMOVED lines=8> */
[----:B------:R-:W1:Y:S02]  /*6b60*/  F2I.U32.F64.TRUNC R25, R24 ;  /* 0x0000001800197311 */ /* 0x000e64000030d000 */
[----:B-1----:R1:W-:Y:S01]  /*6b70*/  STG.E.U16 [R4.64], R25 ;  /* 0x0000001904007986 */ /* 0x0023e2000c101524 */
[----:B------:R-:W-:Y:S05]  /*6b80*/  BRA `(.L_x_6984) ;  /* 0x0000063000007947 */ /* 0x000fea0003800000 */
.L_x_7003:
[----:B------:R-:W1:Y:S01]  /*6b90*/  F2F.F32.F64 R7, R24 ;  /* 0x0000001800077310 */ /* 0x000e620000301000 */
        /* <DEDUP_REMOVED lines=18> */
.L_x_7006:
[----:B------:R-:W-:-:S04]  /*6cc0*/  LOP3.LUT R0, R7, 0x80000000, RZ, 0xc0, !PT ;  /* 0x8000000007007812 */ /* 0x000fc800078ec0ff */
[----:B------:R-:W-:-:S04]  /*6cd0*/  SHF.R.U32.HI R0, RZ, 0x18, R0 ;  /* 0x00000018ff007819 */ /* 0x000fc80000011600 */
[----:B------:R-:W-:Y:S02]  /*6ce0*/  LOP3.LUT R0, R3, R0, RZ, 0xfc, !PT ;  /* 0x0000000003007212 */ /* 0x000fe400078efcff */
.L_x_7005:
[----:B------:R-:W-:Y:S05]  /*6cf0*/  BSYNC B0 ;  /* 0x0000000000007941 */ /* 0x000fea0003800000 */
.L_x_7004:
[----:B------:R1:W-:Y:S01]  /*6d00*/  STG.E.U8 [R4.64], R0 ;  /* 0x0000000004007986 */ /* 0x0003e2000c101124 */
[----:B------:R-:W-:Y:S05]  /*6d10*/  BRA `(.L_x_6984) ;  /* 0x000004a000007947 */ /* 0x000fea0003800000 */
.L_x_7002:
        /* <DEDUP_REMOVED lines=19> */
.L_x_7009:
[----:B------:R-:W-:-:S04]  /*6e50*/  LOP3.LUT R0, R7, 0x80000000, RZ, 0xc0, !PT ;  /* 0x8000000007007812 */ /* 0x000fc800078ec0ff */
[----:B------:R-:W-:-:S04]  /*6e60*/  SHF.R.U32.HI R0, RZ, 0x18, R0 ;  /* 0x00000018ff007819 */ /* 0x000fc80000011600 */
[----:B------:R-:W-:Y:S02]  /*6e70*/  LOP3.LUT R0, R3, R0, RZ, 0xfc, !PT ;  /* 0x0000000003007212 */ /* 0x000fe400078efcff */
.L_x_7008:
[----:B------:R-:W-:Y:S05]  /*6e80*/  BSYNC B0 ;  /* 0x0000000000007941 */ /* 0x000fea0003800000 */
.L_x_7007:
[----:B------:R1:W-:Y:S01]  /*6e90*/  STG.E.U8 [R4.64], R0 ;  /* 0x0000000004007986 */ /* 0x0003e2000c101124 */
[----:B------:R-:W-:Y:S05]  /*6ea0*/  BRA `(.L_x_6984) ;  /* 0x0000031000007947 */ /* 0x000fea0003800000 */
.L_x_7001:
[----:B------:R-:W-:-:S13]  /*6eb0*/  ISETP.NE.AND P0, PT, R0, 0x1c, PT ;  /* 0x0000001c0000780c */ /* 0x000fda0003f05270 */
[----:B------:R-:W-:Y:S05]  /*6ec0*/  @!P0 BRA `(.L_x_7010) ;  /* 0x000002d000008947 */ /* 0x000fea0003800000 */
[----:B------:R-:W-:-:S13]  /*6ed0*/  ISETP.NE.AND P0, PT, R0, 0x1d, PT ;  /* 0x0000001d0000780c */ /* 0x000fda0003f05270 */
[----:B------:R-:W-:Y:S05]  /*6ee0*/  @!P0 BRA `(.L_x_7011) ;  /* 0x0000028000008947 */ /* 0x000fea0003800000 */
[----:B------:R-:W-:-:S13]  /*6ef0*/  ISETP.NE.AND P0, PT, R0, 0x2c, PT ;  /* 0x0000002c0000780c */ /* 0x000fda0003f05270 */
[----:B------:R-:W-:Y:S05]  /*6f00*/  @P0 BRA `(.L_x_6983) ;  /* 0x0000012000000947 */ /* 0x000fea0003800000 */
[----:B------:R-:W1:Y:S01]  /*6f10*/  F2F.F32.F64 R8, R24 ;  /* 0x0000001800087310 */ /* 0x000e620000301000 */
        /* <DEDUP_REMOVED lines=17> */
.L_x_6983:
[----:B------:R-:W-:Y:S01]  /*7030*/  MOV R14, 0x0 ;  /* 0x00000000000e7802 */ /* 0x000fe20000000f00 */
[----:B------:R-:W-:Y:S02]  /*7040*/  IMAD.MOV.U32 R4, RZ, RZ, c[0x4][0x198] ;  /* 0x01006600ff047624 */ /* 0x000fe400078e00ff */
[----:B------:R-:W-:Y:S02]  /*7050*/  IMAD.MOV.U32 R5, RZ, RZ, c[0x4][0x19c] ;  /* 0x01006700ff057624 */ /* 0x000fe400078e00ff */
[----:B------:R-:W-:Y:S01]  /*7060*/  IMAD.MOV.U32 R6, RZ, RZ, c[0x4][0x1a0] ;  /* 0x01006800ff067624 */ /* 0x000fe200078e00ff */
[----:B------:R-:W1:Y:S01]  /*7070*/  LDC.64 R14, c[0x4][R14] ;  /* 0x010000000e0e7b82 */ /* 0x000e620000000a00 */
        /* <DEDUP_REMOVED lines=13> */
[----:B012---:R-:W-:Y:S05]  /*7150*/  CALL.ABS.NOINC R14 ;  /* 0x000000000e007343 */ /* 0x007fea0003c00000 */
[----:B------:R-:W-:Y:S05]  /*7160*/  BRA `(.L_x_6984) ;  /* 0x0000005000007947 */ /* 0x000fea0003800000 */
.L_x_7011:
[----:B------:R-:W1:Y:S02]  /*7170*/  F2I.U64.F64.TRUNC R24, R24 ;  /* 0x0000001800187311 */ /* 0x000e64000030d800 */
[----:B-1----:R1:W-:Y:S01]  /*7180*/  STG.E.64 [R4.64], R24 ;  /* 0x0000001804007986 */ /* 0x0023e2000c101b24 */
[----:B------:R-:W-:Y:S05]  /*7190*/  BRA `(.L_x_6984) ;  /* 0x0000002000007947 */ /* 0x000fea0003800000 */
.L_x_7010:
[----:B------:R-:W1:Y:S02]  /*71a0*/  F2I.U32.F64.TRUNC R25, R24 ;  /* 0x0000001800197311 */ /* 0x000e64000030d000 */
[----:B-1----:R1:W-:Y:S02]  /*71b0*/  STG.E [R4.64], R25 ;  /* 0x0000001904007986 */ /* 0x0023e4000c101924 */
.L_x_6984:
[----:B------:R-:W-:Y:S02]  /*71c0*/  IADD3 R19, R19, 0x80, RZ ;  /* 0x0000008013137810 */ /* 0x000fe40007ffe0ff */
.L_x_6945:
[----:B------:R-:W-:Y:S05]  /*71d0*/  BSYNC B6 ;  /* 0x0000000000067941 */ /* 0x000fea0003800000 */
.L_x_6944:
[----:B------:R-:W-:-:S13]  /*71e0*/  ISETP.GE.AND P0, PT, R19, R2, PT ;  /* 0x000000021300720c */ /* 0x000fda0003f06270 */
[----:B------:R-:W-:Y:S05]  /*71f0*/  @P0 EXIT ;  /* 0x000000000000094d */ /* 0x000fea0003800000 */
[----:B-1----:R-:W-:Y:S01]  /*7200*/  PRMT R0, R18, 0x9910, RZ ;  /* 0x0000991012007816 */ /* 0x002fe200000000ff */
[----:B------:R-:W-:-:S03]  /*7210*/  IMAD R19, R32, 0x200, R19 ;  /* 0x0000020020137824 */ /* 0x000fc600078e0213 */
[----:B------:R-:W-:Y:S01]  /*7220*/  ISETP.GT.AND P1, PT, R0, 0x9, PT ;  /* 0x000000090000780c */ /* 0x000fe20003f24270 */
[----:B------:R-:W-:-:S05]  /*7230*/  IMAD R19, R19, c[0x0][0x188], RZ ;  /* 0x0000620013137a24 */ /* 0x000fca00078e02ff */
[----:B------:R-:W-:-:S05]  /*7240*/  IADD3 R2, P0, R19, c[0x0][0x168], RZ ;  /* 0x00005a0013027a10 */ /* 0x000fca0007f1e0ff */
[----:B---3--:R-:W-:Y:S02]  /*7250*/  IMAD.X R3, RZ, RZ, c[0x0][0x16c], P0 ;  /* 0x00005b00ff037624 */ /* 0x008fe400000e06ff */
        /* <DEDUP_REMOVED lines=9> */
[----:B--2---:R-:W1:Y:S02]  /*72f0*/  F2I.F64.TRUNC R17, R16 ;  /* 0x0000001000117311 */ /* 0x004e64000030d100 */
[----:B-1----:R-:W-:Y:S01]  /*7300*/  STG.E.U8 [R2.64], R17 ;  /* 0x0000001102007986 */ /* 0x002fe2000c101124 */
[----:B------:R-:W-:Y:S05]  /*7310*/  EXIT ;  /* 0x000000000000794d */ /* 0x000fea0003800000 */
.L_x_7015:
[----:B--2---:R-:W1:Y:S02]  /*7320*/  F2I.S64.F64.TRUNC R16, R16 ;  /* 0x0000001000107311 */ /* 0x004e64000030d900 */
[----:B01----:R-:W-:-:S05]  /*7330*/  IMAD.MOV.U32 R5, RZ, RZ, R16 ;  /* 0x000000ffff057224 */ /* 0x003fca00078e0010 */
[----:B------:R-:W-:Y:S01]  /*7340*/  STG.E.U8 [R2.64], R5 ;  /* 0x0000000502007986 */ /* 0x000fe2000c101124 */
[----:B------:R-:W-:Y:S05]  /*7350*/  EXIT ;  /* 0x000000000000794d */ /* 0x000fea0003800000 */
.L_x_7014:
[----:B------:R-:W-:-:S13]  /*7360*/  ISETP.NE.AND P0, PT, R0, 0x2, PT ;  /* 0x000000020000780c */ /* 0x000fda0003f05270 */
[----:B------:R-:W-:Y:S05]  /*7370*/  @!P0 BRA `(.L_x_7017) ;  /* 0x000000a000008947 */ /* 0x000fea0003800000 */
[----:B------:R-:W-:-:S13]  /*7380*/  ISETP.NE.AND P0, PT, R0, 0x3, PT ;  /* 0x000000030000780c */ /* 0x000fda0003f05270 */
[----:B------:R-:W-:Y:S05]  /*7390*/  @!P0 BRA `(.L_x_7018) ;  /* 0x0000005000008947 */ /* 0x000fea0003800000 */
[----:B------:R-:W-:-:S13]  /*73a0*/  ISETP.NE.AND P0, PT, R0, 0x4, PT ;  /* 0x000000040000780c */ /* 0x000fda0003f05270 */
[----:B------:R-:W-:Y:S05]  /*73b0*/  @P0 BRA `(.L_x_7016) ;  /* 0x00000ce000000947 */ /* 0x000fea0003800000 */
[----:B--2---:R-:W1:Y:S02]  /*73c0*/  F2I.S64.F64.TRUNC R16, R16 ;  /* 0x0000001000107311 */ /* 0x004e64000030d900 */
[----:B-1----:R-:W-:Y:S01]  /*73d0*/  STG.E.64 [R2.64], R16 ;  /* 0x0000001002007986 */ /* 0x002fe2000c101b24 */
[----:B------:R-:W-:Y:S05]  /*73e0*/  EXIT ;  /* 0x000000000000794d */ /* 0x000fea0003800000 */
.L_x_7018:
[----:B--2---:R-:W1:Y:S02]  /*73f0*/  F2I.F64.TRUNC R17, R16 ;  /* 0x0000001000117311 */ /* 0x004e64000030d100 */
[----:B-1----:R-:W-:Y:S01]  /*7400*/  STG.E [R2.64], R17 ;  /* 0x0000001102007986 */ /* 0x002fe2000c101924 */
[----:B------:R-:W-:Y:S05]  /*7410*/  EXIT ;  /* 0x000000000000794d */ /* 0x000fea0003800000 */
.L_x_7017:
[----:B--2---:R-:W1:Y:S02]  /*7420*/  F2I.F64.TRUNC R17, R16 ;  /* 0x0000001000117311 */ /* 0x004e64000030d100 */
[----:B-1----:R-:W-:Y:S01]  /*7430*/  STG.E.U16 [R2.64], R17 ;  /* 0x0000001102007986 */ /* 0x002fe2000c101524 */
[----:B------:R-:W-:Y:S05]  /*7440*/  EXIT ;  /* 0x000000000000794d */ /* 0x000fea0003800000 */
.L_x_7013:
[----:B------:R-:W-:-:S13]  /*7450*/  ISETP.GT.AND P0, PT, R0, 0x6, PT ;  /* 0x000000060000780c */ /* 0x000fda0003f04270 */
[----:B------:R-:W-:Y:S05]  /*7460*/  @P0 BRA `(.L_x_7019) ;  /* 0x000000f000000947 */ /* 0x000fea0003800000 */
[----:B------:R-:W-:-:S13]  /*7470*/  ISETP.NE.AND P0, PT, R0, 0x5, PT ;  /* 0x000000050000780c */ /* 0x000fda0003f05270 */
[----:B------:R-:W-:Y:S05]  /*7480*/  @!P0 BRA `(.L_x_7020) ;  /* 0x0000007000008947 */ /* 0x000fea0003800000 */
[----:B------:R-:W-:-:S13]  /*7490*/  ISETP.NE.AND P0, PT, R0, 0x6, PT ;  /* 0x000000060000780c */ /* 0x000fda0003f05270 */
[----:B------:R-:W-:Y:S05]  /*74a0*/  @P0 BRA `(.L_x_7016) ;  /* 0x00000bf000000947 */ /* 0x000fea0003800000 */
[----:B0-2---:R-:W0:Y:S01]  /*74b0*/  F2F.F32.F64 R5, R16 ;  /* 0x0000001000057310 */ /* 0x005e220000301000 */
[----:B------:R-:W0:-:S14]  /*74c0*/  DSETP.GEU.AND P0, PT, |R16|, c[0x2][0x0], PT ;  /* 0x008000001000762a */ /* 0x000e1c0003f0e200 */
[----:B0-----:R-:W-:-:S05]  /*74d0*/  @!P0 FMUL R5, R5, 1.175494350822287508e-38 ;  /* 0x0080000005058820 */ /* 0x001fca0000400000 */
[----:B------:R-:W-:Y:S01]  /*74e0*/  STG.E [R2.64], R5 ;  /* 0x0000000502007986 */ /* 0x000fe2000c101924 */
[----:B------:R-:W-:Y:S05]  /*74f0*/  EXIT ;  /* 0x000000000000794d */ /* 0x000fea0003800000 */
.L_x_7020:
[----:B--2---:R-:W1:Y:S01]  /*7500*/  F2F.F32.F64 R0, R16 ;  /* 0x0000001000007310 */ /* 0x004e620000301000 */
[----:B------:R-:W1:-:S14]  /*7510*/  DSETP.GEU.AND P0, PT, |R16|, c[0x2][0x0], PT ;  /* 0x008000001000762a */ /* 0x000e5c0003f0e200 */
[----:B-1----:R-:W-:-:S05]  /*7520*/  @!P0 FMUL R0, R0, 1.175494350822287508e-38 ;  /* 0x0080000000008820 */ /* 0x002fca0000400000 */
[----:B------:R-:W-:-:S05]  /*7530*/  F2FP.PACK_AB R0, RZ, R0 ;  /* 0x00000000ff00723e */ /* 0x000fca00000000ff */
[----:B------:R-:W-:Y:S01]  /*7540*/  STG.E.U16 [R2.64], R0 ;  /* 0x0000000002007986 */ /* 0x000fe2000c101524 */
[----:B------:R-:W-:Y:S05]  /*7550*/  EXIT ;  /* 0x000000000000794d */ /* 0x000fea0003800000 */
.L_x_7019:
[----:B------:R-:W-:-:S13]  /*7560*/  ISETP.NE.AND P0, PT, R0, 0x7, PT ;  /* 0x000000070000780c */ /* 0x000fda0003f05270 */
[----:B------:R-:W-:Y:S05]  /*7570*/  @!P0 BRA `(.L_x_7021) ;  /* 0x0000011000008947 */ /* 0x000fea0003800000 */
[----:B------:R-:W-:-:S13]  /*7580*/  ISETP.NE.AND P0, PT, R0, 0x8, PT ;  /* 0x000000080000780c */ /* 0x000fda0003f05270 */
[----:B------:R-:W-:Y:S05]  /*7590*/  @!P0 BRA `(.L_x_7022) ;  /* 0x0000008000008947 */ /* 0x000fea0003800000 */
[----:B------:R-:W-:-:S13]  /*75a0*/  ISETP.NE.AND P0, PT, R0, 0x9, PT ;  /* 0x000000090000780c */ /* 0x000fda0003f05270 */
[----:B------:R-:W-:Y:S05]  /*75b0*/  @P0 BRA `(.L_x_7016) ;  /* 0x00000ae000000947 */ /* 0x000fea0003800000 */
[----:B0-2---:R-:W0:Y:S01]  /*75c0*/  F2F.F32.F64 R4, R16 ;  /* 0x0000001000047310 */ /* 0x005e220000301000 */
[----:B------:R-:W0:Y:S01]  /*75d0*/  DSETP.GEU.AND P0, PT, |R16|, c[0x2][0x0], PT ;  /* 0x008000001000762a */ /* 0x000e220003f0e200 */
[----:B------:R-:W-:-:S13]  /*75e0*/  IMAD.MOV.U32 R5, RZ, RZ, RZ ;  /* 0x000000ffff057224 */ /* 0x000fda00078e00ff */
[----:B0-----:R-:W-:-:S05]  /*75f0*/  @!P0 FMUL R4, R4, 1.175494350822287508e-38 ;  /* 0x0080000004048820 */ /* 0x001fca0000400000 */
[----:B------:R-:W-:Y:S01]  /*7600*/  STG.E.64 [R2.64], R4 ;  /* 0x0000000402007986 */ /* 0x000fe2000c101b24 */
[----:B------:R-:W-:Y:S05]  /*7610*/  EXIT ;  /* 0x000000000000794d */ /* 0x000fea0003800000 */
.L_x_7022:
[----:B--2---:R-:W1:Y:S01]  /*7620*/  F2F.F32.F64 R0, R16 ;  /* 0x0000001000007310 */ /* 0x004e620000301000 */
[----:B------:R-:W1:-:S14]  /*7630*/  DSETP.GEU.AND P0, PT, |R16|, c[0x2][0x0], PT ;  /* 0x008000001000762a */ /* 0x000e5c0003f0e200 */
[----:B-1----:R-:W-:-:S05]  /*7640*/  @!P0 FMUL R0, R0, 1.175494350822287508e-38 ;  /* 0x0080000000008820 */ /* 0x002fca0000400000 */
[----:B0-----:R-:W-:-:S04]  /*7650*/  F2FP.PACK_AB R5, RZ, R0 ;  /* 0x00000000ff05723e */ /* 0x001fc800000000ff */
[----:B------:R-:W-:-:S05]  /*7660*/  PRMT R5, R5, 0x5410, RZ ;  /* 0x0000541005057816 */ /* 0x000fca00000000ff */
[----:B------:R-:W-:Y:S01]  /*7670*/  STG.E [R2.64], R5 ;  /* 0x0000000502007986 */ /* 0x000fe2000c101924 */
[----:B------:R-:W-:Y:S05]  /*7680*/  EXIT ;  /* 0x000000000000794d */ /* 0x000fea0003800000 */
.L_x_7021:
[----:B--2---:R-:W-:Y:S01]  /*7690*/  STG.E.64 [R2.64], R16 ;  /* 0x0000001002007986 */ /* 0x004fe2000c101b24 */
[----:B------:R-:W-:Y:S05]  /*76a0*/  EXIT ;  /* 0x000000000000794d */ /* 0x000fea0003800000 */
.L_x_7012:
        /* <DEDUP_REMOVED lines=9> */
[----:B0-----:R-:W-:-:S05]  /*7740*/  SEL R5, RZ, 0x1, !P0 ;  /* 0x00000001ff057807 */ /* 0x001fca0004000000 */
[----:B------:R-:W-:Y:S01]  /*7750*/  STG.E.U8 [R2.64], R5 ;  /* 0x0000000502007986 */ /* 0x000fe2000c101124 */
[----:B------:R-:W-:Y:S05]  /*7760*/  EXIT ;  /* 0x000000000000794d */ /* 0x000fea0003800000 */
.L_x_7025:
[----:B------:R-:W-:-:S05]  /*7770*/  CS2R R18, SRZ ;  /* 0x0000000000127805 */ /* 0x000fca000001ff00 */
[----:B--2---:R-:W-:Y:S01]  /*7780*/  STG.E.128 [R2.64], R16 ;  /* 0x0000001002007986 */ /* 0x004fe2000c101d24 */
[----:B------:R-:W-:Y:S05]  /*7790*/  EXIT ;  /* 0x000000000000794d */ /* 0x000fea0003800000 */
.L_x_7024:
[----:B------:R-:W-:-:S13]  /*77a0*/  ISETP.NE.AND P0, PT, R0, 0xf, PT ;  /* 0x0000000f0000780c */ /* 0x000fda0003f05270 */
[----:B------:R-:W-:Y:S05]  /*77b0*/  @!P0 BRA `(.L_x_7026) ;  /* 0x0000031000008947 */ /* 0x000fea0003800000 */
[----:B------:R-:W-:-:S13]  /*77c0*/  ISETP.NE.AND P0, PT, R0, 0x17, PT ;  /* 0x000000170000780c */ /* 0x000fda0003f05270 */
[----:B------:R-:W-:Y:S05]  /*77d0*/  @!P0 BRA `(.L_x_7027) ;  /* 0x0000017000008947 */ /* 0x000fea0003800000 */
[----:B------:R-:W-:-:S13]  /*77e0*/  ISETP.NE.AND P0, PT, R0, 0x18, PT ;  /* 0x000000180000780c */ /* 0x000fda0003f05270 */
[----:B------:R-:W-:Y:S05]  /*77f0*/  @P0 BRA `(.L_x_7016) ;  /* 0x000008a000000947 */ /* 0x000fea0003800000 */
[----:B--2---:R-:W1:Y:S01]  /*7800*/  F2F.F32.F64 R7, R16 ;  /* 0x0000001000077310 */ /* 0x004e620000301000 */
[----:B------:R-:W1:Y:S01]  /*7810*/  DSETP.GEU.AND P0, PT, |R16|, c[0x2][0x0], PT ;  /* 0x008000001000762a */ /* 0x000e620003f0e200 */
[----:B------:R-:W-:-:S13]  /*7820*/  BSSY B0, `(.L_x_7028) ;  /* 0x000000f000007945 */ /* 0x000fda0003800000 */
[----:B-1----:R-:W-:-:S05]  /*7830*/  @!P0 FMUL R7, R7, 1.175494350822287508e-38 ;  /* 0x0080000007078820 */ /* 0x002fca0000400000 */
        /* <DEDUP_REMOVED lines=13> */
.L_x_7029:
[----:B------:R-:W-:Y:S05]  /*7910*/  BSYNC B0 ;  /* 0x0000000000007941 */ /* 0x000fea0003800000 */
.L_x_7028:
[----:B------:R-:W-:-:S05]  /*7920*/  LOP3.LUT R5, R0, R5, RZ, 0xfc, !PT ;  /* 0x0000000500057212 */ /* 0x000fca00078efcff */
[----:B------:R-:W-:Y:S01]  /*7930*/  STG.E.U8 [R2.64], R5 ;  /* 0x0000000502007986 */ /* 0x000fe2000c101124 */
[----:B------:R-:W-:Y:S05]  /*7940*/  EXIT ;  /* 0x000000000000794d */ /* 0x000fea0003800000 */
.L_x_7027:
[----:B0-2---:R-:W0:Y:S01]  /*7950*/  F2F.F32.F64 R5, R16 ;  /* 0x0000001000057310 */ /* 0x005e220000301000 */
        /* <DEDUP_REMOVED lines=14> */
.L_x_7031:
[----:B------:R-:W-:Y:S01]  /*7a40*/  IMAD.MOV.U32 R0, RZ, RZ, 0x7f ;  /* 0x0000007fff007424 */ /* 0x000fe200078e00ff */
[----:B------:R-:W-:-:S04]  /*7a50*/  ISETP.GT.U32.AND P0, PT, R4, 0x7f800000, PT ;  /* 0x7f8000000400780c */ /* 0x000fc80003f04070 */
[----:B------:R-:W-:-:S04]  /*7a60*/  SEL R0, R0, 0x7c, P0 ;  /* 0x0000007c00007807 */ /* 0x000fc80000000000 */
.L_x_7032:
[----:B------:R-:W-:Y:S05]  /*7a70*/  BSYNC B0 ;  /* 0x0000000000007941 */ /* 0x000fea0003800000 */
.L_x_7030:
[----:B------:R-:W-:-:S04]  /*7a80*/  LOP3.LUT R4, R5, 0x80000000, RZ, 0xc0, !PT ;  /* 0x8000000005047812 */ /* 0x000fc800078ec0ff */
[----:B------:R-:W-:-:S04]  /*7a90*/  SHF.R.U32.HI R5, RZ, 0x18, R4 ;  /* 0x00000018ff057819 */ /* 0x000fc80000011604 */
[----:B------:R-:W-:-:S05]  /*7aa0*/  LOP3.LUT R5, R0, R5, RZ, 0xfc, !PT ;  /* 0x0000000500057212 */ /* 0x000fca00078efcff */
[----:B------:R-:W-:Y:S01]  /*7ab0*/  STG.E.U8 [R2.64], R5 ;  /* 0x0000000502007986 */ /* 0x000fe2000c101124 */
[----:B------:R-:W-:Y:S05]  /*7ac0*/  EXIT ;  /* 0x000000000000794d */ /* 0x000fea0003800000 */
.L_x_7026:
[----:B--2---:R-:W1:Y:S01]  /*7ad0*/  F2F.F32.F64 R0, R16 ;  /* 0x0000001000007310 */ /* 0x004e620000301000 */
[----:B------:R-:W1:-:S14]  /*7ae0*/  DSETP.GEU.AND P0, PT, |R16|, c[0x2][0x0], PT ;  /* 0x008000001000762a */ /* 0x000e5c0003f0e200 */
[----:B-1----:R-:W-:-:S05]  /*7af0*/  @!P0 FMUL R0, R0, 1.175494350822287508e-38 ;  /* 0x0080000000008820 */ /* 0x002fca0000400000 */
[----:B------:R-:W-:-:S05]  /*7b00*/  F2FP.BF16.PACK_AB R0, RZ, R0 ;  /* 0x00000000ff00723e */ /* 0x000fca00000010ff */
[----:B------:R-:W-:Y:S01]  /*7b10*/  STG.E.U16 [R2.64], R0 ;  /* 0x0000000002007986 */ /* 0x000fe2000c101524 */
[----:B------:R-:W-:Y:S05]  /*7b20*/  EXIT ;  /* 0x000000000000794d */ /* 0x000fea0003800000 */
.L_x_7023:
        /* <DEDUP_REMOVED lines=8> */
[----:B--2---:R-:W1:Y:S02]  /*7bb0*/  F2I.U32.F64.TRUNC R17, R16 ;  /* 0x0000001000117311 */ /* 0x004e64000030d000 */
[----:B-1----:R-:W-:Y:S01]  /*7bc0*/  STG.E.U16 [R2.64], R17 ;  /* 0x0000001102007986 */ /* 0x002fe2000c101524 */
[----:B------:R-:W-:Y:S05]  /*7bd0*/  EXIT ;  /* 0x000000000000794d */ /* 0x000fea0003800000 */
.L_x_7035:
[----:B--2---:R-:W1:Y:S01]  /*7be0*/  F2F.F32.F64 R7, R16 ;  /* 0x0000001000077310 */ /* 0x004e620000301000 */
[----:B------:R-:W1:Y:S01]  /*7bf0*/  DSETP.GEU.AND P0, PT, |R16|, c[0x2][0x0], PT ;  /* 0x008000001000762a */ /* 0x000e620003f0e200 */
[----:B------:R-:W-:Y:S01]  /*7c00*/  BSSY B0, `(.L_x_7036) ;  /* 0x0000015000007945 */ /* 0x000fe20003800000 */
[----:B------:R-:W-:-:S12]  /*7c10*/  IMAD.MOV.U32 R0, RZ, RZ, 0x80 ;  /* 0x00000080ff007424 */ /* 0x000fd800078e00ff */
[----:B-1----:R-:W-:-:S05]  /*7c20*/  @!P0 FMUL R7, R7, 1.175494350822287508e-38 ;  /* 0x0080000007078820 */ /* 0x002fca0000400000 */
        /* <DEDUP_REMOVED lines=14> */
.L_x_7038:
[----:B------:R-:W-:-:S04]  /*7d10*/  LOP3.LUT R0, R7, 0x80000000, RZ, 0xc0, !PT ;  /* 0x8000000007007812 */ /* 0x000fc800078ec0ff */
[----:B------:R-:W-:-:S04]  /*7d20*/  SHF.R.U32.HI R5, RZ, 0x18, R0 ;  /* 0x00000018ff057819 */ /* 0x000fc80000011600 */
[----:B------:R-:W-:-:S04]  /*7d30*/  LOP3.LUT R4, R4, R5, RZ, 0xfc, !PT ;  /* 0x0000000504047212 */ /* 0x000fc800078efcff */
[----:B------:R-:W-:Y:S02]  /*7d40*/  PRMT R0, R4, 0x7610, R0 ;  /* 0x0000761004007816 */ /* 0x000fe40000000000 */
.L_x_7037:
[----:B------:R-:W-:Y:S05]  /*7d50*/  BSYNC B0 ;  /* 0x0000000000007941 */ /* 0x000fea0003800000 */
.L_x_7036:
[----:B------:R-:W-:Y:S01]  /*7d60*/  STG.E.U8 [R2.64], R0 ;  /* 0x0000000002007986 */ /* 0x000fe2000c101124 */
[----:B------:R-:W-:Y:S05]  /*7d70*/  EXIT ;  /* 0x000000000000794d */ /* 0x000fea0003800000 */
.L_x_7034:
        /* <DEDUP_REMOVED lines=19> */
.L_x_7041:
[----:B------:R-:W-:-:S04]  /*7eb0*/  LOP3.LUT R0, R7, 0x80000000, RZ, 0xc0, !PT ;  /* 0x8000000007007812 */ /* 0x000fc800078ec0ff */
[----:B------:R-:W-:-:S04]  /*7ec0*/  SHF.R.U32.HI R5, RZ, 0x18, R0 ;  /* 0x00000018ff057819 */ /* 0x000fc80000011600 */
[----:B------:R-:W-:-:S04]  /*7ed0*/  LOP3.LUT R4, R4, R5, RZ, 0xfc, !PT ;  /* 0x0000000504047212 */ /* 0x000fc800078efcff */
[----:B------:R-:W-:Y:S02]  /*7ee0*/  PRMT R0, R4, 0x7610, R0 ;  /* 0x0000761004007816 */ /* 0x000fe40000000000 */
.L_x_7040:
[----:B------:R-:W-:Y:S05]  /*7ef0*/  BSYNC B0 ;  /* 0x0000000000007941 */ /* 0x000fea0003800000 */
.L_x_7039:
[----:B------:R-:W-:Y:S01]  /*7f00*/  STG.E.U8 [R2.64], R0 ;  /* 0x0000000002007986 */ /* 0x000fe2000c101124 */
[----:B------:R-:W-:Y:S05]  /*7f10*/  EXIT ;  /* 0x000000000000794d */ /* 0x000fea0003800000 */
.L_x_7033:
[----:B------:R-:W-:-:S13]  /*7f20*/  ISETP.NE.AND P0, PT, R0, 0x1c, PT ;  /* 0x0000001c0000780c */ /* 0x000fda0003f05270 */
[----:B------:R-:W-:Y:S05]  /*7f30*/  @!P0 BRA `(.L_x_7042) ;  /* 0x000002d000008947 */ /* 0x000fea0003800000 */
[----:B------:R-:W-:-:S13]  /*7f40*/  ISETP.NE.AND P0, PT, R0, 0x1d, PT ;  /* 0x0000001d0000780c */ /* 0x000fda0003f05270 */
[----:B------:R-:W-:Y:S05]  /*7f50*/  @!P0 BRA `(.L_x_7043) ;  /* 0x0000028000008947 */ /* 0x000fea0003800000 */
[----:B------:R-:W-:-:S13]  /*7f60*/  ISETP.NE.AND P0, PT, R0, 0x2c, PT ;  /* 0x0000002c0000780c */ /* 0x000fda0003f05270 */
[----:B------:R-:W-:Y:S05]  /*7f70*/  @P0 BRA `(.L_x_7016) ;  /* 0x0000012000000947 */ /* 0x000fea0003800000 */
[----:B--2---:R-:W1:Y:S01]  /*7f80*/  F2F.F32.F64 R6, R16 ;  /* 0x0000001000067310 */ /* 0x004e620000301000 */
[----:B------:R-:W1:-:S14]  /*7f90*/  DSETP.GEU.AND P0, PT, |R16|, c[0x2][0x0], PT ;  /* 0x008000001000762a */ /* 0x000e5c0003f0e200 */
[----:B-1----:R-:W-:Y:S01]  /*7fa0*/  @!P0 FMUL R6, R6, 1.175494350822287508e-38 ;  /* 0x0080000006068820 */ /* 0x002fe20000400000 */
[----:B------:R-:W-:-:S04]  /*7fb0*/  PLOP3.LUT P0, PT, PT, PT, PT, 0x80, 0x0 ;  /* 0x000000000000781c */ /* 0x000fc80003f0f070 */
        /* <DEDUP_REMOVED lines=14> */
.L_x_7016:
[----:B------:R-:W-:Y:S01]  /*80a0*/  MOV R0, 0x0 ;  /* 0x0000000000007802 */ /* 0x000fe20000000f00 */
[----:B0-----:R-:W-:Y:S02]  /*80b0*/  IMAD.MOV.U32 R4, RZ, RZ, c[0x4][0x198] ;  /* 0x01006600ff047624 */ /* 0x001fe400078e00ff */
[----:B------:R-:W-:Y:S01]  /*80c0*/  IMAD.MOV.U32 R5, RZ, RZ, c[0x4][0x19c] ;  /* 0x01006700ff057624 */ /* 0x000fe200078e00ff */
[----:B------:R0:W1:Y:S01]  /*80d0*/  LDC.64 R2, c[0x4][R0] ;  /* 0x0100000000027b82 */ /* 0x0000620000000a00 */
[----:B------:R-:W-:Y:S02]  /*80e0*/  IMAD.MOV.U32 R6, RZ, RZ, c[0x4][0x1a0] ;  /* 0x01006800ff067624 */ /* 0x000fe400078e00ff */
[----:B------:R-:W-:Y:S02]  /*80f0*/  IMAD.MOV.U32 R7, RZ, RZ, c[0x4][0x1a4] ;  /* 0x01006900ff077624 */ /* 0x000fe400078e00ff */
[----:B------:R-:W-:-:S02]  /*8100*/  IMAD.MOV.U32 R8, RZ, RZ, 0x65 ;  /* 0x00000065ff087424 */ /* 0x000fc400078e00ff */
[----:B------:R-:W-:Y:S02]  /*8110*/  IMAD.MOV.U32 R10, RZ, RZ, c[0x4][0x98] ;  /* 0x01002600ff0a7624 */ /* 0x000fe400078e00ff */
[----:B------:R-:W-:Y:S02]  /*8120*/  IMAD.MOV.U32 R11, RZ, RZ, c[0x4][0x9c] ;  /* 0x01002700ff0b7624 */ /* 0x000fe400078e00ff */
[----:B------:R-:W-:Y:S02]  /*8130*/  IMAD.MOV.U32 R12, RZ, RZ, 0x1 ;  /* 0x00000001ff0c7424 */ /* 0x000fe400078e00ff */
[----:B------:R-:W-:Y:S02]  /*8140*/  IMAD.MOV.U32 R13, RZ, RZ, RZ ;  /* 0x000000ffff0d7224 */ /* 0x000fe400078e00ff */
[----:B0-----:R-:W-:Y:S01]  /*8150*/  LEPC R14 ;  /* 0x00000000000e734e */ /* 0x001fe20000000000 */
[----:B------:R-:W-:Y:S02]  /*8160*/  MOV R9, 0x81d0 ;  /* 0x000081d000097802 */ /* 0x000fe40000000f00 */
[----:B------:R-:W-:Y:S02]  /*8170*/  MOV R20, 0x8150 ;  /* 0x0000815000147802 */ /* 0x000fe40000000f00 */
[----:B------:R-:W-:-:S02]  /*8180*/  MOV R21, 0x0 ;  /* 0x0000000000157802 */ /* 0x000fc40000000f00 */
[----:B------:R-:W-:Y:S02]  /*8190*/  MOV R0, 0x0 ;  /* 0x0000000000007802 */ /* 0x000fe40000000f00 */
[----:B------:R-:W-:-:S04]  /*81a0*/  IADD3 R20, P0, P1, -R20, R9, R14 ;  /* 0x0000000914147210 */ /* 0x000fc8000791e10e */
[----:B------:R-:W-:-:S04]  /*81b0*/  IADD3.X R21, ~R0, R21, R15, P0, P1 ;  /* 0x0000001500157210 */ /* 0x000fc800007e250f */
[----:B-12---:R-:W-:Y:S05]  /*81c0*/  CALL.ABS.NOINC R2 ;  /* 0x0000000002007343 */ /* 0x006fea0003c00000 */
[----:B------:R-:W-:Y:S05]  /*81d0*/  EXIT ;  /* 0x000000000000794d */ /* 0x000fea0003800000 */
.L_x_7043:
[----:B--2---:R-:W1:Y:S02]  /*81e0*/  F2I.U64.F64.TRUNC R16, R16 ;  /* 0x0000001000107311 */ /* 0x004e64000030d800 */
[----:B-1----:R-:W-:Y:S01]  /*81f0*/  STG.E.64 [R2.64], R16 ;  /* 0x0000001002007986 */ /* 0x002fe2000c101b24 */
[----:B------:R-:W-:Y:S05]  /*8200*/  EXIT ;  /* 0x000000000000794d */ /* 0x000fea0003800000 */
.L_x_7042:
[----:B--2---:R-:W1:Y:S02]  /*8210*/  F2I.U32.F64.TRUNC R17, R16 ;  /* 0x0000001000117311 */ /* 0x004e64000030d000 */
[----:B-1----:R-:W-:Y:S01]  /*8220*/  STG.E [R2.64], R17 ;  /* 0x0000001102007986 */ /* 0x002fe2000c101924 */
[----:B------:R-:W-:Y:S05]  /*8230*/  EXIT ;  /* 0x000000000000794d */ /* 0x000fea0003800000 */
.L_x_7044:
        /* <DEDUP_REMOVED lines=12> */
.L_x_22387:


//--------------------- .text._ZN2at6native18elementwise_kernelILi128ELi2EZNS0_22gpu_kernel_impl_nocastIZZZNS0_16sign_kernel_cudaERNS_18TensorIteratorBaseEENKUlvE_clEvENKUlvE4_clEvEUldE_EEvS4_RKT_EUliE_EEviT1_ --------------------------
	.section	.text._ZN2at6native18elementwise_kernelILi128ELi2EZNS0_22gpu_kernel_impl_nocastIZZZNS0_16sign_kernel_cudaERNS_18TensorIteratorBaseEENKUlvE_clEvENKUlvE4_clEvEUldE_EEvS4_RKT_EUliE_EEviT1_,"ax",@progbits
	.sectioninfo	@"SHI_REGISTERS=12"
	.align	128
        .global         _ZN2at6native18elementwise_kernelILi128ELi2EZNS0_22gpu_kernel_impl_nocastIZZZNS0_16sign_kernel_cudaERNS_18TensorIteratorBaseEENKUlvE_clEvENKUlvE4_clEvEUldE_EEvS4_RKT_EUliE_EEviT1_
        .type           _ZN2at6native18elementwise_kernelILi128ELi2EZNS0_22gpu_kernel_impl_nocastIZZZNS0_16sign_kernel_cudaERNS_18TensorIteratorBaseEENKUlvE_clEvENKUlvE4_clEvEUldE_EEvS4_RKT_EUliE_EEviT1_,@function
        .size           _ZN2at6native18elementwise_kernelILi128ELi2EZNS0_22gpu_kernel_impl_nocastIZZZNS0_16sign_kernel_cudaERNS_18TensorIteratorBaseEENKUlvE_clEvENKUlvE4_clEvEUldE_EEvS4_RKT_EUliE_EEviT1_,(.L_x_22388 - _ZN2at6native18elementwise_kernelILi128ELi2EZNS0_22gpu_kernel_impl_nocastIZZZNS0_16sign_kernel_cudaERNS_18TensorIteratorBaseEENKUlvE_clEvENKUlvE4_clEvEUldE_EEvS4_RKT_EUliE_EEviT1_)
        .other          _ZN2at6native18elementwise_kernelILi128ELi2EZNS0_22gpu_kernel_impl_nocastIZZZNS0_16sign_kernel_cudaERNS_18TensorIteratorBaseEENKUlvE_clEvENKUlvE4_clEvEUldE_EEvS4_RKT_EUliE_EEviT1_,@"STO_CUDA_ENTRY STV_DEFAULT"
_ZN2at6native18elementwise_kernelILi128ELi2EZNS0_22gpu_kernel_impl_nocastIZZZNS0_16sign_kernel_cudaERNS_18TensorIteratorBaseEENKUlvE_clEvENKUlvE4_clEvEUldE_EEvS4_RKT_EUliE_EEviT1_:
.text._ZN2at6native18elementwise_kernelILi128ELi2EZNS0_22gpu_kernel_impl_nocastIZZZNS0_16sign_kernel_cudaERNS_18TensorIteratorBaseEENKUlvE_clEvENKUlvE4_clEvEUldE_EEvS4_RKT_EUliE_EEviT1_:
        /* <DEDUP_REMOVED lines=236> */
.L_x_7047:
[----:B------:R-:W-:-:S05]  /*0ec0*/  IADD3 R6, P0, R3, c[0x0][0x368], RZ ;  /* 0x0000da0003067a10 */ /* 0x000fca0007f1e0ff */
[----:B------:R-:W-:-:S05]  /*0ed0*/  IMAD.X R7, RZ, RZ, c[0x0][0x36c], P0 ;  /* 0x0000db00ff077624 */ /* 0x000fca00000e06ff */
[----:B------:R-:W2:Y:S01]  /*0ee0*/  LDG.E.64 R4, [R6.64] ;  /* 0x0000000406047981 */ /* 0x000ea2000c1e1b00 */
[----:B------:R-:W-:Y:S01]  /*0ef0*/  IADD3 R9, R0, 0x80, RZ ;  /* 0x0000008000097810 */ /* 0x000fe20007ffe0ff */
[----:B--2---:R-:W-:-:S04]  /*0f00*/  DSETP.GT.AND P0, PT, R4, RZ, PT ;  /* 0x000000ff0400722a */ /* 0x004fc80003f04000 */
[----:B------:R-:W0:-:S06]  /*0f10*/  DSETP.GEU.AND P1, PT, R4, RZ, PT ;  /* 0x000000ff0400722a */ /* 0x000e0c0003f2e000 */
[----:B0-----:R-:W-:-:S04]  /*0f20*/  SEL R3, RZ, 0x1, P1 ;  /* 0x00000001ff037807 */ /* 0x001fc80000800000 */
[C---:B------:R-:W-:Y:S02]  /*0f30*/  IADD3 R4, -R3.reuse, 0x1, RZ ;  /* 0x0000000103047810 */ /* 0x040fe40007ffe1ff */
[----:B------:R-:W-:Y:S02]  /*0f40*/  @!P0 IADD3 R4, -R3, RZ, RZ ;  /* 0x000000ff03048210 */ /* 0x000fe40007ffe1ff */
[----:B------:R-:W-:-:S04]  /*0f50*/  IADD3 R2, P0, R2, c[0x0][0x360], RZ ;  /* 0x0000d80002027a10 */ /* 0x000fc80007f1e0ff */
[----:B------:R-:W0:Y:S01]  /*0f60*/  I2F.F64 R4, R4 ;  /* 0x0000000400047312 */ /* 0x000e220000201c00 */
[----:B------:R-:W-:-:S05]  /*0f70*/  IADD3.X R3, RZ, c[0x0][0x364], RZ, P0, !PT ;  /* 0x0000d900ff037a10 */ /* 0x000fca00007fe4ff */
[----:B0-----:R0:W-:Y:S03]  /*0f80*/  STG.E.64 [R2.64], R4 ;  /* 0x0000000402007986 */ /* 0x0011e6000c101b04 */
.L_x_7046:
[----:B------:R-:W-:Y:S05]  /*0f90*/  BSYNC B0 ;  /* 0x0000000000007941 */ /* 0x000fea0003800000 */
.L_x_7045:
[----:B------:R-:W-:-:S13]  /*0fa0*/  ISETP.GE.AND P0, PT, R9, c[0x0][0x160], PT ;  /* 0x0000580009007a0c */ /* 0x000fda0003f06270 */
[----:B------:R-:W-:Y:S05]  /*0fb0*/  @P0 EXIT ;  /* 0x000000000000094d */ /* 0x000fea0003800000 */
[----:B------:R-:W-:Y:S01]  /*0fc0*/  ISETP.NE.AND P0, PT, RZ, c[0x0][0x168], PT ;  /* 0x00005a00ff007a0c */ /* 0x000fe20003f05270 */
[----:B------:R-:W-:Y:S01]  /*0fd0*/  HFMA2.MMA R0, -RZ, RZ, 0, 0 ;  /* 0x00000000ff007435 */ /* 0x000fe200000001ff */
[----:B0-----:R-:W-:-:S11]  /*0fe0*/  MOV R2, RZ ;  /* 0x000000ff00027202 */ /* 0x001fd60000000f00 */
[----:B------:R-:W-:Y:S05]  /*0ff0*/  @!P0 BRA `(.L_x_7048) ;  /* 0x00000e0000008947 */ /* 0x000fea0003800000 */
[----:B------:R-:W-:Y:S02]  /*1000*/  MOV R2, RZ ;  /* 0x000000ff00027202 */ /* 0x000fe40000000f00 */
[----:B------:R-:W-:-:S05]  /*1010*/  MOV R3, R9 ;  /* 0x0000000900037202 */ /* 0x000fca0000000f00 */
[----:B------:R-:W-:Y:S01]  /*1020*/  IMAD.HI.U32 R4, R9, c[0x0][0x170], R2 ;  /* 0x00005c0009047a27 */ /* 0x000fe200078e0002 */
[----:B------:R-:W-:-:S04]  /*1030*/  MOV R3, c[0x0][0x168] ;  /* 0x00005a0000037a02 */ /* 0x000fc80000000f00 */
[----:B------:R-:W-:Y:S02]  /*1040*/  ISETP.NE.AND P0, PT, R3, 0x1, PT ;  /* 0x000000010300780c */ /* 0x000fe40003f05270 */
        /* <DEDUP_REMOVED lines=219> */
.L_x_7048:
[----:B------:R-:W-:-:S04]  /*1e00*/  IADD3 R4, P0, R2, c[0x0][0x368], RZ ;  /* 0x0000da0002047a10 */ /* 0x000fc80007f1e0ff */
[----:B------:R-:W-:-:S05]  /*1e10*/  IADD3.X R5, RZ, c[0x0][0x36c], RZ, P0, !PT ;  /* 0x0000db00ff057a10 */ /* 0x000fca00007fe4ff */
[----:B------:R-:W2:Y:S02]  /*1e20*/  LDG.E.64 R2, [R4.64] ;  /* 0x0000000404027981 */ /* 0x000ea4000c1e1b00 */
        /* <DEDUP_REMOVED lines=8> */
[----:B0-----:R-:W-:Y:S01]  /*1eb0*/  STG.E.64 [R6.64], R2 ;  /* 0x0000000206007986 */ /* 0x001fe2000c101b04 */
[----:B------:R-:W-:Y:S05]  /*1ec0*/  EXIT ;  /* 0x000000000000794d */ /* 0x000fea0003800000 */
.L_x_7049:
        /* <DEDUP_REMOVED lines=11> */
.L_x_22388:


//--------------------- .text._ZN2at6native27unrolled_elementwise_kernelIZZZNS0_16sign_kernel_cudaERNS_18TensorIteratorBaseEENKUlvE_clEvENKUlvE4_clEvEUldE_St5arrayIPcLm2EELi4E23TrivialOffsetCalculatorILi1EjESB_NS0_6memory15LoadWithoutCastENSC_16StoreWithoutCastEEEviT_T0_T2_T3_T4_T5_ --------------------------
	.section	.text._ZN2at6native27unrolled_elementwise_kernelIZZZNS0_16sign_kernel_cudaERNS_18TensorIteratorBaseEENKUlvE_clEvENKUlvE4_clEvEUldE_St5arrayIPcLm2EELi4E23TrivialOffsetCalculatorILi1EjESB_NS0_6memory15LoadWithoutCastENSC_16StoreWithoutCastEEEviT_T0_T2_T3_T4_T5_,"ax",@progbits
	.sectioninfo	@"SHI_REGISTERS=22"
	.align	128
        .global         _ZN2at6native27unrolled_elementwise_kernelIZZZNS0_16sign_kernel_cudaERNS_18TensorIteratorBaseEENKUlvE_clEvENKUlvE4_clEvEUldE_St5arrayIPcLm2EELi4E23TrivialOffsetCalculatorILi1EjESB_NS0_6memory15LoadWithoutCastENSC_16StoreWithoutCastEEEviT_T0_T2_T3_T4_T5_
        .type           _ZN2at6native27unrolled_elementwise_kernelIZZZNS0_16sign_kernel_cudaERNS_18TensorIteratorBaseEENKUlvE_clEvENKUlvE4_clEvEUldE_St5arrayIPcLm2EELi4E23TrivialOffsetCalculatorILi1EjESB_NS0_6memory15LoadWithoutCastENSC_16StoreWithoutCastEEEviT_T0_T2_T3_T4_T5_,@function
        .size           _ZN2at6native27unrolled_elementwise_kernelIZZZNS0_16sign_kernel_cudaERNS_18TensorIteratorBaseEENKUlvE_clEvENKUlvE4_clEvEUldE_St5arrayIPcLm2EELi4E23TrivialOffsetCalculatorILi1EjESB_NS0_6memory15LoadWithoutCastENSC_16StoreWithoutCastEEEviT_T0_T2_T3_T4_T5_,(.L_x_22389 - _ZN2at6native27unrolled_elementwise_kernelIZZZNS0_16sign_kernel_cudaERNS_18TensorIteratorBaseEENKUlvE_clEvENKUlvE4_clEvEUldE_St5arrayIPcLm2EELi4E23TrivialOffsetCalculatorILi1EjESB_NS0_6memory15LoadWithoutCastENSC_16StoreWithoutCastEEEviT_T0_T2_T3_T4_T5_)
        .other          _ZN2at6native27unrolled_elementwise_kernelIZZZNS0_16sign_kernel_cudaERNS_18TensorIteratorBaseEENKUlvE_clEvENKUlvE4_clEvEUldE_St5arrayIPcLm2EELi4E23TrivialOffsetCalculatorILi1EjESB_NS0_6memory15LoadWithoutCastENSC_16StoreWithoutCastEEEviT_T0_T2_T3_T4_T5_,@"STO_CUDA_ENTRY STV_DEFAULT"
_ZN2at6native27unrolled_elementwise_kernelIZZZNS0_16sign_kernel_cudaERNS_18TensorIteratorBaseEENKUlvE_clEvENKUlvE4_clEvEUldE_St5arrayIPcLm2EELi4E23TrivialOffsetCalculatorILi1EjESB_NS0_6memory15LoadWithoutCastENSC_16StoreWithoutCastEEEviT_T0_T2_T3_T4_T5_:
.text._ZN2at6native27unrolled_elementwise_kernelIZZZNS0_16sign_kernel_cudaERNS_18TensorIteratorBaseEENKUlvE_clEvENKUlvE4_clEvEUldE_St5arrayIPcLm2EELi4E23TrivialOffsetCalculatorILi1EjESB_NS0_6memory15LoadWithoutCastENSC_16StoreWithoutCastEEEviT_T0_T2_T3_T4_T5_:
        /* <DEDUP_REMOVED lines=11> */
[----:B------:R-:W-:Y:S02]  /*00b0*/  @!P1 LEA R12, R0, R5, 0x9 ;  /* 0x00000005000c9211 */ /* 0x000fe400078e48ff */
[----:B------:R-:W-:-:S04]  /*00c0*/  @!P1 IADD3 R5, R5, 0x80, RZ ;  /* 0x0000008005059810 */ /* 0x000fc80007ffe0ff */
[----:B------:R-:W-:-:S13]  /*00d0*/  ISETP.GE.AND P3, PT, R5, R2, PT ;  /* 0x000000020500720c */ /* 0x000fda0003f66270 */
[----:B------:R-:W-:Y:S01]  /*00e0*/  @!P3 IMAD R18, R0, 0x200, R5 ;  /* 0x000002000012b824 */ /* 0x000fe200078e0205 */
[----:B------:R-:W-:-:S04]  /*00f0*/  @!P3 IADD3 R5, R5, 0x80, RZ ;  /* 0x000000800505b810 */ /* 0x000fc80007ffe0ff */
[----:B------:R-:W-:Y:S01]  /*0100*/  ISETP.GE.AND P2, PT, R5, R2, PT ;  /* 0x000000020500720c */ /* 0x000fe20003f46270 */
[----:B------:R-:W-:Y:S01]  /*0110*/  @!P0 IMAD R10, R0, 0x200, R3 ;  /* 0x00000200000a8824 */ /* 0x000fe200078e0203 */
[----:B------:R-:W-:Y:S01]  /*0120*/  @!P1 MOV R13, 0x8 ;  /* 0x00000008000d9802 */ /* 0x000fe20000000f00 */
[----:B------:R-:W-:Y:S02]  /*0130*/  @!P0 IMAD.MOV.U32 R11, RZ, RZ, 0x8 ;  /* 0x00000008ff0b8424 */ /* 0x000fe400078e00ff */
[----:B------:R-:W-:Y:S01]  /*0140*/  @!P3 IMAD.MOV.U32 R19, RZ, RZ, 0x8 ;  /* 0x00000008ff13b424 */ /* 0x000fe200078e00ff */
[----:B------:R-:W-:Y:S01]  /*0150*/  CS2R R8, SRZ ;  /* 0x0000000000087805 */ /* 0x000fe2000001ff00 */
[----:B------:R-:W-:Y:S01]  /*0160*/  CS2R R6, SRZ ;  /* 0x0000000000067805 */ /* 0x000fe2000001ff00 */
[----:B------:R-:W-:-:S05]  /*0170*/  @!P0 IMAD.WIDE.U32 R10, R10, R11, c[0x0][0x170] ;  /* 0x00005c000a0a8625 */ /* 0x000fca00078e000b */
[----:B------:R-:W-:Y:S01]  /*0180*/  @!P2 MOV R15, 0x8 ;  /* 0x00000008000fa802 */ /* 0x000fe20000000f00 */
[----:B------:R-:W-:Y:S01]  /*0190*/  @!P2 IMAD R14, R0, 0x200, R5 ;  /* 0x00000200000ea824 */ /* 0x000fe200078e0205 */
[----:B------:R0:W5:Y:S01]  /*01a0*/  @!P0 LDG.E.64 R8, [R10.64] ;  /* 0x000000040a088981 */ /* 0x000162000c1e1b00 */
[----:B------:R-:W-:Y:S01]  /*01b0*/  CS2R R4, SRZ ;  /* 0x0000000000047805 */ /* 0x000fe2000001ff00 */
[----:B------:R-:W-:-:S04]  /*01c0*/  @!P1 IMAD.WIDE.U32 R12, R12, R13, c[0x0][0x170] ;  /* 0x00005c000c0c9625 */ /* 0x000fc800078e000d */
[----:B------:R-:W-:Y:S01]  /*01d0*/  @!P2 IMAD.WIDE.U32 R14, R14, R15, c[0x0][0x170] ;  /* 0x00005c000e0ea625 */ /* 0x000fe200078e000f */
[----:B------:R0:W5:Y:S03]  /*01e0*/  @!P1 LDG.E.64 R6, [R12.64] ;  /* 0x000000040c069981 */ /* 0x000166000c1e1b00 */
[----:B------:R-:W-:Y:S01]  /*01f0*/  @!P3 IMAD.WIDE.U32 R18, R18, R19, c[0x0][0x170] ;  /* 0x00005c001212b625 */ /* 0x000fe200078e0013 */
[----:B------:R0:W5:Y:S04]  /*0200*/  @!P2 LDG.E.64 R16, [R14.64] ;  /* 0x000000040e10a981 */ /* 0x000168000c1e1b00 */
[----:B------:R0:W5:Y:S01]  /*0210*/  @!P3 LDG.E.64 R4, [R18.64] ;  /* 0x000000041204b981 */ /* 0x000162000c1e1b00 */
[----:B------:R-:W-:Y:S01]  /*0220*/  BSSY B0, `(.L_x_7050) ;  /* 0x000000d000007945 */ /* 0x000fe20003800000 */
[----:B------:R-:W-:Y:S05]  /*0230*/  @P0 BRA `(.L_x_7051) ;  /* 0x000000b000000947 */ /* 0x000fea0003800000 */
[----:B-----5:R-:W-:-:S04]  /*0240*/  DSETP.GT.AND P0, PT, R8, RZ, PT ;  /* 0x000000ff0800722a */ /* 0x020fc80003f04000 */
[----:B------:R1:W2:Y:S02]  /*0250*/  DSETP.GEU.AND P1, PT, R8, RZ, PT ;  /* 0x000000ff0800722a */ /* 0x0002a40003f2e000 */
[----:B-1----:R-:W-:-:S04]  /*0260*/  IMAD.MOV.U32 R9, RZ, RZ, 0x8 ;  /* 0x00000008ff097424 */ /* 0x002fc800078e00ff */
[----:B--2---:R-:W-:-:S04]  /*0270*/  SEL R8, RZ, 0x1, P1 ;  /* 0x00000001ff087807 */ /* 0x004fc80000800000 */
[----:B0-----:R-:W-:Y:S01]  /*0280*/  IADD3 R10, -R8, 0x1, RZ ;  /* 0x00000001080a7810 */ /* 0x001fe20007ffe1ff */
[----:B------:R-:W-:Y:S01]  /*0290*/  @!P0 IMAD.MOV R10, RZ, RZ, -R8 ;  /* 0x000000ffff0a8224 */ /* 0x000fe200078e0a08 */
[----:B------:R-:W-:Y:S02]  /*02a0*/  LEA R8, R0, R3, 0x9 ;  /* 0x0000000300087211 */ /* 0x000fe400078e48ff */
[----:B------:R-:W-:-:S03]  /*02b0*/  IADD3 R3, R3, 0x80, RZ ;  /* 0x0000008003037810 */ /* 0x000fc60007ffe0ff */
[----:B------:R-:W0:Y:S01]  /*02c0*/  I2F.F64 R10, R10 ;  /* 0x0000000a000a7312 */ /* 0x000e220000201c00 */
[----:B------:R-:W-:-:S05]  /*02d0*/  IMAD.WIDE.U32 R8, R8, R9, c[0x0][0x168] ;  /* 0x00005a0008087625 */ /* 0x000fca00078e0009 */
[----:B0-----:R0:W-:Y:S02]  /*02e0*/  STG.E.64 [R8.64], R10 ;  /* 0x0000000a08007986 */ /* 0x0011e4000c101b04 */
.L_x_7051:
[----:B------:R-:W-:Y:S05]  /*02f0*/  BSYNC B0 ;  /* 0x0000000000007941 */ /* 0x000fea0003800000 */
.L_x_7050:
[----:B------:R-:W-:Y:S01]  /*0300*/  ISETP.GE.AND P0, PT, R3, R2, PT ;  /* 0x000000020300720c */ /* 0x000fe20003f06270 */
[----:B------:R-:W-:-:S12]  /*0310*/  BSSY B0, `(.L_x_7052) ;  /* 0x000001a000007945 */ /* 0x000fd80003800000 */
[----:B------:R-:W-:Y:S05]  /*0320*/  @P0 BRA `(.L_x_7053) ;  /* 0x0000018000000947 */ /* 0x000fea0003800000 */
[C---:B-----5:R-:W-:Y:S01]  /*0330*/  DSETP.GT.AND P0, PT, R6.reuse, RZ, PT ;  /* 0x000000ff0600722a */ /* 0x060fe20003f04000 */
[----:B0-----:R-:W-:Y:S01]  /*0340*/  LEA R8, R0, R3, 0x9 ;  /* 0x0000000300087211 */ /* 0x001fe200078e48ff */
[----:B------:R-:W-:Y:S01]  /*0350*/  IMAD.MOV.U32 R9, RZ, RZ, 0x8 ;  /* 0x00000008ff097424 */ /* 0x000fe200078e00ff */
[----:B------:R-:W-:Y:S01]  /*0360*/  IADD3 R3, R3, 0x80, RZ ;  /* 0x0000008003037810 */ /* 0x000fe20007ffe0ff */
[----:B------:R-:W0:Y:S02]  /*0370*/  DSETP.GEU.AND P1, PT, R6, RZ, PT ;  /* 0x000000ff0600722a */ /* 0x000e240003f2e000 */
[----:B------:R-:W-:-:S04]  /*0380*/  IMAD.WIDE.U32 R8, R8, R9, c[0x0][0x168] ;  /* 0x00005a0008087625 */ /* 0x000fc800078e0009 */
[----:B0-----:R-:W-:-:S04]  /*0390*/  SEL R7, RZ, 0x1, P1 ;  /* 0x00000001ff077807 */ /* 0x001fc80000800000 */
[----:B------:R-:W-:Y:S01]  /*03a0*/  IADD3 R6, -R7, 0x1, RZ ;  /* 0x0000000107067810 */ /* 0x000fe20007ffe1ff */
[----:B------:R-:W-:Y:S01]  /*03b0*/  @!P0 IMAD.MOV R6, RZ, RZ, -R7 ;  /* 0x000000ffff068224 */ /* 0x000fe200078e0a07 */
[----:B------:R-:W-:-:S05]  /*03c0*/  ISETP.GE.AND P0, PT, R3, R2, PT ;  /* 0x000000020300720c */ /* 0x000fca0003f06270 */
[----:B------:R-:W0:Y:S02]  /*03d0*/  I2F.F64 R6, R6 ;  /* 0x0000000600067312 */ /* 0x000e240000201c00 */
[----:B0-----:R0:W-:Y:S06]  /*03e0*/  STG.E.64 [R8.64], R6 ;  /* 0x0000000608007986 */ /* 0x0011ec000c101b04 */
[----:B------:R-:W-:Y:S05]  /*03f0*/  @P0 BRA `(.L_x_7053) ;  /* 0x000000b000000947 */ /* 0x000fea0003800000 */
[C---:B------:R-:W-:Y:S01]  /*0400*/  DSETP.GT.AND P0, PT, R4.reuse, RZ, PT ;  /* 0x000000ff0400722a */ /* 0x040fe20003f04000 */
[----:B0-----:R-:W-:Y:S01]  /*0410*/  LEA R6, R0, R3, 0x9 ;  /* 0x0000000300067211 */ /* 0x001fe200078e48ff */
[----:B------:R-:W-:Y:S01]  /*0420*/  IMAD.MOV.U32 R7, RZ, RZ, 0x8 ;  /* 0x00000008ff077424 */ /* 0x000fe200078e00ff */
[----:B------:R-:W-:Y:S01]  /*0430*/  IADD3 R3, R3, 0x80, RZ ;  /* 0x0000008003037810 */ /* 0x000fe20007ffe0ff */
[----:B------:R-:W0:-:S02]  /*0440*/  DSETP.GEU.AND P1, PT, R4, RZ, PT ;  /* 0x000000ff0400722a */ /* 0x000e040003f2e000 */
[----:B------:R-:W-:-:S04]  /*0450*/  IMAD.WIDE.U32 R6, R6, R7, c[0x0][0x168] ;  /* 0x00005a0006067625 */ /* 0x000fc800078e0007 */
[----:B0-----:R-:W-:-:S04]  /*0460*/  SEL R5, RZ, 0x1, P1 ;  /* 0x00000001ff057807 */ /* 0x001fc80000800000 */
[----:B------:R-:W-:Y:S01]  /*0470*/  IADD3 R4, -R5, 0x1, RZ ;  /* 0x0000000105047810 */ /* 0x000fe20007ffe1ff */
[----:B------:R-:W-:-:S06]  /*0480*/  @!P0 IMAD.MOV R4, RZ, RZ, -R5 ;  /* 0x000000ffff048224 */ /* 0x000fcc00078e0a05 */
[----:B------:R-:W0:Y:S02]  /*0490*/  I2F.F64 R4, R4 ;  /* 0x0000000400047312 */ /* 0x000e240000201c00 */
[----:B0-----:R0:W-:Y:S02]  /*04a0*/  STG.E.64 [R6.64], R4 ;  /* 0x0000000406007986 */ /* 0x0011e4000c101b04 */
.L_x_7053:
[----:B------:R-:W-:Y:S05]  /*04b0*/  BSYNC B0 ;  /* 0x0000000000007941 */ /* 0x000fea0003800000 */
.L_x_7052:
[----:B------:R-:W-:-:S13]  /*04c0*/  ISETP.GE.AND P0, PT, R3, R2, PT ;  /* 0x000000020300720c */ /* 0x000fda0003f06270 */
[----:B------:R-:W-:Y:S05]  /*04d0*/  @P0 EXIT ;  /* 0x000000000000094d */ /* 0x000fea0003800000 */
[----:B-----5:R-:W-:Y:S01]  /*04e0*/  DSETP.GT.AND P0, PT, R16, RZ, PT ;  /* 0x000000ff1000722a */ /* 0x020fe20003f04000 */
[----:B------:R-:W-:-:S03]  /*04f0*/  LEA R3, R0, R3, 0x9 ;  /* 0x0000000300037211 */ /* 0x000fc600078e48ff */
[----:B------:R-:W1:-:S06]  /*0500*/  DSETP.GEU.AND P1, PT, R16, RZ, PT ;  /* 0x000000ff1000722a */ /* 0x000e4c0003f2e000 */
[----:B-1----:R-:W-:-:S04]  /*0510*/  SEL R2, RZ, 0x1, P1 ;  /* 0x00000001ff027807 */ /* 0x002fc80000800000 */
[----:B0-----:R-:W-:Y:S01]  /*0520*/  IADD3 R4, -R2, 0x1, RZ ;  /* 0x0000000102047810 */ /* 0x001fe20007ffe1ff */
[----:B------:R-:W-:Y:S02]  /*0530*/  @!P0 IMAD.MOV R4, RZ, RZ, -R2 ;  /* 0x000000ffff048224 */ /* 0x000fe400078e0a02 */
[----:B------:R-:W-:-:S04]  /*0540*/  IMAD.MOV.U32 R2, RZ, RZ, 0x8 ;  /* 0x00000008ff027424 */ /* 0x000fc800078e00ff */
[----:B------:R-:W0:Y:S01]  /*0550*/  I2F.F64 R4, R4 ;  /* 0x0000000400047312 */ /* 0x000e220000201c00 */
[----:B------:R-:W-:-:S05]  /*0560*/  IMAD.WIDE.U32 R2, R3, R2, c[0x0][0x168] ;  /* 0x00005a0003027625 */ /* 0x000fca00078e0002 */
[----:B0-----:R-:W-:Y:S01]  /*0570*/  STG.E.64 [R2.64], R4 ;  /* 0x0000000402007986 */ /* 0x001fe2000c101b04 */
[----:B------:R-:W-:Y:S05]  /*0580*/  EXIT ;  /* 0x000000000000794d */ /* 0x000fea0003800000 */
.L_x_7054:
        /* <DEDUP_REMOVED lines=15> */
.L_x_22389:


//--------------------- .text._ZN2at6native29vectorized_elementwise_kernelILi2EZZZNS0_16sign_kernel_cudaERNS_18TensorIteratorBaseEENKUlvE_clEvENKUlvE4_clEvEUldE_St5arrayIPcLm2EEEEviT0_T1_ --------------------------
	.section	.text._ZN2at6native29vectorized_elementwise_kernelILi2EZZZNS0_16sign_kernel_cudaERNS_18TensorIteratorBaseEENKUlvE_clEvENKUlvE4_clEvEUldE_St5arrayIPcLm2EEEEviT0_T1_,"ax",@progbits
	.sectioninfo	@"SHI_REGISTERS=32"
	.align	128
        .global         _ZN2at6native29vectorized_elementwise_kernelILi2EZZZNS0_16sign_kernel_cudaERNS_18TensorIteratorBaseEENKUlvE_clEvENKUlvE4_clEvEUldE_St5arrayIPcLm2EEEEviT0_T1_
        .type           _ZN2at6native29vectorized_elementwise_kernelILi2EZZZNS0_16sign_kernel_cudaERNS_18TensorIteratorBaseEENKUlvE_clEvENKUlvE4_clEvEUldE_St5arrayIPcLm2EEEEviT0_T1_,@function
        .size           _ZN2at6native29vectorized_elementwise_kernelILi2EZZZNS0_16sign_kernel_cudaERNS_18TensorIteratorBaseEENKUlvE_clEvENKUlvE4_clEvEUldE_St5arrayIPcLm2EEEEviT0_T1_,(.L_x_22390 - _ZN2at6native29vectorized_elementwise_kernelILi2EZZZNS0_16sign_kernel_cudaERNS_18TensorIteratorBaseEENKUlvE_clEvENKUlvE4_clEvEUldE_St5arrayIPcLm2EEEEviT0_T1_)
        .other          _ZN2at6native29vectorized_elementwise_kernelILi2EZZZNS0_16sign_kernel_cudaERNS_18TensorIteratorBaseEENKUlvE_clEvENKUlvE4_clEvEUldE_St5arrayIPcLm2EEEEviT0_T1_,@"STO_CUDA_ENTRY STV_DEFAULT"
_ZN2at6native29vectorized_elementwise_kernelILi2EZZZNS0_16sign_kernel_cudaERNS_18TensorIteratorBaseEENKUlvE_clEvENKUlvE4_clEvEUldE_St5arrayIPcLm2EEEEviT0_T1_:
.text._ZN2at6native29vectorized_elementwise_kernelILi2EZZZNS0_16sign_kernel_cudaERNS_18TensorIteratorBaseEENKUlvE_clEvENKUlvE4_clEvEUldE_St5arrayIPcLm2EEEEviT0_T1_:
        /* <DEDUP_REMOVED lines=15> */
[----:B--2---:R-:W-:-:S04]  /*00f0*/  DSETP.GT.AND P2, PT, R14, RZ, PT ;  /* 0x000000ff0e00722a */ /* 0x004fc80003f44000 */
[----:B------:R-:W-:-:S04]  /*0100*/  DSETP.GT.AND P0, PT, R12, RZ, PT ;  /* 0x000000ff0c00722a */ /* 0x000fc80003f04000 */
[----:B------:R-:W0:-:S04]  /*0110*/  DSETP.GEU.AND P1, PT, R14, RZ, PT ;  /* 0x000000ff0e00722a */ /* 0x000e080003f2e000 */
[----:B------:R0:W1:Y:S02]  /*0120*/  DSETP.GEU.AND P3, PT, R12, RZ, PT ;  /* 0x000000ff0c00722a */ /* 0x0000640003f6e000 */
[----:B0-----:R-:W-:Y:S02]  /*0130*/  SEL R12, RZ, 0x1, P1 ;  /* 0x00000001ff0c7807 */ /* 0x001fe40000800000 */
[C---:B---3--:R-:W-:Y:S02]  /*0140*/  DSETP.GT.AND P1, PT, R6.reuse, RZ, PT ;  /* 0x000000ff0600722a */ /* 0x048fe40003f24000 */
[----:B------:R-:W-:Y:S01]  /*0150*/  IADD3 R14, -R12, 0x1, RZ ;  /* 0x000000010c0e7810 */ /* 0x000fe20007ffe1ff */
[----:B------:R-:W-:Y:S01]  /*0160*/  @!P2 IMAD.MOV R14, RZ, RZ, -R12 ;  /* 0x000000ffff0ea224 */ /* 0x000fe200078e0a0c */
[----:B------:R1:W0:Y:S02]  /*0170*/  DSETP.GEU.AND P4, PT, R6, RZ, PT ;  /* 0x000000ff0600722a */ /* 0x0002240003f8e000 */
[----:B-1----:R-:W-:-:S02]  /*0180*/  SEL R6, RZ, 0x1, P3 ;  /* 0x00000001ff067807 */ /* 0x002fc40001800000 */
[----:B------:R-:W-:Y:S01]  /*0190*/  DSETP.GT.AND P2, PT, R4, RZ, PT ;  /* 0x000000ff0400722a */ /* 0x000fe20003f44000 */
[----:B------:R-:W-:Y:S01]  /*01a0*/  I2F.F64 R14, R14 ;  /* 0x0000000e000e7312 */ /* 0x000fe20000201c00 */
[----:B------:R-:W-:Y:S01]  /*01b0*/  IADD3 R12, -R6, 0x1, RZ ;  /* 0x00000001060c7810 */ /* 0x000fe20007ffe1ff */
[----:B------:R-:W-:Y:S01]  /*01c0*/  @!P0 IMAD.MOV R12, RZ, RZ, -R6 ;  /* 0x000000ffff0c8224 */ /* 0x000fe200078e0a06 */
[----:B----4-:R-:W-:-:S04]  /*01d0*/  DSETP.GT.AND P0, PT, R18, RZ, PT ;  /* 0x000000ff1200722a */ /* 0x010fc80003f04000 */
[----:B------:R0:W1:Y:S01]  /*01e0*/  DSETP.GEU.AND P3, PT, R4, RZ, PT ;  /* 0x000000ff0400722a */ /* 0x0000620003f6e000 */
[----:B------:R-:W2:Y:S01]  /*01f0*/  I2F.F64 R12, R12 ;  /* 0x0000000c000c7312 */ /* 0x000ea20000201c00 */
[----:B0-----:R-:W-:Y:S02]  /*0200*/  SEL R5, RZ, 0x1, P4 ;  /* 0x00000001ff057807 */ /* 0x001fe40002000000 */
[----:B------:R-:W0:Y:S02]  /*0210*/  DSETP.GEU.AND P4, PT, R18, RZ, PT ;  /* 0x000000ff1200722a */ /* 0x000e240003f8e000 */
[----:B-1----:R-:W-:Y:S02]  /*0220*/  SEL R4, RZ, 0x1, P3 ;  /* 0x00000001ff047807 */ /* 0x002fe40001800000 */
[----:B------:R-:W-:Y:S01]  /*0230*/  IADD3 R6, -R5, 0x1, RZ ;  /* 0x0000000105067810 */ /* 0x000fe20007ffe1ff */
[----:B------:R-:W-:Y:S01]  /*0240*/  @!P1 IMAD.MOV R6, RZ, RZ, -R5 ;  /* 0x000000ffff069224 */ /* 0x000fe200078e0a05 */
[----:B0-----:R-:W-:Y:S01]  /*0250*/  SEL R7, RZ, 0x1, P4 ;  /* 0x00000001ff077807 */ /* 0x001fe20002000000 */
[C---:B------:R-:W-:Y:S01]  /*0260*/  DSETP.GT.AND P1, PT, R16.reuse, RZ, PT ;  /* 0x000000ff1000722a */ /* 0x040fe20003f24000 */
[----:B------:R-:W-:Y:S01]  /*0270*/  IADD3 R5, -R4, 0x1, RZ ;  /* 0x0000000104057810 */ /* 0x000fe20007ffe1ff */
[----:B------:R-:W-:Y:S01]  /*0280*/  @!P2 IMAD.MOV R5, RZ, RZ, -R4 ;  /* 0x000000ffff05a224 */ /* 0x000fe200078e0a04 */
[----:B------:R-:W-:Y:S01]  /*0290*/  IADD3 R22, -R7, 0x1, RZ ;  /* 0x0000000107167810 */ /* 0x000fe20007ffe1ff */
[----:B------:R-:W0:Y:S01]  /*02a0*/  DSETP.GEU.AND P3, PT, R16, RZ, PT ;  /* 0x000000ff1000722a */ /* 0x000e220003f6e000 */
[----:B------:R-:W-:Y:S01]  /*02b0*/  @!P0 IMAD.MOV R22, RZ, RZ, -R7 ;  /* 0x000000ffff168224 */ /* 0x000fe200078e0a07 */
[----:B------:R1:W-:Y:S02]  /*02c0*/  I2F.F64 R18, R6 ;  /* 0x0000000600127312 */ /* 0x0003e40000201c00 */
[----:B-----5:R-:W-:-:S02]  /*02d0*/  DSETP.GT.AND P2, PT, R8, RZ, PT ;  /* 0x000000ff0800722a */ /* 0x020fc40003f44000 */
[----:B0-----:R-:W-:Y:S02]  /*02e0*/  SEL R4, RZ, 0x1, P3 ;  /* 0x00000001ff047807 */ /* 0x001fe40001800000 */
[----:B------:R-:W-:Y:S02]  /*02f0*/  DSETP.GT.AND P0, PT, R10, RZ, PT ;  /* 0x000000ff0a00722a */ /* 0x000fe40003f04000 */
[C---:B------:R-:W-:Y:S01]  /*0300*/  IADD3 R20, -R4.reuse, 0x1, RZ ;  /* 0x0000000104147810 */ /* 0x040fe20007ffe1ff */
[----:B------:R-:W0:Y:S01]  /*0310*/  I2F.F64 R16, R5 ;  /* 0x0000000500107312 */ /* 0x000e220000201c00 */
[----:B------:R3:W1:Y:S01]  /*0320*/  DSETP.GEU.AND P4, PT, R8, RZ, PT ;  /* 0x000000ff0800722a */ /* 0x0006620003f8e000 */
[----:B------:R-:W-:Y:S01]  /*0330*/  @!P1 IADD3 R20, -R4, RZ, RZ ;  /* 0x000000ff04149210 */ /* 0x000fe20007ffe1ff */
[----:B---3--:R-:W-:Y:S02]  /*0340*/  IMAD.WIDE.U32 R8, R3, R0, c[0x0][0x168] ;  /* 0x00005a0003087625 */ /* 0x008fe400078e0000 */
[----:B------:R-:W3:-:S02]  /*0350*/  DSETP.GEU.AND P3, PT, R10, RZ, PT ;  /* 0x000000ff0a00722a */ /* 0x000ec40003f6e000 */
[----:B-1----:R-:W-:Y:S01]  /*0360*/  SEL R6, RZ, 0x1, P4 ;  /* 0x00000001ff067807 */ /* 0x002fe20002000000 */
[----:B------:R-:W-:Y:S01]  /*0370*/  I2F.F64 R22, R22 ;  /* 0x0000001600167312 */ /* 0x000fe20000201c00 */
[----:B------:R-:W-:Y:S02]  /*0380*/  IMAD.WIDE R8, R2, 0x10, R8 ;  /* 0x0000001002087825 */ /* 0x000fe400078e0208 */
[----:B---3--:R-:W-:Y:S02]  /*0390*/  SEL R7, RZ, 0x1, P3 ;  /* 0x00000001ff077807 */ /* 0x008fe40001800000 */
[----:B------:R-:W-:Y:S01]  /*03a0*/  IADD3 R4, -R6, 0x1, RZ ;  /* 0x0000000106047810 */ /* 0x000fe20007ffe1ff */
[----:B------:R-:W-:Y:S01]  /*03b0*/  @!P2 IMAD.MOV R4, RZ, RZ, -R6 ;  /* 0x000000ffff04a224 */ /* 0x000fe200078e0a06 */
[----:B------:R-:W-:Y:S01]  /*03c0*/  IADD3 R6, -R7, 0x1, RZ ;  /* 0x0000000107067810 */ /* 0x000fe20007ffe1ff */
[----:B------:R-:W-:Y:S01]  /*03d0*/  @!P0 IMAD.MOV R6, RZ, RZ, -R7 ;  /* 0x000000ffff068224 */ /* 0x000fe200078e0a07 */
[----:B------:R-:W1:Y:S01]  /*03e0*/  I2F.F64 R20, R20 ;  /* 0x0000001400147312 */ /* 0x000e620000201c00 */
[----:B--2---:R-:W-:Y:S04]  /*03f0*/  STG.E.128 [R8.64], R12 ;  /* 0x0000000c08007986 */ /* 0x004fe8000c101d04 */
[----:B0-----:R-:W-:Y:S03]  /*0400*/  STG.E.128 [R8.64+0x800], R16 ;  /* 0x0008001008007986 */ /* 0x001fe6000c101d04 */
[----:B------:R-:W-:Y:S08]  /*0410*/  I2F.F64 R4, R4 ;  /* 0x0000000400047312 */ /* 0x000ff00000201c00 */
[----:B------:R-:W0:Y:S01]  /*0420*/  I2F.F64 R6, R6 ;  /* 0x0000000600067312 */ /* 0x000e220000201c00 */
[----:B-1----:R-:W-:Y:S04]  /*0430*/  STG.E.128 [R8.64+0x1000], R20 ;  /* 0x0010001408007986 */ /* 0x002fe8000c101d04 */
[----:B0-----:R-:W-:Y:S01]  /*0440*/  STG.E.128 [R8.64+0x1800], R4 ;  /* 0x0018000408007986 */ /* 0x001fe2000c101d04 */
[----:B------:R-:W-:Y:S05]  /*0450*/  EXIT ;  /* 0x000000000000794d */ /* 0x000fea0003800000 */
.L_x_7055:
[----:B------:R-:W0:Y:S01]  /*0460*/  S2R R2, SR_TID.X ;  /* 0x0000000000027919 */ /* 0x000e220000002100 */
[----:B------:R-:W-:Y:S01]  /*0470*/  CS2R R20, SRZ ;  /* 0x0000000000147805 */ /* 0x000fe2000001ff00 */
[----:B------:R-:W-:Y:S01]  /*0480*/  CS2R R18, SRZ ;  /* 0x0000000000127805 */ /* 0x000fe2000001ff00 */
        /* <DEDUP_REMOVED lines=9> */
[----:B------:R0:W5:Y:S07]  /*0520*/  @!P6 LDG.E.64 R20, [R10.64] ;  /* 0x000000040a14e981 */ /* 0x00016e000c1e1b00 */
        /* <DEDUP_REMOVED lines=9> */
[----:B------:R-:W-:Y:S02]  /*05c0*/  @!P2 IADD3 R15, R3, R14, RZ ;  /* 0x0000000e030fa210 */ /* 0x000fe40007ffe0ff */
[----:B------:R-:W-:-:S04]  /*05d0*/  @!P2 IADD3 R14, R14, 0x80, RZ ;  /* 0x000000800e0ea810 */ /* 0x000fc80007ffe0ff */
[----:B------:R-:W-:Y:S01]  /*05e0*/  ISETP.GE.AND P1, PT, R14, R0, PT ;  /* 0x000000000e00720c */ /* 0x000fe20003f26270 */
[----:B------:R-:W-:Y:S02]  /*05f0*/  @!P5 IMAD.MOV.U32 R13, RZ, RZ, 0x8 ;  /* 0x00000008ff0dd424 */ /* 0x000fe400078e00ff */
[----:B------:R-:W-:Y:S01]  /*0600*/  @!P4 IMAD.MOV.U32 R17, RZ, RZ, 0x8 ;  /* 0x00000008ff11c424 */ /* 0x000fe200078e00ff */
[----:B------:R-:W-:Y:S01]  /*0610*/  CS2R R8, SRZ ;  /* 0x0000000000087805 */ /* 0x000fe2000001ff00 */
[----:B------:R-:W-:-:S08]  /*0620*/  @!P3 IMAD.MOV.U32 R25, RZ, RZ, 0x8 ;  /* 0x00000008ff19b424 */ /* 0x000fd000078e00ff */
[----:B------:R-:W-:Y:S01]  /*0630*/  @!P1 IMAD.IADD R22, R3, 0x1, R14 ;  /* 0x0000000103169824 */ /* 0x000fe200078e020e */
[----:B------:R-:W-:-:S04]  /*0640*/  @!P1 IADD3 R14, R14, 0x80, RZ ;  /* 0x000000800e0e9810 */ /* 0x000fc80007ffe0ff */
[----:B------:R-:W-:Y:S01]  /*0650*/  ISETP.GE.AND P6, PT, R14, R0, PT ;  /* 0x000000000e00720c */ /* 0x000fe20003fc6270 */
[----:B0-----:R-:W-:Y:S01]  /*0660*/  @!P5 IMAD.WIDE.U32 R10, R12, R13, c[0x0][0x170] ;  /* 0x00005c000c0ad625 */ /* 0x001fe200078e000d */
[----:B------:R-:W-:-:S03]  /*0670*/  CS2R R6, SRZ ;  /* 0x0000000000067805 */ /* 0x000fc6000001ff00 */
[----:B------:R-:W-:Y:S01]  /*0680*/  @!P4 IMAD.WIDE.U32 R12, R16, R17, c[0x0][0x170] ;  /* 0x00005c00100cc625 */ /* 0x000fe200078e0011 */
[----:B------:R-:W-:Y:S01]  /*0690*/  @!P0 MOV R29, 0x8 ;  /* 0x00000008001d8802 */ /* 0x000fe20000000f00 */
[----:B------:R0:W5:Y:S02]  /*06a0*/  @!P5 LDG.E.64 R18, [R10.64] ;  /* 0x000000040a12d981 */ /* 0x000164000c1e1b00 */
[----:B------:R-:W-:Y:S02]  /*06b0*/  @!P3 IMAD.WIDE.U32 R24, R24, R25, c[0x0][0x170] ;  /* 0x00005c001818b625 */ /* 0x000fe400078e0019 */
[----:B------:R1:W5:Y:S02]  /*06c0*/  @!P4 LDG.E.64 R8, [R12.64] ;  /* 0x000000040c08c981 */ /* 0x000364000c1e1b00 */
[C---:B------:R-:W-:Y:S02]  /*06d0*/  @!P0 IMAD.IADD R23, R3.reuse, 0x1, R2 ;  /* 0x0000000103178824 */ /* 0x040fe400078e0202 */
[----:B------:R-:W-:Y:S01]  /*06e0*/  @!P2 IMAD.MOV.U32 R26, RZ, RZ, 0x8 ;  /* 0x00000008ff1aa424 */ /* 0x000fe200078e00ff */
[----:B------:R2:W5:Y:S01]  /*06f0*/  @!P3 LDG.E.64 R6, [R24.64] ;  /* 0x000000041806b981 */ /* 0x000562000c1e1b00 */
[----:B------:R-:W-:-:S02]  /*0700*/  @!P6 IMAD.IADD R28, R3, 0x1, R14 ;  /* 0x00000001031ce824 */ /* 0x000fc400078e020e */
[----:B-1----:R-:W-:Y:S02]  /*0710*/  @!P1 IMAD.MOV.U32 R13, RZ, RZ, 0x8 ;  /* 0x00000008ff0d9424 */ /* 0x002fe400078e00ff */
[----:B0-----:R-:W-:Y:S01]  /*0720*/  @!P0 IMAD.WIDE.U32 R10, R23, R29, c[0x0][0x170] ;  /* 0x00005c00170a8625 */ /* 0x001fe200078e001d */
[----:B------:R-:W-:-:S03]  /*0730*/  CS2R R4, SRZ ;  /* 0x0000000000047805 */ /* 0x000fc6000001ff00 */
[----:B--2---:R-:W-:Y:S01]  /*0740*/  @!P6 IMAD.MOV.U32 R25, RZ, RZ, 0x8 ;  /* 0x00000008ff19e424 */ /* 0x004fe200078e00ff */
[----:B------:R-:W-:Y:S01]  /*0750*/  CS2R R16, SRZ ;  /* 0x0000000000107805 */ /* 0x000fe2000001ff00 */
[----:B------:R-:W-:Y:S02]  /*0760*/  @!P2 IMAD.WIDE.U32 R26, R15, R26, c[0x0][0x170] ;  /* 0x00005c000f1aa625 */ /* 0x000fe400078e001a */
[----:B------:R-:W-:Y:S02]  /*0770*/  CS2R R14, SRZ ;  /* 0x00000000000e7805 */ /* 0x000fe4000001ff00 */
[----:B------:R-:W-:Y:S01]  /*0780*/  @!P1 IMAD.WIDE.U32 R22, R22, R13, c[0x0][0x170] ;  /* 0x00005c0016169625 */ /* 0x000fe200078e000d */
[----:B------:R0:W5:Y:S01]  /*0790*/  @!P2 LDG.E.64 R4, [R26.64] ;  /* 0x000000041a04a981 */ /* 0x000162000c1e1b00 */
[----:B------:R-:W-:Y:S02]  /*07a0*/  CS2R R12, SRZ ;  /* 0x00000000000c7805 */ /* 0x000fe4000001ff00 */
[----:B------:R-:W-:Y:S01]  /*07b0*/  @!P6 IMAD.WIDE.U32 R24, R28, R25, c[0x0][0x170] ;  /* 0x00005c001c18e625 */ /* 0x000fe200078e0019 */
[----:B------:R0:W5:Y:S04]  /*07c0*/  @!P0 LDG.E.64 R16, [R10.64] ;  /* 0x000000040a108981 */ /* 0x000168000c1e1b00 */
[----:B------:R0:W5:Y:S04]  /*07d0*/  @!P1 LDG.E.64 R14, [R22.64] ;  /* 0x00000004160e9981 */ /* 0x000168000c1e1b00 */
[----:B------:R0:W5:Y:S01]  /*07e0*/  @!P6 LDG.E.64 R12, [R24.64] ;  /* 0x00000004180ce981 */ /* 0x000162000c1e1b00 */
[----:B------:R-:W-:Y:S01]  /*07f0*/  BSSY B0, `(.L_x_7056) ;  /* 0x000000d000007945 */ /* 0x000fe20003800000 */
[----:B------:R-:W-:Y:S05]  /*0800*/  @P0 BRA `(.L_x_7057) ;  /* 0x000000b000000947 */ /* 0x000fea0003800000 */
[----:B-----5:R-:W-:Y:S01]  /*0810*/  DSETP.GT.AND P0, PT, R16, RZ, PT ;  /* 0x000000ff1000722a */ /* 0x020fe20003f04000 */
[----:B0-----:R-:W-:-:S03]  /*0820*/  IMAD.MOV.U32 R11, RZ, RZ, 0x8 ;  /* 0x00000008ff0b7424 */ /* 0x001fc600078e00ff */
[----:B------:R-:W0:-:S06]  /*0830*/  DSETP.GEU.AND P1, PT, R16, RZ, PT ;  /* 0x000000ff1000722a */ /* 0x000e0c0003f2e000 */
[----:B0-----:R-:W-:-:S04]  /*0840*/  SEL R10, RZ, 0x1, P1 ;  /* 0x00000001ff0a7807 */ /* 0x001fc80000800000 */
[----:B------:R-:W-:Y:S01]  /*0850*/  IADD3 R16, -R10, 0x1, RZ ;  /* 0x000000010a107810 */ /* 0x000fe20007ffe1ff */
[----:B------:R-:W-:Y:S02]  /*0860*/  @!P0 IMAD.MOV R16, RZ, RZ, -R10 ;  /* 0x000000ffff108224 */ /* 0x000fe400078e0a0a */
[----:B------:R-:W-:Y:S01]  /*0870*/  IMAD.IADD R10, R3, 0x1, R2 ;  /* 0x00000001030a7824 */ /* 0x000fe200078e0202 */
[----:B------:R-:W-:-:S03]  /*0880*/  IADD3 R2, R2, 0x80, RZ ;  /* 0x0000008002027810 */ /* 0x000fc60007ffe0ff */
[----:B------:R-:W0:Y:S01]  /*0890*/  I2F.F64 R16, R16 ;  /* 0x0000001000107312 */ /* 0x000e220000201c00 */
[----:B------:R-:W-:-:S05]  /*08a0*/  IMAD.WIDE.U32 R10, R10, R11, c[0x0][0x168] ;  /* 0x00005a000a0a7625 */ /* 0x000fca00078e000b */
[----:B0-----:R0:W-:Y:S02]  /*08b0*/  STG.E.64 [R10.64], R16 ;  /* 0x000000100a007986 */ /* 0x0011e4000c101b04 */
.L_x_7057:
[----:B------:R-:W-:Y:S05]  /*08c0*/  BSYNC B0 ;  /* 0x0000000000007941 */ /* 0x000fea0003800000 */
.L_x_7056:
[----:B------:R-:W-:Y:S01]  /*08d0*/  ISETP.GE.AND P0, PT, R2, R0, PT ;  /* 0x000000000200720c */ /* 0x000fe20003f06270 */
[----:B------:R-:W-:Y:S01]  /*08e0*/  BSSY B0, `(.L_x_7058) ;  /* 0x0000052000007945 */ /* 0x000fe20003800000 */
[----:B------:R-:W-:Y:S11]  /*08f0*/  BSSY B1, `(.L_x_7059) ;  /* 0x0000045000017945 */ /* 0x000ff60003800000 */
[----:B------:R-:W-:Y:S05]  /*0900*/  @P0 BRA `(.L_x_7060) ;  /* 0x0000018000000947 */ /* 0x000fea0003800000 */
[C---:B-----5:R-:W-:Y:S01]  /*0910*/  DSETP.GT.AND P0, PT, R20.reuse, RZ, PT ;  /* 0x000000ff1400722a */ /* 0x060fe20003f04000 */
[----:B0-----:R-:W-:Y:S01]  /*0920*/  IADD3 R16, R3, R2, RZ ;  /* 0x0000000203107210 */ /* 0x001fe20007ffe0ff */
[----:B------:R-:W-:Y:S01]  /*0930*/  IMAD.MOV.U32 R17, RZ, RZ, 0x8 ;  /* 0x00000008ff117424 */ /* 0x000fe200078e00ff */
[----:B------:R-:W-:Y:S01]  /*0940*/  IADD3 R2, R2, 0x80, RZ ;  /* 0x0000008002027810 */ /* 0x000fe20007ffe0ff */
[----:B------:R-:W0:-:S02]  /*0950*/  DSETP.GEU.AND P1, PT, R20, RZ, PT ;  /* 0x000000ff1400722a */ /* 0x000e040003f2e000 */
        /* <DEDUP_REMOVED lines=9> */
[----:B0-----:R-:W-:Y:S01]  /*09f0*/  IMAD.IADD R16, R3, 0x1, R2 ;  /* 0x0000000103107824 */ /* 0x001fe200078e0202 */
[----:B------:R-:W-:Y:S01]  /*0a00*/  IADD3 R2, R2, 0x80, RZ ;  /* 0x0000008002027810 */ /* 0x000fe20007ffe0ff */
[----:B------:R-:W-:Y:S01]  /*0a10*/  IMAD.MOV.U32 R17, RZ, RZ, 0x8 ;  /* 0x00000008ff117424 */ /* 0x000fe200078e00ff */
[----:B------:R-:W0:-:S03]  /*0a20*/  DSETP.GEU.AND P1, PT, R18, RZ, PT ;  /* 0x000000ff1200722a */ /* 0x000e060003f2e000 */
[----:B------:R-:W-:-:S03]  /*0a30*/  IMAD.WIDE.U32 R16, R16, R17, c[0x0][0x168] ;  /* 0x00005a0010107625 */ /* 0x000fc600078e0011 */
[----:B0-----:R-:W-:-:S04]  /*0a40*/  SEL R11, RZ, 0x1, P1 ;  /* 0x00000001ff0b7807 */ /* 0x001fc80000800000 */
[----:B------:R-:W-:Y:S01]  /*0a50*/  IADD3 R10, -R11, 0x1, RZ ;  /* 0x000000010b0a7810 */ /* 0x000fe20007ffe1ff */
[----:B------:R-:W-:-:S06]  /*0a60*/  @!P0 IMAD.MOV R10, RZ, RZ, -R11 ;  /* 0x000000ffff0a8224 */ /* 0x000fcc00078e0a0b */
[----:B------:R-:W0:Y:S02]  /*0a70*/  I2F.F64 R10, R10 ;  /* 0x0000000a000a7312 */ /* 0x000e240000201c00 */
[----:B0-----:R0:W-:Y:S02]  /*0a80*/  STG.E.64 [R16.64], R10 ;  /* 0x0000000a10007986 */ /* 0x0011e4000c101b04 */
.L_x_7060:
[----:B------:R-:W-:-:S13]  /*0a90*/  ISETP.GE.AND P0, PT, R2, R0, PT ;  /* 0x000000000200720c */ /* 0x000fda0003f06270 */
[----:B------:R-:W-:Y:S05]  /*0aa0*/  @P0 BRA `(.L_x_7062) ;  /* 0x0000018000000947 */ /* 0x000fea0003800000 */
[C---:B-----5:R-:W-:Y:S01]  /*0ab0*/  DSETP.GT.AND P0, PT, R8.reuse, RZ, PT ;  /* 0x000000ff0800722a */ /* 0x060fe20003f04000 */
[----:B0-----:R-:W-:Y:S01]  /*0ac0*/  MOV R11, 0x8 ;  /* 0x00000008000b7802 */ /* 0x001fe20000000f00 */
[----:B------:R-:W-:Y:S01]  /*0ad0*/  IMAD.IADD R10, R3, 0x1, R2 ;  /* 0x00000001030a7824 */ /* 0x000fe200078e0202 */
[----:B------:R-:W-:Y:S01]  /*0ae0*/  IADD3 R2, R2, 0x80, RZ ;  /* 0x0000008002027810 */ /* 0x000fe20007ffe0ff */
[----:B------:R-:W0:Y:S02]  /*0af0*/  DSETP.GEU.AND P1, PT, R8, RZ, PT ;  /* 0x000000ff0800722a */ /* 0x000e240003f2e000 */
[----:B------:R-:W-:-:S04]  /*0b00*/  IMAD.WIDE.U32 R10, R10, R11, c[0x0][0x168] ;  /* 0x00005a000a0a7625 */ /* 0x000fc800078e000b */
[----:B0-----:R-:W-:-:S04]  /*0b10*/  SEL R9, RZ, 0x1, P1 ;  /* 0x00000001ff097807 */ /* 0x001fc80000800000 */
[----:B------:R-:W-:Y:S01]  /*0b20*/  IADD3 R8, -R9, 0x1, RZ ;  /* 0x0000000109087810 */ /* 0x000fe20007ffe1ff */
[----:B------:R-:W-:-:S06]  /*0b30*/  @!P0 IMAD.MOV R8, RZ, RZ, -R9 ;  /* 0x000000ffff088224 */ /* 0x000fcc00078e0a09 */
[----:B------:R-:W0:Y:S02]  /*0b40*/  I2F.F64 R8, R8 ;  /* 0x0000000800087312 */ /* 0x000e240000201c00 */
[----:B0-----:R0:W-:Y:S02]  /*0b50*/  STG.E.64 [R10.64], R8 ;  /* 0x000000080a007986 */ /* 0x0011e4000c101b04 */
.L_x_7061:
[----:B------:R-:W-:-:S13]  /*0b60*/  ISETP.GE.AND P0, PT, R2, R0, PT ;  /* 0x000000000200720c */ /* 0x000fda0003f06270 */
        /* <DEDUP_REMOVED lines=12> */
.L_x_7062:
[----:B------:R-:W-:-:S13]  /*0c30*/  ISETP.GE.AND P0, PT, R2, R0, PT ;  /* 0x000000000200720c */ /* 0x000fda0003f06270 */
[----:B------:R-:W-:Y:S01]  /*0c40*/  @P0 BREAK B1 ;  /* 0x0000000000010942 */ /* 0x000fe20003800000 */
[----:B------:R-:W-:Y:S05]  /*0c50*/  @P0 BRA `(.L_x_7064) ;  /* 0x000001a000000947 */ /* 0x000fea0003800000 */
[C---:B-----5:R-:W-:Y:S01]  /*0c60*/  DSETP.GT.AND P0, PT, R4.reuse, RZ, PT ;  /* 0x000000ff0400722a */ /* 0x060fe20003f04000 */
        /* <DEDUP_REMOVED lines=10> */
.L_x_7063:
[----:B------:R-:W-:-:S13]  /*0d10*/  ISETP.GE.AND P0, PT, R2, R0, PT ;  /* 0x000000000200720c */ /* 0x000fda0003f06270 */
[----:B------:R-:W-:Y:S01]  /*0d20*/  @P0 BREAK B1 ;  /* 0x0000000000010942 */ /* 0x000fe20003800000 */
[----:B------:R-:W-:Y:S05]  /*0d30*/  @P0 BRA `(.L_x_7064) ;  /* 0x000000c000000947 */ /* 0x000fea0003800000 */
[----:B------:R-:W-:Y:S05]  /*0d40*/  BSYNC B1 ;  /* 0x0000000000017941 */ /* 0x000fea0003800000 */
.L_x_7059:
[C---:B------:R-:W-:Y:S01]  /*0d50*/  DSETP.GT.AND P0, PT, R14.reuse, RZ, PT ;  /* 0x000000ff0e00722a */ /* 0x040fe20003f04000 */
[----:B0-----:R-:W-:Y:S01]  /*0d60*/  IMAD.IADD R6, R3, 0x1, R2 ;  /* 0x0000000103067824 */ /* 0x001fe200078e0202 */
[----:B------:R-:W-:Y:S01]  /*0d70*/  IADD3 R2, R2, 0x80, RZ ;  /* 0x0000008002027810 */ /* 0x000fe20007ffe0ff */
[----:B------:R-:W-:Y:S01]  /*0d80*/  IMAD.MOV.U32 R7, RZ, RZ, 0x8 ;  /* 0x00000008ff077424 */ /* 0x000fe200078e00ff */
[----:B------:R-:W0:-:S03]  /*0d90*/  DSETP.GEU.AND P1, PT, R14, RZ, PT ;  /* 0x000000ff0e00722a */ /* 0x000e060003f2e000 */
[----:B------:R-:W-:-:S03]  /*0da0*/  IMAD.WIDE.U32 R6, R6, R7, c[0x0][0x168] ;  /* 0x00005a0006067625 */ /* 0x000fc600078e0007 */
[----:B0-----:R-:W-:-:S04]  /*0db0*/  SEL R5, RZ, 0x1, P1 ;  /* 0x00000001ff057807 */ /* 0x001fc80000800000 */
[C---:B------:R-:W-:Y:S02]  /*0dc0*/  IADD3 R4, -R5.reuse, 0x1, RZ ;  /* 0x0000000105047810 */ /* 0x040fe40007ffe1ff */
[----:B------:R-:W-:-:S06]  /*0dd0*/  @!P0 IADD3 R4, -R5, RZ, RZ ;  /* 0x000000ff05048210 */ /* 0x000fcc0007ffe1ff */
[----:B------:R-:W0:Y:S02]  /*0de0*/  I2F.F64 R4, R4 ;  /* 0x0000000400047312 */ /* 0x000e240000201c00 */
[----:B0-----:R0:W-:Y:S02]  /*0df0*/  STG.E.64 [R6.64], R4 ;  /* 0x0000000406007986 */ /* 0x0011e4000c101b04 */
.L_x_7064:
[----:B------:R-:W-:Y:S05]  /*0e00*/  BSYNC B0 ;  /* 0x0000000000007941 */ /* 0x000fea0003800000 */
.L_x_7058:
[----:B------:R-:W-:Y:S01]  /*0e10*/  WARPSYNC 0xffffffff ;  /* 0xffffffff00007948 */ /* 0x000fe20003800000 */
[----:B------:R-:W-:-:S13]  /*0e20*/  ISETP.GE.AND P0, PT, R2, R0, PT ;  /* 0x000000000200720c */ /* 0x000fda0003f06270 */
[----:B------:R-:W-:Y:S05]  /*0e30*/  @P0 EXIT ;  /* 0x000000000000094d */ /* 0x000fea0003800000 */
[C---:B-----5:R-:W-:Y:S01]  /*0e40*/  DSETP.GT.AND P0, PT, R12.reuse, RZ, PT ;  /* 0x000000ff0c00722a */ /* 0x060fe20003f04000 */
[----:B------:R-:W-:Y:S02]  /*0e50*/  IMAD.IADD R2, R3, 0x1, R2 ;  /* 0x0000000103027824 */ /* 0x000fe400078e0202 */
[----:B------:R-:W-:Y:S01]  /*0e60*/  IMAD.MOV.U32 R3, RZ, RZ, 0x8 ;  /* 0x00000008ff037424 */ /* 0x000fe200078e00ff */
[----:B------:R-:W1:-:S03]  /*0e70*/  DSETP.GEU.AND P1, PT, R12, RZ, PT ;  /* 0x000000ff0c00722a */ /* 0x000e460003f2e000 */
[----:B------:R-:W-:-:S03]  /*0e80*/  IMAD.WIDE.U32 R2, R2, R3, c[0x0][0x168] ;  /* 0x00005a0002027625 */ /* 0x000fc600078e0003 */
[----:B-1----:R-:W-:-:S04]  /*0e90*/  SEL R0, RZ, 0x1, P1 ;  /* 0x00000001ff007807 */ /* 0x002fc80000800000 */
[----:B0-----:R-:W-:Y:S01]  /*0ea0*/  IADD3 R4, -R0, 0x1, RZ ;  /* 0x0000000100047810 */ /* 0x001fe20007ffe1ff */
[----:B------:R-:W-:-:S06]  /*0eb0*/  @!P0 IMAD.MOV R4, RZ, RZ, -R0 ;  /* 0x000000ffff048224 */ /* 0x000fcc00078e0a00 */
[----:B------:R-:W0:Y:S02]  /*0ec0*/  I2F.F64 R4, R4 ;  /* 0x0000000400047312 */ /* 0x000e240000201c00 */
[----:B0-----:R-:W-:Y:S01]  /*0ed0*/  STG.E.64 [R2.64], R4 ;  /* 0x0000000402007986 */ /* 0x001fe2000c101b04 */
[----:B------:R-:W-:Y:S05]  /*0ee0*/  EXIT ;  /* 0x000000000000794d */ /* 0x000fea0003800000 */
.L_x_7065:
        /* <DEDUP_REMOVED lines=9> */
.L_x_22390:


//--------------------- .text._ZN2at6native29vectorized_elementwise_kernelILi4EZZZNS0_16sign_kernel_cudaERNS_18TensorIteratorBaseEENKUlvE_clEvENKUlvE4_clEvEUldE_St5arrayIPcLm2EEEEviT0_T1_ --------------------------
	.section	.text._ZN2at6native29vectorized_elementwise_kernelILi4EZZZNS0_16sign_kernel_cudaERNS_18TensorIteratorBaseEENKUlvE_clEvENKUlvE4_clEvEUldE_St5arrayIPcLm2EEEEviT0_T1_,"ax",@progbits
	.sectioninfo	@"SHI_REGISTERS=32"
	.align	128
        .global         _ZN2at6native29vectorized_elementwise_kernelILi4EZZZNS0_16sign_kernel_cudaERNS_18TensorIteratorBaseEENKUlvE_clEvENKUlvE4_clEvEUldE_St5arrayIPcLm2EEEEviT0_T1_
        .type           _ZN2at6native29vectorized_elementwise_kernelILi4EZZZNS0_16sign_kernel_cudaERNS_18TensorIteratorBaseEENKUlvE_clEvENKUlvE4_clEvEUldE_St5arrayIPcLm2EEEEviT0_T1_,@function
        .size           _ZN2at6native29vectorized_elementwise_kernelILi4EZZZNS0_16sign_kernel_cudaERNS_18TensorIteratorBaseEENKUlvE_clEvENKUlvE4_clEvEUldE_St5arrayIPcLm2EEEEviT0_T1_,(.L_x_22391 - _ZN2at6native29vectorized_elementwise_kernelILi4EZZZNS0_16sign_kernel_cudaERNS_18TensorIteratorBaseEENKUlvE_clEvENKUlvE4_clEvEUldE_St5arrayIPcLm2EEEEviT0_T1_)
        .other          _ZN2at6native29vectorized_elementwise_kernelILi4EZZZNS0_16sign_kernel_cudaERNS_18TensorIteratorBaseEENKUlvE_clEvENKUlvE4_clEvEUldE_St5arrayIPcLm2EEEEviT0_T1_,@"STO_CUDA_ENTRY STV_DEFAULT"
_ZN2at6native29vectorized_elementwise_kernelILi4EZZZNS0_16sign_kernel_cudaERNS_18TensorIteratorBaseEENKUlvE_clEvENKUlvE4_clEvEUldE_St5arrayIPcLm2EEEEviT0_T1_:
.text._ZN2at6native29vectorized_elementwise_kernelILi4EZZZNS0_16sign_kernel_cudaERNS_18TensorIteratorBaseEENKUlvE_clEvENKUlvE4_clEvEUldE_St5arrayIPcLm2EEEEviT0_T1_:
        /* <DEDUP_REMOVED lines=70> */
.L_x_7066:
        /* <DEDUP_REMOVED lines=70> */
.L_x_7068:
[----:B------:R-:W-:Y:S05]  /*08c0*/  BSYNC B0 ;  /* 0x0000000000007941 */ /* 0x000fea0003800000 */
.L_x_7067:
        /* <DEDUP_REMOVED lines=28> */
.L_x_7071:
        /* <DEDUP_REMOVED lines=13> */
.L_x_7072:
        /* <DEDUP_REMOVED lines=13> */
.L_x_7073:
        /* <DEDUP_REMOVED lines=14> */
.L_x_7074:
[----:B------:R-:W-:-:S13]  /*0d10*/  ISETP.GE.AND P0, PT, R2, R0, PT ;  /* 0x000000000200720c */ /* 0x000fda0003f06270 */
[----:B------:R-:W-:Y:S01]  /*0d20*/  @P0 BREAK B1 ;  /* 0x0000000000010942 */ /* 0x000fe20003800000 */
[----:B------:R-:W-:Y:S05]  /*0d30*/  @P0 BRA `(.L_x_7075) ;  /* 0x000000c000000947 */ /* 0x000fea0003800000 */
[----:B------:R-:W-:Y:S05]  /*0d40*/  BSYNC B1 ;  /* 0x0000000000017941 */ /* 0x000fea0003800000 */
.L_x_7070:
        /* <DEDUP_REMOVED lines=11> */
.L_x_7075:
[----:B------:R-:W-:Y:S05]  /*0e00*/  BSYNC B0 ;  /* 0x0000000000007941 */ /* 0x000fea0003800000 */
.L_x_7069:
        /* <DEDUP_REMOVED lines=14> */
.L_x_7076:
        /* <DEDUP_REMOVED lines=9> */
.L_x_22391:


//--------------------- .text._ZN2at6native29vectorized_elementwise_kernelILi8EZZZNS0_16sign_kernel_cudaERNS_18TensorIteratorBaseEENKUlvE_clEvENKUlvE4_clEvEUldE_St5arrayIPcLm2EEEEviT0_T1_ --------------------------
	.section	.text._ZN2at6native29vectorized_elementwise_kernelILi8EZZZNS0_16sign_kernel_cudaERNS_18TensorIteratorBaseEENKUlvE_clEvENKUlvE4_clEvEUldE_St5arrayIPcLm2EEEEviT0_T1_,"ax",@progbits
	.sectioninfo	@"SHI_REGISTERS=4"
	.align	128
        .global         _ZN2at6native29vectorized_elementwise_kernelILi8EZZZNS0_16sign_kernel_cudaERNS_18TensorIteratorBaseEENKUlvE_clEvENKUlvE4_clEvEUldE_St5arrayIPcLm2EEEEviT0_T1_
        .type           _ZN2at6native29vectorized_elementwise_kernelILi8EZZZNS0_16sign_kernel_cudaERNS_18TensorIteratorBaseEENKUlvE_clEvENKUlvE4_clEvEUldE_St5arrayIPcLm2EEEEviT0_T1_,@function
        .size           _ZN2at6native29vectorized_elementwise_kernelILi8EZZZNS0_16sign_kernel_cudaERNS_18TensorIteratorBaseEENKUlvE_clEvENKUlvE4_clEvEUldE_St5arrayIPcLm2EEEEviT0_T1_,(.L_x_22392 - _ZN2at6native29vectorized_elementwise_kernelILi8EZZZNS0_16sign_kernel_cudaERNS_18TensorIteratorBaseEENKUlvE_clEvENKUlvE4_clEvEUldE_St5arrayIPcLm2EEEEviT0_T1_)
        .other          _ZN2at6native29vectorized_elementwise_kernelILi8EZZZNS0_16sign_kernel_cudaERNS_18TensorIteratorBaseEENKUlvE_clEvENKUlvE4_clEvEUldE_St5arrayIPcLm2EEEEviT0_T1_,@"STO_CUDA_ENTRY STV_DEFAULT"
_ZN2at6native29vectorized_elementwise_kernelILi8EZZZNS0_16sign_kernel_cudaERNS_18TensorIteratorBaseEENKUlvE_clEvENKUlvE4_clEvEUldE_St5arrayIPcLm2EEEEviT0_T1_:
.text._ZN2at6native29vectorized_elementwise_kernelILi8EZZZNS0_16sign_kernel_cudaERNS_18TensorIteratorBaseEENKUlvE_clEvENKUlvE4_clEvEUldE_St5arrayIPcLm2EEEEviT0_T1_:
[----:B------:R-:W-:Y:S02]  /*0000*/  MOV R1, c[0x0][0x28] ;  /* 0x00000a0000017a02 */ /* 0x000fe40000000f00 */
[----:B------:R-:W-:Y:S05]  /*0010*/  EXIT ;  /* 0x000000000000794d */ /* 0x000fea0003800000 */
.L_x_7077:
        /* <DEDUP_REMOVED lines=14> */
.L_x_22392:


//--------------------- .text._ZN2at6native18elementwise_kernelILi128ELi4EZNS0_15gpu_kernel_implIZZZNS0_16sign_kernel_cudaERNS_18TensorIteratorBaseEENKUlvE_clEvENKUlvE3_clEvEUlsE_EEvS4_RKT_EUliE_EEviT1_ --------------------------
	.section	.text._ZN2at6native18elementwise_kernelILi128ELi4EZNS0_15gpu_kernel_implIZZZNS0_16sign_kernel_cudaERNS_18TensorIteratorBaseEENKUlvE_clEvENKUlvE3_clEvEUlsE_EEvS4_RKT_EUliE_EEviT1_,"ax",@progbits
	.sectioninfo	@"SHI_REGISTERS=26"
	.align	128
        .global         _ZN2at6native18elementwise_kernelILi128ELi4EZNS0_15gpu_kernel_implIZZZNS0_16sign_kernel_cudaERNS_18TensorIteratorBaseEENKUlvE_clEvENKUlvE3_clEvEUlsE_EEvS4_RKT_EUliE_EEviT1_
        .type           _ZN2at6native18elementwise_kernelILi128ELi4EZNS0_15gpu_kernel_implIZZZNS0_16sign_kernel_cudaERNS_18TensorIteratorBaseEENKUlvE_clEvENKUlvE3_clEvEUlsE_EEvS4_RKT_EUliE_EEviT1_,@function
        .size           _ZN2at6native18elementwise_kernelILi128ELi4EZNS0_15gpu_kernel_implIZZZNS0_16sign_kernel_cudaERNS_18TensorIteratorBaseEENKUlvE_clEvENKUlvE3_clEvEUlsE_EEvS4_RKT_EUliE_EEviT1_,(.L_x_22393 - _ZN2at6native18elementwise_kernelILi128ELi4EZNS0_15gpu_kernel_implIZZZNS0_16sign_kernel_cudaERNS_18TensorIteratorBaseEENKUlvE_clEvENKUlvE3_clEvEUlsE_EEvS4_RKT_EUliE_EEviT1_)
        .other          _ZN2at6native18elementwise_kernelILi128ELi4EZNS0_15gpu_kernel_implIZZZNS0_16sign_kernel_cudaERNS_18TensorIteratorBaseEENKUlvE_clEvENKUlvE3_clEvEUlsE_EEvS4_RKT_EUliE_EEviT1_,@"STO_CUDA_ENTRY STV_DEFAULT"
_ZN2at6native18elementwise_kernelILi128ELi4EZNS0_15gpu_kernel_implIZZZNS0_16sign_kernel_cudaERNS_18TensorIteratorBaseEENKUlvE_clEvENKUlvE3_clEvEUlsE_EEvS4_RKT_EUliE_EEviT1_:
.text._ZN2at6native18elementwise_kernelILi128ELi4EZNS0_15gpu_kernel_implIZZZNS0_16sign_kernel_cudaERNS_18TensorIteratorBaseEENKUlvE_clEvENKUlvE3_clEvEUlsE_EEvS4_RKT_EUliE_EEviT1_:
        /* <DEDUP_REMOVED lines=236> */
.L_x_7080:
        /* <DEDUP_REMOVED lines=18> */
.L_x_7084:
[----:B------:R0:W5:Y:S01]  /*0fe0*/  LDG.E.U8 R0, [R2.64] ;  /* 0x0000002402007981 */ /* 0x000162000c1e1100 */
[----:B------:R-:W-:Y:S05]  /*0ff0*/  BRA `(.L_x_7086) ;  /* 0x00000d7000007947 */ /* 0x000fea0003800000 */
.L_x_7083:
        /* <DEDUP_REMOVED lines=8> */
.L_x_7088:
[----:B------:R0:W5:Y:S01]  /*1080*/  LDG.E.U16 R0, [R2.64] ;  /* 0x0000002402007981 */ /* 0x000162000c1e1500 */
[----:B------:R-:W-:Y:S05]  /*1090*/  BRA `(.L_x_7086) ;  /* 0x00000cd000007947 */ /* 0x000fea0003800000 */
.L_x_7087:
[----:B------:R0:W5:Y:S01]  /*10a0*/  LDG.E.U16 R0, [R2.64] ;  /* 0x0000002402007981 */ /* 0x000162000c1e1500 */
[----:B------:R-:W-:Y:S05]  /*10b0*/  BRA `(.L_x_7086) ;  /* 0x00000cb000007947 */ /* 0x000fea0003800000 */
.L_x_7082:
        /* <DEDUP_REMOVED lines=9> */
.L_x_7090:
[----:B------:R-:W2:Y:S02]  /*1150*/  LDG.E.U16 R4, [R2.64] ;  /* 0x0000002402047981 */ /* 0x000ea4000c1e1500 */
[----:B--2---:R-:W-:-:S06]  /*1160*/  HADD2.F32 R4, -RZ, R4.H0_H0 ;  /* 0x20000004ff047230 */ /* 0x004fcc0000004100 */
[----:B------:R-:W0:Y:S02]  /*1170*/  F2I.FTZ.TRUNC.NTZ R4, R4 ;  /* 0x0000000400047305 */ /* 0x000e24000021f100 */
[----:B0-----:R-:W-:Y:S01]  /*1180*/  PRMT R0, R4, 0x7610, R0 ;  /* 0x0000761004007816 */ /* 0x001fe20000000000 */
[----:B------:R-:W-:Y:S05]  /*1190*/  BRA `(.L_x_7086) ;  /* 0x00000bd000007947 */ /* 0x000fea0003800000 */
.L_x_7089:
        /* <DEDUP_REMOVED lines=9> */
.L_x_7092:
[----:B------:R-:W2:Y:S02]  /*1230*/  LDG.E.U16 R2, [R2.64] ;  /* 0x0000002402027981 */ /* 0x000ea4000c1e1500 */
[----:B--2---:R-:W-:-:S06]  /*1240*/  HADD2.F32 R4, -RZ, R2.H0_H0 ;  /* 0x20000002ff047230 */ /* 0x004fcc0000004100 */
[----:B------:R-:W0:Y:S02]  /*1250*/  F2I.FTZ.TRUNC.NTZ R4, R4 ;  /* 0x0000000400047305 */ /* 0x000e24000021f100 */
[----:B0-----:R-:W-:Y:S01]  /*1260*/  PRMT R0, R4, 0x7610, R0 ;  /* 0x0000761004007816 */ /* 0x001fe20000000000 */
[----:B------:R-:W-:Y:S05]  /*1270*/  BRA `(.L_x_7086) ;  /* 0x00000af000007947 */ /* 0x000fea0003800000 */
.L_x_7091:
[----:B------:R-:W2:Y:S02]  /*1280*/  LDG.E.64 R2, [R2.64] ;  /* 0x0000002402027981 */ /* 0x000ea4000c1e1b00 */
[----:B--2---:R0:W1:Y:S01]  /*1290*/  F2I.F64.TRUNC R0, R2 ;  /* 0x0000000200007311 */ /* 0x004062000030d100 */
[----:B------:R-:W-:Y:S05]  /*12a0*/  BRA `(.L_x_7086) ;  /* 0x00000ac000007947 */ /* 0x000fea0003800000 */
.L_x_7081:
        /* <DEDUP_REMOVED lines=12> */
.L_x_7095:
[----:B------:R-:W2:Y:S02]  /*1370*/  LDG.E.64 R2, [R2.64] ;  /* 0x0000002402027981 */ /* 0x000ea4000c1e1b00 */
[----:B--2---:R0:W1:Y:S01]  /*1380*/  F2I.F64.TRUNC R0, R2 ;  /* 0x0000000200007311 */ /* 0x004062000030d100 */
[----:B------:R-:W-:Y:S05]  /*1390*/  BRA `(.L_x_7086) ;  /* 0x000009d000007947 */ /* 0x000fea0003800000 */
.L_x_7094:
        /* <DEDUP_REMOVED lines=28> */
.L_x_7097:
        /* <DEDUP_REMOVED lines=15> */
.L_x_7096:
[----:B------:R-:W2:Y:S02]  /*1650*/  LDG.E.U16 R2, [R2.64] ;  /* 0x0000002402027981 */ /* 0x000ea4000c1e1500 */
[----:B--2---:R-:W-:-:S04]  /*1660*/  PRMT R2, RZ, 0x5410, R2 ;  /* 0x00005410ff027816 */ /* 0x004fc80000000002 */
[----:B------:R0:W1:Y:S01]  /*1670*/  F2I.FTZ.TRUNC.NTZ R0, R2 ;  /* 0x0000000200007305 */ /* 0x000062000021f100 */
[----:B------:R-:W-:Y:S05]  /*1680*/  BRA `(.L_x_7086) ;  /* 0x000006e000007947 */ /* 0x000fea0003800000 */
.L_x_7093:
        /* <DEDUP_REMOVED lines=10> */
.L_x_7100:
        /* <DEDUP_REMOVED lines=21> */
.L_x_7104:
[----:B------:R-:W-:Y:S05]  /*1880*/  BSYNC B1 ;  /* 0x0000000000017941 */ /* 0x000fea0003800000 */
.L_x_7103:
[----:B------:R-:W-:Y:S01]  /*1890*/  IMAD.SHL.U32 R2, R2, 0x100000, RZ ;  /* 0x0010000002027824 */ /* 0x000fe200078e00ff */
[----:B------:R-:W-:-:S04]  /*18a0*/  LEA R3, R0, 0x3b800000, 0x17 ;  /* 0x3b80000000037811 */ /* 0x000fc800078eb8ff */
[----:B------:R-:W-:Y:S02]  /*18b0*/  LOP3.LUT R4, R3, R2, R4, 0xfe, !PT ;  /* 0x0000000203047212 */ /* 0x000fe400078efe04 */
.L_x_7102:
[----:B------:R-:W-:Y:S05]  /*18c0*/  BSYNC B0 ;  /* 0x0000000000007941 */ /* 0x000fea0003800000 */
.L_x_7101:
[----:B------:R-:W0:Y:S02]  /*18d0*/  F2I.FTZ.TRUNC.NTZ R4, R4 ;  /* 0x0000000400047305 */ /* 0x000e24000021f100 */
[----:B0-----:R-:W-:Y:S01]  /*18e0*/  PRMT R0, R4, 0x7610, R0 ;  /* 0x0000761004007816 */ /* 0x001fe20000000000 */
[----:B------:R-:W-:Y:S05]  /*18f0*/  BRA `(.L_x_7086) ;  /* 0x0000047000007947 */ /* 0x000fea0003800000 */
.L_x_7099:
        /* <DEDUP_REMOVED lines=21> */
.L_x_7108:
[----:B------:R-:W-:Y:S05]  /*1a50*/  BSYNC B1 ;  /* 0x0000000000017941 */ /* 0x000fea0003800000 */
.L_x_7107:
[----:B------:R-:W-:Y:S01]  /*1a60*/  IMAD.SHL.U32 R2, R2, 0x200000, RZ ;  /* 0x0020000002027824 */ /* 0x000fe200078e00ff */
[----:B------:R-:W-:-:S04]  /*1a70*/  LEA R3, R0, 0x37800000, 0x17 ;  /* 0x3780000000037811 */ /* 0x000fc800078eb8ff */
[----:B------:R-:W-:Y:S02]  /*1a80*/  LOP3.LUT R4, R3, R2, R4, 0xfe, !PT ;  /* 0x0000000203047212 */ /* 0x000fe400078efe04 */
.L_x_7106:
[----:B------:R-:W-:Y:S05]  /*1a90*/  BSYNC B0 ;  /* 0x0000000000007941 */ /* 0x000fea0003800000 */
.L_x_7105:
[----:B------:R-:W0:Y:S02]  /*1aa0*/  F2I.FTZ.TRUNC.NTZ R4, R4 ;  /* 0x0000000400047305 */ /* 0x000e24000021f100 */
[----:B0-----:R-:W-:Y:S01]  /*1ab0*/  PRMT R0, R4, 0x7610, R0 ;  /* 0x0000761004007816 */ /* 0x001fe20000000000 */
[----:B------:R-:W-:Y:S05]  /*1ac0*/  BRA `(.L_x_7086) ;  /* 0x000002a000007947 */ /* 0x000fea0003800000 */
.L_x_7098:
        /* <DEDUP_REMOVED lines=14> */
.L_x_7112:
[----:B------:R-:W-:Y:S05]  /*1bb0*/  BSYNC B0 ;  /* 0x0000000000007941 */ /* 0x000fea0003800000 */
.L_x_7111:
[----:B------:R-:W0:Y:S02]  /*1bc0*/  F2I.FTZ.TRUNC.NTZ R4, R4 ;  /* 0x0000000400047305 */ /* 0x000e24000021f100 */
[----:B0-----:R-:W-:Y:S01]  /*1bd0*/  PRMT R0, R4, 0x7610, R0 ;  /* 0x0000761004007816 */ /* 0x001fe20000000000 */
[----:B------:R-:W-:Y:S05]  /*1be0*/  BRA `(.L_x_7086) ;  /* 0x0000018000007947 */ /* 0x000fea0003800000 */
.L_x_7085:
        /* <DEDUP_REMOVED lines=21> */
.L_x_7110:
[----:B------:R0:W5:Y:S01]  /*1d40*/  LDG.E.U16 R0, [R2.64] ;  /* 0x0000002402007981 */ /* 0x000162000c1e1500 */
[----:B------:R-:W-:Y:S05]  /*1d50*/  BRA `(.L_x_7086) ;  /* 0x0000001000007947 */ /* 0x000fea0003800000 */
.L_x_7109:
[----:B------:R0:W5:Y:S02]  /*1d60*/  LDG.E.U16 R0, [R2.64] ;  /* 0x0000002402007981 */ /* 0x000164000c1e1500 */
.L_x_7086:
[----:B------:R-:W2:Y:S01]  /*1d70*/  LDC.U8 R4, c[0x0][0x371] ;  /* 0x0000dc40ff047b82 */ /* 0x000ea20000000000 */
[----:B01---5:R-:W-:-:S04]  /*1d80*/  PRMT R3, R0, 0x9910, RZ ;  /* 0x0000991000037816 */ /* 0x023fc800000000ff */
[C---:B------:R-:W-:Y:S02]  /*1d90*/  ISETP.GT.AND P0, PT, R3.reuse, RZ, PT ;  /* 0x000000ff0300720c */ /* 0x040fe40003f04270 */
[----:B------:R-:W-:Y:S02]  /*1da0*/  SHF.R.S32.HI R2, RZ, 0xf, R3 ;  /* 0x0000000fff027819 */ /* 0x000fe40000011403 */
[----:B------:R-:W-:-:S09]  /*1db0*/  LEA.HI.SX32 R3, R3, 0x1, 0x11 ;  /* 0x0000000103037811 */ /* 0x000fd200078f8aff */
[----:B------:R-:W-:Y:S01]  /*1dc0*/  @!P0 IMAD.MOV R3, RZ, RZ, R2 ;  /* 0x000000ffff038224 */ /* 0x000fe200078e0202 */
        /* <DEDUP_REMOVED lines=13> */
.L_x_7116:
[----:B------:R0:W-:Y:S01]  /*1ea0*/  STG.E.U8 [R16.64], R3 ;  /* 0x0000000310007986 */ /* 0x0001e2000c101124 */
[----:B------:R-:W-:Y:S05]  /*1eb0*/  BRA `(.L_x_7118) ;  /* 0x00000df000007947 */ /* 0x000fea0003800000 */
.L_x_7115:
[----:B------:R-:W-:-:S13]  /*1ec0*/  ISETP.NE.AND P0, PT, R0, 0x2, PT ;  /* 0x000000020000780c */ /* 0x000fda0003f05270 */
[----:B------:R-:W-:Y:S05]  /*1ed0*/  @!P0 BRA `(.L_x_7119) ;  /* 0x000000c000008947 */ /* 0x000fea0003800000 */
[----:B------:R-:W-:-:S13]  /*1ee0*/  ISETP.NE.AND P0, PT, R0, 0x3, PT ;  /* 0x000000030000780c */ /* 0x000fda0003f05270 */
[----:B------:R-:W-:Y:S05]  /*1ef0*/  @!P0 BRA `(.L_x_7120) ;  /* 0x0000007000008947 */ /* 0x000fea0003800000 */
[----:B------:R-:W-:-:S13]  /*1f00*/  ISETP.NE.AND P0, PT, R0, 0x4, PT ;  /* 0x000000040000780c */ /* 0x000fda0003f05270 */
[----:B------:R-:W-:Y:S05]  /*1f10*/  @P0 BRA `(.L_x_7117) ;  /* 0x00000be000000947 */ /* 0x000fea0003800000 */
[----:B------:R-:W-:-:S05]  /*1f20*/  PRMT R3, R3, 0x9910, RZ ;  /* 0x0000991003037816 */ /* 0x000fca00000000ff */
[----:B------:R-:W-:-:S05]  /*1f30*/  IMAD.MOV.U32 R2, RZ, RZ, R3 ;  /* 0x000000ffff027224 */ /* 0x000fca00078e0003 */
[----:B------:R-:W-:-:S05]  /*1f40*/  SHF.R.S32.HI R3, RZ, 0x1f, R2 ;  /* 0x0000001fff037819 */ /* 0x000fca0000011402 */
[----:B------:R0:W-:Y:S01]  /*1f50*/  STG.E.64 [R16.64], R2 ;  /* 0x0000000210007986 */ /* 0x0001e2000c101b24 */
[----:B------:R-:W-:Y:S05]  /*1f60*/  BRA `(.L_x_7118) ;  /* 0x00000d4000007947 */ /* 0x000fea0003800000 */
.L_x_7120:
[----:B------:R-:W-:-:S05]  /*1f70*/  PRMT R3, R3, 0x9910, RZ ;  /* 0x0000991003037816 */ /* 0x000fca00000000ff */
[----:B------:R0:W-:Y:S01]  /*1f80*/  STG.E [R16.64], R3 ;  /* 0x0000000310007986 */ /* 0x0001e2000c101924 */
[----:B------:R-:W-:Y:S05]  /*1f90*/  BRA `(.L_x_7118) ;  /* 0x00000d1000007947 */ /* 0x000fea0003800000 */
.L_x_7119:
[----:B------:R0:W-:Y:S01]  /*1fa0*/  STG.E.U16 [R16.64], R3 ;  /* 0x0000000310007986 */ /* 0x0001e2000c101524 */
[----:B------:R-:W-:Y:S05]  /*1fb0*/  BRA `(.L_x_7118) ;  /* 0x00000cf000007947 */ /* 0x000fea0003800000 */
.L_x_7114:
        /* <DEDUP_REMOVED lines=9> */
.L_x_7122:
[----:B------:R-:W0:Y:S02]  /*2050*/  I2F.S16 R0, R3 ;  /* 0x0000000300007306 */ /* 0x000e240000101400 */
[----:B0-----:R-:W-:-:S05]  /*2060*/  F2FP.PACK_AB R0, RZ, R0 ;  /* 0x00000000ff00723e */ /* 0x001fca00000000ff */
[----:B------:R0:W-:Y:S01]  /*2070*/  STG.E.U16 [R16.64], R0 ;  /* 0x0000000010007986 */ /* 0x0001e2000c101524 */
[----:B------:R-:W-:Y:S05]  /*2080*/  BRA `(.L_x_7118) ;  /* 0x00000c2000007947 */ /* 0x000fea0003800000 */
.L_x_7121:
        /* <DEDUP_REMOVED lines=10> */
.L_x_7124:
[----:B------:R-:W0:Y:S02]  /*2130*/  I2F.S16 R3, R3 ;  /* 0x0000000300037306 */ /* 0x000e240000101400 */
[----:B0-----:R-:W-:-:S04]  /*2140*/  F2FP.PACK_AB R3, RZ, R3 ;  /* 0x00000003ff03723e */ /* 0x001fc800000000ff */
[----:B------:R-:W-:-:S05]  /*2150*/  PRMT R3, R3, 0x5410, RZ ;  /* 0x0000541003037816 */ /* 0x000fca00000000ff */
[----:B------:R0:W-:Y:S01]  /*2160*/  STG.E [R16.64], R3 ;  /* 0x0000000310007986 */ /* 0x0001e2000c101924 */
[----:B------:R-:W-:Y:S05]  /*2170*/  BRA `(.L_x_7118) ;  /* 0x00000b3000007947 */ /* 0x000fea0003800000 */
.L_x_7123:
[----:B------:R-:W0:Y:S02]  /*2180*/  I2F.F64.S16 R2, R3 ;  /* 0x0000000300027312 */ /* 0x000e240000101c00 */
[----:B0-----:R0:W-:Y:S01]  /*2190*/  STG.E.64 [R16.64], R2 ;  /* 0x0000000210007986 */ /* 0x0011e2000c101b24 */
[----:B------:R-:W-:Y:S05]  /*21a0*/  BRA `(.L_x_7118) ;  /* 0x00000b0000007947 */ /* 0x000fea0003800000 */
.L_x_7113:
        /* <DEDUP_REMOVED lines=8> */
[----:B------:R-:W-:-:S04]  /*2230*/  PRMT R0, R3, 0x9910, RZ ;  /* 0x0000991003007816 */ /* 0x000fc800000000ff */
[----:B------:R-:W-:-:S04]  /*2240*/  ISETP.NE.AND P0, PT, R0, RZ, PT ;  /* 0x000000ff0000720c */ /* 0x000fc80003f05270 */
[----:B------:R-:W-:-:S05]  /*2250*/  SEL R3, RZ, 0x1, !P0 ;  /* 0x00000001ff037807 */ /* 0x000fca0004000000 */
[----:B------:R0:W-:Y:S01]  /*2260*/  STG.E.U8 [R16.64], R3 ;  /* 0x0000000310007986 */ /* 0x0001e2000c101124 */
[----:B------:R-:W-:Y:S05]  /*2270*/  BRA `(.L_x_7118) ;  /* 0x00000a3000007947 */ /* 0x000fea0003800000 */
.L_x_7127:
[----:B------:R-:W0:Y:S01]  /*2280*/  I2F.F64.S16 R4, R3 ;  /* 0x0000000300047312 */ /* 0x000e220000101c00 */
[----:B------:R-:W-:-:S05]  /*2290*/  CS2R R6, SRZ ;  /* 0x0000000000067805 */ /* 0x000fca000001ff00 */
[----:B0-----:R0:W-:Y:S01]  /*22a0*/  STG.E.128 [R16.64], R4 ;  /* 0x0000000410007986 */ /* 0x0011e2000c101d24 */
[----:B------:R-:W-:Y:S05]  /*22b0*/  BRA `(.L_x_7118) ;  /* 0x000009f000007947 */ /* 0x000fea0003800000 */
.L_x_7126:
        /* <DEDUP_REMOVED lines=21> */
.L_x_7131:
[----:B------:R-:W-:Y:S05]  /*2410*/  BSYNC B0 ;  /* 0x0000000000007941 */ /* 0x000fea0003800000 */
.L_x_7130:
[----:B------:R-:W-:-:S05]  /*2420*/  LOP3.LUT R5, R0, R5, RZ, 0xfc, !PT ;  /* 0x0000000500057212 */ /* 0x000fca00078efcff */
[----:B------:R0:W-:Y:S01]  /*2430*/  STG.E.U8 [R16.64], R5 ;  /* 0x0000000510007986 */ /* 0x0001e2000c101124 */
[----:B------:R-:W-:Y:S05]  /*2440*/  BRA `(.L_x_7118) ;  /* 0x0000086000007947 */ /* 0x000fea0003800000 */
.L_x_7129:
        /* <DEDUP_REMOVED lines=13> */
.L_x_7133:
[----:B------:R-:W-:Y:S01]  /*2520*/  IMAD.MOV.U32 R0, RZ, RZ, 0x7f ;  /* 0x0000007fff007424 */ /* 0x000fe200078e00ff */
[----:B------:R-:W-:-:S04]  /*2530*/  ISETP.GT.U32.AND P0, PT, R2, 0x7f800000, PT ;  /* 0x7f8000000200780c */ /* 0x000fc80003f04070 */
[----:B------:R-:W-:-:S04]  /*2540*/  SEL R0, R0, 0x7c, P0 ;  /* 0x0000007c00007807 */ /* 0x000fc80000000000 */
.L_x_7134:
[----:B------:R-:W-:Y:S05]  /*2550*/  BSYNC B0 ;  /* 0x0000000000007941 */ /* 0x000fea0003800000 */
.L_x_7132:
[----:B------:R-:W-:-:S04]  /*2560*/  LOP3.LUT R2, R3, 0x80000000, RZ, 0xc0, !PT ;  /* 0x8000000003027812 */ /* 0x000fc800078ec0ff */
[----:B------:R-:W-:-:S04]  /*2570*/  SHF.R.U32.HI R3, RZ, 0x18, R2 ;  /* 0x00000018ff037819 */ /* 0x000fc80000011602 */
[----:B------:R-:W-:-:S05]  /*2580*/  LOP3.LUT R3, R0, R3, RZ, 0xfc, !PT ;  /* 0x0000000300037212 */ /* 0x000fca00078efcff */
[----:B------:R0:W-:Y:S01]  /*2590*/  STG.E.U8 [R16.64], R3 ;  /* 0x0000000310007986 */ /* 0x0001e2000c101124 */
[----:B------:R-:W-:Y:S05]  /*25a0*/  BRA `(.L_x_7118) ;  /* 0x0000070000007947 */ /* 0x000fea0003800000 */
.L_x_7128:
[----:B------:R-:W0:Y:S02]  /*25b0*/  I2F.S16 R0, R3 ;  /* 0x0000000300007306 */ /* 0x000e240000101400 */
[----:B0-----:R-:W-:-:S05]  /*25c0*/  F2FP.BF16.PACK_AB R0, RZ, R0 ;  /* 0x00000000ff00723e */ /* 0x001fca00000010ff */
[----:B------:R0:W-:Y:S01]  /*25d0*/  STG.E.U16 [R16.64], R0 ;  /* 0x0000000010007986 */ /* 0x0001e2000c101524 */
[----:B------:R-:W-:Y:S05]  /*25e0*/  BRA `(.L_x_7118) ;  /* 0x000006c000007947 */ /* 0x000fea0003800000 */
.L_x_7125:
        /* <DEDUP_REMOVED lines=10> */
.L_x_7137:
        /* <DEDUP_REMOVED lines=17> */
.L_x_7140:
[----:B------:R-:W-:-:S04]  /*27a0*/  LOP3.LUT R2, R3, 0x80000000, RZ, 0xc0, !PT ;  /* 0x8000000003027812 */ /* 0x000fc800078ec0ff */
[----:B------:R-:W-:-:S04]  /*27b0*/  SHF.R.U32.HI R3, RZ, 0x18, R2 ;  /* 0x00000018ff037819 */ /* 0x000fc80000011602 */
[----:B------:R-:W-:-:S04]  /*27c0*/  LOP3.LUT R0, R0, R3, RZ, 0xfc, !PT ;  /* 0x0000000300007212 */ /* 0x000fc800078efcff */
[----:B------:R-:W-:Y:S02]  /*27d0*/  PRMT R8, R0, 0x7610, R8 ;  /* 0x0000761000087816 */ /* 0x000fe40000000008 */
.L_x_7139:
[----:B------:R-:W-:Y:S05]  /*27e0*/  BSYNC B0 ;  /* 0x0000000000007941 */ /* 0x000fea0003800000 */
.L_x_7138:
[----:B------:R0:W-:Y:S01]  /*27f0*/  STG.E.U8 [R16.64], R8 ;  /* 0x0000000810007986 */ /* 0x0001e2000c101124 */
[----:B------:R-:W-:Y:S05]  /*2800*/  BRA `(.L_x_7118) ;  /* 0x000004a000007947 */ /* 0x000fea0003800000 */
.L_x_7136:
        /* <DEDUP_REMOVED lines=17> */
.L_x_7143:
[----:B------:R-:W-:-:S04]  /*2920*/  LOP3.LUT R2, R3, 0x80000000, RZ, 0xc0, !PT ;  /* 0x8000000003027812 */ /* 0x000fc800078ec0ff */
[----:B------:R-:W-:-:S04]  /*2930*/  SHF.R.U32.HI R3, RZ, 0x18, R2 ;  /* 0x00000018ff037819 */ /* 0x000fc80000011602 */
[----:B------:R-:W-:-:S04]  /*2940*/  LOP3.LUT R0, R0, R3, RZ, 0xfc, !PT ;  /* 0x0000000300007212 */ /* 0x000fc800078efcff */
[----:B------:R-:W-:Y:S02]  /*2950*/  PRMT R8, R0, 0x7610, R8 ;  /* 0x0000761000087816 */ /* 0x000fe40000000008 */
.L_x_7142:
[----:B------:R-:W-:Y:S05]  /*2960*/  BSYNC B0 ;  /* 0x0000000000007941 */ /* 0x000fea0003800000 */
.L_x_7141:
[----:B------:R0:W-:Y:S01]  /*2970*/  STG.E.U8 [R16.64], R8 ;  /* 0x0000000810007986 */ /* 0x0001e2000c101124 */
[----:B------:R-:W-:Y:S05]  /*2980*/  BRA `(.L_x_7118) ;  /* 0x0000032000007947 */ /* 0x000fea0003800000 */
.L_x_7135:
        /* <DEDUP_REMOVED lines=23> */
.L_x_7117:
        /* <DEDUP_REMOVED lines=20> */
.L_x_7145:
[----:B------:R-:W-:-:S05]  /*2c40*/  PRMT R3, R3, 0x9910, RZ ;  /* 0x0000991003037816 */ /* 0x000fca00000000ff */
[----:B------:R-:W-:-:S05]  /*2c50*/  IMAD.MOV.U32 R2, RZ, RZ, R3 ;  /* 0x000000ffff027224 */ /* 0x000fca00078e0003 */
[----:B------:R-:W-:-:S05]  /*2c60*/  SHF.R.S32.HI R3, RZ, 0x1f, R2 ;  /* 0x0000001fff037819 */ /* 0x000fca0000011402 */
[----:B------:R0:W-:Y:S01]  /*2c70*/  STG.E.64 [R16.64], R2 ;  /* 0x0000000210007986 */ /* 0x0001e2000c101b24 */
[----:B------:R-:W-:Y:S05]  /*2c80*/  BRA `(.L_x_7118) ;  /* 0x0000002000007947 */ /* 0x000fea0003800000 */
.L_x_7144:
[----:B------:R-:W-:-:S05]  /*2c90*/  PRMT R3, R3, 0x9910, RZ ;  /* 0x0000991003037816 */ /* 0x000fca00000000ff */
[----:B------:R0:W-:Y:S02]  /*2ca0*/  STG.E [R16.64], R3 ;  /* 0x0000000310007986 */ /* 0x0001e4000c101924 */
.L_x_7118:
[----:B------:R-:W-:-:S05]  /*2cb0*/  IMAD R18, R18, 0x200, R23 ;  /* 0x0000020012127824 */ /* 0x000fca00078e0217 */
[----:B------:R-:W-:Y:S02]  /*2cc0*/  IADD3 R19, R18, 0x80, RZ ;  /* 0x0000008012137810 */ /* 0x000fe40007ffe0ff */
.L_x_7079:
[----:B------:R-:W-:Y:S05]  /*2cd0*/  BSYNC B6 ;  /* 0x0000000000067941 */ /* 0x000fea0003800000 */
.L_x_7078:
        /* <DEDUP_REMOVED lines=231> */
.L_x_7148:
        /* <DEDUP_REMOVED lines=18> */
.L_x_7152:
[----:B------:R0:W5:Y:S01]  /*3c70*/  LDG.E.U8 R0, [R2.64] ;  /* 0x0000002402007981 */ /* 0x000162000c1e1100 */
[----:B------:R-:W-:Y:S05]  /*3c80*/  BRA `(.L_x_7154) ;  /* 0x00000d7000007947 */ /* 0x000fea0003800000 */
.L_x_7151:
        /* <DEDUP_REMOVED lines=8> */
.L_x_7156:
[----:B------:R0:W5:Y:S01]  /*3d10*/  LDG.E.U16 R0, [R2.64] ;  /* 0x0000002402007981 */ /* 0x000162000c1e1500 */
[----:B------:R-:W-:Y:S05]  /*3d20*/  BRA `(.L_x_7154) ;  /* 0x00000cd000007947 */ /* 0x000fea0003800000 */
.L_x_7155:
[----:B------:R0:W5:Y:S01]  /*3d30*/  LDG.E.U16 R0, [R2.64] ;  /* 0x0000002402007981 */ /* 0x000162000c1e1500 */
[----:B------:R-:W-:Y:S05]  /*3d40*/  BRA `(.L_x_7154) ;  /* 0x00000cb000007947 */ /* 0x000fea0003800000 */
.L_x_7150:
        /* <DEDUP_REMOVED lines=9> */
.L_x_7158:
[----:B------:R-:W2:Y:S02]  /*3de0*/  LDG.E.U16 R4, [R2.64] ;  /* 0x0000002402047981 */ /* 0x000ea4000c1e1500 */
[----:B--2---:R-:W-:-:S06]  /*3df0*/  HADD2.F32 R4, -RZ, R4.H0_H0 ;  /* 0x20000004ff047230 */ /* 0x004fcc0000004100 */
[----:B------:R-:W0:Y:S02]  /*3e00*/  F2I.FTZ.TRUNC.NTZ R4, R4 ;  /* 0x0000000400047305 */ /* 0x000e24000021f100 */
[----:B0-----:R-:W-:Y:S01]  /*3e10*/  PRMT R0, R4, 0x7610, R0 ;  /* 0x0000761004007816 */ /* 0x001fe20000000000 */
[----:B------:R-:W-:Y:S05]  /*3e20*/  BRA `(.L_x_7154) ;  /* 0x00000bd000007947 */ /* 0x000fea0003800000 */
.L_x_7157:
        /* <DEDUP_REMOVED lines=9> */
.L_x_7160:
[----:B------:R-:W2:Y:S02]  /*3ec0*/  LDG.E.U16 R2, [R2.64] ;  /* 0x0000002402027981 */ /* 0x000ea4000c1e1500 */
[----:B--2---:R-:W-:-:S06]  /*3ed0*/  HADD2.F32 R4, -RZ, R2.H0_H0 ;  /* 0x20000002ff047230 */ /* 0x004fcc0000004100 */
[----:B------:R-:W0:Y:S02]  /*3ee0*/  F2I.FTZ.TRUNC.NTZ R4, R4 ;  /* 0x0000000400047305 */ /* 0x000e24000021f100 */
[----:B0-----:R-:W-:Y:S01]  /*3ef0*/  PRMT R0, R4, 0x7610, R0 ;  /* 0x0000761004007816 */ /* 0x001fe20000000000 */
[----:B------:R-:W-:Y:S05]  /*3f00*/  BRA `(.L_x_7154) ;  /* 0x00000af000007947 */ /* 0x000fea0003800000 */
.L_x_7159:
[----:B------:R-:W2:Y:S02]  /*3f10*/  LDG.E.64 R2, [R2.64] ;  /* 0x0000002402027981 */ /* 0x000ea4000c1e1b00 */
[----:B--2---:R0:W1:Y:S01]  /*3f20*/  F2I.F64.TRUNC R0, R2 ;  /* 0x0000000200007311 */ /* 0x004062000030d100 */
[----:B------:R-:W-:Y:S05]  /*3f30*/  BRA `(.L_x_7154) ;  /* 0x00000ac000007947 */ /* 0x000fea0003800000 */
.L_x_7149:
        /* <DEDUP_REMOVED lines=12> */
.L_x_7163:
[----:B------:R-:W2:Y:S02]  /*4000*/  LDG.E.64 R2, [R2.64] ;  /* 0x0000002402027981 */ /* 0x000ea4000c1e1b00 */
[----:B--2---:R0:W1:Y:S01]  /*4010*/  F2I.F64.TRUNC R0, R2 ;  /* 0x0000000200007311 */ /* 0x004062000030d100 */
[----:B------:R-:W-:Y:S05]  /*4020*/  BRA `(.L_x_7154) ;  /* 0x000009d000007947 */ /* 0x000fea0003800000 */
.L_x_7162:
        /* <DEDUP_REMOVED lines=28> */
.L_x_7165:
        /* <DEDUP_REMOVED lines=15> */
.L_x_7164:
[----:B------:R-:W2:Y:S02]  /*42e0*/  LDG.E.U16 R2, [R2.64] ;  /* 0x0000002402027981 */ /* 0x000ea4000c1e1500 */
[----:B--2---:R-:W-:-:S04]  /*42f0*/  PRMT R2, RZ, 0x5410, R2 ;  /* 0x00005410ff027816 */ /* 0x004fc80000000002 */
[----:B------:R0:W1:Y:S01]  /*4300*/  F2I.FTZ.TRUNC.NTZ R0, R2 ;  /* 0x0000000200007305 */ /* 0x000062000021f100 */
[----:B------:R-:W-:Y:S05]  /*4310*/  BRA `(.L_x_7154) ;  /* 0x000006e000007947 */ /* 0x000fea0003800000 */
.L_x_7161:
        /* <DEDUP_REMOVED lines=10> */
.L_x_7168:
        /* <DEDUP_REMOVED lines=21> */
.L_x_7172:
[----:B------:R-:W-:Y:S05]  /*4510*/  BSYNC B1 ;  /* 0x0000000000017941 */ /* 0x000fea0003800000 */
.L_x_7171:
[----:B------:R-:W-:Y:S01]  /*4520*/  IMAD.SHL.U32 R2, R2, 0x100000, RZ ;  /* 0x0010000002027824 */ /* 0x000fe200078e00ff */
[----:B------:R-:W-:-:S04]  /*4530*/  LEA R3, R0, 0x3b800000, 0x17 ;  /* 0x3b80000000037811 */ /* 0x000fc800078eb8ff */
[----:B------:R-:W-:Y:S02]  /*4540*/  LOP3.LUT R4, R3, R2, R4, 0xfe, !PT ;  /* 0x0000000203047212 */ /* 0x000fe400078efe04 */
.L_x_7170:
[----:B------:R-:W-:Y:S05]  /*4550*/  BSYNC B0 ;  /* 0x0000000000007941 */ /* 0x000fea0003800000 */
.L_x_7169:
[----:B------:R-:W0:Y:S02]  /*4560*/  F2I.FTZ.TRUNC.NTZ R4, R4 ;  /* 0x0000000400047305 */ /* 0x000e24000021f100 */
[----:B0-----:R-:W-:Y:S01]  /*4570*/  PRMT R0, R4, 0x7610, R0 ;  /* 0x0000761004007816 */ /* 0x001fe20000000000 */
[----:B------:R-:W-:Y:S05]  /*4580*/  BRA `(.L_x_7154) ;  /* 0x0000047000007947 */ /* 0x000fea0003800000 */
.L_x_7167:
        /* <DEDUP_REMOVED lines=21> */
.L_x_7176:
[----:B------:R-:W-:Y:S05]  /*46e0*/  BSYNC B1 ;  /* 0x0000000000017941 */ /* 0x000fea0003800000 */
.L_x_7175:
[----:B------:R-:W-:Y:S01]  /*46f0*/  IMAD.SHL.U32 R2, R2, 0x200000, RZ ;  /* 0x0020000002027824 */ /* 0x000fe200078e00ff */
[----:B------:R-:W-:-:S04]  /*4700*/  LEA R3, R0, 0x37800000, 0x17 ;  /* 0x3780000000037811 */ /* 0x000fc800078eb8ff */
[----:B------:R-:W-:Y:S02]  /*4710*/  LOP3.LUT R4, R3, R2, R4, 0xfe, !PT ;  /* 0x0000000203047212 */ /* 0x000fe400078efe04 */
.L_x_7174:
[----:B------:R-:W-:Y:S05]  /*4720*/  BSYNC B0 ;  /* 0x0000000000007941 */ /* 0x000fea0003800000 */
.L_x_7173:
[----:B------:R-:W0:Y:S02]  /*4730*/  F2I.FTZ.TRUNC.NTZ R4, R4 ;  /* 0x0000000400047305 */ /* 0x000e24000021f100 */
[----:B0-----:R-:W-:Y:S01]  /*4740*/  PRMT R0, R4, 0x7610, R0 ;  /* 0x0000761004007816 */ /* 0x001fe20000000000 */
[----:B------:R-:W-:Y:S05]  /*4750*/  BRA `(.L_x_7154) ;  /* 0x000002a000007947 */ /* 0x000fea0003800000 */
.L_x_7166:
        /* <DEDUP_REMOVED lines=14> */
.L_x_7180:
[----:B------:R-:W-:Y:S05]  /*4840*/  BSYNC B0 ;  /* 0x0000000000007941 */ /* 0x000fea0003800000 */
.L_x_7179:
[----:B------:R-:W0:Y:S02]  /*4850*/  F2I.FTZ.TRUNC.NTZ R4, R4 ;  /* 0x0000000400047305 */ /* 0x000e24000021f100 */
[----:B0-----:R-:W-:Y:S01]  /*4860*/  PRMT R0, R4, 0x7610, R0 ;  /* 0x0000761004007816 */ /* 0x001fe20000000000 */
[----:B------:R-:W-:Y:S05]  /*4870*/  BRA `(.L_x_7154) ;  /* 0x0000018000007947 */ /* 0x000fea0003800000 */
.L_x_7153:
        /* <DEDUP_REMOVED lines=21> */
.L_x_7178:
[----:B------:R0:W5:Y:S01]  /*49d0*/  LDG.E.U16 R0, [R2.64] ;  /* 0x0000002402007981 */ /* 0x000162000c1e1500 */
[----:B------:R-:W-:Y:S05]  /*49e0*/  BRA `(.L_x_7154) ;  /* 0x0000001000007947 */ /* 0x000fea0003800000 */
.L_x_7177:
[----:B------:R0:W5:Y:S02]  /*49f0*/  LDG.E.U16 R0, [R2.64] ;  /* 0x0000002402007981 */ /* 0x000164000c1e1500 */
.L_x_7154:
        /* <DEDUP_REMOVED lines=19> */
.L_x_7184:
[----:B------:R0:W-:Y:S01]  /*4b30*/  STG.E.U8 [R16.64], R3 ;  /* 0x0000000310007986 */ /* 0x0001e2000c101124 */
[----:B------:R-:W-:Y:S05]  /*4b40*/  BRA `(.L_x_7186) ;  /* 0x00000df000007947 */ /* 0x000fea0003800000 */
.L_x_7183:
        /* <DEDUP_REMOVED lines=11> */
.L_x_7188:
[----:B------:R-:W-:-:S05]  /*4c00*/  PRMT R3, R3, 0x9910, RZ ;  /* 0x0000991003037816 */ /* 0x000fca00000000ff */
[----:B------:R0:W-:Y:S01]  /*4c10*/  STG.E [R16.64], R3 ;  /* 0x0000000310007986 */ /* 0x0001e2000c101924 */
[----:B------:R-:W-:Y:S05]  /*4c20*/  BRA `(.L_x_7186) ;  /* 0x00000d1000007947 */ /* 0x000fea0003800000 */
.L_x_7187:
[----:B------:R0:W-:Y:S01]  /*4c30*/  STG.E.U16 [R16.64], R3 ;  /* 0x0000000310007986 */ /* 0x0001e2000c101524 */
[----:B------:R-:W-:Y:S05]  /*4c40*/  BRA `(.L_x_7186) ;  /* 0x00000cf000007947 */ /* 0x000fea0003800000 */
.L_x_7182:
        /* <DEDUP_REMOVED lines=9> */
.L_x_7190:
[----:B------:R-:W0:Y:S02]  /*4ce0*/  I2F.S16 R0, R3 ;  /* 0x0000000300007306 */ /* 0x000e240000101400 */
[----:B0-----:R-:W-:-:S05]  /*4cf0*/  F2FP.PACK_AB R0, RZ, R0 ;  /* 0x00000000ff00723e */ /* 0x001fca00000000ff */
[----:B------:R0:W-:Y:S01]  /*4d00*/  STG.E.U16 [R16.64], R0 ;  /* 0x0000000010007986 */ /* 0x0001e2000c101524 */
[----:B------:R-:W-:Y:S05]  /*4d10*/  BRA `(.L_x_7186) ;  /* 0x00000c2000007947 */ /* 0x000fea0003800000 */
.L_x_7189:
        /* <DEDUP_REMOVED lines=10> */
.L_x_7192:
[----:B------:R-:W0:Y:S02]  /*4dc0*/  I2F.S16 R3, R3 ;  /* 0x0000000300037306 */ /* 0x000e240000101400 */
[----:B0-----:R-:W-:-:S04]  /*4dd0*/  F2FP.PACK_AB R3, RZ, R3 ;  /* 0x00000003ff03723e */ /* 0x001fc800000000ff */
[----:B------:R-:W-:-:S05]  /*4de0*/  PRMT R3, R3, 0x5410, RZ ;  /* 0x0000541003037816 */ /* 0x000fca00000000ff */
[----:B------:R0:W-:Y:S01]  /*4df0*/  STG.E [R16.64], R3 ;  /* 0x0000000310007986 */ /* 0x0001e2000c101924 */
[----:B------:R-:W-:Y:S05]  /*4e00*/  BRA `(.L_x_7186) ;  /* 0x00000b3000007947 */ /* 0x000fea0003800000 */
.L_x_7191:
[----:B------:R-:W0:Y:S02]  /*4e10*/  I2F.F64.S16 R2, R3 ;  /* 0x0000000300027312 */ /* 0x000e240000101c00 */
[----:B0-----:R0:W-:Y:S01]  /*4e20*/  STG.E.64 [R16.64], R2 ;  /* 0x0000000210007986 */ /* 0x0011e2000c101b24 */
[----:B------:R-:W-:Y:S05]  /*4e30*/  BRA `(.L_x_7186) ;  /* 0x00000b0000007947 */ /* 0x000fea0003800000 */
.L_x_7181:
        /* <DEDUP_REMOVED lines=13> */
.L_x_7195:
[----:B------:R-:W0:Y:S01]  /*4f10*/  I2F.F64.S16 R4, R3 ;  /* 0x0000000300047312 */ /* 0x000e220000101c00 */
[----:B------:R-:W-:-:S05]  /*4f20*/  CS2R R6, SRZ ;  /* 0x0000000000067805 */ /* 0x000fca000001ff00 */
[----:B0-----:R0:W-:Y:S01]  /*4f30*/  STG.E.128 [R16.64], R4 ;  /* 0x0000000410007986 */ /* 0x0011e2000c101d24 */
[----:B------:R-:W-:Y:S05]  /*4f40*/  BRA `(.L_x_7186) ;  /* 0x000009f000007947 */ /* 0x000fea0003800000 */
.L_x_7194:
        /* <DEDUP_REMOVED lines=21> */
.L_x_7199:
[----:B------:R-:W-:Y:S05]  /*50a0*/  BSYNC B0 ;  /* 0x0000000000007941 */ /* 0x000fea0003800000 */
.L_x_7198:
[----:B------:R-:W-:-:S05]  /*50b0*/  LOP3.LUT R5, R0, R5, RZ, 0xfc, !PT ;  /* 0x0000000500057212 */ /* 0x000fca00078efcff */
[----:B------:R0:W-:Y:S01]  /*50c0*/  STG.E.U8 [R16.64], R5 ;  /* 0x0000000510007986 */ /* 0x0001e2000c101124 */
[----:B------:R-:W-:Y:S05]  /*50d0*/  BRA `(.L_x_7186) ;  /* 0x0000086000007947 */ /* 0x000fea0003800000 */
.L_x_7197:
        /* <DEDUP_REMOVED lines=13> */
.L_x_7201:
[----:B------:R-:W-:Y:S01]  /*51b0*/  IMAD.MOV.U32 R0, RZ, RZ, 0x7f ;  /* 0x0000007fff007424 */ /* 0x000fe200078e00ff */
[----:B------:R-:W-:-:S04]  /*51c0*/  ISETP.GT.U32.AND P0, PT, R2, 0x7f800000, PT ;  /* 0x7f8000000200780c */ /* 0x000fc80003f04070 */
[----:B------:R-:W-:-:S04]  /*51d0*/  SEL R0, R0, 0x7c, P0 ;  /* 0x0000007c00007807 */ /* 0x000fc80000000000 */
.L_x_7202:
[----:B------:R-:W-:Y:S05]  /*51e0*/  BSYNC B0 ;  /* 0x0000000000007941 */ /* 0x000fea0003800000 */
.L_x_7200:
[----:B------:R-:W-:-:S04]  /*51f0*/  LOP3.LUT R2, R3, 0x80000000, RZ, 0xc0, !PT ;  /* 0x8000000003027812 */ /* 0x000fc800078ec0ff */
[----:B------:R-:W-:-:S04]  /*5200*/  SHF.R.U32.HI R3, RZ, 0x18, R2 ;  /* 0x00000018ff037819 */ /* 0x000fc80000011602 */
[----:B------:R-:W-:-:S05]  /*5210*/  LOP3.LUT R3, R0, R3, RZ, 0xfc, !PT ;  /* 0x0000000300037212 */ /* 0x000fca00078efcff */
[----:B------:R0:W-:Y:S01]  /*5220*/  STG.E.U8 [R16.64], R3 ;  /* 0x0000000310007986 */ /* 0x0001e2000c101124 */
[----:B------:R-:W-:Y:S05]  /*5230*/  BRA `(.L_x_7186) ;  /* 0x0000070000007947 */ /* 0x000fea0003800000 */
.L_x_7196:
[----:B------:R-:W0:Y:S02]  /*5240*/  I2F.S16 R0, R3 ;  /* 0x0000000300007306 */ /* 0x000e240000101400 */
[----:B0-----:R-:W-:-:S05]  /*5250*/  F2FP.BF16.PACK_AB R0, RZ, R0 ;  /* 0x00000000ff00723e */ /* 0x001fca00000010ff */
[----:B------:R0:W-:Y:S01]  /*5260*/  STG.E.U16 [R16.64], R0 ;  /* 0x0000000010007986 */ /* 0x0001e2000c101524 */
[----:B------:R-:W-:Y:S05]  /*5270*/  BRA `(.L_x_7186) ;  /* 0x000006c000007947 */ /* 0x000fea0003800000 */
.L_x_7193:
        /* <DEDUP_REMOVED lines=10> */
.L_x_7205:
        /* <DEDUP_REMOVED lines=17> */
.L_x_7208:
[----:B------:R-:W-:-:S04]  /*5430*/  LOP3.LUT R2, R3, 0x80000000, RZ, 0xc0, !PT ;  /* 0x8000000003027812 */ /* 0x000fc800078ec0ff */
[----:B------:R-:W-:-:S04]  /*5440*/  SHF.R.U32.HI R3, RZ, 0x18, R2 ;  /* 0x00000018ff037819 */ /* 0x000fc80000011602 */
[----:B------:R-:W-:-:S04]  /*5450*/  LOP3.LUT R0, R0, R3, RZ, 0xfc, !PT ;  /* 0x0000000300007212 */ /* 0x000fc800078efcff */
[----:B------:R-:W-:Y:S02]  /*5460*/  PRMT R8, R0, 0x7610, R8 ;  /* 0x0000761000087816 */ /* 0x000fe40000000008 */
.L_x_7207:
[----:B------:R-:W-:Y:S05]  /*5470*/  BSYNC B0 ;  /* 0x0000000000007941 */ /* 0x000fea0003800000 */
.L_x_7206:
[----:B------:R0:W-:Y:S01]  /*5480*/  STG.E.U8 [R16.64], R8 ;  /* 0x0000000810007986 */ /* 0x0001e2000c101124 */
[----:B------:R-:W-:Y:S05]  /*5490*/  BRA `(.L_x_7186) ;  /* 0x000004a000007947 */ /* 0x000fea0003800000 */
.L_x_7204:
        /* <DEDUP_REMOVED lines=17> */
.L_x_7211:
[----:B------:R-:W-:-:S04]  /*55b0*/  LOP3.LUT R2, R3, 0x80000000, RZ, 0xc0, !PT ;  /* 0x8000000003027812 */ /* 0x000fc800078ec0ff */
[----:B------:R-:W-:-:S04]  /*55c0*/  SHF.R.U32.HI R3, RZ, 0x18, R2 ;  /* 0x00000018ff037819 */ /* 0x000fc80000011602 */
[----:B------:R-:W-:-:S04]  /*55d0*/  LOP3.LUT R0, R0, R3, RZ, 0xfc, !PT ;  /* 0x0000000300007212 */ /* 0x000fc800078efcff */
[----:B------:R-:W-:Y:S02]  /*55e0*/  PRMT R8, R0, 0x7610, R8 ;  /* 0x0000761000087816 */ /* 0x000fe40000000008 */
.L_x_7210:
[----:B------:R-:W-:Y:S05]  /*55f0*/  BSYNC B0 ;  /* 0x0000000000007941 */ /* 0x000fea0003800000 */
.L_x_7209:
[----:B------:R0:W-:Y:S01]  /*5600*/  STG.E.U8 [R16.64], R8 ;  /* 0x0000000810007986 */ /* 0x0001e2000c101124 */
[----:B------:R-:W-:Y:S05]  /*5610*/  BRA `(.L_x_7186) ;  /* 0x0000032000007947 */ /* 0x000fea0003800000 */
.L_x_7203:
        /* <DEDUP_REMOVED lines=23> */
.L_x_7185:
        /* <DEDUP_REMOVED lines=20> */
.L_x_7213:
[----:B------:R-:W-:-:S05]  /*58d0*/  PRMT R3, R3, 0x9910, RZ ;  /* 0x0000991003037816 */ /* 0x000fca00000000ff */
[----:B------:R-:W-:-:S05]  /*58e0*/  IMAD.MOV.U32 R2, RZ, RZ, R3 ;  /* 0x000000ffff027224 */ /* 0x000fca00078e0003 */
[----:B------:R-:W-:-:S05]  /*58f0*/  SHF.R.S32.HI R3, RZ, 0x1f, R2 ;  /* 0x0000001fff037819 */ /* 0x000fca0000011402 */
[----:B------:R0:W-:Y:S01]  /*5900*/  STG.E.64 [R16.64], R2 ;  /* 0x0000000210007986 */ /* 0x0001e2000c101b24 */
[----:B------:R-:W-:Y:S05]  /*5910*/  BRA `(.L_x_7186) ;  /* 0x0000002000007947 */ /* 0x000fea0003800000 */
.L_x_7212:
[----:B------:R-:W-:-:S05]  /*5920*/  PRMT R3, R3, 0x9910, RZ ;  /* 0x0000991003037816 */ /* 0x000fca00000000ff */
[----:B------:R0:W-:Y:S02]  /*5930*/  STG.E [R16.64], R3 ;  /* 0x0000000310007986 */ /* 0x0001e4000c101924 */
.L_x_7186:
        /* <DEDUP_REMOVED lines=231> */
.L_x_7214:
        /* <DEDUP_REMOVED lines=18> */
.L_x_7218:
[----:B------:R0:W5:Y:S01]  /*68d0*/  LDG.E.U8 R0, [R2.64] ;  /* 0x0000002402007981 */ /* 0x000162000c1e1100 */
[----:B------:R-:W-:Y:S05]  /*68e0*/  BRA `(.L_x_7220) ;  /* 0x00000d7000007947 */ /* 0x000fea0003800000 */
.L_x_7217:
        /* <DEDUP_REMOVED lines=8> */
.L_x_7222:
[----:B------:R0:W5:Y:S01]  /*6970*/  LDG.E.U16 R0, [R2.64] ;  /* 0x0000002402007981 */ /* 0x000162000c1e1500 */
[----:B------:R-:W-:Y:S05]  /*6980*/  BRA `(.L_x_7220) ;  /* 0x00000cd000007947 */ /* 0x000fea0003800000 */
.L_x_7221:
[----:B------:R0:W5:Y:S01]  /*6990*/  LDG.E.U16 R0, [R2.64] ;  /* 0x0000002402007981 */ /* 0x000162000c1e1500 */
[----:B------:R-:W-:Y:S05]  /*69a0*/  BRA `(.L_x_7220) ;  /* 0x00000cb000007947 */ /* 0x000fea0003800000 */
.L_x_7216:
        /* <DEDUP_REMOVED lines=9> */
.L_x_7224:
[----:B------:R-:W2:Y:S02]  /*6a40*/  LDG.E.U16 R4, [R2.64] ;  /* 0x0000002402047981 */ /* 0x000ea4000c1e1500 */
[----:B--2---:R-:W-:-:S06]  /*6a50*/  HADD2.F32 R4, -RZ, R4.H0_H0 ;  /* 0x20000004ff047230 */ /* 0x004fcc0000004100 */
[----:B------:R-:W0:Y:S02]  /*6a60*/  F2I.FTZ.TRUNC.NTZ R4, R4 ;  /* 0x0000000400047305 */ /* 0x000e24000021f100 */
[----:B0-----:R-:W-:Y:S01]  /*6a70*/  PRMT R0, R4, 0x7610, R0 ;  /* 0x0000761004007816 */ /* 0x001fe20000000000 */
[----:B------:R-:W-:Y:S05]  /*6a80*/  BRA `(.L_x_7220) ;  /* 0x00000bd000007947 */ /* 0x000fea0003800000 */
.L_x_7223:
        /* <DEDUP_REMOVED lines=9> */
.L_x_7226:
[----:B------:R-:W2:Y:S02]  /*6b20*/  LDG.E.U16 R2, [R2.64] ;  /* 0x0000002402027981 */ /* 0x000ea4000c1e1500 */
[----:B--2---:R-:W-:-:S06]  /*6b30*/  HADD2.F32 R4, -RZ, R2.H0_H0 ;  /* 0x20000002ff047230 */ /* 0x004fcc0000004100 */
[----:B------:R-:W0:Y:S02]  /*6b40*/  F2I.FTZ.TRUNC.NTZ R4, R4 ;  /* 0x0000000400047305 */ /* 0x000e24000021f100 */
[----:B0-----:R-:W-:Y:S01]  /*6b50*/  PRMT R0, R4, 0x7610, R0 ;  /* 0x0000761004007816 */ /* 0x001fe20000000000 */
[----:B------:R-:W-:Y:S05]  /*6b60*/  BRA `(.L_x_7220) ;  /* 0x00000af000007947 */ /* 0x000fea0003800000 */
.L_x_7225:
[----:B------:R-:W2:Y:S02]  /*6b70*/  LDG.E.64 R2, [R2.64] ;  /* 0x0000002402027981 */ /* 0x000ea4000c1e1b00 */
[----:B--2---:R0:W1:Y:S01]  /*6b80*/  F2I.F64.TRUNC R0, R2 ;  /* 0x0000000200007311 */ /* 0x004062000030d100 */
[----:B------:R-:W-:Y:S05]  /*6b90*/  BRA `(.L_x_7220) ;  /* 0x00000ac000007947 */ /* 0x000fea0003800000 */
.L_x_7215:
        /* <DEDUP_REMOVED lines=12> */
.L_x_7229:
[----:B------:R-:W2:Y:S02]  /*6c60*/  LDG.E.64 R2, [R2.64] ;  /* 0x0000002402027981 */ /* 0x000ea4000c1e1b00 */
[----:B--2---:R0:W1:Y:S01]  /*6c70*/  F2I.F64.TRUNC R0, R2 ;  /* 0x0000000200007311 */ /* 0x004062000030d100 */
[----:B------:R-:W-:Y:S05]  /*6c80*/  BRA `(.L_x_7220) ;  /* 0x000009d000007947 */ /* 0x000fea0003800000 */
.L_x_7228:
        /* <DEDUP_REMOVED lines=28> */
.L_x_7231:
        /* <DEDUP_REMOVED lines=15> */
.L_x_7230:
[----:B------:R-:W2:Y:S02]  /*6f40*/  LDG.E.U16 R2, [R2.64] ;  /* 0x0000002402027981 */ /* 0x000ea4000c1e1500 */
[----:B--2---:R-:W-:-:S04]  /*6f50*/  PRMT R2, RZ, 0x5410, R2 ;  /* 0x00005410ff027816 */ /* 0x004fc80000000002 */
[----:B------:R0:W1:Y:S01]  /*6f60*/  F2I.FTZ.TRUNC.NTZ R0, R2 ;  /* 0x0000000200007305 */ /* 0x000062000021f100 */
[----:B------:R-:W-:Y:S05]  /*6f70*/  BRA `(.L_x_7220) ;  /* 0x000006e000007947 */ /* 0x000fea0003800000 */
.L_x_7227:
        /* <DEDUP_REMOVED lines=10> */
.L_x_7234:
        /* <DEDUP_REMOVED lines=21> */
.L_x_7238:
[----:B------:R-:W-:Y:S05]  /*7170*/  BSYNC B1 ;  /* 0x0000000000017941 */ /* 0x000fea0003800000 */
.L_x_7237:
[----:B------:R-:W-:Y:S01]  /*7180*/  IMAD.SHL.U32 R2, R2, 0x100000, RZ ;  /* 0x0010000002027824 */ /* 0x000fe200078e00ff */
[----:B------:R-:W-:-:S04]  /*7190*/  LEA R3, R0, 0x3b800000, 0x17 ;  /* 0x3b80000000037811 */ /* 0x000fc800078eb8ff */
[----:B------:R-:W-:Y:S02]  /*71a0*/  LOP3.LUT R4, R3, R2, R4, 0xfe, !PT ;  /* 0x0000000203047212 */ /* 0x000fe400078efe04 */
.L_x_7236:
[----:B------:R-:W-:Y:S05]  /*71b0*/  BSYNC B0 ;  /* 0x0000000000007941 */ /* 0x000fea0003800000 */
.L_x_7235:
[----:B------:R-:W0:Y:S02]  /*71c0*/  F2I.FTZ.TRUNC.NTZ R4, R4 ;  /* 0x0000000400047305 */ /* 0x000e24000021f100 */
[----:B0-----:R-:W-:Y:S01]  /*71d0*/  PRMT R0, R4, 0x7610, R0 ;  /* 0x0000761004007816 */ /* 0x001fe20000000000 */
[----:B------:R-:W-:Y:S05]  /*71e0*/  BRA `(.L_x_7220) ;  /* 0x0000047000007947 */ /* 0x000fea0003800000 */
.L_x_7233:
        /* <DEDUP_REMOVED lines=21> */
.L_x_7242:
[----:B------:R-:W-:Y:S05]  /*7340*/  BSYNC B1 ;  /* 0x0000000000017941 */ /* 0x000fea0003800000 */
.L_x_7241:
[----:B------:R-:W-:Y:S01]  /*7350*/  IMAD.SHL.U32 R2, R2, 0x200000, RZ ;  /* 0x0020000002027824 */ /* 0x000fe200078e00ff */
[----:B------:R-:W-:-:S04]  /*7360*/  LEA R3, R0, 0x37800000, 0x17 ;  /* 0x3780000000037811 */ /* 0x000fc800078eb8ff */
[----:B------:R-:W-:Y:S02]  /*7370*/  LOP3.LUT R4, R3, R2, R4, 0xfe, !PT ;  /* 0x0000000203047212 */ /* 0x000fe400078efe04 */
.L_x_7240:
[----:B------:R-:W-:Y:S05]  /*7380*/  BSYNC B0 ;  /* 0x0000000000007941 */ /* 0x000fea0003800000 */
.L_x_7239:
[----:B------:R-:W0:Y:S02]  /*7390*/  F2I.FTZ.TRUNC.NTZ R4, R4 ;  /* 0x0000000400047305 */ /* 0x000e24000021f100 */
[----:B0-----:R-:W-:Y:S01]  /*73a0*/  PRMT R0, R4, 0x7610, R0 ;  /* 0x0000761004007816 */ /* 0x001fe20000000000 */
[----:B------:R-:W-:Y:S05]  /*73b0*/  BRA `(.L_x_7220) ;  /* 0x000002a000007947 */ /* 0x000fea0003800000 */
.L_x_7232:
        /* <DEDUP_REMOVED lines=14> */
.L_x_7246:
[----:B------:R-:W-:Y:S05]  /*74a0*/  BSYNC B0 ;  /* 0x0000000000007941 */ /* 0x000fea0003800000 */
.L_x_7245:
[----:B------:R-:W0:Y:S02]  /*74b0*/  F2I.FTZ.TRUNC.NTZ R4, R4 ;  /* 0x0000000400047305 */ /* 0x000e24000021f100 */
[----:B0-----:R-:W-:Y:S01]  /*74c0*/  PRMT R0, R4, 0x7610, R0 ;  /* 0x0000761004007816 */ /* 0x001fe20000000000 */
[----:B------:R-:W-:Y:S05]  /*74d0*/  BRA `(.L_x_7220) ;  /* 0x0000018000007947 */ /* 0x000fea0003800000 */
.L_x_7219:
        /* <DEDUP_REMOVED lines=21> */
.L_x_7244:
[----:B------:R0:W5:Y:S01]  /*7630*/  LDG.E.U16 R0, [R2.64] ;  /* 0x0000002402007981 */ /* 0x000162000c1e1500 */
[----:B------:R-:W-:Y:S05]  /*7640*/  BRA `(.L_x_7220) ;  /* 0x0000001000007947 */ /* 0x000fea0003800000 */
.L_x_7243:
[----:B------:R0:W5:Y:S02]  /*7650*/  LDG.E.U16 R0, [R2.64] ;  /* 0x0000002402007981 */ /* 0x000164000c1e1500 */
.L_x_7220:
        /* <DEDUP_REMOVED lines=19> */
.L_x_7250:
[----:B------:R0:W-:Y:S01]  /*7790*/  STG.E.U8 [R16.64], R3 ;  /* 0x0000000310007986 */ /* 0x0001e2000c101124 */
[----:B------:R-:W-:Y:S05]  /*77a0*/  BRA `(.L_x_7252) ;  /* 0x00000df000007947 */ /* 0x000fea0003800000 */
.L_x_7249:
        /* <DEDUP_REMOVED lines=11> */
.L_x_7254:
[----:B------:R-:W-:-:S05]  /*7860*/  PRMT R3, R3, 0x9910, RZ ;  /* 0x0000991003037816 */ /* 0x000fca00000000ff */
[----:B------:R0:W-:Y:S01]  /*7870*/  STG.E [R16.64], R3 ;  /* 0x0000000310007986 */ /* 0x0001e2000c101924 */
[----:B------:R-:W-:Y:S05]  /*7880*/  BRA `(.L_x_7252) ;  /* 0x00000d1000007947 */ /* 0x000fea0003800000 */
.L_x_7253:
[----:B------:R0:W-:Y:S01]  /*7890*/  STG.E.U16 [R16.64], R3 ;  /* 0x0000000310007986 */ /* 0x0001e2000c101524 */
[----:B------:R-:W-:Y:S05]  /*78a0*/  BRA `(.L_x_7252) ;  /* 0x00000cf000007947 */ /* 0x000fea0003800000 */
.L_x_7248:
        /* <DEDUP_REMOVED lines=9> */
.L_x_7256:
[----:B------:R-:W0:Y:S02]  /*7940*/  I2F.S16 R0, R3 ;  /* 0x0000000300007306 */ /* 0x000e240000101400 */
[----:B0-----:R-:W-:-:S05]  /*7950*/  F2FP.PACK_AB R0, RZ, R0 ;  /* 0x00000000ff00723e */ /* 0x001fca00000000ff */
[----:B------:R0:W-:Y:S01]  /*7960*/  STG.E.U16 [R16.64], R0 ;  /* 0x0000000010007986 */ /* 0x0001e2000c101524 */
[----:B------:R-:W-:Y:S05]  /*7970*/  BRA `(.L_x_7252) ;  /* 0x00000c2000007947 */ /* 0x000fea0003800000 */
.L_x_7255:
        /* <DEDUP_REMOVED lines=10> */
.L_x_7258:
[----:B------:R-:W0:Y:S02]  /*7a20*/  I2F.S16 R3, R3 ;  /* 0x0000000300037306 */ /* 0x000e240000101400 */
[----:B0-----:R-:W-:-:S04]  /*7a30*/  F2FP.PACK_AB R3, RZ, R3 ;  /* 0x00000003ff03723e */ /* 0x001fc800000000ff */
[----:B------:R-:W-:-:S05]  /*7a40*/  PRMT R3, R3, 0x5410, RZ ;  /* 0x0000541003037816 */ /* 0x000fca00000000ff */
[----:B------:R0:W-:Y:S01]  /*7a50*/  STG.E [R16.64], R3 ;  /* 0x0000000310007986 */ /* 0x0001e2000c101924 */
[----:B------:R-:W-:Y:S05]  /*7a60*/  BRA `(.L_x_7252) ;  /* 0x00000b3000007947 */ /* 0x000fea0003800000 */
.L_x_7257:
[----:B------:R-:W0:Y:S02]  /*7a70*/  I2F.F64.S16 R2, R3 ;  /* 0x0000000300027312 */ /* 0x000e240000101c00 */
[----:B0-----:R0:W-:Y:S01]  /*7a80*/  STG.E.64 [R16.64], R2 ;  /* 0x0000000210007986 */ /* 0x0011e2000c101b24 */
[----:B------:R-:W-:Y:S05]  /*7a90*/  BRA `(.L_x_7252) ;  /* 0x00000b0000007947 */ /* 0x000fea0003800000 */
.L_x_7247:
        /* <DEDUP_REMOVED lines=13> */
.L_x_7261:
[----:B------:R-:W0:Y:S01]  /*7b70*/  I2F.F64.S16 R4, R3 ;  /* 0x0000000300047312 */ /* 0x000e220000101c00 */
[----:B------:R-:W-:-:S05]  /*7b80*/  CS2R R6, SRZ ;  /* 0x0000000000067805 */ /* 0x000fca000001ff00 */
[----:B0-----:R0:W-:Y:S01]  /*7b90*/  STG.E.128 [R16.64], R4 ;  /* 0x0000000410007986 */ /* 0x0011e2000c101d24 */
[----:B------:R-:W-:Y:S05]  /*7ba0*/  BRA `(.L_x_7252) ;  /* 0x000009f000007947 */ /* 0x000fea0003800000 */
.L_x_7260:
        /* <DEDUP_REMOVED lines=21> */
.L_x_7265:
[----:B------:R-:W-:Y:S05]  /*7d00*/  BSYNC B0 ;  /* 0x0000000000007941 */ /* 0x000fea0003800000 */
.L_x_7264:
[----:B------:R-:W-:-:S05]  /*7d10*/  LOP3.LUT R5, R0, R5, RZ, 0xfc, !PT ;  /* 0x0000000500057212 */ /* 0x000fca00078efcff */
[----:B------:R0:W-:Y:S01]  /*7d20*/  STG.E.U8 [R16.64], R5 ;  /* 0x0000000510007986 */ /* 0x0001e2000c101124 */
[----:B------:R-:W-:Y:S05]  /*7d30*/  BRA `(.L_x_7252) ;  /* 0x0000086000007947 */ /* 0x000fea0003800000 */
.L_x_7263:
        /* <DEDUP_REMOVED lines=13> */
.L_x_7267:
[----:B------:R-:W-:Y:S01]  /*7e10*/  IMAD.MOV.U32 R0, RZ, RZ, 0x7f ;  /* 0x0000007fff007424 */ /* 0x000fe200078e00ff */
[----:B------:R-:W-:-:S04]  /*7e20*/  ISETP.GT.U32.AND P0, PT, R2, 0x7f800000, PT ;  /* 0x7f8000000200780c */ /* 0x000fc80003f04070 */
[----:B------:R-:W-:-:S04]  /*7e30*/  SEL R0, R0, 0x7c, P0 ;  /* 0x0000007c00007807 */ /* 0x000fc80000000000 */
.L_x_7268:
[----:B------:R-:W-:Y:S05]  /*7e40*/  BSYNC B0 ;  /* 0x0000000000007941 */ /* 0x000fea0003800000 */
.L_x_7266:
[----:B------:R-:W-:-:S04]  /*7e50*/  LOP3.LUT R2, R3, 0x80000000, RZ, 0xc0, !PT ;  /* 0x8000000003027812 */ /* 0x000fc800078ec0ff */
[----:B------:R-:W-:-:S04]  /*7e60*/  SHF.R.U32.HI R3, RZ, 0x18, R2 ;  /* 0x00000018ff037819 */ /* 0x000fc80000011602 */
[----:B------:R-:W-:-:S05]  /*7e70*/  LOP3.LUT R3, R0, R3, RZ, 0xfc, !PT ;  /* 0x0000000300037212 */ /* 0x000fca00078efcff */
[----:B------:R0:W-:Y:S01]  /*7e80*/  STG.E.U8 [R16.64], R3 ;  /* 0x0000000310007986 */ /* 0x0001e2000c101124 */
[----:B------:R-:W-:Y:S05]  /*7e90*/  BRA `(.L_x_7252) ;  /* 0x0000070000007947 */ /* 0x000fea0003800000 */
.L_x_7262:
[----:B------:R-:W0:Y:S02]  /*7ea0*/  I2F.S16 R0, R3 ;  /* 0x0000000300007306 */ /* 0x000e240000101400 */
[----:B0-----:R-:W-:-:S05]  /*7eb0*/  F2FP.BF16.PACK_AB R0, RZ, R0 ;  /* 0x00000000ff00723e */ /* 0x001fca00000010ff */
[----:B------:R0:W-:Y:S01]  /*7ec0*/  STG.E.U16 [R16.64], R0 ;  /* 0x0000000010007986 */ /* 0x0001e2000c101524 */
[----:B------:R-:W-:Y:S05]  /*7ed0*/  BRA `(.L_x_7252) ;  /* 0x000006c000007947 */ /* 0x000fea0003800000 */
.L_x_7259:
        /* <DEDUP_REMOVED lines=10> */
.L_x_7271:
        /* <DEDUP_REMOVED lines=17> */
.L_x_7274:
[----:B------:R-:W-:-:S04]  /*8090*/  LOP3.LUT R2, R3, 0x80000000, RZ, 0xc0, !PT ;  /* 0x8000000003027812 */ /* 0x000fc800078ec0ff */
[----:B------:R-:W-:-:S04]  /*80a0*/  SHF.R.U32.HI R3, RZ, 0x18, R2 ;  /* 0x00000018ff037819 */ /* 0x000fc80000011602 */
[----:B------:R-:W-:-:S04]  /*80b0*/  LOP3.LUT R0, R0, R3, RZ, 0xfc, !PT ;  /* 0x0000000300007212 */ /* 0x000fc800078efcff */
[----:B------:R-:W-:Y:S02]  /*80c0*/  PRMT R8, R0, 0x7610, R8 ;  /* 0x0000761000087816 */ /* 0x000fe40000000008 */
.L_x_7273:
[----:B------:R-:W-:Y:S05]  /*80d0*/  BSYNC B0 ;  /* 0x0000000000007941 */ /* 0x000fea0003800000 */
.L_x_7272:
[----:B------:R0:W-:Y:S01]  /*80e0*/  STG.E.U8 [R16.64], R8 ;  /* 0x0000000810007986 */ /* 0x0001e2000c101124 */
[----:B------:R-:W-:Y:S05]  /*80f0*/  BRA `(.L_x_7252) ;  /* 0x000004a000007947 */ /* 0x000fea0003800000 */
.L_x_7270:
        /* <DEDUP_REMOVED lines=17> */
.L_x_7277:
[----:B------:R-:W-:-:S04]  /*8210*/  LOP3.LUT R2, R3, 0x80000000, RZ, 0xc0, !PT ;  /* 0x8000000003027812 */ /* 0x000fc800078ec0ff */
[----:B------:R-:W-:-:S04]  /*8220*/  SHF.R.U32.HI R3, RZ, 0x18, R2 ;  /* 0x00000018ff037819 */ /* 0x000fc80000011602 */
[----:B------:R-:W-:-:S04]  /*8230*/  LOP3.LUT R0, R0, R3, RZ, 0xfc, !PT ;  /* 0x0000000300007212 */ /* 0x000fc800078efcff */
[----:B------:R-:W-:Y:S02]  /*8240*/  PRMT R8, R0, 0x7610, R8 ;  /* 0x0000761000087816 */ /* 0x000fe40000000008 */
.L_x_7276:
[----:B------:R-:W-:Y:S05]  /*8250*/  BSYNC B0 ;  /* 0x0000000000007941 */ /* 0x000fea0003800000 */
.L_x_7275:
[----:B------:R0:W-:Y:S01]  /*8260*/  STG.E.U8 [R16.64], R8 ;  /* 0x0000000810007986 */ /* 0x0001e2000c101124 */
[----:B------:R-:W-:Y:S05]  /*8270*/  BRA `(.L_x_7252) ;  /* 0x0000032000007947 */ /* 0x000fea0003800000 */
.L_x_7269:
        /* <DEDUP_REMOVED lines=23> */
.L_x_7251:
        /* <DEDUP_REMOVED lines=20> */
.L_x_7279:
[----:B------:R-:W-:-:S05]  /*8530*/  PRMT R3, R3, 0x9910, RZ ;  /* 0x0000991003037816 */ /* 0x000fca00000000ff */
[----:B------:R-:W-:-:S05]  /*8540*/  IMAD.MOV.U32 R2, RZ, RZ, R3 ;  /* 0x000000ffff027224 */ /* 0x000fca00078e0003 */
[----:B------:R-:W-:-:S05]  /*8550*/  SHF.R.S32.HI R3, RZ, 0x1f, R2 ;  /* 0x0000001fff037819 */ /* 0x000fca0000011402 */
[----:B------:R0:W-:Y:S01]  /*8560*/  STG.E.64 [R16.64], R2 ;  /* 0x0000000210007986 */ /* 0x0001e2000c101b24 */
[----:B------:R-:W-:Y:S05]  /*8570*/  BRA `(.L_x_7252) ;  /* 0x0000002000007947 */ /* 0x000fea0003800000 */
.L_x_7278:
[----:B------:R-:W-:-:S05]  /*8580*/  PRMT R3, R3, 0x9910, RZ ;  /* 0x0000991003037816 */ /* 0x000fca00000000ff */
[----:B------:R0:W-:Y:S02]  /*8590*/  STG.E [R16.64], R3 ;  /* 0x0000000310007986 */ /* 0x0001e4000c101924 */
.L_x_7252:
[----:B------:R-:W-:Y:S02]  /*85a0*/  IADD3 R19, R19, 0x80, RZ ;  /* 0x0000008013137810 */ /* 0x000fe40007ffe0ff */
.L_x_7147:
[----:B------:R-:W-:Y:S05]  /*85b0*/  BSYNC B6 ;  /* 0x0000000000067941 */ /* 0x000fea0003800000 */
.L_x_7146:
        /* <DEDUP_REMOVED lines=230> */
.L_x_7280:
        /* <DEDUP_REMOVED lines=18> */
.L_x_7284:
[----:B------:R0:W5:Y:S01]  /*9540*/  LDG.E.U8 R0, [R2.64] ;  /* 0x0000002402007981 */ /* 0x000162000c1e1100 */
[----:B------:R-:W-:Y:S05]  /*9550*/  BRA `(.L_x_7286) ;  /* 0x00000d7000007947 */ /* 0x000fea0003800000 */
.L_x_7283:
        /* <DEDUP_REMOVED lines=8> */
.L_x_7288:
[----:B------:R0:W5:Y:S01]  /*95e0*/  LDG.E.U16 R0, [R2.64] ;  /* 0x0000002402007981 */ /* 0x000162000c1e1500 */
[----:B------:R-:W-:Y:S05]  /*95f0*/  BRA `(.L_x_7286) ;  /* 0x00000cd000007947 */ /* 0x000fea0003800000 */
.L_x_7287:
[----:B------:R0:W5:Y:S01]  /*9600*/  LDG.E.U16 R0, [R2.64] ;  /* 0x0000002402007981 */ /* 0x000162000c1e1500 */
[----:B------:R-:W-:Y:S05]  /*9610*/  BRA `(.L_x_7286) ;  /* 0x00000cb000007947 */ /* 0x000fea0003800000 */
.L_x_7282:
        /* <DEDUP_REMOVED lines=9> */
.L_x_7290:
[----:B------:R-:W2:Y:S02]  /*96b0*/  LDG.E.U16 R4, [R2.64] ;  /* 0x0000002402047981 */ /* 0x000ea4000c1e1500 */
[----:B--2---:R-:W-:-:S06]  /*96c0*/  HADD2.F32 R4, -RZ, R4.H0_H0 ;  /* 0x20000004ff047230 */ /* 0x004fcc0000004100 */
[----:B------:R-:W0:Y:S02]  /*96d0*/  F2I.FTZ.TRUNC.NTZ R4, R4 ;  /* 0x0000000400047305 */ /* 0x000e24000021f100 */
[----:B0-----:R-:W-:Y:S01]  /*96e0*/  PRMT R0, R4, 0x7610, R0 ;  /* 0x0000761004007816 */ /* 0x001fe20000000000 */
[----:B------:R-:W-:Y:S05]  /*96f0*/  BRA `(.L_x_7286) ;  /* 0x00000bd000007947 */ /* 0x000fea0003800000 */
.L_x_7289:
        /* <DEDUP_REMOVED lines=9> */
.L_x_7292:
[----:B------:R-:W2:Y:S02]  /*9790*/  LDG.E.U16 R2, [R2.64] ;  /* 0x0000002402027981 */ /* 0x000ea4000c1e1500 */
[----:B--2---:R-:W-:-:S06]  /*97a0*/  HADD2.F32 R4, -RZ, R2.H0_H0 ;  /* 0x20000002ff047230 */ /* 0x004fcc0000004100 */
[----:B------:R-:W0:Y:S02]  /*97b0*/  F2I.FTZ.TRUNC.NTZ R4, R4 ;  /* 0x0000000400047305 */ /* 0x000e24000021f100 */
[----:B0-----:R-:W-:Y:S01]  /*97c0*/  PRMT R0, R4, 0x7610, R0 ;  /* 0x0000761004007816 */ /* 0x001fe20000000000 */
[----:B------:R-:W-:Y:S05]  /*97d0*/  BRA `(.L_x_7286) ;  /* 0x00000af000007947 */ /* 0x000fea0003800000 */
.L_x_7291:
[----:B------:R-:W2:Y:S02]  /*97e0*/  LDG.E.64 R2, [R2.64] ;  /* 0x0000002402027981 */ /* 0x000ea4000c1e1b00 */
[----:B--2---:R0:W1:Y:S01]  /*97f0*/  F2I.F64.TRUNC R0, R2 ;  /* 0x0000000200007311 */ /* 0x004062000030d100 */
[----:B------:R-:W-:Y:S05]  /*9800*/  BRA `(.L_x_7286) ;  /* 0x00000ac000007947 */ /* 0x000fea0003800000 */
.L_x_7281:
        /* <DEDUP_REMOVED lines=12> */
.L_x_7295:
[----:B------:R-:W2:Y:S02]  /*98d0*/  LDG.E.64 R2, [R2.64] ;  /* 0x0000002402027981 */ /* 0x000ea4000c1e1b00 */
[----:B--2---:R0:W1:Y:S01]  /*98e0*/  F2I.F64.TRUNC R0, R2 ;  /* 0x0000000200007311 */ /* 0x004062000030d100 */
[----:B------:R-:W-:Y:S05]  /*98f0*/  BRA `(.L_x_7286) ;  /* 0x000009d000007947 */ /* 0x000fea0003800000 */
.L_x_7294:
        /* <DEDUP_REMOVED lines=28> */
.L_x_7297:
        /* <DEDUP_REMOVED lines=15> */
.L_x_7296:
[----:B------:R-:W2:Y:S02]  /*9bb0*/  LDG.E.U16 R2, [R2.64] ;  /* 0x0000002402027981 */ /* 0x000ea4000c1e1500 */
[----:B--2---:R-:W-:-:S04]  /*9bc0*/  PRMT R2, RZ, 0x5410, R2 ;  /* 0x00005410ff027816 */ /* 0x004fc80000000002 */
[----:B------:R0:W1:Y:S01]  /*9bd0*/  F2I.FTZ.TRUNC.NTZ R0, R2 ;  /* 0x0000000200007305 */ /* 0x000062000021f100 */
[----:B------:R-:W-:Y:S05]  /*9be0*/  BRA `(.L_x_7286) ;  /* 0x000006e000007947 */ /* 0x000fea0003800000 */
.L_x_7293:
        /* <DEDUP_REMOVED lines=10> */
.L_x_7300:
        /* <DEDUP_REMOVED lines=21> */
.L_x_7304:
[----:B------:R-:W-:Y:S05]  /*9de0*/  BSYNC B1 ;  /* 0x0000000000017941 */ /* 0x000fea0003800000 */
.L_x_7303:
[----:B------:R-:W-:Y:S01]  /*9df0*/  IMAD.SHL.U32 R2, R2, 0x100000, RZ ;  /* 0x0010000002027824 */ /* 0x000fe200078e00ff */
[----:B------:R-:W-:-:S04]  /*9e00*/  LEA R3, R0, 0x3b800000, 0x17 ;  /* 0x3b80000000037811 */ /* 0x000fc800078eb8ff */
[----:B------:R-:W-:Y:S02]  /*9e10*/  LOP3.LUT R4, R3, R2, R4, 0xfe, !PT ;  /* 0x0000000203047212 */ /* 0x000fe400078efe04 */
.L_x_7302:
[----:B------:R-:W-:Y:S05]  /*9e20*/  BSYNC B0 ;  /* 0x0000000000007941 */ /* 0x000fea0003800000 */
.L_x_7301:
[----:B------:R-:W0:Y:S02]  /*9e30*/  F2I.FTZ.TRUNC.NTZ R4, R4 ;  /* 0x0000000400047305 */ /* 0x000e24000021f100 */
[----:B0-----:R-:W-:Y:S01]  /*9e40*/  PRMT R0, R4, 0x7610, R0 ;  /* 0x0000761004007816 */ /* 0x001fe20000000000 */
[----:B------:R-:W-:Y:S05]  /*9e50*/  BRA `(.L_x_7286) ;  /* 0x0000047000007947 */ /* 0x000fea0003800000 */
.L_x_7299:
        /* <DEDUP_REMOVED lines=21> */
.L_x_7308:
[----:B------:R-:W-:Y:S05]  /*9fb0*/  BSYNC B1 ;  /* 0x0000000000017941 */ /* 0x000fea0003800000 */
.L_x_7307:
[----:B------:R-:W-:Y:S01]  /*9fc0*/  IMAD.SHL.U32 R2, R2, 0x200000, RZ ;  /* 0x0020000002027824 */ /* 0x000fe200078e00ff */
[----:B------:R-:W-:-:S04]  /*9fd0*/  LEA R3, R0, 0x37800000, 0x17 ;  /* 0x3780000000037811 */ /* 0x000fc800078eb8ff */
[----:B------:R-:W-:Y:S02]  /*9fe0*/  LOP3.LUT R4, R3, R2, R4, 0xfe, !PT ;  /* 0x0000000203047212 */ /* 0x000fe400078efe04 */
.L_x_7306:
[----:B------:R-:W-:Y:S05]  /*9ff0*/  BSYNC B0 ;  /* 0x0000000000007941 */ /* 0x000fea0003800000 */
.L_x_7305:
[----:B------:R-:W0:Y:S02]  /*a000*/  F2I.FTZ.TRUNC.NTZ R4, R4 ;  /* 0x0000000400047305 */ /* 0x000e24000021f100 */
[----:B0-----:R-:W-:Y:S01]  /*a010*/  PRMT R0, R4, 0x7610, R0 ;  /* 0x0000761004007816 */ /* 0x001fe20000000000 */
[----:B------:R-:W-:Y:S05]  /*a020*/  BRA `(.L_x_7286) ;  /* 0x000002a000007947 */ /* 0x000fea0003800000 */
.L_x_7298:
        /* <DEDUP_REMOVED lines=14> */
.L_x_7312:
[----:B------:R-:W-:Y:S05]  /*a110*/  BSYNC B0 ;  /* 0x0000000000007941 */ /* 0x000fea0003800000 */
.L_x_7311:
[----:B------:R-:W0:Y:S02]  /*a120*/  F2I.FTZ.TRUNC.NTZ R4, R4 ;  /* 0x0000000400047305 */ /* 0x000e24000021f100 */
[----:B0-----:R-:W-:Y:S01]  /*a130*/  PRMT R0, R4, 0x7610, R0 ;  /* 0x0000761004007816 */ /* 0x001fe20000000000 */
[----:B------:R-:W-:Y:S05]  /*a140*/  BRA `(.L_x_7286) ;  /* 0x0000018000007947 */ /* 0x000fea0003800000 */
.L_x_7285:
        /* <DEDUP_REMOVED lines=21> */
.L_x_7310:
[----:B------:R0:W5:Y:S01]  /*a2a0*/  LDG.E.U16 R0, [R2.64] ;  /* 0x0000002402007981 */ /* 0x000162000c1e1500 */
[----:B------:R-:W-:Y:S05]  /*a2b0*/  BRA `(.L_x_7286) ;  /* 0x0000001000007947 */ /* 0x000fea0003800000 */
.L_x_7309:
[----:B------:R0:W5:Y:S02]  /*a2c0*/  LDG.E.U16 R0, [R2.64] ;  /* 0x0000002402007981 */ /* 0x000164000c1e1500 */
.L_x_7286:
        /* <DEDUP_REMOVED lines=19> */
.L_x_7316:
[----:B------:R-:W-:Y:S01]  /*a400*/  STG.E.U8 [R16.64], R3 ;  /* 0x0000000310007986 */ /* 0x000fe2000c101124 */
[----:B------:R-:W-:Y:S05]  /*a410*/  EXIT ;  /* 0x000000000000794d */ /* 0x000fea0003800000 */
.L_x_7315:
        /* <DEDUP_REMOVED lines=9> */
[----:B------:R-:W-:Y:S01]  /*a4b0*/  STG.E.64 [R16.64], R2 ;  /* 0x0000000210007986 */ /* 0x000fe2000c101b24 */
[----:B------:R-:W-:Y:S05]  /*a4c0*/  EXIT ;  /* 0x000000000000794d */ /* 0x000fea0003800000 */
.L_x_7319:
[----:B------:R-:W-:-:S05]  /*a4d0*/  PRMT R3, R3, 0x9910, RZ ;  /* 0x0000991003037816 */ /* 0x000fca00000000ff */
[----:B------:R-:W-:Y:S01]  /*a4e0*/  STG.E [R16.64], R3 ;  /* 0x0000000310007986 */ /* 0x000fe2000c101924 */
[----:B------:R-:W-:Y:S05]  /*a4f0*/  EXIT ;  /* 0x000000000000794d */ /* 0x000fea0003800000 */
.L_x_7318:
[----:B------:R-:W-:Y:S01]  /*a500*/  STG.E.U16 [R16.64], R3 ;  /* 0x0000000310007986 */ /* 0x000fe2000c101524 */
[----:B------:R-:W-:Y:S05]  /*a510*/  EXIT ;  /* 0x000000000000794d */ /* 0x000fea0003800000 */
.L_x_7314:
        /* <DEDUP_REMOVED lines=9> */
.L_x_7321:
[----:B------:R-:W0:Y:S02]  /*a5b0*/  I2F.S16 R0, R3 ;  /* 0x0000000300007306 */ /* 0x000e240000101400 */
[----:B0-----:R-:W-:-:S05]  /*a5c0*/  F2FP.PACK_AB R0, RZ, R0 ;  /* 0x00000000ff00723e */ /* 0x001fca00000000ff */
[----:B------:R-:W-:Y:S01]  /*a5d0*/  STG.E.U16 [R16.64], R0 ;  /* 0x0000000010007986 */ /* 0x000fe2000c101524 */
[----:B------:R-:W-:Y:S05]  /*a5e0*/  EXIT ;  /* 0x000000000000794d */ /* 0x000fea0003800000 */
.L_x_7320:
        /* <DEDUP_REMOVED lines=10> */
.L_x_7323:
[----:B------:R-:W0:Y:S02]  /*a690*/  I2F.S16 R3, R3 ;  /* 0x0000000300037306 */ /* 0x000e240000101400 */
[----:B0-----:R-:W-:-:S04]  /*a6a0*/  F2FP.PACK_AB R3, RZ, R3 ;  /* 0x00000003ff03723e */ /* 0x001fc800000000ff */
[----:B------:R-:W-:-:S05]  /*a6b0*/  PRMT R3, R3, 0x5410, RZ ;  /* 0x0000541003037816 */ /* 0x000fca00000000ff */
[----:B------:R-:W-:Y:S01]  /*a6c0*/  STG.E [R16.64], R3 ;  /* 0x0000000310007986 */ /* 0x000fe2000c101924 */
[----:B------:R-:W-:Y:S05]  /*a6d0*/  EXIT ;  /* 0x000000000000794d */ /* 0x000fea0003800000 */
.L_x_7322:
[----:B------:R-:W0:Y:S02]  /*a6e0*/  I2F.F64.S16 R2, R3 ;  /* 0x0000000300027312 */ /* 0x000e240000101c00 */
[----:B0-----:R-:W-:Y:S01]  /*a6f0*/  STG.E.64 [R16.64], R2 ;  /* 0x0000000210007986 */ /* 0x001fe2000c101b24 */
[----:B------:R-:W-:Y:S05]  /*a700*/  EXIT ;  /* 0x000000000000794d */ /* 0x000fea0003800000 */
.L_x_7313:
        /* <DEDUP_REMOVED lines=11> */
[----:B------:R-:W-:Y:S01]  /*a7c0*/  STG.E.U8 [R16.64], R3 ;  /* 0x0000000310007986 */ /* 0x000fe2000c101124 */
[----:B------:R-:W-:Y:S05]  /*a7d0*/  EXIT ;  /* 0x000000000000794d */ /* 0x000fea0003800000 */
.L_x_7326:
[----:B------:R-:W0:Y:S01]  /*a7e0*/  I2F.F64.S16 R4, R3 ;  /* 0x0000000300047312 */ /* 0x000e220000101c00 */
[----:B------:R-:W-:-:S05]  /*a7f0*/  CS2R R6, SRZ ;  /* 0x0000000000067805 */ /* 0x000fca000001ff00 */
[----:B0-----:R-:W-:Y:S01]  /*a800*/  STG.E.128 [R16.64], R4 ;  /* 0x0000000410007986 */ /* 0x001fe2000c101d24 */
[----:B------:R-:W-:Y:S05]  /*a810*/  EXIT ;  /* 0x000000000000794d */ /* 0x000fea0003800000 */
.L_x_7325:
        /* <DEDUP_REMOVED lines=21> */
.L_x_7330:
[----:B------:R-:W-:Y:S05]  /*a970*/  BSYNC B0 ;  /* 0x0000000000007941 */ /* 0x000fea0003800000 */
.L_x_7329:
[----:B------:R-:W-:-:S05]  /*a980*/  LOP3.LUT R5, R0, R5, RZ, 0xfc, !PT ;  /* 0x0000000500057212 */ /* 0x000fca00078efcff */
[----:B------:R-:W-:Y:S01]  /*a990*/  STG.E.U8 [R16.64], R5 ;  /* 0x0000000510007986 */ /* 0x000fe2000c101124 */
[----:B------:R-:W-:Y:S05]  /*a9a0*/  EXIT ;  /* 0x000000000000794d */ /* 0x000fea0003800000 */
.L_x_7328:
        /* <DEDUP_REMOVED lines=13> */
.L_x_7332:
[----:B------:R-:W-:Y:S01]  /*aa80*/  IMAD.MOV.U32 R0, RZ, RZ, 0x7f ;  /* 0x0000007fff007424 */ /* 0x000fe200078e00ff */
[----:B------:R-:W-:-:S04]  /*aa90*/  ISETP.GT.U32.AND P0, PT, R2, 0x7f800000, PT ;  /* 0x7f8000000200780c */ /* 0x000fc80003f04070 */
[----:B------:R-:W-:-:S04]  /*aaa0*/  SEL R0, R0, 0x7c, P0 ;  /* 0x0000007c00007807 */ /* 0x000fc80000000000 */
.L_x_7333:
[----:B------:R-:W-:Y:S05]  /*aab0*/  BSYNC B0 ;  /* 0x0000000000007941 */ /* 0x000fea0003800000 */
.L_x_7331:
[----:B------:R-:W-:-:S04]  /*aac0*/  LOP3.LUT R2, R3, 0x80000000, RZ, 0xc0, !PT ;  /* 0x8000000003027812 */ /* 0x000fc800078ec0ff */
[----:B------:R-:W-:-:S04]  /*aad0*/  SHF.R.U32.HI R3, RZ, 0x18, R2 ;  /* 0x00000018ff037819 */ /* 0x000fc80000011602 */
[----:B------:R-:W-:-:S05]  /*aae0*/  LOP3.LUT R3, R0, R3, RZ, 0xfc, !PT ;  /* 0x0000000300037212 */ /* 0x000fca00078efcff */
[----:B------:R-:W-:Y:S01]  /*aaf0*/  STG.E.U8 [R16.64], R3 ;  /* 0x0000000310007986 */ /* 0x000fe2000c101124 */
[----:B------:R-:W-:Y:S05]  /*ab00*/  EXIT ;  /* 0x000000000000794d */ /* 0x000fea0003800000 */
.L_x_7327:
[----:B------:R-:W0:Y:S02]  /*ab10*/  I2F.S16 R0, R3 ;  /* 0x0000000300007306 */ /* 0x000e240000101400 */
[----:B0-----:R-:W-:-:S05]  /*ab20*/  F2FP.BF16.PACK_AB R0, RZ, R0 ;  /* 0x00000000ff00723e */ /* 0x001fca00000010ff */
[----:B------:R-:W-:Y:S01]  /*ab30*/  STG.E.U16 [R16.64], R0 ;  /* 0x0000000010007986 */ /* 0x000fe2000c101524 */
[----:B------:R-:W-:Y:S05]  /*ab40*/  EXIT ;  /* 0x000000000000794d */ /* 0x000fea0003800000 */
.L_x_7324:
        /* <DEDUP_REMOVED lines=10> */
.L_x_7336:
        /* <DEDUP_REMOVED lines=17> */
.L_x_7339:
[----:B------:R-:W-:-:S04]  /*ad00*/  LOP3.LUT R2, R3, 0x80000000, RZ, 0xc0, !PT ;  /* 0x8000000003027812 */ /* 0x000fc800078ec0ff */
[----:B------:R-:W-:-:S04]  /*ad10*/  SHF.R.U32.HI R3, RZ, 0x18, R2 ;  /* 0x00000018ff037819 */ /* 0x000fc80000011602 */
[----:B------:R-:W-:-:S04]  /*ad20*/  LOP3.LUT R0, R0, R3, RZ, 0xfc, !PT ;  /* 0x0000000300007212 */ /* 0x000fc800078efcff */
[----:B------:R-:W-:Y:S02]  /*ad30*/  PRMT R8, R0, 0x7610, R8 ;  /* 0x0000761000087816 */ /* 0x000fe40000000008 */
.L_x_7338:
[----:B------:R-:W-:Y:S05]  /*ad40*/  BSYNC B0 ;  /* 0x0000000000007941 */ /* 0x000fea0003800000 */
.L_x_7337:
[----:B------:R-:W-:Y:S01]  /*ad50*/  STG.E.U8 [R16.64], R8 ;  /* 0x0000000810007986 */ /* 0x000fe2000c101124 */
[----:B------:R-:W-:Y:S05]  /*ad60*/  EXIT ;  /* 0x000000000000794d */ /* 0x000fea0003800000 */
.L_x_7335:
        /* <DEDUP_REMOVED lines=17> */
.L_x_7342:
[----:B------:R-:W-:-:S04]  /*ae80*/  LOP3.LUT R2, R3, 0x80000000, RZ, 0xc0, !PT ;  /* 0x8000000003027812 */ /* 0x000fc800078ec0ff */
[----:B------:R-:W-:-:S04]  /*ae90*/  SHF.R.U32.HI R3, RZ, 0x18, R2 ;  /* 0x00000018ff037819 */ /* 0x000fc80000011602 */
[----:B------:R-:W-:-:S04]  /*aea0*/  LOP3.LUT R0, R0, R3, RZ, 0xfc, !PT ;  /* 0x0000000300007212 */ /* 0x000fc800078efcff */
[----:B------:R-:W-:Y:S02]  /*aeb0*/  PRMT R8, R0, 0x7610, R8 ;  /* 0x0000761000087816 */ /* 0x000fe40000000008 */
.L_x_7341:
[----:B------:R-:W-:Y:S05]  /*aec0*/  BSYNC B0 ;  /* 0x0000000000007941 */ /* 0x000fea0003800000 */
.L_x_7340:
[----:B------:R-:W-:Y:S01]  /*aed0*/  STG.E.U8 [R16.64], R8 ;  /* 0x0000000810007986 */ /* 0x000fe2000c101124 */
[----:B------:R-:W-:Y:S05]  /*aee0*/  EXIT ;  /* 0x000000000000794d */ /* 0x000fea0003800000 */
.L_x_7334:
        /* <DEDUP_REMOVED lines=21> */
[----:B------:R-:W-:Y:S01]  /*b040*/  STG.E.U8 [R16.64], R3 ;  /* 0x0000000310007986 */ /* 0x000fe2000c101124 */
[----:B------:R-:W-:Y:S05]  /*b050*/  EXIT ;  /* 0x000000000000794d */ /* 0x000fea0003800000 */
.L_x_7317:
        /* <DEDUP_REMOVED lines=20> */
.L_x_7344:
[----:B------:R-:W-:-:S05]  /*b1a0*/  PRMT R3, R3, 0x9910, RZ ;  /* 0x0000991003037816 */ /* 0x000fca00000000ff */
[----:B------:R-:W-:-:S05]  /*b1b0*/  IMAD.MOV.U32 R2, RZ, RZ, R3 ;  /* 0x000000ffff027224 */ /* 0x000fca00078e0003 */
[----:B------:R-:W-:-:S05]  /*b1c0*/  SHF.R.S32.HI R3, RZ, 0x1f, R2 ;  /* 0x0000001fff037819 */ /* 0x000fca0000011402 */
[----:B------:R-:W-:Y:S01]  /*b1d0*/  STG.E.64 [R16.64], R2 ;  /* 0x0000000210007986 */ /* 0x000fe2000c101b24 */
[----:B------:R-:W-:Y:S05]  /*b1e0*/  EXIT ;  /* 0x000000000000794d */ /* 0x000fea0003800000 */
.L_x_7343:
[----:B------:R-:W-:-:S05]  /*b1f0*/  PRMT R3, R3, 0x9910, RZ ;  /* 0x0000991003037816 */ /* 0x000fca00000000ff */
[----:B------:R-:W-:Y:S01]  /*b200*/  STG.E [R16.64], R3 ;  /* 0x0000000310007986 */ /* 0x000fe2000c101924 */
[----:B------:R-:W-:Y:S05]  /*b210*/  EXIT ;  /* 0x000000000000794d */ /* 0x000fea0003800000 */
.L_x_7345:
        /* <DEDUP_REMOVED lines=14> */
.L_x_22393:


//--------------------- .text._ZN2at6native27unrolled_elementwise_kernelIZZZNS0_16sign_kernel_cudaERNS_18TensorIteratorBaseEENKUlvE_clEvENKUlvE3_clEvEUlsE_St5arrayIPcLm2EELi4E23TrivialOffsetCalculatorILi1EjESB_NS0_6memory12LoadWithCastILi1EEENSC_13StoreWithCastILi1EEEEEviT_T0_T2_T3_T4_T5_ --------------------------
	.section	.text._ZN2at6native27unrolled_elementwise_kernelIZZZNS0_16sign_kernel_cudaERNS_18TensorIteratorBaseEENKUlvE_clEvENKUlvE3_clEvEUlsE_St5arrayIPcLm2EELi4E23TrivialOffsetCalculatorILi1EjESB_NS0_6memory12LoadWithCastILi1EEENSC_13StoreWithCastILi1EEEEEviT_T0_T2_T3_T4_T5_,"ax",@progbits
	.sectioninfo	@"SHI_REGISTERS=28"
	.align	128
        .global         _ZN2at6native27unrolled_elementwise_kernelIZZZNS0_16sign_kernel_cudaERNS_18TensorIteratorBaseEENKUlvE_clEvENKUlvE3_clEvEUlsE_St5arrayIPcLm2EELi4E23TrivialOffsetCalculatorILi1EjESB_NS0_6memory12LoadWithCastILi1EEENSC_13StoreWithCastILi1EEEEEviT_T0_T2_T3_T4_T5_
        .type           _ZN2at6native27unrolled_elementwise_kernelIZZZNS0_16sign_kernel_cudaERNS_18TensorIteratorBaseEENKUlvE_clEvENKUlvE3_clEvEUlsE_St5arrayIPcLm2EELi4E23TrivialOffsetCalculatorILi1EjESB_NS0_6memory12LoadWithCastILi1EEENSC_13StoreWithCastILi1EEEEEviT_T0_T2_T3_T4_T5_,@function
        .size           _ZN2at6native27unrolled_elementwise_kernelIZZZNS0_16sign_kernel_cudaERNS_18TensorIteratorBaseEENKUlvE_clEvENKUlvE3_clEvEUlsE_St5arrayIPcLm2EELi4E23TrivialOffsetCalculatorILi1EjESB_NS0_6memory12LoadWithCastILi1EEENSC_13StoreWithCastILi1EEEEEviT_T0_T2_T3_T4_T5_,(.L_x_22394 - _ZN2at6native27unrolled_elementwise_kernelIZZZNS0_16sign_kernel_cudaERNS_18TensorIteratorBaseEENKUlvE_clEvENKUlvE3_clEvEUlsE_St5arrayIPcLm2EELi4E23TrivialOffsetCalculatorILi1EjESB_NS0_6memory12LoadWithCastILi1EEENSC_13StoreWithCastILi1EEEEEviT_T0_T2_T3_T4_T5_)
        .other          _ZN2at6native27unrolled_elementwise_kernelIZZZNS0_16sign_kernel_cudaERNS_18TensorIteratorBaseEENKUlvE_clEvENKUlvE3_clEvEUlsE_St5arrayIPcLm2EELi4E23TrivialOffsetCalculatorILi1EjESB_NS0_6memory12LoadWithCastILi1EEENSC_13StoreWithCastILi1EEEEEviT_T0_T2_T3_T4_T5_,@"STO_CUDA_ENTRY STV_DEFAULT"
_ZN2at6native27unrolled_elementwise_kernelIZZZNS0_16sign_kernel_cudaERNS_18TensorIteratorBaseEENKUlvE_clEvENKUlvE3_clEvEUlsE_St5arrayIPcLm2EELi4E23TrivialOffsetCalculatorILi1EjESB_NS0_6memory12LoadWithCastILi1EEENSC_13StoreWithCastILi1EEEEEviT_T0_T2_T3_T4_T5_:
.text._ZN2at6native27unrolled_elementwise_kernelIZZZNS0_16sign_kernel_cudaERNS_18TensorIteratorBaseEENKUlvE_clEvENKUlvE3_clEvEUlsE_St5arrayIPcLm2EELi4E23TrivialOffsetCalculatorILi1EjESB_NS0_6memory12LoadWithCastILi1EEENSC_13StoreWithCastILi1EEEEEviT_T0_T2_T3_T4_T5_:
        /* <DEDUP_REMOVED lines=29> */
.L_x_7351:
[----:B------:R0:W5:Y:S01]  /*01d0*/  LDG.E.U8 R19, [R2.64] ;  /* 0x0000002402137981 */ /* 0x000162000c1e1100 */
[----:B------:R-:W-:Y:S05]  /*01e0*/  BRA `(.L_x_7353) ;  /* 0x00000d9000007947 */ /* 0x000fea0003800000 */
.L_x_7350:
        /* <DEDUP_REMOVED lines=8> */
.L_x_7355:
[----:B------:R0:W5:Y:S01]  /*0270*/  LDG.E.U16 R19, [R2.64] ;  /* 0x0000002402137981 */ /* 0x000162000c1e1500 */
[----:B------:R-:W-:Y:S05]  /*0280*/  BRA `(.L_x_7353) ;  /* 0x00000cf000007947 */ /* 0x000fea0003800000 */
.L_x_7354:
[----:B------:R0:W5:Y:S01]  /*0290*/  LDG.E.U16 R19, [R2.64] ;  /* 0x0000002402137981 */ /* 0x000162000c1e1500 */
[----:B------:R-:W-:Y:S05]  /*02a0*/  BRA `(.L_x_7353) ;  /* 0x00000cd000007947 */ /* 0x000fea0003800000 */
.L_x_7349:
        /* <DEDUP_REMOVED lines=9> */
.L_x_7357:
[----:B------:R-:W2:Y:S02]  /*0340*/  LDG.E.U16 R0, [R2.64] ;  /* 0x0000002402007981 */ /* 0x000ea4000c1e1500 */
[----:B--2---:R-:W-:-:S06]  /*0350*/  HADD2.F32 R0, -RZ, R0.H0_H0 ;  /* 0x20000000ff007230 */ /* 0x004fcc0000004100 */
[----:B------:R-:W0:Y:S02]  /*0360*/  F2I.FTZ.TRUNC.NTZ R0, R0 ;  /* 0x0000000000007305 */ /* 0x000e24000021f100 */
[----:B0-----:R-:W-:Y:S01]  /*0370*/  PRMT R19, R0, 0x7610, R19 ;  /* 0x0000761000137816 */ /* 0x001fe20000000013 */
[----:B------:R-:W-:Y:S05]  /*0380*/  BRA `(.L_x_7353) ;  /* 0x00000bf000007947 */ /* 0x000fea0003800000 */
.L_x_7356:
        /* <DEDUP_REMOVED lines=9> */
.L_x_7359:
[----:B------:R-:W2:Y:S02]  /*0420*/  LDG.E.U16 R2, [R2.64] ;  /* 0x0000002402027981 */ /* 0x000ea4000c1e1500 */
[----:B--2---:R-:W-:-:S06]  /*0430*/  HADD2.F32 R0, -RZ, R2.H0_H0 ;  /* 0x20000002ff007230 */ /* 0x004fcc0000004100 */
[----:B------:R-:W0:Y:S02]  /*0440*/  F2I.FTZ.TRUNC.NTZ R0, R0 ;  /* 0x0000000000007305 */ /* 0x000e24000021f100 */
[----:B0-----:R-:W-:Y:S01]  /*0450*/  PRMT R19, R0, 0x7610, R19 ;  /* 0x0000761000137816 */ /* 0x001fe20000000013 */
[----:B------:R-:W-:Y:S05]  /*0460*/  BRA `(.L_x_7353) ;  /* 0x00000b1000007947 */ /* 0x000fea0003800000 */
.L_x_7358:
[----:B------:R-:W2:Y:S02]  /*0470*/  LDG.E.64 R2, [R2.64] ;  /* 0x0000002402027981 */ /* 0x000ea4000c1e1b00 */
[----:B--2---:R0:W1:Y:S01]  /*0480*/  F2I.F64.TRUNC R19, R2 ;  /* 0x0000000200137311 */ /* 0x004062000030d100 */
[----:B------:R-:W-:Y:S05]  /*0490*/  BRA `(.L_x_7353) ;  /* 0x00000ae000007947 */ /* 0x000fea0003800000 */
.L_x_7348:
        /* <DEDUP_REMOVED lines=12> */
.L_x_7362:
[----:B------:R-:W2:Y:S02]  /*0560*/  LDG.E.64 R2, [R2.64] ;  /* 0x0000002402027981 */ /* 0x000ea4000c1e1b00 */
[----:B--2---:R0:W1:Y:S01]  /*0570*/  F2I.F64.TRUNC R19, R2 ;  /* 0x0000000200137311 */ /* 0x004062000030d100 */
[----:B------:R-:W-:Y:S05]  /*0580*/  BRA `(.L_x_7353) ;  /* 0x000009f000007947 */ /* 0x000fea0003800000 */
.L_x_7361:
        /* <DEDUP_REMOVED lines=28> */
.L_x_7364:
        /* <DEDUP_REMOVED lines=16> */
.L_x_7363:
[----:B------:R-:W2:Y:S02]  /*0850*/  LDG.E.U16 R0, [R2.64] ;  /* 0x0000002402007981 */ /* 0x000ea4000c1e1500 */
[----:B--2---:R-:W-:-:S06]  /*0860*/  PRMT R0, RZ, 0x5410, R0 ;  /* 0x00005410ff007816 */ /* 0x004fcc0000000000 */
[----:B------:R-:W0:Y:S02]  /*0870*/  F2I.FTZ.TRUNC.NTZ R0, R0 ;  /* 0x0000000000007305 */ /* 0x000e24000021f100 */
[----:B0-----:R-:W-:Y:S01]  /*0880*/  PRMT R19, R0, 0x7610, R19 ;  /* 0x0000761000137816 */ /* 0x001fe20000000013 */
[----:B------:R-:W-:Y:S05]  /*0890*/  BRA `(.L_x_7353) ;  /* 0x000006e000007947 */ /* 0x000fea0003800000 */
.L_x_7360:
        /* <DEDUP_REMOVED lines=10> */
.L_x_7367:
        /* <DEDUP_REMOVED lines=21> */
.L_x_7371:
[----:B------:R-:W-:Y:S05]  /*0a90*/  BSYNC B1 ;  /* 0x0000000000017941 */ /* 0x000fea0003800000 */
.L_x_7370:
[----:B------:R-:W-:Y:S01]  /*0aa0*/  LEA R3, R0, 0x3b800000, 0x17 ;  /* 0x3b80000000037811 */ /* 0x000fe200078eb8ff */
[----:B------:R-:W-:-:S05]  /*0ab0*/  IMAD.SHL.U32 R0, R2, 0x100000, RZ ;  /* 0x0010000002007824 */ /* 0x000fca00078e00ff */
[----:B------:R-:W-:Y:S02]  /*0ac0*/  LOP3.LUT R0, R3, R0, R4, 0xfe, !PT ;  /* 0x0000000003007212 */ /* 0x000fe400078efe04 */
.L_x_7369:
[----:B------:R-:W-:Y:S05]  /*0ad0*/  BSYNC B0 ;  /* 0x0000000000007941 */ /* 0x000fea0003800000 */
.L_x_7368:
[----:B------:R-:W0:Y:S02]  /*0ae0*/  F2I.FTZ.TRUNC.NTZ R0, R0 ;  /* 0x0000000000007305 */ /* 0x000e24000021f100 */
[----:B0-----:R-:W-:Y:S01]  /*0af0*/  PRMT R19, R0, 0x7610, R19 ;  /* 0x0000761000137816 */ /* 0x001fe20000000013 */
[----:B------:R-:W-:Y:S05]  /*0b00*/  BRA `(.L_x_7353) ;  /* 0x0000047000007947 */ /* 0x000fea0003800000 */
.L_x_7366:
        /* <DEDUP_REMOVED lines=21> */
.L_x_7375:
[----:B------:R-:W-:Y:S05]  /*0c60*/  BSYNC B1 ;  /* 0x0000000000017941 */ /* 0x000fea0003800000 */
.L_x_7374:
[----:B------:R-:W-:Y:S01]  /*0c70*/  LEA R3, R0, 0x37800000, 0x17 ;  /* 0x3780000000037811 */ /* 0x000fe200078eb8ff */
[----:B------:R-:W-:-:S05]  /*0c80*/  IMAD.SHL.U32 R0, R2, 0x200000, RZ ;  /* 0x0020000002007824 */ /* 0x000fca00078e00ff */
[----:B------:R-:W-:Y:S02]  /*0c90*/  LOP3.LUT R0, R3, R0, R4, 0xfe, !PT ;  /* 0x0000000003007212 */ /* 0x000fe400078efe04 */
.L_x_7373:
[----:B------:R-:W-:Y:S05]  /*0ca0*/  BSYNC B0 ;  /* 0x0000000000007941 */ /* 0x000fea0003800000 */
.L_x_7372:
[----:B------:R-:W0:Y:S02]  /*0cb0*/  F2I.FTZ.TRUNC.NTZ R0, R0 ;  /* 0x0000000000007305 */ /* 0x000e24000021f100 */
[----:B0-----:R-:W-:Y:S01]  /*0cc0*/  PRMT R19, R0, 0x7610, R19 ;  /* 0x0000761000137816 */ /* 0x001fe20000000013 */
[----:B------:R-:W-:Y:S05]  /*0cd0*/  BRA `(.L_x_7353) ;  /* 0x000002a000007947 */ /* 0x000fea0003800000 */
.L_x_7365:
        /* <DEDUP_REMOVED lines=14> */
.L_x_7379:
[----:B------:R-:W-:Y:S05]  /*0dc0*/  BSYNC B0 ;  /* 0x0000000000007941 */ /* 0x000fea0003800000 */
.L_x_7378:
[----:B------:R-:W0:Y:S02]  /*0dd0*/  F2I.FTZ.TRUNC.NTZ R0, R0 ;  /* 0x0000000000007305 */ /* 0x000e24000021f100 */
[----:B0-----:R-:W-:Y:S01]  /*0de0*/  PRMT R19, R0, 0x7610, R19 ;  /* 0x0000761000137816 */ /* 0x001fe20000000013 */
[----:B------:R-:W-:Y:S05]  /*0df0*/  BRA `(.L_x_7353) ;  /* 0x0000018000007947 */ /* 0x000fea0003800000 */
.L_x_7352:
        /* <DEDUP_REMOVED lines=21> */
.L_x_7377:
[----:B------:R0:W5:Y:S01]  /*0f50*/  LDG.E.U16 R19, [R2.64] ;  /* 0x0000002402137981 */ /* 0x000162000c1e1500 */
[----:B------:R-:W-:Y:S05]  /*0f60*/  BRA `(.L_x_7353) ;  /* 0x0000001000007947 */ /* 0x000fea0003800000 */
.L_x_7376:
[----:B------:R0:W5:Y:S02]  /*0f70*/  LDG.E.U16 R19, [R2.64] ;  /* 0x0000002402137981 */ /* 0x000164000c1e1500 */
.L_x_7353:
[----:B------:R-:W2:Y:S02]  /*0f80*/  S2R R24, SR_TID.X ;  /* 0x0000000000187919 */ /* 0x000ea40000002100 */
[----:B--2---:R-:W-:Y:S02]  /*0f90*/  IADD3 R24, R24, 0x80, RZ ;  /* 0x0000008018187810 */ /* 0x004fe40007ffe0ff */
.L_x_7347:
[----:B-1----:R-:W-:Y:S05]  /*0fa0*/  BSYNC B6 ;  /* 0x0000000000067941 */ /* 0x002fea0003800000 */
.L_x_7346:
        /* <DEDUP_REMOVED lines=21> */
.L_x_7385:
[----:B------:R0:W5:Y:S01]  /*1100*/  LDG.E.U8 R18, [R2.64] ;  /* 0x0000002402127981 */ /* 0x000162000c1e1100 */
[----:B------:R-:W-:Y:S05]  /*1110*/  BRA `(.L_x_7387) ;  /* 0x00000d8000007947 */ /* 0x000fea0003800000 */
.L_x_7384:
        /* <DEDUP_REMOVED lines=8> */
.L_x_7389:
[----:B------:R0:W5:Y:S01]  /*11a0*/  LDG.E.U16 R18, [R2.64] ;  /* 0x0000002402127981 */ /* 0x000162000c1e1500 */
[----:B------:R-:W-:Y:S05]  /*11b0*/  BRA `(.L_x_7387) ;  /* 0x00000ce000007947 */ /* 0x000fea0003800000 */
.L_x_7388:
[----:B------:R0:W5:Y:S01]  /*11c0*/  LDG.E.U16 R18, [R2.64] ;  /* 0x0000002402127981 */ /* 0x000162000c1e1500 */
[----:B------:R-:W-:Y:S05]  /*11d0*/  BRA `(.L_x_7387) ;  /* 0x00000cc000007947 */ /* 0x000fea0003800000 */
.L_x_7383:
        /* <DEDUP_REMOVED lines=9> */
.L_x_7391:
[----:B------:R-:W2:Y:S02]  /*1270*/  LDG.E.U16 R0, [R2.64] ;  /* 0x0000002402007981 */ /* 0x000ea4000c1e1500 */
[----:B--2---:R-:W-:-:S06]  /*1280*/  HADD2.F32 R0, -RZ, R0.H0_H0 ;  /* 0x20000000ff007230 */ /* 0x004fcc0000004100 */
[----:B------:R-:W0:Y:S02]  /*1290*/  F2I.FTZ.TRUNC.NTZ R0, R0 ;  /* 0x0000000000007305 */ /* 0x000e24000021f100 */
[----:B0-----:R-:W-:Y:S01]  /*12a0*/  PRMT R18, R0, 0x7610, R18 ;  /* 0x0000761000127816 */ /* 0x001fe20000000012 */
[----:B------:R-:W-:Y:S05]  /*12b0*/  BRA `(.L_x_7387) ;  /* 0x00000be000007947 */ /* 0x000fea0003800000 */
.L_x_7390:
        /* <DEDUP_REMOVED lines=9> */
.L_x_7393:
[----:B------:R-:W2:Y:S02]  /*1350*/  LDG.E.U16 R2, [R2.64] ;  /* 0x0000002402027981 */ /* 0x000ea4000c1e1500 */
[----:B--2---:R-:W-:-:S06]  /*1360*/  HADD2.F32 R0, -RZ, R2.H0_H0 ;  /* 0x20000002ff007230 */ /* 0x004fcc0000004100 */
[----:B------:R-:W0:Y:S02]  /*1370*/  F2I.FTZ.TRUNC.NTZ R0, R0 ;  /* 0x0000000000007305 */ /* 0x000e24000021f100 */
[----:B0-----:R-:W-:Y:S01]  /*1380*/  PRMT R18, R0, 0x7610, R18 ;  /* 0x0000761000127816 */ /* 0x001fe20000000012 */
[----:B------:R-:W-:Y:S05]  /*1390*/  BRA `(.L_x_7387) ;  /* 0x00000b0000007947 */ /* 0x000fea0003800000 */
.L_x_7392:
[----:B------:R-:W2:Y:S02]  /*13a0*/  LDG.E.64 R2, [R2.64] ;  /* 0x0000002402027981 */ /* 0x000ea4000c1e1b00 */
[----:B--2---:R0:W1:Y:S01]  /*13b0*/  F2I.F64.TRUNC R18, R2 ;  /* 0x0000000200127311 */ /* 0x004062000030d100 */
[----:B------:R-:W-:Y:S05]  /*13c0*/  BRA `(.L_x_7387) ;  /* 0x00000ad000007947 */ /* 0x000fea0003800000 */
.L_x_7382:
        /* <DEDUP_REMOVED lines=12> */
.L_x_7396:
[----:B------:R-:W2:Y:S02]  /*1490*/  LDG.E.64 R2, [R2.64] ;  /* 0x0000002402027981 */ /* 0x000ea4000c1e1b00 */
[----:B--2---:R0:W1:Y:S01]  /*14a0*/  F2I.F64.TRUNC R18, R2 ;  /* 0x0000000200127311 */ /* 0x004062000030d100 */
[----:B------:R-:W-:Y:S05]  /*14b0*/  BRA `(.L_x_7387) ;  /* 0x000009e000007947 */ /* 0x000fea0003800000 */
.L_x_7395:
        /* <DEDUP_REMOVED lines=28> */
.L_x_7398:
        /* <DEDUP_REMOVED lines=15> */
.L_x_7397:
[----:B------:R-:W2:Y:S02]  /*1770*/  LDG.E.U16 R0, [R2.64] ;  /* 0x0000002402007981 */ /* 0x000ea4000c1e1500 */
[----:B--2---:R-:W-:-:S06]  /*1780*/  PRMT R0, RZ, 0x5410, R0 ;  /* 0x00005410ff007816 */ /* 0x004fcc0000000000 */
[----:B------:R-:W0:Y:S02]  /*1790*/  F2I.FTZ.TRUNC.NTZ R0, R0 ;  /* 0x0000000000007305 */ /* 0x000e24000021f100 */
[----:B0-----:R-:W-:Y:S01]  /*17a0*/  PRMT R18, R0, 0x7610, R18 ;  /* 0x0000761000127816 */ /* 0x001fe20000000012 */
[----:B------:R-:W-:Y:S05]  /*17b0*/  BRA `(.L_x_7387) ;  /* 0x000006e000007947 */ /* 0x000fea0003800000 */
.L_x_7394:
        /* <DEDUP_REMOVED lines=10> */
.L_x_7401:
        /* <DEDUP_REMOVED lines=21> */
.L_x_7405:
[----:B------:R-:W-:Y:S05]  /*19b0*/  BSYNC B1 ;  /* 0x0000000000017941 */ /* 0x000fea0003800000 */
.L_x_7404:
[----:B------:R-:W-:Y:S01]  /*19c0*/  LEA R3, R0, 0x3b800000, 0x17 ;  /* 0x3b80000000037811 */ /* 0x000fe200078eb8ff */
[----:B------:R-:W-:-:S05]  /*19d0*/  IMAD.SHL.U32 R0, R2, 0x100000, RZ ;  /* 0x0010000002007824 */ /* 0x000fca00078e00ff */
[----:B------:R-:W-:Y:S02]  /*19e0*/  LOP3.LUT R0, R3, R0, R4, 0xfe, !PT ;  /* 0x0000000003007212 */ /* 0x000fe400078efe04 */
.L_x_7403:
[----:B------:R-:W-:Y:S05]  /*19f0*/  BSYNC B0 ;  /* 0x0000000000007941 */ /* 0x000fea0003800000 */
.L_x_7402:
[----:B------:R-:W0:Y:S02]  /*1a00*/  F2I.FTZ.TRUNC.NTZ R0, R0 ;  /* 0x0000000000007305 */ /* 0x000e24000021f100 */
[----:B0-----:R-:W-:Y:S01]  /*1a10*/  PRMT R18, R0, 0x7610, R18 ;  /* 0x0000761000127816 */ /* 0x001fe20000000012 */
[----:B------:R-:W-:Y:S05]  /*1a20*/  BRA `(.L_x_7387) ;  /* 0x0000047000007947 */ /* 0x000fea0003800000 */
.L_x_7400:
        /* <DEDUP_REMOVED lines=21> */
.L_x_7409:
[----:B------:R-:W-:Y:S05]  /*1b80*/  BSYNC B1 ;  /* 0x0000000000017941 */ /* 0x000fea0003800000 */
.L_x_7408:
[----:B------:R-:W-:Y:S01]  /*1b90*/  LEA R3, R0, 0x37800000, 0x17 ;  /* 0x3780000000037811 */ /* 0x000fe200078eb8ff */
[----:B------:R-:W-:-:S05]  /*1ba0*/  IMAD.SHL.U32 R0, R2, 0x200000, RZ ;  /* 0x0020000002007824 */ /* 0x000fca00078e00ff */
[----:B------:R-:W-:Y:S02]  /*1bb0*/  LOP3.LUT R0, R3, R0, R4, 0xfe, !PT ;  /* 0x0000000003007212 */ /* 0x000fe400078efe04 */
.L_x_7407:
[----:B------:R-:W-:Y:S05]  /*1bc0*/  BSYNC B0 ;  /* 0x0000000000007941 */ /* 0x000fea0003800000 */
.L_x_7406:
[----:B------:R-:W0:Y:S02]  /*1bd0*/  F2I.FTZ.TRUNC.NTZ R0, R0 ;  /* 0x0000000000007305 */ /* 0x000e24000021f100 */
[----:B0-----:R-:W-:Y:S01]  /*1be0*/  PRMT R18, R0, 0x7610, R18 ;  /* 0x0000761000127816 */ /* 0x001fe20000000012 */
[----:B------:R-:W-:Y:S05]  /*1bf0*/  BRA `(.L_x_7387) ;  /* 0x000002a000007947 */ /* 0x000fea0003800000 */
.L_x_7399:
        /* <DEDUP_REMOVED lines=14> */
.L_x_7413:
[----:B------:R-:W-:Y:S05]  /*1ce0*/  BSYNC B0 ;  /* 0x0000000000007941 */ /* 0x000fea0003800000 */
.L_x_7412:
[----:B------:R-:W0:Y:S02]  /*1cf0*/  F2I.FTZ.TRUNC.NTZ R0, R0 ;  /* 0x0000000000007305 */ /* 0x000e24000021f100 */
[----:B0-----:R-:W-:Y:S01]  /*1d00*/  PRMT R18, R0, 0x7610, R18 ;  /* 0x0000761000127816 */ /* 0x001fe20000000012 */
[----:B------:R-:W-:Y:S05]  /*1d10*/  BRA `(.L_x_7387) ;  /* 0x0000018000007947 */ /* 0x000fea0003800000 */
.L_x_7386:
        /* <DEDUP_REMOVED lines=21> */
.L_x_7411:
[----:B------:R0:W5:Y:S01]  /*1e70*/  LDG.E.U16 R18, [R2.64] ;  /* 0x0000002402127981 */ /* 0x000162000c1e1500 */
[----:B------:R-:W-:Y:S05]  /*1e80*/  BRA `(.L_x_7387) ;  /* 0x0000001000007947 */ /* 0x000fea0003800000 */
.L_x_7410:
[----:B------:R0:W5:Y:S02]  /*1e90*/  LDG.E.U16 R18, [R2.64] ;  /* 0x0000002402127981 */ /* 0x000164000c1e1500 */
.L_x_7387:
[----:B------:R-:W-:-:S03]  /*1ea0*/  IADD3 R24, R24, 0x80, RZ ;  /* 0x0000008018187810 */ /* 0x000fc60007ffe0ff */
.L_x_7381:
[----:B------:R-:W-:Y:S05]  /*1eb0*/  BSYNC B6 ;  /* 0x0000000000067941 */ /* 0x000fea0003800000 */
.L_x_7380:
        /* <DEDUP_REMOVED lines=23> */
.L_x_7419:
[----:B------:R0:W5:Y:S01]  /*2030*/  LDG.E.U8 R25, [R2.64] ;  /* 0x0000002402197981 */ /* 0x000162000c1e1100 */
[----:B------:R-:W-:Y:S05]  /*2040*/  BRA `(.L_x_7421) ;  /* 0x00000d8000007947 */ /* 0x000fea0003800000 */
.L_x_7418:
        /* <DEDUP_REMOVED lines=8> */
.L_x_7423:
[----:B------:R0:W5:Y:S01]  /*20d0*/  LDG.E.U16 R25, [R2.64] ;  /* 0x0000002402197981 */ /* 0x000162000c1e1500 */
[----:B------:R-:W-:Y:S05]  /*20e0*/  BRA `(.L_x_7421) ;  /* 0x00000ce000007947 */ /* 0x000fea0003800000 */
.L_x_7422:
[----:B------:R0:W5:Y:S01]  /*20f0*/  LDG.E.U16 R25, [R2.64] ;  /* 0x0000002402197981 */ /* 0x000162000c1e1500 */
[----:B------:R-:W-:Y:S05]  /*2100*/  BRA `(.L_x_7421) ;  /* 0x00000cc000007947 */ /* 0x000fea0003800000 */
.L_x_7417:
        /* <DEDUP_REMOVED lines=9> */
.L_x_7425:
[----:B------:R-:W2:Y:S02]  /*21a0*/  LDG.E.U16 R0, [R2.64] ;  /* 0x0000002402007981 */ /* 0x000ea4000c1e1500 */
[----:B--2---:R-:W-:-:S06]  /*21b0*/  HADD2.F32 R0, -RZ, R0.H0_H0 ;  /* 0x20000000ff007230 */ /* 0x004fcc0000004100 */
[----:B------:R-:W0:Y:S02]  /*21c0*/  F2I.FTZ.TRUNC.NTZ R0, R0 ;  /* 0x0000000000007305 */ /* 0x000e24000021f100 */
[----:B0-----:R-:W-:Y:S01]  /*21d0*/  PRMT R25, R0, 0x7610, R25 ;  /* 0x0000761000197816 */ /* 0x001fe20000000019 */
[----:B------:R-:W-:Y:S05]  /*21e0*/  BRA `(.L_x_7421) ;  /* 0x00000be000007947 */ /* 0x000fea0003800000 */
.L_x_7424:
        /* <DEDUP_REMOVED lines=9> */
.L_x_7427:
[----:B------:R-:W2:Y:S02]  /*2280*/  LDG.E.U16 R2, [R2.64] ;  /* 0x0000002402027981 */ /* 0x000ea4000c1e1500 */
[----:B--2---:R-:W-:-:S06]  /*2290*/  HADD2.F32 R0, -RZ, R2.H0_H0 ;  /* 0x20000002ff007230 */ /* 0x004fcc0000004100 */
[----:B------:R-:W0:Y:S02]  /*22a0*/  F2I.FTZ.TRUNC.NTZ R0, R0 ;  /* 0x0000000000007305 */ /* 0x000e24000021f100 */
[----:B0-----:R-:W-:Y:S01]  /*22b0*/  PRMT R25, R0, 0x7610, R25 ;  /* 0x0000761000197816 */ /* 0x001fe20000000019 */
[----:B------:R-:W-:Y:S05]  /*22c0*/  BRA `(.L_x_7421) ;  /* 0x00000b0000007947 */ /* 0x000fea0003800000 */
.L_x_7426:
[----:B------:R-:W2:Y:S02]  /*22d0*/  LDG.E.64 R2, [R2.64] ;  /* 0x0000002402027981 */ /* 0x000ea4000c1e1b00 */
[----:B--2---:R0:W2:Y:S01]  /*22e0*/  F2I.F64.TRUNC R25, R2 ;  /* 0x0000000200197311 */ /* 0x0040a2000030d100 */
[----:B------:R-:W-:Y:S05]  /*22f0*/  BRA `(.L_x_7421) ;  /* 0x00000ad000007947 */ /* 0x000fea0003800000 */
.L_x_7416:
        /* <DEDUP_REMOVED lines=12> */
.L_x_7430:
[----:B------:R-:W2:Y:S02]  /*23c0*/  LDG.E.64 R2, [R2.64] ;  /* 0x0000002402027981 */ /* 0x000ea4000c1e1b00 */
[----:B--2---:R0:W2:Y:S01]  /*23d0*/  F2I.F64.TRUNC R25, R2 ;  /* 0x0000000200197311 */ /* 0x0040a2000030d100 */
[----:B------:R-:W-:Y:S05]  /*23e0*/  BRA `(.L_x_7421) ;  /* 0x000009e000007947 */ /* 0x000fea0003800000 */
.L_x_7429:
        /* <DEDUP_REMOVED lines=28> */
.L_x_7432:
        /* <DEDUP_REMOVED lines=15> */
.L_x_7431:
[----:B------:R-:W2:Y:S02]  /*26a0*/  LDG.E.U16 R0, [R2.64] ;  /* 0x0000002402007981 */ /* 0x000ea4000c1e1500 */
[----:B--2---:R-:W-:-:S06]  /*26b0*/  PRMT R0, RZ, 0x5410, R0 ;  /* 0x00005410ff007816 */ /* 0x004fcc0000000000 */
[----:B------:R-:W0:Y:S02]  /*26c0*/  F2I.FTZ.TRUNC.NTZ R0, R0 ;  /* 0x0000000000007305 */ /* 0x000e24000021f100 */
[----:B0-----:R-:W-:Y:S01]  /*26d0*/  PRMT R25, R0, 0x7610, R25 ;  /* 0x0000761000197816 */ /* 0x001fe20000000019 */
[----:B------:R-:W-:Y:S05]  /*26e0*/  BRA `(.L_x_7421) ;  /* 0x000006e000007947 */ /* 0x000fea0003800000 */
.L_x_7428:
        /* <DEDUP_REMOVED lines=10> */
.L_x_7435:
        /* <DEDUP_REMOVED lines=21> */
.L_x_7439:
[----:B------:R-:W-:Y:S05]  /*28e0*/  BSYNC B1 ;  /* 0x0000000000017941 */ /* 0x000fea0003800000 */
.L_x_7438:
[----:B------:R-:W-:Y:S01]  /*28f0*/  LEA R3, R0, 0x3b800000, 0x17 ;  /* 0x3b80000000037811 */ /* 0x000fe200078eb8ff */
[----:B------:R-:W-:-:S05]  /*2900*/  IMAD.SHL.U32 R0, R2, 0x100000, RZ ;  /* 0x0010000002007824 */ /* 0x000fca00078e00ff */
[----:B------:R-:W-:Y:S02]  /*2910*/  LOP3.LUT R0, R3, R0, R4, 0xfe, !PT ;  /* 0x0000000003007212 */ /* 0x000fe400078efe04 */
.L_x_7437:
[----:B------:R-:W-:Y:S05]  /*2920*/  BSYNC B0 ;  /* 0x0000000000007941 */ /* 0x000fea0003800000 */
.L_x_7436:
[----:B------:R-:W0:Y:S02]  /*2930*/  F2I.FTZ.TRUNC.NTZ R0, R0 ;  /* 0x0000000000007305 */ /* 0x000e24000021f100 */
[----:B0-----:R-:W-:Y:S01]  /*2940*/  PRMT R25, R0, 0x7610, R25 ;  /* 0x0000761000197816 */ /* 0x001fe20000000019 */
[----:B------:R-:W-:Y:S05]  /*2950*/  BRA `(.L_x_7421) ;  /* 0x0000047000007947 */ /* 0x000fea0003800000 */
.L_x_7434:
        /* <DEDUP_REMOVED lines=21> */
.L_x_7443:
[----:B------:R-:W-:Y:S05]  /*2ab0*/  BSYNC B1 ;  /* 0x0000000000017941 */ /* 0x000fea0003800000 */
.L_x_7442:
[----:B------:R-:W-:Y:S01]  /*2ac0*/  LEA R3, R0, 0x37800000, 0x17 ;  /* 0x3780000000037811 */ /* 0x000fe200078eb8ff */
[----:B------:R-:W-:-:S05]  /*2ad0*/  IMAD.SHL.U32 R0, R2, 0x200000, RZ ;  /* 0x0020000002007824 */ /* 0x000fca00078e00ff */
[----:B------:R-:W-:Y:S02]  /*2ae0*/  LOP3.LUT R0, R3, R0, R4, 0xfe, !PT ;  /* 0x0000000003007212 */ /* 0x000fe400078efe04 */
.L_x_7441:
[----:B------:R-:W-:Y:S05]  /*2af0*/  BSYNC B0 ;  /* 0x0000000000007941 */ /* 0x000fea0003800000 */
.L_x_7440:
[----:B------:R-:W0:Y:S02]  /*2b00*/  F2I.FTZ.TRUNC.NTZ R0, R0 ;  /* 0x0000000000007305 */ /* 0x000e24000021f100 */
[----:B0-----:R-:W-:Y:S01]  /*2b10*/  PRMT R25, R0, 0x7610, R25 ;  /* 0x0000761000197816 */ /* 0x001fe20000000019 */
[----:B------:R-:W-:Y:S05]  /*2b20*/  BRA `(.L_x_7421) ;  /* 0x000002a000007947 */ /* 0x000fea0003800000 */
.L_x_7433:
        /* <DEDUP_REMOVED lines=14> */
.L_x_7447:
[----:B------:R-:W-:Y:S05]  /*2c10*/  BSYNC B0 ;  /* 0x0000000000007941 */ /* 0x000fea0003800000 */
.L_x_7446:
[----:B------:R-:W0:Y:S02]  /*2c20*/  F2I.FTZ.TRUNC.NTZ R0, R0 ;  /* 0x0000000000007305 */ /* 0x000e24000021f100 */
[----:B0-----:R-:W-:Y:S01]  /*2c30*/  PRMT R25, R0, 0x7610, R25 ;  /* 0x0000761000197816 */ /* 0x001fe20000000019 */
[----:B------:R-:W-:Y:S05]  /*2c40*/  BRA `(.L_x_7421) ;  /* 0x0000018000007947 */ /* 0x000fea0003800000 */
.L_x_7420:
        /* <DEDUP_REMOVED lines=21> */
.L_x_7445:
[----:B------:R0:W5:Y:S01]  /*2da0*/  LDG.E.U16 R25, [R2.64] ;  /* 0x0000002402197981 */ /* 0x000162000c1e1500 */
[----:B------:R-:W-:Y:S05]  /*2db0*/  BRA `(.L_x_7421) ;  /* 0x0000001000007947 */ /* 0x000fea0003800000 */
.L_x_7444:
[----:B------:R0:W5:Y:S02]  /*2dc0*/  LDG.E.U16 R25, [R2.64] ;  /* 0x0000002402197981 */ /* 0x000164000c1e1500 */
.L_x_7421:
[----:B------:R-:W-:-:S03]  /*2dd0*/  IADD3 R24, R24, 0x80, RZ ;  /* 0x0000008018187810 */ /* 0x000fc60007ffe0ff */
.L_x_7415:
[----:B------:R-:W-:Y:S05]  /*2de0*/  BSYNC B6 ;  /* 0x0000000000067941 */ /* 0x000fea0003800000 */
.L_x_7414:
        /* <DEDUP_REMOVED lines=20> */
.L_x_7453:
[----:B------:R0:W5:Y:S01]  /*2f30*/  LDG.E.U8 R22, [R2.64] ;  /* 0x0000002402167981 */ /* 0x000162000c1e1100 */
[----:B------:R-:W-:Y:S05]  /*2f40*/  BRA `(.L_x_7449) ;  /* 0x00000d7000007947 */ /* 0x000fea0003800000 */
.L_x_7452:
        /* <DEDUP_REMOVED lines=8> */
.L_x_7456:
[----:B------:R0:W5:Y:S01]  /*2fd0*/  LDG.E.U16 R22, [R2.64] ;  /* 0x0000002402167981 */ /* 0x000162000c1e1500 */
[----:B------:R-:W-:Y:S05]  /*2fe0*/  BRA `(.L_x_7449) ;  /* 0x00000cd000007947 */ /* 0x000fea0003800000 */
.L_x_7455:
[----:B------:R0:W5:Y:S01]  /*2ff0*/  LDG.E.U16 R22, [R2.64] ;  /* 0x0000002402167981 */ /* 0x000162000c1e1500 */
[----:B------:R-:W-:Y:S05]  /*3000*/  BRA `(.L_x_7449) ;  /* 0x00000cb000007947 */ /* 0x000fea0003800000 */
.L_x_7451:
        /* <DEDUP_REMOVED lines=9> */
.L_x_7458:
[----:B------:R-:W3:Y:S02]  /*30a0*/  LDG.E.U16 R0, [R2.64] ;  /* 0x0000002402007981 */ /* 0x000ee4000c1e1500 */
[----:B---3--:R-:W-:-:S06]  /*30b0*/  HADD2.F32 R0, -RZ, R0.H0_H0 ;  /* 0x20000000ff007230 */ /* 0x008fcc0000004100 */
[----:B------:R-:W0:Y:S02]  /*30c0*/  F2I.FTZ.TRUNC.NTZ R0, R0 ;  /* 0x0000000000007305 */ /* 0x000e24000021f100 */
[----:B0-----:R-:W-:Y:S01]  /*30d0*/  PRMT R22, R0, 0x7610, R22 ;  /* 0x0000761000167816 */ /* 0x001fe20000000016 */
[----:B------:R-:W-:Y:S05]  /*30e0*/  BRA `(.L_x_7449) ;  /* 0x00000bd000007947 */ /* 0x000fea0003800000 */
.L_x_7457:
        /* <DEDUP_REMOVED lines=9> */
.L_x_7460:
[----:B------:R-:W3:Y:S02]  /*3180*/  LDG.E.U16 R2, [R2.64] ;  /* 0x0000002402027981 */ /* 0x000ee4000c1e1500 */
[----:B---3--:R-:W-:-:S06]  /*3190*/  HADD2.F32 R0, -RZ, R2.H0_H0 ;  /* 0x20000002ff007230 */ /* 0x008fcc0000004100 */
[----:B------:R-:W0:Y:S02]  /*31a0*/  F2I.FTZ.TRUNC.NTZ R0, R0 ;  /* 0x0000000000007305 */ /* 0x000e24000021f100 */
[----:B0-----:R-:W-:Y:S01]  /*31b0*/  PRMT R22, R0, 0x7610, R22 ;  /* 0x0000761000167816 */ /* 0x001fe20000000016 */
[----:B------:R-:W-:Y:S05]  /*31c0*/  BRA `(.L_x_7449) ;  /* 0x00000af000007947 */ /* 0x000fea0003800000 */
.L_x_7459:
[----:B------:R-:W3:Y:S02]  /*31d0*/  LDG.E.64 R2, [R2.64] ;  /* 0x0000002402027981 */ /* 0x000ee4000c1e1b00 */
[----:B---3--:R0:W3:Y:S01]  /*31e0*/  F2I.F64.TRUNC R22, R2 ;  /* 0x0000000200167311 */ /* 0x0080e2000030d100 */
[----:B------:R-:W-:Y:S05]  /*31f0*/  BRA `(.L_x_7449) ;  /* 0x00000ac000007947 */ /* 0x000fea0003800000 */
.L_x_7450:
        /* <DEDUP_REMOVED lines=12> */
.L_x_7463:
[----:B------:R-:W3:Y:S02]  /*32c0*/  LDG.E.64 R2, [R2.64] ;  /* 0x0000002402027981 */ /* 0x000ee4000c1e1b00 */
[----:B---3--:R0:W3:Y:S01]  /*32d0*/  F2I.F64.TRUNC R22, R2 ;  /* 0x0000000200167311 */ /* 0x0080e2000030d100 */
[----:B------:R-:W-:Y:S05]  /*32e0*/  BRA `(.L_x_7449) ;  /* 0x000009d000007947 */ /* 0x000fea0003800000 */
.L_x_7462:
        /* <DEDUP_REMOVED lines=28> */
.L_x_7465:
        /* <DEDUP_REMOVED lines=15> */
.L_x_7464:
[----:B------:R-:W3:Y:S02]  /*35a0*/  LDG.E.U16 R0, [R2.64] ;  /* 0x0000002402007981 */ /* 0x000ee4000c1e1500 */
[----:B---3--:R-:W-:-:S06]  /*35b0*/  PRMT R0, RZ, 0x5410, R0 ;  /* 0x00005410ff007816 */ /* 0x008fcc0000000000 */
[----:B------:R-:W0:Y:S02]  /*35c0*/  F2I.FTZ.TRUNC.NTZ R0, R0 ;  /* 0x0000000000007305 */ /* 0x000e24000021f100 */
[----:B0-----:R-:W-:Y:S01]  /*35d0*/  PRMT R22, R0, 0x7610, R22 ;  /* 0x0000761000167816 */ /* 0x001fe20000000016 */
[----:B------:R-:W-:Y:S05]  /*35e0*/  BRA `(.L_x_7449) ;  /* 0x000006d000007947 */ /* 0x000fea0003800000 */
.L_x_7461:
        /* <DEDUP_REMOVED lines=10> */
.L_x_7468:
        /* <DEDUP_REMOVED lines=21> */
.L_x_7472:
[----:B------:R-:W-:Y:S05]  /*37e0*/  BSYNC B1 ;  /* 0x0000000000017941 */ /* 0x000fea0003800000 */
.L_x_7471:
[----:B------:R-:W-:Y:S01]  /*37f0*/  LEA R3, R0, 0x3b800000, 0x17 ;  /* 0x3b80000000037811 */ /* 0x000fe200078eb8ff */
[----:B------:R-:W-:-:S05]  /*3800*/  IMAD.SHL.U32 R0, R2, 0x100000, RZ ;  /* 0x0010000002007824 */ /* 0x000fca00078e00ff */
[----:B------:R-:W-:Y:S02]  /*3810*/  LOP3.LUT R0, R3, R0, R4, 0xfe, !PT ;  /* 0x0000000003007212 */ /* 0x000fe400078efe04 */
.L_x_7470:
[----:B------:R-:W-:Y:S05]  /*3820*/  BSYNC B0 ;  /* 0x0000000000007941 */ /* 0x000fea0003800000 */
.L_x_7469:
[----:B------:R-:W0:Y:S02]  /*3830*/  F2I.FTZ.TRUNC.NTZ R0, R0 ;  /* 0x0000000000007305 */ /* 0x000e24000021f100 */
[----:B0-----:R-:W-:Y:S01]  /*3840*/  PRMT R22, R0, 0x7610, R22 ;  /* 0x0000761000167816 */ /* 0x001fe20000000016 */
[----:B------:R-:W-:Y:S05]  /*3850*/  BRA `(.L_x_7449) ;  /* 0x0000046000007947 */ /* 0x000fea0003800000 */
.L_x_7467:
        /* <DEDUP_REMOVED lines=21> */
.L_x_7476:
[----:B------:R-:W-:Y:S05]  /*39b0*/  BSYNC B1 ;  /* 0x0000000000017941 */ /* 0x000fea0003800000 */
.L_x_7475:
[----:B------:R-:W-:Y:S01]  /*39c0*/  LEA R3, R0, 0x37800000, 0x17 ;  /* 0x3780000000037811 */ /* 0x000fe200078eb8ff */
[----:B------:R-:W-:-:S05]  /*39d0*/  IMAD.SHL.U32 R0, R2, 0x200000, RZ ;  /* 0x0020000002007824 */ /* 0x000fca00078e00ff */
[----:B------:R-:W-:Y:S02]  /*39e0*/  LOP3.LUT R0, R3, R0, R4, 0xfe, !PT ;  /* 0x0000000003007212 */ /* 0x000fe400078efe04 */
.L_x_7474:
[----:B------:R-:W-:Y:S05]  /*39f0*/  BSYNC B0 ;  /* 0x0000000000007941 */ /* 0x000fea0003800000 */
.L_x_7473:
[----:B------:R-:W0:Y:S02]  /*3a00*/  F2I.FTZ.TRUNC.NTZ R0, R0 ;  /* 0x0000000000007305 */ /* 0x000e24000021f100 */
[----:B0-----:R-:W-:Y:S01]  /*3a10*/  PRMT R22, R0, 0x7610, R22 ;  /* 0x0000761000167816 */ /* 0x001fe20000000016 */
[----:B------:R-:W-:Y:S05]  /*3a20*/  BRA `(.L_x_7449) ;  /* 0x0000029000007947 */ /* 0x000fea0003800000 */
.L_x_7466:
        /* <DEDUP_REMOVED lines=14> */
.L_x_7480:
[----:B------:R-:W-:Y:S05]  /*3b10*/  BSYNC B0 ;  /* 0x0000000000007941 */ /* 0x000fea0003800000 */
.L_x_7479:
[----:B------:R-:W0:Y:S02]  /*3b20*/  F2I.FTZ.TRUNC.NTZ R0, R0 ;  /* 0x0000000000007305 */ /* 0x000e24000021f100 */
[----:B0-----:R-:W-:Y:S01]  /*3b30*/  PRMT R22, R0, 0x7610, R22 ;  /* 0x0000761000167816 */ /* 0x001fe20000000016 */
[----:B------:R-:W-:Y:S05]  /*3b40*/  BRA `(.L_x_7449) ;  /* 0x0000017000007947 */ /* 0x000fea0003800000 */
.L_x_7454:
        /* <DEDUP_REMOVED lines=20> */
.L_x_7478:
[----:B------:R0:W5:Y:S01]  /*3c90*/  LDG.E.U16 R22, [R2.64] ;  /* 0x0000002402167981 */ /* 0x000162000c1e1500 */
[----:B------:R-:W-:Y:S05]  /*3ca0*/  BRA `(.L_x_7449) ;  /* 0x0000001000007947 */ /* 0x000fea0003800000 */
.L_x_7477:
[----:B------:R0:W5:Y:S02]  /*3cb0*/  LDG.E.U16 R22, [R2.64] ;  /* 0x0000002402167981 */ /* 0x000164000c1e1500 */
.L_x_7449:
[----:B------:R-:W-:Y:S05]  /*3cc0*/  BSYNC B6 ;  /* 0x0000000000067941 */ /* 0x000fea0003800000 */
.L_x_7448:
[----:B------:R-:W4:Y:S01]  /*3cd0*/  S2R R24, SR_TID.X ;  /* 0x0000000000187919 */ /* 0x000f220000002100 */
[----:B--2--5:R-:W-:Y:S01]  /*3ce0*/  PRMT R25, R25, 0x9910, RZ ;  /* 0x0000991019197816 */ /* 0x024fe200000000ff */
[----:B------:R-:W-:Y:S01]  /*3cf0*/  BSSY B6, `(.L_x_7481) ;  /* 0x000010c000067945 */ /* 0x000fe20003800000 */
[----:B------:R-:W-:Y:S02]  /*3d00*/  PRMT R5, R19, 0x9910, RZ ;  /* 0x0000991013057816 */ /* 0x000fe400000000ff */
[----:B-1----:R-:W-:Y:S02]  /*3d10*/  PRMT R19, R18, 0x9910, RZ ;  /* 0x0000991012137816 */ /* 0x002fe400000000ff */
[----:B------:R-:W1:Y:S01]  /*3d20*/  LDC.U8 R18, c[0x0][0x184] ;  /* 0x00006100ff127b82 */ /* 0x000e620000000000 */
[----:B---3--:R-:W-:Y:S01]  /*3d30*/  PRMT R23, R22, 0x9910, RZ ;  /* 0x0000991016177816 */ /* 0x008fe200000000ff */
[----:B------:R-:W-:Y:S01]  /*3d40*/  IMAD.MOV.U32 R22, RZ, RZ, R25 ;  /* 0x000000ffff167224 */ /* 0x000fe200078e0019 */
[----:B------:R-:W-:-:S02]  /*3d50*/  ISETP.GT.AND P0, PT, R5, RZ, PT ;  /* 0x000000ff0500720c */ /* 0x000fc40003f04270 */
[----:B------:R-:W-:Y:S02]  /*3d60*/  ISETP.GT.AND P1, PT, R19, RZ, PT ;  /* 0x000000ff1300720c */ /* 0x000fe40003f24270 */
[----:B------:R-:W-:Y:S02]  /*3d70*/  ISETP.GT.AND P2, PT, R22, RZ, PT ;  /* 0x000000ff1600720c */ /* 0x000fe40003f44270 */
[----:B------:R-:W-:Y:S02]  /*3d80*/  ISETP.GT.AND P3, PT, R23, RZ, PT ;  /* 0x000000ff1700720c */ /* 0x000fe40003f64270 */
[----:B------:R-:W-:Y:S02]  /*3d90*/  SHF.R.S32.HI R0, RZ, 0xf, R5 ;  /* 0x0000000fff007819 */ /* 0x000fe40000011405 */
[----:B0-----:R-:W-:Y:S02]  /*3da0*/  SHF.R.S32.HI R2, RZ, 0xf, R19 ;  /* 0x0000000fff027819 */ /* 0x001fe40000011413 */
[----:B------:R-:W-:-:S02]  /*3db0*/  SHF.R.S32.HI R3, RZ, 0xf, R22 ;  /* 0x0000000fff037819 */ /* 0x000fc40000011416 */
[----:B----4-:R-:W-:Y:S02]  /*3dc0*/  ISETP.GE.AND P4, PT, R24, R17, PT ;  /* 0x000000111800720c */ /* 0x010fe40003f86270 */
[----:B------:R-:W-:Y:S02]  /*3dd0*/  SHF.R.S32.HI R4, RZ, 0xf, R23 ;  /* 0x0000000fff047819 */ /* 0x000fe40000011417 */
[----:B------:R-:W-:Y:S01]  /*3de0*/  LEA.HI.SX32 R5, R5, 0x1, 0x11 ;  /* 0x0000000105057811 */ /* 0x000fe200078f8aff */
[----:B------:R-:W-:Y:S01]  /*3df0*/  @!P0 IMAD.MOV R5, RZ, RZ, R0 ;  /* 0x000000ffff058224 */ /* 0x000fe200078e0200 */
[----:B------:R-:W-:Y:S01]  /*3e00*/  LEA.HI.SX32 R19, R19, 0x1, 0x11 ;  /* 0x0000000113137811 */ /* 0x000fe200078f8aff */
[----:B------:R-:W-:Y:S01]  /*3e10*/  @!P1 IMAD.MOV R19, RZ, RZ, R2 ;  /* 0x000000ffff139224 */ /* 0x000fe200078e0202 */
[----:B------:R-:W-:Y:S01]  /*3e20*/  LEA.HI.SX32 R22, R22, 0x1, 0x11 ;  /* 0x0000000116167811 */ /* 0x000fe200078f8aff */
[----:B------:R-:W-:Y:S01]  /*3e30*/  @!P2 IMAD.MOV R22, RZ, RZ, R3 ;  /* 0x000000ffff16a224 */ /* 0x000fe200078e0203 */
[----:B------:R-:W-:Y:S01]  /*3e40*/  LEA.HI.SX32 R23, R23, 0x1, 0x11 ;  /* 0x0000000117177811 */ /* 0x000fe200078f8aff */
[----:B------:R-:W-:-:S02]  /*3e50*/  @!P3 IMAD.MOV R23, RZ, RZ, R4 ;  /* 0x000000ffff17b224 */ /* 0x000fc400078e0204 */
        /* <DEDUP_REMOVED lines=20> */
.L_x_7486:
[----:B------:R0:W-:Y:S01]  /*3fa0*/  STG.E.U8 [R2.64], R5 ;  /* 0x0000000502007986 */ /* 0x0001e2000c101124 */
[----:B------:R-:W-:Y:S05]  /*3fb0*/  BRA `(.L_x_7482) ;  /* 0x00000df000007947 */ /* 0x000fea0003800000 */
.L_x_7485:
        /* <DEDUP_REMOVED lines=11> */
.L_x_7489:
[----:B------:R-:W-:-:S05]  /*4070*/  PRMT R5, R5, 0x9910, RZ ;  /* 0x0000991005057816 */ /* 0x000fca00000000ff */
[----:B------:R0:W-:Y:S01]  /*4080*/  STG.E [R2.64], R5 ;  /* 0x0000000502007986 */ /* 0x0001e2000c101924 */
[----:B------:R-:W-:Y:S05]  /*4090*/  BRA `(.L_x_7482) ;  /* 0x00000d1000007947 */ /* 0x000fea0003800000 */
.L_x_7488:
[----:B------:R0:W-:Y:S01]  /*40a0*/  STG.E.U16 [R2.64], R5 ;  /* 0x0000000502007986 */ /* 0x0001e2000c101524 */
[----:B------:R-:W-:Y:S05]  /*40b0*/  BRA `(.L_x_7482) ;  /* 0x00000cf000007947 */ /* 0x000fea0003800000 */
.L_x_7484:
        /* <DEDUP_REMOVED lines=9> */
.L_x_7491:
[----:B------:R-:W0:Y:S02]  /*4150*/  I2F.S16 R0, R5 ;  /* 0x0000000500007306 */ /* 0x000e240000101400 */
[----:B0-----:R-:W-:-:S05]  /*4160*/  F2FP.PACK_AB R0, RZ, R0 ;  /* 0x00000000ff00723e */ /* 0x001fca00000000ff */
[----:B------:R0:W-:Y:S01]  /*4170*/  STG.E.U16 [R2.64], R0 ;  /* 0x0000000002007986 */ /* 0x0001e2000c101524 */
[----:B------:R-:W-:Y:S05]  /*4180*/  BRA `(.L_x_7482) ;  /* 0x00000c2000007947 */ /* 0x000fea0003800000 */
.L_x_7490:
        /* <DEDUP_REMOVED lines=10> */
.L_x_7493:
[----:B------:R-:W0:Y:S02]  /*4230*/  I2F.S16 R5, R5 ;  /* 0x0000000500057306 */ /* 0x000e240000101400 */
[----:B0-----:R-:W-:-:S04]  /*4240*/  F2FP.PACK_AB R5, RZ, R5 ;  /* 0x00000005ff05723e */ /* 0x001fc800000000ff */
[----:B------:R-:W-:-:S05]  /*4250*/  PRMT R5, R5, 0x5410, RZ ;  /* 0x0000541005057816 */ /* 0x000fca00000000ff */
[----:B------:R0:W-:Y:S01]  /*4260*/  STG.E [R2.64], R5 ;  /* 0x0000000502007986 */ /* 0x0001e2000c101924 */
[----:B------:R-:W-:Y:S05]  /*4270*/  BRA `(.L_x_7482) ;  /* 0x00000b3000007947 */ /* 0x000fea0003800000 */
.L_x_7492:
[----:B------:R-:W0:Y:S02]  /*4280*/  I2F.F64.S16 R4, R5 ;  /* 0x0000000500047312 */ /* 0x000e240000101c00 */
[----:B0-----:R0:W-:Y:S01]  /*4290*/  STG.E.64 [R2.64], R4 ;  /* 0x0000000402007986 */ /* 0x0011e2000c101b24 */
[----:B------:R-:W-:Y:S05]  /*42a0*/  BRA `(.L_x_7482) ;  /* 0x00000b0000007947 */ /* 0x000fea0003800000 */
.L_x_7483:
        /* <DEDUP_REMOVED lines=13> */
.L_x_7496:
[----:B------:R-:W0:Y:S01]  /*4380*/  I2F.F64.S16 R4, R5 ;  /* 0x0000000500047312 */ /* 0x000e220000101c00 */
[----:B------:R-:W-:-:S05]  /*4390*/  CS2R R6, SRZ ;  /* 0x0000000000067805 */ /* 0x000fca000001ff00 */
[----:B0-----:R0:W-:Y:S01]  /*43a0*/  STG.E.128 [R2.64], R4 ;  /* 0x0000000402007986 */ /* 0x0011e2000c101d24 */
[----:B------:R-:W-:Y:S05]  /*43b0*/  BRA `(.L_x_7482) ;  /* 0x000009f000007947 */ /* 0x000fea0003800000 */
.L_x_7495:
        /* <DEDUP_REMOVED lines=21> */
.L_x_7500:
[----:B------:R-:W-:Y:S05]  /*4510*/  BSYNC B0 ;  /* 0x0000000000007941 */ /* 0x000fea0003800000 */
.L_x_7499:
[----:B------:R-:W-:-:S05]  /*4520*/  LOP3.LUT R7, R0, R7, RZ, 0xfc, !PT ;  /* 0x0000000700077212 */ /* 0x000fca00078efcff */
[----:B------:R0:W-:Y:S01]  /*4530*/  STG.E.U8 [R2.64], R7 ;  /* 0x0000000702007986 */ /* 0x0001e2000c101124 */
[----:B------:R-:W-:Y:S05]  /*4540*/  BRA `(.L_x_7482) ;  /* 0x0000086000007947 */ /* 0x000fea0003800000 */
.L_x_7498:
        /* <DEDUP_REMOVED lines=13> */
.L_x_7502:
[----:B------:R-:W-:Y:S01]  /*4620*/  IMAD.MOV.U32 R0, RZ, RZ, 0x7f ;  /* 0x0000007fff007424 */ /* 0x000fe200078e00ff */
[----:B------:R-:W-:-:S04]  /*4630*/  ISETP.GT.U32.AND P0, PT, R4, 0x7f800000, PT ;  /* 0x7f8000000400780c */ /* 0x000fc80003f04070 */
[----:B------:R-:W-:-:S04]  /*4640*/  SEL R0, R0, 0x7c, P0 ;  /* 0x0000007c00007807 */ /* 0x000fc80000000000 */
.L_x_7503:
[----:B------:R-:W-:Y:S05]  /*4650*/  BSYNC B0 ;  /* 0x0000000000007941 */ /* 0x000fea0003800000 */
.L_x_7501:
[----:B------:R-:W-:-:S04]  /*4660*/  LOP3.LUT R4, R5, 0x80000000, RZ, 0xc0, !PT ;  /* 0x8000000005047812 */ /* 0x000fc800078ec0ff */
[----:B------:R-:W-:-:S04]  /*4670*/  SHF.R.U32.HI R5, RZ, 0x18, R4 ;  /* 0x00000018ff057819 */ /* 0x000fc80000011604 */
[----:B------:R-:W-:-:S05]  /*4680*/  LOP3.LUT R5, R0, R5, RZ, 0xfc, !PT ;  /* 0x0000000500057212 */ /* 0x000fca00078efcff */
[----:B------:R0:W-:Y:S01]  /*4690*/  STG.E.U8 [R2.64], R5 ;  /* 0x0000000502007986 */ /* 0x0001e2000c101124 */
[----:B------:R-:W-:Y:S05]  /*46a0*/  BRA `(.L_x_7482) ;  /* 0x0000070000007947 */ /* 0x000fea0003800000 */
.L_x_7497:
[----:B------:R-:W0:Y:S02]  /*46b0*/  I2F.S16 R0, R5 ;  /* 0x0000000500007306 */ /* 0x000e240000101400 */
[----:B0-----:R-:W-:-:S05]  /*46c0*/  F2FP.BF16.PACK_AB R0, RZ, R0 ;  /* 0x00000000ff00723e */ /* 0x001fca00000010ff */
[----:B------:R0:W-:Y:S01]  /*46d0*/  STG.E.U16 [R2.64], R0 ;  /* 0x0000000002007986 */ /* 0x0001e2000c101524 */
[----:B------:R-:W-:Y:S05]  /*46e0*/  BRA `(.L_x_7482) ;  /* 0x000006c000007947 */ /* 0x000fea0003800000 */
.L_x_7494:
        /* <DEDUP_REMOVED lines=10> */
.L_x_7506:
        /* <DEDUP_REMOVED lines=17> */
.L_x_7509:
[----:B------:R-:W-:-:S04]  /*48a0*/  LOP3.LUT R0, R5, 0x80000000, RZ, 0xc0, !PT ;  /* 0x8000000005007812 */ /* 0x000fc800078ec0ff */
[----:B------:R-:W-:-:S04]  /*48b0*/  SHF.R.U32.HI R5, RZ, 0x18, R0 ;  /* 0x00000018ff057819 */ /* 0x000fc80000011600 */
[----:B------:R-:W-:-:S04]  /*48c0*/  LOP3.LUT R4, R4, R5, RZ, 0xfc, !PT ;  /* 0x0000000504047212 */ /* 0x000fc800078efcff */
[----:B------:R-:W-:Y:S02]  /*48d0*/  PRMT R0, R4, 0x7610, R0 ;  /* 0x0000761004007816 */ /* 0x000fe40000000000 */
.L_x_7508:
[----:B------:R-:W-:Y:S05]  /*48e0*/  BSYNC B0 ;  /* 0x0000000000007941 */ /* 0x000fea0003800000 */
.L_x_7507:
[----:B------:R0:W-:Y:S01]  /*48f0*/  STG.E.U8 [R2.64], R0 ;  /* 0x0000000002007986 */ /* 0x0001e2000c101124 */
[----:B------:R-:W-:Y:S05]  /*4900*/  BRA `(.L_x_7482) ;  /* 0x000004a000007947 */ /* 0x000fea0003800000 */
.L_x_7505:
        /* <DEDUP_REMOVED lines=17> */
.L_x_7512:
[----:B------:R-:W-:-:S04]  /*4a20*/  LOP3.LUT R0, R5, 0x80000000, RZ, 0xc0, !PT ;  /* 0x8000000005007812 */ /* 0x000fc800078ec0ff */
[----:B------:R-:W-:-:S04]  /*4a30*/  SHF.R.U32.HI R5, RZ, 0x18, R0 ;  /* 0x00000018ff057819 */ /* 0x000fc80000011600 */
[----:B------:R-:W-:-:S04]  /*4a40*/  LOP3.LUT R4, R4, R5, RZ, 0xfc, !PT ;  /* 0x0000000504047212 */ /* 0x000fc800078efcff */
[----:B------:R-:W-:Y:S02]  /*4a50*/  PRMT R0, R4, 0x7610, R0 ;  /* 0x0000761004007816 */ /* 0x000fe40000000000 */
.L_x_7511:
[----:B------:R-:W-:Y:S05]  /*4a60*/  BSYNC B0 ;  /* 0x0000000000007941 */ /* 0x000fea0003800000 */
.L_x_7510:
[----:B------:R0:W-:Y:S01]  /*4a70*/  STG.E.U8 [R2.64], R0 ;  /* 0x0000000002007986 */ /* 0x0001e2000c101124 */
[----:B------:R-:W-:Y:S05]  /*4a80*/  BRA `(.L_x_7482) ;  /* 0x0000032000007947 */ /* 0x000fea0003800000 */
.L_x_7504:
        /* <DEDUP_REMOVED lines=23> */
.L_x_7487:
        /* <DEDUP_REMOVED lines=20> */
.L_x_7514:
[----:B------:R-:W-:-:S05]  /*4d40*/  PRMT R5, R5, 0x9910, RZ ;  /* 0x0000991005057816 */ /* 0x000fca00000000ff */
[----:B------:R-:W-:-:S05]  /*4d50*/  IMAD.MOV.U32 R4, RZ, RZ, R5 ;  /* 0x000000ffff047224 */ /* 0x000fca00078e0005 */
[----:B------:R-:W-:-:S05]  /*4d60*/  SHF.R.S32.HI R5, RZ, 0x1f, R4 ;  /* 0x0000001fff057819 */ /* 0x000fca0000011404 */
[----:B------:R0:W-:Y:S01]  /*4d70*/  STG.E.64 [R2.64], R4 ;  /* 0x0000000402007986 */ /* 0x0001e2000c101b24 */
[----:B------:R-:W-:Y:S05]  /*4d80*/  BRA `(.L_x_7482) ;  /* 0x0000002000007947 */ /* 0x000fea0003800000 */
.L_x_7513:
[----:B------:R-:W-:-:S05]  /*4d90*/  PRMT R5, R5, 0x9910, RZ ;  /* 0x0000991005057816 */ /* 0x000fca00000000ff */
[----:B------:R0:W-:Y:S02]  /*4da0*/  STG.E [R2.64], R5 ;  /* 0x0000000502007986 */ /* 0x0001e4000c101924 */
.L_x_7482:
[----:B-1----:R-:W-:Y:S05]  /*4db0*/  BSYNC B6 ;  /* 0x0000000000067941 */ /* 0x002fea0003800000 */
.L_x_7481:
        /* <DEDUP_REMOVED lines=21> */
.L_x_7520:
[----:B------:R0:W-:Y:S01]  /*4f10*/  STG.E.U8 [R2.64], R19 ;  /* 0x0000001302007986 */ /* 0x0001e2000c101124 */
[----:B------:R-:W-:Y:S05]  /*4f20*/  BRA `(.L_x_7522) ;  /* 0x00000dc000007947 */ /* 0x000fea0003800000 */
.L_x_7519:
        /* <DEDUP_REMOVED lines=10> */
.L_x_7524:
[----:B------:R-:W-:-:S05]  /*4fd0*/  PRMT R5, R19, 0x9910, RZ ;  /* 0x0000991013057816 */ /* 0x000fca00000000ff */
[----:B------:R0:W-:Y:S01]  /*4fe0*/  STG.E [R2.64], R5 ;  /* 0x0000000502007986 */ /* 0x0001e2000c101924 */
[----:B------:R-:W-:Y:S05]  /*4ff0*/  BRA `(.L_x_7522) ;  /* 0x00000cf000007947 */ /* 0x000fea0003800000 */
.L_x_7523:
[----:B------:R0:W-:Y:S01]  /*5000*/  STG.E.U16 [R2.64], R19 ;  /* 0x0000001302007986 */ /* 0x0001e2000c101524 */
[----:B------:R-:W-:Y:S05]  /*5010*/  BRA `(.L_x_7522) ;  /* 0x00000cd000007947 */ /* 0x000fea0003800000 */
.L_x_7518:
        /* <DEDUP_REMOVED lines=9> */
.L_x_7526:
[----:B------:R-:W0:Y:S02]  /*50b0*/  I2F.S16 R0, R19 ;  /* 0x0000001300007306 */ /* 0x000e240000101400 */
[----:B0-----:R-:W-:-:S05]  /*50c0*/  F2FP.PACK_AB R0, RZ, R0 ;  /* 0x00000000ff00723e */ /* 0x001fca00000000ff */
[----:B------:R0:W-:Y:S01]  /*50d0*/  STG.E.U16 [R2.64], R0 ;  /* 0x0000000002007986 */ /* 0x0001e2000c101524 */
[----:B------:R-:W-:Y:S05]  /*50e0*/  BRA `(.L_x_7522) ;  /* 0x00000c0000007947 */ /* 0x000fea0003800000 */
.L_x_7525:
        /* <DEDUP_REMOVED lines=10> */
.L_x_7528:
[----:B------:R-:W0:Y:S02]  /*5190*/  I2F.S16 R19, R19 ;  /* 0x0000001300137306 */ /* 0x000e240000101400 */
[----:B0-----:R-:W-:-:S04]  /*51a0*/  F2FP.PACK_AB R5, RZ, R19 ;  /* 0x00000013ff05723e */ /* 0x001fc800000000ff */
[----:B------:R-:W-:-:S05]  /*51b0*/  PRMT R5, R5, 0x5410, RZ ;  /* 0x0000541005057816 */ /* 0x000fca00000000ff */
[----:B------:R0:W-:Y:S01]  /*51c0*/  STG.E [R2.64], R5 ;  /* 0x0000000502007986 */ /* 0x0001e2000c101924 */
[----:B------:R-:W-:Y:S05]  /*51d0*/  BRA `(.L_x_7522) ;  /* 0x00000b1000007947 */ /* 0x000fea0003800000 */
.L_x_7527:
[----:B------:R-:W0:Y:S02]  /*51e0*/  I2F.F64.S16 R4, R19 ;  /* 0x0000001300047312 */ /* 0x000e240000101c00 */
[----:B0-----:R0:W-:Y:S01]  /*51f0*/  STG.E.64 [R2.64], R4 ;  /* 0x0000000402007986 */ /* 0x0011e2000c101b24 */
[----:B------:R-:W-:Y:S05]  /*5200*/  BRA `(.L_x_7522) ;  /* 0x00000ae000007947 */ /* 0x000fea0003800000 */
.L_x_7517:
        /* <DEDUP_REMOVED lines=13> */
.L_x_7531:
[----:B------:R-:W0:Y:S01]  /*52e0*/  I2F.F64.S16 R4, R19 ;  /* 0x0000001300047312 */ /* 0x000e220000101c00 */
[----:B------:R-:W-:-:S05]  /*52f0*/  CS2R R6, SRZ ;  /* 0x0000000000067805 */ /* 0x000fca000001ff00 */
[----:B0-----:R0:W-:Y:S01]  /*5300*/  STG.E.128 [R2.64], R4 ;  /* 0x0000000402007986 */ /* 0x0011e2000c101d24 */
[----:B------:R-:W-:Y:S05]  /*5310*/  BRA `(.L_x_7522) ;  /* 0x000009d000007947 */ /* 0x000fea0003800000 */
.L_x_7530:
        /* <DEDUP_REMOVED lines=21> */
.L_x_7535:
[----:B------:R-:W-:Y:S05]  /*5470*/  BSYNC B0 ;  /* 0x0000000000007941 */ /* 0x000fea0003800000 */
.L_x_7534:
[----:B------:R-:W-:-:S05]  /*5480*/  LOP3.LUT R5, R0, R5, RZ, 0xfc, !PT ;  /* 0x0000000500057212 */ /* 0x000fca00078efcff */
[----:B------:R0:W-:Y:S01]  /*5490*/  STG.E.U8 [R2.64], R5 ;  /* 0x0000000502007986 */ /* 0x0001e2000c101124 */
[----:B------:R-:W-:Y:S05]  /*54a0*/  BRA `(.L_x_7522) ;  /* 0x0000084000007947 */ /* 0x000fea0003800000 */
.L_x_7533:
        /* <DEDUP_REMOVED lines=13> */
.L_x_7537:
[----:B------:R-:W-:Y:S01]  /*5580*/  IMAD.MOV.U32 R0, RZ, RZ, 0x7f ;  /* 0x0000007fff007424 */ /* 0x000fe200078e00ff */
[----:B------:R-:W-:-:S04]  /*5590*/  ISETP.GT.U32.AND P0, PT, R4, 0x7f800000, PT ;  /* 0x7f8000000400780c */ /* 0x000fc80003f04070 */
[----:B------:R-:W-:-:S04]  /*55a0*/  SEL R0, R0, 0x7c, P0 ;  /* 0x0000007c00007807 */ /* 0x000fc80000000000 */
.L_x_7538:
[----:B------:R-:W-:Y:S05]  /*55b0*/  BSYNC B0 ;  /* 0x0000000000007941 */ /* 0x000fea0003800000 */
.L_x_7536:
[----:B------:R-:W-:-:S04]  /*55c0*/  LOP3.LUT R4, R19, 0x80000000, RZ, 0xc0, !PT ;  /* 0x8000000013047812 */ /* 0x000fc800078ec0ff */
[----:B------:R-:W-:-:S04]  /*55d0*/  SHF.R.U32.HI R5, RZ, 0x18, R4 ;  /* 0x00000018ff057819 */ /* 0x000fc80000011604 */
[----:B------:R-:W-:-:S05]  /*55e0*/  LOP3.LUT R5, R0, R5, RZ, 0xfc, !PT ;  /* 0x0000000500057212 */ /* 0x000fca00078efcff */
[----:B------:R0:W-:Y:S01]  /*55f0*/  STG.E.U8 [R2.64], R5 ;  /* 0x0000000502007986 */ /* 0x0001e2000c101124 */
[----:B------:R-:W-:Y:S05]  /*5600*/  BRA `(.L_x_7522) ;  /* 0x000006e000007947 */ /* 0x000fea0003800000 */
.L_x_7532:
[----:B------:R-:W0:Y:S02]  /*5610*/  I2F.S16 R0, R19 ;  /* 0x0000001300007306 */ /* 0x000e240000101400 */
[----:B0-----:R-:W-:-:S05]  /*5620*/  F2FP.BF16.PACK_AB R0, RZ, R0 ;  /* 0x00000000ff00723e */ /* 0x001fca00000010ff */
[----:B------:R0:W-:Y:S01]  /*5630*/  STG.E.U16 [R2.64], R0 ;  /* 0x0000000002007986 */ /* 0x0001e2000c101524 */
[----:B------:R-:W-:Y:S05]  /*5640*/  BRA `(.L_x_7522) ;  /* 0x000006a000007947 */ /* 0x000fea0003800000 */
.L_x_7529:
        /* <DEDUP_REMOVED lines=10> */
.L_x_7541:
        /* <DEDUP_REMOVED lines=17> */
.L_x_7544:
[----:B------:R-:W-:-:S04]  /*5800*/  LOP3.LUT R0, R19, 0x80000000, RZ, 0xc0, !PT ;  /* 0x8000000013007812 */ /* 0x000fc800078ec0ff */
[----:B------:R-:W-:-:S04]  /*5810*/  SHF.R.U32.HI R5, RZ, 0x18, R0 ;  /* 0x00000018ff057819 */ /* 0x000fc80000011600 */
[----:B------:R-:W-:-:S04]  /*5820*/  LOP3.LUT R4, R4, R5, RZ, 0xfc, !PT ;  /* 0x0000000504047212 */ /* 0x000fc800078efcff */
[----:B------:R-:W-:Y:S02]  /*5830*/  PRMT R0, R4, 0x7610, R0 ;  /* 0x0000761004007816 */ /* 0x000fe40000000000 */
.L_x_7543:
[----:B------:R-:W-:Y:S05]  /*5840*/  BSYNC B0 ;  /* 0x0000000000007941 */ /* 0x000fea0003800000 */
.L_x_7542:
[----:B------:R0:W-:Y:S01]  /*5850*/  STG.E.U8 [R2.64], R0 ;  /* 0x0000000002007986 */ /* 0x0001e2000c101124 */
[----:B------:R-:W-:Y:S05]  /*5860*/  BRA `(.L_x_7522) ;  /* 0x0000048000007947 */ /* 0x000fea0003800000 */
.L_x_7540:
        /* <DEDUP_REMOVED lines=17> */
.L_x_7547:
[----:B------:R-:W-:-:S04]  /*5980*/  LOP3.LUT R0, R19, 0x80000000, RZ, 0xc0, !PT ;  /* 0x8000000013007812 */ /* 0x000fc800078ec0ff */
[----:B------:R-:W-:-:S04]  /*5990*/  SHF.R.U32.HI R5, RZ, 0x18, R0 ;  /* 0x00000018ff057819 */ /* 0x000fc80000011600 */
[----:B------:R-:W-:-:S04]  /*59a0*/  LOP3.LUT R4, R4, R5, RZ, 0xfc, !PT ;  /* 0x0000000504047212 */ /* 0x000fc800078efcff */
[----:B------:R-:W-:Y:S02]  /*59b0*/  PRMT R0, R4, 0x7610, R0 ;  /* 0x0000761004007816 */ /* 0x000fe40000000000 */
.L_x_7546:
[----:B------:R-:W-:Y:S05]  /*59c0*/  BSYNC B0 ;  /* 0x0000000000007941 */ /* 0x000fea0003800000 */
.L_x_7545:
[----:B------:R0:W-:Y:S01]  /*59d0*/  STG.E.U8 [R2.64], R0 ;  /* 0x0000000002007986 */ /* 0x0001e2000c101124 */
[----:B------:R-:W-:Y:S05]  /*59e0*/  BRA `(.L_x_7522) ;  /* 0x0000030000007947 */ /* 0x000fea0003800000 */
.L_x_7539:
        /* <DEDUP_REMOVED lines=22> */
.L_x_7521:
        /* <DEDUP_REMOVED lines=20> */
.L_x_7549:
[----:B------:R-:W-:-:S04]  /*5c90*/  PRMT R4, R19, 0x9910, RZ ;  /* 0x0000991013047816 */ /* 0x000fc800000000ff */
[----:B------:R-:W-:-:S05]  /*5ca0*/  SHF.R.S32.HI R5, RZ, 0x1f, R4 ;  /* 0x0000001fff057819 */ /* 0x000fca0000011404 */
[----:B------:R0:W-:Y:S01]  /*5cb0*/  STG.E.64 [R2.64], R4 ;  /* 0x0000000402007986 */ /* 0x0001e2000c101b24 */
[----:B------:R-:W-:Y:S05]  /*5cc0*/  BRA `(.L_x_7522) ;  /* 0x0000002000007947 */ /* 0x000fea0003800000 */
.L_x_7548:
[----:B------:R-:W-:-:S05]  /*5cd0*/  PRMT R5, R19, 0x9910, RZ ;  /* 0x0000991013057816 */ /* 0x000fca00000000ff */
[----:B------:R0:W-:Y:S02]  /*5ce0*/  STG.E [R2.64], R5 ;  /* 0x0000000502007986 */ /* 0x0001e4000c101924 */
.L_x_7522:
        /* <DEDUP_REMOVED lines=21> */
.L_x_7553:
[----:B------:R0:W-:Y:S01]  /*5e40*/  STG.E.U8 [R2.64], R22 ;  /* 0x0000001602007986 */ /* 0x0001e2000c101124 */
[----:B------:R-:W-:Y:S05]  /*5e50*/  BRA `(.L_x_7555) ;  /* 0x00000dc000007947 */ /* 0x000fea0003800000 */
.L_x_7552:
        /* <DEDUP_REMOVED lines=10> */
.L_x_7557:
[----:B------:R-:W-:-:S05]  /*5f00*/  PRMT R5, R22, 0x9910, RZ ;  /* 0x0000991016057816 */ /* 0x000fca00000000ff */
[----:B------:R0:W-:Y:S01]  /*5f10*/  STG.E [R2.64], R5 ;  /* 0x0000000502007986 */ /* 0x0001e2000c101924 */
[----:B------:R-:W-:Y:S05]  /*5f20*/  BRA `(.L_x_7555) ;  /* 0x00000cf000007947 */ /* 0x000fea0003800000 */
.L_x_7556:
[----:B------:R0:W-:Y:S01]  /*5f30*/  STG.E.U16 [R2.64], R22 ;  /* 0x0000001602007986 */ /* 0x0001e2000c101524 */
[----:B------:R-:W-:Y:S05]  /*5f40*/  BRA `(.L_x_7555) ;  /* 0x00000cd000007947 */ /* 0x000fea0003800000 */
.L_x_7551:
        /* <DEDUP_REMOVED lines=9> */
.L_x_7559:
[----:B------:R-:W0:Y:S02]  /*5fe0*/  I2F.S16 R0, R22 ;  /* 0x0000001600007306 */ /* 0x000e240000101400 */
[----:B0-----:R-:W-:-:S05]  /*5ff0*/  F2FP.PACK_AB R0, RZ, R0 ;  /* 0x00000000ff00723e */ /* 0x001fca00000000ff */
[----:B------:R0:W-:Y:S01]  /*6000*/  STG.E.U16 [R2.64], R0 ;  /* 0x0000000002007986 */ /* 0x0001e2000c101524 */
[----:B------:R-:W-:Y:S05]  /*6010*/  BRA `(.L_x_7555) ;  /* 0x00000c0000007947 */ /* 0x000fea0003800000 */
.L_x_7558:
        /* <DEDUP_REMOVED lines=10> */
.L_x_7561:
[----:B------:R-:W0:Y:S02]  /*60c0*/  I2F.S16 R22, R22 ;  /* 0x0000001600167306 */ /* 0x000e240000101400 */
[----:B0-----:R-:W-:-:S04]  /*60d0*/  F2FP.PACK_AB R5, RZ, R22 ;  /* 0x00000016ff05723e */ /* 0x001fc800000000ff */
[----:B------:R-:W-:-:S05]  /*60e0*/  PRMT R5, R5, 0x5410, RZ ;  /* 0x0000541005057816 */ /* 0x000fca00000000ff */
[----:B------:R0:W-:Y:S01]  /*60f0*/  STG.E [R2.64], R5 ;  /* 0x0000000502007986 */ /* 0x0001e2000c101924 */
[----:B------:R-:W-:Y:S05]  /*6100*/  BRA `(.L_x_7555) ;  /* 0x00000b1000007947 */ /* 0x000fea0003800000 */
.L_x_7560:
[----:B------:R-:W0:Y:S02]  /*6110*/  I2F.F64.S16 R4, R22 ;  /* 0x0000001600047312 */ /* 0x000e240000101c00 */
[----:B0-----:R0:W-:Y:S01]  /*6120*/  STG.E.64 [R2.64], R4 ;  /* 0x0000000402007986 */ /* 0x0011e2000c101b24 */
[----:B------:R-:W-:Y:S05]  /*6130*/  BRA `(.L_x_7555) ;  /* 0x00000ae000007947 */ /* 0x000fea0003800000 */
.L_x_7550:
        /* <DEDUP_REMOVED lines=13> */
.L_x_7564:
[----:B------:R-:W0:Y:S01]  /*6210*/  I2F.F64.S16 R4, R22 ;  /* 0x0000001600047312 */ /* 0x000e220000101c00 */
[----:B------:R-:W-:-:S05]  /*6220*/  CS2R R6, SRZ ;  /* 0x0000000000067805 */ /* 0x000fca000001ff00 */
[----:B0-----:R0:W-:Y:S01]  /*6230*/  STG.E.128 [R2.64], R4 ;  /* 0x0000000402007986 */ /* 0x0011e2000c101d24 */
[----:B------:R-:W-:Y:S05]  /*6240*/  BRA `(.L_x_7555) ;  /* 0x000009d000007947 */ /* 0x000fea0003800000 */
.L_x_7563:
        /* <DEDUP_REMOVED lines=21> */
.L_x_7568:
[----:B------:R-:W-:Y:S05]  /*63a0*/  BSYNC B0 ;  /* 0x0000000000007941 */ /* 0x000fea0003800000 */
.L_x_7567:
[----:B------:R-:W-:-:S05]  /*63b0*/  LOP3.LUT R5, R0, R5, RZ, 0xfc, !PT ;  /* 0x0000000500057212 */ /* 0x000fca00078efcff */
[----:B------:R0:W-:Y:S01]  /*63c0*/  STG.E.U8 [R2.64], R5 ;  /* 0x0000000502007986 */ /* 0x0001e2000c101124 */
[----:B------:R-:W-:Y:S05]  /*63d0*/  BRA `(.L_x_7555) ;  /* 0x0000084000007947 */ /* 0x000fea0003800000 */
.L_x_7566:
        /* <DEDUP_REMOVED lines=13> */
.L_x_7570:
[----:B------:R-:W-:Y:S01]  /*64b0*/  IMAD.MOV.U32 R0, RZ, RZ, 0x7f ;  /* 0x0000007fff007424 */ /* 0x000fe200078e00ff */
[----:B------:R-:W-:-:S04]  /*64c0*/  ISETP.GT.U32.AND P0, PT, R4, 0x7f800000, PT ;  /* 0x7f8000000400780c */ /* 0x000fc80003f04070 */
[----:B------:R-:W-:-:S04]  /*64d0*/  SEL R0, R0, 0x7c, P0 ;  /* 0x0000007c00007807 */ /* 0x000fc80000000000 */
.L_x_7571:
[----:B------:R-:W-:Y:S05]  /*64e0*/  BSYNC B0 ;  /* 0x0000000000007941 */ /* 0x000fea0003800000 */
.L_x_7569:
[----:B------:R-:W-:-:S04]  /*64f0*/  LOP3.LUT R4, R5, 0x80000000, RZ, 0xc0, !PT ;  /* 0x8000000005047812 */ /* 0x000fc800078ec0ff */
[----:B------:R-:W-:-:S04]  /*6500*/  SHF.R.U32.HI R5, RZ, 0x18, R4 ;  /* 0x00000018ff057819 */ /* 0x000fc80000011604 */
[----:B------:R-:W-:-:S05]  /*6510*/  LOP3.LUT R5, R0, R5, RZ, 0xfc, !PT ;  /* 0x0000000500057212 */ /* 0x000fca00078efcff */
[----:B------:R0:W-:Y:S01]  /*6520*/  STG.E.U8 [R2.64], R5 ;  /* 0x0000000502007986 */ /* 0x0001e2000c101124 */
[----:B------:R-:W-:Y:S05]  /*6530*/  BRA `(.L_x_7555) ;  /* 0x000006e000007947 */ /* 0x000fea0003800000 */
.L_x_7565:
[----:B------:R-:W0:Y:S02]  /*6540*/  I2F.S16 R0, R22 ;  /* 0x0000001600007306 */ /* 0x000e240000101400 */
[----:B0-----:R-:W-:-:S05]  /*6550*/  F2FP.BF16.PACK_AB R0, RZ, R0 ;  /* 0x00000000ff00723e */ /* 0x001fca00000010ff */
[----:B------:R0:W-:Y:S01]  /*6560*/  STG.E.U16 [R2.64], R0 ;  /* 0x0000000002007986 */ /* 0x0001e2000c101524 */
[----:B------:R-:W-:Y:S05]  /*6570*/  BRA `(.L_x_7555) ;  /* 0x000006a000007947 */ /* 0x000fea0003800000 */
.L_x_7562:
        /* <DEDUP_REMOVED lines=10> */
.L_x_7574:
        /* <DEDUP_REMOVED lines=17> */
.L_x_7577:
[----:B------:R-:W-:-:S04]  /*6730*/  LOP3.LUT R0, R7, 0x80000000, RZ, 0xc0, !PT ;  /* 0x8000000007007812 */ /* 0x000fc800078ec0ff */
[----:B------:R-:W-:-:S04]  /*6740*/  SHF.R.U32.HI R5, RZ, 0x18, R0 ;  /* 0x00000018ff057819 */ /* 0x000fc80000011600 */
[----:B------:R-:W-:-:S04]  /*6750*/  LOP3.LUT R4, R4, R5, RZ, 0xfc, !PT ;  /* 0x0000000504047212 */ /* 0x000fc800078efcff */
[----:B------:R-:W-:Y:S02]  /*6760*/  PRMT R0, R4, 0x7610, R0 ;  /* 0x0000761004007816 */ /* 0x000fe40000000000 */
.L_x_7576:
[----:B------:R-:W-:Y:S05]  /*6770*/  BSYNC B0 ;  /* 0x0000000000007941 */ /* 0x000fea0003800000 */
.L_x_7575:
[----:B------:R0:W-:Y:S01]  /*6780*/  STG.E.U8 [R2.64], R0 ;  /* 0x0000000002007986 */ /* 0x0001e2000c101124 */
[----:B------:R-:W-:Y:S05]  /*6790*/  BRA `(.L_x_7555) ;  /* 0x0000048000007947 */ /* 0x000fea0003800000 */
.L_x_7573:
        /* <DEDUP_REMOVED lines=17> */
.L_x_7580:
[----:B------:R-:W-:-:S04]  /*68b0*/  LOP3.LUT R0, R7, 0x80000000, RZ, 0xc0, !PT ;  /* 0x8000000007007812 */ /* 0x000fc800078ec0ff */
[----:B------:R-:W-:-:S04]  /*68c0*/  SHF.R.U32.HI R5, RZ, 0x18, R0 ;  /* 0x00000018ff057819 */ /* 0x000fc80000011600 */
[----:B------:R-:W-:-:S04]  /*68d0*/  LOP3.LUT R4, R4, R5, RZ, 0xfc, !PT ;  /* 0x0000000504047212 */ /* 0x000fc800078efcff */
[----:B------:R-:W-:Y:S02]  /*68e0*/  PRMT R0, R4, 0x7610, R0 ;  /* 0x0000761004007816 */ /* 0x000fe40000000000 */
.L_x_7579:
[----:B------:R-:W-:Y:S05]  /*68f0*/  BSYNC B0 ;  /* 0x0000000000007941 */ /* 0x000fea0003800000 */
.L_x_7578:
[----:B------:R0:W-:Y:S01]  /*6900*/  STG.E.U8 [R2.64], R0 ;  /* 0x0000000002007986 */ /* 0x0001e2000c101124 */
[----:B------:R-:W-:Y:S05]  /*6910*/  BRA `(.L_x_7555) ;  /* 0x0000030000007947 */ /* 0x000fea0003800000 */
.L_x_7572:
        /* <DEDUP_REMOVED lines=22> */
.L_x_7554:
        /* <DEDUP_REMOVED lines=20> */
.L_x_7582:
[----:B------:R-:W-:-:S04]  /*6bc0*/  PRMT R4, R22, 0x9910, RZ ;  /* 0x0000991016047816 */ /* 0x000fc800000000ff */
[----:B------:R-:W-:-:S05]  /*6bd0*/  SHF.R.S32.HI R5, RZ, 0x1f, R4 ;  /* 0x0000001fff057819 */ /* 0x000fca0000011404 */
[----:B------:R0:W-:Y:S01]  /*6be0*/  STG.E.64 [R2.64], R4 ;  /* 0x0000000402007986 */ /* 0x0001e2000c101b24 */
[----:B------:R-:W-:Y:S05]  /*6bf0*/  BRA `(.L_x_7555) ;  /* 0x0000002000007947 */ /* 0x000fea0003800000 */
.L_x_7581:
[----:B------:R-:W-:-:S05]  /*6c00*/  PRMT R5, R22, 0x9910, RZ ;  /* 0x0000991016057816 */ /* 0x000fca00000000ff */
[----:B------:R0:W-:Y:S02]  /*6c10*/  STG.E [R2.64], R5 ;  /* 0x0000000502007986 */ /* 0x0001e4000c101924 */
.L_x_7555:
[----:B------:R-:W-:Y:S02]  /*6c20*/  IADD3 R24, R24, 0x80, RZ ;  /* 0x0000008018187810 */ /* 0x000fe40007ffe0ff */
.L_x_7516:
[----:B------:R-:W-:Y:S05]  /*6c30*/  BSYNC B6 ;  /* 0x0000000000067941 */ /* 0x000fea0003800000 */
.L_x_7515:
        /* <DEDUP_REMOVED lines=19> */
.L_x_7586:
[----:B------:R-:W-:Y:S01]  /*6d70*/  STG.E.U8 [R2.64], R23 ;  /* 0x0000001702007986 */ /* 0x000fe2000c101124 */
[----:B------:R-:W-:Y:S05]  /*6d80*/  EXIT ;  /* 0x000000000000794d */ /* 0x000fea0003800000 */
.L_x_7585:
        /* <DEDUP_REMOVED lines=10> */
.L_x_7589:
[----:B------:R-:W-:-:S05]  /*6e30*/  PRMT R5, R23, 0x9910, RZ ;  /* 0x0000991017057816 */ /* 0x000fca00000000ff */
[----:B------:R-:W-:Y:S01]  /*6e40*/  STG.E [R2.64], R5 ;  /* 0x0000000502007986 */ /* 0x000fe2000c101924 */
[----:B------:R-:W-:Y:S05]  /*6e50*/  EXIT ;  /* 0x000000000000794d */ /* 0x000fea0003800000 */
.L_x_7588:
[----:B------:R-:W-:Y:S01]  /*6e60*/  STG.E.U16 [R2.64], R23 ;  /* 0x0000001702007986 */ /* 0x000fe2000c101524 */
[----:B------:R-:W-:Y:S05]  /*6e70*/  EXIT ;  /* 0x000000000000794d */ /* 0x000fea0003800000 */
.L_x_7584:
        /* <DEDUP_REMOVED lines=9> */
.L_x_7591:
[----:B------:R-:W0:Y:S02]  /*6f10*/  I2F.S16 R0, R23 ;  /* 0x0000001700007306 */ /* 0x000e240000101400 */
[----:B0-----:R-:W-:-:S05]  /*6f20*/  F2FP.PACK_AB R0, RZ, R0 ;  /* 0x00000000ff00723e */ /* 0x001fca00000000ff */
[----:B------:R-:W-:Y:S01]  /*6f30*/  STG.E.U16 [R2.64], R0 ;  /* 0x0000000002007986 */ /* 0x000fe2000c101524 */
[----:B------:R-:W-:Y:S05]  /*6f40*/  EXIT ;  /* 0x000000000000794d */ /* 0x000fea0003800000 */
.L_x_7590:
        /* <DEDUP_REMOVED lines=10> */
.L_x_7593:
[----:B------:R-:W0:Y:S02]  /*6ff0*/  I2F.S16 R23, R23 ;  /* 0x0000001700177306 */ /* 0x000e240000101400 */
[----:B0-----:R-:W-:-:S04]  /*7000*/  F2FP.PACK_AB R5, RZ, R23 ;  /* 0x00000017ff05723e */ /* 0x001fc800000000ff */
[----:B------:R-:W-:-:S05]  /*7010*/  PRMT R5, R5, 0x5410, RZ ;  /* 0x0000541005057816 */ /* 0x000fca00000000ff */
[----:B------:R-:W-:Y:S01]  /*7020*/  STG.E [R2.64], R5 ;  /* 0x0000000502007986 */ /* 0x000fe2000c101924 */
[----:B------:R-:W-:Y:S05]  /*7030*/  EXIT ;  /* 0x000000000000794d */ /* 0x000fea0003800000 */
.L_x_7592:
[----:B------:R-:W0:Y:S02]  /*7040*/  I2F.F64.S16 R4, R23 ;  /* 0x0000001700047312 */ /* 0x000e240000101c00 */
[----:B0-----:R-:W-:Y:S01]  /*7050*/  STG.E.64 [R2.64], R4 ;  /* 0x0000000402007986 */ /* 0x001fe2000c101b24 */
[----:B------:R-:W-:Y:S05]  /*7060*/  EXIT ;  /* 0x000000000000794d */ /* 0x000fea0003800000 */
.L_x_7583:
        /* <DEDUP_REMOVED lines=13> */
.L_x_7596:
[----:B------:R-:W0:Y:S01]  /*7140*/  I2F.F64.S16 R4, R23 ;  /* 0x0000001700047312 */ /* 0x000e220000101c00 */
[----:B------:R-:W-:-:S05]  /*7150*/  CS2R R6, SRZ ;  /* 0x0000000000067805 */ /* 0x000fca000001ff00 */
[----:B0-----:R-:W-:Y:S01]  /*7160*/  STG.E.128 [R2.64], R4 ;  /* 0x0000000402007986 */ /* 0x001fe2000c101d24 */
[----:B------:R-:W-:Y:S05]  /*7170*/  EXIT ;  /* 0x000000000000794d */ /* 0x000fea0003800000 */
.L_x_7595:
        /* <DEDUP_REMOVED lines=21> */
.L_x_7600:
[----:B------:R-:W-:Y:S05]  /*72d0*/  BSYNC B0 ;  /* 0x0000000000007941 */ /* 0x000fea0003800000 */
.L_x_7599:
[----:B------:R-:W-:-:S05]  /*72e0*/  LOP3.LUT R5, R0, R5, RZ, 0xfc, !PT ;  /* 0x0000000500057212 */ /* 0x000fca00078efcff */
[----:B------:R-:W-:Y:S01]  /*72f0*/  STG.E.U8 [R2.64], R5 ;  /* 0x0000000502007986 */ /* 0x000fe2000c101124 */
[----:B------:R-:W-:Y:S05]  /*7300*/  EXIT ;  /* 0x000000000000794d */ /* 0x000fea0003800000 */
.L_x_7598:
        /* <DEDUP_REMOVED lines=13> */
.L_x_7602:
[----:B------:R-:W-:Y:S01]  /*73e0*/  IMAD.MOV.U32 R0, RZ, RZ, 0x7f ;  /* 0x0000007fff007424 */ /* 0x000fe200078e00ff */
[----:B------:R-:W-:-:S04]  /*73f0*/  ISETP.GT.U32.AND P0, PT, R4, 0x7f800000, PT ;  /* 0x7f8000000400780c */ /* 0x000fc80003f04070 */
[----:B------:R-:W-:-:S04]  /*7400*/  SEL R0, R0, 0x7c, P0 ;  /* 0x0000007c00007807 */ /* 0x000fc80000000000 */
.L_x_7603:
[----:B------:R-:W-:Y:S05]  /*7410*/  BSYNC B0 ;  /* 0x0000000000007941 */ /* 0x000fea0003800000 */
.L_x_7601:
[----:B------:R-:W-:-:S04]  /*7420*/  LOP3.LUT R4, R23, 0x80000000, RZ, 0xc0, !PT ;  /* 0x8000000017047812 */ /* 0x000fc800078ec0ff */
[----:B------:R-:W-:-:S04]  /*7430*/  SHF.R.U32.HI R5, RZ, 0x18, R4 ;  /* 0x00000018ff057819 */ /* 0x000fc80000011604 */
[----:B------:R-:W-:-:S05]  /*7440*/  LOP3.LUT R5, R0, R5, RZ, 0xfc, !PT ;  /* 0x0000000500057212 */ /* 0x000fca00078efcff */
[----:B------:R-:W-:Y:S01]  /*7450*/  STG.E.U8 [R2.64], R5 ;  /* 0x0000000502007986 */ /* 0x000fe2000c101124 */
[----:B------:R-:W-:Y:S05]  /*7460*/  EXIT ;  /* 0x000000000000794d */ /* 0x000fea0003800000 */
.L_x_7597:
[----:B------:R-:W0:Y:S02]  /*7470*/  I2F.S16 R0, R23 ;  /* 0x0000001700007306 */ /* 0x000e240000101400 */
[----:B0-----:R-:W-:-:S05]  /*7480*/  F2FP.BF16.PACK_AB R0, RZ, R0 ;  /* 0x00000000ff00723e */ /* 0x001fca00000010ff */
[----:B------:R-:W-:Y:S01]  /*7490*/  STG.E.U16 [R2.64], R0 ;  /* 0x0000000002007986 */ /* 0x000fe2000c101524 */
[----:B------:R-:W-:Y:S05]  /*74a0*/  EXIT ;  /* 0x000000000000794d */ /* 0x000fea0003800000 */
.L_x_7594:
        /* <DEDUP_REMOVED lines=10> */
.L_x_7606:
        /* <DEDUP_REMOVED lines=17> */
.L_x_7609:
[----:B------:R-:W-:-:S04]  /*7660*/  LOP3.LUT R0, R23, 0x80000000, RZ, 0xc0, !PT ;  /* 0x8000000017007812 */ /* 0x000fc800078ec0ff */
[----:B------:R-:W-:-:S04]  /*7670*/  SHF.R.U32.HI R5, RZ, 0x18, R0 ;  /* 0x00000018ff057819 */ /* 0x000fc80000011600 */
[----:B------:R-:W-:-:S04]  /*7680*/  LOP3.LUT R4, R4, R5, RZ, 0xfc, !PT ;  /* 0x0000000504047212 */ /* 0x000fc800078efcff */
[----:B------:R-:W-:Y:S02]  /*7690*/  PRMT R0, R4, 0x7610, R0 ;  /* 0x0000761004007816 */ /* 0x000fe40000000000 */
.L_x_7608:
[----:B------:R-:W-:Y:S05]  /*76a0*/  BSYNC B0 ;  /* 0x0000000000007941 */ /* 0x000fea0003800000 */
.L_x_7607:
[----:B------:R-:W-:Y:S01]  /*76b0*/  STG.E.U8 [R2.64], R0 ;  /* 0x0000000002007986 */ /* 0x000fe2000c101124 */
[----:B------:R-:W-:Y:S05]  /*76c0*/  EXIT ;  /* 0x000000000000794d */ /* 0x000fea0003800000 */
.L_x_7605:
        /* <DEDUP_REMOVED lines=17> */
.L_x_7612:
[----:B------:R-:W-:-:S04]  /*77e0*/  LOP3.LUT R0, R23, 0x80000000, RZ, 0xc0, !PT ;  /* 0x8000000017007812 */ /* 0x000fc800078ec0ff */
[----:B------:R-:W-:-:S04]  /*77f0*/  SHF.R.U32.HI R5, RZ, 0x18, R0 ;  /* 0x00000018ff057819 */ /* 0x000fc80000011600 */
[----:B------:R-:W-:-:S04]  /*7800*/  LOP3.LUT R4, R4, R5, RZ, 0xfc, !PT ;  /* 0x0000000504047212 */ /* 0x000fc800078efcff */
[----:B------:R-:W-:Y:S02]  /*7810*/  PRMT R0, R4, 0x7610, R0 ;  /* 0x0000761004007816 */ /* 0x000fe40000000000 */
.L_x_7611:
[----:B------:R-:W-:Y:S05]  /*7820*/  BSYNC B0 ;  /* 0x0000000000007941 */ /* 0x000fea0003800000 */
.L_x_7610:
[----:B------:R-:W-:Y:S01]  /*7830*/  STG.E.U8 [R2.64], R0 ;  /* 0x0000000002007986 */ /* 0x000fe2000c101124 */
[----:B------:R-:W-:Y:S05]  /*7840*/  EXIT ;  /* 0x000000000000794d */ /* 0x000fea0003800000 */
.L_x_7604:
        /* <DEDUP_REMOVED lines=22> */
.L_x_7587:
        /* <DEDUP_REMOVED lines=20> */
.L_x_7614:
[----:B------:R-:W-:-:S04]  /*7af0*/  PRMT R4, R23, 0x9910, RZ ;  /* 0x0000991017047816 */ /* 0x000fc800000000ff */
[----:B------:R-:W-:-:S05]  /*7b00*/  SHF.R.S32.HI R5, RZ, 0x1f, R4 ;  /* 0x0000001fff057819 */ /* 0x000fca0000011404 */
[----:B------:R-:W-:Y:S01]  /*7b10*/  STG.E.64 [R2.64], R4 ;  /* 0x0000000402007986 */ /* 0x000fe2000c101b24 */
[----:B------:R-:W-:Y:S05]  /*7b20*/  EXIT ;  /* 0x000000000000794d */ /* 0x000fea0003800000 */
.L_x_7613:
[----:B------:R-:W-:-:S05]  /*7b30*/  PRMT R5, R23, 0x9910, RZ ;  /* 0x0000991017057816 */ /* 0x000fca00000000ff */
[----:B------:R-:W-:Y:S01]  /*7b40*/  STG.E [R2.64], R5 ;  /* 0x0000000502007986 */ /* 0x000fe2000c101924 */
[----:B------:R-:W-:Y:S05]  /*7b50*/  EXIT ;  /* 0x000000000000794d */ /* 0x000fea0003800000 */
.L_x_7615:
        /* <DEDUP_REMOVED lines=10> */
.L_x_22394:


//--------------------- .text._ZN2at6native18elementwise_kernelILi128ELi4EZNS0_22gpu_kernel_impl_nocastIZZZNS0_16sign_kernel_cudaERNS_18TensorIteratorBaseEENKUlvE_clEvENKUlvE3_clEvEUlsE_EEvS4_RKT_EUliE_EEviT1_ --------------------------
	.section	.text._ZN2at6native18elementwise_kernelILi128ELi4EZNS0_22gpu_kernel_impl_nocastIZZZNS0_16sign_kernel_cudaERNS_18TensorIteratorBaseEENKUlvE_clEvENKUlvE3_clEvEUlsE_EEvS4_RKT_EUliE_EEviT1_,"ax",@progbits
	.sectioninfo	@"SHI_REGISTERS=12"
	.align	128
        .global         _ZN2at6native18elementwise_kernelILi128ELi4EZNS0_22gpu_kernel_impl_nocastIZZZNS0_16sign_kernel_cudaERNS_18TensorIteratorBaseEENKUlvE_clEvENKUlvE3_clEvEUlsE_EEvS4_RKT_EUliE_EEviT1_
        .type           _ZN2at6native18elementwise_kernelILi128ELi4EZNS0_22gpu_kernel_impl_nocastIZZZNS0_16sign_kernel_cudaERNS_18TensorIteratorBaseEENKUlvE_clEvENKUlvE3_clEvEUlsE_EEvS4_RKT_EUliE_EEviT1_,@function
        .size           _ZN2at6native18elementwise_kernelILi128ELi4EZNS0_22gpu_kernel_impl_nocastIZZZNS0_16sign_kernel_cudaERNS_18TensorIteratorBaseEENKUlvE_clEvENKUlvE3_clEvEUlsE_EEvS4_RKT_EUliE_EEviT1_,(.L_x_22395 - _ZN2at6native18elementwise_kernelILi128ELi4EZNS0_22gpu_kernel_impl_nocastIZZZNS0_16sign_kernel_cudaERNS_18TensorIteratorBaseEENKUlvE_clEvENKUlvE3_clEvEUlsE_EEvS4_RKT_EUliE_EEviT1_)
        .other          _ZN2at6native18elementwise_kernelILi128ELi4EZNS0_22gpu_kernel_impl_nocastIZZZNS0_16sign_kernel_cudaERNS_18TensorIteratorBaseEENKUlvE_clEvENKUlvE3_clEvEUlsE_EEvS4_RKT_EUliE_EEviT1_,@"STO_CUDA_ENTRY STV_DEFAULT"
_ZN2at6native18elementwise_kernelILi128ELi4EZNS0_22gpu_kernel_impl_nocastIZZZNS0_16sign_kernel_cudaERNS_18TensorIteratorBaseEENKUlvE_clEvENKUlvE3_clEvEUlsE_EEvS4_RKT_EUliE_EEviT1_:
.text._ZN2at6native18elementwise_kernelILi128ELi4EZNS0_22gpu_kernel_impl_nocastIZZZNS0_16sign_kernel_cudaERNS_18TensorIteratorBaseEENKUlvE_clEvENKUlvE3_clEvEUlsE_EEvS4_RKT_EUliE_EEviT1_:
        /* <DEDUP_REMOVED lines=235> */
.L_x_7618:
[----:B------:R-:W-:-:S04]  /*0eb0*/  IADD3 R4, P0, R3, c[0x0][0x368], RZ ;  /* 0x0000da0003047a10 */ /* 0x000fc80007f1e0ff */
[----:B------:R-:W-:-:S05]  /*0ec0*/  IADD3.X R5, RZ, c[0x0][0x36c], RZ, P0, !PT ;  /* 0x0000db00ff057a10 */ /* 0x000fca00007fe4ff */
[----:B------:R-:W2:Y:S01]  /*0ed0*/  LDG.E.U16 R4, [R4.64] ;  /* 0x0000000404047981 */ /* 0x000ea2000c1e1500 */
[----:B------:R-:W-:Y:S02]  /*0ee0*/  IADD3 R2, P1, R2, c[0x0][0x360], RZ ;  /* 0x0000d80002027a10 */ /* 0x000fe40007f3e0ff */
[----:B------:R-:W-:-:S03]  /*0ef0*/  IADD3 R0, R0, 0x80, RZ ;  /* 0x0000008000007810 */ /* 0x000fc60007ffe0ff */
[----:B------:R-:W-:Y:S01]  /*0f00*/  IMAD.X R3, RZ, RZ, c[0x0][0x364], P1 ;  /* 0x0000d900ff037624 */ /* 0x000fe200008e06ff */
[----:B--2---:R-:W-:-:S04]  /*0f10*/  PRMT R7, R4, 0x9910, RZ ;  /* 0x0000991004077816 */ /* 0x004fc800000000ff */
[C---:B------:R-:W-:Y:S02]  /*0f20*/  ISETP.GT.AND P0, PT, R7.reuse, RZ, PT ;  /* 0x000000ff0700720c */ /* 0x040fe40003f04270 */
[----:B------:R-:W-:Y:S02]  /*0f30*/  SHF.R.S32.HI R6, RZ, 0xf, R7 ;  /* 0x0000000fff067819 */ /* 0x000fe40000011407 */
[----:B------:R-:W-:-:S09]  /*0f40*/  LEA.HI.SX32 R7, R7, 0x1, 0x11 ;  /* 0x0000000107077811 */ /* 0x000fd200078f8aff */
[----:B------:R-:W-:-:S05]  /*0f50*/  @!P0 IADD3 R7, R6, RZ, RZ ;  /* 0x000000ff06078210 */ /* 0x000fca0007ffe0ff */
[----:B------:R0:W-:Y:S02]  /*0f60*/  STG.E.U16 [R2.64], R7 ;  /* 0x0000000702007986 */ /* 0x0001e4000c101504 */
.L_x_7617:
[----:B------:R-:W-:Y:S05]  /*0f70*/  BSYNC B0 ;  /* 0x0000000000007941 */ /* 0x000fea0003800000 */
.L_x_7616:
        /* <DEDUP_REMOVED lines=230> */
.L_x_7621:
[----:B------:R-:W-:-:S04]  /*1de0*/  IADD3 R4, P0, R3, c[0x0][0x368], RZ ;  /* 0x0000da0003047a10 */ /* 0x000fc80007f1e0ff */
[----:B------:R-:W-:-:S05]  /*1df0*/  IADD3.X R5, RZ, c[0x0][0x36c], RZ, P0, !PT ;  /* 0x0000db00ff057a10 */ /* 0x000fca00007fe4ff */
[----:B------:R-:W2:Y:S01]  /*1e00*/  LDG.E.U16 R4, [R4.64] ;  /* 0x0000000404047981 */ /* 0x000ea2000c1e1500 */
[----:B------:R-:W-:Y:S02]  /*1e10*/  IADD3 R2, P1, R2, c[0x0][0x360], RZ ;  /* 0x0000d80002027a10 */ /* 0x000fe40007f3e0ff */
[----:B------:R-:W-:Y:S02]  /*1e20*/  IADD3 R0, R0, 0x80, RZ ;  /* 0x0000008000007810 */ /* 0x000fe40007ffe0ff */
[----:B------:R-:W-:Y:S02]  /*1e30*/  IADD3.X R3, RZ, c[0x0][0x364], RZ, P1, !PT ;  /* 0x0000d900ff037a10 */ /* 0x000fe40000ffe4ff */
[----:B--2---:R-:W-:-:S04]  /*1e40*/  PRMT R7, R4, 0x9910, RZ ;  /* 0x0000991004077816 */ /* 0x004fc800000000ff */
[C---:B------:R-:W-:Y:S02]  /*1e50*/  ISETP.GT.AND P0, PT, R7.reuse, RZ, PT ;  /* 0x000000ff0700720c */ /* 0x040fe40003f04270 */
[----:B------:R-:W-:Y:S02]  /*1e60*/  SHF.R.S32.HI R6, RZ, 0xf, R7 ;  /* 0x0000000fff067819 */ /* 0x000fe40000011407 */
[----:B------:R-:W-:-:S09]  /*1e70*/  LEA.HI.SX32 R7, R7, 0x1, 0x11 ;  /* 0x0000000107077811 */ /* 0x000fd200078f8aff */
[----:B------:R-:W-:Y:S01]  /*1e80*/  @!P0 IMAD.MOV R7, RZ, RZ, R6 ;  /* 0x000000ffff078224 */ /* 0x000fe200078e0206 */
[----:B------:R-:W-:-:S04]  /*1e90*/  ISETP.GE.AND P0, PT, R0, c[0x0][0x160], PT ;  /* 0x0000580000007a0c */ /* 0x000fc80003f06270 */
[----:B------:R0:W-:Y:S09]  /*1ea0*/  STG.E.U16 [R2.64], R7 ;  /* 0x0000000702007986 */ /* 0x0001f2000c101504 */
        /* <DEDUP_REMOVED lines=228> */
.L_x_7622:
        /* <DEDUP_REMOVED lines=10> */
[----:B------:R-:W-:-:S05]  /*2d90*/  @!P0 IADD3 R7, R6, RZ, RZ ;  /* 0x000000ff06078210 */ /* 0x000fca0007ffe0ff */
[----:B------:R0:W-:Y:S02]  /*2da0*/  STG.E.U16 [R2.64], R7 ;  /* 0x0000000702007986 */ /* 0x0001e4000c101504 */
.L_x_7620:
[----:B------:R-:W-:Y:S05]  /*2db0*/  BSYNC B0 ;  /* 0x0000000000007941 */ /* 0x000fea0003800000 */
.L_x_7619:
[----:B------:R-:W-:-:S13]  /*2dc0*/  ISETP.GE.AND P0, PT, R0, c[0x0][0x160], PT ;  /* 0x0000580000007a0c */ /* 0x000fda0003f06270 */
[----:B------:R-:W-:Y:S05]  /*2dd0*/  @P0 EXIT ;  /* 0x000000000000094d */ /* 0x000fea0003800000 */
[----:B------:R-:W-:Y:S01]  /*2de0*/  ISETP.NE.AND P0, PT, RZ, c[0x0][0x168], PT ;  /* 0x00005a00ff007a0c */ /* 0x000fe20003f05270 */
[----:B0-----:R-:W-:-:S12]  /*2df0*/  CS2R R2, SRZ ;  /* 0x0000000000027805 */ /* 0x001fd8000001ff00 */
[----:B------:R-:W-:Y:S05]  /*2e00*/  @!P0 BRA `(.L_x_7623) ;  /* 0x00000e0000008947 */ /* 0x000fea0003800000 */
[----:B------:R-:W-:Y:S01]  /*2e10*/  HFMA2.MMA R2, -RZ, RZ, 0, 0 ;  /* 0x00000000ff027435 */ /* 0x000fe200000001ff */
[----:B------:R-:W-:Y:S01]  /*2e20*/  IMAD.MOV.U32 R3, RZ, RZ, R0 ;  /* 0x000000ffff037224 */ /* 0x000fe200078e0000 */
[----:B------:R-:W-:-:S04]  /*2e30*/  MOV R8, c[0x0][0x168] ;  /* 0x00005a0000087a02 */ /* 0x000fc80000000f00 */
[----:B------:R-:W-:-:S04]  /*2e40*/  ISETP.NE.AND P0, PT, R8, 0x1, PT ;  /* 0x000000010800780c */ /* 0x000fc80003f05270 */
        /* <DEDUP_REMOVED lines=220> */
.L_x_7623:
[----:B------:R-:W-:-:S04]  /*3c10*/  IADD3 R4, P0, R3, c[0x0][0x368], RZ ;  /* 0x0000da0003047a10 */ /* 0x000fc80007f1e0ff */
[----:B------:R-:W-:-:S05]  /*3c20*/  IADD3.X R5, RZ, c[0x0][0x36c], RZ, P0, !PT ;  /* 0x0000db00ff057a10 */ /* 0x000fca00007fe4ff */
[----:B------:R-:W2:Y:S01]  /*3c30*/  LDG.E.U16 R4, [R4.64] ;  /* 0x0000000404047981 */ /* 0x000ea2000c1e1500 */
[----:B------:R-:W-:-:S04]  /*3c40*/  IADD3 R2, P1, R2, c[0x0][0x360], RZ ;  /* 0x0000d80002027a10 */ /* 0x000fc80007f3e0ff */
[----:B------:R-:W-:Y:S02]  /*3c50*/  IADD3.X R3, RZ, c[0x0][0x364], RZ, P1, !PT ;  /* 0x0000d900ff037a10 */ /* 0x000fe40000ffe4ff */
[----:B--2---:R-:W-:-:S04]  /*3c60*/  PRMT R7, R4, 0x9910, RZ ;  /* 0x0000991004077816 */ /* 0x004fc800000000ff */
[C---:B------:R-:W-:Y:S02]  /*3c70*/  ISETP.GT.AND P0, PT, R7.reuse, RZ, PT ;  /* 0x000000ff0700720c */ /* 0x040fe40003f04270 */
[----:B------:R-:W-:Y:S02]  /*3c80*/  SHF.R.S32.HI R0, RZ, 0xf, R7 ;  /* 0x0000000fff007819 */ /* 0x000fe40000011407 */
[----:B------:R-:W-:-:S09]  /*3c90*/  LEA.HI.SX32 R7, R7, 0x1, 0x11 ;  /* 0x0000000107077811 */ /* 0x000fd200078f8aff */
[----:B------:R-:W-:-:S05]  /*3ca0*/  @!P0 IADD3 R7, R0, RZ, RZ ;  /* 0x000000ff00078210 */ /* 0x000fca0007ffe0ff */
[----:B------:R-:W-:Y:S01]  /*3cb0*/  STG.E.U16 [R2.64], R7 ;  /* 0x0000000702007986 */ /* 0x000fe2000c101504 */
[----:B------:R-:W-:Y:S05]  /*3cc0*/  EXIT ;  /* 0x000000000000794d */ /* 0x000fea0003800000 */
.L_x_7624:
        /* <DEDUP_REMOVED lines=11> */
.L_x_22395:


//--------------------- .text._ZN2at6native27unrolled_elementwise_kernelIZZZNS0_16sign_kernel_cudaERNS_18TensorIteratorBaseEENKUlvE_clEvENKUlvE3_clEvEUlsE_St5arrayIPcLm2EELi4E23TrivialOffsetCalculatorILi1EjESB_NS0_6memory15LoadWithoutCastENSC_16StoreWithoutCastEEEviT_T0_T2_T3_T4_T5_ --------------------------
	.section	.text._ZN2at6native27unrolled_elementwise_kernelIZZZNS0_16sign_kernel_cudaERNS_18TensorIteratorBaseEENKUlvE_clEvENKUlvE3_clEvEUlsE_St5arrayIPcLm2EELi4E23TrivialOffsetCalculatorILi1EjESB_NS0_6memory15LoadWithoutCastENSC_16StoreWithoutCastEEEviT_T0_T2_T3_T4_T5_,"ax",@progbits
	.sectioninfo	@"SHI_REGISTERS=18"
	.align	128
        .global         _ZN2at6native27unrolled_elementwise_kernelIZZZNS0_16sign_kernel_cudaERNS_18TensorIteratorBaseEENKUlvE_clEvENKUlvE3_clEvEUlsE_St5arrayIPcLm2EELi4E23TrivialOffsetCalculatorILi1EjESB_NS0_6memory15LoadWithoutCastENSC_16StoreWithoutCastEEEviT_T0_T2_T3_T4_T5_
        .type           _ZN2at6native27unrolled_elementwise_kernelIZZZNS0_16sign_kernel_cudaERNS_18TensorIteratorBaseEENKUlvE_clEvENKUlvE3_clEvEUlsE_St5arrayIPcLm2EELi4E23TrivialOffsetCalculatorILi1EjESB_NS0_6memory15LoadWithoutCastENSC_16StoreWithoutCastEEEviT_T0_T2_T3_T4_T5_,@function
        .size           _ZN2at6native27unrolled_elementwise_kernelIZZZNS0_16sign_kernel_cudaERNS_18TensorIteratorBaseEENKUlvE_clEvENKUlvE3_clEvEUlsE_St5arrayIPcLm2EELi4E23TrivialOffsetCalculatorILi1EjESB_NS0_6memory15LoadWithoutCastENSC_16StoreWithoutCastEEEviT_T0_T2_T3_T4_T5_,(.L_x_22396 - _ZN2at6native27unrolled_elementwise_kernelIZZZNS0_16sign_kernel_cudaERNS_18TensorIteratorBaseEENKUlvE_clEvENKUlvE3_clEvEUlsE_St5arrayIPcLm2EELi4E23TrivialOffsetCalculatorILi1EjESB_NS0_6memory15LoadWithoutCastENSC_16StoreWithoutCastEEEviT_T0_T2_T3_T4_T5_)
        .other          _ZN2at6native27unrolled_elementwise_kernelIZZZNS0_16sign_kernel_cudaERNS_18TensorIteratorBaseEENKUlvE_clEvENKUlvE3_clEvEUlsE_St5arrayIPcLm2EELi4E23TrivialOffsetCalculatorILi1EjESB_NS0_6memory15LoadWithoutCastENSC_16StoreWithoutCastEEEviT_T0_T2_T3_T4_T5_,@"STO_CUDA_ENTRY STV_DEFAULT"
_ZN2at6native27unrolled_elementwise_kernelIZZZNS0_16sign_kernel_cudaERNS_18TensorIteratorBaseEENKUlvE_clEvENKUlvE3_clEvEUlsE_St5arrayIPcLm2EELi4E23TrivialOffsetCalculatorILi1EjESB_NS0_6memory15LoadWithoutCastENSC_16StoreWithoutCastEEEviT_T0_T2_T3_T4_T5_:
.text._ZN2at6native27unrolled_elementwise_kernelIZZZNS0_16sign_kernel_cudaERNS_18TensorIteratorBaseEENKUlvE_clEvENKUlvE3_clEvEUlsE_St5arrayIPcLm2EELi4E23TrivialOffsetCalculatorILi1EjESB_NS0_6memory15LoadWithoutCastENSC_16StoreWithoutCastEEEviT_T0_T2_T3_T4_T5_:
        /* <DEDUP_REMOVED lines=17> */
[----:B------:R-:W-:Y:S02]  /*0110*/  @!P0 IMAD R6, R0, 0x200, R3 ;  /* 0x0000020000068824 */ /* 0x000fe400078e0203 */
[----:B------:R-:W-:Y:S02]  /*0120*/  @!P0 IMAD.MOV.U32 R7, RZ, RZ, 0x2 ;  /* 0x00000002ff078424 */ /* 0x000fe400078e00ff */
[----:B------:R-:W-:Y:S02]  /*0130*/  @!P1 IMAD.MOV.U32 R9, RZ, RZ, 0x2 ;  /* 0x00000002ff099424 */ /* 0x000fe400078e00ff */
[----:B------:R-:W-:Y:S01]  /*0140*/  @!P3 IMAD.MOV.U32 R13, RZ, RZ, 0x2 ;  /* 0x00000002ff0db424 */ /* 0x000fe200078e00ff */
[----:B------:R-:W-:Y:S01]  /*0150*/  PRMT R14, RZ, 0x7610, R14 ;  /* 0x00007610ff0e7816 */ /* 0x000fe2000000000e */
[----:B------:R-:W-:Y:S01]  /*0160*/  @!P0 IMAD.WIDE.U32 R6, R6, R7, c[0x0][0x170] ;  /* 0x00005c0006068625 */ /* 0x000fe200078e0007 */
[----:B------:R-:W-:-:S03]  /*0170*/  PRMT R15, RZ, 0x7610, R15 ;  /* 0x00007610ff0f7816 */ /* 0x000fc6000000000f */
[--C-:B------:R-:W-:Y:S02]  /*0180*/  @!P2 IMAD R10, R0, 0x200, R5.reuse ;  /* 0x00000200000aa824 */ /* 0x100fe400078e0205 */
[----:B------:R-:W-:Y:S01]  /*0190*/  @!P2 IMAD.MOV.U32 R11, RZ, RZ, 0x2 ;  /* 0x00000002ff0ba424 */ /* 0x000fe200078e00ff */
[----:B------:R-:W-:Y:S01]  /*01a0*/  PRMT R5, RZ, 0x7610, R5 ;  /* 0x00007610ff057816 */ /* 0x000fe20000000005 */
[----:B------:R-:W-:Y:S01]  /*01b0*/  @!P1 IMAD.WIDE.U32 R8, R8, R9, c[0x0][0x170] ;  /* 0x00005c0008089625 */ /* 0x000fe200078e0009 */
[----:B------:R0:W5:Y:S03]  /*01c0*/  @!P0 LDG.E.U16 R15, [R6.64] ;  /* 0x00000004060f8981 */ /* 0x000166000c1e1500 */
[----:B------:R-:W-:Y:S01]  /*01d0*/  @!P2 IMAD.WIDE.U32 R10, R10, R11, c[0x0][0x170] ;  /* 0x00005c000a0aa625 */ /* 0x000fe200078e000b */
[----:B------:R0:W5:Y:S03]  /*01e0*/  @!P1 LDG.E.U16 R14, [R8.64] ;  /* 0x00000004080e9981 */ /* 0x000166000c1e1500 */
[----:B------:R-:W-:Y:S01]  /*01f0*/  @!P3 IMAD.WIDE.U32 R12, R12, R13, c[0x0][0x170] ;  /* 0x00005c000c0cb625 */ /* 0x000fe200078e000d */
[----:B------:R0:W5:Y:S04]  /*0200*/  @!P2 LDG.E.U16 R4, [R10.64] ;  /* 0x000000040a04a981 */ /* 0x000168000c1e1500 */
[----:B------:R0:W5:Y:S01]  /*0210*/  @!P3 LDG.E.U16 R5, [R12.64] ;  /* 0x000000040c05b981 */ /* 0x000162000c1e1500 */
[----:B------:R-:W-:Y:S01]  /*0220*/  BSSY B0, `(.L_x_7625) ;  /* 0x000000c000007945 */ /* 0x000fe20003800000 */
[----:B------:R-:W-:Y:S05]  /*0230*/  @P0 BRA `(.L_x_7626) ;  /* 0x000000a000000947 */ /* 0x000fea0003800000 */
[----:B0----5:R-:W-:Y:S01]  /*0240*/  PRMT R9, R15, 0x9910, RZ ;  /* 0x000099100f097816 */ /* 0x021fe200000000ff */
[----:B------:R-:W-:Y:S01]  /*0250*/  IMAD R6, R0, 0x200, R3 ;  /* 0x0000020000067824 */ /* 0x000fe200078e0203 */
[----:B------:R-:W-:Y:S01]  /*0260*/  IADD3 R3, R3, 0x80, RZ ;  /* 0x0000008003037810 */ /* 0x000fe20007ffe0ff */
[----:B------:R-:W-:Y:S01]  /*0270*/  IMAD.MOV.U32 R7, RZ, RZ, 0x2 ;  /* 0x00000002ff077424 */ /* 0x000fe200078e00ff */
[----:B------:R-:W-:-:S02]  /*0280*/  ISETP.GT.AND P0, PT, R9, RZ, PT ;  /* 0x000000ff0900720c */ /* 0x000fc40003f04270 */
[----:B------:R-:W-:Y:S01]  /*0290*/  SHF.R.S32.HI R8, RZ, 0xf, R9 ;  /* 0x0000000fff087819 */ /* 0x000fe20000011409 */
[----:B------:R-:W-:Y:S01]  /*02a0*/  IMAD.WIDE.U32 R6, R6, R7, c[0x0][0x168] ;  /* 0x00005a0006067625 */ /* 0x000fe200078e0007 */
[----:B------:R-:W-:-:S09]  /*02b0*/  LEA.HI.SX32 R9, R9, 0x1, 0x11 ;  /* 0x0000000109097811 */ /* 0x000fd200078f8aff */
[----:B------:R-:W-:-:S05]  /*02c0*/  @!P0 IMAD.MOV R9, RZ, RZ, R8 ;  /* 0x000000ffff098224 */ /* 0x000fca00078e0208 */
[----:B------:R0:W-:Y:S02]  /*02d0*/  STG.E.U16 [R6.64], R9 ;  /* 0x0000000906007986 */ /* 0x0001e4000c101504 */
.L_x_7626:
[----:B------:R-:W-:Y:S05]  /*02e0*/  BSYNC B0 ;  /* 0x0000000000007941 */ /* 0x000fea0003800000 */
.L_x_7625:
[----:B------:R-:W-:Y:S01]  /*02f0*/  ISETP.GE.AND P0, PT, R3, R2, PT ;  /* 0x000000020300720c */ /* 0x000fe20003f06270 */
[----:B------:R-:W-:-:S12]  /*0300*/  BSSY B0, `(.L_x_7627) ;  /* 0x0000018000007945 */ /* 0x000fd80003800000 */
[----:B------:R-:W-:Y:S05]  /*0310*/  @P0 BRA `(.L_x_7628) ;  /* 0x0000016000000947 */ /* 0x000fea0003800000 */
[----:B0----5:R-:W-:Y:S01]  /*0320*/  PRMT R9, R14, 0x9910, RZ ;  /* 0x000099100e097816 */ /* 0x021fe200000000ff */
[----:B------:R-:W-:Y:S01]  /*0330*/  IMAD R6, R0, 0x200, R3 ;  /* 0x0000020000067824 */ /* 0x000fe200078e0203 */
[----:B------:R-:W-:Y:S01]  /*0340*/  IADD3 R3, R3, 0x80, RZ ;  /* 0x0000008003037810 */ /* 0x000fe20007ffe0ff */
[----:B------:R-:W-:Y:S01]  /*0350*/  IMAD.MOV.U32 R7, RZ, RZ, 0x2 ;  /* 0x00000002ff077424 */ /* 0x000fe200078e00ff */
[C---:B------:R-:W-:Y:S02]  /*0360*/  ISETP.GT.AND P0, PT, R9.reuse, RZ, PT ;  /* 0x000000ff0900720c */ /* 0x040fe40003f04270 */
[----:B------:R-:W-:Y:S01]  /*0370*/  SHF.R.S32.HI R8, RZ, 0xf, R9 ;  /* 0x0000000fff087819 */ /* 0x000fe20000011409 */
[----:B------:R-:W-:Y:S01]  /*0380*/  IMAD.WIDE.U32 R6, R6, R7, c[0x0][0x168] ;  /* 0x00005a0006067625 */ /* 0x000fe200078e0007 */
[----:B------:R-:W-:-:S09]  /*0390*/  LEA.HI.SX32 R9, R9, 0x1, 0x11 ;  /* 0x0000000109097811 */ /* 0x000fd200078f8aff */
[----:B------:R-:W-:Y:S01]  /*03a0*/  @!P0 IMAD.MOV R9, RZ, RZ, R8 ;  /* 0x000000ffff098224 */ /* 0x000fe200078e0208 */
[----:B------:R-:W-:-:S04]  /*03b0*/  ISETP.GE.AND P0, PT, R3, R2, PT ;  /* 0x000000020300720c */ /* 0x000fc80003f06270 */
[----:B------:R0:W-:Y:S09]  /*03c0*/  STG.E.U16 [R6.64], R9 ;  /* 0x0000000906007986 */ /* 0x0001f2000c101504 */
[----:B------:R-:W-:Y:S05]  /*03d0*/  @P0 BRA `(.L_x_7628) ;  /* 0x000000a000000947 */ /* 0x000fea0003800000 */
[----:B------:R-:W-:Y:S01]  /*03e0*/  PRMT R5, R5, 0x9910, RZ ;  /* 0x0000991005057816 */ /* 0x000fe200000000ff */
[----:B0-----:R-:W-:Y:S01]  /*03f0*/  IMAD R6, R0, 0x200, R3 ;  /* 0x0000020000067824 */ /* 0x001fe200078e0203 */
        /* <DEDUP_REMOVED lines=8> */
.L_x_7628:
[----:B------:R-:W-:Y:S05]  /*0480*/  BSYNC B0 ;  /* 0x0000000000007941 */ /* 0x000fea0003800000 */
.L_x_7627:
[----:B------:R-:W-:-:S13]  /*0490*/  ISETP.GE.AND P0, PT, R3, R2, PT ;  /* 0x000000020300720c */ /* 0x000fda0003f06270 */
[----:B------:R-:W-:Y:S05]  /*04a0*/  @P0 EXIT ;  /* 0x000000000000094d */ /* 0x000fea0003800000 */
[----:B0----5:R-:W-:Y:S01]  /*04b0*/  PRMT R5, R4, 0x9910, RZ ;  /* 0x0000991004057816 */ /* 0x021fe200000000ff */
[----:B------:R-:W-:Y:S02]  /*04c0*/  IMAD R3, R0, 0x200, R3 ;  /* 0x0000020000037824 */ /* 0x000fe400078e0203 */
[----:B------:R-:W-:Y:S01]  /*04d0*/  IMAD.MOV.U32 R2, RZ, RZ, 0x2 ;  /* 0x00000002ff027424 */ /* 0x000fe200078e00ff */
[----:B------:R-:W-:Y:S02]  /*04e0*/  ISETP.GT.AND P0, PT, R5, RZ, PT ;  /* 0x000000ff0500720c */ /* 0x000fe40003f04270 */
[----:B------:R-:W-:Y:S01]  /*04f0*/  SHF.R.S32.HI R0, RZ, 0xf, R5 ;  /* 0x0000000fff007819 */ /* 0x000fe20000011405 */
[----:B------:R-:W-:Y:S01]  /*0500*/  IMAD.WIDE.U32 R2, R3, R2, c[0x0][0x168] ;  /* 0x00005a0003027625 */ /* 0x000fe200078e0002 */
[----:B------:R-:W-:-:S09]  /*0510*/  LEA.HI.SX32 R5, R5, 0x1, 0x11 ;  /* 0x0000000105057811 */ /* 0x000fd200078f8aff */
[----:B------:R-:W-:-:S05]  /*0520*/  @!P0 IMAD.MOV R5, RZ, RZ, R0 ;  /* 0x000000ffff058224 */ /* 0x000fca00078e0200 */
[----:B------:R-:W-:Y:S01]  /*0530*/  STG.E.U16 [R2.64], R5 ;  /* 0x0000000502007986 */ /* 0x000fe2000c101504 */
[----:B------:R-:W-:Y:S05]  /*0540*/  EXIT ;  /* 0x000000000000794d */ /* 0x000fea0003800000 */
.L_x_7629:
        /* <DEDUP_REMOVED lines=11> */
.L_x_22396:


//--------------------- .text._ZN2at6native29vectorized_elementwise_kernelILi2EZZZNS0_16sign_kernel_cudaERNS_18TensorIteratorBaseEENKUlvE_clEvENKUlvE3_clEvEUlsE_St5arrayIPcLm2EEEEviT0_T1_ --------------------------
	.section	.text._ZN2at6native29vectorized_elementwise_kernelILi2EZZZNS0_16sign_kernel_cudaERNS_18TensorIteratorBaseEENKUlvE_clEvENKUlvE3_clEvEUlsE_St5arrayIPcLm2EEEEviT0_T1_,"ax",@progbits
	.sectioninfo	@"SHI_REGISTERS=29"
	.align	128
        .global         _ZN2at6native29vectorized_elementwise_kernelILi2EZZZNS0_16sign_kernel_cudaERNS_18TensorIteratorBaseEENKUlvE_clEvENKUlvE3_clEvEUlsE_St5arrayIPcLm2EEEEviT0_T1_
        .type           _ZN2at6native29vectorized_elementwise_kernelILi2EZZZNS0_16sign_kernel_cudaERNS_18TensorIteratorBaseEENKUlvE_clEvENKUlvE3_clEvEUlsE_St5arrayIPcLm2EEEEviT0_T1_,@function
        .size           _ZN2at6native29vectorized_elementwise_kernelILi2EZZZNS0_16sign_kernel_cudaERNS_18TensorIteratorBaseEENKUlvE_clEvENKUlvE3_clEvEUlsE_St5arrayIPcLm2EEEEviT0_T1_,(.L_x_22397 - _ZN2at6native29vectorized_elementwise_kernelILi2EZZZNS0_16sign_kernel_cudaERNS_18TensorIteratorBaseEENKUlvE_clEvENKUlvE3_clEvEUlsE_St5arrayIPcLm2EEEEviT0_T1_)
        .other          _ZN2at6native29vectorized_elementwise_kernelILi2EZZZNS0_16sign_kernel_cudaERNS_18TensorIteratorBaseEENKUlvE_clEvENKUlvE3_clEvEUlsE_St5arrayIPcLm2EEEEviT0_T1_,@"STO_CUDA_ENTRY STV_DEFAULT"
_ZN2at6native29vectorized_elementwise_kernelILi2EZZZNS0_16sign_kernel_cudaERNS_18TensorIteratorBaseEENKUlvE_clEvENKUlvE3_clEvEUlsE_St5arrayIPcLm2EEEEviT0_T1_:
.text._ZN2at6native29vectorized_elementwise_kernelILi2EZZZNS0_16sign_kernel_cudaERNS_18TensorIteratorBaseEENKUlvE_clEvENKUlvE3_clEvEUlsE_St5arrayIPcLm2EEEEviT0_T1_:
        /* <DEDUP_REMOVED lines=15> */
[----:B--2---:R-:W-:-:S02]  /*00f0*/  PRMT R10, R3, 0xbb32, RZ ;  /* 0x0000bb32030a7816 */ /* 0x004fc400000000ff */
[----:B------:R-:W-:Y:S02]  /*0100*/  PRMT R9, R3, 0x9910, RZ ;  /* 0x0000991003097816 */ /* 0x000fe400000000ff */
[C---:B---3--:R-:W-:Y:S02]  /*0110*/  PRMT R12, R6.reuse, 0xbb32, RZ ;  /* 0x0000bb32060c7816 */ /* 0x048fe400000000ff */
[----:B------:R-:W-:Y:S01]  /*0120*/  PRMT R11, R6, 0x9910, RZ ;  /* 0x00009910060b7816 */ /* 0x000fe200000000ff */
[----:B------:R-:W-:Y:S02]  /*0130*/  IMAD.MOV.U32 R6, RZ, RZ, R10 ;  /* 0x000000ffff067224 */ /* 0x000fe400078e000a */
[----:B------:R-:W-:Y:S02]  /*0140*/  IMAD.MOV.U32 R10, RZ, RZ, R12 ;  /* 0x000000ffff0a7224 */ /* 0x000fe400078e000c */
[----:B------:R-:W-:Y:S01]  /*0150*/  IMAD.MOV.U32 R3, RZ, RZ, R9 ;  /* 0x000000ffff037224 */ /* 0x000fe200078e0009 */
[----:B------:R-:W-:Y:S01]  /*0160*/  ISETP.GT.AND P1, PT, R6, RZ, PT ;  /* 0x000000ff0600720c */ /* 0x000fe20003f24270 */
[----:B------:R-:W-:Y:S01]  /*0170*/  IMAD.MOV.U32 R9, RZ, RZ, R11 ;  /* 0x000000ffff097224 */ /* 0x000fe200078e000b */
[----:B------:R-:W-:-:S02]  /*0180*/  ISETP.GT.AND P3, PT, R10, RZ, PT ;  /* 0x000000ff0a00720c */ /* 0x000fc40003f64270 */
[----:B------:R-:W-:Y:S02]  /*0190*/  ISETP.GT.AND P0, PT, R3, RZ, PT ;  /* 0x000000ff0300720c */ /* 0x000fe40003f04270 */
[C---:B------:R-:W-:Y:S02]  /*01a0*/  ISETP.GT.AND P2, PT, R9.reuse, RZ, PT ;  /* 0x000000ff0900720c */ /* 0x040fe40003f44270 */
[----:B------:R-:W-:Y:S02]  /*01b0*/  SHF.R.S32.HI R13, RZ, 0xf, R9 ;  /* 0x0000000fff0d7819 */ /* 0x000fe40000011409 */
[----:B0-----:R-:W-:Y:S02]  /*01c0*/  LEA.HI.SX32 R5, R9, 0x1, 0x11 ;  /* 0x0000000109057811 */ /* 0x001fe400078f8aff */
[----:B------:R-:W-:Y:S02]  /*01d0*/  SHF.R.S32.HI R9, RZ, 0xf, R10 ;  /* 0x0000000fff097819 */ /* 0x000fe4000001140a */
[----:B------:R-:W-:-:S02]  /*01e0*/  SHF.R.S32.HI R12, RZ, 0xf, R6 ;  /* 0x0000000fff0c7819 */ /* 0x000fc40000011406 */
[----:B------:R-:W-:Y:S02]  /*01f0*/  LEA.HI.SX32 R4, R6, 0x1, 0x11 ;  /* 0x0000000106047811 */ /* 0x000fe400078f8aff */
[----:B------:R-:W-:Y:S01]  /*0200*/  LEA.HI.SX32 R6, R10, 0x1, 0x11 ;  /* 0x000000010a067811 */ /* 0x000fe200078f8aff */
[----:B------:R-:W-:Y:S01]  /*0210*/  @!P3 IMAD.MOV R6, RZ, RZ, R9 ;  /* 0x000000ffff06b224 */ /* 0x000fe200078e0209 */
[----:B------:R-:W-:Y:S01]  /*0220*/  SHF.R.S32.HI R11, RZ, 0xf, R3 ;  /* 0x0000000fff0b7819 */ /* 0x000fe20000011403 */
[----:B------:R-:W-:Y:S01]  /*0230*/  @!P1 IMAD.MOV R4, RZ, RZ, R12 ;  /* 0x000000ffff049224 */ /* 0x000fe200078e020c */
[----:B----4-:R-:W-:Y:S01]  /*0240*/  PRMT R9, R7, 0x9910, RZ ;  /* 0x0000991007097816 */ /* 0x010fe200000000ff */
[----:B------:R-:W-:Y:S01]  /*0250*/  @!P2 IMAD.MOV R5, RZ, RZ, R13 ;  /* 0x000000ffff05a224 */ /* 0x000fe200078e020d */
[----:B------:R-:W-:Y:S01]  /*0260*/  LEA.HI.SX32 R3, R3, 0x1, 0x11 ;  /* 0x0000000103037811 */ /* 0x000fe200078f8aff */
[----:B------:R-:W-:Y:S01]  /*0270*/  @!P0 IMAD.MOV R3, RZ, RZ, R11 ;  /* 0x000000ffff038224 */ /* 0x000fe200078e020b */
[----:B------:R-:W-:Y:S01]  /*0280*/  PRMT R10, R7, 0xbb32, RZ ;  /* 0x0000bb32070a7816 */ /* 0x000fe200000000ff */
[----:B------:R-:W-:Y:S01]  /*0290*/  IMAD.MOV.U32 R7, RZ, RZ, R9 ;  /* 0x000000ffff077224 */ /* 0x000fe200078e0009 */
[----:B-----5:R-:W-:-:S02]  /*02a0*/  PRMT R11, R8, 0x9910, RZ ;  /* 0x00009910080b7816 */ /* 0x020fc400000000ff */
[----:B------:R-:W-:Y:S01]  /*02b0*/  PRMT R12, R8, 0xbb32, RZ ;  /* 0x0000bb32080c7816 */ /* 0x000fe200000000ff */
[----:B------:R-:W-:Y:S01]  /*02c0*/  IMAD.WIDE.U32 R8, R15, R2, c[0x0][0x168] ;  /* 0x00005a000f087625 */ /* 0x000fe200078e0002 */
[----:B------:R-:W-:Y:S02]  /*02d0*/  ISETP.GT.AND P0, PT, R7, RZ, PT ;  /* 0x000000ff0700720c */ /* 0x000fe40003f04270 */
[----:B------:R-:W-:Y:S02]  /*02e0*/  ISETP.GT.AND P1, PT, R10, RZ, PT ;  /* 0x000000ff0a00720c */ /* 0x000fe40003f24270 */
[----:B------:R-:W-:Y:S01]  /*02f0*/  ISETP.GT.AND P2, PT, R11, RZ, PT ;  /* 0x000000ff0b00720c */ /* 0x000fe20003f44270 */
[----:B------:R-:W-:Y:S01]  /*0300*/  IMAD.WIDE R8, R0, 0x4, R8 ;  /* 0x0000000400087825 */ /* 0x000fe200078e0208 */
[----:B------:R-:W-:Y:S02]  /*0310*/  ISETP.GT.AND P3, PT, R12, RZ, PT ;  /* 0x000000ff0c00720c */ /* 0x000fe40003f64270 */
[----:B------:R-:W-:-:S02]  /*0320*/  SHF.R.S32.HI R13, RZ, 0xf, R7 ;  /* 0x0000000fff0d7819 */ /* 0x000fc40000011407 */
[----:B------:R-:W-:Y:S02]  /*0330*/  SHF.R.S32.HI R14, RZ, 0xf, R10 ;  /* 0x0000000fff0e7819 */ /* 0x000fe4000001140a */
[----:B------:R-:W-:Y:S02]  /*0340*/  SHF.R.S32.HI R15, RZ, 0xf, R11 ;  /* 0x0000000fff0f7819 */ /* 0x000fe4000001140b */
        /* <DEDUP_REMOVED lines=8> */
[----:B------:R-:W-:Y:S01]  /*03d0*/  @!P3 IMAD.MOV R10, RZ, RZ, R16 ;  /* 0x000000ffff0ab224 */ /* 0x000fe200078e0210 */
[----:B------:R-:W-:-:S02]  /*03e0*/  PRMT R3, R3, 0x5410, R4 ;  /* 0x0000541003037816 */ /* 0x000fc40000000004 */
[----:B------:R-:W-:Y:S02]  /*03f0*/  PRMT R5, R5, 0x5410, R6 ;  /* 0x0000541005057816 */ /* 0x000fe40000000006 */
[----:B------:R-:W-:Y:S01]  /*0400*/  PRMT R7, R7, 0x5410, R2 ;  /* 0x0000541007077816 */ /* 0x000fe20000000002 */
[----:B------:R-:W-:Y:S01]  /*0410*/  STG.E [R8.64], R3 ;  /* 0x0000000308007986 */ /* 0x000fe2000c101904 */
[----:B------:R-:W-:-:S03]  /*0420*/  PRMT R11, R11, 0x5410, R10 ;  /* 0x000054100b0b7816 */ /* 0x000fc6000000000a */
[----:B------:R-:W-:Y:S04]  /*0430*/  STG.E [R8.64+0x200], R5 ;  /* 0x0002000508007986 */ /* 0x000fe8000c101904 */
[----:B------:R-:W-:Y:S04]  /*0440*/  STG.E [R8.64+0x400], R7 ;  /* 0x0004000708007986 */ /* 0x000fe8000c101904 */
[----:B------:R-:W-:Y:S01]  /*0450*/  STG.E [R8.64+0x600], R11 ;  /* 0x0006000b08007986 */ /* 0x000fe2000c101904 */
[----:B------:R-:W-:Y:S05]  /*0460*/  EXIT ;  /* 0x000000000000794d */ /* 0x000fea0003800000 */
.L_x_7630:
        /* <DEDUP_REMOVED lines=12> */
[----:B------:R0:W5:Y:S05]  /*0530*/  @!P0 LDG.E.U16 R16, [R10.64] ;  /* 0x000000040a108981 */ /* 0x00016a000c1e1500 */
        /* <DEDUP_REMOVED lines=10> */
[----:B------:R-:W-:Y:S01]  /*05e0*/  @!P5 IMAD.WIDE.U32 R24, R24, R25, c[0x0][0x170] ;  /* 0x00005c001818d625 */ /* 0x000fe200078e0019 */
[----:B------:R-:W-:Y:S02]  /*05f0*/  PRMT R19, RZ, 0x7610, R19 ;  /* 0x00007610ff137816 */ /* 0x000fe40000000013 */
[----:B------:R-:W-:Y:S02]  /*0600*/  PRMT R20, RZ, 0x7610, R20 ;  /* 0x00007610ff147816 */ /* 0x000fe40000000014 */
[----:B------:R-:W-:Y:S01]  /*0610*/  PRMT R21, RZ, 0x7610, R21 ;  /* 0x00007610ff157816 */ /* 0x000fe20000000015 */
[----:B------:R2:W5:Y:S06]  /*0620*/  @!P5 LDG.E.U16 R14, [R24.64] ;  /* 0x00000004180ed981 */ /* 0x00056c000c1e1500 */
        /* <DEDUP_REMOVED lines=16> */
[----:B-1----:R-:W-:Y:S01]  /*0730*/  @!P4 IMAD.WIDE.U32 R2, R5, R26, c[0x0][0x170] ;  /* 0x00005c000502c625 */ /* 0x002fe200078e001a */
[----:B------:R-:W-:-:S03]  /*0740*/  PRMT R17, RZ, 0x7610, R17 ;  /* 0x00007610ff117816 */ /* 0x000fc60000000011 */
[----:B0-----:R-:W-:Y:S01]  /*0750*/  @!P6 IMAD.IADD R10, R15, 0x1, R22 ;  /* 0x000000010f0ae824 */ /* 0x001fe200078e0216 */
[----:B------:R2:W5:Y:S01]  /*0760*/  @!P4 LDG.E.U16 R18, [R2.64] ;  /* 0x000000040212c981 */ /* 0x000562000c1e1500 */
[----:B------:R-:W-:Y:S02]  /*0770*/  @!P6 IMAD.MOV.U32 R11, RZ, RZ, 0x2 ;  /* 0x00000002ff0be424 */ /* 0x000fe400078e00ff */
[----:B------:R-:W-:-:S04]  /*0780*/  @!P3 IMAD.WIDE.U32 R4, R4, R7, c[0x0][0x170] ;  /* 0x00005c000404b625 */ /* 0x000fc800078e0007 */
        /* <DEDUP_REMOVED lines=9> */
[----:B--2--5:R-:W-:Y:S01]  /*0820*/  PRMT R5, R16, 0x9910, RZ ;  /* 0x0000991010057816 */ /* 0x024fe200000000ff */
[----:B------:R-:W-:Y:S01]  /*0830*/  IMAD.IADD R2, R15, 0x1, R0 ;  /* 0x000000010f027824 */ /* 0x000fe200078e0200 */
        /* <DEDUP_REMOVED lines=8> */
.L_x_7632:
[----:B------:R-:W-:Y:S05]  /*08c0*/  BSYNC B0 ;  /* 0x0000000000007941 */ /* 0x000fea0003800000 */
.L_x_7631:
[----:B------:R-:W-:Y:S01]  /*08d0*/  ISETP.GE.AND P0, PT, R0, R13, PT ;  /* 0x0000000d0000720c */ /* 0x000fe20003f06270 */
[----:B------:R-:W-:Y:S01]  /*08e0*/  BSSY B0, `(.L_x_7633) ;  /* 0x000004c000007945 */ /* 0x000fe20003800000 */
[----:B------:R-:W-:Y:S11]  /*08f0*/  BSSY B1, `(.L_x_7634) ;  /* 0x0000040000017945 */ /* 0x000ff60003800000 */
[----:B------:R-:W-:Y:S05]  /*0900*/  @P0 BRA `(.L_x_7635) ;  /* 0x0000016000000947 */ /* 0x000fea0003800000 */
[----:B0-2--5:R-:W-:Y:S01]  /*0910*/  PRMT R5, R12, 0x9910, RZ ;  /* 0x000099100c057816 */ /* 0x025fe200000000ff */
[----:B------:R-:W-:Y:S01]  /*0920*/  IMAD.IADD R2, R15, 0x1, R0 ;  /* 0x000000010f027824 */ /* 0x000fe200078e0200 */
[----:B------:R-:W-:Y:S01]  /*0930*/  IADD3 R0, R0, 0x80, RZ ;  /* 0x0000008000007810 */ /* 0x000fe20007ffe0ff */
[----:B------:R-:W-:Y:S01]  /*0940*/  IMAD.MOV.U32 R3, RZ, RZ, 0x2 ;  /* 0x00000002ff037424 */ /* 0x000fe200078e00ff */
[----:B------:R-:W-:-:S02]  /*0950*/  ISETP.GT.AND P0, PT, R5, RZ, PT ;  /* 0x000000ff0500720c */ /* 0x000fc40003f04270 */
[----:B------:R-:W-:Y:S01]  /*0960*/  SHF.R.S32.HI R4, RZ, 0xf, R5 ;  /* 0x0000000fff047819 */ /* 0x000fe20000011405 */
[----:B------:R-:W-:Y:S01]  /*0970*/  IMAD.WIDE.U32 R2, R2, R3, c[0x0][0x168] ;  /* 0x00005a0002027625 */ /* 0x000fe200078e0003 */
[----:B------:R-:W-:-:S09]  /*0980*/  LEA.HI.SX32 R5, R5, 0x1, 0x11 ;  /* 0x0000000105057811 */ /* 0x000fd200078f8aff */
[----:B------:R-:W-:Y:S01]  /*0990*/  @!P0 IMAD.MOV R5, RZ, RZ, R4 ;  /* 0x000000ffff058224 */ /* 0x000fe200078e0204 */
[----:B------:R-:W-:-:S04]  /*09a0*/  ISETP.GE.AND P0, PT, R0, R13, PT ;  /* 0x0000000d0000720c */ /* 0x000fc80003f06270 */
[----:B------:R0:W-:Y:S09]  /*09b0*/  STG.E.U16 [R2.64], R5 ;  /* 0x0000000502007986 */ /* 0x0001f2000c101504 */
[----:B------:R-:W-:Y:S05]  /*09c0*/  @P0 BRA `(.L_x_7636) ;  /* 0x0000016000000947 */ /* 0x000fea0003800000 */
[----:B0-----:R-:W-:Y:S01]  /*09d0*/  PRMT R5, R14, 0x9910, RZ ;  /* 0x000099100e057816 */ /* 0x001fe200000000ff */
        /* <DEDUP_REMOVED lines=9> */
.L_x_7635:
[----:B------:R-:W-:-:S13]  /*0a70*/  ISETP.GE.AND P0, PT, R0, R13, PT ;  /* 0x0000000d0000720c */ /* 0x000fda0003f06270 */
[----:B------:R-:W-:Y:S05]  /*0a80*/  @P0 BRA `(.L_x_7637) ;  /* 0x0000016000000947 */ /* 0x000fea0003800000 */
[----:B0-2--5:R-:W-:Y:S01]  /*0a90*/  PRMT R5, R18, 0x9910, RZ ;  /* 0x0000991012057816 */ /* 0x025fe200000000ff */
[----:B------:R-:W-:Y:S01]  /*0aa0*/  IMAD.IADD R2, R15, 0x1, R0 ;  /* 0x000000010f027824 */ /* 0x000fe200078e0200 */
[----:B------:R-:W-:Y:S01]  /*0ab0*/  IADD3 R0, R0, 0x80, RZ ;  /* 0x0000008000007810 */ /* 0x000fe20007ffe0ff */
[----:B------:R-:W-:Y:S01]  /*0ac0*/  IMAD.MOV.U32 R3, RZ, RZ, 0x2 ;  /* 0x00000002ff037424 */ /* 0x000fe200078e00ff */
[C---:B------:R-:W-:Y:S02]  /*0ad0*/  ISETP.GT.AND P0, PT, R5.reuse, RZ, PT ;  /* 0x000000ff0500720c */ /* 0x040fe40003f04270 */
[----:B------:R-:W-:Y:S01]  /*0ae0*/  SHF.R.S32.HI R4, RZ, 0xf, R5 ;  /* 0x0000000fff047819 */ /* 0x000fe20000011405 */
[----:B------:R-:W-:Y:S01]  /*0af0*/  IMAD.WIDE.U32 R2, R2, R3, c[0x0][0x168] ;  /* 0x00005a0002027625 */ /* 0x000fe200078e0003 */
[----:B------:R-:W-:-:S09]  /*0b00*/  LEA.HI.SX32 R5, R5, 0x1, 0x11 ;  /* 0x0000000105057811 */ /* 0x000fd200078f8aff */
[----:B------:R-:W-:-:S05]  /*0b10*/  @!P0 IMAD.MOV R5, RZ, RZ, R4 ;  /* 0x000000ffff058224 */ /* 0x000fca00078e0204 */
[----:B------:R0:W-:Y:S02]  /*0b20*/  STG.E.U16 [R2.64], R5 ;  /* 0x0000000502007986 */ /* 0x0001e4000c101504 */
.L_x_7636:
[----:B------:R-:W-:-:S13]  /*0b30*/  ISETP.GE.AND P0, PT, R0, R13, PT ;  /* 0x0000000d0000720c */ /* 0x000fda0003f06270 */
[----:B------:R-:W-:Y:S05]  /*0b40*/  @P0 BRA `(.L_x_7638) ;  /* 0x0000017000000947 */ /* 0x000fea0003800000 */
[----:B0-----:R-:W-:Y:S01]  /*0b50*/  PRMT R5, R19, 0x9910, RZ ;  /* 0x0000991013057816 */ /* 0x001fe200000000ff */
        /* <DEDUP_REMOVED lines=9> */
.L_x_7637:
[----:B------:R-:W-:-:S13]  /*0bf0*/  ISETP.GE.AND P0, PT, R0, R13, PT ;  /* 0x0000000d0000720c */ /* 0x000fda0003f06270 */
[----:B------:R-:W-:Y:S01]  /*0c00*/  @P0 BREAK B1 ;  /* 0x0000000000010942 */ /* 0x000fe20003800000 */
        /* <DEDUP_REMOVED lines=11> */
.L_x_7638:
[----:B------:R-:W-:-:S13]  /*0cc0*/  ISETP.GE.AND P0, PT, R0, R13, PT ;  /* 0x0000000d0000720c */ /* 0x000fda0003f06270 */
[----:B------:R-:W-:Y:S01]  /*0cd0*/  @P0 BREAK B1 ;  /* 0x0000000000010942 */ /* 0x000fe20003800000 */
[----:B------:R-:W-:Y:S05]  /*0ce0*/  @P0 BRA `(.L_x_7639) ;  /* 0x000000b000000947 */ /* 0x000fea0003800000 */
[----:B------:R-:W-:Y:S05]  /*0cf0*/  BSYNC B1 ;  /* 0x0000000000017941 */ /* 0x000fea0003800000 */
.L_x_7634:
        /* <DEDUP_REMOVED lines=10> */
.L_x_7639:
[----:B------:R-:W-:Y:S05]  /*0da0*/  BSYNC B0 ;  /* 0x0000000000007941 */ /* 0x000fea0003800000 */
.L_x_7633:
[----:B------:R-:W-:Y:S01]  /*0db0*/  WARPSYNC 0xffffffff ;  /* 0xffffffff00007948 */ /* 0x000fe20003800000 */
[----:B------:R-:W-:-:S13]  /*0dc0*/  ISETP.GE.AND P0, PT, R0, R13, PT ;  /* 0x0000000d0000720c */ /* 0x000fda0003f06270 */
[----:B------:R-:W-:Y:S05]  /*0dd0*/  @P0 EXIT ;  /* 0x000000000000094d */ /* 0x000fea0003800000 */
[----:B0-2--5:R-:W-:Y:S01]  /*0de0*/  PRMT R5, R17, 0x9910, RZ ;  /* 0x0000991011057816 */ /* 0x025fe200000000ff */
[----:B------:R-:W-:Y:S02]  /*0df0*/  IMAD.IADD R2, R15, 0x1, R0 ;  /* 0x000000010f027824 */ /* 0x000fe400078e0200 */
[----:B------:R-:W-:Y:S01]  /*0e00*/  IMAD.MOV.U32 R3, RZ, RZ, 0x2 ;  /* 0x00000002ff037424 */ /* 0x000fe200078e00ff */
[C---:B------:R-:W-:Y:S02]  /*0e10*/  ISETP.GT.AND P0, PT, R5.reuse, RZ, PT ;  /* 0x000000ff0500720c */ /* 0x040fe40003f04270 */
[----:B------:R-:W-:Y:S01]  /*0e20*/  SHF.R.S32.HI R0, RZ, 0xf, R5 ;  /* 0x0000000fff007819 */ /* 0x000fe20000011405 */
[----:B------:R-:W-:Y:S01]  /*0e30*/  IMAD.WIDE.U32 R2, R2, R3, c[0x0][0x168] ;  /* 0x00005a0002027625 */ /* 0x000fe200078e0003 */
[----:B------:R-:W-:-:S09]  /*0e40*/  LEA.HI.SX32 R5, R5, 0x1, 0x11 ;  /* 0x0000000105057811 */ /* 0x000fd200078f8aff */
[----:B------:R-:W-:-:S05]  /*0e50*/  @!P0 IMAD.MOV R5, RZ, RZ, R0 ;  /* 0x000000ffff058224 */ /* 0x000fca00078e0200 */
[----:B------:R-:W-:Y:S01]  /*0e60*/  STG.E.U16 [R2.64], R5 ;  /* 0x0000000502007986 */ /* 0x000fe2000c101504 */
[----:B------:R-:W-:Y:S05]  /*0e70*/  EXIT ;  /* 0x000000000000794d */ /* 0x000fea0003800000 */
.L_x_7640:
        /* <DEDUP_REMOVED lines=16> */
.L_x_22397:


//--------------------- .text._ZN2at6native29vectorized_elementwise_kernelILi4EZZZNS0_16sign_kernel_cudaERNS_18TensorIteratorBaseEENKUlvE_clEvENKUlvE3_clEvEUlsE_St5arrayIPcLm2EEEEviT0_T1_ --------------------------
	.section	.text._ZN2at6native29vectorized_elementwise_kernelILi4EZZZNS0_16sign_kernel_cudaERNS_18TensorIteratorBaseEENKUlvE_clEvENKUlvE3_clEvEUlsE_St5arrayIPcLm2EEEEviT0_T1_,"ax",@progbits
	.sectioninfo	@"SHI_REGISTERS=29"
	.align	128
        .global         _ZN2at6native29vectorized_elementwise_kernelILi4EZZZNS0_16sign_kernel_cudaERNS_18TensorIteratorBaseEENKUlvE_clEvENKUlvE3_clEvEUlsE_St5arrayIPcLm2EEEEviT0_T1_
        .type           _ZN2at6native29vectorized_elementwise_kernelILi4EZZZNS0_16sign_kernel_cudaERNS_18TensorIteratorBaseEENKUlvE_clEvENKUlvE3_clEvEUlsE_St5arrayIPcLm2EEEEviT0_T1_,@function
        .size           _ZN2at6native29vectorized_elementwise_kernelILi4EZZZNS0_16sign_kernel_cudaERNS_18TensorIteratorBaseEENKUlvE_clEvENKUlvE3_clEvEUlsE_St5arrayIPcLm2EEEEviT0_T1_,(.L_x_22398 - _ZN2at6native29vectorized_elementwise_kernelILi4EZZZNS0_16sign_kernel_cudaERNS_18TensorIteratorBaseEENKUlvE_clEvENKUlvE3_clEvEUlsE_St5arrayIPcLm2EEEEviT0_T1_)
        .other          _ZN2at6native29vectorized_elementwise_kernelILi4EZZZNS0_16sign_kernel_cudaERNS_18TensorIteratorBaseEENKUlvE_clEvENKUlvE3_clEvEUlsE_St5arrayIPcLm2EEEEviT0_T1_,@"STO_CUDA_ENTRY STV_DEFAULT"
_ZN2at6native29vectorized_elementwise_kernelILi4EZZZNS0_16sign_kernel_cudaERNS_18TensorIteratorBaseEENKUlvE_clEvENKUlvE3_clEvEUlsE_St5arrayIPcLm2EEEEviT0_T1_:
.text._ZN2at6native29vectorized_elementwise_kernelILi4EZZZNS0_16sign_kernel_cudaERNS_18TensorIteratorBaseEENKUlvE_clEvENKUlvE3_clEvEUlsE_St5arrayIPcLm2EEEEviT0_T1_:
        /* <DEDUP_REMOVED lines=13> */
[C---:B--2---:R-:W-:Y:S02]  /*00d0*/  PRMT R10, R9.reuse, 0x9910, RZ ;  /* 0x00009910090a7816 */ /* 0x044fe400000000ff */
[----:B------:R-:W-:Y:S02]  /*00e0*/  PRMT R11, R9, 0xbb32, RZ ;  /* 0x0000bb32090b7816 */ /* 0x000fe400000000ff */
[C---:B------:R-:W-:Y:S01]  /*00f0*/  PRMT R5, R8.reuse, 0x9910, RZ ;  /* 0x0000991008057816 */ /* 0x040fe200000000ff */
[----:B------:R-:W-:Y:S01]  /*0100*/  IMAD.MOV.U32 R9, RZ, RZ, R10 ;  /* 0x000000ffff097224 */ /* 0x000fe200078e000a */
[----:B------:R-:W-:Y:S01]  /*0110*/  PRMT R8, R8, 0xbb32, RZ ;  /* 0x0000bb3208087816 */ /* 0x000fe200000000ff */
[----:B------:R-:W-:Y:S01]  /*0120*/  IMAD.MOV.U32 R10, RZ, RZ, R11 ;  /* 0x000000ffff0a7224 */ /* 0x000fe200078e000b */
[----:B------:R-:W-:-:S02]  /*0130*/  ISETP.GT.AND P0, PT, R5, RZ, PT ;  /* 0x000000ff0500720c */ /* 0x000fc40003f04270 */
[----:B------:R-:W-:Y:S02]  /*0140*/  ISETP.GT.AND P1, PT, R8, RZ, PT ;  /* 0x000000ff0800720c */ /* 0x000fe40003f24270 */
[----:B------:R-:W-:Y:S02]  /*0150*/  ISETP.GT.AND P3, PT, R10, RZ, PT ;  /* 0x000000ff0a00720c */ /* 0x000fe40003f64270 */
[C---:B------:R-:W-:Y:S02]  /*0160*/  ISETP.GT.AND P2, PT, R9.reuse, RZ, PT ;  /* 0x000000ff0900720c */ /* 0x040fe40003f44270 */
[----:B------:R-:W-:Y:S02]  /*0170*/  SHF.R.S32.HI R13, RZ, 0xf, R9 ;  /* 0x0000000fff0d7819 */ /* 0x000fe40000011409 */
[----:B0-----:R-:W-:Y:S02]  /*0180*/  LEA.HI.SX32 R7, R9, 0x1, 0x11 ;  /* 0x0000000109077811 */ /* 0x001fe400078f8aff */
[----:B------:R-:W-:-:S02]  /*0190*/  SHF.R.S32.HI R11, RZ, 0xf, R5 ;  /* 0x0000000fff0b7819 */ /* 0x000fc40000011405 */
        /* <DEDUP_REMOVED lines=8> */
[C---:B---3--:R-:W-:Y:S01]  /*0220*/  PRMT R11, R2.reuse, 0x9910, RZ ;  /* 0x00009910020b7816 */ /* 0x048fe200000000ff */
[----:B------:R-:W-:Y:S01]  /*0230*/  @!P2 IMAD.MOV R7, RZ, RZ, R13 ;  /* 0x000000ffff07a224 */ /* 0x000fe200078e020d */
[----:B------:R-:W-:-:S02]  /*0240*/  PRMT R10, R2, 0xbb32, RZ ;  /* 0x0000bb32020a7816 */ /* 0x000fc400000000ff */
[C---:B------:R-:W-:Y:S02]  /*0250*/  PRMT R9, R3.reuse, 0x9910, RZ ;  /* 0x0000991003097816 */ /* 0x040fe400000000ff */
[----:B------:R-:W-:Y:S01]  /*0260*/  PRMT R12, R3, 0xbb32, RZ ;  /* 0x0000bb32030c7816 */ /* 0x000fe200000000ff */
[----:B------:R-:W-:Y:S01]  /*0270*/  IMAD.WIDE.U32 R2, R15, R4, c[0x0][0x168] ;  /* 0x00005a000f027625 */ /* 0x000fe200078e0004 */
[----:B------:R-:W-:Y:S02]  /*0280*/  ISETP.GT.AND P0, PT, R11, RZ, PT ;  /* 0x000000ff0b00720c */ /* 0x000fe40003f04270 */
[----:B------:R-:W-:Y:S02]  /*0290*/  ISETP.GT.AND P1, PT, R10, RZ, PT ;  /* 0x000000ff0a00720c */ /* 0x000fe40003f24270 */
[----:B------:R-:W-:Y:S01]  /*02a0*/  ISETP.GT.AND P2, PT, R9, RZ, PT ;  /* 0x000000ff0900720c */ /* 0x000fe20003f44270 */
[----:B------:R-:W-:Y:S01]  /*02b0*/  IMAD.WIDE R2, R0, 0x8, R2 ;  /* 0x0000000800027825 */ /* 0x000fe200078e0202 */
[----:B------:R-:W-:-:S02]  /*02c0*/  ISETP.GT.AND P3, PT, R12, RZ, PT ;  /* 0x000000ff0c00720c */ /* 0x000fc40003f64270 */
[----:B------:R-:W-:Y:S02]  /*02d0*/  SHF.R.S32.HI R13, RZ, 0xf, R11 ;  /* 0x0000000fff0d7819 */ /* 0x000fe4000001140b */
        /* <DEDUP_REMOVED lines=13> */
[----:B------:R-:W-:Y:S02]  /*03b0*/  PRMT R8, R11, 0x5410, R10 ;  /* 0x000054100b087816 */ /* 0x000fe4000000000a */
[----:B------:R-:W-:Y:S01]  /*03c0*/  PRMT R9, R9, 0x5410, R4 ;  /* 0x0000541009097816 */ /* 0x000fe20000000004 */
[----:B------:R-:W-:Y:S04]  /*03d0*/  STG.E.64 [R2.64], R6 ;  /* 0x0000000602007986 */ /* 0x000fe8000c101b04 */
[----:B------:R-:W-:Y:S01]  /*03e0*/  STG.E.64 [R2.64+0x400], R8 ;  /* 0x0004000802007986 */ /* 0x000fe2000c101b04 */
[----:B------:R-:W-:Y:S05]  /*03f0*/  EXIT ;  /* 0x000000000000794d */ /* 0x000fea0003800000 */
.L_x_7641:
        /* <DEDUP_REMOVED lines=69> */
.L_x_7643:
[----:B------:R-:W-:Y:S05]  /*0850*/  BSYNC B0 ;  /* 0x0000000000007941 */ /* 0x000fea0003800000 */
.L_x_7642:
        /* <DEDUP_REMOVED lines=26> */
.L_x_7646:
        /* <DEDUP_REMOVED lines=12> */
.L_x_7647:
        /* <DEDUP_REMOVED lines=12> */
.L_x_7648:
        /* <DEDUP_REMOVED lines=13> */
.L_x_7649:
[----:B------:R-:W-:-:S13]  /*0c50*/  ISETP.GE.AND P0, PT, R0, R13, PT ;  /* 0x0000000d0000720c */ /* 0x000fda0003f06270 */
[----:B------:R-:W-:Y:S01]  /*0c60*/  @P0 BREAK B1 ;  /* 0x0000000000010942 */ /* 0x000fe20003800000 */
[----:B------:R-:W-:Y:S05]  /*0c70*/  @P0 BRA `(.L_x_7650) ;  /* 0x000000b000000947 */ /* 0x000fea0003800000 */
[----:B------:R-:W-:Y:S05]  /*0c80*/  BSYNC B1 ;  /* 0x0000000000017941 */ /* 0x000fea0003800000 */
.L_x_7645:
        /* <DEDUP_REMOVED lines=10> */
.L_x_7650:
[----:B------:R-:W-:Y:S05]  /*0d30*/  BSYNC B0 ;  /* 0x0000000000007941 */ /* 0x000fea0003800000 */
.L_x_7644:
        /* <DEDUP_REMOVED lines=13> */
.L_x_7651:
        /* <DEDUP_REMOVED lines=15> */
.L_x_22398:


//--------------------- .text._ZN2at6native29vectorized_elementwise_kernelILi8EZZZNS0_16sign_kernel_cudaERNS_18TensorIteratorBaseEENKUlvE_clEvENKUlvE3_clEvEUlsE_St5arrayIPcLm2EEEEviT0_T1_ --------------------------
	.section	.text._ZN2at6native29vectorized_elementwise_kernelILi8EZZZNS0_16sign_kernel_cudaERNS_18TensorIteratorBaseEENKUlvE_clEvENKUlvE3_clEvEUlsE_St5arrayIPcLm2EEEEviT0_T1_,"ax",@progbits
	.sectioninfo	@"SHI_REGISTERS=4"
	.align	128
        .global         _ZN2at6native29vectorized_elementwise_kernelILi8EZZZNS0_16sign_kernel_cudaERNS_18TensorIteratorBaseEENKUlvE_clEvENKUlvE3_clEvEUlsE_St5arrayIPcLm2EEEEviT0_T1_
        .type           _ZN2at6native29vectorized_elementwise_kernelILi8EZZZNS0_16sign_kernel_cudaERNS_18TensorIteratorBaseEENKUlvE_clEvENKUlvE3_clEvEUlsE_St5arrayIPcLm2EEEEviT0_T1_,@function
        .size           _ZN2at6native29vectorized_elementwise_kernelILi8EZZZNS0_16sign_kernel_cudaERNS_18TensorIteratorBaseEENKUlvE_clEvENKUlvE3_clEvEUlsE_St5arrayIPcLm2EEEEviT0_T1_,(.L_x_22399 - _ZN2at6native29vectorized_elementwise_kernelILi8EZZZNS0_16sign_kernel_cudaERNS_18TensorIteratorBaseEENKUlvE_clEvENKUlvE3_clEvEUlsE_St5arrayIPcLm2EEEEviT0_T1_)
        .other          _ZN2at6native29vectorized_elementwise_kernelILi8EZZZNS0_16sign_kernel_cudaERNS_18TensorIteratorBaseEENKUlvE_clEvENKUlvE3_clEvEUlsE_St5arrayIPcLm2EEEEviT0_T1_,@"STO_CUDA_ENTRY STV_DEFAULT"
_ZN2at6native29vectorized_elementwise_kernelILi8EZZZNS0_16sign_kernel_cudaERNS_18TensorIteratorBaseEENKUlvE_clEvENKUlvE3_clEvEUlsE_St5arrayIPcLm2EEEEviT0_T1_:
.text._ZN2at6native29vectorized_elementwise_kernelILi8EZZZNS0_16sign_kernel_cudaERNS_18TensorIteratorBaseEENKUlvE_clEvENKUlvE3_clEvEUlsE_St5arrayIPcLm2EEEEviT0_T1_:
[----:B------:R-:W-:Y:S02]  /*0000*/  MOV R1, c[0x0][0x28] ;  /* 0x00000a0000017a02 */ /* 0x000fe40000000f00 */
[----:B------:R-:W-:Y:S05]  /*0010*/  EXIT ;  /* 0x000000000000794d */ /* 0x000fea0003800000 */
.L_x_7652:
        /* <DEDUP_REMOVED lines=14> */
.L_x_22399:


//--------------------- .text._ZN2at6native18elementwise_kernelILi128ELi4EZNS0_15gpu_kernel_implIZZZNS0_16sign_kernel_cudaERNS_18TensorIteratorBaseEENKUlvE_clEvENKUlvE2_clEvEUllE_EEvS4_RKT_EUliE_EEviT1_ --------------------------
	.section	.text._ZN2at6native18elementwise_kernelILi128ELi4EZNS0_15gpu_kernel_implIZZZNS0_16sign_kernel_cudaERNS_18TensorIteratorBaseEENKUlvE_clEvENKUlvE2_clEvEUllE_EEvS4_RKT_EUliE_EEviT1_,"ax",@progbits
	.sectioninfo	@"SHI_REGISTERS=26"
	.align	128
        .global         _ZN2at6native18elementwise_kernelILi128ELi4EZNS0_15gpu_kernel_implIZZZNS0_16sign_kernel_cudaERNS_18TensorIteratorBaseEENKUlvE_clEvENKUlvE2_clEvEUllE_EEvS4_RKT_EUliE_EEviT1_
        .type           _ZN2at6native18elementwise_kernelILi128ELi4EZNS0_15gpu_kernel_implIZZZNS0_16sign_kernel_cudaERNS_18TensorIteratorBaseEENKUlvE_clEvENKUlvE2_clEvEUllE_EEvS4_RKT_EUliE_EEviT1_,@function
        .size           _ZN2at6native18elementwise_kernelILi128ELi4EZNS0_15gpu_kernel_implIZZZNS0_16sign_kernel_cudaERNS_18TensorIteratorBaseEENKUlvE_clEvENKUlvE2_clEvEUllE_EEvS4_RKT_EUliE_EEviT1_,(.L_x_22400 - _ZN2at6native18elementwise_kernelILi128ELi4EZNS0_15gpu_kernel_implIZZZNS0_16sign_kernel_cudaERNS_18TensorIteratorBaseEENKUlvE_clEvENKUlvE2_clEvEUllE_EEvS4_RKT_EUliE_EEviT1_)
        .other          _ZN2at6native18elementwise_kernelILi128ELi4EZNS0_15gpu_kernel_implIZZZNS0_16sign_kernel_cudaERNS_18TensorIteratorBaseEENKUlvE_clEvENKUlvE2_clEvEUllE_EEvS4_RKT_EUliE_EEviT1_,@"STO_CUDA_ENTRY STV_DEFAULT"
_ZN2at6native18elementwise_kernelILi128ELi4EZNS0_15gpu_kernel_implIZZZNS0_16sign_kernel_cudaERNS_18TensorIteratorBaseEENKUlvE_clEvENKUlvE2_clEvEUllE_EEvS4_RKT_EUliE_EEviT1_:
.text._ZN2at6native18elementwise_kernelILi128ELi4EZNS0_15gpu_kernel_implIZZZNS0_16sign_kernel_cudaERNS_18TensorIteratorBaseEENKUlvE_clEvENKUlvE2_clEvEUllE_EEvS4_RKT_EUliE_EEviT1_:
        /* <DEDUP_REMOVED lines=236> */
.L_x_7655:
        /* <DEDUP_REMOVED lines=19> */
.L_x_7659:
[----:B------:R0:W5:Y:S01]  /*0ff0*/  LDG.E.U8 R2, [R4.64] ;  /* 0x0000002404027981 */ /* 0x000162000c1e1100 */
[----:B------:R-:W-:Y:S01]  /*1000*/  IMAD.MOV.U32 R3, RZ, RZ, RZ ;  /* 0x000000ffff037224 */ /* 0x000fe200078e00ff */
[----:B------:R-:W-:Y:S05]  /*1010*/  BRA `(.L_x_7661) ;  /* 0x00000d5000007947 */ /* 0x000fea0003800000 */
.L_x_7658:
[----:B------:R-:W-:-:S13]  /*1020*/  ISETP.NE.AND P0, PT, R2, 0x2, PT ;  /* 0x000000020200780c */ /* 0x000fda0003f05270 */
[----:B------:R-:W-:Y:S05]  /*1030*/  @!P0 BRA `(.L_x_7662) ;  /* 0x0000009000008947 */ /* 0x000fea0003800000 */
[----:B------:R-:W-:-:S13]  /*1040*/  ISETP.NE.AND P0, PT, R2, 0x3, PT ;  /* 0x000000030200780c */ /* 0x000fda0003f05270 */
[----:B------:R-:W-:Y:S05]  /*1050*/  @!P0 BRA `(.L_x_7663) ;  /* 0x0000004000008947 */ /* 0x000fea0003800000 */
[----:B------:R-:W-:-:S13]  /*1060*/  ISETP.NE.AND P0, PT, R2, 0x4, PT ;  /* 0x000000040200780c */ /* 0x000fda0003f05270 */
[----:B------:R-:W-:Y:S05]  /*1070*/  @P0 BRA `(.L_x_7660) ;  /* 0x00000b6000000947 */ /* 0x000fea0003800000 */
[----:B------:R0:W5:Y:S01]  /*1080*/  LDG.E.64 R2, [R4.64] ;  /* 0x0000002404027981 */ /* 0x000162000c1e1b00 */
[----:B------:R-:W-:Y:S05]  /*1090*/  BRA `(.L_x_7661) ;  /* 0x00000cd000007947 */ /* 0x000fea0003800000 */
.L_x_7663:
[----:B------:R-:W2:Y:S02]  /*10a0*/  LDG.E R2, [R4.64] ;  /* 0x0000002404027981 */ /* 0x000ea4000c1e1900 */
[----:B--2---:R-:W-:Y:S01]  /*10b0*/  SHF.R.S32.HI R3, RZ, 0x1f, R2 ;  /* 0x0000001fff037819 */ /* 0x004fe20000011402 */
[----:B------:R-:W-:Y:S05]  /*10c0*/  BRA `(.L_x_7661) ;  /* 0x00000ca000007947 */ /* 0x000fea0003800000 */
.L_x_7662:
[----:B------:R-:W2:Y:S02]  /*10d0*/  LDG.E.S16 R2, [R4.64] ;  /* 0x0000002404027981 */ /* 0x000ea4000c1e1700 */
[----:B--2---:R-:W-:Y:S01]  /*10e0*/  SHF.R.S32.HI R3, RZ, 0x1f, R2 ;  /* 0x0000001fff037819 */ /* 0x004fe20000011402 */
[----:B------:R-:W-:Y:S05]  /*10f0*/  BRA `(.L_x_7661) ;  /* 0x00000c7000007947 */ /* 0x000fea0003800000 */
.L_x_7657:
        /* <DEDUP_REMOVED lines=9> */
.L_x_7665:
[----:B------:R-:W2:Y:S02]  /*1190*/  LDG.E.U16 R4, [R4.64] ;  /* 0x0000002404047981 */ /* 0x000ea4000c1e1500 */
[----:B--2---:R-:W-:-:S06]  /*11a0*/  HADD2.F32 R2, -RZ, R4.H0_H0 ;  /* 0x20000004ff027230 */ /* 0x004fcc0000004100 */
[----:B------:R-:W0:Y:S01]  /*11b0*/  F2I.S64.TRUNC R2, R2 ;  /* 0x0000000200027311 */ /* 0x000e22000020d900 */
[----:B------:R-:W-:Y:S05]  /*11c0*/  BRA `(.L_x_7661) ;  /* 0x00000ba000007947 */ /* 0x000fea0003800000 */
.L_x_7664:
        /* <DEDUP_REMOVED lines=9> */
.L_x_7667:
[----:B------:R-:W2:Y:S02]  /*1260*/  LDG.E.U16 R4, [R4.64] ;  /* 0x0000002404047981 */ /* 0x000ea4000c1e1500 */
[----:B--2---:R-:W-:-:S06]  /*1270*/  HADD2.F32 R2, -RZ, R4.H0_H0 ;  /* 0x20000004ff027230 */ /* 0x004fcc0000004100 */
[----:B------:R-:W0:Y:S01]  /*1280*/  F2I.S64.TRUNC R2, R2 ;  /* 0x0000000200027311 */ /* 0x000e22000020d900 */
[----:B------:R-:W-:Y:S05]  /*1290*/  BRA `(.L_x_7661) ;  /* 0x00000ad000007947 */ /* 0x000fea0003800000 */
.L_x_7666:
[----:B------:R-:W2:Y:S02]  /*12a0*/  LDG.E.64 R2, [R4.64] ;  /* 0x0000002404027981 */ /* 0x000ea4000c1e1b00 */
[----:B--2---:R-:W0:Y:S01]  /*12b0*/  F2I.S64.F64.TRUNC R2, R2 ;  /* 0x0000000200027311 */ /* 0x004e22000030d900 */
[----:B------:R-:W-:Y:S05]  /*12c0*/  BRA `(.L_x_7661) ;  /* 0x00000aa000007947 */ /* 0x000fea0003800000 */
.L_x_7656:
        /* <DEDUP_REMOVED lines=11> */
[----:B------:R-:W-:Y:S01]  /*1380*/  SEL R2, RZ, 0x1, !P0 ;  /* 0x00000001ff027807 */ /* 0x000fe20004000000 */
[----:B------:R-:W-:Y:S05]  /*1390*/  BRA `(.L_x_7661) ;  /* 0x000009d000007947 */ /* 0x000fea0003800000 */
.L_x_7670:
[----:B------:R-:W2:Y:S02]  /*13a0*/  LDG.E.64 R2, [R4.64] ;  /* 0x0000002404027981 */ /* 0x000ea4000c1e1b00 */
[----:B--2---:R-:W0:Y:S01]  /*13b0*/  F2I.S64.F64.TRUNC R2, R2 ;  /* 0x0000000200027311 */ /* 0x004e22000030d900 */
[----:B------:R-:W-:Y:S05]  /*13c0*/  BRA `(.L_x_7661) ;  /* 0x000009a000007947 */ /* 0x000fea0003800000 */
.L_x_7669:
        /* <DEDUP_REMOVED lines=27> */
.L_x_7672:
        /* <DEDUP_REMOVED lines=14> */
.L_x_7671:
[----:B------:R-:W2:Y:S02]  /*1660*/  LDG.E.U16 R2, [R4.64] ;  /* 0x0000002404027981 */ /* 0x000ea4000c1e1500 */
[----:B--2---:R-:W-:-:S06]  /*1670*/  PRMT R2, RZ, 0x5410, R2 ;  /* 0x00005410ff027816 */ /* 0x004fcc0000000002 */
[----:B------:R-:W0:Y:S01]  /*1680*/  F2I.S64.TRUNC R2, R2 ;  /* 0x0000000200027311 */ /* 0x000e22000020d900 */
[----:B------:R-:W-:Y:S05]  /*1690*/  BRA `(.L_x_7661) ;  /* 0x000006d000007947 */ /* 0x000fea0003800000 */
.L_x_7668:
        /* <DEDUP_REMOVED lines=9> */
[----:B------:R-:W-:Y:S01]  /*1730*/  IMAD.MOV.U32 R3, RZ, RZ, RZ ;  /* 0x000000ffff037224 */ /* 0x000fe200078e00ff */
[----:B------:R-:W-:Y:S05]  /*1740*/  BRA `(.L_x_7661) ;  /* 0x0000062000007947 */ /* 0x000fea0003800000 */
.L_x_7675:
        /* <DEDUP_REMOVED lines=21> */
.L_x_7679:
[----:B------:R-:W-:Y:S05]  /*18a0*/  BSYNC B1 ;  /* 0x0000000000017941 */ /* 0x000fea0003800000 */
.L_x_7678:
[----:B------:R-:W-:Y:S01]  /*18b0*/  IMAD.SHL.U32 R2, R2, 0x100000, RZ ;  /* 0x0010000002027824 */ /* 0x000fe200078e00ff */
[----:B------:R-:W-:-:S04]  /*18c0*/  LEA R3, R0, 0x3b800000, 0x17 ;  /* 0x3b80000000037811 */ /* 0x000fc800078eb8ff */
[----:B------:R-:W-:Y:S02]  /*18d0*/  LOP3.LUT R2, R3, R2, R4, 0xfe, !PT ;  /* 0x0000000203027212 */ /* 0x000fe400078efe04 */
.L_x_7677:
[----:B------:R-:W-:Y:S05]  /*18e0*/  BSYNC B0 ;  /* 0x0000000000007941 */ /* 0x000fea0003800000 */
.L_x_7676:
[----:B------:R-:W0:Y:S01]  /*18f0*/  F2I.S64.TRUNC R2, R2 ;  /* 0x0000000200027311 */ /* 0x000e22000020d900 */
[----:B------:R-:W-:Y:S05]  /*1900*/  BRA `(.L_x_7661) ;  /* 0x0000046000007947 */ /* 0x000fea0003800000 */
.L_x_7674:
        /* <DEDUP_REMOVED lines=21> */
.L_x_7683:
[----:B------:R-:W-:Y:S05]  /*1a60*/  BSYNC B1 ;  /* 0x0000000000017941 */ /* 0x000fea0003800000 */
.L_x_7682:
[----:B------:R-:W-:Y:S01]  /*1a70*/  IMAD.SHL.U32 R2, R2, 0x200000, RZ ;  /* 0x0020000002027824 */ /* 0x000fe200078e00ff */
[----:B------:R-:W-:-:S04]  /*1a80*/  LEA R3, R0, 0x37800000, 0x17 ;  /* 0x3780000000037811 */ /* 0x000fc800078eb8ff */
[----:B------:R-:W-:Y:S02]  /*1a90*/  LOP3.LUT R2, R3, R2, R4, 0xfe, !PT ;  /* 0x0000000203027212 */ /* 0x000fe400078efe04 */
.L_x_7681:
[----:B------:R-:W-:Y:S05]  /*1aa0*/  BSYNC B0 ;  /* 0x0000000000007941 */ /* 0x000fea0003800000 */
.L_x_7680:
[----:B------:R-:W0:Y:S01]  /*1ab0*/  F2I.S64.TRUNC R2, R2 ;  /* 0x0000000200027311 */ /* 0x000e22000020d900 */
[----:B------:R-:W-:Y:S05]  /*1ac0*/  BRA `(.L_x_7661) ;  /* 0x000002a000007947 */ /* 0x000fea0003800000 */
.L_x_7673:
        /* <DEDUP_REMOVED lines=14> */
.L_x_7687:
[----:B------:R-:W-:Y:S05]  /*1bb0*/  BSYNC B0 ;  /* 0x0000000000007941 */ /* 0x000fea0003800000 */
.L_x_7686:
[----:B------:R-:W0:Y:S01]  /*1bc0*/  F2I.S64.TRUNC R2, R2 ;  /* 0x0000000200027311 */ /* 0x000e22000020d900 */
[----:B------:R-:W-:Y:S05]  /*1bd0*/  BRA `(.L_x_7661) ;  /* 0x0000019000007947 */ /* 0x000fea0003800000 */
.L_x_7660:
        /* <DEDUP_REMOVED lines=19> */
[----:B------:R-:W-:Y:S01]  /*1d10*/  CS2R R2, SRZ ;  /* 0x0000000000027805 */ /* 0x000fe2000001ff00 */
[----:B------:R-:W-:Y:S05]  /*1d20*/  BRA `(.L_x_7661) ;  /* 0x0000004000007947 */ /* 0x000fea0003800000 */
.L_x_7685:
[----:B------:R0:W5:Y:S01]  /*1d30*/  LDG.E.64 R2, [R4.64] ;  /* 0x0000002404027981 */ /* 0x000162000c1e1b00 */
[----:B------:R-:W-:Y:S05]  /*1d40*/  BRA `(.L_x_7661) ;  /* 0x0000002000007947 */ /* 0x000fea0003800000 */
.L_x_7684:
[----:B------:R0:W5:Y:S01]  /*1d50*/  LDG.E R2, [R4.64] ;  /* 0x0000002404027981 */ /* 0x000162000c1e1900 */
[----:B------:R-:W-:-:S03]  /*1d60*/  IMAD.MOV.U32 R3, RZ, RZ, RZ ;  /* 0x000000ffff037224 */ /* 0x000fc600078e00ff */
.L_x_7661:
[----:B0-----:R-:W0:Y:S01]  /*1d70*/  LDC.U8 R4, c[0x0][0x371] ;  /* 0x0000dc40ff047b82 */ /* 0x001e220000000000 */
[----:B-----5:R-:W-:-:S04]  /*1d80*/  ISETP.GT.U32.AND P0, PT, R2, RZ, PT ;  /* 0x000000ff0200720c */ /* 0x020fc80003f04070 */
[----:B------:R-:W-:-:S04]  /*1d90*/  ISETP.GT.AND.EX P0, PT, R3, RZ, PT, P0 ;  /* 0x000000ff0300720c */ /* 0x000fc80003f04300 */
[----:B------:R-:W-:-:S04]  /*1da0*/  SEL R2, RZ, 0x1, !P0 ;  /* 0x00000001ff027807 */ /* 0x000fc80004000000 */
[----:B------:R-:W-:-:S04]  /*1db0*/  LEA.HI.SX32 R5, P1, R3, R2, 0x1 ;  /* 0x0000000203057211 */ /* 0x000fc80007830aff */
[----:B------:R-:W-:Y:S01]  /*1dc0*/  LEA.HI.X.SX32 R3, R3, RZ, 0x1, P1 ;  /* 0x000000ff03037211 */ /* 0x000fe200008f0eff */
        /* <DEDUP_REMOVED lines=14> */
.L_x_7691:
[----:B------:R0:W-:Y:S01]  /*1eb0*/  STG.E.U8 [R16.64], R5 ;  /* 0x0000000510007986 */ /* 0x0001e2000c101124 */
[----:B------:R-:W-:Y:S05]  /*1ec0*/  BRA `(.L_x_7693) ;  /* 0x00000d7000007947 */ /* 0x000fea0003800000 */
.L_x_7690:
        /* <DEDUP_REMOVED lines=8> */
.L_x_7695:
[----:B------:R0:W-:Y:S01]  /*1f50*/  STG.E [R16.64], R5 ;  /* 0x0000000510007986 */ /* 0x0001e2000c101924 */
[----:B------:R-:W-:Y:S05]  /*1f60*/  BRA `(.L_x_7693) ;  /* 0x00000cd000007947 */ /* 0x000fea0003800000 */
.L_x_7694:
[----:B------:R0:W-:Y:S01]  /*1f70*/  STG.E.U16 [R16.64], R5 ;  /* 0x0000000510007986 */ /* 0x0001e2000c101524 */
[----:B------:R-:W-:Y:S05]  /*1f80*/  BRA `(.L_x_7693) ;  /* 0x00000cb000007947 */ /* 0x000fea0003800000 */
.L_x_7689:
[----:B------:R-:W-:-:S13]  /*1f90*/  ISETP.GT.AND P0, PT, R0, 0x6, PT ;  /* 0x000000060000780c */ /* 0x000fda0003f04270 */
[----:B------:R-:W-:Y:S05]  /*1fa0*/  @P0 BRA `(.L_x_7696) ;  /* 0x000000b000000947 */ /* 0x000fea0003800000 */
[----:B------:R-:W-:-:S13]  /*1fb0*/  ISETP.NE.AND P0, PT, R0, 0x5, PT ;  /* 0x000000050000780c */ /* 0x000fda0003f05270 */
[----:B------:R-:W-:Y:S05]  /*1fc0*/  @!P0 BRA `(.L_x_7697) ;  /* 0x0000005000008947 */ /* 0x000fea0003800000 */
[----:B------:R-:W-:-:S13]  /*1fd0*/  ISETP.NE.AND P0, PT, R0, 0x6, PT ;  /* 0x000000060000780c */ /* 0x000fda0003f05270 */
[----:B------:R-:W-:Y:S05]  /*1fe0*/  @P0 BRA `(.L_x_7692) ;  /* 0x00000ae000000947 */ /* 0x000fea0003800000 */
[----:B------:R-:W0:Y:S02]  /*1ff0*/  I2F.S64 R3, R2 ;  /* 0x0000000200037312 */ /* 0x000e240000301400 */
[----:B0-----:R0:W-:Y:S01]  /*2000*/  STG.E [R16.64], R3 ;  /* 0x0000000310007986 */ /* 0x0011e2000c101924 */
[----:B------:R-:W-:Y:S05]  /*2010*/  BRA `(.L_x_7693) ;  /* 0x00000c2000007947 */ /* 0x000fea0003800000 */
.L_x_7697:
[----:B------:R-:W0:Y:S02]  /*2020*/  I2F.S64 R0, R2 ;  /* 0x0000000200007312 */ /* 0x000e240000301400 */
[----:B0-----:R-:W-:-:S05]  /*2030*/  F2FP.PACK_AB R0, RZ, R0 ;  /* 0x00000000ff00723e */ /* 0x001fca00000000ff */
[----:B------:R0:W-:Y:S01]  /*2040*/  STG.E.U16 [R16.64], R0 ;  /* 0x0000000010007986 */ /* 0x0001e2000c101524 */
[----:B------:R-:W-:Y:S05]  /*2050*/  BRA `(.L_x_7693) ;  /* 0x00000be000007947 */ /* 0x000fea0003800000 */
.L_x_7696:
[----:B------:R-:W-:-:S13]  /*2060*/  ISETP.NE.AND P0, PT, R0, 0x7, PT ;  /* 0x000000070000780c */ /* 0x000fda0003f05270 */
[----:B------:R-:W-:Y:S05]  /*2070*/  @!P0 BRA `(.L_x_7698) ;  /* 0x000000d000008947 */ /* 0x000fea0003800000 */
[----:B------:R-:W-:-:S13]  /*2080*/  ISETP.NE.AND P0, PT, R0, 0x8, PT ;  /* 0x000000080000780c */ /* 0x000fda0003f05270 */
[----:B------:R-:W-:Y:S05]  /*2090*/  @!P0 BRA `(.L_x_7699) ;  /* 0x0000006000008947 */ /* 0x000fea0003800000 */
[----:B------:R-:W-:-:S13]  /*20a0*/  ISETP.NE.AND P0, PT, R0, 0x9, PT ;  /* 0x000000090000780c */ /* 0x000fda0003f05270 */
[----:B------:R-:W-:Y:S05]  /*20b0*/  @P0 BRA `(.L_x_7692) ;  /* 0x00000a1000000947 */ /* 0x000fea0003800000 */
[----:B------:R-:W0:Y:S01]  /*20c0*/  I2F.S64 R4, R2 ;  /* 0x0000000200047312 */ /* 0x000e220000301400 */
[----:B------:R-:W-:-:S05]  /*20d0*/  IMAD.MOV.U32 R5, RZ, RZ, RZ ;  /* 0x000000ffff057224 */ /* 0x000fca00078e00ff */
[----:B0-----:R0:W-:Y:S01]  /*20e0*/  STG.E.64 [R16.64], R4 ;  /* 0x0000000410007986 */ /* 0x0011e2000c101b24 */
[----:B------:R-:W-:Y:S05]  /*20f0*/  BRA `(.L_x_7693) ;  /* 0x00000b4000007947 */ /* 0x000fea0003800000 */
.L_x_7699:
[----:B------:R-:W0:Y:S02]  /*2100*/  I2F.S64 R2, R2 ;  /* 0x0000000200027312 */ /* 0x000e240000301400 */
[----:B0-----:R-:W-:-:S04]  /*2110*/  F2FP.PACK_AB R3, RZ, R2 ;  /* 0x00000002ff03723e */ /* 0x001fc800000000ff */
[----:B------:R-:W-:-:S05]  /*2120*/  PRMT R3, R3, 0x5410, RZ ;  /* 0x0000541003037816 */ /* 0x000fca00000000ff */
[----:B------:R0:W-:Y:S01]  /*2130*/  STG.E [R16.64], R3 ;  /* 0x0000000310007986 */ /* 0x0001e2000c101924 */
[----:B------:R-:W-:Y:S05]  /*2140*/  BRA `(.L_x_7693) ;  /* 0x00000af000007947 */ /* 0x000fea0003800000 */
.L_x_7698:
[----:B------:R-:W0:Y:S02]  /*2150*/  I2F.F64.S64 R2, R2 ;  /* 0x0000000200027312 */ /* 0x000e240000301c00 */
[----:B0-----:R0:W-:Y:S01]  /*2160*/  STG.E.64 [R16.64], R2 ;  /* 0x0000000210007986 */ /* 0x0011e2000c101b24 */
[----:B------:R-:W-:Y:S05]  /*2170*/  BRA `(.L_x_7693) ;  /* 0x00000ac000007947 */ /* 0x000fea0003800000 */
.L_x_7688:
        /* <DEDUP_REMOVED lines=8> */
[----:B------:R-:W-:-:S04]  /*2200*/  ISETP.NE.U32.AND P0, PT, R5, RZ, PT ;  /* 0x000000ff0500720c */ /* 0x000fc80003f05070 */
[----:B------:R-:W-:-:S04]  /*2210*/  ISETP.NE.AND.EX P0, PT, R3, RZ, PT, P0 ;  /* 0x000000ff0300720c */ /* 0x000fc80003f05300 */
[----:B------:R-:W-:-:S05]  /*2220*/  SEL R3, RZ, 0x1, !P0 ;  /* 0x00000001ff037807 */ /* 0x000fca0004000000 */
[----:B------:R0:W-:Y:S01]  /*2230*/  STG.E.U8 [R16.64], R3 ;  /* 0x0000000310007986 */ /* 0x0001e2000c101124 */
[----:B------:R-:W-:Y:S05]  /*2240*/  BRA `(.L_x_7693) ;  /* 0x000009f000007947 */ /* 0x000fea0003800000 */
.L_x_7702:
[----:B------:R-:W0:Y:S01]  /*2250*/  I2F.F64.S64 R4, R2 ;  /* 0x0000000200047312 */ /* 0x000e220000301c00 */
[----:B------:R-:W-:-:S05]  /*2260*/  CS2R R6, SRZ ;  /* 0x0000000000067805 */ /* 0x000fca000001ff00 */
[----:B0-----:R0:W-:Y:S01]  /*2270*/  STG.E.128 [R16.64], R4 ;  /* 0x0000000410007986 */ /* 0x0011e2000c101d24 */
[----:B------:R-:W-:Y:S05]  /*2280*/  BRA `(.L_x_7693) ;  /* 0x000009b000007947 */ /* 0x000fea0003800000 */
.L_x_7701:
[----:B------:R-:W-:-:S13]  /*2290*/  ISETP.NE.AND P0, PT, R0, 0xf, PT ;  /* 0x0000000f0000780c */ /* 0x000fda0003f05270 */
[----:B------:R-:W-:Y:S05]  /*22a0*/  @!P0 BRA `(.L_x_7703) ;  /* 0x000002d000008947 */ /* 0x000fea0003800000 */
[----:B------:R-:W-:-:S13]  /*22b0*/  ISETP.NE.AND P0, PT, R0, 0x17, PT ;  /* 0x000000170000780c */ /* 0x000fda0003f05270 */
[----:B------:R-:W-:Y:S05]  /*22c0*/  @!P0 BRA `(.L_x_7704) ;  /* 0x0000015000008947 */ /* 0x000fea0003800000 */
[----:B------:R-:W-:-:S13]  /*22d0*/  ISETP.NE.AND P0, PT, R0, 0x18, PT ;  /* 0x000000180000780c */ /* 0x000fda0003f05270 */
[----:B------:R-:W-:Y:S05]  /*22e0*/  @P0 BRA `(.L_x_7692) ;  /* 0x000007e000000947 */ /* 0x000fea0003800000 */
[----:B------:R-:W0:Y:S01]  /*22f0*/  I2F.S64 R3, R2 ;  /* 0x0000000200037312 */ /* 0x000e220000301400 */
        /* <DEDUP_REMOVED lines=14> */
.L_x_7706:
[----:B------:R-:W-:Y:S05]  /*23e0*/  BSYNC B0 ;  /* 0x0000000000007941 */ /* 0x000fea0003800000 */
.L_x_7705:
[----:B------:R-:W-:-:S05]  /*23f0*/  LOP3.LUT R5, R0, R5, RZ, 0xfc, !PT ;  /* 0x0000000500057212 */ /* 0x000fca00078efcff */
[----:B------:R0:W-:Y:S01]  /*2400*/  STG.E.U8 [R16.64], R5 ;  /* 0x0000000510007986 */ /* 0x0001e2000c101124 */
[----:B------:R-:W-:Y:S05]  /*2410*/  BRA `(.L_x_7693) ;  /* 0x0000082000007947 */ /* 0x000fea0003800000 */
.L_x_7704:
[----:B------:R-:W0:Y:S01]  /*2420*/  I2F.S64 R3, R2 ;  /* 0x0000000200037312 */ /* 0x000e220000301400 */
        /* <DEDUP_REMOVED lines=12> */
.L_x_7708:
[----:B------:R-:W-:Y:S01]  /*24f0*/  IMAD.MOV.U32 R0, RZ, RZ, 0x7f ;  /* 0x0000007fff007424 */ /* 0x000fe200078e00ff */
[----:B------:R-:W-:-:S04]  /*2500*/  ISETP.GT.U32.AND P0, PT, R4, 0x7f800000, PT ;  /* 0x7f8000000400780c */ /* 0x000fc80003f04070 */
[----:B------:R-:W-:-:S04]  /*2510*/  SEL R0, R0, 0x7c, P0 ;  /* 0x0000007c00007807 */ /* 0x000fc80000000000 */
.L_x_7709:
[----:B------:R-:W-:Y:S05]  /*2520*/  BSYNC B0 ;  /* 0x0000000000007941 */ /* 0x000fea0003800000 */
.L_x_7707:
[----:B------:R-:W-:-:S04]  /*2530*/  LOP3.LUT R2, R3, 0x80000000, RZ, 0xc0, !PT ;  /* 0x8000000003027812 */ /* 0x000fc800078ec0ff */
[----:B------:R-:W-:-:S04]  /*2540*/  SHF.R.U32.HI R3, RZ, 0x18, R2 ;  /* 0x00000018ff037819 */ /* 0x000fc80000011602 */
[----:B------:R-:W-:-:S05]  /*2550*/  LOP3.LUT R3, R0, R3, RZ, 0xfc, !PT ;  /* 0x0000000300037212 */ /* 0x000fca00078efcff */
[----:B------:R0:W-:Y:S01]  /*2560*/  STG.E.U8 [R16.64], R3 ;  /* 0x0000000310007986 */ /* 0x0001e2000c101124 */
[----:B------:R-:W-:Y:S05]  /*2570*/  BRA `(.L_x_7693) ;  /* 0x000006c000007947 */ /* 0x000fea0003800000 */
.L_x_7703:
[----:B------:R-:W0:Y:S02]  /*2580*/  I2F.S64 R0, R2 ;  /* 0x0000000200007312 */ /* 0x000e240000301400 */
[----:B0-----:R-:W-:-:S05]  /*2590*/  F2FP.BF16.PACK_AB R0, RZ, R0 ;  /* 0x00000000ff00723e */ /* 0x001fca00000010ff */
[----:B------:R0:W-:Y:S01]  /*25a0*/  STG.E.U16 [R16.64], R0 ;  /* 0x0000000010007986 */ /* 0x0001e2000c101524 */
[----:B------:R-:W-:Y:S05]  /*25b0*/  BRA `(.L_x_7693) ;  /* 0x0000068000007947 */ /* 0x000fea0003800000 */
.L_x_7700:
        /* <DEDUP_REMOVED lines=10> */
.L_x_7712:
[----:B------:R-:W0:Y:S01]  /*2660*/  I2F.S64 R3, R2 ;  /* 0x0000000200037312 */ /* 0x000e220000301400 */
        /* <DEDUP_REMOVED lines=16> */
.L_x_7715:
[----:B------:R-:W-:-:S04]  /*2770*/  LOP3.LUT R2, R3, 0x80000000, RZ, 0xc0, !PT ;  /* 0x8000000003027812 */ /* 0x000fc800078ec0ff */
[----:B------:R-:W-:-:S04]  /*2780*/  SHF.R.U32.HI R3, RZ, 0x18, R2 ;  /* 0x00000018ff037819 */ /* 0x000fc80000011602 */
[----:B------:R-:W-:-:S04]  /*2790*/  LOP3.LUT R0, R0, R3, RZ, 0xfc, !PT ;  /* 0x0000000300007212 */ /* 0x000fc800078efcff */
[----:B------:R-:W-:Y:S02]  /*27a0*/  PRMT R8, R0, 0x7610, R8 ;  /* 0x0000761000087816 */ /* 0x000fe40000000008 */
.L_x_7714:
[----:B------:R-:W-:Y:S05]  /*27b0*/  BSYNC B0 ;  /* 0x0000000000007941 */ /* 0x000fea0003800000 */
.L_x_7713:
[----:B------:R0:W-:Y:S01]  /*27c0*/  STG.E.U8 [R16.64], R8 ;  /* 0x0000000810007986 */ /* 0x0001e2000c101124 */
[----:B------:R-:W-:Y:S05]  /*27d0*/  BRA `(.L_x_7693) ;  /* 0x0000046000007947 */ /* 0x000fea0003800000 */
.L_x_7711:
        /* <DEDUP_REMOVED lines=17> */
.L_x_7718:
[----:B------:R-:W-:-:S04]  /*28f0*/  LOP3.LUT R2, R3, 0x80000000, RZ, 0xc0, !PT ;  /* 0x8000000003027812 */ /* 0x000fc800078ec0ff */
[----:B------:R-:W-:-:S04]  /*2900*/  SHF.R.U32.HI R3, RZ, 0x18, R2 ;  /* 0x00000018ff037819 */ /* 0x000fc80000011602 */
[----:B------:R-:W-:-:S04]  /*2910*/  LOP3.LUT R0, R0, R3, RZ, 0xfc, !PT ;  /* 0x0000000300007212 */ /* 0x000fc800078efcff */
[----:B------:R-:W-:Y:S02]  /*2920*/  PRMT R8, R0, 0x7610, R8 ;  /* 0x0000761000087816 */ /* 0x000fe40000000008 */
.L_x_7717:
[----:B------:R-:W-:Y:S05]  /*2930*/  BSYNC B0 ;  /* 0x0000000000007941 */ /* 0x000fea0003800000 */
.L_x_7716:
[----:B------:R0:W-:Y:S01]  /*2940*/  STG.E.U8 [R16.64], R8 ;  /* 0x0000000810007986 */ /* 0x0001e2000c101124 */
[----:B------:R-:W-:Y:S05]  /*2950*/  BRA `(.L_x_7693) ;  /* 0x000002e000007947 */ /* 0x000fea0003800000 */
.L_x_7710:
[----:B------:R-:W-:-:S13]  /*2960*/  ISETP.NE.AND P0, PT, R0, 0x1c, PT ;  /* 0x0000001c0000780c */ /* 0x000fda0003f05270 */
[----:B------:R-:W-:Y:S05]  /*2970*/  @!P0 BRA `(.L_x_7719) ;  /* 0x000002b000008947 */ /* 0x000fea0003800000 */
[----:B------:R-:W-:-:S13]  /*2980*/  ISETP.NE.AND P0, PT, R0, 0x1d, PT ;  /* 0x0000001d0000780c */ /* 0x000fda0003f05270 */
[----:B------:R-:W-:Y:S05]  /*2990*/  @!P0 BRA `(.L_x_7720) ;  /* 0x0000027000008947 */ /* 0x000fea0003800000 */
[----:B------:R-:W-:-:S13]  /*29a0*/  ISETP.NE.AND P0, PT, R0, 0x2c, PT ;  /* 0x0000002c0000780c */ /* 0x000fda0003f05270 */
[----:B------:R-:W-:Y:S05]  /*29b0*/  @P0 BRA `(.L_x_7692) ;  /* 0x0000011000000947 */ /* 0x000fea0003800000 */
[----:B------:R-:W0:Y:S01]  /*29c0*/  I2F.S64 R2, R2 ;  /* 0x0000000200027312 */ /* 0x000e220000301400 */
        /* <DEDUP_REMOVED lines=16> */
.L_x_7692:
        /* <DEDUP_REMOVED lines=20> */
.L_x_7720:
[----:B------:R0:W-:Y:S01]  /*2c10*/  STG.E.64 [R16.64], R2 ;  /* 0x0000000210007986 */ /* 0x0001e2000c101b24 */
[----:B------:R-:W-:Y:S05]  /*2c20*/  BRA `(.L_x_7693) ;  /* 0x0000001000007947 */ /* 0x000fea0003800000 */
.L_x_7719:
[----:B------:R0:W-:Y:S02]  /*2c30*/  STG.E [R16.64], R5 ;  /* 0x0000000510007986 */ /* 0x0001e4000c101924 */
.L_x_7693:
[----:B------:R-:W-:-:S05]  /*2c40*/  IMAD R18, R18, 0x200, R23 ;  /* 0x0000020012127824 */ /* 0x000fca00078e0217 */
[----:B------:R-:W-:Y:S02]  /*2c50*/  IADD3 R19, R18, 0x80, RZ ;  /* 0x0000008012137810 */ /* 0x000fe40007ffe0ff */
.L_x_7654:
[----:B------:R-:W-:Y:S05]  /*2c60*/  BSYNC B6 ;  /* 0x0000000000067941 */ /* 0x000fea0003800000 */
.L_x_7653:
        /* <DEDUP_REMOVED lines=231> */
.L_x_7723:
        /* <DEDUP_REMOVED lines=19> */
.L_x_7727:
[----:B------:R0:W5:Y:S01]  /*3c10*/  LDG.E.U8 R2, [R4.64] ;  /* 0x0000002404027981 */ /* 0x000162000c1e1100 */
[----:B------:R-:W-:Y:S01]  /*3c20*/  IMAD.MOV.U32 R3, RZ, RZ, RZ ;  /* 0x000000ffff037224 */ /* 0x000fe200078e00ff */
[----:B------:R-:W-:Y:S05]  /*3c30*/  BRA `(.L_x_7729) ;  /* 0x00000d5000007947 */ /* 0x000fea0003800000 */
.L_x_7726:
        /* <DEDUP_REMOVED lines=8> */
.L_x_7731:
[----:B------:R-:W2:Y:S02]  /*3cc0*/  LDG.E R2, [R4.64] ;  /* 0x0000002404027981 */ /* 0x000ea4000c1e1900 */
[----:B--2---:R-:W-:Y:S01]  /*3cd0*/  SHF.R.S32.HI R3, RZ, 0x1f, R2 ;  /* 0x0000001fff037819 */ /* 0x004fe20000011402 */
[----:B------:R-:W-:Y:S05]  /*3ce0*/  BRA `(.L_x_7729) ;  /* 0x00000ca000007947 */ /* 0x000fea0003800000 */
.L_x_7730:
[----:B------:R-:W2:Y:S02]  /*3cf0*/  LDG.E.S16 R2, [R4.64] ;  /* 0x0000002404027981 */ /* 0x000ea4000c1e1700 */
[----:B--2---:R-:W-:Y:S01]  /*3d00*/  SHF.R.S32.HI R3, RZ, 0x1f, R2 ;  /* 0x0000001fff037819 */ /* 0x004fe20000011402 */
[----:B------:R-:W-:Y:S05]  /*3d10*/  BRA `(.L_x_7729) ;  /* 0x00000c7000007947 */ /* 0x000fea0003800000 */
.L_x_7725:
        /* <DEDUP_REMOVED lines=9> */
.L_x_7733:
[----:B------:R-:W2:Y:S02]  /*3db0*/  LDG.E.U16 R4, [R4.64] ;  /* 0x0000002404047981 */ /* 0x000ea4000c1e1500 */
[----:B--2---:R-:W-:-:S06]  /*3dc0*/  HADD2.F32 R2, -RZ, R4.H0_H0 ;  /* 0x20000004ff027230 */ /* 0x004fcc0000004100 */
[----:B------:R-:W0:Y:S01]  /*3dd0*/  F2I.S64.TRUNC R2, R2 ;  /* 0x0000000200027311 */ /* 0x000e22000020d900 */
[----:B------:R-:W-:Y:S05]  /*3de0*/  BRA `(.L_x_7729) ;  /* 0x00000ba000007947 */ /* 0x000fea0003800000 */
.L_x_7732:
        /* <DEDUP_REMOVED lines=9> */
.L_x_7735:
[----:B------:R-:W2:Y:S02]  /*3e80*/  LDG.E.U16 R4, [R4.64] ;  /* 0x0000002404047981 */ /* 0x000ea4000c1e1500 */
[----:B--2---:R-:W-:-:S06]  /*3e90*/  HADD2.F32 R2, -RZ, R4.H0_H0 ;  /* 0x20000004ff027230 */ /* 0x004fcc0000004100 */
[----:B------:R-:W0:Y:S01]  /*3ea0*/  F2I.S64.TRUNC R2, R2 ;  /* 0x0000000200027311 */ /* 0x000e22000020d900 */
[----:B------:R-:W-:Y:S05]  /*3eb0*/  BRA `(.L_x_7729) ;  /* 0x00000ad000007947 */ /* 0x000fea0003800000 */
.L_x_7734:
[----:B------:R-:W2:Y:S02]  /*3ec0*/  LDG.E.64 R2, [R4.64] ;  /* 0x0000002404027981 */ /* 0x000ea4000c1e1b00 */
[----:B--2---:R-:W0:Y:S01]  /*3ed0*/  F2I.S64.F64.TRUNC R2, R2 ;  /* 0x0000000200027311 */ /* 0x004e22000030d900 */
[----:B------:R-:W-:Y:S05]  /*3ee0*/  BRA `(.L_x_7729) ;  /* 0x00000aa000007947 */ /* 0x000fea0003800000 */
.L_x_7724:
        /* <DEDUP_REMOVED lines=13> */
.L_x_7738:
[----:B------:R-:W2:Y:S02]  /*3fc0*/  LDG.E.64 R2, [R4.64] ;  /* 0x0000002404027981 */ /* 0x000ea4000c1e1b00 */
[----:B--2---:R-:W0:Y:S01]  /*3fd0*/  F2I.S64.F64.TRUNC R2, R2 ;  /* 0x0000000200027311 */ /* 0x004e22000030d900 */
[----:B------:R-:W-:Y:S05]  /*3fe0*/  BRA `(.L_x_7729) ;  /* 0x000009a000007947 */ /* 0x000fea0003800000 */
.L_x_7737:
        /* <DEDUP_REMOVED lines=27> */
.L_x_7740:
        /* <DEDUP_REMOVED lines=14> */
.L_x_7739:
[----:B------:R-:W2:Y:S02]  /*4280*/  LDG.E.U16 R2, [R4.64] ;  /* 0x0000002404027981 */ /* 0x000ea4000c1e1500 */
[----:B--2---:R-:W-:-:S06]  /*4290*/  PRMT R2, RZ, 0x5410, R2 ;  /* 0x00005410ff027816 */ /* 0x004fcc0000000002 */
[----:B------:R-:W0:Y:S01]  /*42a0*/  F2I.S64.TRUNC R2, R2 ;  /* 0x0000000200027311 */ /* 0x000e22000020d900 */
[----:B------:R-:W-:Y:S05]  /*42b0*/  BRA `(.L_x_7729) ;  /* 0x000006d000007947 */ /* 0x000fea0003800000 */
.L_x_7736:
        /* <DEDUP_REMOVED lines=11> */
.L_x_7743:
        /* <DEDUP_REMOVED lines=21> */
.L_x_7747:
[----:B------:R-:W-:Y:S05]  /*44c0*/  BSYNC B1 ;  /* 0x0000000000017941 */ /* 0x000fea0003800000 */
.L_x_7746:
[----:B------:R-:W-:Y:S01]  /*44d0*/  IMAD.SHL.U32 R2, R2, 0x100000, RZ ;  /* 0x0010000002027824 */ /* 0x000fe200078e00ff */
[----:B------:R-:W-:-:S04]  /*44e0*/  LEA R3, R0, 0x3b800000, 0x17 ;  /* 0x3b80000000037811 */ /* 0x000fc800078eb8ff */
[----:B------:R-:W-:Y:S02]  /*44f0*/  LOP3.LUT R2, R3, R2, R4, 0xfe, !PT ;  /* 0x0000000203027212 */ /* 0x000fe400078efe04 */
.L_x_7745:
[----:B------:R-:W-:Y:S05]  /*4500*/  BSYNC B0 ;  /* 0x0000000000007941 */ /* 0x000fea0003800000 */
.L_x_7744:
[----:B------:R-:W0:Y:S01]  /*4510*/  F2I.S64.TRUNC R2, R2 ;  /* 0x0000000200027311 */ /* 0x000e22000020d900 */
[----:B------:R-:W-:Y:S05]  /*4520*/  BRA `(.L_x_7729) ;  /* 0x0000046000007947 */ /* 0x000fea0003800000 */
.L_x_7742:
        /* <DEDUP_REMOVED lines=21> */
.L_x_7751:
[----:B------:R-:W-:Y:S05]  /*4680*/  BSYNC B1 ;  /* 0x0000000000017941 */ /* 0x000fea0003800000 */
.L_x_7750:
[----:B------:R-:W-:Y:S01]  /*4690*/  IMAD.SHL.U32 R2, R2, 0x200000, RZ ;  /* 0x0020000002027824 */ /* 0x000fe200078e00ff */
[----:B------:R-:W-:-:S04]  /*46a0*/  LEA R3, R0, 0x37800000, 0x17 ;  /* 0x3780000000037811 */ /* 0x000fc800078eb8ff */
[----:B------:R-:W-:Y:S02]  /*46b0*/  LOP3.LUT R2, R3, R2, R4, 0xfe, !PT ;  /* 0x0000000203027212 */ /* 0x000fe400078efe04 */
.L_x_7749:
[----:B------:R-:W-:Y:S05]  /*46c0*/  BSYNC B0 ;  /* 0x0000000000007941 */ /* 0x000fea0003800000 */
.L_x_7748:
[----:B------:R-:W0:Y:S01]  /*46d0*/  F2I.S64.TRUNC R2, R2 ;  /* 0x0000000200027311 */ /* 0x000e22000020d900 */
[----:B------:R-:W-:Y:S05]  /*46e0*/  BRA `(.L_x_7729) ;  /* 0x000002a000007947 */ /* 0x000fea0003800000 */
.L_x_7741:
        /* <DEDUP_REMOVED lines=14> */
.L_x_7755:
[----:B------:R-:W-:Y:S05]  /*47d0*/  BSYNC B0 ;  /* 0x0000000000007941 */ /* 0x000fea0003800000 */
.L_x_7754:
[----:B------:R-:W0:Y:S01]  /*47e0*/  F2I.S64.TRUNC R2, R2 ;  /* 0x0000000200027311 */ /* 0x000e22000020d900 */
[----:B------:R-:W-:Y:S05]  /*47f0*/  BRA `(.L_x_7729) ;  /* 0x0000019000007947 */ /* 0x000fea0003800000 */
.L_x_7728:
        /* <DEDUP_REMOVED lines=21> */
.L_x_7753:
[----:B------:R0:W5:Y:S01]  /*4950*/  LDG.E.64 R2, [R4.64] ;  /* 0x0000002404027981 */ /* 0x000162000c1e1b00 */
[----:B------:R-:W-:Y:S05]  /*4960*/  BRA `(.L_x_7729) ;  /* 0x0000002000007947 */ /* 0x000fea0003800000 */
.L_x_7752:
[----:B------:R0:W5:Y:S01]  /*4970*/  LDG.E R2, [R4.64] ;  /* 0x0000002404027981 */ /* 0x000162000c1e1900 */
[----:B------:R-:W-:-:S03]  /*4980*/  IMAD.MOV.U32 R3, RZ, RZ, RZ ;  /* 0x000000ffff037224 */ /* 0x000fc600078e00ff */
.L_x_7729:
        /* <DEDUP_REMOVED lines=20> */
.L_x_7759:
[----:B------:R0:W-:Y:S01]  /*4ad0*/  STG.E.U8 [R16.64], R5 ;  /* 0x0000000510007986 */ /* 0x0001e2000c101124 */
[----:B------:R-:W-:Y:S05]  /*4ae0*/  BRA `(.L_x_7761) ;  /* 0x00000d7000007947 */ /* 0x000fea0003800000 */
.L_x_7758:
        /* <DEDUP_REMOVED lines=8> */
.L_x_7763:
[----:B------:R0:W-:Y:S01]  /*4b70*/  STG.E [R16.64], R5 ;  /* 0x0000000510007986 */ /* 0x0001e2000c101924 */
[----:B------:R-:W-:Y:S05]  /*4b80*/  BRA `(.L_x_7761) ;  /* 0x00000cd000007947 */ /* 0x000fea0003800000 */
.L_x_7762:
[----:B------:R0:W-:Y:S01]  /*4b90*/  STG.E.U16 [R16.64], R5 ;  /* 0x0000000510007986 */ /* 0x0001e2000c101524 */
[----:B------:R-:W-:Y:S05]  /*4ba0*/  BRA `(.L_x_7761) ;  /* 0x00000cb000007947 */ /* 0x000fea0003800000 */
.L_x_7757:
        /* <DEDUP_REMOVED lines=9> */
.L_x_7765:
[----:B------:R-:W0:Y:S02]  /*4c40*/  I2F.S64 R0, R2 ;  /* 0x0000000200007312 */ /* 0x000e240000301400 */
[----:B0-----:R-:W-:-:S05]  /*4c50*/  F2FP.PACK_AB R0, RZ, R0 ;  /* 0x00000000ff00723e */ /* 0x001fca00000000ff */
[----:B------:R0:W-:Y:S01]  /*4c60*/  STG.E.U16 [R16.64], R0 ;  /* 0x0000000010007986 */ /* 0x0001e2000c101524 */
[----:B------:R-:W-:Y:S05]  /*4c70*/  BRA `(.L_x_7761) ;  /* 0x00000be000007947 */ /* 0x000fea0003800000 */
.L_x_7764:
        /* <DEDUP_REMOVED lines=10> */
.L_x_7767:
[----:B------:R-:W0:Y:S02]  /*4d20*/  I2F.S64 R2, R2 ;  /* 0x0000000200027312 */ /* 0x000e240000301400 */
[----:B0-----:R-:W-:-:S04]  /*4d30*/  F2FP.PACK_AB R3, RZ, R2 ;  /* 0x00000002ff03723e */ /* 0x001fc800000000ff */
[----:B------:R-:W-:-:S05]  /*4d40*/  PRMT R3, R3, 0x5410, RZ ;  /* 0x0000541003037816 */ /* 0x000fca00000000ff */
[----:B------:R0:W-:Y:S01]  /*4d50*/  STG.E [R16.64], R3 ;  /* 0x0000000310007986 */ /* 0x0001e2000c101924 */
[----:B------:R-:W-:Y:S05]  /*4d60*/  BRA `(.L_x_7761) ;  /* 0x00000af000007947 */ /* 0x000fea0003800000 */
.L_x_7766:
[----:B------:R-:W0:Y:S02]  /*4d70*/  I2F.F64.S64 R2, R2 ;  /* 0x0000000200027312 */ /* 0x000e240000301c00 */
[----:B0-----:R0:W-:Y:S01]  /*4d80*/  STG.E.64 [R16.64], R2 ;  /* 0x0000000210007986 */ /* 0x0011e2000c101b24 */
[----:B------:R-:W-:Y:S05]  /*4d90*/  BRA `(.L_x_7761) ;  /* 0x00000ac000007947 */ /* 0x000fea0003800000 */
.L_x_7756:
        /* <DEDUP_REMOVED lines=13> */
.L_x_7770:
[----:B------:R-:W0:Y:S01]  /*4e70*/  I2F.F64.S64 R4, R2 ;  /* 0x0000000200047312 */ /* 0x000e220000301c00 */
[----:B------:R-:W-:-:S05]  /*4e80*/  CS2R R6, SRZ ;  /* 0x0000000000067805 */ /* 0x000fca000001ff00 */
[----:B0-----:R0:W-:Y:S01]  /*4e90*/  STG.E.128 [R16.64], R4 ;  /* 0x0000000410007986 */ /* 0x0011e2000c101d24 */
[----:B------:R-:W-:Y:S05]  /*4ea0*/  BRA `(.L_x_7761) ;  /* 0x000009b000007947 */ /* 0x000fea0003800000 */
.L_x_7769:
        /* <DEDUP_REMOVED lines=21> */
.L_x_7774:
[----:B------:R-:W-:Y:S05]  /*5000*/  BSYNC B0 ;  /* 0x0000000000007941 */ /* 0x000fea0003800000 */
.L_x_7773:
[----:B------:R-:W-:-:S05]  /*5010*/  LOP3.LUT R5, R0, R5, RZ, 0xfc, !PT ;  /* 0x0000000500057212 */ /* 0x000fca00078efcff */
[----:B------:R0:W-:Y:S01]  /*5020*/  STG.E.U8 [R16.64], R5 ;  /* 0x0000000510007986 */ /* 0x0001e2000c101124 */
[----:B------:R-:W-:Y:S05]  /*5030*/  BRA `(.L_x_7761) ;  /* 0x0000082000007947 */ /* 0x000fea0003800000 */
.L_x_7772:
        /* <DEDUP_REMOVED lines=13> */
.L_x_7776:
[----:B------:R-:W-:Y:S01]  /*5110*/  IMAD.MOV.U32 R0, RZ, RZ, 0x7f ;  /* 0x0000007fff007424 */ /* 0x000fe200078e00ff */
[----:B------:R-:W-:-:S04]  /*5120*/  ISETP.GT.U32.AND P0, PT, R4, 0x7f800000, PT ;  /* 0x7f8000000400780c */ /* 0x000fc80003f04070 */
[----:B------:R-:W-:-:S04]  /*5130*/  SEL R0, R0, 0x7c, P0 ;  /* 0x0000007c00007807 */ /* 0x000fc80000000000 */
.L_x_7777:
[----:B------:R-:W-:Y:S05]  /*5140*/  BSYNC B0 ;  /* 0x0000000000007941 */ /* 0x000fea0003800000 */
.L_x_7775:
[----:B------:R-:W-:-:S04]  /*5150*/  LOP3.LUT R2, R3, 0x80000000, RZ, 0xc0, !PT ;  /* 0x8000000003027812 */ /* 0x000fc800078ec0ff */
[----:B------:R-:W-:-:S04]  /*5160*/  SHF.R.U32.HI R3, RZ, 0x18, R2 ;  /* 0x00000018ff037819 */ /* 0x000fc80000011602 */
[----:B------:R-:W-:-:S05]  /*5170*/  LOP3.LUT R3, R0, R3, RZ, 0xfc, !PT ;  /* 0x0000000300037212 */ /* 0x000fca00078efcff */
[----:B------:R0:W-:Y:S01]  /*5180*/  STG.E.U8 [R16.64], R3 ;  /* 0x0000000310007986 */ /* 0x0001e2000c101124 */
[----:B------:R-:W-:Y:S05]  /*5190*/  BRA `(.L_x_7761) ;  /* 0x000006c000007947 */ /* 0x000fea0003800000 */
.L_x_7771:
[----:B------:R-:W0:Y:S02]  /*51a0*/  I2F.S64 R0, R2 ;  /* 0x0000000200007312 */ /* 0x000e240000301400 */
[----:B0-----:R-:W-:-:S05]  /*51b0*/  F2FP.BF16.PACK_AB R0, RZ, R0 ;  /* 0x00000000ff00723e */ /* 0x001fca00000010ff */
[----:B------:R0:W-:Y:S01]  /*51c0*/  STG.E.U16 [R16.64], R0 ;  /* 0x0000000010007986 */ /* 0x0001e2000c101524 */
[----:B------:R-:W-:Y:S05]  /*51d0*/  BRA `(.L_x_7761) ;  /* 0x0000068000007947 */ /* 0x000fea0003800000 */
.L_x_7768:
        /* <DEDUP_REMOVED lines=10> */
.L_x_7780:
        /* <DEDUP_REMOVED lines=17> */
.L_x_7783:
[----:B------:R-:W-:-:S04]  /*5390*/  LOP3.LUT R2, R3, 0x80000000, RZ, 0xc0, !PT ;  /* 0x8000000003027812 */ /* 0x000fc800078ec0ff */
[----:B------:R-:W-:-:S04]  /*53a0*/  SHF.R.U32.HI R3, RZ, 0x18, R2 ;  /* 0x00000018ff037819 */ /* 0x000fc80000011602 */
[----:B------:R-:W-:-:S04]  /*53b0*/  LOP3.LUT R0, R0, R3, RZ, 0xfc, !PT ;  /* 0x0000000300007212 */ /* 0x000fc800078efcff */
[----:B------:R-:W-:Y:S02]  /*53c0*/  PRMT R8, R0, 0x7610, R8 ;  /* 0x0000761000087816 */ /* 0x000fe40000000008 */
.L_x_7782:
[----:B------:R-:W-:Y:S05]  /*53d0*/  BSYNC B0 ;  /* 0x0000000000007941 */ /* 0x000fea0003800000 */
.L_x_7781:
[----:B------:R0:W-:Y:S01]  /*53e0*/  STG.E.U8 [R16.64], R8 ;  /* 0x0000000810007986 */ /* 0x0001e2000c101124 */
[----:B------:R-:W-:Y:S05]  /*53f0*/  BRA `(.L_x_7761) ;  /* 0x0000046000007947 */ /* 0x000fea0003800000 */
.L_x_7779:
        /* <DEDUP_REMOVED lines=17> */
.L_x_7786:
[----:B------:R-:W-:-:S04]  /*5510*/  LOP3.LUT R2, R3, 0x80000000, RZ, 0xc0, !PT ;  /* 0x8000000003027812 */ /* 0x000fc800078ec0ff */
[----:B------:R-:W-:-:S04]  /*5520*/  SHF.R.U32.HI R3, RZ, 0x18, R2 ;  /* 0x00000018ff037819 */ /* 0x000fc80000011602 */
[----:B------:R-:W-:-:S04]  /*5530*/  LOP3.LUT R0, R0, R3, RZ, 0xfc, !PT ;  /* 0x0000000300007212 */ /* 0x000fc800078efcff */
[----:B------:R-:W-:Y:S02]  /*5540*/  PRMT R8, R0, 0x7610, R8 ;  /* 0x0000761000087816 */ /* 0x000fe40000000008 */
.L_x_7785:
[----:B------:R-:W-:Y:S05]  /*5550*/  BSYNC B0 ;  /* 0x0000000000007941 */ /* 0x000fea0003800000 */
.L_x_7784:
[----:B------:R0:W-:Y:S01]  /*5560*/  STG.E.U8 [R16.64], R8 ;  /* 0x0000000810007986 */ /* 0x0001e2000c101124 */
[----:B------:R-:W-:Y:S05]  /*5570*/  BRA `(.L_x_7761) ;  /* 0x000002e000007947 */ /* 0x000fea0003800000 */
.L_x_7778:
        /* <DEDUP_REMOVED lines=23> */
.L_x_7760:
        /* <DEDUP_REMOVED lines=20> */
.L_x_7788:
[----:B------:R0:W-:Y:S01]  /*5830*/  STG.E.64 [R16.64], R2 ;  /* 0x0000000210007986 */ /* 0x0001e2000c101b24 */
[----:B------:R-:W-:Y:S05]  /*5840*/  BRA `(.L_x_7761) ;  /* 0x0000001000007947 */ /* 0x000fea0003800000 */
.L_x_7787:
[----:B------:R0:W-:Y:S02]  /*5850*/  STG.E [R16.64], R5 ;  /* 0x0000000510007986 */ /* 0x0001e4000c101924 */
.L_x_7761:
        /* <DEDUP_REMOVED lines=231> */
.L_x_7789:
        /* <DEDUP_REMOVED lines=19> */
.L_x_7793:
[----:B------:R0:W5:Y:S01]  /*6800*/  LDG.E.U8 R2, [R4.64] ;  /* 0x0000002404027981 */ /* 0x000162000c1e1100 */
[----:B------:R-:W-:Y:S01]  /*6810*/  IMAD.MOV.U32 R3, RZ, RZ, RZ ;  /* 0x000000ffff037224 */ /* 0x000fe200078e00ff */
[----:B------:R-:W-:Y:S05]  /*6820*/  BRA `(.L_x_7795) ;  /* 0x00000d5000007947 */ /* 0x000fea0003800000 */
.L_x_7792:
        /* <DEDUP_REMOVED lines=8> */
.L_x_7797:
[----:B------:R-:W2:Y:S02]  /*68b0*/  LDG.E R2, [R4.64] ;  /* 0x0000002404027981 */ /* 0x000ea4000c1e1900 */
[----:B--2---:R-:W-:Y:S01]  /*68c0*/  SHF.R.S32.HI R3, RZ, 0x1f, R2 ;  /* 0x0000001fff037819 */ /* 0x004fe20000011402 */
[----:B------:R-:W-:Y:S05]  /*68d0*/  BRA `(.L_x_7795) ;  /* 0x00000ca000007947 */ /* 0x000fea0003800000 */
.L_x_7796:
[----:B------:R-:W2:Y:S02]  /*68e0*/  LDG.E.S16 R2, [R4.64] ;  /* 0x0000002404027981 */ /* 0x000ea4000c1e1700 */
[----:B--2---:R-:W-:Y:S01]  /*68f0*/  SHF.R.S32.HI R3, RZ, 0x1f, R2 ;  /* 0x0000001fff037819 */ /* 0x004fe20000011402 */
[----:B------:R-:W-:Y:S05]  /*6900*/  BRA `(.L_x_7795) ;  /* 0x00000c7000007947 */ /* 0x000fea0003800000 */
.L_x_7791:
        /* <DEDUP_REMOVED lines=9> */
.L_x_7799:
[----:B------:R-:W2:Y:S02]  /*69a0*/  LDG.E.U16 R4, [R4.64] ;  /* 0x0000002404047981 */ /* 0x000ea4000c1e1500 */
[----:B--2---:R-:W-:-:S06]  /*69b0*/  HADD2.F32 R2, -RZ, R4.H0_H0 ;  /* 0x20000004ff027230 */ /* 0x004fcc0000004100 */
[----:B------:R-:W0:Y:S01]  /*69c0*/  F2I.S64.TRUNC R2, R2 ;  /* 0x0000000200027311 */ /* 0x000e22000020d900 */
[----:B------:R-:W-:Y:S05]  /*69d0*/  BRA `(.L_x_7795) ;  /* 0x00000ba000007947 */ /* 0x000fea0003800000 */
.L_x_7798:
        /* <DEDUP_REMOVED lines=9> */
.L_x_7801:
[----:B------:R-:W2:Y:S02]  /*6a70*/  LDG.E.U16 R4, [R4.64] ;  /* 0x0000002404047981 */ /* 0x000ea4000c1e1500 */
[----:B--2---:R-:W-:-:S06]  /*6a80*/  HADD2.F32 R2, -RZ, R4.H0_H0 ;  /* 0x20000004ff027230 */ /* 0x004fcc0000004100 */
[----:B------:R-:W0:Y:S01]  /*6a90*/  F2I.S64.TRUNC R2, R2 ;  /* 0x0000000200027311 */ /* 0x000e22000020d900 */
[----:B------:R-:W-:Y:S05]  /*6aa0*/  BRA `(.L_x_7795) ;  /* 0x00000ad000007947 */ /* 0x000fea0003800000 */
.L_x_7800:
[----:B------:R-:W2:Y:S02]  /*6ab0*/  LDG.E.64 R2, [R4.64] ;  /* 0x0000002404027981 */ /* 0x000ea4000c1e1b00 */
[----:B--2---:R-:W0:Y:S01]  /*6ac0*/  F2I.S64.F64.TRUNC R2, R2 ;  /* 0x0000000200027311 */ /* 0x004e22000030d900 */
[----:B------:R-:W-:Y:S05]  /*6ad0*/  BRA `(.L_x_7795) ;  /* 0x00000aa000007947 */ /* 0x000fea0003800000 */
.L_x_7790:
        /* <DEDUP_REMOVED lines=13> */
.L_x_7804:
[----:B------:R-:W2:Y:S02]  /*6bb0*/  LDG.E.64 R2, [R4.64] ;  /* 0x0000002404027981 */ /* 0x000ea4000c1e1b00 */
[----:B--2---:R-:W0:Y:S01]  /*6bc0*/  F2I.S64.F64.TRUNC R2, R2 ;  /* 0x0000000200027311 */ /* 0x004e22000030d900 */
[----:B------:R-:W-:Y:S05]  /*6bd0*/  BRA `(.L_x_7795) ;  /* 0x000009a000007947 */ /* 0x000fea0003800000 */
.L_x_7803:
        /* <DEDUP_REMOVED lines=27> */
.L_x_7806:
        /* <DEDUP_REMOVED lines=14> */
.L_x_7805:
[----:B------:R-:W2:Y:S02]  /*6e70*/  LDG.E.U16 R2, [R4.64] ;  /* 0x0000002404027981 */ /* 0x000ea4000c1e1500 */
[----:B--2---:R-:W-:-:S06]  /*6e80*/  PRMT R2, RZ, 0x5410, R2 ;  /* 0x00005410ff027816 */ /* 0x004fcc0000000002 */
[----:B------:R-:W0:Y:S01]  /*6e90*/  F2I.S64.TRUNC R2, R2 ;  /* 0x0000000200027311 */ /* 0x000e22000020d900 */
[----:B------:R-:W-:Y:S05]  /*6ea0*/  BRA `(.L_x_7795) ;  /* 0x000006d000007947 */ /* 0x000fea0003800000 */
.L_x_7802:
        /* <DEDUP_REMOVED lines=11> */
.L_x_7809:
        /* <DEDUP_REMOVED lines=21> */
.L_x_7813:
[----:B------:R-:W-:Y:S05]  /*70b0*/  BSYNC B1 ;  /* 0x0000000000017941 */ /* 0x000fea0003800000 */
.L_x_7812:
[----:B------:R-:W-:Y:S01]  /*70c0*/  IMAD.SHL.U32 R2, R2, 0x100000, RZ ;  /* 0x0010000002027824 */ /* 0x000fe200078e00ff */
[----:B------:R-:W-:-:S04]  /*70d0*/  LEA R3, R0, 0x3b800000, 0x17 ;  /* 0x3b80000000037811 */ /* 0x000fc800078eb8ff */
[----:B------:R-:W-:Y:S02]  /*70e0*/  LOP3.LUT R2, R3, R2, R4, 0xfe, !PT ;  /* 0x0000000203027212 */ /* 0x000fe400078efe04 */
.L_x_7811:
[----:B------:R-:W-:Y:S05]  /*70f0*/  BSYNC B0 ;  /* 0x0000000000007941 */ /* 0x000fea0003800000 */
.L_x_7810:
[----:B------:R-:W0:Y:S01]  /*7100*/  F2I.S64.TRUNC R2, R2 ;  /* 0x0000000200027311 */ /* 0x000e22000020d900 */
[----:B------:R-:W-:Y:S05]  /*7110*/  BRA `(.L_x_7795) ;  /* 0x0000046000007947 */ /* 0x000fea0003800000 */
.L_x_7808:
        /* <DEDUP_REMOVED lines=21> */
.L_x_7817:
[----:B------:R-:W-:Y:S05]  /*7270*/  BSYNC B1 ;  /* 0x0000000000017941 */ /* 0x000fea0003800000 */
.L_x_7816:
[----:B------:R-:W-:Y:S01]  /*7280*/  IMAD.SHL.U32 R2, R2, 0x200000, RZ ;  /* 0x0020000002027824 */ /* 0x000fe200078e00ff */
[----:B------:R-:W-:-:S04]  /*7290*/  LEA R3, R0, 0x37800000, 0x17 ;  /* 0x3780000000037811 */ /* 0x000fc800078eb8ff */
[----:B------:R-:W-:Y:S02]  /*72a0*/  LOP3.LUT R2, R3, R2, R4, 0xfe, !PT ;  /* 0x0000000203027212 */ /* 0x000fe400078efe04 */
.L_x_7815:
[----:B------:R-:W-:Y:S05]  /*72b0*/  BSYNC B0 ;  /* 0x0000000000007941 */ /* 0x000fea0003800000 */
.L_x_7814:
[----:B------:R-:W0:Y:S01]  /*72c0*/  F2I.S64.TRUNC R2, R2 ;  /* 0x0000000200027311 */ /* 0x000e22000020d900 */
[----:B------:R-:W-:Y:S05]  /*72d0*/  BRA `(.L_x_7795) ;  /* 0x000002a000007947 */ /* 0x000fea0003800000 */
.L_x_7807:
        /* <DEDUP_REMOVED lines=14> */
.L_x_7821:
[----:B------:R-:W-:Y:S05]  /*73c0*/  BSYNC B0 ;  /* 0x0000000000007941 */ /* 0x000fea0003800000 */
.L_x_7820:
[----:B------:R-:W0:Y:S01]  /*73d0*/  F2I.S64.TRUNC R2, R2 ;  /* 0x0000000200027311 */ /* 0x000e22000020d900 */
[----:B------:R-:W-:Y:S05]  /*73e0*/  BRA `(.L_x_7795) ;  /* 0x0000019000007947 */ /* 0x000fea0003800000 */
.L_x_7794:
        /* <DEDUP_REMOVED lines=21> */
.L_x_7819:
[----:B------:R0:W5:Y:S01]  /*7540*/  LDG.E.64 R2, [R4.64] ;  /* 0x0000002404027981 */ /* 0x000162000c1e1b00 */
[----:B------:R-:W-:Y:S05]  /*7550*/  BRA `(.L_x_7795) ;  /* 0x0000002000007947 */ /* 0x000fea0003800000 */
.L_x_7818:
[----:B------:R0:W5:Y:S01]  /*7560*/  LDG.E R2, [R4.64] ;  /* 0x0000002404027981 */ /* 0x000162000c1e1900 */
[----:B------:R-:W-:-:S03]  /*7570*/  IMAD.MOV.U32 R3, RZ, RZ, RZ ;  /* 0x000000ffff037224 */ /* 0x000fc600078e00ff */
.L_x_7795:
        /* <DEDUP_REMOVED lines=20> */
.L_x_7825:
[----:B------:R0:W-:Y:S01]  /*76c0*/  STG.E.U8 [R16.64], R5 ;  /* 0x0000000510007986 */ /* 0x0001e2000c101124 */
[----:B------:R-:W-:Y:S05]  /*76d0*/  BRA `(.L_x_7827) ;  /* 0x00000d7000007947 */ /* 0x000fea0003800000 */
.L_x_7824:
        /* <DEDUP_REMOVED lines=8> */
.L_x_7829:
[----:B------:R0:W-:Y:S01]  /*7760*/  STG.E [R16.64], R5 ;  /* 0x0000000510007986 */ /* 0x0001e2000c101924 */
[----:B------:R-:W-:Y:S05]  /*7770*/  BRA `(.L_x_7827) ;  /* 0x00000cd000007947 */ /* 0x000fea0003800000 */
.L_x_7828:
[----:B------:R0:W-:Y:S01]  /*7780*/  STG.E.U16 [R16.64], R5 ;  /* 0x0000000510007986 */ /* 0x0001e2000c101524 */
[----:B------:R-:W-:Y:S05]  /*7790*/  BRA `(.L_x_7827) ;  /* 0x00000cb000007947 */ /* 0x000fea0003800000 */
.L_x_7823:
        /* <DEDUP_REMOVED lines=9> */
.L_x_7831:
[----:B------:R-:W0:Y:S02]  /*7830*/  I2F.S64 R0, R2 ;  /* 0x0000000200007312 */ /* 0x000e240000301400 */
[----:B0-----:R-:W-:-:S05]  /*7840*/  F2FP.PACK_AB R0, RZ, R0 ;  /* 0x00000000ff00723e */ /* 0x001fca00000000ff */
[----:B------:R0:W-:Y:S01]  /*7850*/  STG.E.U16 [R16.64], R0 ;  /* 0x0000000010007986 */ /* 0x0001e2000c101524 */
[----:B------:R-:W-:Y:S05]  /*7860*/  BRA `(.L_x_7827) ;  /* 0x00000be000007947 */ /* 0x000fea0003800000 */
.L_x_7830:
        /* <DEDUP_REMOVED lines=10> */
.L_x_7833:
[----:B------:R-:W0:Y:S02]  /*7910*/  I2F.S64 R2, R2 ;  /* 0x0000000200027312 */ /* 0x000e240000301400 */
[----:B0-----:R-:W-:-:S04]  /*7920*/  F2FP.PACK_AB R3, RZ, R2 ;  /* 0x00000002ff03723e */ /* 0x001fc800000000ff */
[----:B------:R-:W-:-:S05]  /*7930*/  PRMT R3, R3, 0x5410, RZ ;  /* 0x0000541003037816 */ /* 0x000fca00000000ff */
[----:B------:R0:W-:Y:S01]  /*7940*/  STG.E [R16.64], R3 ;  /* 0x0000000310007986 */ /* 0x0001e2000c101924 */
[----:B------:R-:W-:Y:S05]  /*7950*/  BRA `(.L_x_7827) ;  /* 0x00000af000007947 */ /* 0x000fea0003800000 */
.L_x_7832:
[----:B------:R-:W0:Y:S02]  /*7960*/  I2F.F64.S64 R2, R2 ;  /* 0x0000000200027312 */ /* 0x000e240000301c00 */
[----:B0-----:R0:W-:Y:S01]  /*7970*/  STG.E.64 [R16.64], R2 ;  /* 0x0000000210007986 */ /* 0x0011e2000c101b24 */
[----:B------:R-:W-:Y:S05]  /*7980*/  BRA `(.L_x_7827) ;  /* 0x00000ac000007947 */ /* 0x000fea0003800000 */
.L_x_7822:
        /* <DEDUP_REMOVED lines=13> */
.L_x_7836:
[----:B------:R-:W0:Y:S01]  /*7a60*/  I2F.F64.S64 R4, R2 ;  /* 0x0000000200047312 */ /* 0x000e220000301c00 */
[----:B------:R-:W-:-:S05]  /*7a70*/  CS2R R6, SRZ ;  /* 0x0000000000067805 */ /* 0x000fca000001ff00 */
[----:B0-----:R0:W-:Y:S01]  /*7a80*/  STG.E.128 [R16.64], R4 ;  /* 0x0000000410007986 */ /* 0x0011e2000c101d24 */
[----:B------:R-:W-:Y:S05]  /*7a90*/  BRA `(.L_x_7827) ;  /* 0x000009b000007947 */ /* 0x000fea0003800000 */
.L_x_7835:
        /* <DEDUP_REMOVED lines=21> */
.L_x_7840:
[----:B------:R-:W-:Y:S05]  /*7bf0*/  BSYNC B0 ;  /* 0x0000000000007941 */ /* 0x000fea0003800000 */
.L_x_7839:
[----:B------:R-:W-:-:S05]  /*7c00*/  LOP3.LUT R5, R0, R5, RZ, 0xfc, !PT ;  /* 0x0000000500057212 */ /* 0x000fca00078efcff */
[----:B------:R0:W-:Y:S01]  /*7c10*/  STG.E.U8 [R16.64], R5 ;  /* 0x0000000510007986 */ /* 0x0001e2000c101124 */
[----:B------:R-:W-:Y:S05]  /*7c20*/  BRA `(.L_x_7827) ;  /* 0x0000082000007947 */ /* 0x000fea0003800000 */
.L_x_7838:
        /* <DEDUP_REMOVED lines=13> */
.L_x_7842:
[----:B------:R-:W-:Y:S01]  /*7d00*/  IMAD.MOV.U32 R0, RZ, RZ, 0x7f ;  /* 0x0000007fff007424 */ /* 0x000fe200078e00ff */
[----:B------:R-:W-:-:S04]  /*7d10*/  ISETP.GT.U32.AND P0, PT, R4, 0x7f800000, PT ;  /* 0x7f8000000400780c */ /* 0x000fc80003f04070 */
[----:B------:R-:W-:-:S04]  /*7d20*/  SEL R0, R0, 0x7c, P0 ;  /* 0x0000007c00007807 */ /* 0x000fc80000000000 */
.L_x_7843:
[----:B------:R-:W-:Y:S05]  /*7d30*/  BSYNC B0 ;  /* 0x0000000000007941 */ /* 0x000fea0003800000 */
.L_x_7841:
[----:B------:R-:W-:-:S04]  /*7d40*/  LOP3.LUT R2, R3, 0x80000000, RZ, 0xc0, !PT ;  /* 0x8000000003027812 */ /* 0x000fc800078ec0ff */
[----:B------:R-:W-:-:S04]  /*7d50*/  SHF.R.U32.HI R3, RZ, 0x18, R2 ;  /* 0x00000018ff037819 */ /* 0x000fc80000011602 */
[----:B------:R-:W-:-:S05]  /*7d60*/  LOP3.LUT R3, R0, R3, RZ, 0xfc, !PT ;  /* 0x0000000300037212 */ /* 0x000fca00078efcff */
[----:B------:R0:W-:Y:S01]  /*7d70*/  STG.E.U8 [R16.64], R3 ;  /* 0x0000000310007986 */ /* 0x0001e2000c101124 */
[----:B------:R-:W-:Y:S05]  /*7d80*/  BRA `(.L_x_7827) ;  /* 0x000006c000007947 */ /* 0x000fea0003800000 */
.L_x_7837:
[----:B------:R-:W0:Y:S02]  /*7d90*/  I2F.S64 R0, R2 ;  /* 0x0000000200007312 */ /* 0x000e240000301400 */
[----:B0-----:R-:W-:-:S05]  /*7da0*/  F2FP.BF16.PACK_AB R0, RZ, R0 ;  /* 0x00000000ff00723e */ /* 0x001fca00000010ff */
[----:B------:R0:W-:Y:S01]  /*7db0*/  STG.E.U16 [R16.64], R0 ;  /* 0x0000000010007986 */ /* 0x0001e2000c101524 */
[----:B------:R-:W-:Y:S05]  /*7dc0*/  BRA `(.L_x_7827) ;  /* 0x0000068000007947 */ /* 0x000fea0003800000 */
.L_x_7834:
        /* <DEDUP_REMOVED lines=10> */
.L_x_7846:
        /* <DEDUP_REMOVED lines=17> */
.L_x_7849:
[----:B------:R-:W-:-:S04]  /*7f80*/  LOP3.LUT R2, R3, 0x80000000, RZ, 0xc0, !PT ;  /* 0x8000000003027812 */ /* 0x000fc800078ec0ff */
[----:B------:R-:W-:-:S04]  /*7f90*/  SHF.R.U32.HI R3, RZ, 0x18, R2 ;  /* 0x00000018ff037819 */ /* 0x000fc80000011602 */
[----:B------:R-:W-:-:S04]  /*7fa0*/  LOP3.LUT R0, R0, R3, RZ, 0xfc, !PT ;  /* 0x0000000300007212 */ /* 0x000fc800078efcff */
[----:B------:R-:W-:Y:S02]  /*7fb0*/  PRMT R8, R0, 0x7610, R8 ;  /* 0x0000761000087816 */ /* 0x000fe40000000008 */
.L_x_7848:
[----:B------:R-:W-:Y:S05]  /*7fc0*/  BSYNC B0 ;  /* 0x0000000000007941 */ /* 0x000fea0003800000 */
.L_x_7847:
[----:B------:R0:W-:Y:S01]  /*7fd0*/  STG.E.U8 [R16.64], R8 ;  /* 0x0000000810007986 */ /* 0x0001e2000c101124 */
[----:B------:R-:W-:Y:S05]  /*7fe0*/  BRA `(.L_x_7827) ;  /* 0x0000046000007947 */ /* 0x000fea0003800000 */
.L_x_7845:
        /* <DEDUP_REMOVED lines=17> */
.L_x_7852:
[----:B------:R-:W-:-:S04]  /*8100*/  LOP3.LUT R2, R3, 0x80000000, RZ, 0xc0, !PT ;  /* 0x8000000003027812 */ /* 0x000fc800078ec0ff */
[----:B------:R-:W-:-:S04]  /*8110*/  SHF.R.U32.HI R3, RZ, 0x18, R2 ;  /* 0x00000018ff037819 */ /* 0x000fc80000011602 */
[----:B------:R-:W-:-:S04]  /*8120*/  LOP3.LUT R0, R0, R3, RZ, 0xfc, !PT ;  /* 0x0000000300007212 */ /* 0x000fc800078efcff */
[----:B------:R-:W-:Y:S02]  /*8130*/  PRMT R8, R0, 0x7610, R8 ;  /* 0x0000761000087816 */ /* 0x000fe40000000008 */
.L_x_7851:
[----:B------:R-:W-:Y:S05]  /*8140*/  BSYNC B0 ;  /* 0x0000000000007941 */ /* 0x000fea0003800000 */
.L_x_7850:
[----:B------:R0:W-:Y:S01]  /*8150*/  STG.E.U8 [R16.64], R8 ;  /* 0x0000000810007986 */ /* 0x0001e2000c101124 */
[----:B------:R-:W-:Y:S05]  /*8160*/  BRA `(.L_x_7827) ;  /* 0x000002e000007947 */ /* 0x000fea0003800000 */
.L_x_7844:
        /* <DEDUP_REMOVED lines=23> */
.L_x_7826:
        /* <DEDUP_REMOVED lines=20> */
.L_x_7854:
[----:B------:R0:W-:Y:S01]  /*8420*/  STG.E.64 [R16.64], R2 ;  /* 0x0000000210007986 */ /* 0x0001e2000c101b24 */
[----:B------:R-:W-:Y:S05]  /*8430*/  BRA `(.L_x_7827) ;  /* 0x0000001000007947 */ /* 0x000fea0003800000 */
.L_x_7853:
[----:B------:R0:W-:Y:S02]  /*8440*/  STG.E [R16.64], R5 ;  /* 0x0000000510007986 */ /* 0x0001e4000c101924 */
.L_x_7827:
[----:B------:R-:W-:Y:S02]  /*8450*/  IADD3 R19, R19, 0x80, RZ ;  /* 0x0000008013137810 */ /* 0x000fe40007ffe0ff */
.L_x_7722:
[----:B------:R-:W-:Y:S05]  /*8460*/  BSYNC B6 ;  /* 0x0000000000067941 */ /* 0x000fea0003800000 */
.L_x_7721:
        /* <DEDUP_REMOVED lines=230> */
.L_x_7855:
        /* <DEDUP_REMOVED lines=19> */
.L_x_7859:
[----:B------:R0:W5:Y:S01]  /*9400*/  LDG.E.U8 R2, [R4.64] ;  /* 0x0000002404027981 */ /* 0x000162000c1e1100 */
[----:B------:R-:W-:Y:S01]  /*9410*/  IMAD.MOV.U32 R3, RZ, RZ, RZ ;  /* 0x000000ffff037224 */ /* 0x000fe200078e00ff */
[----:B------:R-:W-:Y:S05]  /*9420*/  BRA `(.L_x_7861) ;  /* 0x00000d5000007947 */ /* 0x000fea0003800000 */
.L_x_7858:
        /* <DEDUP_REMOVED lines=8> */
.L_x_7863:
[----:B------:R-:W2:Y:S02]  /*94b0*/  LDG.E R2, [R4.64] ;  /* 0x0000002404027981 */ /* 0x000ea4000c1e1900 */
[----:B--2---:R-:W-:Y:S01]  /*94c0*/  SHF.R.S32.HI R3, RZ, 0x1f, R2 ;  /* 0x0000001fff037819 */ /* 0x004fe20000011402 */
[----:B------:R-:W-:Y:S05]  /*94d0*/  BRA `(.L_x_7861) ;  /* 0x00000ca000007947 */ /* 0x000fea0003800000 */
.L_x_7862:
[----:B------:R-:W2:Y:S02]  /*94e0*/  LDG.E.S16 R2, [R4.64] ;  /* 0x0000002404027981 */ /* 0x000ea4000c1e1700 */
[----:B--2---:R-:W-:Y:S01]  /*94f0*/  SHF.R.S32.HI R3, RZ, 0x1f, R2 ;  /* 0x0000001fff037819 */ /* 0x004fe20000011402 */
[----:B------:R-:W-:Y:S05]  /*9500*/  BRA `(.L_x_7861) ;  /* 0x00000c7000007947 */ /* 0x000fea0003800000 */
.L_x_7857:
        /* <DEDUP_REMOVED lines=9> */
.L_x_7865:
[----:B------:R-:W2:Y:S02]  /*95a0*/  LDG.E.U16 R4, [R4.64] ;  /* 0x0000002404047981 */ /* 0x000ea4000c1e1500 */
[----:B--2---:R-:W-:-:S06]  /*95b0*/  HADD2.F32 R2, -RZ, R4.H0_H0 ;  /* 0x20000004ff027230 */ /* 0x004fcc0000004100 */
[----:B------:R-:W0:Y:S01]  /*95c0*/  F2I.S64.TRUNC R2, R2 ;  /* 0x0000000200027311 */ /* 0x000e22000020d900 */
[----:B------:R-:W-:Y:S05]  /*95d0*/  BRA `(.L_x_7861) ;  /* 0x00000ba000007947 */ /* 0x000fea0003800000 */
.L_x_7864:
        /* <DEDUP_REMOVED lines=9> */
.L_x_7867:
[----:B------:R-:W2:Y:S02]  /*9670*/  LDG.E.U16 R4, [R4.64] ;  /* 0x0000002404047981 */ /* 0x000ea4000c1e1500 */
[----:B--2---:R-:W-:-:S06]  /*9680*/  HADD2.F32 R2, -RZ, R4.H0_H0 ;  /* 0x20000004ff027230 */ /* 0x004fcc0000004100 */
[----:B------:R-:W0:Y:S01]  /*9690*/  F2I.S64.TRUNC R2, R2 ;  /* 0x0000000200027311 */ /* 0x000e22000020d900 */
[----:B------:R-:W-:Y:S05]  /*96a0*/  BRA `(.L_x_7861) ;  /* 0x00000ad000007947 */ /* 0x000fea0003800000 */
.L_x_7866:
[----:B------:R-:W2:Y:S02]  /*96b0*/  LDG.E.64 R2, [R4.64] ;  /* 0x0000002404027981 */ /* 0x000ea4000c1e1b00 */
[----:B--2---:R-:W0:Y:S01]  /*96c0*/  F2I.S64.F64.TRUNC R2, R2 ;  /* 0x0000000200027311 */ /* 0x004e22000030d900 */
[----:B------:R-:W-:Y:S05]  /*96d0*/  BRA `(.L_x_7861) ;  /* 0x00000aa000007947 */ /* 0x000fea0003800000 */
.L_x_7856:
        /* <DEDUP_REMOVED lines=13> */
.L_x_7870:
[----:B------:R-:W2:Y:S02]  /*97b0*/  LDG.E.64 R2, [R4.64] ;  /* 0x0000002404027981 */ /* 0x000ea4000c1e1b00 */
[----:B--2---:R-:W0:Y:S01]  /*97c0*/  F2I.S64.F64.TRUNC R2, R2 ;  /* 0x0000000200027311 */ /* 0x004e22000030d900 */
[----:B------:R-:W-:Y:S05]  /*97d0*/  BRA `(.L_x_7861) ;  /* 0x000009a000007947 */ /* 0x000fea0003800000 */
.L_x_7869:
        /* <DEDUP_REMOVED lines=27> */
.L_x_7872:
        /* <DEDUP_REMOVED lines=14> */
.L_x_7871:
[----:B------:R-:W2:Y:S02]  /*9a70*/  LDG.E.U16 R2, [R4.64] ;  /* 0x0000002404027981 */ /* 0x000ea4000c1e1500 */
[----:B--2---:R-:W-:-:S06]  /*9a80*/  PRMT R2, RZ, 0x5410, R2 ;  /* 0x00005410ff027816 */ /* 0x004fcc0000000002 */
[----:B------:R-:W0:Y:S01]  /*9a90*/  F2I.S64.TRUNC R2, R2 ;  /* 0x0000000200027311 */ /* 0x000e22000020d900 */
[----:B------:R-:W-:Y:S05]  /*9aa0*/  BRA `(.L_x_7861) ;  /* 0x000006d000007947 */ /* 0x000fea0003800000 */
.L_x_7868:
        /* <DEDUP_REMOVED lines=11> */
.L_x_7875:
        /* <DEDUP_REMOVED lines=21> */
.L_x_7879:
[----:B------:R-:W-:Y:S05]  /*9cb0*/  BSYNC B1 ;  /* 0x0000000000017941 */ /* 0x000fea0003800000 */
.L_x_7878:
[----:B------:R-:W-:Y:S01]  /*9cc0*/  IMAD.SHL.U32 R2, R2, 0x100000, RZ ;  /* 0x0010000002027824 */ /* 0x000fe200078e00ff */
[----:B------:R-:W-:-:S04]  /*9cd0*/  LEA R3, R0, 0x3b800000, 0x17 ;  /* 0x3b80000000037811 */ /* 0x000fc800078eb8ff */
[----:B------:R-:W-:Y:S02]  /*9ce0*/  LOP3.LUT R2, R3, R2, R4, 0xfe, !PT ;  /* 0x0000000203027212 */ /* 0x000fe400078efe04 */
.L_x_7877:
[----:B------:R-:W-:Y:S05]  /*9cf0*/  BSYNC B0 ;  /* 0x0000000000007941 */ /* 0x000fea0003800000 */
.L_x_7876:
[----:B------:R-:W0:Y:S01]  /*9d00*/  F2I.S64.TRUNC R2, R2 ;  /* 0x0000000200027311 */ /* 0x000e22000020d900 */
[----:B------:R-:W-:Y:S05]  /*9d10*/  BRA `(.L_x_7861) ;  /* 0x0000046000007947 */ /* 0x000fea0003800000 */
.L_x_7874:
        /* <DEDUP_REMOVED lines=21> */
.L_x_7883:
[----:B------:R-:W-:Y:S05]  /*9e70*/  BSYNC B1 ;  /* 0x0000000000017941 */ /* 0x000fea0003800000 */
.L_x_7882:
[----:B------:R-:W-:Y:S01]  /*9e80*/  IMAD.SHL.U32 R2, R2, 0x200000, RZ ;  /* 0x0020000002027824 */ /* 0x000fe200078e00ff */
[----:B------:R-:W-:-:S04]  /*9e90*/  LEA R3, R0, 0x37800000, 0x17 ;  /* 0x3780000000037811 */ /* 0x000fc800078eb8ff */
[----:B------:R-:W-:Y:S02]  /*9ea0*/  LOP3.LUT R2, R3, R2, R4, 0xfe, !PT ;  /* 0x0000000203027212 */ /* 0x000fe400078efe04 */
.L_x_7881:
[----:B------:R-:W-:Y:S05]  /*9eb0*/  BSYNC B0 ;  /* 0x0000000000007941 */ /* 0x000fea0003800000 */
.L_x_7880:
[----:B------:R-:W0:Y:S01]  /*9ec0*/  F2I.S64.TRUNC R2, R2 ;  /* 0x0000000200027311 */ /* 0x000e22000020d900 */
[----:B------:R-:W-:Y:S05]  /*9ed0*/  BRA `(.L_x_7861) ;  /* 0x000002a000007947 */ /* 0x000fea0003800000 */
.L_x_7873:
        /* <DEDUP_REMOVED lines=14> */
.L_x_7887:
[----:B------:R-:W-:Y:S05]  /*9fc0*/  BSYNC B0 ;  /* 0x0000000000007941 */ /* 0x000fea0003800000 */
.L_x_7886:
[----:B------:R-:W0:Y:S01]  /*9fd0*/  F2I.S64.TRUNC R2, R2 ;  /* 0x0000000200027311 */ /* 0x000e22000020d900 */
[----:B------:R-:W-:Y:S05]  /*9fe0*/  BRA `(.L_x_7861) ;  /* 0x0000019000007947 */ /* 0x000fea0003800000 */
.L_x_7860:
        /* <DEDUP_REMOVED lines=21> */
.L_x_7885:
[----:B------:R0:W5:Y:S01]  /*a140*/  LDG.E.64 R2, [R4.64] ;  /* 0x0000002404027981 */ /* 0x000162000c1e1b00 */
[----:B------:R-:W-:Y:S05]  /*a150*/  BRA `(.L_x_7861) ;  /* 0x0000002000007947 */ /* 0x000fea0003800000 */
.L_x_7884:
[----:B------:R0:W5:Y:S01]  /*a160*/  LDG.E R2, [R4.64] ;  /* 0x0000002404027981 */ /* 0x000162000c1e1900 */
[----:B------:R-:W-:-:S03]  /*a170*/  IMAD.MOV.U32 R3, RZ, RZ, RZ ;  /* 0x000000ffff037224 */ /* 0x000fc600078e00ff */
.L_x_7861:
        /* <DEDUP_REMOVED lines=20> */
.L_x_7891:
[----:B------:R-:W-:Y:S01]  /*a2c0*/  STG.E.U8 [R16.64], R5 ;  /* 0x0000000510007986 */ /* 0x000fe2000c101124 */
[----:B------:R-:W-:Y:S05]  /*a2d0*/  EXIT ;  /* 0x000000000000794d */ /* 0x000fea0003800000 */
.L_x_7890:
        /* <DEDUP_REMOVED lines=8> */
.L_x_7894:
[----:B------:R-:W-:Y:S01]  /*a360*/  STG.E [R16.64], R5 ;  /* 0x0000000510007986 */ /* 0x000fe2000c101924 */
[----:B------:R-:W-:Y:S05]  /*a370*/  EXIT ;  /* 0x000000000000794d */ /* 0x000fea0003800000 */
.L_x_7893:
[----:B------:R-:W-:Y:S01]  /*a380*/  STG.E.U16 [R16.64], R5 ;  /* 0x0000000510007986 */ /* 0x000fe2000c101524 */
[----:B------:R-:W-:Y:S05]  /*a390*/  EXIT ;  /* 0x000000000000794d */ /* 0x000fea0003800000 */
.L_x_7889:
[----:B------:R-:W-:-:S13]  /*a3a0*/  ISETP.GT.AND P0, PT, R0, 0x6, PT ;  /* 0x000000060000780c */ /* 0x000fda0003f04270 */
[----:B------:R-:W-:Y:S05]  /*a3b0*/  @P0 BRA `(.L_x_7895) ;  /* 0x000000b000000947 */ /* 0x000fea0003800000 */
[----:B------:R-:W-:-:S13]  /*a3c0*/  ISETP.NE.AND P0, PT, R0, 0x5, PT ;  /* 0x000000050000780c */ /* 0x000fda0003f05270 */
[----:B------:R-:W-:Y:S05]  /*a3d0*/  @!P0 BRA `(.L_x_7896) ;  /* 0x0000005000008947 */ /* 0x000fea0003800000 */
[----:B------:R-:W-:-:S13]  /*a3e0*/  ISETP.NE.AND P0, PT, R0, 0x6, PT ;  /* 0x000000060000780c */ /* 0x000fda0003f05270 */
[----:B------:R-:W-:Y:S05]  /*a3f0*/  @P0 BRA `(.L_x_7892) ;  /* 0x00000ae000000947 */ /* 0x000fea0003800000 */
[----:B------:R-:W0:Y:S02]  /*a400*/  I2F.S64 R3, R2 ;  /* 0x0000000200037312 */ /* 0x000e240000301400 */
[----:B0-----:R-:W-:Y:S01]  /*a410*/  STG.E [R16.64], R3 ;  /* 0x0000000310007986 */ /* 0x001fe2000c101924 */
[----:B------:R-:W-:Y:S05]  /*a420*/  EXIT ;  /* 0x000000000000794d */ /* 0x000fea0003800000 */
.L_x_7896:
[----:B------:R-:W0:Y:S02]  /*a430*/  I2F.S64 R0, R2 ;  /* 0x0000000200007312 */ /* 0x000e240000301400 */
[----:B0-----:R-:W-:-:S05]  /*a440*/  F2FP.PACK_AB R0, RZ, R0 ;  /* 0x00000000ff00723e */ /* 0x001fca00000000ff */
[----:B------:R-:W-:Y:S01]  /*a450*/  STG.E.U16 [R16.64], R0 ;  /* 0x0000000010007986 */ /* 0x000fe2000c101524 */
[----:B------:R-:W-:Y:S05]  /*a460*/  EXIT ;  /* 0x000000000000794d */ /* 0x000fea0003800000 */
.L_x_7895:
        /* <DEDUP_REMOVED lines=8> */
[----:B0-----:R-:W-:Y:S01]  /*a4f0*/  STG.E.64 [R16.64], R4 ;  /* 0x0000000410007986 */ /* 0x001fe2000c101b24 */
[----:B------:R-:W-:Y:S05]  /*a500*/  EXIT ;  /* 0x000000000000794d */ /* 0x000fea0003800000 */
.L_x_7898:
[----:B------:R-:W0:Y:S02]  /*a510*/  I2F.S64 R2, R2 ;  /* 0x0000000200027312 */ /* 0x000e240000301400 */
[----:B0-----:R-:W-:-:S04]  /*a520*/  F2FP.PACK_AB R3, RZ, R2 ;  /* 0x00000002ff03723e */ /* 0x001fc800000000ff */
[----:B------:R-:W-:-:S05]  /*a530*/  PRMT R3, R3, 0x5410, RZ ;  /* 0x0000541003037816 */ /* 0x000fca00000000ff */
[----:B------:R-:W-:Y:S01]  /*a540*/  STG.E [R16.64], R3 ;  /* 0x0000000310007986 */ /* 0x000fe2000c101924 */
[----:B------:R-:W-:Y:S05]  /*a550*/  EXIT ;  /* 0x000000000000794d */ /* 0x000fea0003800000 */
.L_x_7897:
[----:B------:R-:W0:Y:S02]  /*a560*/  I2F.F64.S64 R2, R2 ;  /* 0x0000000200027312 */ /* 0x000e240000301c00 */
[----:B0-----:R-:W-:Y:S01]  /*a570*/  STG.E.64 [R16.64], R2 ;  /* 0x0000000210007986 */ /* 0x001fe2000c101b24 */
[----:B------:R-:W-:Y:S05]  /*a580*/  EXIT ;  /* 0x000000000000794d */ /* 0x000fea0003800000 */
.L_x_7888:
        /* <DEDUP_REMOVED lines=11> */
[----:B------:R-:W-:Y:S01]  /*a640*/  STG.E.U8 [R16.64], R3 ;  /* 0x0000000310007986 */ /* 0x000fe2000c101124 */
[----:B------:R-:W-:Y:S05]  /*a650*/  EXIT ;  /* 0x000000000000794d */ /* 0x000fea0003800000 */
.L_x_7901:
[----:B------:R-:W0:Y:S01]  /*a660*/  I2F.F64.S64 R4, R2 ;  /* 0x0000000200047312 */ /* 0x000e220000301c00 */
[----:B------:R-:W-:-:S05]  /*a670*/  CS2R R6, SRZ ;  /* 0x0000000000067805 */ /* 0x000fca000001ff00 */
[----:B0-----:R-:W-:Y:S01]  /*a680*/  STG.E.128 [R16.64], R4 ;  /* 0x0000000410007986 */ /* 0x001fe2000c101d24 */
[----:B------:R-:W-:Y:S05]  /*a690*/  EXIT ;  /* 0x000000000000794d */ /* 0x000fea0003800000 */
.L_x_7900:
        /* <DEDUP_REMOVED lines=21> */
.L_x_7905:
[----:B------:R-:W-:Y:S05]  /*a7f0*/  BSYNC B0 ;  /* 0x0000000000007941 */ /* 0x000fea0003800000 */
.L_x_7904:
[----:B------:R-:W-:-:S05]  /*a800*/  LOP3.LUT R5, R0, R5, RZ, 0xfc, !PT ;  /* 0x0000000500057212 */ /* 0x000fca00078efcff */
[----:B------:R-:W-:Y:S01]  /*a810*/  STG.E.U8 [R16.64], R5 ;  /* 0x0000000510007986 */ /* 0x000fe2000c101124 */
[----:B------:R-:W-:Y:S05]  /*a820*/  EXIT ;  /* 0x000000000000794d */ /* 0x000fea0003800000 */
.L_x_7903:
        /* <DEDUP_REMOVED lines=13> */
.L_x_7907:
[----:B------:R-:W-:Y:S01]  /*a900*/  IMAD.MOV.U32 R0, RZ, RZ, 0x7f ;  /* 0x0000007fff007424 */ /* 0x000fe200078e00ff */
[----:B------:R-:W-:-:S04]  /*a910*/  ISETP.GT.U32.AND P0, PT, R4, 0x7f800000, PT ;  /* 0x7f8000000400780c */ /* 0x000fc80003f04070 */
[----:B------:R-:W-:-:S04]  /*a920*/  SEL R0, R0, 0x7c, P0 ;  /* 0x0000007c00007807 */ /* 0x000fc80000000000 */
.L_x_7908:
[----:B------:R-:W-:Y:S05]  /*a930*/  BSYNC B0 ;  /* 0x0000000000007941 */ /* 0x000fea0003800000 */
.L_x_7906:
[----:B------:R-:W-:-:S04]  /*a940*/  LOP3.LUT R2, R3, 0x80000000, RZ, 0xc0, !PT ;  /* 0x8000000003027812 */ /* 0x000fc800078ec0ff */
[----:B------:R-:W-:-:S04]  /*a950*/  SHF.R.U32.HI R3, RZ, 0x18, R2 ;  /* 0x00000018ff037819 */ /* 0x000fc80000011602 */
[----:B------:R-:W-:-:S05]  /*a960*/  LOP3.LUT R3, R0, R3, RZ, 0xfc, !PT ;  /* 0x0000000300037212 */ /* 0x000fca00078efcff */
[----:B------:R-:W-:Y:S01]  /*a970*/  STG.E.U8 [R16.64], R3 ;  /* 0x0000000310007986 */ /* 0x000fe2000c101124 */
[----:B------:R-:W-:Y:S05]  /*a980*/  EXIT ;  /* 0x000000000000794d */ /* 0x000fea0003800000 */
.L_x_7902:
[----:B------:R-:W0:Y:S02]  /*a990*/  I2F.S64 R0, R2 ;  /* 0x0000000200007312 */ /* 0x000e240000301400 */
[----:B0-----:R-:W-:-:S05]  /*a9a0*/  F2FP.BF16.PACK_AB R0, RZ, R0 ;  /* 0x00000000ff00723e */ /* 0x001fca00000010ff */
[----:B------:R-:W-:Y:S01]  /*a9b0*/  STG.E.U16 [R16.64], R0 ;  /* 0x0000000010007986 */ /* 0x000fe2000c101524 */
[----:B------:R-:W-:Y:S05]  /*a9c0*/  EXIT ;  /* 0x000000000000794d */ /* 0x000fea0003800000 */
.L_x_7899:
        /* <DEDUP_REMOVED lines=10> */
.L_x_7911:
        /* <DEDUP_REMOVED lines=17> */
.L_x_7914:
[----:B------:R-:W-:-:S04]  /*ab80*/  LOP3.LUT R2, R3, 0x80000000, RZ, 0xc0, !PT ;  /* 0x8000000003027812 */ /* 0x000fc800078ec0ff */
[----:B------:R-:W-:-:S04]  /*ab90*/  SHF.R.U32.HI R3, RZ, 0x18, R2 ;  /* 0x00000018ff037819 */ /* 0x000fc80000011602 */
[----:B------:R-:W-:-:S04]  /*aba0*/  LOP3.LUT R0, R0, R3, RZ, 0xfc, !PT ;  /* 0x0000000300007212 */ /* 0x000fc800078efcff */
[----:B------:R-:W-:Y:S02]  /*abb0*/  PRMT R8, R0, 0x7610, R8 ;  /* 0x0000761000087816 */ /* 0x000fe40000000008 */
.L_x_7913:
[----:B------:R-:W-:Y:S05]  /*abc0*/  BSYNC B0 ;  /* 0x0000000000007941 */ /* 0x000fea0003800000 */
.L_x_7912:
[----:B------:R-:W-:Y:S01]  /*abd0*/  STG.E.U8 [R16.64], R8 ;  /* 0x0000000810007986 */ /* 0x000fe2000c101124 */
[----:B------:R-:W-:Y:S05]  /*abe0*/  EXIT ;  /* 0x000000000000794d */ /* 0x000fea0003800000 */
.L_x_7910:
        /* <DEDUP_REMOVED lines=17> */
.L_x_7917:
[----:B------:R-:W-:-:S04]  /*ad00*/  LOP3.LUT R2, R3, 0x80000000, RZ, 0xc0, !PT ;  /* 0x8000000003027812 */ /* 0x000fc800078ec0ff */
[----:B------:R-:W-:-:S04]  /*ad10*/  SHF.R.U32.HI R3, RZ, 0x18, R2 ;  /* 0x00000018ff037819 */ /* 0x000fc80000011602 */
[----:B------:R-:W-:-:S04]  /*ad20*/  LOP3.LUT R0, R0, R3, RZ, 0xfc, !PT ;  /* 0x0000000300007212 */ /* 0x000fc800078efcff */
[----:B------:R-:W-:Y:S02]  /*ad30*/  PRMT R8, R0, 0x7610, R8 ;  /* 0x0000761000087816 */ /* 0x000fe40000000008 */
.L_x_7916:
[----:B------:R-:W-:Y:S05]  /*ad40*/  BSYNC B0 ;  /* 0x0000000000007941 */ /* 0x000fea0003800000 */
.L_x_7915:
[----:B------:R-:W-:Y:S01]  /*ad50*/  STG.E.U8 [R16.64], R8 ;  /* 0x0000000810007986 */ /* 0x000fe2000c101124 */
[----:B------:R-:W-:Y:S05]  /*ad60*/  EXIT ;  /* 0x000000000000794d */ /* 0x000fea0003800000 */
.L_x_7909:
        /* <DEDUP_REMOVED lines=23> */
.L_x_7892:
        /* <DEDUP_REMOVED lines=20> */
.L_x_7919:
[----:B------:R-:W-:Y:S01]  /*b020*/  STG.E.64 [R16.64], R2 ;  /* 0x0000000210007986 */ /* 0x000fe2000c101b24 */
[----:B------:R-:W-:Y:S05]  /*b030*/  EXIT ;  /* 0x000000000000794d */ /* 0x000fea0003800000 */
.L_x_7918:
[----:B------:R-:W-:Y:S01]  /*b040*/  STG.E [R16.64], R5 ;  /* 0x0000000510007986 */ /* 0x000fe2000c101924 */
[----:B------:R-:W-:Y:S05]  /*b050*/  EXIT ;  /* 0x000000000000794d */ /* 0x000fea0003800000 */
.L_x_7920:
        /* <DEDUP_REMOVED lines=10> */
.L_x_22400:


//--------------------- .text._ZN2at6native27unrolled_elementwise_kernelIZZZNS0_16sign_kernel_cudaERNS_18TensorIteratorBaseEENKUlvE_clEvENKUlvE2_clEvEUllE_St5arrayIPcLm2EELi4E23TrivialOffsetCalculatorILi1EjESB_NS0_6memory12LoadWithCastILi1EEENSC_13StoreWithCastILi1EEEEEviT_T0_T2_T3_T4_T5_ --------------------------
	.section	.text._ZN2at6native27unrolled_elementwise_kernelIZZZNS0_16sign_kernel_cudaERNS_18TensorIteratorBaseEENKUlvE_clEvENKUlvE2_clEvEUllE_St5arrayIPcLm2EELi4E23TrivialOffsetCalculatorILi1EjESB_NS0_6memory12LoadWithCastILi1EEENSC_13StoreWithCastILi1EEEEEviT_T0_T2_T3_T4_T5_,"ax",@progbits
	.sectioninfo	@"SHI_REGISTERS=32"
	.align	128
        .global         _ZN2at6native27unrolled_elementwise_kernelIZZZNS0_16sign_kernel_cudaERNS_18TensorIteratorBaseEENKUlvE_clEvENKUlvE2_clEvEUllE_St5arrayIPcLm2EELi4E23TrivialOffsetCalculatorILi1EjESB_NS0_6memory12LoadWithCastILi1EEENSC_13StoreWithCastILi1EEEEEviT_T0_T2_T3_T4_T5_
        .type           _ZN2at6native27unrolled_elementwise_kernelIZZZNS0_16sign_kernel_cudaERNS_18TensorIteratorBaseEENKUlvE_clEvENKUlvE2_clEvEUllE_St5arrayIPcLm2EELi4E23TrivialOffsetCalculatorILi1EjESB_NS0_6memory12LoadWithCastILi1EEENSC_13StoreWithCastILi1EEEEEviT_T0_T2_T3_T4_T5_,@function
        .size           _ZN2at6native27unrolled_elementwise_kernelIZZZNS0_16sign_kernel_cudaERNS_18TensorIteratorBaseEENKUlvE_clEvENKUlvE2_clEvEUllE_St5arrayIPcLm2EELi4E23TrivialOffsetCalculatorILi1EjESB_NS0_6memory12LoadWithCastILi1EEENSC_13StoreWithCastILi1EEEEEviT_T0_T2_T3_T4_T5_,(.L_x_22401 - _ZN2at6native27unrolled_elementwise_kernelIZZZNS0_16sign_kernel_cudaERNS_18TensorIteratorBaseEENKUlvE_clEvENKUlvE2_clEvEUllE_St5arrayIPcLm2EELi4E23TrivialOffsetCalculatorILi1EjESB_NS0_6memory12LoadWithCastILi1EEENSC_13StoreWithCastILi1EEEEEviT_T0_T2_T3_T4_T5_)
        .other          _ZN2at6native27unrolled_elementwise_kernelIZZZNS0_16sign_kernel_cudaERNS_18TensorIteratorBaseEENKUlvE_clEvENKUlvE2_clEvEUllE_St5arrayIPcLm2EELi4E23TrivialOffsetCalculatorILi1EjESB_NS0_6memory12LoadWithCastILi1EEENSC_13StoreWithCastILi1EEEEEviT_T0_T2_T3_T4_T5_,@"STO_CUDA_ENTRY STV_DEFAULT"
_ZN2at6native27unrolled_elementwise_kernelIZZZNS0_16sign_kernel_cudaERNS_18TensorIteratorBaseEENKUlvE_clEvENKUlvE2_clEvEUllE_St5arrayIPcLm2EELi4E23TrivialOffsetCalculatorILi1EjESB_NS0_6memory12LoadWithCastILi1EEENSC_13StoreWithCastILi1EEEEEviT_T0_T2_T3_T4_T5_:
.text._ZN2at6native27unrolled_elementwise_kernelIZZZNS0_16sign_kernel_cudaERNS_18TensorIteratorBaseEENKUlvE_clEvENKUlvE2_clEvEUllE_St5arrayIPcLm2EELi4E23TrivialOffsetCalculatorILi1EjESB_NS0_6memory12LoadWithCastILi1EEENSC_13StoreWithCastILi1EEEEEviT_T0_T2_T3_T4_T5_:
        /* <DEDUP_REMOVED lines=30> */
.L_x_7926:
[----:B------:R0:W5:Y:S01]  /*01e0*/  LDG.E.U8 R18, [R2.64] ;  /* 0x0000002402127981 */ /* 0x000162000c1e1100 */
[----:B------:R-:W-:Y:S01]  /*01f0*/  IMAD.MOV.U32 R19, RZ, RZ, RZ ;  /* 0x000000ffff137224 */ /* 0x000fe200078e00ff */
[----:B------:R-:W-:Y:S05]  /*0200*/  BRA `(.L_x_7928) ;  /* 0x00000d6000007947 */ /* 0x000fea0003800000 */
.L_x_7925:
        /* <DEDUP_REMOVED lines=8> */
.L_x_7930:
[----:B------:R-:W2:Y:S02]  /*0290*/  LDG.E R18, [R2.64] ;  /* 0x0000002402127981 */ /* 0x000ea4000c1e1900 */
[----:B--2---:R-:W-:Y:S01]  /*02a0*/  SHF.R.S32.HI R19, RZ, 0x1f, R18 ;  /* 0x0000001fff137819 */ /* 0x004fe20000011412 */
[----:B------:R-:W-:Y:S05]  /*02b0*/  BRA `(.L_x_7928) ;  /* 0x00000cb000007947 */ /* 0x000fea0003800000 */
.L_x_7929:
[----:B------:R-:W2:Y:S02]  /*02c0*/  LDG.E.S16 R18, [R2.64] ;  /* 0x0000002402127981 */ /* 0x000ea4000c1e1700 */
[----:B--2---:R-:W-:Y:S01]  /*02d0*/  SHF.R.S32.HI R19, RZ, 0x1f, R18 ;  /* 0x0000001fff137819 */ /* 0x004fe20000011412 */
[----:B------:R-:W-:Y:S05]  /*02e0*/  BRA `(.L_x_7928) ;  /* 0x00000c8000007947 */ /* 0x000fea0003800000 */
.L_x_7924:
[----:B------:R-:W-:-:S13]  /*02f0*/  ISETP.GT.AND P0, PT, R0, 0x6, PT ;  /* 0x000000060000780c */ /* 0x000fda0003f04270 */
[----:B------:R-:W-:Y:S05]  /*0300*/  @P0 BRA `(.L_x_7931) ;  /* 0x000000b000000947 */ /* 0x000fea0003800000 */
[----:B------:R-:W-:-:S13]  /*0310*/  ISETP.NE.AND P0, PT, R0, 0x5, PT ;  /* 0x000000050000780c */ /* 0x000fda0003f05270 */
[----:B------:R-:W-:Y:S05]  /*0320*/  @!P0 BRA `(.L_x_7932) ;  /* 0x0000005000008947 */ /* 0x000fea0003800000 */
[----:B------:R-:W-:-:S13]  /*0330*/  ISETP.NE.AND P0, PT, R0, 0x6, PT ;  /* 0x000000060000780c */ /* 0x000fda0003f05270 */
[----:B------:R-:W-:Y:S05]  /*0340*/  @P0 BRA `(.L_x_7927) ;  /* 0x00000a9000000947 */ /* 0x000fea0003800000 */
[----:B------:R-:W2:Y:S02]  /*0350*/  LDG.E R2, [R2.64] ;  /* 0x0000002402027981 */ /* 0x000ea4000c1e1900 */
[----:B--2---:R0:W1:Y:S01]  /*0360*/  F2I.S64.TRUNC R18, R2 ;  /* 0x0000000200127311 */ /* 0x004062000020d900 */
[----:B------:R-:W-:Y:S05]  /*0370*/  BRA `(.L_x_7928) ;  /* 0x00000bf000007947 */ /* 0x000fea0003800000 */
.L_x_7932:
[----:B------:R-:W2:Y:S02]  /*0380*/  LDG.E.U16 R2, [R2.64] ;  /* 0x0000002402027981 */ /* 0x000ea4000c1e1500 */
[----:B--2---:R-:W-:-:S06]  /*0390*/  HADD2.F32 R18, -RZ, R2.H0_H0 ;  /* 0x20000002ff127230 */ /* 0x004fcc0000004100 */
[----:B------:R-:W0:Y:S01]  /*03a0*/  F2I.S64.TRUNC R18, R18 ;  /* 0x0000001200127311 */ /* 0x000e22000020d900 */
[----:B------:R-:W-:Y:S05]  /*03b0*/  BRA `(.L_x_7928) ;  /* 0x00000bb000007947 */ /* 0x000fea0003800000 */
.L_x_7931:
[----:B------:R-:W-:-:S13]  /*03c0*/  ISETP.NE.AND P0, PT, R0, 0x7, PT ;  /* 0x000000070000780c */ /* 0x000fda0003f05270 */
[----:B------:R-:W-:Y:S05]  /*03d0*/  @!P0 BRA `(.L_x_7933) ;  /* 0x000000b000008947 */ /* 0x000fea0003800000 */
[----:B------:R-:W-:-:S13]  /*03e0*/  ISETP.NE.AND P0, PT, R0, 0x8, PT ;  /* 0x000000080000780c */ /* 0x000fda0003f05270 */
[----:B------:R-:W-:Y:S05]  /*03f0*/  @!P0 BRA `(.L_x_7934) ;  /* 0x0000005000008947 */ /* 0x000fea0003800000 */
[----:B------:R-:W-:-:S13]  /*0400*/  ISETP.NE.AND P0, PT, R0, 0x9, PT ;  /* 0x000000090000780c */ /* 0x000fda0003f05270 */
[----:B------:R-:W-:Y:S05]  /*0410*/  @P0 BRA `(.L_x_7927) ;  /* 0x000009c000000947 */ /* 0x000fea0003800000 */
[----:B------:R-:W2:Y:S02]  /*0420*/  LDG.E R2, [R2.64] ;  /* 0x0000002402027981 */ /* 0x000ea4000c1e1900 */
[----:B--2---:R0:W1:Y:S01]  /*0430*/  F2I.S64.TRUNC R18, R2 ;  /* 0x0000000200127311 */ /* 0x004062000020d900 */
[----:B------:R-:W-:Y:S05]  /*0440*/  BRA `(.L_x_7928) ;  /* 0x00000b2000007947 */ /* 0x000fea0003800000 */
.L_x_7934:
[----:B------:R-:W2:Y:S02]  /*0450*/  LDG.E.U16 R2, [R2.64] ;  /* 0x0000002402027981 */ /* 0x000ea4000c1e1500 */
[----:B--2---:R-:W-:-:S06]  /*0460*/  HADD2.F32 R18, -RZ, R2.H0_H0 ;  /* 0x20000002ff127230 */ /* 0x004fcc0000004100 */
[----:B------:R-:W0:Y:S01]  /*0470*/  F2I.S64.TRUNC R18, R18 ;  /* 0x0000001200127311 */ /* 0x000e22000020d900 */
[----:B------:R-:W-:Y:S05]  /*0480*/  BRA `(.L_x_7928) ;  /* 0x00000ae000007947 */ /* 0x000fea0003800000 */
.L_x_7933:
[----:B------:R-:W2:Y:S02]  /*0490*/  LDG.E.64 R2, [R2.64] ;  /* 0x0000002402027981 */ /* 0x000ea4000c1e1b00 */
[----:B--2---:R0:W1:Y:S01]  /*04a0*/  F2I.S64.F64.TRUNC R18, R2 ;  /* 0x0000000200127311 */ /* 0x004062000030d900 */
[----:B------:R-:W-:Y:S05]  /*04b0*/  BRA `(.L_x_7928) ;  /* 0x00000ab000007947 */ /* 0x000fea0003800000 */
.L_x_7923:
        /* <DEDUP_REMOVED lines=13> */
.L_x_7937:
[----:B------:R-:W2:Y:S02]  /*0590*/  LDG.E.64 R2, [R2.64] ;  /* 0x0000002402027981 */ /* 0x000ea4000c1e1b00 */
[----:B--2---:R0:W1:Y:S01]  /*05a0*/  F2I.S64.F64.TRUNC R18, R2 ;  /* 0x0000000200127311 */ /* 0x004062000030d900 */
[----:B------:R-:W-:Y:S05]  /*05b0*/  BRA `(.L_x_7928) ;  /* 0x000009b000007947 */ /* 0x000fea0003800000 */
.L_x_7936:
        /* <DEDUP_REMOVED lines=27> */
.L_x_7939:
        /* <DEDUP_REMOVED lines=15> */
.L_x_7938:
[----:B------:R-:W2:Y:S02]  /*0860*/  LDG.E.U16 R18, [R2.64] ;  /* 0x0000002402127981 */ /* 0x000ea4000c1e1500 */
[----:B--2---:R-:W-:-:S06]  /*0870*/  PRMT R18, RZ, 0x5410, R18 ;  /* 0x00005410ff127816 */ /* 0x004fcc0000000012 */
[----:B------:R-:W0:Y:S01]  /*0880*/  F2I.S64.TRUNC R18, R18 ;  /* 0x0000001200127311 */ /* 0x000e22000020d900 */
[----:B------:R-:W-:Y:S05]  /*0890*/  BRA `(.L_x_7928) ;  /* 0x000006d000007947 */ /* 0x000fea0003800000 */
.L_x_7935:
        /* <DEDUP_REMOVED lines=11> */
.L_x_7942:
        /* <DEDUP_REMOVED lines=21> */
.L_x_7946:
[----:B------:R-:W-:Y:S05]  /*0aa0*/  BSYNC B1 ;  /* 0x0000000000017941 */ /* 0x000fea0003800000 */
.L_x_7945:
[----:B------:R-:W-:Y:S01]  /*0ab0*/  IMAD.SHL.U32 R2, R2, 0x100000, RZ ;  /* 0x0010000002027824 */ /* 0x000fe200078e00ff */
[----:B------:R-:W-:-:S04]  /*0ac0*/  LEA R3, R0, 0x3b800000, 0x17 ;  /* 0x3b80000000037811 */ /* 0x000fc800078eb8ff */
[----:B------:R-:W-:Y:S02]  /*0ad0*/  LOP3.LUT R18, R3, R2, R18, 0xfe, !PT ;  /* 0x0000000203127212 */ /* 0x000fe400078efe12 */
.L_x_7944:
[----:B------:R-:W-:Y:S05]  /*0ae0*/  BSYNC B0 ;  /* 0x0000000000007941 */ /* 0x000fea0003800000 */
.L_x_7943:
[----:B------:R-:W0:Y:S01]  /*0af0*/  F2I.S64.TRUNC R18, R18 ;  /* 0x0000001200127311 */ /* 0x000e22000020d900 */
[----:B------:R-:W-:Y:S05]  /*0b00*/  BRA `(.L_x_7928) ;  /* 0x0000046000007947 */ /* 0x000fea0003800000 */
.L_x_7941:
        /* <DEDUP_REMOVED lines=21> */
.L_x_7950:
[----:B------:R-:W-:Y:S05]  /*0c60*/  BSYNC B1 ;  /* 0x0000000000017941 */ /* 0x000fea0003800000 */
.L_x_7949:
[----:B------:R-:W-:Y:S01]  /*0c70*/  IMAD.SHL.U32 R2, R2, 0x200000, RZ ;  /* 0x0020000002027824 */ /* 0x000fe200078e00ff */
[----:B------:R-:W-:-:S04]  /*0c80*/  LEA R3, R0, 0x37800000, 0x17 ;  /* 0x3780000000037811 */ /* 0x000fc800078eb8ff */
[----:B------:R-:W-:Y:S02]  /*0c90*/  LOP3.LUT R18, R3, R2, R18, 0xfe, !PT ;  /* 0x0000000203127212 */ /* 0x000fe400078efe12 */
.L_x_7948:
[----:B------:R-:W-:Y:S05]  /*0ca0*/  BSYNC B0 ;  /* 0x0000000000007941 */ /* 0x000fea0003800000 */
.L_x_7947:
[----:B------:R-:W0:Y:S01]  /*0cb0*/  F2I.S64.TRUNC R18, R18 ;  /* 0x0000001200127311 */ /* 0x000e22000020d900 */
[----:B------:R-:W-:Y:S05]  /*0cc0*/  BRA `(.L_x_7928) ;  /* 0x000002a000007947 */ /* 0x000fea0003800000 */
.L_x_7940:
        /* <DEDUP_REMOVED lines=14> */
.L_x_7954:
[----:B------:R-:W-:Y:S05]  /*0db0*/  BSYNC B0 ;  /* 0x0000000000007941 */ /* 0x000fea0003800000 */
.L_x_7953:
[----:B------:R-:W0:Y:S01]  /*0dc0*/  F2I.S64.TRUNC R18, R18 ;  /* 0x0000001200127311 */ /* 0x000e22000020d900 */
[----:B------:R-:W-:Y:S05]  /*0dd0*/  BRA `(.L_x_7928) ;  /* 0x0000019000007947 */ /* 0x000fea0003800000 */
.L_x_7927:
        /* <DEDUP_REMOVED lines=21> */
.L_x_7952:
[----:B------:R0:W5:Y:S01]  /*0f30*/  LDG.E.64 R18, [R2.64] ;  /* 0x0000002402127981 */ /* 0x000162000c1e1b00 */
[----:B------:R-:W-:Y:S05]  /*0f40*/  BRA `(.L_x_7928) ;  /* 0x0000002000007947 */ /* 0x000fea0003800000 */
.L_x_7951:
[----:B------:R0:W5:Y:S01]  /*0f50*/  LDG.E R18, [R2.64] ;  /* 0x0000002402127981 */ /* 0x000162000c1e1900 */
[----:B------:R-:W-:-:S03]  /*0f60*/  IMAD.MOV.U32 R19, RZ, RZ, RZ ;  /* 0x000000ffff137224 */ /* 0x000fc600078e00ff */
.L_x_7928:
[----:B------:R-:W2:Y:S02]  /*0f70*/  S2R R26, SR_TID.X ;  /* 0x00000000001a7919 */ /* 0x000ea40000002100 */
[----:B--2---:R-:W-:Y:S02]  /*0f80*/  IADD3 R26, R26, 0x80, RZ ;  /* 0x000000801a1a7810 */ /* 0x004fe40007ffe0ff */
.L_x_7922:
[----:B-1----:R-:W-:Y:S05]  /*0f90*/  BSYNC B6 ;  /* 0x0000000000067941 */ /* 0x002fea0003800000 */
.L_x_7921:
        /* <DEDUP_REMOVED lines=22> */
.L_x_7960:
[----:B------:R0:W5:Y:S01]  /*1100*/  LDG.E.U8 R22, [R2.64] ;  /* 0x0000002402167981 */ /* 0x000162000c1e1100 */
[----:B------:R-:W-:Y:S01]  /*1110*/  IMAD.MOV.U32 R23, RZ, RZ, RZ ;  /* 0x000000ffff177224 */ /* 0x000fe200078e00ff */
[----:B------:R-:W-:Y:S05]  /*1120*/  BRA `(.L_x_7962) ;  /* 0x00000d5000007947 */ /* 0x000fea0003800000 */
.L_x_7959:
        /* <DEDUP_REMOVED lines=8> */
.L_x_7964:
[----:B------:R-:W2:Y:S02]  /*11b0*/  LDG.E R22, [R2.64] ;  /* 0x0000002402167981 */ /* 0x000ea4000c1e1900 */
[----:B--2---:R-:W-:Y:S01]  /*11c0*/  SHF.R.S32.HI R23, RZ, 0x1f, R22 ;  /* 0x0000001fff177819 */ /* 0x004fe20000011416 */
[----:B------:R-:W-:Y:S05]  /*11d0*/  BRA `(.L_x_7962) ;  /* 0x00000ca000007947 */ /* 0x000fea0003800000 */
.L_x_7963:
[----:B------:R-:W2:Y:S02]  /*11e0*/  LDG.E.S16 R22, [R2.64] ;  /* 0x0000002402167981 */ /* 0x000ea4000c1e1700 */
[----:B--2---:R-:W-:Y:S01]  /*11f0*/  SHF.R.S32.HI R23, RZ, 0x1f, R22 ;  /* 0x0000001fff177819 */ /* 0x004fe20000011416 */
[----:B------:R-:W-:Y:S05]  /*1200*/  BRA `(.L_x_7962) ;  /* 0x00000c7000007947 */ /* 0x000fea0003800000 */
.L_x_7958:
        /* <DEDUP_REMOVED lines=9> */
.L_x_7966:
[----:B------:R-:W2:Y:S02]  /*12a0*/  LDG.E.U16 R2, [R2.64] ;  /* 0x0000002402027981 */ /* 0x000ea4000c1e1500 */
[----:B--2---:R-:W-:-:S06]  /*12b0*/  HADD2.F32 R22, -RZ, R2.H0_H0 ;  /* 0x20000002ff167230 */ /* 0x004fcc0000004100 */
[----:B------:R-:W0:Y:S01]  /*12c0*/  F2I.S64.TRUNC R22, R22 ;  /* 0x0000001600167311 */ /* 0x000e22000020d900 */
[----:B------:R-:W-:Y:S05]  /*12d0*/  BRA `(.L_x_7962) ;  /* 0x00000ba000007947 */ /* 0x000fea0003800000 */
.L_x_7965:
        /* <DEDUP_REMOVED lines=9> */
.L_x_7968:
[----:B------:R-:W2:Y:S02]  /*1370*/  LDG.E.U16 R2, [R2.64] ;  /* 0x0000002402027981 */ /* 0x000ea4000c1e1500 */
[----:B--2---:R-:W-:-:S06]  /*1380*/  HADD2.F32 R22, -RZ, R2.H0_H0 ;  /* 0x20000002ff167230 */ /* 0x004fcc0000004100 */
[----:B------:R-:W0:Y:S01]  /*1390*/  F2I.S64.TRUNC R22, R22 ;  /* 0x0000001600167311 */ /* 0x000e22000020d900 */
[----:B------:R-:W-:Y:S05]  /*13a0*/  BRA `(.L_x_7962) ;  /* 0x00000ad000007947 */ /* 0x000fea0003800000 */
.L_x_7967:
[----:B------:R-:W2:Y:S02]  /*13b0*/  LDG.E.64 R2, [R2.64] ;  /* 0x0000002402027981 */ /* 0x000ea4000c1e1b00 */
[----:B--2---:R0:W1:Y:S01]  /*13c0*/  F2I.S64.F64.TRUNC R22, R2 ;  /* 0x0000000200167311 */ /* 0x004062000030d900 */
[----:B------:R-:W-:Y:S05]  /*13d0*/  BRA `(.L_x_7962) ;  /* 0x00000aa000007947 */ /* 0x000fea0003800000 */
.L_x_7957:
        /* <DEDUP_REMOVED lines=13> */
.L_x_7971:
[----:B------:R-:W2:Y:S02]  /*14b0*/  LDG.E.64 R2, [R2.64] ;  /* 0x0000002402027981 */ /* 0x000ea4000c1e1b00 */
[----:B--2---:R0:W1:Y:S01]  /*14c0*/  F2I.S64.F64.TRUNC R22, R2 ;  /* 0x0000000200167311 */ /* 0x004062000030d900 */
[----:B------:R-:W-:Y:S05]  /*14d0*/  BRA `(.L_x_7962) ;  /* 0x000009a000007947 */ /* 0x000fea0003800000 */
.L_x_7970:
        /* <DEDUP_REMOVED lines=27> */
.L_x_7973:
        /* <DEDUP_REMOVED lines=14> */
.L_x_7972:
[----:B------:R-:W2:Y:S02]  /*1770*/  LDG.E.U16 R22, [R2.64] ;  /* 0x0000002402167981 */ /* 0x000ea4000c1e1500 */
[----:B--2---:R-:W-:-:S06]  /*1780*/  PRMT R22, RZ, 0x5410, R22 ;  /* 0x00005410ff167816 */ /* 0x004fcc0000000016 */
[----:B------:R-:W0:Y:S01]  /*1790*/  F2I.S64.TRUNC R22, R22 ;  /* 0x0000001600167311 */ /* 0x000e22000020d900 */
[----:B------:R-:W-:Y:S05]  /*17a0*/  BRA `(.L_x_7962) ;  /* 0x000006d000007947 */ /* 0x000fea0003800000 */
.L_x_7969:
        /* <DEDUP_REMOVED lines=11> */
.L_x_7976:
        /* <DEDUP_REMOVED lines=21> */
.L_x_7980:
[----:B------:R-:W-:Y:S05]  /*19b0*/  BSYNC B1 ;  /* 0x0000000000017941 */ /* 0x000fea0003800000 */
.L_x_7979:
[----:B------:R-:W-:Y:S01]  /*19c0*/  IMAD.SHL.U32 R2, R2, 0x100000, RZ ;  /* 0x0010000002027824 */ /* 0x000fe200078e00ff */
[----:B------:R-:W-:-:S04]  /*19d0*/  LEA R3, R0, 0x3b800000, 0x17 ;  /* 0x3b80000000037811 */ /* 0x000fc800078eb8ff */
[----:B------:R-:W-:Y:S02]  /*19e0*/  LOP3.LUT R22, R3, R2, R22, 0xfe, !PT ;  /* 0x0000000203167212 */ /* 0x000fe400078efe16 */
.L_x_7978:
[----:B------:R-:W-:Y:S05]  /*19f0*/  BSYNC B0 ;  /* 0x0000000000007941 */ /* 0x000fea0003800000 */
.L_x_7977:
[----:B------:R-:W0:Y:S01]  /*1a00*/  F2I.S64.TRUNC R22, R22 ;  /* 0x0000001600167311 */ /* 0x000e22000020d900 */
[----:B------:R-:W-:Y:S05]  /*1a10*/  BRA `(.L_x_7962) ;  /* 0x0000046000007947 */ /* 0x000fea0003800000 */
.L_x_7975:
        /* <DEDUP_REMOVED lines=21> */
.L_x_7984:
[----:B------:R-:W-:Y:S05]  /*1b70*/  BSYNC B1 ;  /* 0x0000000000017941 */ /* 0x000fea0003800000 */
.L_x_7983:
[----:B------:R-:W-:Y:S01]  /*1b80*/  IMAD.SHL.U32 R2, R2, 0x200000, RZ ;  /* 0x0020000002027824 */ /* 0x000fe200078e00ff */
[----:B------:R-:W-:-:S04]  /*1b90*/  LEA R3, R0, 0x37800000, 0x17 ;  /* 0x3780000000037811 */ /* 0x000fc800078eb8ff */
[----:B------:R-:W-:Y:S02]  /*1ba0*/  LOP3.LUT R22, R3, R2, R22, 0xfe, !PT ;  /* 0x0000000203167212 */ /* 0x000fe400078efe16 */
.L_x_7982:
[----:B------:R-:W-:Y:S05]  /*1bb0*/  BSYNC B0 ;  /* 0x0000000000007941 */ /* 0x000fea0003800000 */
.L_x_7981:
[----:B------:R-:W0:Y:S01]  /*1bc0*/  F2I.S64.TRUNC R22, R22 ;  /* 0x0000001600167311 */ /* 0x000e22000020d900 */
[----:B------:R-:W-:Y:S05]  /*1bd0*/  BRA `(.L_x_7962) ;  /* 0x000002a000007947 */ /* 0x000fea0003800000 */
.L_x_7974:
        /* <DEDUP_REMOVED lines=14> */
.L_x_7988:
[----:B------:R-:W-:Y:S05]  /*1cc0*/  BSYNC B0 ;  /* 0x0000000000007941 */ /* 0x000fea0003800000 */
.L_x_7987:
[----:B------:R-:W0:Y:S01]  /*1cd0*/  F2I.S64.TRUNC R22, R22 ;  /* 0x0000001600167311 */ /* 0x000e22000020d900 */
[----:B------:R-:W-:Y:S05]  /*1ce0*/  BRA `(.L_x_7962) ;  /* 0x0000019000007947 */ /* 0x000fea0003800000 */
.L_x_7961:
        /* <DEDUP_REMOVED lines=19> */
[----:B------:R-:W-:Y:S01]  /*1e20*/  CS2R R22, SRZ ;  /* 0x0000000000167805 */ /* 0x000fe2000001ff00 */
[----:B------:R-:W-:Y:S05]  /*1e30*/  BRA `(.L_x_7962) ;  /* 0x0000004000007947 */ /* 0x000fea0003800000 */
.L_x_7986:
[----:B------:R0:W5:Y:S01]  /*1e40*/  LDG.E.64 R22, [R2.64] ;  /* 0x0000002402167981 */ /* 0x000162000c1e1b00 */
[----:B------:R-:W-:Y:S05]  /*1e50*/  BRA `(.L_x_7962) ;  /* 0x0000002000007947 */ /* 0x000fea0003800000 */
.L_x_7985:
[----:B------:R0:W5:Y:S01]  /*1e60*/  LDG.E R22, [R2.64] ;  /* 0x0000002402167981 */ /* 0x000162000c1e1900 */
[----:B------:R-:W-:-:S03]  /*1e70*/  IMAD.MOV.U32 R23, RZ, RZ, RZ ;  /* 0x000000ffff177224 */ /* 0x000fc600078e00ff */
.L_x_7962:
[----:B------:R-:W-:-:S04]  /*1e80*/  IADD3 R26, R26, 0x80, RZ ;  /* 0x000000801a1a7810 */ /* 0x000fc80007ffe0ff */
.L_x_7956:
[----:B------:R-:W-:Y:S05]  /*1e90*/  BSYNC B6 ;  /* 0x0000000000067941 */ /* 0x000fea0003800000 */
.L_x_7955:
[----:B------:R-:W-:Y:S01]  /*1ea0*/  ISETP.GE.AND P0, PT, R26, R28, PT ;  /* 0x0000001c1a00720c */ /* 0x000fe20003f06270 */
[----:B------:R-:W-:Y:S01]  /*1eb0*/  BSSY B6, `(.L_x_7989) ;  /* 0x00000f0000067945 */ /* 0x000fe20003800000 */
[----:B------:R-:W-:Y:S01]  /*1ec0*/  CS2R R24, SRZ ;  /* 0x0000000000187805 */ /* 0x000fe2000001ff00 */
[----:B------:R-:W-:-:S10]  /*1ed0*/  CS2R R16, SRZ ;  /* 0x0000000000107805 */ /* 0x000fd4000001ff00 */
        /* <DEDUP_REMOVED lines=20> */
.L_x_7994:
[----:B------:R0:W5:Y:S01]  /*2020*/  LDG.E.U8 R16, [R2.64] ;  /* 0x0000002402107981 */ /* 0x000162000c1e1100 */
[----:B------:R-:W-:Y:S01]  /*2030*/  IMAD.MOV.U32 R17, RZ, RZ, RZ ;  /* 0x000000ffff117224 */ /* 0x000fe200078e00ff */
[----:B------:R-:W-:Y:S05]  /*2040*/  BRA `(.L_x_7996) ;  /* 0x00000d5000007947 */ /* 0x000fea0003800000 */
.L_x_7993:
        /* <DEDUP_REMOVED lines=8> */
.L_x_7998:
[----:B------:R-:W2:Y:S02]  /*20d0*/  LDG.E R16, [R2.64] ;  /* 0x0000002402107981 */ /* 0x000ea4000c1e1900 */
[----:B--2---:R-:W-:Y:S01]  /*20e0*/  SHF.R.S32.HI R17, RZ, 0x1f, R16 ;  /* 0x0000001fff117819 */ /* 0x004fe20000011410 */
[----:B------:R-:W-:Y:S05]  /*20f0*/  BRA `(.L_x_7996) ;  /* 0x00000ca000007947 */ /* 0x000fea0003800000 */
.L_x_7997:
[----:B------:R-:W2:Y:S02]  /*2100*/  LDG.E.S16 R16, [R2.64] ;  /* 0x0000002402107981 */ /* 0x000ea4000c1e1700 */
[----:B--2---:R-:W-:Y:S01]  /*2110*/  SHF.R.S32.HI R17, RZ, 0x1f, R16 ;  /* 0x0000001fff117819 */ /* 0x004fe20000011410 */
[----:B------:R-:W-:Y:S05]  /*2120*/  BRA `(.L_x_7996) ;  /* 0x00000c7000007947 */ /* 0x000fea0003800000 */
.L_x_7992:
[----:B------:R-:W-:-:S13]  /*2130*/  ISETP.GT.AND P0, PT, R0, 0x6, PT ;  /* 0x000000060000780c */ /* 0x000fda0003f04270 */
[----:B------:R-:W-:Y:S05]  /*2140*/  @P0 BRA `(.L_x_7999) ;  /* 0x000000b000000947 */ /* 0x000fea0003800000 */
[----:B------:R-:W-:-:S13]  /*2150*/  ISETP.NE.AND P0, PT, R0, 0x5, PT ;  /* 0x000000050000780c */ /* 0x000fda0003f05270 */
[----:B------:R-:W-:Y:S05]  /*2160*/  @!P0 BRA `(.L_x_8000) ;  /* 0x0000005000008947 */ /* 0x000fea0003800000 */
[----:B------:R-:W-:-:S13]  /*2170*/  ISETP.NE.AND P0, PT, R0, 0x6, PT ;  /* 0x000000060000780c */ /* 0x000fda0003f05270 */
[----:B------:R-:W-:Y:S05]  /*2180*/  @P0 BRA `(.L_x_7995) ;  /* 0x00000a8000000947 */ /* 0x000fea0003800000 */
[----:B------:R-:W2:Y:S02]  /*2190*/  LDG.E R2, [R2.64] ;  /* 0x0000002402027981 */ /* 0x000ea4000c1e1900 */
[----:B--2---:R0:W2:Y:S01]  /*21a0*/  F2I.S64.TRUNC R16, R2 ;  /* 0x0000000200107311 */ /* 0x0040a2000020d900 */
[----:B------:R-:W-:Y:S05]  /*21b0*/  BRA `(.L_x_7996) ;  /* 0x00000be000007947 */ /* 0x000fea0003800000 */
.L_x_8000:
[----:B------:R-:W2:Y:S02]  /*21c0*/  LDG.E.U16 R2, [R2.64] ;  /* 0x0000002402027981 */ /* 0x000ea4000c1e1500 */
[----:B--2---:R-:W-:-:S06]  /*21d0*/  HADD2.F32 R16, -RZ, R2.H0_H0 ;  /* 0x20000002ff107230 */ /* 0x004fcc0000004100 */
[----:B------:R-:W0:Y:S01]  /*21e0*/  F2I.S64.TRUNC R16, R16 ;  /* 0x0000001000107311 */ /* 0x000e22000020d900 */
[----:B------:R-:W-:Y:S05]  /*21f0*/  BRA `(.L_x_7996) ;  /* 0x00000ba000007947 */ /* 0x000fea0003800000 */
.L_x_7999:
[----:B------:R-:W-:-:S13]  /*2200*/  ISETP.NE.AND P0, PT, R0, 0x7, PT ;  /* 0x000000070000780c */ /* 0x000fda0003f05270 */
[----:B------:R-:W-:Y:S05]  /*2210*/  @!P0 BRA `(.L_x_8001) ;  /* 0x000000b000008947 */ /* 0x000fea0003800000 */
[----:B------:R-:W-:-:S13]  /*2220*/  ISETP.NE.AND P0, PT, R0, 0x8, PT ;  /* 0x000000080000780c */ /* 0x000fda0003f05270 */
[----:B------:R-:W-:Y:S05]  /*2230*/  @!P0 BRA `(.L_x_8002) ;  /* 0x0000005000008947 */ /* 0x000fea0003800000 */
[----:B------:R-:W-:-:S13]  /*2240*/  ISETP.NE.AND P0, PT, R0, 0x9, PT ;  /* 0x000000090000780c */ /* 0x000fda0003f05270 */
[----:B------:R-:W-:Y:S05]  /*2250*/  @P0 BRA `(.L_x_7995) ;  /* 0x000009b000000947 */ /* 0x000fea0003800000 */
[----:B------:R-:W2:Y:S02]  /*2260*/  LDG.E R2, [R2.64] ;  /* 0x0000002402027981 */ /* 0x000ea4000c1e1900 */
[----:B--2---:R0:W2:Y:S01]  /*2270*/  F2I.S64.TRUNC R16, R2 ;  /* 0x0000000200107311 */ /* 0x0040a2000020d900 */
[----:B------:R-:W-:Y:S05]  /*2280*/  BRA `(.L_x_7996) ;  /* 0x00000b1000007947 */ /* 0x000fea0003800000 */
.L_x_8002:
[----:B------:R-:W2:Y:S02]  /*2290*/  LDG.E.U16 R2, [R2.64] ;  /* 0x0000002402027981 */ /* 0x000ea4000c1e1500 */
[----:B--2---:R-:W-:-:S06]  /*22a0*/  HADD2.F32 R16, -RZ, R2.H0_H0 ;  /* 0x20000002ff107230 */ /* 0x004fcc0000004100 */
[----:B------:R-:W0:Y:S01]  /*22b0*/  F2I.S64.TRUNC R16, R16 ;  /* 0x0000001000107311 */ /* 0x000e22000020d900 */
[----:B------:R-:W-:Y:S05]  /*22c0*/  BRA `(.L_x_7996) ;  /* 0x00000ad000007947 */ /* 0x000fea0003800000 */
.L_x_8001:
[----:B------:R-:W2:Y:S02]  /*22d0*/  LDG.E.64 R2, [R2.64] ;  /* 0x0000002402027981 */ /* 0x000ea4000c1e1b00 */
[----:B--2---:R0:W2:Y:S01]  /*22e0*/  F2I.S64.F64.TRUNC R16, R2 ;  /* 0x0000000200107311 */ /* 0x0040a2000030d900 */
[----:B------:R-:W-:Y:S05]  /*22f0*/  BRA `(.L_x_7996) ;  /* 0x00000aa000007947 */ /* 0x000fea0003800000 */
.L_x_7991:
        /* <DEDUP_REMOVED lines=13> */
.L_x_8005:
[----:B------:R-:W2:Y:S02]  /*23d0*/  LDG.E.64 R2, [R2.64] ;  /* 0x0000002402027981 */ /* 0x000ea4000c1e1b00 */
[----:B--2---:R0:W2:Y:S01]  /*23e0*/  F2I.S64.F64.TRUNC R16, R2 ;  /* 0x0000000200107311 */ /* 0x0040a2000030d900 */
[----:B------:R-:W-:Y:S05]  /*23f0*/  BRA `(.L_x_7996) ;  /* 0x000009a000007947 */ /* 0x000fea0003800000 */
.L_x_8004:
        /* <DEDUP_REMOVED lines=27> */
.L_x_8007:
        /* <DEDUP_REMOVED lines=14> */
.L_x_8006:
[----:B------:R-:W2:Y:S02]  /*2690*/  LDG.E.U16 R16, [R2.64] ;  /* 0x0000002402107981 */ /* 0x000ea4000c1e1500 */
[----:B--2---:R-:W-:-:S06]  /*26a0*/  PRMT R16, RZ, 0x5410, R16 ;  /* 0x00005410ff107816 */ /* 0x004fcc0000000010 */
[----:B------:R-:W0:Y:S01]  /*26b0*/  F2I.S64.TRUNC R16, R16 ;  /* 0x0000001000107311 */ /* 0x000e22000020d900 */
[----:B------:R-:W-:Y:S05]  /*26c0*/  BRA `(.L_x_7996) ;  /* 0x000006d000007947 */ /* 0x000fea0003800000 */
.L_x_8003:
        /* <DEDUP_REMOVED lines=11> */
.L_x_8010:
        /* <DEDUP_REMOVED lines=21> */
.L_x_8014:
[----:B------:R-:W-:Y:S05]  /*28d0*/  BSYNC B1 ;  /* 0x0000000000017941 */ /* 0x000fea0003800000 */
.L_x_8013:
[----:B------:R-:W-:Y:S01]  /*28e0*/  IMAD.SHL.U32 R2, R2, 0x100000, RZ ;  /* 0x0010000002027824 */ /* 0x000fe200078e00ff */
[----:B------:R-:W-:-:S04]  /*28f0*/  LEA R3, R0, 0x3b800000, 0x17 ;  /* 0x3b80000000037811 */ /* 0x000fc800078eb8ff */
[----:B------:R-:W-:Y:S02]  /*2900*/  LOP3.LUT R16, R3, R2, R16, 0xfe, !PT ;  /* 0x0000000203107212 */ /* 0x000fe400078efe10 */
.L_x_8012:
[----:B------:R-:W-:Y:S05]  /*2910*/  BSYNC B0 ;  /* 0x0000000000007941 */ /* 0x000fea0003800000 */
.L_x_8011:
[----:B------:R-:W0:Y:S01]  /*2920*/  F2I.S64.TRUNC R16, R16 ;  /* 0x0000001000107311 */ /* 0x000e22000020d900 */
[----:B------:R-:W-:Y:S05]  /*2930*/  BRA `(.L_x_7996) ;  /* 0x0000046000007947 */ /* 0x000fea0003800000 */
.L_x_8009:
        /* <DEDUP_REMOVED lines=21> */
.L_x_8018:
[----:B------:R-:W-:Y:S05]  /*2a90*/  BSYNC B1 ;  /* 0x0000000000017941 */ /* 0x000fea0003800000 */
.L_x_8017:
[----:B------:R-:W-:Y:S01]  /*2aa0*/  IMAD.SHL.U32 R2, R2, 0x200000, RZ ;  /* 0x0020000002027824 */ /* 0x000fe200078e00ff */
[----:B------:R-:W-:-:S04]  /*2ab0*/  LEA R3, R0, 0x37800000, 0x17 ;  /* 0x3780000000037811 */ /* 0x000fc800078eb8ff */
[----:B------:R-:W-:Y:S02]  /*2ac0*/  LOP3.LUT R16, R3, R2, R16, 0xfe, !PT ;  /* 0x0000000203107212 */ /* 0x000fe400078efe10 */
.L_x_8016:
[----:B------:R-:W-:Y:S05]  /*2ad0*/  BSYNC B0 ;  /* 0x0000000000007941 */ /* 0x000fea0003800000 */
.L_x_8015:
[----:B------:R-:W0:Y:S01]  /*2ae0*/  F2I.S64.TRUNC R16, R16 ;  /* 0x0000001000107311 */ /* 0x000e22000020d900 */
[----:B------:R-:W-:Y:S05]  /*2af0*/  BRA `(.L_x_7996) ;  /* 0x000002a000007947 */ /* 0x000fea0003800000 */
.L_x_8008:
        /* <DEDUP_REMOVED lines=14> */
.L_x_8022:
[----:B------:R-:W-:Y:S05]  /*2be0*/  BSYNC B0 ;  /* 0x0000000000007941 */ /* 0x000fea0003800000 */
.L_x_8021:
[----:B------:R-:W0:Y:S01]  /*2bf0*/  F2I.S64.TRUNC R16, R16 ;  /* 0x0000001000107311 */ /* 0x000e22000020d900 */
[----:B------:R-:W-:Y:S05]  /*2c00*/  BRA `(.L_x_7996) ;  /* 0x0000019000007947 */ /* 0x000fea0003800000 */
.L_x_7995:
        /* <DEDUP_REMOVED lines=19> */
[----:B------:R-:W-:Y:S01]  /*2d40*/  CS2R R16, SRZ ;  /* 0x0000000000107805 */ /* 0x000fe2000001ff00 */
[----:B------:R-:W-:Y:S05]  /*2d50*/  BRA `(.L_x_7996) ;  /* 0x0000004000007947 */ /* 0x000fea0003800000 */
.L_x_8020:
[----:B------:R0:W5:Y:S01]  /*2d60*/  LDG.E.64 R16, [R2.64] ;  /* 0x0000002402107981 */ /* 0x000162000c1e1b00 */
[----:B------:R-:W-:Y:S05]  /*2d70*/  BRA `(.L_x_7996) ;  /* 0x0000002000007947 */ /* 0x000fea0003800000 */
.L_x_8019:
[----:B------:R0:W5:Y:S01]  /*2d80*/  LDG.E R16, [R2.64] ;  /* 0x0000002402107981 */ /* 0x000162000c1e1900 */
[----:B------:R-:W-:-:S03]  /*2d90*/  IMAD.MOV.U32 R17, RZ, RZ, RZ ;  /* 0x000000ffff117224 */ /* 0x000fc600078e00ff */
.L_x_7996:
[----:B------:R-:W-:-:S04]  /*2da0*/  IADD3 R26, R26, 0x80, RZ ;  /* 0x000000801a1a7810 */ /* 0x000fc80007ffe0ff */
.L_x_7990:
[----:B------:R-:W-:Y:S05]  /*2db0*/  BSYNC B6 ;  /* 0x0000000000067941 */ /* 0x000fea0003800000 */
.L_x_7989:
        /* <DEDUP_REMOVED lines=21> */
.L_x_8028:
[----:B------:R0:W5:Y:S01]  /*2f10*/  LDG.E.U8 R24, [R2.64] ;  /* 0x0000002402187981 */ /* 0x000162000c1e1100 */
[----:B------:R-:W-:Y:S01]  /*2f20*/  IMAD.MOV.U32 R25, RZ, RZ, RZ ;  /* 0x000000ffff197224 */ /* 0x000fe200078e00ff */
[----:B------:R-:W-:Y:S05]  /*2f30*/  BRA `(.L_x_8024) ;  /* 0x00000d4000007947 */ /* 0x000fea0003800000 */
.L_x_8027:
        /* <DEDUP_REMOVED lines=8> */
.L_x_8031:
[----:B------:R-:W3:Y:S02]  /*2fc0*/  LDG.E R24, [R2.64] ;  /* 0x0000002402187981 */ /* 0x000ee4000c1e1900 */
[----:B---3--:R-:W-:Y:S01]  /*2fd0*/  SHF.R.S32.HI R25, RZ, 0x1f, R24 ;  /* 0x0000001fff197819 */ /* 0x008fe20000011418 */
[----:B------:R-:W-:Y:S05]  /*2fe0*/  BRA `(.L_x_8024) ;  /* 0x00000c9000007947 */ /* 0x000fea0003800000 */
.L_x_8030:
[----:B------:R-:W3:Y:S02]  /*2ff0*/  LDG.E.S16 R24, [R2.64] ;  /* 0x0000002402187981 */ /* 0x000ee4000c1e1700 */
[----:B---3--:R-:W-:Y:S01]  /*3000*/  SHF.R.S32.HI R25, RZ, 0x1f, R24 ;  /* 0x0000001fff197819 */ /* 0x008fe20000011418 */
[----:B------:R-:W-:Y:S05]  /*3010*/  BRA `(.L_x_8024) ;  /* 0x00000c6000007947 */ /* 0x000fea0003800000 */
.L_x_8026:
[----:B------:R-:W-:-:S13]  /*3020*/  ISETP.GT.AND P0, PT, R0, 0x6, PT ;  /* 0x000000060000780c */ /* 0x000fda0003f04270 */
[----:B------:R-:W-:Y:S05]  /*3030*/  @P0 BRA `(.L_x_8032) ;  /* 0x000000b000000947 */ /* 0x000fea0003800000 */
[----:B------:R-:W-:-:S13]  /*3040*/  ISETP.NE.AND P0, PT, R0, 0x5, PT ;  /* 0x000000050000780c */ /* 0x000fda0003f05270 */
[----:B------:R-:W-:Y:S05]  /*3050*/  @!P0 BRA `(.L_x_8033) ;  /* 0x0000005000008947 */ /* 0x000fea0003800000 */
[----:B------:R-:W-:-:S13]  /*3060*/  ISETP.NE.AND P0, PT, R0, 0x6, PT ;  /* 0x000000060000780c */ /* 0x000fda0003f05270 */
[----:B------:R-:W-:Y:S05]  /*3070*/  @P0 BRA `(.L_x_8029) ;  /* 0x00000a8000000947 */ /* 0x000fea0003800000 */
[----:B------:R-:W3:Y:S02]  /*3080*/  LDG.E R2, [R2.64] ;  /* 0x0000002402027981 */ /* 0x000ee4000c1e1900 */
[----:B---3--:R0:W3:Y:S01]  /*3090*/  F2I.S64.TRUNC R24, R2 ;  /* 0x0000000200187311 */ /* 0x0080e2000020d900 */
[----:B------:R-:W-:Y:S05]  /*30a0*/  BRA `(.L_x_8024) ;  /* 0x00000bd000007947 */ /* 0x000fea0003800000 */
.L_x_8033:
[----:B------:R-:W3:Y:S02]  /*30b0*/  LDG.E.U16 R2, [R2.64] ;  /* 0x0000002402027981 */ /* 0x000ee4000c1e1500 */
[----:B---3--:R-:W-:-:S06]  /*30c0*/  HADD2.F32 R24, -RZ, R2.H0_H0 ;  /* 0x20000002ff187230 */ /* 0x008fcc0000004100 */
[----:B------:R-:W0:Y:S01]  /*30d0*/  F2I.S64.TRUNC R24, R24 ;  /* 0x0000001800187311 */ /* 0x000e22000020d900 */
[----:B------:R-:W-:Y:S05]  /*30e0*/  BRA `(.L_x_8024) ;  /* 0x00000b9000007947 */ /* 0x000fea0003800000 */
.L_x_8032:
[----:B------:R-:W-:-:S13]  /*30f0*/  ISETP.NE.AND P0, PT, R0, 0x7, PT ;  /* 0x000000070000780c */ /* 0x000fda0003f05270 */
[----:B------:R-:W-:Y:S05]  /*3100*/  @!P0 BRA `(.L_x_8034) ;  /* 0x000000b000008947 */ /* 0x000fea0003800000 */
[----:B------:R-:W-:-:S13]  /*3110*/  ISETP.NE.AND P0, PT, R0, 0x8, PT ;  /* 0x000000080000780c */ /* 0x000fda0003f05270 */
[----:B------:R-:W-:Y:S05]  /*3120*/  @!P0 BRA `(.L_x_8035) ;  /* 0x0000005000008947 */ /* 0x000fea0003800000 */
[----:B------:R-:W-:-:S13]  /*3130*/  ISETP.NE.AND P0, PT, R0, 0x9, PT ;  /* 0x000000090000780c */ /* 0x000fda0003f05270 */
[----:B------:R-:W-:Y:S05]  /*3140*/  @P0 BRA `(.L_x_8029) ;  /* 0x000009b000000947 */ /* 0x000fea0003800000 */
[----:B------:R-:W3:Y:S02]  /*3150*/  LDG.E R2, [R2.64] ;  /* 0x0000002402027981 */ /* 0x000ee4000c1e1900 */
[----:B---3--:R0:W3:Y:S01]  /*3160*/  F2I.S64.TRUNC R24, R2 ;  /* 0x0000000200187311 */ /* 0x0080e2000020d900 */
[----:B------:R-:W-:Y:S05]  /*3170*/  BRA `(.L_x_8024) ;  /* 0x00000b0000007947 */ /* 0x000fea0003800000 */
.L_x_8035:
[----:B------:R-:W3:Y:S02]  /*3180*/  LDG.E.U16 R2, [R2.64] ;  /* 0x0000002402027981 */ /* 0x000ee4000c1e1500 */
[----:B---3--:R-:W-:-:S06]  /*3190*/  HADD2.F32 R24, -RZ, R2.H0_H0 ;  /* 0x20000002ff187230 */ /* 0x008fcc0000004100 */
[----:B------:R-:W0:Y:S01]  /*31a0*/  F2I.S64.TRUNC R24, R24 ;  /* 0x0000001800187311 */ /* 0x000e22000020d900 */
[----:B------:R-:W-:Y:S05]  /*31b0*/  BRA `(.L_x_8024) ;  /* 0x00000ac000007947 */ /* 0x000fea0003800000 */
.L_x_8034:
[----:B------:R-:W3:Y:S02]  /*31c0*/  LDG.E.64 R2, [R2.64] ;  /* 0x0000002402027981 */ /* 0x000ee4000c1e1b00 */
[----:B---3--:R0:W3:Y:S01]  /*31d0*/  F2I.S64.F64.TRUNC R24, R2 ;  /* 0x0000000200187311 */ /* 0x0080e2000030d900 */
[----:B------:R-:W-:Y:S05]  /*31e0*/  BRA `(.L_x_8024) ;  /* 0x00000a9000007947 */ /* 0x000fea0003800000 */
.L_x_8025:
        /* <DEDUP_REMOVED lines=11> */
[----:B------:R-:W-:Y:S01]  /*32a0*/  SEL R24, RZ, 0x1, !P0 ;  /* 0x00000001ff187807 */ /* 0x000fe20004000000 */
[----:B------:R-:W-:Y:S05]  /*32b0*/  BRA `(.L_x_8024) ;  /* 0x000009c000007947 */ /* 0x000fea0003800000 */
.L_x_8038:
[----:B------:R-:W3:Y:S02]  /*32c0*/  LDG.E.64 R2, [R2.64] ;  /* 0x0000002402027981 */ /* 0x000ee4000c1e1b00 */
[----:B---3--:R0:W3:Y:S01]  /*32d0*/  F2I.S64.F64.TRUNC R24, R2 ;  /* 0x0000000200187311 */ /* 0x0080e2000030d900 */
[----:B------:R-:W-:Y:S05]  /*32e0*/  BRA `(.L_x_8024) ;  /* 0x0000099000007947 */ /* 0x000fea0003800000 */
.L_x_8037:
        /* <DEDUP_REMOVED lines=27> */
.L_x_8040:
        /* <DEDUP_REMOVED lines=14> */
.L_x_8039:
[----:B------:R-:W3:Y:S02]  /*3580*/  LDG.E.U16 R24, [R2.64] ;  /* 0x0000002402187981 */ /* 0x000ee4000c1e1500 */
[----:B---3--:R-:W-:-:S06]  /*3590*/  PRMT R24, RZ, 0x5410, R24 ;  /* 0x00005410ff187816 */ /* 0x008fcc0000000018 */
[----:B------:R-:W0:Y:S01]  /*35a0*/  F2I.S64.TRUNC R24, R24 ;  /* 0x0000001800187311 */ /* 0x000e22000020d900 */
[----:B------:R-:W-:Y:S05]  /*35b0*/  BRA `(.L_x_8024) ;  /* 0x000006c000007947 */ /* 0x000fea0003800000 */
.L_x_8036:
        /* <DEDUP_REMOVED lines=11> */
.L_x_8043:
        /* <DEDUP_REMOVED lines=21> */
.L_x_8047:
[----:B------:R-:W-:Y:S05]  /*37c0*/  BSYNC B1 ;  /* 0x0000000000017941 */ /* 0x000fea0003800000 */
.L_x_8046:
[----:B------:R-:W-:Y:S01]  /*37d0*/  IMAD.SHL.U32 R2, R2, 0x100000, RZ ;  /* 0x0010000002027824 */ /* 0x000fe200078e00ff */
[----:B------:R-:W-:-:S04]  /*37e0*/  LEA R3, R0, 0x3b800000, 0x17 ;  /* 0x3b80000000037811 */ /* 0x000fc800078eb8ff */
[----:B------:R-:W-:Y:S02]  /*37f0*/  LOP3.LUT R24, R3, R2, R24, 0xfe, !PT ;  /* 0x0000000203187212 */ /* 0x000fe400078efe18 */
.L_x_8045:
[----:B------:R-:W-:Y:S05]  /*3800*/  BSYNC B0 ;  /* 0x0000000000007941 */ /* 0x000fea0003800000 */
.L_x_8044:
[----:B------:R-:W0:Y:S01]  /*3810*/  F2I.S64.TRUNC R24, R24 ;  /* 0x0000001800187311 */ /* 0x000e22000020d900 */
[----:B------:R-:W-:Y:S05]  /*3820*/  BRA `(.L_x_8024) ;  /* 0x0000045000007947 */ /* 0x000fea0003800000 */
.L_x_8042:
        /* <DEDUP_REMOVED lines=21> */
.L_x_8051:
[----:B------:R-:W-:Y:S05]  /*3980*/  BSYNC B1 ;  /* 0x0000000000017941 */ /* 0x000fea0003800000 */
.L_x_8050:
[----:B------:R-:W-:Y:S01]  /*3990*/  IMAD.SHL.U32 R2, R2, 0x200000, RZ ;  /* 0x0020000002027824 */ /* 0x000fe200078e00ff */
[----:B------:R-:W-:-:S04]  /*39a0*/  LEA R3, R0, 0x37800000, 0x17 ;  /* 0x3780000000037811 */ /* 0x000fc800078eb8ff */
[----:B------:R-:W-:Y:S02]  /*39b0*/  LOP3.LUT R24, R3, R2, R24, 0xfe, !PT ;  /* 0x0000000203187212 */ /* 0x000fe400078efe18 */
.L_x_8049:
[----:B------:R-:W-:Y:S05]  /*39c0*/  BSYNC B0 ;  /* 0x0000000000007941 */ /* 0x000fea0003800000 */
.L_x_8048:
[----:B------:R-:W0:Y:S01]  /*39d0*/  F2I.S64.TRUNC R24, R24 ;  /* 0x0000001800187311 */ /* 0x000e22000020d900 */
[----:B------:R-:W-:Y:S05]  /*39e0*/  BRA `(.L_x_8024) ;  /* 0x0000029000007947 */ /* 0x000fea0003800000 */
.L_x_8041:
        /* <DEDUP_REMOVED lines=14> */
.L_x_8055:
[----:B------:R-:W-:Y:S05]  /*3ad0*/  BSYNC B0 ;  /* 0x0000000000007941 */ /* 0x000fea0003800000 */
.L_x_8054:
[----:B------:R-:W0:Y:S01]  /*3ae0*/  F2I.S64.TRUNC R24, R24 ;  /* 0x0000001800187311 */ /* 0x000e22000020d900 */
[----:B------:R-:W-:Y:S05]  /*3af0*/  BRA `(.L_x_8024) ;  /* 0x0000018000007947 */ /* 0x000fea0003800000 */
.L_x_8029:
        /* <DEDUP_REMOVED lines=20> */
.L_x_8053:
[----:B------:R0:W5:Y:S01]  /*3c40*/  LDG.E.64 R24, [R2.64] ;  /* 0x0000002402187981 */ /* 0x000162000c1e1b00 */
[----:B------:R-:W-:Y:S05]  /*3c50*/  BRA `(.L_x_8024) ;  /* 0x0000002000007947 */ /* 0x000fea0003800000 */
.L_x_8052:
[----:B------:R0:W5:Y:S01]  /*3c60*/  LDG.E R24, [R2.64] ;  /* 0x0000002402187981 */ /* 0x000162000c1e1900 */
[----:B------:R-:W-:-:S03]  /*3c70*/  IMAD.MOV.U32 R25, RZ, RZ, RZ ;  /* 0x000000ffff197224 */ /* 0x000fc600078e00ff */
.L_x_8024:
[----:B------:R-:W-:Y:S05]  /*3c80*/  BSYNC B6 ;  /* 0x0000000000067941 */ /* 0x000fea0003800000 */
.L_x_8023:
[----:B0-----:R-:W0:Y:S01]  /*3c90*/  S2R R2, SR_TID.X ;  /* 0x0000000000027919 */ /* 0x001e220000002100 */
[----:B---3-5:R-:W-:Y:S01]  /*3ca0*/  ISETP.GT.U32.AND P2, PT, R24, RZ, PT ;  /* 0x000000ff1800720c */ /* 0x028fe20003f44070 */
[----:B------:R-:W-:Y:S01]  /*3cb0*/  BSSY B6, `(.L_x_8056) ;  /* 0x000011a000067945 */ /* 0x000fe20003800000 */
[----:B------:R-:W3:Y:S01]  /*3cc0*/  LDC.U8 R24, c[0x0][0x184] ;  /* 0x00006100ff187b82 */ /* 0x000ee20000000000 */
[----:B-1----:R-:W-:Y:S02]  /*3cd0*/  ISETP.GT.U32.AND P0, PT, R22, RZ, PT ;  /* 0x000000ff1600720c */ /* 0x002fe40003f04070 */
[----:B--2---:R-:W-:Y:S02]  /*3ce0*/  ISETP.GT.U32.AND P3, PT, R16, RZ, PT ;  /* 0x000000ff1000720c */ /* 0x004fe40003f64070 */
[----:B------:R-:W-:-:S02]  /*3cf0*/  ISETP.GT.U32.AND P1, PT, R18, RZ, PT ;  /* 0x000000ff1200720c */ /* 0x000fc40003f24070 */
[----:B------:R-:W-:Y:S02]  /*3d00*/  ISETP.GT.AND.EX P0, PT, R23, RZ, PT, P0 ;  /* 0x000000ff1700720c */ /* 0x000fe40003f04300 */
[----:B------:R-:W-:Y:S02]  /*3d10*/  ISETP.GT.AND.EX P3, PT, R17, RZ, PT, P3 ;  /* 0x000000ff1100720c */ /* 0x000fe40003f64330 */
[----:B------:R-:W-:Y:S02]  /*3d20*/  ISETP.GT.AND.EX P2, PT, R25, RZ, PT, P2 ;  /* 0x000000ff1900720c */ /* 0x000fe40003f44320 */
[----:B------:R-:W-:Y:S02]  /*3d30*/  ISETP.GT.AND.EX P1, PT, R19, RZ, PT, P1 ;  /* 0x000000ff1300720c */ /* 0x000fe40003f24310 */
[----:B------:R-:W-:Y:S02]  /*3d40*/  SEL R7, RZ, 0x1, !P0 ;  /* 0x00000001ff077807 */ /* 0x000fe40004000000 */
[----:B------:R-:W-:-:S02]  /*3d50*/  SEL R5, RZ, 0x1, !P3 ;  /* 0x00000001ff057807 */ /* 0x000fc40005800000 */
[----:B------:R-:W-:Y:S02]  /*3d60*/  SEL R3, RZ, 0x1, !P2 ;  /* 0x00000001ff037807 */ /* 0x000fe40005000000 */
[----:B0-----:R-:W-:Y:S02]  /*3d70*/  ISETP.GE.AND P4, PT, R2, R28, PT ;  /* 0x0000001c0200720c */ /* 0x001fe40003f86270 */
[----:B------:R-:W-:Y:S02]  /*3d80*/  SEL R9, RZ, 0x1, !P1 ;  /* 0x00000001ff097807 */ /* 0x000fe40004800000 */
[----:B------:R-:W-:Y:S02]  /*3d90*/  LEA.HI.SX32 R18, P1, R23, R7, 0x1 ;  /* 0x0000000717127211 */ /* 0x000fe40007830aff */
[----:B------:R-:W-:Y:S02]  /*3da0*/  LEA.HI.SX32 R22, P2, R17, R5, 0x1 ;  /* 0x0000000511167211 */ /* 0x000fe40007850aff */
[----:B------:R-:W-:Y:S01]  /*3db0*/  LEA.HI.SX32 R16, P3, R25, R3, 0x1 ;  /* 0x0000000319107211 */ /* 0x000fe20007870aff */
[----:B------:R-:W-:Y:S01]  /*3dc0*/  IMAD.MOV.U32 R26, RZ, RZ, R18 ;  /* 0x000000ffff1a7224 */ /* 0x000fe200078e0012 */
[----:B------:R-:W-:-:S02]  /*3dd0*/  LEA.HI.SX32 R3, P0, R19, R9, 0x1 ;  /* 0x0000000913037211 */ /* 0x000fc40007810aff */
[----:B------:R-:W-:Y:S02]  /*3de0*/  LEA.HI.X.SX32 R27, R23, RZ, 0x1, P1 ;  /* 0x000000ff171b7211 */ /* 0x000fe400008f0eff */
[----:B------:R-:W-:Y:S02]  /*3df0*/  LEA.HI.X.SX32 R23, R17, RZ, 0x1, P2 ;  /* 0x000000ff11177211 */ /* 0x000fe400010f0eff */
[----:B------:R-:W-:Y:S02]  /*3e00*/  LEA.HI.X.SX32 R17, R25, RZ, 0x1, P3 ;  /* 0x000000ff19117211 */ /* 0x000fe400018f0eff */
[----:B------:R-:W-:Y:S01]  /*3e10*/  LEA.HI.X.SX32 R5, R19, RZ, 0x1, P0 ;  /* 0x000000ff13057211 */ /* 0x000fe200000f0eff */
[----:B------:R-:W-:Y:S05]  /*3e20*/  @P4 BRA `(.L_x_8057) ;  /* 0x0000102000004947 */ /* 0x000fea0003800000 */
[----:B---3--:R-:W-:Y:S01]  /*3e30*/  IMAD R0, R29, 0x200, R2 ;  /* 0x000002001d007824 */ /* 0x008fe200078e0202 */
[----:B------:R-:W-:Y:S02]  /*3e40*/  PRMT R4, R24, 0x9910, RZ ;  /* 0x0000991018047816 */ /* 0x000fe400000000ff */
[----:B------:R-:W-:Y:S01]  /*3e50*/  IADD3 R19, R2, 0x80, RZ ;  /* 0x0000008002137810 */ /* 0x000fe20007ffe0ff */
[----:B------:R-:W-:-:S02]  /*3e60*/  IMAD R8, R0, c[0x0][0x188], RZ ;  /* 0x0000620000087a24 */ /* 0x000fc400078e02ff */
[----:B------:R-:W-:Y:S02]  /*3e70*/  IMAD.MOV.U32 R0, RZ, RZ, R4 ;  /* 0x000000ffff007224 */ /* 0x000fe400078e0004 */
[----:B------:R-:W-:Y:S01]  /*3e80*/  IMAD.MOV.U32 R4, RZ, RZ, R3 ;  /* 0x000000ffff047224 */ /* 0x000fe200078e0003 */
        /* <DEDUP_REMOVED lines=15> */
.L_x_8061:
[----:B------:R0:W-:Y:S01]  /*3f80*/  STG.E.U8 [R8.64], R3 ;  /* 0x0000000308007986 */ /* 0x0001e2000c101124 */
[----:B------:R-:W-:Y:S01]  /*3f90*/  IMAD.MOV.U32 R2, RZ, RZ, R19 ;  /* 0x000000ffff027224 */ /* 0x000fe200078e0013 */
[----:B------:R-:W-:Y:S05]  /*3fa0*/  BRA `(.L_x_8057) ;  /* 0x00000ea000007947 */ /* 0x000fea0003800000 */
.L_x_8060:
[----:B------:R-:W-:-:S13]  /*3fb0*/  ISETP.NE.AND P0, PT, R0, 0x2, PT ;  /* 0x000000020000780c */ /* 0x000fda0003f05270 */
[----:B------:R-:W-:Y:S05]  /*3fc0*/  @!P0 BRA `(.L_x_8063) ;  /* 0x000000a000008947 */ /* 0x000fea0003800000 */
[----:B------:R-:W-:-:S13]  /*3fd0*/  ISETP.NE.AND P0, PT, R0, 0x3, PT ;  /* 0x000000030000780c */ /* 0x000fda0003f05270 */
[----:B------:R-:W-:Y:S05]  /*3fe0*/  @!P0 BRA `(.L_x_8064) ;  /* 0x0000005000008947 */ /* 0x000fea0003800000 */
[----:B------:R-:W-:-:S13]  /*3ff0*/  ISETP.NE.AND P0, PT, R0, 0x4, PT ;  /* 0x000000040000780c */ /* 0x000fda0003f05270 */
[----:B------:R-:W-:Y:S05]  /*4000*/  @P0 BRA `(.L_x_8062) ;  /* 0x00000ca000000947 */ /* 0x000fea0003800000 */
[----:B------:R0:W-:Y:S01]  /*4010*/  STG.E.64 [R8.64], R4 ;  /* 0x0000000408007986 */ /* 0x0001e2000c101b24 */
[----:B------:R-:W-:Y:S01]  /*4020*/  IMAD.MOV.U32 R2, RZ, RZ, R19 ;  /* 0x000000ffff027224 */ /* 0x000fe200078e0013 */
[----:B------:R-:W-:Y:S05]  /*4030*/  BRA `(.L_x_8057) ;  /* 0x00000e1000007947 */ /* 0x000fea0003800000 */
.L_x_8064:
[----:B------:R0:W-:Y:S01]  /*4040*/  STG.E [R8.64], R3 ;  /* 0x0000000308007986 */ /* 0x0001e2000c101924 */
[----:B------:R-:W-:Y:S01]  /*4050*/  IMAD.MOV.U32 R2, RZ, RZ, R19 ;  /* 0x000000ffff027224 */ /* 0x000fe200078e0013 */
[----:B------:R-:W-:Y:S05]  /*4060*/  BRA `(.L_x_8057) ;  /* 0x00000de000007947 */ /* 0x000fea0003800000 */
.L_x_8063:
[----:B------:R0:W-:Y:S01]  /*4070*/  STG.E.U16 [R8.64], R3 ;  /* 0x0000000308007986 */ /* 0x0001e2000c101524 */
[----:B------:R-:W-:Y:S01]  /*4080*/  IMAD.MOV.U32 R2, RZ, RZ, R19 ;  /* 0x000000ffff027224 */ /* 0x000fe200078e0013 */
[----:B------:R-:W-:Y:S05]  /*4090*/  BRA `(.L_x_8057) ;  /* 0x00000db000007947 */ /* 0x000fea0003800000 */
.L_x_8059:
[----:B------:R-:W-:-:S13]  /*40a0*/  ISETP.GT.AND P0, PT, R0, 0x6, PT ;  /* 0x000000060000780c */ /* 0x000fda0003f04270 */
[----:B------:R-:W-:Y:S05]  /*40b0*/  @P0 BRA `(.L_x_8065) ;  /* 0x000000d000000947 */ /* 0x000fea0003800000 */
[----:B------:R-:W-:-:S13]  /*40c0*/  ISETP.NE.AND P0, PT, R0, 0x5, PT ;  /* 0x000000050000780c */ /* 0x000fda0003f05270 */
[----:B------:R-:W-:Y:S05]  /*40d0*/  @!P0 BRA `(.L_x_8066) ;  /* 0x0000006000008947 */ /* 0x000fea0003800000 */
[----:B------:R-:W-:-:S13]  /*40e0*/  ISETP.NE.AND P0, PT, R0, 0x6, PT ;  /* 0x000000060000780c */ /* 0x000fda0003f05270 */
[----:B------:R-:W-:Y:S05]  /*40f0*/  @P0 BRA `(.L_x_8062) ;  /* 0x00000bb000000947 */ /* 0x000fea0003800000 */
[----:B------:R-:W0:Y:S01]  /*4100*/  I2F.S64 R5, R4 ;  /* 0x0000000400057312 */ /* 0x000e220000301400 */
[----:B------:R-:W-:Y:S01]  /*4110*/  IMAD.MOV.U32 R2, RZ, RZ, R19 ;  /* 0x000000ffff027224 */ /* 0x000fe200078e0013 */
[----:B0-----:R0:W-:Y:S01]  /*4120*/  STG.E [R8.64], R5 ;  /* 0x0000000508007986 */ /* 0x0011e2000c101924 */
[----:B------:R-:W-:Y:S05]  /*4130*/  BRA `(.L_x_8057) ;  /* 0x00000d1000007947 */ /* 0x000fea0003800000 */
.L_x_8066:
[----:B------:R-:W0:Y:S01]  /*4140*/  I2F.S64 R0, R4 ;  /* 0x0000000400007312 */ /* 0x000e220000301400 */
[----:B------:R-:W-:Y:S01]  /*4150*/  IMAD.MOV.U32 R2, RZ, RZ, R19 ;  /* 0x000000ffff027224 */ /* 0x000fe200078e0013 */
[----:B0-----:R-:W-:-:S05]  /*4160*/  F2FP.PACK_AB R0, RZ, R0 ;  /* 0x00000000ff00723e */ /* 0x001fca00000000ff */
[----:B------:R0:W-:Y:S01]  /*4170*/  STG.E.U16 [R8.64], R0 ;  /* 0x0000000008007986 */ /* 0x0001e2000c101524 */
[----:B------:R-:W-:Y:S05]  /*4180*/  BRA `(.L_x_8057) ;  /* 0x00000cc000007947 */ /* 0x000fea0003800000 */
.L_x_8065:
[----:B------:R-:W-:-:S13]  /*4190*/  ISETP.NE.AND P0, PT, R0, 0x7, PT ;  /* 0x000000070000780c */ /* 0x000fda0003f05270 */
[----:B------:R-:W-:Y:S05]  /*41a0*/  @!P0 BRA `(.L_x_8067) ;  /* 0x000000f000008947 */ /* 0x000fea0003800000 */
[----:B------:R-:W-:-:S13]  /*41b0*/  ISETP.NE.AND P0, PT, R0, 0x8, PT ;  /* 0x000000080000780c */ /* 0x000fda0003f05270 */
[----:B------:R-:W-:Y:S05]  /*41c0*/  @!P0 BRA `(.L_x_8068) ;  /* 0x0000007000008947 */ /* 0x000fea0003800000 */
[----:B------:R-:W-:-:S13]  /*41d0*/  ISETP.NE.AND P0, PT, R0, 0x9, PT ;  /* 0x000000090000780c */ /* 0x000fda0003f05270 */
[----:B------:R-:W-:Y:S05]  /*41e0*/  @P0 BRA `(.L_x_8062) ;  /* 0x00000ac000000947 */ /* 0x000fea0003800000 */
[----:B------:R-:W0:Y:S01]  /*41f0*/  I2F.S64 R6, R4 ;  /* 0x0000000400067312 */ /* 0x000e220000301400 */
[----:B------:R-:W-:Y:S02]  /*4200*/  IMAD.MOV.U32 R7, RZ, RZ, RZ ;  /* 0x000000ffff077224 */ /* 0x000fe400078e00ff */
[----:B------:R-:W-:-:S03]  /*4210*/  IMAD.MOV.U32 R2, RZ, RZ, R19 ;  /* 0x000000ffff027224 */ /* 0x000fc600078e0013 */
[----:B0-----:R0:W-:Y:S01]  /*4220*/  STG.E.64 [R8.64], R6 ;  /* 0x0000000608007986 */ /* 0x0011e2000c101b24 */
[----:B------:R-:W-:Y:S05]  /*4230*/  BRA `(.L_x_8057) ;  /* 0x00000c1000007947 */ /* 0x000fea0003800000 */
.L_x_8068:
[----:B------:R-:W0:Y:S01]  /*4240*/  I2F.S64 R4, R4 ;  /* 0x0000000400047312 */ /* 0x000e220000301400 */
[----:B------:R-:W-:Y:S01]  /*4250*/  IMAD.MOV.U32 R2, RZ, RZ, R19 ;  /* 0x000000ffff027224 */ /* 0x000fe200078e0013 */
[----:B0-----:R-:W-:-:S04]  /*4260*/  F2FP.PACK_AB R3, RZ, R4 ;  /* 0x00000004ff03723e */ /* 0x001fc800000000ff */
[----:B------:R-:W-:-:S05]  /*4270*/  PRMT R3, R3, 0x5410, RZ ;  /* 0x0000541003037816 */ /* 0x000fca00000000ff */
[----:B------:R0:W-:Y:S01]  /*4280*/  STG.E [R8.64], R3 ;  /* 0x0000000308007986 */ /* 0x0001e2000c101924 */
[----:B------:R-:W-:Y:S05]  /*4290*/  BRA `(.L_x_8057) ;  /* 0x00000bb000007947 */ /* 0x000fea0003800000 */
.L_x_8067:
[----:B------:R-:W0:Y:S01]  /*42a0*/  I2F.F64.S64 R4, R4 ;  /* 0x0000000400047312 */ /* 0x000e220000301c00 */
[----:B------:R-:W-:Y:S01]  /*42b0*/  IMAD.MOV.U32 R2, RZ, RZ, R19 ;  /* 0x000000ffff027224 */ /* 0x000fe200078e0013 */
[----:B0-----:R0:W-:Y:S01]  /*42c0*/  STG.E.64 [R8.64], R4 ;  /* 0x0000000408007986 */ /* 0x0011e2000c101b24 */
[----:B------:R-:W-:Y:S05]  /*42d0*/  BRA `(.L_x_8057) ;  /* 0x00000b7000007947 */ /* 0x000fea0003800000 */
.L_x_8058:
        /* <DEDUP_REMOVED lines=8> */
[----:B------:R-:W-:Y:S01]  /*4360*/  ISETP.NE.U32.AND P0, PT, R3, RZ, PT ;  /* 0x000000ff0300720c */ /* 0x000fe20003f05070 */
[----:B------:R-:W-:-:S03]  /*4370*/  IMAD.MOV.U32 R2, RZ, RZ, R19 ;  /* 0x000000ffff027224 */ /* 0x000fc600078e0013 */
[----:B------:R-:W-:-:S04]  /*4380*/  ISETP.NE.AND.EX P0, PT, R5, RZ, PT, P0 ;  /* 0x000000ff0500720c */ /* 0x000fc80003f05300 */
[----:B------:R-:W-:-:S05]  /*4390*/  SEL R3, RZ, 0x1, !P0 ;  /* 0x00000001ff037807 */ /* 0x000fca0004000000 */
[----:B------:R0:W-:Y:S01]  /*43a0*/  STG.E.U8 [R8.64], R3 ;  /* 0x0000000308007986 */ /* 0x0001e2000c101124 */
[----:B------:R-:W-:Y:S05]  /*43b0*/  BRA `(.L_x_8057) ;  /* 0x00000a9000007947 */ /* 0x000fea0003800000 */
.L_x_8071:
[----:B------:R-:W0:Y:S01]  /*43c0*/  I2F.F64.S64 R4, R4 ;  /* 0x0000000400047312 */ /* 0x000e220000301c00 */
[----:B------:R-:W-:Y:S01]  /*43d0*/  CS2R R6, SRZ ;  /* 0x0000000000067805 */ /* 0x000fe2000001ff00 */
[----:B------:R-:W-:-:S04]  /*43e0*/  IMAD.MOV.U32 R2, RZ, RZ, R19 ;  /* 0x000000ffff027224 */ /* 0x000fc800078e0013 */
[----:B0-----:R0:W-:Y:S01]  /*43f0*/  STG.E.128 [R8.64], R4 ;  /* 0x0000000408007986 */ /* 0x0011e2000c101d24 */
[----:B------:R-:W-:Y:S05]  /*4400*/  BRA `(.L_x_8057) ;  /* 0x00000a4000007947 */ /* 0x000fea0003800000 */
.L_x_8070:
        /* <DEDUP_REMOVED lines=21> */
.L_x_8075:
[----:B------:R-:W-:Y:S05]  /*4560*/  BSYNC B0 ;  /* 0x0000000000007941 */ /* 0x000fea0003800000 */
.L_x_8074:
[----:B------:R-:W-:Y:S01]  /*4570*/  LOP3.LUT R3, R0, R3, RZ, 0xfc, !PT ;  /* 0x0000000300037212 */ /* 0x000fe200078efcff */
[----:B------:R-:W-:-:S04]  /*4580*/  IMAD.MOV.U32 R2, RZ, RZ, R19 ;  /* 0x000000ffff027224 */ /* 0x000fc800078e0013 */
[----:B------:R0:W-:Y:S01]  /*4590*/  STG.E.U8 [R8.64], R3 ;  /* 0x0000000308007986 */ /* 0x0001e2000c101124 */
[----:B------:R-:W-:Y:S05]  /*45a0*/  BRA `(.L_x_8057) ;  /* 0x000008a000007947 */ /* 0x000fea0003800000 */
.L_x_8073:
        /* <DEDUP_REMOVED lines=13> */
.L_x_8077:
[----:B------:R-:W-:Y:S01]  /*4680*/  IMAD.MOV.U32 R0, RZ, RZ, 0x7f ;  /* 0x0000007fff007424 */ /* 0x000fe200078e00ff */
[----:B------:R-:W-:-:S04]  /*4690*/  ISETP.GT.U32.AND P0, PT, R2, 0x7f800000, PT ;  /* 0x7f8000000200780c */ /* 0x000fc80003f04070 */
[----:B------:R-:W-:-:S04]  /*46a0*/  SEL R0, R0, 0x7c, P0 ;  /* 0x0000007c00007807 */ /* 0x000fc80000000000 */
.L_x_8078:
[----:B------:R-:W-:Y:S05]  /*46b0*/  BSYNC B0 ;  /* 0x0000000000007941 */ /* 0x000fea0003800000 */
.L_x_8076:
[----:B------:R-:W-:-:S04]  /*46c0*/  LOP3.LUT R2, R5, 0x80000000, RZ, 0xc0, !PT ;  /* 0x8000000005027812 */ /* 0x000fc800078ec0ff */
[----:B------:R-:W-:Y:S01]  /*46d0*/  SHF.R.U32.HI R3, RZ, 0x18, R2 ;  /* 0x00000018ff037819 */ /* 0x000fe20000011602 */
[----:B------:R-:W-:-:S03]  /*46e0*/  IMAD.MOV.U32 R2, RZ, RZ, R19 ;  /* 0x000000ffff027224 */ /* 0x000fc600078e0013 */
[----:B------:R-:W-:-:S05]  /*46f0*/  LOP3.LUT R3, R0, R3, RZ, 0xfc, !PT ;  /* 0x0000000300037212 */ /* 0x000fca00078efcff */
[----:B------:R0:W-:Y:S01]  /*4700*/  STG.E.U8 [R8.64], R3 ;  /* 0x0000000308007986 */ /* 0x0001e2000c101124 */
[----:B------:R-:W-:Y:S05]  /*4710*/  BRA `(.L_x_8057) ;  /* 0x0000073000007947 */ /* 0x000fea0003800000 */
.L_x_8072:
[----:B------:R-:W0:Y:S01]  /*4720*/  I2F.S64 R0, R4 ;  /* 0x0000000400007312 */ /* 0x000e220000301400 */
[----:B------:R-:W-:Y:S01]  /*4730*/  IMAD.MOV.U32 R2, RZ, RZ, R19 ;  /* 0x000000ffff027224 */ /* 0x000fe200078e0013 */
[----:B0-----:R-:W-:-:S05]  /*4740*/  F2FP.BF16.PACK_AB R0, RZ, R0 ;  /* 0x00000000ff00723e */ /* 0x001fca00000010ff */
[----:B------:R0:W-:Y:S01]  /*4750*/  STG.E.U16 [R8.64], R0 ;  /* 0x0000000008007986 */ /* 0x0001e2000c101524 */
[----:B------:R-:W-:Y:S05]  /*4760*/  BRA `(.L_x_8057) ;  /* 0x000006e000007947 */ /* 0x000fea0003800000 */
.L_x_8069:
        /* <DEDUP_REMOVED lines=9> */
[----:B------:R-:W-:Y:S01]  /*4800*/  IMAD.MOV.U32 R2, RZ, RZ, R19 ;  /* 0x000000ffff027224 */ /* 0x000fe200078e0013 */
[----:B------:R-:W-:Y:S05]  /*4810*/  BRA `(.L_x_8057) ;  /* 0x0000063000007947 */ /* 0x000fea0003800000 */
.L_x_8081:
        /* <DEDUP_REMOVED lines=17> */
.L_x_8084:
[----:B------:R-:W-:-:S04]  /*4930*/  LOP3.LUT R0, R5, 0x80000000, RZ, 0xc0, !PT ;  /* 0x8000000005007812 */ /* 0x000fc800078ec0ff */
[----:B------:R-:W-:-:S04]  /*4940*/  SHF.R.U32.HI R3, RZ, 0x18, R0 ;  /* 0x00000018ff037819 */ /* 0x000fc80000011600 */
[----:B------:R-:W-:-:S04]  /*4950*/  LOP3.LUT R2, R2, R3, RZ, 0xfc, !PT ;  /* 0x0000000302027212 */ /* 0x000fc800078efcff */
[----:B------:R-:W-:Y:S02]  /*4960*/  PRMT R0, R2, 0x7610, R0 ;  /* 0x0000761002007816 */ /* 0x000fe40000000000 */
.L_x_8083:
[----:B------:R-:W-:Y:S05]  /*4970*/  BSYNC B0 ;  /* 0x0000000000007941 */ /* 0x000fea0003800000 */
.L_x_8082:
[----:B------:R0:W-:Y:S01]  /*4980*/  STG.E.U8 [R8.64], R0 ;  /* 0x0000000008007986 */ /* 0x0001e2000c101124 */
[----:B------:R-:W-:Y:S01]  /*4990*/  IMAD.MOV.U32 R2, RZ, RZ, R19 ;  /* 0x000000ffff027224 */ /* 0x000fe200078e0013 */
[----:B------:R-:W-:Y:S05]  /*49a0*/  BRA `(.L_x_8057) ;  /* 0x000004a000007947 */ /* 0x000fea0003800000 */
.L_x_8080:
        /* <DEDUP_REMOVED lines=17> */
.L_x_8087:
[----:B------:R-:W-:-:S04]  /*4ac0*/  LOP3.LUT R0, R5, 0x80000000, RZ, 0xc0, !PT ;  /* 0x8000000005007812 */ /* 0x000fc800078ec0ff */
[----:B------:R-:W-:-:S04]  /*4ad0*/  SHF.R.U32.HI R3, RZ, 0x18, R0 ;  /* 0x00000018ff037819 */ /* 0x000fc80000011600 */
[----:B------:R-:W-:-:S04]  /*4ae0*/  LOP3.LUT R2, R2, R3, RZ, 0xfc, !PT ;  /* 0x0000000302027212 */ /* 0x000fc800078efcff */
[----:B------:R-:W-:Y:S02]  /*4af0*/  PRMT R0, R2, 0x7610, R0 ;  /* 0x0000761002007816 */ /* 0x000fe40000000000 */
.L_x_8086:
[----:B------:R-:W-:Y:S05]  /*4b00*/  BSYNC B0 ;  /* 0x0000000000007941 */ /* 0x000fea0003800000 */
.L_x_8085:
[----:B------:R0:W-:Y:S01]  /*4b10*/  STG.E.U8 [R8.64], R0 ;  /* 0x0000000008007986 */ /* 0x0001e2000c101124 */
[----:B------:R-:W-:Y:S01]  /*4b20*/  IMAD.MOV.U32 R2, RZ, RZ, R19 ;  /* 0x000000ffff027224 */ /* 0x000fe200078e0013 */
[----:B------:R-:W-:Y:S05]  /*4b30*/  BRA `(.L_x_8057) ;  /* 0x0000031000007947 */ /* 0x000fea0003800000 */
.L_x_8079:
        /* <DEDUP_REMOVED lines=23> */
.L_x_8062:
        /* <DEDUP_REMOVED lines=21> */
.L_x_8089:
[----:B------:R0:W-:Y:S01]  /*4e00*/  STG.E.64 [R8.64], R4 ;  /* 0x0000000408007986 */ /* 0x0001e2000c101b24 */
[----:B------:R-:W-:Y:S01]  /*4e10*/  IMAD.MOV.U32 R2, RZ, RZ, R19 ;  /* 0x000000ffff027224 */ /* 0x000fe200078e0013 */
[----:B------:R-:W-:Y:S05]  /*4e20*/  BRA `(.L_x_8057) ;  /* 0x0000002000007947 */ /* 0x000fea0003800000 */
.L_x_8088:
[----:B------:R0:W-:Y:S01]  /*4e30*/  STG.E [R8.64], R3 ;  /* 0x0000000308007986 */ /* 0x0001e2000c101924 */
[----:B------:R-:W-:-:S03]  /*4e40*/  IMAD.MOV.U32 R2, RZ, RZ, R19 ;  /* 0x000000ffff027224 */ /* 0x000fc600078e0013 */
.L_x_8057:
[----:B---3--:R-:W-:Y:S05]  /*4e50*/  BSYNC B6 ;  /* 0x0000000000067941 */ /* 0x008fea0003800000 */
.L_x_8056:
        /* <DEDUP_REMOVED lines=21> */
.L_x_8095:
[----:B------:R0:W-:Y:S01]  /*4fb0*/  STG.E.U8 [R8.64], R18 ;  /* 0x0000001208007986 */ /* 0x0001e2000c101124 */
[----:B------:R-:W-:Y:S05]  /*4fc0*/  BRA `(.L_x_8097) ;  /* 0x00000d6000007947 */ /* 0x000fea0003800000 */
.L_x_8094:
        /* <DEDUP_REMOVED lines=8> */
.L_x_8099:
[----:B------:R0:W-:Y:S01]  /*5050*/  STG.E [R8.64], R18 ;  /* 0x0000001208007986 */ /* 0x0001e2000c101924 */
[----:B------:R-:W-:Y:S05]  /*5060*/  BRA `(.L_x_8097) ;  /* 0x00000cc000007947 */ /* 0x000fea0003800000 */
.L_x_8098:
[----:B------:R0:W-:Y:S01]  /*5070*/  STG.E.U16 [R8.64], R18 ;  /* 0x0000001208007986 */ /* 0x0001e2000c101524 */
[----:B------:R-:W-:Y:S05]  /*5080*/  BRA `(.L_x_8097) ;  /* 0x00000ca000007947 */ /* 0x000fea0003800000 */
.L_x_8093:
        /* <DEDUP_REMOVED lines=9> */
.L_x_8101:
[----:B------:R-:W0:Y:S02]  /*5120*/  I2F.S64 R0, R26 ;  /* 0x0000001a00007312 */ /* 0x000e240000301400 */
[----:B0-----:R-:W-:-:S05]  /*5130*/  F2FP.PACK_AB R0, RZ, R0 ;  /* 0x00000000ff00723e */ /* 0x001fca00000000ff */
[----:B------:R0:W-:Y:S01]  /*5140*/  STG.E.U16 [R8.64], R0 ;  /* 0x0000000008007986 */ /* 0x0001e2000c101524 */
[----:B------:R-:W-:Y:S05]  /*5150*/  BRA `(.L_x_8097) ;  /* 0x00000bd000007947 */ /* 0x000fea0003800000 */
.L_x_8100:
        /* <DEDUP_REMOVED lines=10> */
.L_x_8103:
[----:B------:R-:W0:Y:S02]  /*5200*/  I2F.S64 R26, R26 ;  /* 0x0000001a001a7312 */ /* 0x000e240000301400 */
[----:B0-----:R-:W-:-:S04]  /*5210*/  F2FP.PACK_AB R3, RZ, R26 ;  /* 0x0000001aff03723e */ /* 0x001fc800000000ff */
[----:B------:R-:W-:-:S05]  /*5220*/  PRMT R3, R3, 0x5410, RZ ;  /* 0x0000541003037816 */ /* 0x000fca00000000ff */
[----:B------:R0:W-:Y:S01]  /*5230*/  STG.E [R8.64], R3 ;  /* 0x0000000308007986 */ /* 0x0001e2000c101924 */
[----:B------:R-:W-:Y:S05]  /*5240*/  BRA `(.L_x_8097) ;  /* 0x00000ae000007947 */ /* 0x000fea0003800000 */
.L_x_8102:
[----:B------:R-:W0:Y:S02]  /*5250*/  I2F.F64.S64 R26, R26 ;  /* 0x0000001a001a7312 */ /* 0x000e240000301c00 */
[----:B0-----:R0:W-:Y:S01]  /*5260*/  STG.E.64 [R8.64], R26 ;  /* 0x0000001a08007986 */ /* 0x0011e2000c101b24 */
[----:B------:R-:W-:Y:S05]  /*5270*/  BRA `(.L_x_8097) ;  /* 0x00000ab000007947 */ /* 0x000fea0003800000 */
.L_x_8092:
        /* <DEDUP_REMOVED lines=13> */
.L_x_8106:
[----:B------:R-:W0:Y:S01]  /*5350*/  I2F.F64.S64 R4, R26 ;  /* 0x0000001a00047312 */ /* 0x000e220000301c00 */
[----:B------:R-:W-:-:S05]  /*5360*/  CS2R R6, SRZ ;  /* 0x0000000000067805 */ /* 0x000fca000001ff00 */
[----:B0-----:R0:W-:Y:S01]  /*5370*/  STG.E.128 [R8.64], R4 ;  /* 0x0000000408007986 */ /* 0x0011e2000c101d24 */
[----:B------:R-:W-:Y:S05]  /*5380*/  BRA `(.L_x_8097) ;  /* 0x000009a000007947 */ /* 0x000fea0003800000 */
.L_x_8105:
        /* <DEDUP_REMOVED lines=21> */
.L_x_8110:
[----:B------:R-:W-:Y:S05]  /*54e0*/  BSYNC B0 ;  /* 0x0000000000007941 */ /* 0x000fea0003800000 */
.L_x_8109:
[----:B------:R-:W-:-:S05]  /*54f0*/  LOP3.LUT R5, R0, R5, RZ, 0xfc, !PT ;  /* 0x0000000500057212 */ /* 0x000fca00078efcff */
[----:B------:R0:W-:Y:S01]  /*5500*/  STG.E.U8 [R8.64], R5 ;  /* 0x0000000508007986 */ /* 0x0001e2000c101124 */
[----:B------:R-:W-:Y:S05]  /*5510*/  BRA `(.L_x_8097) ;  /* 0x0000081000007947 */ /* 0x000fea0003800000 */
.L_x_8108:
        /* <DEDUP_REMOVED lines=13> */
.L_x_8112:
[----:B------:R-:W-:Y:S01]  /*55f0*/  IMAD.MOV.U32 R0, RZ, RZ, 0x7f ;  /* 0x0000007fff007424 */ /* 0x000fe200078e00ff */
[----:B------:R-:W-:-:S04]  /*5600*/  ISETP.GT.U32.AND P0, PT, R3, 0x7f800000, PT ;  /* 0x7f8000000300780c */ /* 0x000fc80003f04070 */
[----:B------:R-:W-:-:S04]  /*5610*/  SEL R0, R0, 0x7c, P0 ;  /* 0x0000007c00007807 */ /* 0x000fc80000000000 */
.L_x_8113:
[----:B------:R-:W-:Y:S05]  /*5620*/  BSYNC B0 ;  /* 0x0000000000007941 */ /* 0x000fea0003800000 */
.L_x_8111:
[----:B------:R-:W-:-:S04]  /*5630*/  LOP3.LUT R3, R27, 0x80000000, RZ, 0xc0, !PT ;  /* 0x800000001b037812 */ /* 0x000fc800078ec0ff */
[----:B------:R-:W-:-:S04]  /*5640*/  SHF.R.U32.HI R3, RZ, 0x18, R3 ;  /* 0x00000018ff037819 */ /* 0x000fc80000011603 */
[----:B------:R-:W-:-:S05]  /*5650*/  LOP3.LUT R3, R0, R3, RZ, 0xfc, !PT ;  /* 0x0000000300037212 */ /* 0x000fca00078efcff */
[----:B------:R0:W-:Y:S01]  /*5660*/  STG.E.U8 [R8.64], R3 ;  /* 0x0000000308007986 */ /* 0x0001e2000c101124 */
[----:B------:R-:W-:Y:S05]  /*5670*/  BRA `(.L_x_8097) ;  /* 0x000006b000007947 */ /* 0x000fea0003800000 */
.L_x_8107:
[----:B------:R-:W0:Y:S02]  /*5680*/  I2F.S64 R0, R26 ;  /* 0x0000001a00007312 */ /* 0x000e240000301400 */
[----:B0-----:R-:W-:-:S05]  /*5690*/  F2FP.BF16.PACK_AB R0, RZ, R0 ;  /* 0x00000000ff00723e */ /* 0x001fca00000010ff */
[----:B------:R0:W-:Y:S01]  /*56a0*/  STG.E.U16 [R8.64], R0 ;  /* 0x0000000008007986 */ /* 0x0001e2000c101524 */
[----:B------:R-:W-:Y:S05]  /*56b0*/  BRA `(.L_x_8097) ;  /* 0x0000067000007947 */ /* 0x000fea0003800000 */
.L_x_8104:
        /* <DEDUP_REMOVED lines=10> */
.L_x_8116:
        /* <DEDUP_REMOVED lines=17> */
.L_x_8119:
[----:B------:R-:W-:-:S04]  /*5870*/  LOP3.LUT R3, R27, 0x80000000, RZ, 0xc0, !PT ;  /* 0x800000001b037812 */ /* 0x000fc800078ec0ff */
[----:B------:R-:W-:-:S04]  /*5880*/  SHF.R.U32.HI R3, RZ, 0x18, R3 ;  /* 0x00000018ff037819 */ /* 0x000fc80000011603 */
[----:B------:R-:W-:-:S04]  /*5890*/  LOP3.LUT R0, R0, R3, RZ, 0xfc, !PT ;  /* 0x0000000300007212 */ /* 0x000fc800078efcff */
[----:B------:R-:W-:Y:S02]  /*58a0*/  PRMT R4, R0, 0x7610, R4 ;  /* 0x0000761000047816 */ /* 0x000fe40000000004 */
.L_x_8118:
[----:B------:R-:W-:Y:S05]  /*58b0*/  BSYNC B0 ;  /* 0x0000000000007941 */ /* 0x000fea0003800000 */
.L_x_8117:
[----:B------:R0:W-:Y:S01]  /*58c0*/  STG.E.U8 [R8.64], R4 ;  /* 0x0000000408007986 */ /* 0x0001e2000c101124 */
[----:B------:R-:W-:Y:S05]  /*58d0*/  BRA `(.L_x_8097) ;  /* 0x0000045000007947 */ /* 0x000fea0003800000 */
.L_x_8115:
        /* <DEDUP_REMOVED lines=17> */
.L_x_8122:
[----:B------:R-:W-:-:S04]  /*59f0*/  LOP3.LUT R3, R27, 0x80000000, RZ, 0xc0, !PT ;  /* 0x800000001b037812 */ /* 0x000fc800078ec0ff */
[----:B------:R-:W-:-:S04]  /*5a00*/  SHF.R.U32.HI R3, RZ, 0x18, R3 ;  /* 0x00000018ff037819 */ /* 0x000fc80000011603 */
[----:B------:R-:W-:-:S04]  /*5a10*/  LOP3.LUT R0, R0, R3, RZ, 0xfc, !PT ;  /* 0x0000000300007212 */ /* 0x000fc800078efcff */
[----:B------:R-:W-:Y:S02]  /*5a20*/  PRMT R4, R0, 0x7610, R4 ;  /* 0x0000761000047816 */ /* 0x000fe40000000004 */
.L_x_8121:
[----:B------:R-:W-:Y:S05]  /*5a30*/  BSYNC B0 ;  /* 0x0000000000007941 */ /* 0x000fea0003800000 */
.L_x_8120:
[----:B------:R0:W-:Y:S01]  /*5a40*/  STG.E.U8 [R8.64], R4 ;  /* 0x0000000408007986 */ /* 0x0001e2000c101124 */
[----:B------:R-:W-:Y:S05]  /*5a50*/  BRA `(.L_x_8097) ;  /* 0x000002d000007947 */ /* 0x000fea0003800000 */
.L_x_8114:
        /* <DEDUP_REMOVED lines=22> */
.L_x_8096:
        /* <DEDUP_REMOVED lines=20> */
.L_x_8124:
[----:B------:R0:W-:Y:S01]  /*5d00*/  STG.E.64 [R8.64], R26 ;  /* 0x0000001a08007986 */ /* 0x0001e2000c101b24 */
[----:B------:R-:W-:Y:S05]  /*5d10*/  BRA `(.L_x_8097) ;  /* 0x0000001000007947 */ /* 0x000fea0003800000 */
.L_x_8123:
[----:B------:R0:W-:Y:S02]  /*5d20*/  STG.E [R8.64], R18 ;  /* 0x0000001208007986 */ /* 0x0001e4000c101924 */
.L_x_8097:
        /* <DEDUP_REMOVED lines=21> */
.L_x_8128:
[----:B------:R0:W-:Y:S01]  /*5e80*/  STG.E.U8 [R8.64], R22 ;  /* 0x0000001608007986 */ /* 0x0001e2000c101124 */
[----:B------:R-:W-:Y:S05]  /*5e90*/  BRA `(.L_x_8130) ;  /* 0x00000d6000007947 */ /* 0x000fea0003800000 */
.L_x_8127:
        /* <DEDUP_REMOVED lines=8> */
.L_x_8132:
[----:B------:R0:W-:Y:S01]  /*5f20*/  STG.E [R8.64], R22 ;  /* 0x0000001608007986 */ /* 0x0001e2000c101924 */
[----:B------:R-:W-:Y:S05]  /*5f30*/  BRA `(.L_x_8130) ;  /* 0x00000cc000007947 */ /* 0x000fea0003800000 */
.L_x_8131:
[----:B------:R0:W-:Y:S01]  /*5f40*/  STG.E.U16 [R8.64], R22 ;  /* 0x0000001608007986 */ /* 0x0001e2000c101524 */
[----:B------:R-:W-:Y:S05]  /*5f50*/  BRA `(.L_x_8130) ;  /* 0x00000ca000007947 */ /* 0x000fea0003800000 */
.L_x_8126:
        /* <DEDUP_REMOVED lines=9> */
.L_x_8134:
[----:B------:R-:W0:Y:S02]  /*5ff0*/  I2F.S64 R0, R22 ;  /* 0x0000001600007312 */ /* 0x000e240000301400 */
[----:B0-----:R-:W-:-:S05]  /*6000*/  F2FP.PACK_AB R0, RZ, R0 ;  /* 0x00000000ff00723e */ /* 0x001fca00000000ff */
[----:B------:R0:W-:Y:S01]  /*6010*/  STG.E.U16 [R8.64], R0 ;  /* 0x0000000008007986 */ /* 0x0001e2000c101524 */
[----:B------:R-:W-:Y:S05]  /*6020*/  BRA `(.L_x_8130) ;  /* 0x00000bd000007947 */ /* 0x000fea0003800000 */
.L_x_8133:
        /* <DEDUP_REMOVED lines=10> */
.L_x_8136:
[----:B------:R-:W0:Y:S02]  /*60d0*/  I2F.S64 R22, R22 ;  /* 0x0000001600167312 */ /* 0x000e240000301400 */
[----:B0-----:R-:W-:-:S04]  /*60e0*/  F2FP.PACK_AB R3, RZ, R22 ;  /* 0x00000016ff03723e */ /* 0x001fc800000000ff */
[----:B------:R-:W-:-:S05]  /*60f0*/  PRMT R3, R3, 0x5410, RZ ;  /* 0x0000541003037816 */ /* 0x000fca00000000ff */
[----:B------:R0:W-:Y:S01]  /*6100*/  STG.E [R8.64], R3 ;  /* 0x0000000308007986 */ /* 0x0001e2000c101924 */
[----:B------:R-:W-:Y:S05]  /*6110*/  BRA `(.L_x_8130) ;  /* 0x00000ae000007947 */ /* 0x000fea0003800000 */
.L_x_8135:
[----:B------:R-:W0:Y:S02]  /*6120*/  I2F.F64.S64 R22, R22 ;  /* 0x0000001600167312 */ /* 0x000e240000301c00 */
[----:B0-----:R0:W-:Y:S01]  /*6130*/  STG.E.64 [R8.64], R22 ;  /* 0x0000001608007986 */ /* 0x0011e2000c101b24 */
[----:B------:R-:W-:Y:S05]  /*6140*/  BRA `(.L_x_8130) ;  /* 0x00000ab000007947 */ /* 0x000fea0003800000 */
.L_x_8125:
        /* <DEDUP_REMOVED lines=13> */
.L_x_8139:
[----:B------:R-:W0:Y:S01]  /*6220*/  I2F.F64.S64 R4, R22 ;  /* 0x0000001600047312 */ /* 0x000e220000301c00 */
[----:B------:R-:W-:-:S05]  /*6230*/  CS2R R6, SRZ ;  /* 0x0000000000067805 */ /* 0x000fca000001ff00 */
[----:B0-----:R0:W-:Y:S01]  /*6240*/  STG.E.128 [R8.64], R4 ;  /* 0x0000000408007986 */ /* 0x0011e2000c101d24 */
[----:B------:R-:W-:Y:S05]  /*6250*/  BRA `(.L_x_8130) ;  /* 0x000009a000007947 */ /* 0x000fea0003800000 */
.L_x_8138:
        /* <DEDUP_REMOVED lines=21> */
.L_x_8143:
[----:B------:R-:W-:Y:S05]  /*63b0*/  BSYNC B0 ;  /* 0x0000000000007941 */ /* 0x000fea0003800000 */
.L_x_8142:
[----:B------:R-:W-:-:S05]  /*63c0*/  LOP3.LUT R5, R0, R5, RZ, 0xfc, !PT ;  /* 0x0000000500057212 */ /* 0x000fca00078efcff */
[----:B------:R0:W-:Y:S01]  /*63d0*/  STG.E.U8 [R8.64], R5 ;  /* 0x0000000508007986 */ /* 0x0001e2000c101124 */
[----:B------:R-:W-:Y:S05]  /*63e0*/  BRA `(.L_x_8130) ;  /* 0x0000081000007947 */ /* 0x000fea0003800000 */
.L_x_8141:
        /* <DEDUP_REMOVED lines=13> */
.L_x_8145:
[----:B------:R-:W-:Y:S01]  /*64c0*/  IMAD.MOV.U32 R0, RZ, RZ, 0x7f ;  /* 0x0000007fff007424 */ /* 0x000fe200078e00ff */
[----:B------:R-:W-:-:S04]  /*64d0*/  ISETP.GT.U32.AND P0, PT, R3, 0x7f800000, PT ;  /* 0x7f8000000300780c */ /* 0x000fc80003f04070 */
[----:B------:R-:W-:-:S04]  /*64e0*/  SEL R0, R0, 0x7c, P0 ;  /* 0x0000007c00007807 */ /* 0x000fc80000000000 */
.L_x_8146:
[----:B------:R-:W-:Y:S05]  /*64f0*/  BSYNC B0 ;  /* 0x0000000000007941 */ /* 0x000fea0003800000 */
.L_x_8144:
[----:B------:R-:W-:-:S04]  /*6500*/  LOP3.LUT R3, R23, 0x80000000, RZ, 0xc0, !PT ;  /* 0x8000000017037812 */ /* 0x000fc800078ec0ff */
[----:B------:R-:W-:-:S04]  /*6510*/  SHF.R.U32.HI R3, RZ, 0x18, R3 ;  /* 0x00000018ff037819 */ /* 0x000fc80000011603 */
[----:B------:R-:W-:-:S05]  /*6520*/  LOP3.LUT R3, R0, R3, RZ, 0xfc, !PT ;  /* 0x0000000300037212 */ /* 0x000fca00078efcff */
[----:B------:R0:W-:Y:S01]  /*6530*/  STG.E.U8 [R8.64], R3 ;  /* 0x0000000308007986 */ /* 0x0001e2000c101124 */
[----:B------:R-:W-:Y:S05]  /*6540*/  BRA `(.L_x_8130) ;  /* 0x000006b000007947 */ /* 0x000fea0003800000 */
.L_x_8140:
[----:B------:R-:W0:Y:S02]  /*6550*/  I2F.S64 R0, R22 ;  /* 0x0000001600007312 */ /* 0x000e240000301400 */
[----:B0-----:R-:W-:-:S05]  /*6560*/  F2FP.BF16.PACK_AB R0, RZ, R0 ;  /* 0x00000000ff00723e */ /* 0x001fca00000010ff */
[----:B------:R0:W-:Y:S01]  /*6570*/  STG.E.U16 [R8.64], R0 ;  /* 0x0000000008007986 */ /* 0x0001e2000c101524 */
[----:B------:R-:W-:Y:S05]  /*6580*/  BRA `(.L_x_8130) ;  /* 0x0000067000007947 */ /* 0x000fea0003800000 */
.L_x_8137:
        /* <DEDUP_REMOVED lines=10> */
.L_x_8149:
        /* <DEDUP_REMOVED lines=17> */
.L_x_8152:
[----:B------:R-:W-:-:S04]  /*6740*/  LOP3.LUT R3, R23, 0x80000000, RZ, 0xc0, !PT ;  /* 0x8000000017037812 */ /* 0x000fc800078ec0ff */
[----:B------:R-:W-:-:S04]  /*6750*/  SHF.R.U32.HI R3, RZ, 0x18, R3 ;  /* 0x00000018ff037819 */ /* 0x000fc80000011603 */
[----:B------:R-:W-:-:S04]  /*6760*/  LOP3.LUT R0, R0, R3, RZ, 0xfc, !PT ;  /* 0x0000000300007212 */ /* 0x000fc800078efcff */
[----:B------:R-:W-:Y:S02]  /*6770*/  PRMT R4, R0, 0x7610, R4 ;  /* 0x0000761000047816 */ /* 0x000fe40000000004 */
.L_x_8151:
[----:B------:R-:W-:Y:S05]  /*6780*/  BSYNC B0 ;  /* 0x0000000000007941 */ /* 0x000fea0003800000 */
.L_x_8150:
[----:B------:R0:W-:Y:S01]  /*6790*/  STG.E.U8 [R8.64], R4 ;  /* 0x0000000408007986 */ /* 0x0001e2000c101124 */
[----:B------:R-:W-:Y:S05]  /*67a0*/  BRA `(.L_x_8130) ;  /* 0x0000045000007947 */ /* 0x000fea0003800000 */
.L_x_8148:
        /* <DEDUP_REMOVED lines=17> */
.L_x_8155:
[----:B------:R-:W-:-:S04]  /*68c0*/  LOP3.LUT R3, R23, 0x80000000, RZ, 0xc0, !PT ;  /* 0x8000000017037812 */ /* 0x000fc800078ec0ff */
[----:B------:R-:W-:-:S04]  /*68d0*/  SHF.R.U32.HI R3, RZ, 0x18, R3 ;  /* 0x00000018ff037819 */ /* 0x000fc80000011603 */
[----:B------:R-:W-:-:S04]  /*68e0*/  LOP3.LUT R0, R0, R3, RZ, 0xfc, !PT ;  /* 0x0000000300007212 */ /* 0x000fc800078efcff */
[----:B------:R-:W-:Y:S02]  /*68f0*/  PRMT R4, R0, 0x7610, R4 ;  /* 0x0000761000047816 */ /* 0x000fe40000000004 */
.L_x_8154:
[----:B------:R-:W-:Y:S05]  /*6900*/  BSYNC B0 ;  /* 0x0000000000007941 */ /* 0x000fea0003800000 */
.L_x_8153:
[----:B------:R0:W-:Y:S01]  /*6910*/  STG.E.U8 [R8.64], R4 ;  /* 0x0000000408007986 */ /* 0x0001e2000c101124 */
[----:B------:R-:W-:Y:S05]  /*6920*/  BRA `(.L_x_8130) ;  /* 0x000002d000007947 */ /* 0x000fea0003800000 */
.L_x_8147:
        /* <DEDUP_REMOVED lines=22> */
.L_x_8129:
        /* <DEDUP_REMOVED lines=20> */
.L_x_8157:
[----:B------:R0:W-:Y:S01]  /*6bd0*/  STG.E.64 [R8.64], R22 ;  /* 0x0000001608007986 */ /* 0x0001e2000c101b24 */
[----:B------:R-:W-:Y:S05]  /*6be0*/  BRA `(.L_x_8130) ;  /* 0x0000001000007947 */ /* 0x000fea0003800000 */
.L_x_8156:
[----:B------:R0:W-:Y:S02]  /*6bf0*/  STG.E [R8.64], R22 ;  /* 0x0000001608007986 */ /* 0x0001e4000c101924 */
.L_x_8130:
[----:B------:R-:W-:Y:S02]  /*6c00*/  IADD3 R2, R2, 0x80, RZ ;  /* 0x0000008002027810 */ /* 0x000fe40007ffe0ff */
.L_x_8091:
[----:B------:R-:W-:Y:S05]  /*6c10*/  BSYNC B6 ;  /* 0x0000000000067941 */ /* 0x000fea0003800000 */
.L_x_8090:
        /* <DEDUP_REMOVED lines=19> */
.L_x_8161:
[----:B------:R-:W-:Y:S01]  /*6d50*/  STG.E.U8 [R2.64], R16 ;  /* 0x0000001002007986 */ /* 0x000fe2000c101124 */
[----:B------:R-:W-:Y:S05]  /*6d60*/  EXIT ;  /* 0x000000000000794d */ /* 0x000fea0003800000 */
.L_x_8160:
        /* <DEDUP_REMOVED lines=8> */
.L_x_8164:
[----:B------:R-:W-:Y:S01]  /*6df0*/  STG.E [R2.64], R16 ;  /* 0x0000001002007986 */ /* 0x000fe2000c101924 */
[----:B------:R-:W-:Y:S05]  /*6e00*/  EXIT ;  /* 0x000000000000794d */ /* 0x000fea0003800000 */
.L_x_8163:
[----:B------:R-:W-:Y:S01]  /*6e10*/  STG.E.U16 [R2.64], R16 ;  /* 0x0000001002007986 */ /* 0x000fe2000c101524 */
[----:B------:R-:W-:Y:S05]  /*6e20*/  EXIT ;  /* 0x000000000000794d */ /* 0x000fea0003800000 */
.L_x_8159:
        /* <DEDUP_REMOVED lines=9> */
.L_x_8166:
[----:B------:R-:W0:Y:S02]  /*6ec0*/  I2F.S64 R0, R16 ;  /* 0x0000001000007312 */ /* 0x000e240000301400 */
[----:B0-----:R-:W-:-:S05]  /*6ed0*/  F2FP.PACK_AB R0, RZ, R0 ;  /* 0x00000000ff00723e */ /* 0x001fca00000000ff */
[----:B------:R-:W-:Y:S01]  /*6ee0*/  STG.E.U16 [R2.64], R0 ;  /* 0x0000000002007986 */ /* 0x000fe2000c101524 */
[----:B------:R-:W-:Y:S05]  /*6ef0*/  EXIT ;  /* 0x000000000000794d */ /* 0x000fea0003800000 */
.L_x_8165:
        /* <DEDUP_REMOVED lines=10> */
.L_x_8168:
[----:B------:R-:W0:Y:S02]  /*6fa0*/  I2F.S64 R16, R16 ;  /* 0x0000001000107312 */ /* 0x000e240000301400 */
[----:B0-----:R-:W-:-:S04]  /*6fb0*/  F2FP.PACK_AB R5, RZ, R16 ;  /* 0x00000010ff05723e */ /* 0x001fc800000000ff */
[----:B------:R-:W-:-:S05]  /*6fc0*/  PRMT R5, R5, 0x5410, RZ ;  /* 0x0000541005057816 */ /* 0x000fca00000000ff */
[----:B------:R-:W-:Y:S01]  /*6fd0*/  STG.E [R2.64], R5 ;  /* 0x0000000502007986 */ /* 0x000fe2000c101924 */
[----:B------:R-:W-:Y:S05]  /*6fe0*/  EXIT ;  /* 0x000000000000794d */ /* 0x000fea0003800000 */
.L_x_8167:
[----:B------:R-:W0:Y:S02]  /*6ff0*/  I2F.F64.S64 R16, R16 ;  /* 0x0000001000107312 */ /* 0x000e240000301c00 */
[----:B0-----:R-:W-:Y:S01]  /*7000*/  STG.E.64 [R2.64], R16 ;  /* 0x0000001002007986 */ /* 0x001fe2000c101b24 */
[----:B------:R-:W-:Y:S05]  /*7010*/  EXIT ;  /* 0x000000000000794d */ /* 0x000fea0003800000 */
.L_x_8158:
        /* <DEDUP_REMOVED lines=13> */
.L_x_8171:
[----:B------:R-:W0:Y:S01]  /*70f0*/  I2F.F64.S64 R16, R16 ;  /* 0x0000001000107312 */ /* 0x000e220000301c00 */
[----:B------:R-:W-:-:S05]  /*7100*/  CS2R R18, SRZ ;  /* 0x0000000000127805 */ /* 0x000fca000001ff00 */
[----:B0-----:R-:W-:Y:S01]  /*7110*/  STG.E.128 [R2.64], R16 ;  /* 0x0000001002007986 */ /* 0x001fe2000c101d24 */
[----:B------:R-:W-:Y:S05]  /*7120*/  EXIT ;  /* 0x000000000000794d */ /* 0x000fea0003800000 */
.L_x_8170:
        /* <DEDUP_REMOVED lines=21> */
.L_x_8175:
[----:B------:R-:W-:Y:S05]  /*7280*/  BSYNC B0 ;  /* 0x0000000000007941 */ /* 0x000fea0003800000 */
.L_x_8174:
[----:B------:R-:W-:-:S05]  /*7290*/  LOP3.LUT R5, R0, R5, RZ, 0xfc, !PT ;  /* 0x0000000500057212 */ /* 0x000fca00078efcff */
[----:B------:R-:W-:Y:S01]  /*72a0*/  STG.E.U8 [R2.64], R5 ;  /* 0x0000000502007986 */ /* 0x000fe2000c101124 */
[----:B------:R-:W-:Y:S05]  /*72b0*/  EXIT ;  /* 0x000000000000794d */ /* 0x000fea0003800000 */
.L_x_8173:
        /* <DEDUP_REMOVED lines=13> */
.L_x_8177:
[----:B------:R-:W-:Y:S01]  /*7390*/  IMAD.MOV.U32 R0, RZ, RZ, 0x7f ;  /* 0x0000007fff007424 */ /* 0x000fe200078e00ff */
[----:B------:R-:W-:-:S04]  /*73a0*/  ISETP.GT.U32.AND P0, PT, R4, 0x7f800000, PT ;  /* 0x7f8000000400780c */ /* 0x000fc80003f04070 */
[----:B------:R-:W-:-:S04]  /*73b0*/  SEL R0, R0, 0x7c, P0 ;  /* 0x0000007c00007807 */ /* 0x000fc80000000000 */
.L_x_8178:
[----:B------:R-:W-:Y:S05]  /*73c0*/  BSYNC B0 ;  /* 0x0000000000007941 */ /* 0x000fea0003800000 */
.L_x_8176:
[----:B------:R-:W-:-:S04]  /*73d0*/  LOP3.LUT R4, R17, 0x80000000, RZ, 0xc0, !PT ;  /* 0x8000000011047812 */ /* 0x000fc800078ec0ff */
[----:B------:R-:W-:-:S04]  /*73e0*/  SHF.R.U32.HI R5, RZ, 0x18, R4 ;  /* 0x00000018ff057819 */ /* 0x000fc80000011604 */
[----:B------:R-:W-:-:S05]  /*73f0*/  LOP3.LUT R5, R0, R5, RZ, 0xfc, !PT ;  /* 0x0000000500057212 */ /* 0x000fca00078efcff */
[----:B------:R-:W-:Y:S01]  /*7400*/  STG.E.U8 [R2.64], R5 ;  /* 0x0000000502007986 */ /* 0x000fe2000c101124 */
[----:B------:R-:W-:Y:S05]  /*7410*/  EXIT ;  /* 0x000000000000794d */ /* 0x000fea0003800000 */
.L_x_8172:
[----:B------:R-:W0:Y:S02]  /*7420*/  I2F.S64 R0, R16 ;  /* 0x0000001000007312 */ /* 0x000e240000301400 */
[----:B0-----:R-:W-:-:S05]  /*7430*/  F2FP.BF16.PACK_AB R0, RZ, R0 ;  /* 0x00000000ff00723e */ /* 0x001fca00000010ff */
[----:B------:R-:W-:Y:S01]  /*7440*/  STG.E.U16 [R2.64], R0 ;  /* 0x0000000002007986 */ /* 0x000fe2000c101524 */
[----:B------:R-:W-:Y:S05]  /*7450*/  EXIT ;  /* 0x000000000000794d */ /* 0x000fea0003800000 */
.L_x_8169:
        /* <DEDUP_REMOVED lines=10> */
.L_x_8181:
        /* <DEDUP_REMOVED lines=17> */
.L_x_8184:
[----:B------:R-:W-:-:S04]  /*7610*/  LOP3.LUT R0, R17, 0x80000000, RZ, 0xc0, !PT ;  /* 0x8000000011007812 */ /* 0x000fc800078ec0ff */
[----:B------:R-:W-:-:S04]  /*7620*/  SHF.R.U32.HI R5, RZ, 0x18, R0 ;  /* 0x00000018ff057819 */ /* 0x000fc80000011600 */
[----:B------:R-:W-:-:S04]  /*7630*/  LOP3.LUT R4, R4, R5, RZ, 0xfc, !PT ;  /* 0x0000000504047212 */ /* 0x000fc800078efcff */
[----:B------:R-:W-:Y:S02]  /*7640*/  PRMT R0, R4, 0x7610, R0 ;  /* 0x0000761004007816 */ /* 0x000fe40000000000 */
.L_x_8183:
[----:B------:R-:W-:Y:S05]  /*7650*/  BSYNC B0 ;  /* 0x0000000000007941 */ /* 0x000fea0003800000 */
.L_x_8182:
[----:B------:R-:W-:Y:S01]  /*7660*/  STG.E.U8 [R2.64], R0 ;  /* 0x0000000002007986 */ /* 0x000fe2000c101124 */
[----:B------:R-:W-:Y:S05]  /*7670*/  EXIT ;  /* 0x000000000000794d */ /* 0x000fea0003800000 */
.L_x_8180:
        /* <DEDUP_REMOVED lines=17> */
.L_x_8187:
[----:B------:R-:W-:-:S04]  /*7790*/  LOP3.LUT R0, R17, 0x80000000, RZ, 0xc0, !PT ;  /* 0x8000000011007812 */ /* 0x000fc800078ec0ff */
[----:B------:R-:W-:-:S04]  /*77a0*/  SHF.R.U32.HI R5, RZ, 0x18, R0 ;  /* 0x00000018ff057819 */ /* 0x000fc80000011600 */
[----:B------:R-:W-:-:S04]  /*77b0*/  LOP3.LUT R4, R4, R5, RZ, 0xfc, !PT ;  /* 0x0000000504047212 */ /* 0x000fc800078efcff */
[----:B------:R-:W-:Y:S02]  /*77c0*/  PRMT R0, R4, 0x7610, R0 ;  /* 0x0000761004007816 */ /* 0x000fe40000000000 */
.L_x_8186:
[----:B------:R-:W-:Y:S05]  /*77d0*/  BSYNC B0 ;  /* 0x0000000000007941 */ /* 0x000fea0003800000 */
.L_x_8185:
[----:B------:R-:W-:Y:S01]  /*77e0*/  STG.E.U8 [R2.64], R0 ;  /* 0x0000000002007986 */ /* 0x000fe2000c101124 */
[----:B------:R-:W-:Y:S05]  /*77f0*/  EXIT ;  /* 0x000000000000794d */ /* 0x000fea0003800000 */
.L_x_8179:
        /* <DEDUP_REMOVED lines=22> */
.L_x_8162:
        /* <DEDUP_REMOVED lines=20> */
.L_x_8189:
[----:B------:R-:W-:Y:S01]  /*7aa0*/  STG.E.64 [R2.64], R16 ;  /* 0x0000001002007986 */ /* 0x000fe2000c101b24 */
[----:B------:R-:W-:Y:S05]  /*7ab0*/  EXIT ;  /* 0x000000000000794d */ /* 0x000fea0003800000 */
.L_x_8188:
[----:B------:R-:W-:Y:S01]  /*7ac0*/  STG.E [R2.64], R16 ;  /* 0x0000001002007986 */ /* 0x000fe2000c101924 */
[----:B------:R-:W-:Y:S05]  /*7ad0*/  EXIT ;  /* 0x000000000000794d */ /* 0x000fea0003800000 */
.L_x_8190:
        /* <DEDUP_REMOVED lines=10> */
.L_x_22401:


//--------------------- .text._ZN2at6native18elementwise_kernelILi128ELi2EZNS0_22gpu_kernel_impl_nocastIZZZNS0_16sign_kernel_cudaERNS_18TensorIteratorBaseEENKUlvE_clEvENKUlvE2_clEvEUllE_EEvS4_RKT_EUliE_EEviT1_ --------------------------
	.section	.text._ZN2at6native18elementwise_kernelILi128ELi2EZNS0_22gpu_kernel_impl_nocastIZZZNS0_16sign_kernel_cudaERNS_18TensorIteratorBaseEENKUlvE_clEvENKUlvE2_clEvEUllE_EEvS4_RKT_EUliE_EEviT1_,"ax",@progbits
	.sectioninfo	@"SHI_REGISTERS=12"
	.align	128
        .global         _ZN2at6native18elementwise_kernelILi128ELi2EZNS0_22gpu_kernel_impl_nocastIZZZNS0_16sign_kernel_cudaERNS_18TensorIteratorBaseEENKUlvE_clEvENKUlvE2_clEvEUllE_EEvS4_RKT_EUliE_EEviT1_
        .type           _ZN2at6native18elementwise_kernelILi128ELi2EZNS0_22gpu_kernel_impl_nocastIZZZNS0_16sign_kernel_cudaERNS_18TensorIteratorBaseEENKUlvE_clEvENKUlvE2_clEvEUllE_EEvS4_RKT_EUliE_EEviT1_,@function
        .size           _ZN2at6native18elementwise_kernelILi128ELi2EZNS0_22gpu_kernel_impl_nocastIZZZNS0_16sign_kernel_cudaERNS_18TensorIteratorBaseEENKUlvE_clEvENKUlvE2_clEvEUllE_EEvS4_RKT_EUliE_EEviT1_,(.L_x_22402 - _ZN2at6native18elementwise_kernelILi128ELi2EZNS0_22gpu_kernel_impl_nocastIZZZNS0_16sign_kernel_cudaERNS_18TensorIteratorBaseEENKUlvE_clEvENKUlvE2_clEvEUllE_EEvS4_RKT_EUliE_EEviT1_)
        .other          _ZN2at6native18elementwise_kernelILi128ELi2EZNS0_22gpu_kernel_impl_nocastIZZZNS0_16sign_kernel_cudaERNS_18TensorIteratorBaseEENKUlvE_clEvENKUlvE2_clEvEUllE_EEvS4_RKT_EUliE_EEviT1_,@"STO_CUDA_ENTRY STV_DEFAULT"
_ZN2at6native18elementwise_kernelILi128ELi2EZNS0_22gpu_kernel_impl_nocastIZZZNS0_16sign_kernel_cudaERNS_18TensorIteratorBaseEENKUlvE_clEvENKUlvE2_clEvEUllE_EEvS4_RKT_EUliE_EEviT1_:
.text._ZN2at6native18elementwise_kernelILi128ELi2EZNS0_22gpu_kernel_impl_nocastIZZZNS0_16sign_kernel_cudaERNS_18TensorIteratorBaseEENKUlvE_clEvENKUlvE2_clEvEUllE_EEvS4_RKT_EUliE_EEviT1_:
        /* <DEDUP_REMOVED lines=236> */
.L_x_8193:
[----:B------:R-:W-:-:S05]  /*0ec0*/  IADD3 R4, P0, R3, c[0x0][0x368], RZ ;  /* 0x0000da0003047a10 */ /* 0x000fca0007f1e0ff */
[----:B------:R-:W-:-:S06]  /*0ed0*/  IMAD.X R5, RZ, RZ, c[0x0][0x36c], P0 ;  /* 0x0000db00ff057624 */ /* 0x000fcc00000e06ff */
[----:B------:R-:W2:Y:S01]  /*0ee0*/  LDG.E.64 R4, [R4.64] ;  /* 0x0000000404047981 */ /* 0x000ea2000c1e1b00 */
[----:B------:R-:W-:Y:S02]  /*0ef0*/  IADD3 R9, R0, 0x80, RZ ;  /* 0x0000008000097810 */ /* 0x000fe40007ffe0ff */
[----:B--2---:R-:W-:-:S04]  /*0f00*/  ISETP.GT.U32.AND P0, PT, R4, RZ, PT ;  /* 0x000000ff0400720c */ /* 0x004fc80003f04070 */
[----:B------:R-:W-:-:S04]  /*0f10*/  ISETP.GT.AND.EX P0, PT, R5, RZ, PT, P0 ;  /* 0x000000ff0500720c */ /* 0x000fc80003f04300 */
[----:B------:R-:W-:Y:S02]  /*0f20*/  SEL R3, RZ, 0x1, !P0 ;  /* 0x00000001ff037807 */ /* 0x000fe40004000000 */
[----:B------:R-:W-:Y:S02]  /*0f30*/  IADD3 R6, P0, R2, c[0x0][0x360], RZ ;  /* 0x0000d80002067a10 */ /* 0x000fe40007f1e0ff */
[C---:B------:R-:W-:Y:S02]  /*0f40*/  LEA.HI.SX32 R2, P1, R5.reuse, R3, 0x1 ;  /* 0x0000000305027211 */ /* 0x040fe40007830aff */
[----:B------:R-:W-:Y:S02]  /*0f50*/  IADD3.X R7, RZ, c[0x0][0x364], RZ, P0, !PT ;  /* 0x0000d900ff077a10 */ /* 0x000fe400007fe4ff */
[----:B------:R-:W-:-:S05]  /*0f60*/  LEA.HI.X.SX32 R3, R5, RZ, 0x1, P1 ;  /* 0x000000ff05037211 */ /* 0x000fca00008f0eff */
[----:B------:R0:W-:Y:S04]  /*0f70*/  STG.E.64 [R6.64], R2 ;  /* 0x0000000206007986 */ /* 0x0001e8000c101b04 */
.L_x_8192:
[----:B------:R-:W-:Y:S05]  /*0f80*/  BSYNC B0 ;  /* 0x0000000000007941 */ /* 0x000fea0003800000 */
.L_x_8191:
        /* <DEDUP_REMOVED lines=230> */
.L_x_8194:
[----:B------:R-:W-:-:S04]  /*1df0*/  IADD3 R2, P0, R2, c[0x0][0x368], RZ ;  /* 0x0000da0002027a10 */ /* 0x000fc80007f1e0ff */
[----:B------:R-:W-:-:S06]  /*1e00*/  IADD3.X R3, RZ, c[0x0][0x36c], RZ, P0, !PT ;  /* 0x0000db00ff037a10 */ /* 0x000fcc00007fe4ff */
[----:B------:R-:W2:Y:S02]  /*1e10*/  LDG.E.64 R2, [R2.64] ;  /* 0x0000000402027981 */ /* 0x000ea4000c1e1b00 */
[----:B--2---:R-:W-:-:S04]  /*1e20*/  ISETP.GT.U32.AND P0, PT, R2, RZ, PT ;  /* 0x000000ff0200720c */ /* 0x004fc80003f04070 */
[----:B------:R-:W-:-:S04]  /*1e30*/  ISETP.GT.AND.EX P0, PT, R3, RZ, PT, P0 ;  /* 0x000000ff0300720c */ /* 0x000fc80003f04300 */
[----:B------:R-:W-:Y:S02]  /*1e40*/  SEL R5, RZ, 0x1, !P0 ;  /* 0x00000001ff057807 */ /* 0x000fe40004000000 */
[----:B------:R-:W-:Y:S02]  /*1e50*/  IADD3 R6, P0, R0, c[0x0][0x360], RZ ;  /* 0x0000d80000067a10 */ /* 0x000fe40007f1e0ff */
[C---:B------:R-:W-:Y:S02]  /*1e60*/  LEA.HI.SX32 R4, P1, R3.reuse, R5, 0x1 ;  /* 0x0000000503047211 */ /* 0x040fe40007830aff */
[----:B------:R-:W-:Y:S02]  /*1e70*/  IADD3.X R7, RZ, c[0x0][0x364], RZ, P0, !PT ;  /* 0x0000d900ff077a10 */ /* 0x000fe400007fe4ff */
[----:B------:R-:W-:-:S05]  /*1e80*/  LEA.HI.X.SX32 R5, R3, RZ, 0x1, P1 ;  /* 0x000000ff03057211 */ /* 0x000fca00008f0eff */
[----:B------:R-:W-:Y:S01]  /*1e90*/  STG.E.64 [R6.64], R4 ;  /* 0x0000000406007986 */ /* 0x000fe2000c101b04 */
[----:B------:R-:W-:Y:S05]  /*1ea0*/  EXIT ;  /* 0x000000000000794d */ /* 0x000fea0003800000 */
.L_x_8195:
        /* <DEDUP_REMOVED lines=13> */
.L_x_22402:


//--------------------- .text._ZN2at6native27unrolled_elementwise_kernelIZZZNS0_16sign_kernel_cudaERNS_18TensorIteratorBaseEENKUlvE_clEvENKUlvE2_clEvEUllE_St5arrayIPcLm2EELi4E23TrivialOffsetCalculatorILi1EjESB_NS0_6memory15LoadWithoutCastENSC_16StoreWithoutCastEEEviT_T0_T2_T3_T4_T5_ --------------------------
	.section	.text._ZN2at6native27unrolled_elementwise_kernelIZZZNS0_16sign_kernel_cudaERNS_18TensorIteratorBaseEENKUlvE_clEvENKUlvE2_clEvEUllE_St5arrayIPcLm2EELi4E23TrivialOffsetCalculatorILi1EjESB_NS0_6memory15LoadWithoutCastENSC_16StoreWithoutCastEEEviT_T0_T2_T3_T4_T5_,"ax",@progbits
	.sectioninfo	@"SHI_REGISTERS=22"
	.align	128
        .global         _ZN2at6native27unrolled_elementwise_kernelIZZZNS0_16sign_kernel_cudaERNS_18TensorIteratorBaseEENKUlvE_clEvENKUlvE2_clEvEUllE_St5arrayIPcLm2EELi4E23TrivialOffsetCalculatorILi1EjESB_NS0_6memory15LoadWithoutCastENSC_16StoreWithoutCastEEEviT_T0_T2_T3_T4_T5_
        .type           _ZN2at6native27unrolled_elementwise_kernelIZZZNS0_16sign_kernel_cudaERNS_18TensorIteratorBaseEENKUlvE_clEvENKUlvE2_clEvEUllE_St5arrayIPcLm2EELi4E23TrivialOffsetCalculatorILi1EjESB_NS0_6memory15LoadWithoutCastENSC_16StoreWithoutCastEEEviT_T0_T2_T3_T4_T5_,@function
        .size           _ZN2at6native27unrolled_elementwise_kernelIZZZNS0_16sign_kernel_cudaERNS_18TensorIteratorBaseEENKUlvE_clEvENKUlvE2_clEvEUllE_St5arrayIPcLm2EELi4E23TrivialOffsetCalculatorILi1EjESB_NS0_6memory15LoadWithoutCastENSC_16StoreWithoutCastEEEviT_T0_T2_T3_T4_T5_,(.L_x_22403 - _ZN2at6native27unrolled_elementwise_kernelIZZZNS0_16sign_kernel_cudaERNS_18TensorIteratorBaseEENKUlvE_clEvENKUlvE2_clEvEUllE_St5arrayIPcLm2EELi4E23TrivialOffsetCalculatorILi1EjESB_NS0_6memory15LoadWithoutCastENSC_16StoreWithoutCastEEEviT_T0_T2_T3_T4_T5_)
        .other          _ZN2at6native27unrolled_elementwise_kernelIZZZNS0_16sign_kernel_cudaERNS_18TensorIteratorBaseEENKUlvE_clEvENKUlvE2_clEvEUllE_St5arrayIPcLm2EELi4E23TrivialOffsetCalculatorILi1EjESB_NS0_6memory15LoadWithoutCastENSC_16StoreWithoutCastEEEviT_T0_T2_T3_T4_T5_,@"STO_CUDA_ENTRY STV_DEFAULT"
_ZN2at6native27unrolled_elementwise_kernelIZZZNS0_16sign_kernel_cudaERNS_18TensorIteratorBaseEENKUlvE_clEvENKUlvE2_clEvEUllE_St5arrayIPcLm2EELi4E23TrivialOffsetCalculatorILi1EjESB_NS0_6memory15LoadWithoutCastENSC_16StoreWithoutCastEEEviT_T0_T2_T3_T4_T5_:
.text._ZN2at6native27unrolled_elementwise_kernelIZZZNS0_16sign_kernel_cudaERNS_18TensorIteratorBaseEENKUlvE_clEvENKUlvE2_clEvEUllE_St5arrayIPcLm2EELi4E23TrivialOffsetCalculatorILi1EjESB_NS0_6memory15LoadWithoutCastENSC_16StoreWithoutCastEEEviT_T0_T2_T3_T4_T5_:
        /* <DEDUP_REMOVED lines=20> */
[----:B------:R-:W-:Y:S01]  /*0140*/  CS2R R10, SRZ ;  /* 0x00000000000a7805 */ /* 0x000fe2000001ff00 */
[----:B------:R-:W-:Y:S01]  /*0150*/  CS2R R8, SRZ ;  /* 0x0000000000087805 */ /* 0x000fe2000001ff00 */
[----:B------:R-:W-:-:S03]  /*0160*/  CS2R R6, SRZ ;  /* 0x0000000000067805 */ /* 0x000fc6000001ff00 */
[----:B------:R-:W-:Y:S02]  /*0170*/  @!P2 IMAD R16, R0, 0x200, R3 ;  /* 0x000002000010a824 */ /* 0x000fe400078e0203 */
[----:B------:R-:W-:Y:S01]  /*0180*/  @!P2 IMAD.MOV.U32 R17, RZ, RZ, 0x8 ;  /* 0x00000008ff11a424 */ /* 0x000fe200078e00ff */
[----:B------:R-:W-:Y:S01]  /*0190*/  CS2R R2, SRZ ;  /* 0x0000000000027805 */ /* 0x000fe2000001ff00 */
[----:B------:R-:W-:-:S04]  /*01a0*/  @!P0 IMAD.WIDE.U32 R12, R12, R13, c[0x0][0x170] ;  /* 0x00005c000c0c8625 */ /* 0x000fc800078e000d */
[----:B------:R-:W-:Y:S01]  /*01b0*/  @!P2 IMAD.WIDE.U32 R16, R16, R17, c[0x0][0x170] ;  /* 0x00005c001010a625 */ /* 0x000fe200078e0011 */
[----:B------:R0:W5:Y:S03]  /*01c0*/  @!P0 LDG.E.64 R10, [R12.64] ;  /* 0x000000040c0a8981 */ /* 0x000166000c1e1b00 */
[----:B------:R-:W-:Y:S01]  /*01d0*/  @!P1 IMAD.WIDE.U32 R14, R14, R15, c[0x0][0x170] ;  /* 0x00005c000e0e9625 */ /* 0x000fe200078e000f */
[----:B------:R0:W5:Y:S03]  /*01e0*/  @!P2 LDG.E.64 R2, [R16.64] ;  /* 0x000000041002a981 */ /* 0x000166000c1e1b00 */
[----:B------:R-:W-:Y:S01]  /*01f0*/  @!P3 IMAD.WIDE.U32 R18, R18, R19, c[0x0][0x170] ;  /* 0x00005c001212b625 */ /* 0x000fe200078e0013 */
[----:B------:R0:W5:Y:S04]  /*0200*/  @!P1 LDG.E.64 R8, [R14.64] ;  /* 0x000000040e089981 */ /* 0x000168000c1e1b00 */
[----:B------:R0:W5:Y:S01]  /*0210*/  @!P3 LDG.E.64 R6, [R18.64] ;  /* 0x000000041206b981 */ /* 0x000162000c1e1b00 */
[----:B------:R-:W-:Y:S01]  /*0220*/  BSSY B0, `(.L_x_8196) ;  /* 0x000000c000007945 */ /* 0x000fe20003800000 */
[----:B------:R-:W-:Y:S05]  /*0230*/  @P0 BRA `(.L_x_8197) ;  /* 0x000000a000000947 */ /* 0x000fea0003800000 */
[----:B-----5:R-:W-:Y:S01]  /*0240*/  ISETP.GT.U32.AND P0, PT, R10, RZ, PT ;  /* 0x000000ff0a00720c */ /* 0x020fe20003f04070 */
[----:B------:R-:W-:Y:S01]  /*0250*/  IMAD R10, R0, 0x200, R5 ;  /* 0x00000200000a7824 */ /* 0x000fe200078e0205 */
[----:B------:R-:W-:Y:S01]  /*0260*/  IADD3 R5, R5, 0x80, RZ ;  /* 0x0000008005057810 */ /* 0x000fe20007ffe0ff */
[----:B0-----:R-:W-:Y:S01]  /*0270*/  IMAD.MOV.U32 R15, RZ, RZ, 0x8 ;  /* 0x00000008ff0f7424 */ /* 0x001fe200078e00ff */
[----:B------:R-:W-:-:S04]  /*0280*/  ISETP.GT.AND.EX P0, PT, R11, RZ, PT, P0 ;  /* 0x000000ff0b00720c */ /* 0x000fc80003f04300 */
[----:B------:R-:W-:-:S04]  /*0290*/  SEL R13, RZ, 0x1, !P0 ;  /* 0x00000001ff0d7807 */ /* 0x000fc80004000000 */
[----:B------:R-:W-:-:S04]  /*02a0*/  LEA.HI.SX32 R12, P0, R11, R13, 0x1 ;  /* 0x0000000d0b0c7211 */ /* 0x000fc80007810aff */
[----:B------:R-:W-:Y:S01]  /*02b0*/  LEA.HI.X.SX32 R13, R11, RZ, 0x1, P0 ;  /* 0x000000ff0b0d7211 */ /* 0x000fe200000f0eff */
[----:B------:R-:W-:-:S05]  /*02c0*/  IMAD.WIDE.U32 R10, R10, R15, c[0x0][0x168] ;  /* 0x00005a000a0a7625 */ /* 0x000fca00078e000f */
[----:B------:R0:W-:Y:S03]  /*02d0*/  STG.E.64 [R10.64], R12 ;  /* 0x0000000c0a007986 */ /* 0x0001e6000c101b04 */
.L_x_8197:
[----:B------:R-:W-:Y:S05]  /*02e0*/  BSYNC B0 ;  /* 0x0000000000007941 */ /* 0x000fea0003800000 */
.L_x_8196:
[----:B------:R-:W-:Y:S01]  /*02f0*/  ISETP.GE.AND P0, PT, R5, R4, PT ;  /* 0x000000040500720c */ /* 0x000fe20003f06270 */
[----:B------:R-:W-:-:S12]  /*0300*/  BSSY B0, `(.L_x_8198) ;  /* 0x0000018000007945 */ /* 0x000fd80003800000 */
[----:B------:R-:W-:Y:S05]  /*0310*/  @P0 BRA `(.L_x_8199) ;  /* 0x0000016000000947 */ /* 0x000fea0003800000 */
[----:B-----5:R-:W-:Y:S01]  /*0320*/  ISETP.GT.U32.AND P0, PT, R8, RZ, PT ;  /* 0x000000ff0800720c */ /* 0x020fe20003f04070 */
[----:B0-----:R-:W-:Y:S01]  /*0330*/  IMAD R10, R0, 0x200, R5 ;  /* 0x00000200000a7824 */ /* 0x001fe200078e0205 */
[----:B------:R-:W-:Y:S01]  /*0340*/  IADD3 R5, R5, 0x80, RZ ;  /* 0x0000008005057810 */ /* 0x000fe20007ffe0ff */
[----:B------:R-:W-:Y:S01]  /*0350*/  IMAD.MOV.U32 R11, RZ, RZ, 0x8 ;  /* 0x00000008ff0b7424 */ /* 0x000fe200078e00ff */
[----:B------:R-:W-:-:S03]  /*0360*/  ISETP.GT.AND.EX P0, PT, R9, RZ, PT, P0 ;  /* 0x000000ff0900720c */ /* 0x000fc60003f04300 */
[----:B------:R-:W-:Y:S01]  /*0370*/  IMAD.WIDE.U32 R10, R10, R11, c[0x0][0x168] ;  /* 0x00005a000a0a7625 */ /* 0x000fe200078e000b */
[----:B------:R-:W-:-:S04]  /*0380*/  SEL R8, RZ, 0x1, !P0 ;  /* 0x00000001ff087807 */ /* 0x000fc80004000000 */
[----:B------:R-:W-:-:S04]  /*0390*/  LEA.HI.SX32 R8, P0, R9, R8, 0x1 ;  /* 0x0000000809087211 */ /* 0x000fc80007810aff */
[----:B------:R-:W-:Y:S02]  /*03a0*/  LEA.HI.X.SX32 R9, R9, RZ, 0x1, P0 ;  /* 0x000000ff09097211 */ /* 0x000fe400000f0eff */
[----:B------:R-:W-:-:S03]  /*03b0*/  ISETP.GE.AND P0, PT, R5, R4, PT ;  /* 0x000000040500720c */ /* 0x000fc60003f06270 */
[----:B------:R0:W-:Y:S10]  /*03c0*/  STG.E.64 [R10.64], R8 ;  /* 0x000000080a007986 */ /* 0x0001f4000c101b04 */
[----:B------:R-:W-:Y:S05]  /*03d0*/  @P0 BRA `(.L_x_8199) ;  /* 0x000000a000000947 */ /* 0x000fea0003800000 */
[----:B------:R-:W-:Y:S01]  /*03e0*/  ISETP.GT.U32.AND P0, PT, R6, RZ, PT ;  /* 0x000000ff0600720c */ /* 0x000fe20003f04070 */
[----:B0-----:R-:W-:Y:S01]  /*03f0*/  IMAD R8, R0, 0x200, R5 ;  /* 0x0000020000087824 */ /* 0x001fe200078e0205 */
[----:B------:R-:W-:Y:S01]  /*0400*/  IADD3 R5, R5, 0x80, RZ ;  /* 0x0000008005057810 */ /* 0x000fe20007ffe0ff */
[----:B------:R-:W-:Y:S01]  /*0410*/  IMAD.MOV.U32 R9, RZ, RZ, 0x8 ;  /* 0x00000008ff097424 */ /* 0x000fe200078e00ff */
[----:B------:R-:W-:-:S03]  /*0420*/  ISETP.GT.AND.EX P0, PT, R7, RZ, PT, P0 ;  /* 0x000000ff0700720c */ /* 0x000fc60003f04300 */
[----:B------:R-:W-:Y:S01]  /*0430*/  IMAD.WIDE.U32 R8, R8, R9, c[0x0][0x168] ;  /* 0x00005a0008087625 */ /* 0x000fe200078e0009 */
[----:B------:R-:W-:-:S04]  /*0440*/  SEL R6, RZ, 0x1, !P0 ;  /* 0x00000001ff067807 */ /* 0x000fc80004000000 */
[----:B------:R-:W-:-:S04]  /*0450*/  LEA.HI.SX32 R6, P0, R7, R6, 0x1 ;  /* 0x0000000607067211 */ /* 0x000fc80007810aff */
[----:B------:R-:W-:-:S05]  /*0460*/  LEA.HI.X.SX32 R7, R7, RZ, 0x1, P0 ;  /* 0x000000ff07077211 */ /* 0x000fca00000f0eff */
[----:B------:R0:W-:Y:S04]  /*0470*/  STG.E.64 [R8.64], R6 ;  /* 0x0000000608007986 */ /* 0x0001e8000c101b04 */
.L_x_8199:
[----:B------:R-:W-:Y:S05]  /*0480*/  BSYNC B0 ;  /* 0x0000000000007941 */ /* 0x000fea0003800000 */
.L_x_8198:
[----:B------:R-:W-:-:S13]  /*0490*/  ISETP.GE.AND P0, PT, R5, R4, PT ;  /* 0x000000040500720c */ /* 0x000fda0003f06270 */
[----:B------:R-:W-:Y:S05]  /*04a0*/  @P0 EXIT ;  /* 0x000000000000094d */ /* 0x000fea0003800000 */
[----:B-----5:R-:W-:Y:S01]  /*04b0*/  ISETP.GT.U32.AND P0, PT, R2, RZ, PT ;  /* 0x000000ff0200720c */ /* 0x020fe20003f04070 */
[----:B------:R-:W-:Y:S02]  /*04c0*/  IMAD R2, R0, 0x200, R5 ;  /* 0x0000020000027824 */ /* 0x000fe400078e0205 */
[----:B0-----:R-:W-:Y:S01]  /*04d0*/  IMAD.MOV.U32 R9, RZ, RZ, 0x8 ;  /* 0x00000008ff097424 */ /* 0x001fe200078e00ff */
[----:B------:R-:W-:-:S04]  /*04e0*/  ISETP.GT.AND.EX P0, PT, R3, RZ, PT, P0 ;  /* 0x000000ff0300720c */ /* 0x000fc80003f04300 */
[----:B------:R-:W-:-:S04]  /*04f0*/  SEL R7, RZ, 0x1, !P0 ;  /* 0x00000001ff077807 */ /* 0x000fc80004000000 */
[----:B------:R-:W-:-:S04]  /*0500*/  LEA.HI.SX32 R4, P0, R3, R7, 0x1 ;  /* 0x0000000703047211 */ /* 0x000fc80007810aff */
[----:B------:R-:W-:Y:S01]  /*0510*/  LEA.HI.X.SX32 R5, R3, RZ, 0x1, P0 ;  /* 0x000000ff03057211 */ /* 0x000fe200000f0eff */
[----:B------:R-:W-:-:S05]  /*0520*/  IMAD.WIDE.U32 R2, R2, R9, c[0x0][0x168] ;  /* 0x00005a0002027625 */ /* 0x000fca00078e0009 */
[----:B------:R-:W-:Y:S01]  /*0530*/  STG.E.64 [R2.64], R4 ;  /* 0x0000000402007986 */ /* 0x000fe2000c101b04 */
[----:B------:R-:W-:Y:S05]  /*0540*/  EXIT ;  /* 0x000000000000794d */ /* 0x000fea0003800000 */
.L_x_8200:
        /* <DEDUP_REMOVED lines=11> */
.L_x_22403:


//--------------------- .text._ZN2at6native29vectorized_elementwise_kernelILi2EZZZNS0_16sign_kernel_cudaERNS_18TensorIteratorBaseEENKUlvE_clEvENKUlvE2_clEvEUllE_St5arrayIPcLm2EEEEviT0_T1_ --------------------------
	.section	.text._ZN2at6native29vectorized_elementwise_kernelILi2EZZZNS0_16sign_kernel_cudaERNS_18TensorIteratorBaseEENKUlvE_clEvENKUlvE2_clEvEUllE_St5arrayIPcLm2EEEEviT0_T1_,"ax",@progbits
	.sectioninfo	@"SHI_REGISTERS=32"
	.align	128
        .global         _ZN2at6native29vectorized_elementwise_kernelILi2EZZZNS0_16sign_kernel_cudaERNS_18TensorIteratorBaseEENKUlvE_clEvENKUlvE2_clEvEUllE_St5arrayIPcLm2EEEEviT0_T1_
        .type           _ZN2at6native29vectorized_elementwise_kernelILi2EZZZNS0_16sign_kernel_cudaERNS_18TensorIteratorBaseEENKUlvE_clEvENKUlvE2_clEvEUllE_St5arrayIPcLm2EEEEviT0_T1_,@function
        .size           _ZN2at6native29vectorized_elementwise_kernelILi2EZZZNS0_16sign_kernel_cudaERNS_18TensorIteratorBaseEENKUlvE_clEvENKUlvE2_clEvEUllE_St5arrayIPcLm2EEEEviT0_T1_,(.L_x_22404 - _ZN2at6native29vectorized_elementwise_kernelILi2EZZZNS0_16sign_kernel_cudaERNS_18TensorIteratorBaseEENKUlvE_clEvENKUlvE2_clEvEUllE_St5arrayIPcLm2EEEEviT0_T1_)
        .other          _ZN2at6native29vectorized_elementwise_kernelILi2EZZZNS0_16sign_kernel_cudaERNS_18TensorIteratorBaseEENKUlvE_clEvENKUlvE2_clEvEUllE_St5arrayIPcLm2EEEEviT0_T1_,@"STO_CUDA_ENTRY STV_DEFAULT"
_ZN2at6native29vectorized_elementwise_kernelILi2EZZZNS0_16sign_kernel_cudaERNS_18TensorIteratorBaseEENKUlvE_clEvENKUlvE2_clEvEUllE_St5arrayIPcLm2EEEEviT0_T1_:
.text._ZN2at6native29vectorized_elementwise_kernelILi2EZZZNS0_16sign_kernel_cudaERNS_18TensorIteratorBaseEENKUlvE_clEvENKUlvE2_clEvEUllE_St5arrayIPcLm2EEEEviT0_T1_:
        /* <DEDUP_REMOVED lines=13> */
[----:B------:R0:W4:Y:S04]  /*00d0*/  LDG.E.128 R8, [R2.64+0x1000] ;  /* 0x0010000402087981 */ /* 0x000128000c1e1d00 */
[----:B------:R0:W5:Y:S01]  /*00e0*/  LDG.E.128 R4, [R2.64+0x1800] ;  /* 0x0018000402047981 */ /* 0x000162000c1e1d00 */
[----:B------:R-:W-:-:S06]  /*00f0*/  IMAD.WIDE.U32 R20, R0, R21, c[0x0][0x168] ;  /* 0x00005a0000147625 */ /* 0x000fcc00078e0015 */
[----:B------:R-:W-:Y:S01]  /*0100*/  IMAD.WIDE R20, R23, 0x10, R20 ;  /* 0x0000001017147825 */ /* 0x000fe200078e0214 */
[----:B--2---:R-:W-:Y:S02]  /*0110*/  ISETP.GT.U32.AND P1, PT, R18, RZ, PT ;  /* 0x000000ff1200720c */ /* 0x004fe40003f24070 */
[----:B------:R-:W-:Y:S02]  /*0120*/  ISETP.GT.U32.AND P0, PT, R16, RZ, PT ;  /* 0x000000ff1000720c */ /* 0x000fe40003f04070 */
[----:B------:R-:W-:Y:S02]  /*0130*/  ISETP.GT.AND.EX P1, PT, R19, RZ, PT, P1 ;  /* 0x000000ff1300720c */ /* 0x000fe40003f24310 */
[----:B------:R-:W-:Y:S02]  /*0140*/  ISETP.GT.AND.EX P0, PT, R17, RZ, PT, P0 ;  /* 0x000000ff1100720c */ /* 0x000fe40003f04300 */
[----:B---3--:R-:W-:Y:S02]  /*0150*/  ISETP.GT.U32.AND P2, PT, R12, RZ, PT ;  /* 0x000000ff0c00720c */ /* 0x008fe40003f44070 */
[----:B------:R-:W-:-:S02]  /*0160*/  ISETP.GT.U32.AND P3, PT, R14, RZ, PT ;  /* 0x000000ff0e00720c */ /* 0x000fc40003f64070 */
[----:B------:R-:W-:Y:S02]  /*0170*/  SEL R18, RZ, 0x1, !P1 ;  /* 0x00000001ff127807 */ /* 0x000fe40004800000 */
[----:B------:R-:W-:Y:S02]  /*0180*/  SEL R16, RZ, 0x1, !P0 ;  /* 0x00000001ff107807 */ /* 0x000fe40004000000 */
[----:B------:R-:W-:Y:S02]  /*0190*/  ISETP.GT.AND.EX P2, PT, R13, RZ, PT, P2 ;  /* 0x000000ff0d00720c */ /* 0x000fe40003f44320 */
[----:B------:R-:W-:Y:S02]  /*01a0*/  ISETP.GT.AND.EX P3, PT, R15, RZ, PT, P3 ;  /* 0x000000ff0f00720c */ /* 0x000fe40003f64330 */
[----:B------:R-:W-:Y:S02]  /*01b0*/  LEA.HI.SX32 R12, P0, R19, R18, 0x1 ;  /* 0x00000012130c7211 */ /* 0x000fe40007810aff */
[----:B------:R-:W-:-:S02]  /*01c0*/  LEA.HI.SX32 R14, P1, R17, R16, 0x1 ;  /* 0x00000010110e7211 */ /* 0x000fc40007830aff */
[----:B------:R-:W-:Y:S01]  /*01d0*/  SEL R23, RZ, 0x1, !P2 ;  /* 0x00000001ff177807 */ /* 0x000fe20005000000 */
[----:B------:R-:W-:Y:S01]  /*01e0*/  IMAD.MOV.U32 R18, RZ, RZ, R12 ;  /* 0x000000ffff127224 */ /* 0x000fe200078e000c */
[----:B0-----:R-:W-:Y:S01]  /*01f0*/  SEL R3, RZ, 0x1, !P3 ;  /* 0x00000001ff037807 */ /* 0x001fe20005800000 */
[----:B------:R-:W-:Y:S01]  /*0200*/  IMAD.MOV.U32 R16, RZ, RZ, R14 ;  /* 0x000000ffff107224 */ /* 0x000fe200078e000e */
[----:B------:R-:W-:Y:S02]  /*0210*/  LEA.HI.X.SX32 R19, R19, RZ, 0x1, P0 ;  /* 0x000000ff13137211 */ /* 0x000fe400000f0eff */
[----:B------:R-:W-:Y:S02]  /*0220*/  LEA.HI.X.SX32 R17, R17, RZ, 0x1, P1 ;  /* 0x000000ff11117211 */ /* 0x000fe400008f0eff */
[----:B----4-:R-:W-:Y:S02]  /*0230*/  ISETP.GT.U32.AND P0, PT, R8, RZ, PT ;  /* 0x000000ff0800720c */ /* 0x010fe40003f04070 */
[----:B------:R-:W-:Y:S01]  /*0240*/  LEA.HI.SX32 R2, P3, R13, R23, 0x1 ;  /* 0x000000170d027211 */ /* 0x000fe20007870aff */
[----:B------:R-:W-:Y:S01]  /*0250*/  STG.E.128 [R20.64], R16 ;  /* 0x0000001014007986 */ /* 0x000fe2000c101d04 */
[----:B------:R-:W-:-:S02]  /*0260*/  LEA.HI.SX32 R0, P2, R15, R3, 0x1 ;  /* 0x000000030f007211 */ /* 0x000fc40007850aff */
[----:B------:R-:W-:Y:S01]  /*0270*/  ISETP.GT.U32.AND P1, PT, R10, RZ, PT ;  /* 0x000000ff0a00720c */ /* 0x000fe20003f24070 */
[----:B------:R-:W-:Y:S01]  /*0280*/  IMAD.MOV.U32 R12, RZ, RZ, R2 ;  /* 0x000000ffff0c7224 */ /* 0x000fe200078e0002 */
[----:B------:R-:W-:Y:S01]  /*0290*/  ISETP.GT.AND.EX P0, PT, R9, RZ, PT, P0 ;  /* 0x000000ff0900720c */ /* 0x000fe20003f04300 */
[----:B------:R-:W-:Y:S01]  /*02a0*/  IMAD.MOV.U32 R14, RZ, RZ, R0 ;  /* 0x000000ffff0e7224 */ /* 0x000fe200078e0000 */
[----:B------:R-:W-:Y:S02]  /*02b0*/  LEA.HI.X.SX32 R3, R13, RZ, 0x1, P3 ;  /* 0x000000ff0d037211 */ /* 0x000fe400018f0eff */
[----:B------:R-:W-:Y:S02]  /*02c0*/  LEA.HI.X.SX32 R15, R15, RZ, 0x1, P2 ;  /* 0x000000ff0f0f7211 */ /* 0x000fe400010f0eff */
[----:B------:R-:W-:Y:S02]  /*02d0*/  ISETP.GT.AND.EX P1, PT, R11, RZ, PT, P1 ;  /* 0x000000ff0b00720c */ /* 0x000fe40003f24310 */
[----:B-----5:R-:W-:-:S02]  /*02e0*/  ISETP.GT.U32.AND P3, PT, R6, RZ, PT ;  /* 0x000000ff0600720c */ /* 0x020fc40003f64070 */
[----:B------:R-:W-:Y:S02]  /*02f0*/  ISETP.GT.U32.AND P2, PT, R4, RZ, PT ;  /* 0x000000ff0400720c */ /* 0x000fe40003f44070 */
[----:B------:R-:W-:Y:S02]  /*0300*/  SEL R8, RZ, 0x1, !P0 ;  /* 0x00000001ff087807 */ /* 0x000fe40004000000 */
[----:B------:R-:W-:Y:S02]  /*0310*/  SEL R13, RZ, 0x1, !P1 ;  /* 0x00000001ff0d7807 */ /* 0x000fe40004800000 */
[----:B------:R-:W-:Y:S02]  /*0320*/  ISETP.GT.AND.EX P3, PT, R7, RZ, PT, P3 ;  /* 0x000000ff0700720c */ /* 0x000fe40003f64330 */
[----:B------:R-:W-:Y:S02]  /*0330*/  ISETP.GT.AND.EX P2, PT, R5, RZ, PT, P2 ;  /* 0x000000ff0500720c */ /* 0x000fe40003f44320 */
[----:B------:R-:W-:-:S02]  /*0340*/  LEA.HI.SX32 R10, P1, R9, R8, 0x1 ;  /* 0x00000008090a7211 */ /* 0x000fc40007830aff */
[----:B------:R-:W-:Y:S01]  /*0350*/  LEA.HI.SX32 R8, P0, R11, R13, 0x1 ;  /* 0x0000000d0b087211 */ /* 0x000fe20007810aff */
[----:B------:R-:W-:Y:S01]  /*0360*/  IMAD.MOV.U32 R13, RZ, RZ, R3 ;  /* 0x000000ffff0d7224 */ /* 0x000fe200078e0003 */
[----:B------:R-:W-:Y:S02]  /*0370*/  SEL R6, RZ, 0x1, !P3 ;  /* 0x00000001ff067807 */ /* 0x000fe40005800000 */
[----:B------:R-:W-:Y:S02]  /*0380*/  SEL R4, RZ, 0x1, !P2 ;  /* 0x00000001ff047807 */ /* 0x000fe40005000000 */
[----:B------:R-:W-:Y:S01]  /*0390*/  LEA.HI.X.SX32 R9, R9, RZ, 0x1, P1 ;  /* 0x000000ff09097211 */ /* 0x000fe200008f0eff */
[----:B------:R0:W-:Y:S01]  /*03a0*/  STG.E.128 [R20.64+0x800], R12 ;  /* 0x0008000c14007986 */ /* 0x0001e2000c101d04 */
[----:B------:R-:W-:Y:S02]  /*03b0*/  LEA.HI.X.SX32 R11, R11, RZ, 0x1, P0 ;  /* 0x000000ff0b0b7211 */ /* 0x000fe400000f0eff */
[----:B------:R-:W-:-:S02]  /*03c0*/  LEA.HI.SX32 R6, P2, R7, R6, 0x1 ;  /* 0x0000000607067211 */ /* 0x000fc40007850aff */
[----:B------:R-:W-:Y:S02]  /*03d0*/  LEA.HI.SX32 R4, P3, R5, R4, 0x1 ;  /* 0x0000000405047211 */ /* 0x000fe40007870aff */
[----:B------:R-:W-:Y:S02]  /*03e0*/  LEA.HI.X.SX32 R7, R7, RZ, 0x1, P2 ;  /* 0x000000ff07077211 */ /* 0x000fe400010f0eff */
[----:B------:R-:W-:-:S05]  /*03f0*/  LEA.HI.X.SX32 R5, R5, RZ, 0x1, P3 ;  /* 0x000000ff05057211 */ /* 0x000fca00018f0eff */
[----:B------:R-:W-:Y:S01]  /*0400*/  STG.E.128 [R20.64+0x1800], R4 ;  /* 0x0018000414007986 */ /* 0x000fe2000c101d04 */
[----:B0-----:R-:W-:Y:S02]  /*0410*/  IMAD.MOV.U32 R12, RZ, RZ, R10 ;  /* 0x000000ffff0c7224 */ /* 0x001fe400078e000a */
[----:B------:R-:W-:Y:S02]  /*0420*/  IMAD.MOV.U32 R13, RZ, RZ, R9 ;  /* 0x000000ffff0d7224 */ /* 0x000fe400078e0009 */
[----:B------:R-:W-:Y:S02]  /*0430*/  IMAD.MOV.U32 R14, RZ, RZ, R8 ;  /* 0x000000ffff0e7224 */ /* 0x000fe400078e0008 */
[----:B------:R-:W-:-:S05]  /*0440*/  IMAD.MOV.U32 R15, RZ, RZ, R11 ;  /* 0x000000ffff0f7224 */ /* 0x000fca00078e000b */
[----:B------:R-:W-:Y:S01]  /*0450*/  STG.E.128 [R20.64+0x1000], R12 ;  /* 0x0010000c14007986 */ /* 0x000fe2000c101d04 */
[----:B------:R-:W-:Y:S05]  /*0460*/  EXIT ;  /* 0x000000000000794d */ /* 0x000fea0003800000 */
.L_x_8201:
        /* <DEDUP_REMOVED lines=35> */
[----:B------:R0:W5:Y:S03]  /*06a0*/  @!P5 LDG.E.64 R8, [R14.64] ;  /* 0x000000040e08d981 */ /* 0x000166000c1e1b00 */
[----:B------:R-:W-:Y:S01]  /*06b0*/  @!P3 IMAD.WIDE.U32 R24, R24, R25, c[0x0][0x170] ;  /* 0x00005c001818b625 */ /* 0x000fe200078e0019 */
[----:B------:R1:W5:Y:S03]  /*06c0*/  @!P4 LDG.E.64 R6, [R16.64] ;  /* 0x000000041006c981 */ /* 0x000366000c1e1b00 */
[----:B------:R-:W-:Y:S01]  /*06d0*/  @!P0 IMAD.IADD R23, R0, 0x1, R13 ;  /* 0x0000000100178824 */ /* 0x000fe200078e020d */
[----:B------:R2:W5:Y:S01]  /*06e0*/  @!P3 LDG.E.64 R4, [R24.64] ;  /* 0x000000041804b981 */ /* 0x000562000c1e1b00 */
[----:B------:R-:W-:-:S02]  /*06f0*/  @!P0 IMAD.MOV.U32 R29, RZ, RZ, 0x8 ;  /* 0x00000008ff1d8424 */ /* 0x000fc400078e00ff */
[----:B------:R-:W-:Y:S02]  /*0700*/  @!P2 IMAD.MOV.U32 R27, RZ, RZ, 0x8 ;  /* 0x00000008ff1ba424 */ /* 0x000fe400078e00ff */
[----:B-1----:R-:W-:Y:S02]  /*0710*/  @!P1 IMAD.MOV.U32 R17, RZ, RZ, 0x8 ;  /* 0x00000008ff119424 */ /* 0x002fe400078e00ff */
[----:B------:R-:W-:Y:S02]  /*0720*/  @!P6 IMAD.IADD R28, R0, 0x1, R19 ;  /* 0x00000001001ce824 */ /* 0x000fe400078e0213 */
[----:B--2---:R-:W-:Y:S02]  /*0730*/  @!P6 IMAD.MOV.U32 R25, RZ, RZ, 0x8 ;  /* 0x00000008ff19e424 */ /* 0x004fe400078e00ff */
[----:B0-----:R-:W-:Y:S01]  /*0740*/  @!P0 IMAD.WIDE.U32 R14, R23, R29, c[0x0][0x170] ;  /* 0x00005c00170e8625 */ /* 0x001fe200078e001d */
[----:B------:R-:W-:Y:S01]  /*0750*/  CS2R R2, SRZ ;  /* 0x0000000000027805 */ /* 0x000fe2000001ff00 */
[----:B------:R-:W-:-:S02]  /*0760*/  CS2R R20, SRZ ;  /* 0x0000000000147805 */ /* 0x000fc4000001ff00 */
        /* <DEDUP_REMOVED lines=11> */
[----:B-----5:R-:W-:Y:S01]  /*0820*/  ISETP.GT.U32.AND P0, PT, R20, RZ, PT ;  /* 0x000000ff1400720c */ /* 0x020fe20003f04070 */
[----:B0-----:R-:W-:Y:S01]  /*0830*/  IMAD.IADD R14, R0, 0x1, R13 ;  /* 0x00000001000e7824 */ /* 0x001fe200078e020d */
        /* <DEDUP_REMOVED lines=8> */
.L_x_8203:
[----:B------:R-:W-:Y:S05]  /*08c0*/  BSYNC B0 ;  /* 0x0000000000007941 */ /* 0x000fea0003800000 */
.L_x_8202:
[----:B------:R-:W-:Y:S01]  /*08d0*/  ISETP.GE.AND P0, PT, R13, R12, PT ;  /* 0x0000000c0d00720c */ /* 0x000fe20003f06270 */
[----:B------:R-:W-:Y:S01]  /*08e0*/  BSSY B0, `(.L_x_8204) ;  /* 0x000004c000007945 */ /* 0x000fe20003800000 */
[----:B------:R-:W-:Y:S11]  /*08f0*/  BSSY B1, `(.L_x_8205) ;  /* 0x0000040000017945 */ /* 0x000ff60003800000 */
        /* <DEDUP_REMOVED lines=23> */
.L_x_8206:
[----:B------:R-:W-:-:S13]  /*0a70*/  ISETP.GE.AND P0, PT, R13, R12, PT ;  /* 0x0000000c0d00720c */ /* 0x000fda0003f06270 */
        /* <DEDUP_REMOVED lines=11> */
.L_x_8207:
[----:B------:R-:W-:-:S13]  /*0b30*/  ISETP.GE.AND P0, PT, R13, R12, PT ;  /* 0x0000000c0d00720c */ /* 0x000fda0003f06270 */
        /* <DEDUP_REMOVED lines=11> */
.L_x_8208:
[----:B------:R-:W-:-:S13]  /*0bf0*/  ISETP.GE.AND P0, PT, R13, R12, PT ;  /* 0x0000000c0d00720c */ /* 0x000fda0003f06270 */
[----:B------:R-:W-:Y:S01]  /*0c00*/  @P0 BREAK B1 ;  /* 0x0000000000010942 */ /* 0x000fe20003800000 */
        /* <DEDUP_REMOVED lines=11> */
.L_x_8209:
[----:B------:R-:W-:-:S13]  /*0cc0*/  ISETP.GE.AND P0, PT, R13, R12, PT ;  /* 0x0000000c0d00720c */ /* 0x000fda0003f06270 */
[----:B------:R-:W-:Y:S01]  /*0cd0*/  @P0 BREAK B1 ;  /* 0x0000000000010942 */ /* 0x000fe20003800000 */
[----:B------:R-:W-:Y:S05]  /*0ce0*/  @P0 BRA `(.L_x_8210) ;  /* 0x000000b000000947 */ /* 0x000fea0003800000 */
[----:B------:R-:W-:Y:S05]  /*0cf0*/  BSYNC B1 ;  /* 0x0000000000017941 */ /* 0x000fea0003800000 */
.L_x_8205:
        /* <DEDUP_REMOVED lines=10> */
.L_x_8210:
[----:B------:R-:W-:Y:S05]  /*0da0*/  BSYNC B0 ;  /* 0x0000000000007941 */ /* 0x000fea0003800000 */
.L_x_8204:
[----:B------:R-:W-:Y:S01]  /*0db0*/  WARPSYNC 0xffffffff ;  /* 0xffffffff00007948 */ /* 0x000fe20003800000 */
[----:B------:R-:W-:-:S13]  /*0dc0*/  ISETP.GE.AND P0, PT, R13, R12, PT ;  /* 0x0000000c0d00720c */ /* 0x000fda0003f06270 */
[----:B------:R-:W-:Y:S05]  /*0dd0*/  @P0 EXIT ;  /* 0x000000000000094d */ /* 0x000fea0003800000 */
[----:B-----5:R-:W-:Y:S01]  /*0de0*/  ISETP.GT.U32.AND P0, PT, R16, RZ, PT ;  /* 0x000000ff1000720c */ /* 0x020fe20003f04070 */
[----:B0-----:R-:W-:Y:S02]  /*0df0*/  IMAD.IADD R2, R0, 0x1, R13 ;  /* 0x0000000100027824 */ /* 0x001fe400078e020d */
[----:B------:R-:W-:Y:S01]  /*0e00*/  IMAD.MOV.U32 R3, RZ, RZ, 0x8 ;  /* 0x00000008ff037424 */ /* 0x000fe200078e00ff */
[----:B------:R-:W-:-:S03]  /*0e10*/  ISETP.GT.AND.EX P0, PT, R17, RZ, PT, P0 ;  /* 0x000000ff1100720c */ /* 0x000fc60003f04300 */
[----:B------:R-:W-:Y:S01]  /*0e20*/  IMAD.WIDE.U32 R2, R2, R3, c[0x0][0x168] ;  /* 0x00005a0002027625 */ /* 0x000fe200078e0003 */
[----:B------:R-:W-:-:S04]  /*0e30*/  SEL R5, RZ, 0x1, !P0 ;  /* 0x00000001ff057807 */ /* 0x000fc80004000000 */
[----:B------:R-:W-:-:S04]  /*0e40*/  LEA.HI.SX32 R4, P0, R17, R5, 0x1 ;  /* 0x0000000511047211 */ /* 0x000fc80007810aff */
[----:B------:R-:W-:-:S05]  /*0e50*/  LEA.HI.X.SX32 R5, R17, RZ, 0x1, P0 ;  /* 0x000000ff11057211 */ /* 0x000fca00000f0eff */
[----:B------:R-:W-:Y:S01]  /*0e60*/  STG.E.64 [R2.64], R4 ;  /* 0x0000000402007986 */ /* 0x000fe2000c101b04 */
[----:B------:R-:W-:Y:S05]  /*0e70*/  EXIT ;  /* 0x000000000000794d */ /* 0x000fea0003800000 */
.L_x_8211:
        /* <DEDUP_REMOVED lines=16> */
.L_x_22404:


//--------------------- .text._ZN2at6native29vectorized_elementwise_kernelILi4EZZZNS0_16sign_kernel_cudaERNS_18TensorIteratorBaseEENKUlvE_clEvENKUlvE2_clEvEUllE_St5arrayIPcLm2EEEEviT0_T1_ --------------------------
	.section	.text._ZN2at6native29vectorized_elementwise_kernelILi4EZZZNS0_16sign_kernel_cudaERNS_18TensorIteratorBaseEENKUlvE_clEvENKUlvE2_clEvEUllE_St5arrayIPcLm2EEEEviT0_T1_,"ax",@progbits
	.sectioninfo	@"SHI_REGISTERS=32"
	.align	128
        .global         _ZN2at6native29vectorized_elementwise_kernelILi4EZZZNS0_16sign_kernel_cudaERNS_18TensorIteratorBaseEENKUlvE_clEvENKUlvE2_clEvEUllE_St5arrayIPcLm2EEEEviT0_T1_
        .type           _ZN2at6native29vectorized_elementwise_kernelILi4EZZZNS0_16sign_kernel_cudaERNS_18TensorIteratorBaseEENKUlvE_clEvENKUlvE2_clEvEUllE_St5arrayIPcLm2EEEEviT0_T1_,@function
        .size           _ZN2at6native29vectorized_elementwise_kernelILi4EZZZNS0_16sign_kernel_cudaERNS_18TensorIteratorBaseEENKUlvE_clEvENKUlvE2_clEvEUllE_St5arrayIPcLm2EEEEviT0_T1_,(.L_x_22405 - _ZN2at6native29vectorized_elementwise_kernelILi4EZZZNS0_16sign_kernel_cudaERNS_18TensorIteratorBaseEENKUlvE_clEvENKUlvE2_clEvEUllE_St5arrayIPcLm2EEEEviT0_T1_)
        .other          _ZN2at6native29vectorized_elementwise_kernelILi4EZZZNS0_16sign_kernel_cudaERNS_18TensorIteratorBaseEENKUlvE_clEvENKUlvE2_clEvEUllE_St5arrayIPcLm2EEEEviT0_T1_,@"STO_CUDA_ENTRY STV_DEFAULT"
_ZN2at6native29vectorized_elementwise_kernelILi4EZZZNS0_16sign_kernel_cudaERNS_18TensorIteratorBaseEENKUlvE_clEvENKUlvE2_clEvEUllE_St5arrayIPcLm2EEEEviT0_T1_:
.text._ZN2at6native29vectorized_elementwise_kernelILi4EZZZNS0_16sign_kernel_cudaERNS_18TensorIteratorBaseEENKUlvE_clEvENKUlvE2_clEvEUllE_St5arrayIPcLm2EEEEviT0_T1_:
        /* <DEDUP_REMOVED lines=71> */
.L_x_8212:
        /* <DEDUP_REMOVED lines=69> */
.L_x_8214:
[----:B------:R-:W-:Y:S05]  /*08c0*/  BSYNC B0 ;  /* 0x0000000000007941 */ /* 0x000fea0003800000 */
.L_x_8213:
        /* <DEDUP_REMOVED lines=26> */
.L_x_8217:
        /* <DEDUP_REMOVED lines=12> */
.L_x_8218:
        /* <DEDUP_REMOVED lines=12> */
.L_x_8219:
        /* <DEDUP_REMOVED lines=13> */
.L_x_8220:
[----:B------:R-:W-:-:S13]  /*0cc0*/  ISETP.GE.AND P0, PT, R13, R12, PT ;  /* 0x0000000c0d00720c */ /* 0x000fda0003f06270 */
[----:B------:R-:W-:Y:S01]  /*0cd0*/  @P0 BREAK B1 ;  /* 0x0000000000010942 */ /* 0x000fe20003800000 */
[----:B------:R-:W-:Y:S05]  /*0ce0*/  @P0 BRA `(.L_x_8221) ;  /* 0x000000b000000947 */ /* 0x000fea0003800000 */
[----:B------:R-:W-:Y:S05]  /*0cf0*/  BSYNC B1 ;  /* 0x0000000000017941 */ /* 0x000fea0003800000 */
.L_x_8216:
        /* <DEDUP_REMOVED lines=10> */
.L_x_8221:
[----:B------:R-:W-:Y:S05]  /*0da0*/  BSYNC B0 ;  /* 0x0000000000007941 */ /* 0x000fea0003800000 */
.L_x_8215:
        /* <DEDUP_REMOVED lines=13> */
.L_x_8222:
        /* <DEDUP_REMOVED lines=16> */
.L_x_22405:


//--------------------- .text._ZN2at6native29vectorized_elementwise_kernelILi8EZZZNS0_16sign_kernel_cudaERNS_18TensorIteratorBaseEENKUlvE_clEvENKUlvE2_clEvEUllE_St5arrayIPcLm2EEEEviT0_T1_ --------------------------
	.section	.text._ZN2at6native29vectorized_elementwise_kernelILi8EZZZNS0_16sign_kernel_cudaERNS_18TensorIteratorBaseEENKUlvE_clEvENKUlvE2_clEvEUllE_St5arrayIPcLm2EEEEviT0_T1_,"ax",@progbits
	.sectioninfo	@"SHI_REGISTERS=4"
	.align	128
        .global         _ZN2at6native29vectorized_elementwise_kernelILi8EZZZNS0_16sign_kernel_cudaERNS_18TensorIteratorBaseEENKUlvE_clEvENKUlvE2_clEvEUllE_St5arrayIPcLm2EEEEviT0_T1_
        .type           _ZN2at6native29vectorized_elementwise_kernelILi8EZZZNS0_16sign_kernel_cudaERNS_18TensorIteratorBaseEENKUlvE_clEvENKUlvE2_clEvEUllE_St5arrayIPcLm2EEEEviT0_T1_,@function
        .size           _ZN2at6native29vectorized_elementwise_kernelILi8EZZZNS0_16sign_kernel_cudaERNS_18TensorIteratorBaseEENKUlvE_clEvENKUlvE2_clEvEUllE_St5arrayIPcLm2EEEEviT0_T1_,(.L_x_22406 - _ZN2at6native29vectorized_elementwise_kernelILi8EZZZNS0_16sign_kernel_cudaERNS_18TensorIteratorBaseEENKUlvE_clEvENKUlvE2_clEvEUllE_St5arrayIPcLm2EEEEviT0_T1_)
        .other          _ZN2at6native29vectorized_elementwise_kernelILi8EZZZNS0_16sign_kernel_cudaERNS_18TensorIteratorBaseEENKUlvE_clEvENKUlvE2_clEvEUllE_St5arrayIPcLm2EEEEviT0_T1_,@"STO_CUDA_ENTRY STV_DEFAULT"
_ZN2at6native29vectorized_elementwise_kernelILi8EZZZNS0_16sign_kernel_cudaERNS_18TensorIteratorBaseEENKUlvE_clEvENKUlvE2_clEvEUllE_St5arrayIPcLm2EEEEviT0_T1_:
.text._ZN2at6native29vectorized_elementwise_kernelILi8EZZZNS0_16sign_kernel_cudaERNS_18TensorIteratorBaseEENKUlvE_clEvENKUlvE2_clEvEUllE_St5arrayIPcLm2EEEEviT0_T1_:
[----:B------:R-:W-:Y:S02]  /*0000*/  MOV R1, c[0x0][0x28] ;  /* 0x00000a0000017a02 */ /* 0x000fe40000000f00 */
[----:B------:R-:W-:Y:S05]  /*0010*/  EXIT ;  /* 0x000000000000794d */ /* 0x000fea0003800000 */
.L_x_8223:
        /* <DEDUP_REMOVED lines=14> */
.L_x_22406:


//--------------------- .text._ZN2at6native18elementwise_kernelILi128ELi4EZNS0_15gpu_kernel_implIZZZNS0_16sign_kernel_cudaERNS_18TensorIteratorBaseEENKUlvE_clEvENKUlvE1_clEvEUliE_EEvS4_RKT_EUliE_EEviT1_ --------------------------
	.section	.text._ZN2at6native18elementwise_kernelILi128ELi4EZNS0_15gpu_kernel_implIZZZNS0_16sign_kernel_cudaERNS_18TensorIteratorBaseEENKUlvE_clEvENKUlvE1_clEvEUliE_EEvS4_RKT_EUliE_EEviT1_,"ax",@progbits
	.sectioninfo	@"SHI_REGISTERS=26"
	.align	128
        .global         _ZN2at6native18elementwise_kernelILi128ELi4EZNS0_15gpu_kernel_implIZZZNS0_16sign_kernel_cudaERNS_18TensorIteratorBaseEENKUlvE_clEvENKUlvE1_clEvEUliE_EEvS4_RKT_EUliE_EEviT1_
        .type           _ZN2at6native18elementwise_kernelILi128ELi4EZNS0_15gpu_kernel_implIZZZNS0_16sign_kernel_cudaERNS_18TensorIteratorBaseEENKUlvE_clEvENKUlvE1_clEvEUliE_EEvS4_RKT_EUliE_EEviT1_,@function
        .size           _ZN2at6native18elementwise_kernelILi128ELi4EZNS0_15gpu_kernel_implIZZZNS0_16sign_kernel_cudaERNS_18TensorIteratorBaseEENKUlvE_clEvENKUlvE1_clEvEUliE_EEvS4_RKT_EUliE_EEviT1_,(.L_x_22407 - _ZN2at6native18elementwise_kernelILi128ELi4EZNS0_15gpu_kernel_implIZZZNS0_16sign_kernel_cudaERNS_18TensorIteratorBaseEENKUlvE_clEvENKUlvE1_clEvEUliE_EEvS4_RKT_EUliE_EEviT1_)
        .other          _ZN2at6native18elementwise_kernelILi128ELi4EZNS0_15gpu_kernel_implIZZZNS0_16sign_kernel_cudaERNS_18TensorIteratorBaseEENKUlvE_clEvENKUlvE1_clEvEUliE_EEvS4_RKT_EUliE_EEviT1_,@"STO_CUDA_ENTRY STV_DEFAULT"
_ZN2at6native18elementwise_kernelILi128ELi4EZNS0_15gpu_kernel_implIZZZNS0_16sign_kernel_cudaERNS_18TensorIteratorBaseEENKUlvE_clEvENKUlvE1_clEvEUliE_EEvS4_RKT_EUliE_EEviT1_:
.text._ZN2at6native18elementwise_kernelILi128ELi4EZNS0_15gpu_kernel_implIZZZNS0_16sign_kernel_cudaERNS_18TensorIteratorBaseEENKUlvE_clEvENKUlvE1_clEvEUliE_EEvS4_RKT_EUliE_EEviT1_:
        /* <DEDUP_REMOVED lines=236> */
.L_x_8226:
        /* <DEDUP_REMOVED lines=18> */
.L_x_8230:
[----:B------:R0:W5:Y:S01]  /*0fe0*/  LDG.E.U8 R19, [R2.64] ;  /* 0x0000002402137981 */ /* 0x000162000c1e1100 */
[----:B------:R-:W-:Y:S05]  /*0ff0*/  BRA `(.L_x_8232) ;  /* 0x00000d0000007947 */ /* 0x000fea0003800000 */
.L_x_8229:
        /* <DEDUP_REMOVED lines=8> */
.L_x_8234:
[----:B------:R0:W5:Y:S01]  /*1080*/  LDG.E R19, [R2.64] ;  /* 0x0000002402137981 */ /* 0x000162000c1e1900 */
[----:B------:R-:W-:Y:S05]  /*1090*/  BRA `(.L_x_8232) ;  /* 0x00000c6000007947 */ /* 0x000fea0003800000 */
.L_x_8233:
[----:B------:R0:W5:Y:S01]  /*10a0*/  LDG.E.S16 R19, [R2.64] ;  /* 0x0000002402137981 */ /* 0x000162000c1e1700 */
[----:B------:R-:W-:Y:S05]  /*10b0*/  BRA `(.L_x_8232) ;  /* 0x00000c4000007947 */ /* 0x000fea0003800000 */
.L_x_8228:
        /* <DEDUP_REMOVED lines=9> */
.L_x_8236:
[----:B------:R-:W2:Y:S02]  /*1150*/  LDG.E.U16 R2, [R2.64] ;  /* 0x0000002402027981 */ /* 0x000ea4000c1e1500 */
[----:B--2---:R-:W-:-:S06]  /*1160*/  HADD2.F32 R19, -RZ, R2.H0_H0 ;  /* 0x20000002ff137230 */ /* 0x004fcc0000004100 */
[----:B------:R-:W0:Y:S01]  /*1170*/  F2I.FTZ.TRUNC.NTZ R19, R19 ;  /* 0x0000001300137305 */ /* 0x000e22000021f100 */
[----:B------:R-:W-:Y:S05]  /*1180*/  BRA `(.L_x_8232) ;  /* 0x00000b7000007947 */ /* 0x000fea0003800000 */
.L_x_8235:
        /* <DEDUP_REMOVED lines=9> */
.L_x_8238:
[----:B------:R-:W2:Y:S02]  /*1220*/  LDG.E.U16 R2, [R2.64] ;  /* 0x0000002402027981 */ /* 0x000ea4000c1e1500 */
[----:B--2---:R-:W-:-:S06]  /*1230*/  HADD2.F32 R19, -RZ, R2.H0_H0 ;  /* 0x20000002ff137230 */ /* 0x004fcc0000004100 */
[----:B------:R-:W0:Y:S01]  /*1240*/  F2I.FTZ.TRUNC.NTZ R19, R19 ;  /* 0x0000001300137305 */ /* 0x000e22000021f100 */
[----:B------:R-:W-:Y:S05]  /*1250*/  BRA `(.L_x_8232) ;  /* 0x00000aa000007947 */ /* 0x000fea0003800000 */
.L_x_8237:
[----:B------:R-:W2:Y:S02]  /*1260*/  LDG.E.64 R2, [R2.64] ;  /* 0x0000002402027981 */ /* 0x000ea4000c1e1b00 */
[----:B--2---:R0:W1:Y:S01]  /*1270*/  F2I.F64.TRUNC R19, R2 ;  /* 0x0000000200137311 */ /* 0x004062000030d100 */
[----:B------:R-:W-:Y:S05]  /*1280*/  BRA `(.L_x_8232) ;  /* 0x00000a7000007947 */ /* 0x000fea0003800000 */
.L_x_8227:
        /* <DEDUP_REMOVED lines=12> */
.L_x_8241:
[----:B------:R-:W2:Y:S02]  /*1350*/  LDG.E.64 R2, [R2.64] ;  /* 0x0000002402027981 */ /* 0x000ea4000c1e1b00 */
[----:B--2---:R0:W1:Y:S01]  /*1360*/  F2I.F64.TRUNC R19, R2 ;  /* 0x0000000200137311 */ /* 0x004062000030d100 */
[----:B------:R-:W-:Y:S05]  /*1370*/  BRA `(.L_x_8232) ;  /* 0x0000098000007947 */ /* 0x000fea0003800000 */
.L_x_8240:
        /* <DEDUP_REMOVED lines=27> */
.L_x_8243:
        /* <DEDUP_REMOVED lines=14> */
.L_x_8242:
[----:B------:R-:W2:Y:S02]  /*1610*/  LDG.E.U16 R19, [R2.64] ;  /* 0x0000002402137981 */ /* 0x000ea4000c1e1500 */
[----:B--2---:R-:W-:-:S06]  /*1620*/  PRMT R19, RZ, 0x5410, R19 ;  /* 0x00005410ff137816 */ /* 0x004fcc0000000013 */
[----:B------:R-:W0:Y:S01]  /*1630*/  F2I.FTZ.TRUNC.NTZ R19, R19 ;  /* 0x0000001300137305 */ /* 0x000e22000021f100 */
[----:B------:R-:W-:Y:S05]  /*1640*/  BRA `(.L_x_8232) ;  /* 0x000006b000007947 */ /* 0x000fea0003800000 */
.L_x_8239:
        /* <DEDUP_REMOVED lines=10> */
.L_x_8246:
        /* <DEDUP_REMOVED lines=21> */
.L_x_8250:
[----:B------:R-:W-:Y:S05]  /*1840*/  BSYNC B1 ;  /* 0x0000000000017941 */ /* 0x000fea0003800000 */
.L_x_8249:
[----:B------:R-:W-:Y:S01]  /*1850*/  IMAD.SHL.U32 R2, R2, 0x100000, RZ ;  /* 0x0010000002027824 */ /* 0x000fe200078e00ff */
[----:B------:R-:W-:-:S04]  /*1860*/  LEA R0, R0, 0x3b800000, 0x17 ;  /* 0x3b80000000007811 */ /* 0x000fc800078eb8ff */
[----:B------:R-:W-:Y:S02]  /*1870*/  LOP3.LUT R19, R0, R2, R19, 0xfe, !PT ;  /* 0x0000000200137212 */ /* 0x000fe400078efe13 */
.L_x_8248:
[----:B------:R-:W-:Y:S05]  /*1880*/  BSYNC B0 ;  /* 0x0000000000007941 */ /* 0x000fea0003800000 */
.L_x_8247:
[----:B------:R-:W0:Y:S01]  /*1890*/  F2I.FTZ.TRUNC.NTZ R19, R19 ;  /* 0x0000001300137305 */ /* 0x000e22000021f100 */
[----:B------:R-:W-:Y:S05]  /*18a0*/  BRA `(.L_x_8232) ;  /* 0x0000045000007947 */ /* 0x000fea0003800000 */
.L_x_8245:
        /* <DEDUP_REMOVED lines=21> */
.L_x_8254:
[----:B------:R-:W-:Y:S05]  /*1a00*/  BSYNC B1 ;  /* 0x0000000000017941 */ /* 0x000fea0003800000 */
.L_x_8253:
[----:B------:R-:W-:Y:S01]  /*1a10*/  IMAD.SHL.U32 R2, R2, 0x200000, RZ ;  /* 0x0020000002027824 */ /* 0x000fe200078e00ff */
[----:B------:R-:W-:-:S04]  /*1a20*/  LEA R0, R0, 0x37800000, 0x17 ;  /* 0x3780000000007811 */ /* 0x000fc800078eb8ff */
[----:B------:R-:W-:Y:S02]  /*1a30*/  LOP3.LUT R19, R0, R2, R19, 0xfe, !PT ;  /* 0x0000000200137212 */ /* 0x000fe400078efe13 */
.L_x_8252:
[----:B------:R-:W-:Y:S05]  /*1a40*/  BSYNC B0 ;  /* 0x0000000000007941 */ /* 0x000fea0003800000 */
.L_x_8251:
[----:B------:R-:W0:Y:S01]  /*1a50*/  F2I.FTZ.TRUNC.NTZ R19, R19 ;  /* 0x0000001300137305 */ /* 0x000e22000021f100 */
[----:B------:R-:W-:Y:S05]  /*1a60*/  BRA `(.L_x_8232) ;  /* 0x0000029000007947 */ /* 0x000fea0003800000 */
.L_x_8244:
        /* <DEDUP_REMOVED lines=14> */
.L_x_8258:
[----:B------:R-:W-:Y:S05]  /*1b50*/  BSYNC B0 ;  /* 0x0000000000007941 */ /* 0x000fea0003800000 */
.L_x_8257:
[----:B------:R-:W0:Y:S01]  /*1b60*/  F2I.FTZ.TRUNC.NTZ R19, R19 ;  /* 0x0000001300137305 */ /* 0x000e22000021f100 */
[----:B------:R-:W-:Y:S05]  /*1b70*/  BRA `(.L_x_8232) ;  /* 0x0000018000007947 */ /* 0x000fea0003800000 */
.L_x_8231:
        /* <DEDUP_REMOVED lines=21> */
.L_x_8256:
[----:B------:R0:W5:Y:S01]  /*1cd0*/  LDG.E R19, [R2.64] ;  /* 0x0000002402137981 */ /* 0x000162000c1e1900 */
[----:B------:R-:W-:Y:S05]  /*1ce0*/  BRA `(.L_x_8232) ;  /* 0x0000001000007947 */ /* 0x000fea0003800000 */
.L_x_8255:
[----:B------:R0:W5:Y:S02]  /*1cf0*/  LDG.E R19, [R2.64] ;  /* 0x0000002402137981 */ /* 0x000164000c1e1900 */
.L_x_8232:
[----:B0-----:R-:W0:Y:S01]  /*1d00*/  LDC.U8 R4, c[0x0][0x371] ;  /* 0x0000dc40ff047b82 */ /* 0x001e220000000000 */
[C---:B-1---5:R-:W-:Y:S02]  /*1d10*/  ISETP.GT.AND P0, PT, R19.reuse, RZ, PT ;  /* 0x000000ff1300720c */ /* 0x062fe40003f04270 */
[----:B------:R-:W-:Y:S02]  /*1d20*/  SHF.R.S32.HI R3, RZ, 0x1f, R19 ;  /* 0x0000001fff037819 */ /* 0x000fe40000011413 */
[----:B------:R-:W-:-:S09]  /*1d30*/  LEA.HI.SX32 R2, R19, 0x1, 0x1 ;  /* 0x0000000113027811 */ /* 0x000fd200078f0aff */
[----:B------:R-:W-:Y:S01]  /*1d40*/  @!P0 IMAD.MOV R2, RZ, RZ, R3 ;  /* 0x000000ffff028224 */ /* 0x000fe200078e0203 */
        /* <DEDUP_REMOVED lines=13> */
.L_x_8262:
[----:B------:R0:W-:Y:S01]  /*1e20*/  STG.E.U8 [R16.64], R2 ;  /* 0x0000000210007986 */ /* 0x0001e2000c101124 */
[----:B------:R-:W-:Y:S05]  /*1e30*/  BRA `(.L_x_8264) ;  /* 0x00000d7000007947 */ /* 0x000fea0003800000 */
.L_x_8261:
[----:B------:R-:W-:-:S13]  /*1e40*/  ISETP.NE.AND P0, PT, R0, 0x2, PT ;  /* 0x000000020000780c */ /* 0x000fda0003f05270 */
[----:B------:R-:W-:Y:S05]  /*1e50*/  @!P0 BRA `(.L_x_8265) ;  /* 0x0000009000008947 */ /* 0x000fea0003800000 */
[----:B------:R-:W-:-:S13]  /*1e60*/  ISETP.NE.AND P0, PT, R0, 0x3, PT ;  /* 0x000000030000780c */ /* 0x000fda0003f05270 */
[----:B------:R-:W-:Y:S05]  /*1e70*/  @!P0 BRA `(.L_x_8266) ;  /* 0x0000005000008947 */ /* 0x000fea0003800000 */
[----:B------:R-:W-:-:S13]  /*1e80*/  ISETP.NE.AND P0, PT, R0, 0x4, PT ;  /* 0x000000040000780c */ /* 0x000fda0003f05270 */
[----:B------:R-:W-:Y:S05]  /*1e90*/  @P0 BRA `(.L_x_8263) ;  /* 0x00000b9000000947 */ /* 0x000fea0003800000 */
[----:B------:R-:W-:-:S05]  /*1ea0*/  SHF.R.S32.HI R3, RZ, 0x1f, R2 ;  /* 0x0000001fff037819 */ /* 0x000fca0000011402 */
[----:B------:R0:W-:Y:S01]  /*1eb0*/  STG.E.64 [R16.64], R2 ;  /* 0x0000000210007986 */ /* 0x0001e2000c101b24 */
[----:B------:R-:W-:Y:S05]  /*1ec0*/  BRA `(.L_x_8264) ;  /* 0x00000ce000007947 */ /* 0x000fea0003800000 */
.L_x_8266:
[----:B------:R0:W-:Y:S01]  /*1ed0*/  STG.E [R16.64], R2 ;  /* 0x0000000210007986 */ /* 0x0001e2000c101924 */
[----:B------:R-:W-:Y:S05]  /*1ee0*/  BRA `(.L_x_8264) ;  /* 0x00000cc000007947 */ /* 0x000fea0003800000 */
.L_x_8265:
[----:B------:R0:W-:Y:S01]  /*1ef0*/  STG.E.U16 [R16.64], R2 ;  /* 0x0000000210007986 */ /* 0x0001e2000c101524 */
[----:B------:R-:W-:Y:S05]  /*1f00*/  BRA `(.L_x_8264) ;  /* 0x00000ca000007947 */ /* 0x000fea0003800000 */
.L_x_8260:
[----:B------:R-:W-:-:S13]  /*1f10*/  ISETP.GT.AND P0, PT, R0, 0x6, PT ;  /* 0x000000060000780c */ /* 0x000fda0003f04270 */
[----:B------:R-:W-:Y:S05]  /*1f20*/  @P0 BRA `(.L_x_8267) ;  /* 0x000000b000000947 */ /* 0x000fea0003800000 */
[----:B------:R-:W-:-:S13]  /*1f30*/  ISETP.NE.AND P0, PT, R0, 0x5, PT ;  /* 0x000000050000780c */ /* 0x000fda0003f05270 */
[----:B------:R-:W-:Y:S05]  /*1f40*/  @!P0 BRA `(.L_x_8268) ;  /* 0x0000005000008947 */ /* 0x000fea0003800000 */
[----:B------:R-:W-:-:S13]  /*1f50*/  ISETP.NE.AND P0, PT, R0, 0x6, PT ;  /* 0x000000060000780c */ /* 0x000fda0003f05270 */
[----:B------:R-:W-:Y:S05]  /*1f60*/  @P0 BRA `(.L_x_8263) ;  /* 0x00000ac000000947 */ /* 0x000fea0003800000 */
[----:B------:R-:W0:Y:S02]  /*1f70*/  I2F R3, R2 ;  /* 0x0000000200037306 */ /* 0x000e240000201400 */
[----:B0-----:R0:W-:Y:S01]  /*1f80*/  STG.E [R16.64], R3 ;  /* 0x0000000310007986 */ /* 0x0011e2000c101924 */
[----:B------:R-:W-:Y:S05]  /*1f90*/  BRA `(.L_x_8264) ;  /* 0x00000c1000007947 */ /* 0x000fea0003800000 */
.L_x_8268:
[----:B------:R-:W0:Y:S02]  /*1fa0*/  I2F R0, R2 ;  /* 0x0000000200007306 */ /* 0x000e240000201400 */
[----:B0-----:R-:W-:-:S05]  /*1fb0*/  F2FP.PACK_AB R0, RZ, R0 ;  /* 0x00000000ff00723e */ /* 0x001fca00000000ff */
[----:B------:R0:W-:Y:S01]  /*1fc0*/  STG.E.U16 [R16.64], R0 ;  /* 0x0000000010007986 */ /* 0x0001e2000c101524 */
[----:B------:R-:W-:Y:S05]  /*1fd0*/  BRA `(.L_x_8264) ;  /* 0x00000bd000007947 */ /* 0x000fea0003800000 */
.L_x_8267:
[----:B------:R-:W-:-:S13]  /*1fe0*/  ISETP.NE.AND P0, PT, R0, 0x7, PT ;  /* 0x000000070000780c */ /* 0x000fda0003f05270 */
[----:B------:R-:W-:Y:S05]  /*1ff0*/  @!P0 BRA `(.L_x_8269) ;  /* 0x000000d000008947 */ /* 0x000fea0003800000 */
[----:B------:R-:W-:-:S13]  /*2000*/  ISETP.NE.AND P0, PT, R0, 0x8, PT ;  /* 0x000000080000780c */ /* 0x000fda0003f05270 */
[----:B------:R-:W-:Y:S05]  /*2010*/  @!P0 BRA `(.L_x_8270) ;  /* 0x0000006000008947 */ /* 0x000fea0003800000 */
[----:B------:R-:W-:-:S13]  /*2020*/  ISETP.NE.AND P0, PT, R0, 0x9, PT ;  /* 0x000000090000780c */ /* 0x000fda0003f05270 */
[----:B------:R-:W-:Y:S05]  /*2030*/  @P0 BRA `(.L_x_8263) ;  /* 0x000009f000000947 */ /* 0x000fea0003800000 */
[----:B------:R-:W0:Y:S01]  /*2040*/  I2F R2, R2 ;  /* 0x0000000200027306 */ /* 0x000e220000201400 */
[----:B------:R-:W-:-:S05]  /*2050*/  IMAD.MOV.U32 R3, RZ, RZ, RZ ;  /* 0x000000ffff037224 */ /* 0x000fca00078e00ff */
[----:B0-----:R0:W-:Y:S01]  /*2060*/  STG.E.64 [R16.64], R2 ;  /* 0x0000000210007986 */ /* 0x0011e2000c101b24 */
[----:B------:R-:W-:Y:S05]  /*2070*/  BRA `(.L_x_8264) ;  /* 0x00000b3000007947 */ /* 0x000fea0003800000 */
.L_x_8270:
[----:B------:R-:W0:Y:S02]  /*2080*/  I2F R2, R2 ;  /* 0x0000000200027306 */ /* 0x000e240000201400 */
[----:B0-----:R-:W-:-:S04]  /*2090*/  F2FP.PACK_AB R3, RZ, R2 ;  /* 0x00000002ff03723e */ /* 0x001fc800000000ff */
[----:B------:R-:W-:-:S05]  /*20a0*/  PRMT R3, R3, 0x5410, RZ ;  /* 0x0000541003037816 */ /* 0x000fca00000000ff */
[----:B------:R0:W-:Y:S01]  /*20b0*/  STG.E [R16.64], R3 ;  /* 0x0000000310007986 */ /* 0x0001e2000c101924 */
[----:B------:R-:W-:Y:S05]  /*20c0*/  BRA `(.L_x_8264) ;  /* 0x00000ae000007947 */ /* 0x000fea0003800000 */
.L_x_8269:
[----:B------:R-:W0:Y:S02]  /*20d0*/  I2F.F64 R2, R2 ;  /* 0x0000000200027312 */ /* 0x000e240000201c00 */
[----:B0-----:R0:W-:Y:S01]  /*20e0*/  STG.E.64 [R16.64], R2 ;  /* 0x0000000210007986 */ /* 0x0011e2000c101b24 */
[----:B------:R-:W-:Y:S05]  /*20f0*/  BRA `(.L_x_8264) ;  /* 0x00000ab000007947 */ /* 0x000fea0003800000 */
.L_x_8259:
        /* <DEDUP_REMOVED lines=12> */
.L_x_8273:
[----:B------:R-:W0:Y:S01]  /*21c0*/  I2F.F64 R4, R2 ;  /* 0x0000000200047312 */ /* 0x000e220000201c00 */
[----:B------:R-:W-:-:S05]  /*21d0*/  CS2R R6, SRZ ;  /* 0x0000000000067805 */ /* 0x000fca000001ff00 */
[----:B0-----:R0:W-:Y:S01]  /*21e0*/  STG.E.128 [R16.64], R4 ;  /* 0x0000000410007986 */ /* 0x0011e2000c101d24 */
[----:B------:R-:W-:Y:S05]  /*21f0*/  BRA `(.L_x_8264) ;  /* 0x000009b000007947 */ /* 0x000fea0003800000 */
.L_x_8272:
[----:B------:R-:W-:-:S13]  /*2200*/  ISETP.NE.AND P0, PT, R0, 0xf, PT ;  /* 0x0000000f0000780c */ /* 0x000fda0003f05270 */
[----:B------:R-:W-:Y:S05]  /*2210*/  @!P0 BRA `(.L_x_8274) ;  /* 0x000002d000008947 */ /* 0x000fea0003800000 */
[----:B------:R-:W-:-:S13]  /*2220*/  ISETP.NE.AND P0, PT, R0, 0x17, PT ;  /* 0x000000170000780c */ /* 0x000fda0003f05270 */
[----:B------:R-:W-:Y:S05]  /*2230*/  @!P0 BRA `(.L_x_8275) ;  /* 0x0000015000008947 */ /* 0x000fea0003800000 */
[----:B------:R-:W-:-:S13]  /*2240*/  ISETP.NE.AND P0, PT, R0, 0x18, PT ;  /* 0x000000180000780c */ /* 0x000fda0003f05270 */
[----:B------:R-:W-:Y:S05]  /*2250*/  @P0 BRA `(.L_x_8263) ;  /* 0x000007d000000947 */ /* 0x000fea0003800000 */
[----:B------:R-:W0:Y:S01]  /*2260*/  I2F R5, R2 ;  /* 0x0000000200057306 */ /* 0x000e220000201400 */
        /* <DEDUP_REMOVED lines=14> */
.L_x_8277:
[----:B------:R-:W-:Y:S05]  /*2350*/  BSYNC B0 ;  /* 0x0000000000007941 */ /* 0x000fea0003800000 */
.L_x_8276:
[----:B------:R-:W-:-:S05]  /*2360*/  LOP3.LUT R3, R0, R3, RZ, 0xfc, !PT ;  /* 0x0000000300037212 */ /* 0x000fca00078efcff */
[----:B------:R0:W-:Y:S01]  /*2370*/  STG.E.U8 [R16.64], R3 ;  /* 0x0000000310007986 */ /* 0x0001e2000c101124 */
[----:B------:R-:W-:Y:S05]  /*2380*/  BRA `(.L_x_8264) ;  /* 0x0000082000007947 */ /* 0x000fea0003800000 */
.L_x_8275:
[----:B------:R-:W0:Y:S01]  /*2390*/  I2F R5, R2 ;  /* 0x0000000200057306 */ /* 0x000e220000201400 */
        /* <DEDUP_REMOVED lines=12> */
.L_x_8279:
[----:B------:R-:W-:Y:S01]  /*2460*/  IMAD.MOV.U32 R0, RZ, RZ, 0x7f ;  /* 0x0000007fff007424 */ /* 0x000fe200078e00ff */
[----:B------:R-:W-:-:S04]  /*2470*/  ISETP.GT.U32.AND P0, PT, R3, 0x7f800000, PT ;  /* 0x7f8000000300780c */ /* 0x000fc80003f04070 */
[----:B------:R-:W-:-:S04]  /*2480*/  SEL R0, R0, 0x7c, P0 ;  /* 0x0000007c00007807 */ /* 0x000fc80000000000 */
.L_x_8280:
[----:B------:R-:W-:Y:S05]  /*2490*/  BSYNC B0 ;  /* 0x0000000000007941 */ /* 0x000fea0003800000 */
.L_x_8278:
[----:B------:R-:W-:-:S04]  /*24a0*/  LOP3.LUT R2, R5, 0x80000000, RZ, 0xc0, !PT ;  /* 0x8000000005027812 */ /* 0x000fc800078ec0ff */
[----:B------:R-:W-:-:S04]  /*24b0*/  SHF.R.U32.HI R3, RZ, 0x18, R2 ;  /* 0x00000018ff037819 */ /* 0x000fc80000011602 */
[----:B------:R-:W-:-:S05]  /*24c0*/  LOP3.LUT R3, R0, R3, RZ, 0xfc, !PT ;  /* 0x0000000300037212 */ /* 0x000fca00078efcff */
[----:B------:R0:W-:Y:S01]  /*24d0*/  STG.E.U8 [R16.64], R3 ;  /* 0x0000000310007986 */ /* 0x0001e2000c101124 */
[----:B------:R-:W-:Y:S05]  /*24e0*/  BRA `(.L_x_8264) ;  /* 0x000006c000007947 */ /* 0x000fea0003800000 */
.L_x_8274:
[----:B------:R-:W0:Y:S02]  /*24f0*/  I2F R0, R2 ;  /* 0x0000000200007306 */ /* 0x000e240000201400 */
[----:B0-----:R-:W-:-:S05]  /*2500*/  F2FP.BF16.PACK_AB R0, RZ, R0 ;  /* 0x00000000ff00723e */ /* 0x001fca00000010ff */
[----:B------:R0:W-:Y:S01]  /*2510*/  STG.E.U16 [R16.64], R0 ;  /* 0x0000000010007986 */ /* 0x0001e2000c101524 */
[----:B------:R-:W-:Y:S05]  /*2520*/  BRA `(.L_x_8264) ;  /* 0x0000068000007947 */ /* 0x000fea0003800000 */
.L_x_8271:
        /* <DEDUP_REMOVED lines=10> */
.L_x_8283:
[----:B------:R-:W0:Y:S01]  /*25d0*/  I2F R5, R2 ;  /* 0x0000000200057306 */ /* 0x000e220000201400 */
        /* <DEDUP_REMOVED lines=16> */
.L_x_8286:
[----:B------:R-:W-:-:S04]  /*26e0*/  LOP3.LUT R2, R5, 0x80000000, RZ, 0xc0, !PT ;  /* 0x8000000005027812 */ /* 0x000fc800078ec0ff */
[----:B------:R-:W-:-:S04]  /*26f0*/  SHF.R.U32.HI R3, RZ, 0x18, R2 ;  /* 0x00000018ff037819 */ /* 0x000fc80000011602 */
[----:B------:R-:W-:-:S04]  /*2700*/  LOP3.LUT R0, R0, R3, RZ, 0xfc, !PT ;  /* 0x0000000300007212 */ /* 0x000fc800078efcff */
[----:B------:R-:W-:Y:S02]  /*2710*/  PRMT R8, R0, 0x7610, R8 ;  /* 0x0000761000087816 */ /* 0x000fe40000000008 */
.L_x_8285:
[----:B------:R-:W-:Y:S05]  /*2720*/  BSYNC B0 ;  /* 0x0000000000007941 */ /* 0x000fea0003800000 */
.L_x_8284:
[----:B------:R0:W-:Y:S01]  /*2730*/  STG.E.U8 [R16.64], R8 ;  /* 0x0000000810007986 */ /* 0x0001e2000c101124 */
[----:B------:R-:W-:Y:S05]  /*2740*/  BRA `(.L_x_8264) ;  /* 0x0000046000007947 */ /* 0x000fea0003800000 */
.L_x_8282:
        /* <DEDUP_REMOVED lines=17> */
.L_x_8289:
[----:B------:R-:W-:-:S04]  /*2860*/  LOP3.LUT R2, R5, 0x80000000, RZ, 0xc0, !PT ;  /* 0x8000000005027812 */ /* 0x000fc800078ec0ff */
[----:B------:R-:W-:-:S04]  /*2870*/  SHF.R.U32.HI R3, RZ, 0x18, R2 ;  /* 0x00000018ff037819 */ /* 0x000fc80000011602 */
[----:B------:R-:W-:-:S04]  /*2880*/  LOP3.LUT R0, R0, R3, RZ, 0xfc, !PT ;  /* 0x0000000300007212 */ /* 0x000fc800078efcff */
[----:B------:R-:W-:Y:S02]  /*2890*/  PRMT R8, R0, 0x7610, R8 ;  /* 0x0000761000087816 */ /* 0x000fe40000000008 */
.L_x_8288:
[----:B------:R-:W-:Y:S05]  /*28a0*/  BSYNC B0 ;  /* 0x0000000000007941 */ /* 0x000fea0003800000 */
.L_x_8287:
[----:B------:R0:W-:Y:S01]  /*28b0*/  STG.E.U8 [R16.64], R8 ;  /* 0x0000000810007986 */ /* 0x0001e2000c101124 */
[----:B------:R-:W-:Y:S05]  /*28c0*/  BRA `(.L_x_8264) ;  /* 0x000002e000007947 */ /* 0x000fea0003800000 */
.L_x_8281:
[----:B------:R-:W-:-:S13]  /*28d0*/  ISETP.NE.AND P0, PT, R0, 0x1c, PT ;  /* 0x0000001c0000780c */ /* 0x000fda0003f05270 */
[----:B------:R-:W-:Y:S05]  /*28e0*/  @!P0 BRA `(.L_x_8290) ;  /* 0x000002b000008947 */ /* 0x000fea0003800000 */
[----:B------:R-:W-:-:S13]  /*28f0*/  ISETP.NE.AND P0, PT, R0, 0x1d, PT ;  /* 0x0000001d0000780c */ /* 0x000fda0003f05270 */
[----:B------:R-:W-:Y:S05]  /*2900*/  @!P0 BRA `(.L_x_8291) ;  /* 0x0000026000008947 */ /* 0x000fea0003800000 */
[----:B------:R-:W-:-:S13]  /*2910*/  ISETP.NE.AND P0, PT, R0, 0x2c, PT ;  /* 0x0000002c0000780c */ /* 0x000fda0003f05270 */
[----:B------:R-:W-:Y:S05]  /*2920*/  @P0 BRA `(.L_x_8263) ;  /* 0x0000010000000947 */ /* 0x000fea0003800000 */
[----:B------:R-:W0:Y:S01]  /*2930*/  I2F R2, R2 ;  /* 0x0000000200027306 */ /* 0x000e220000201400 */
        /* <DEDUP_REMOVED lines=15> */
.L_x_8263:
        /* <DEDUP_REMOVED lines=20> */
.L_x_8291:
[----:B------:R-:W-:-:S05]  /*2b70*/  SHF.R.S32.HI R3, RZ, 0x1f, R2 ;  /* 0x0000001fff037819 */ /* 0x000fca0000011402 */
[----:B------:R0:W-:Y:S01]  /*2b80*/  STG.E.64 [R16.64], R2 ;  /* 0x0000000210007986 */ /* 0x0001e2000c101b24 */
[----:B------:R-:W-:Y:S05]  /*2b90*/  BRA `(.L_x_8264) ;  /* 0x0000001000007947 */ /* 0x000fea0003800000 */
.L_x_8290:
[----:B------:R0:W-:Y:S02]  /*2ba0*/  STG.E [R16.64], R2 ;  /* 0x0000000210007986 */ /* 0x0001e4000c101924 */
.L_x_8264:
[----:B------:R-:W-:-:S05]  /*2bb0*/  IMAD R18, R18, 0x200, R23 ;  /* 0x0000020012127824 */ /* 0x000fca00078e0217 */
[----:B------:R-:W-:Y:S02]  /*2bc0*/  IADD3 R19, R18, 0x80, RZ ;  /* 0x0000008012137810 */ /* 0x000fe40007ffe0ff */
.L_x_8225:
[----:B------:R-:W-:Y:S05]  /*2bd0*/  BSYNC B6 ;  /* 0x0000000000067941 */ /* 0x000fea0003800000 */
.L_x_8224:
        /* <DEDUP_REMOVED lines=231> */
.L_x_8294:
        /* <DEDUP_REMOVED lines=18> */
.L_x_8298:
[----:B------:R0:W5:Y:S01]  /*3b70*/  LDG.E.U8 R18, [R2.64] ;  /* 0x0000002402127981 */ /* 0x000162000c1e1100 */
[----:B------:R-:W-:Y:S05]  /*3b80*/  BRA `(.L_x_8300) ;  /* 0x00000d0000007947 */ /* 0x000fea0003800000 */
.L_x_8297:
        /* <DEDUP_REMOVED lines=8> */
.L_x_8302:
[----:B------:R0:W5:Y:S01]  /*3c10*/  LDG.E R18, [R2.64] ;  /* 0x0000002402127981 */ /* 0x000162000c1e1900 */
[----:B------:R-:W-:Y:S05]  /*3c20*/  BRA `(.L_x_8300) ;  /* 0x00000c6000007947 */ /* 0x000fea0003800000 */
.L_x_8301:
[----:B------:R0:W5:Y:S01]  /*3c30*/  LDG.E.S16 R18, [R2.64] ;  /* 0x0000002402127981 */ /* 0x000162000c1e1700 */
[----:B------:R-:W-:Y:S05]  /*3c40*/  BRA `(.L_x_8300) ;  /* 0x00000c4000007947 */ /* 0x000fea0003800000 */
.L_x_8296:
        /* <DEDUP_REMOVED lines=9> */
.L_x_8304:
[----:B------:R-:W2:Y:S02]  /*3ce0*/  LDG.E.U16 R2, [R2.64] ;  /* 0x0000002402027981 */ /* 0x000ea4000c1e1500 */
[----:B--2---:R-:W-:-:S06]  /*3cf0*/  HADD2.F32 R18, -RZ, R2.H0_H0 ;  /* 0x20000002ff127230 */ /* 0x004fcc0000004100 */
[----:B------:R-:W0:Y:S01]  /*3d00*/  F2I.FTZ.TRUNC.NTZ R18, R18 ;  /* 0x0000001200127305 */ /* 0x000e22000021f100 */
[----:B------:R-:W-:Y:S05]  /*3d10*/  BRA `(.L_x_8300) ;  /* 0x00000b7000007947 */ /* 0x000fea0003800000 */
.L_x_8303:
        /* <DEDUP_REMOVED lines=9> */
.L_x_8306:
[----:B------:R-:W2:Y:S02]  /*3db0*/  LDG.E.U16 R2, [R2.64] ;  /* 0x0000002402027981 */ /* 0x000ea4000c1e1500 */
[----:B--2---:R-:W-:-:S06]  /*3dc0*/  HADD2.F32 R18, -RZ, R2.H0_H0 ;  /* 0x20000002ff127230 */ /* 0x004fcc0000004100 */
[----:B------:R-:W0:Y:S01]  /*3dd0*/  F2I.FTZ.TRUNC.NTZ R18, R18 ;  /* 0x0000001200127305 */ /* 0x000e22000021f100 */
[----:B------:R-:W-:Y:S05]  /*3de0*/  BRA `(.L_x_8300) ;  /* 0x00000aa000007947 */ /* 0x000fea0003800000 */
.L_x_8305:
[----:B------:R-:W2:Y:S02]  /*3df0*/  LDG.E.64 R2, [R2.64] ;  /* 0x0000002402027981 */ /* 0x000ea4000c1e1b00 */
[----:B--2---:R0:W1:Y:S01]  /*3e00*/  F2I.F64.TRUNC R18, R2 ;  /* 0x0000000200127311 */ /* 0x004062000030d100 */
[----:B------:R-:W-:Y:S05]  /*3e10*/  BRA `(.L_x_8300) ;  /* 0x00000a7000007947 */ /* 0x000fea0003800000 */
.L_x_8295:
        /* <DEDUP_REMOVED lines=12> */
.L_x_8309:
[----:B------:R-:W2:Y:S02]  /*3ee0*/  LDG.E.64 R2, [R2.64] ;  /* 0x0000002402027981 */ /* 0x000ea4000c1e1b00 */
[----:B--2---:R0:W1:Y:S01]  /*3ef0*/  F2I.F64.TRUNC R18, R2 ;  /* 0x0000000200127311 */ /* 0x004062000030d100 */
[----:B------:R-:W-:Y:S05]  /*3f00*/  BRA `(.L_x_8300) ;  /* 0x0000098000007947 */ /* 0x000fea0003800000 */
.L_x_8308:
        /* <DEDUP_REMOVED lines=27> */
.L_x_8311:
        /* <DEDUP_REMOVED lines=14> */
.L_x_8310:
[----:B------:R-:W2:Y:S02]  /*41a0*/  LDG.E.U16 R18, [R2.64] ;  /* 0x0000002402127981 */ /* 0x000ea4000c1e1500 */
[----:B--2---:R-:W-:-:S06]  /*41b0*/  PRMT R18, RZ, 0x5410, R18 ;  /* 0x00005410ff127816 */ /* 0x004fcc0000000012 */
[----:B------:R-:W0:Y:S01]  /*41c0*/  F2I.FTZ.TRUNC.NTZ R18, R18 ;  /* 0x0000001200127305 */ /* 0x000e22000021f100 */
[----:B------:R-:W-:Y:S05]  /*41d0*/  BRA `(.L_x_8300) ;  /* 0x000006b000007947 */ /* 0x000fea0003800000 */
.L_x_8307:
        /* <DEDUP_REMOVED lines=10> */
.L_x_8314:
        /* <DEDUP_REMOVED lines=21> */
.L_x_8318:
[----:B------:R-:W-:Y:S05]  /*43d0*/  BSYNC B1 ;  /* 0x0000000000017941 */ /* 0x000fea0003800000 */
.L_x_8317:
[----:B------:R-:W-:Y:S01]  /*43e0*/  IMAD.SHL.U32 R2, R2, 0x100000, RZ ;  /* 0x0010000002027824 */ /* 0x000fe200078e00ff */
[----:B------:R-:W-:-:S04]  /*43f0*/  LEA R3, R0, 0x3b800000, 0x17 ;  /* 0x3b80000000037811 */ /* 0x000fc800078eb8ff */
[----:B------:R-:W-:Y:S02]  /*4400*/  LOP3.LUT R18, R3, R2, R18, 0xfe, !PT ;  /* 0x0000000203127212 */ /* 0x000fe400078efe12 */
.L_x_8316:
[----:B------:R-:W-:Y:S05]  /*4410*/  BSYNC B0 ;  /* 0x0000000000007941 */ /* 0x000fea0003800000 */
.L_x_8315:
[----:B------:R-:W0:Y:S01]  /*4420*/  F2I.FTZ.TRUNC.NTZ R18, R18 ;  /* 0x0000001200127305 */ /* 0x000e22000021f100 */
[----:B------:R-:W-:Y:S05]  /*4430*/  BRA `(.L_x_8300) ;  /* 0x0000045000007947 */ /* 0x000fea0003800000 */
.L_x_8313:
        /* <DEDUP_REMOVED lines=21> */
.L_x_8322:
[----:B------:R-:W-:Y:S05]  /*4590*/  BSYNC B1 ;  /* 0x0000000000017941 */ /* 0x000fea0003800000 */
.L_x_8321:
[----:B------:R-:W-:Y:S01]  /*45a0*/  IMAD.SHL.U32 R2, R2, 0x200000, RZ ;  /* 0x0020000002027824 */ /* 0x000fe200078e00ff */
[----:B------:R-:W-:-:S04]  /*45b0*/  LEA R3, R0, 0x37800000, 0x17 ;  /* 0x3780000000037811 */ /* 0x000fc800078eb8ff */
[----:B------:R-:W-:Y:S02]  /*45c0*/  LOP3.LUT R18, R3, R2, R18, 0xfe, !PT ;  /* 0x0000000203127212 */ /* 0x000fe400078efe12 */
.L_x_8320:
[----:B------:R-:W-:Y:S05]  /*45d0*/  BSYNC B0 ;  /* 0x0000000000007941 */ /* 0x000fea0003800000 */
.L_x_8319:
[----:B------:R-:W0:Y:S01]  /*45e0*/  F2I.FTZ.TRUNC.NTZ R18, R18 ;  /* 0x0000001200127305 */ /* 0x000e22000021f100 */
[----:B------:R-:W-:Y:S05]  /*45f0*/  BRA `(.L_x_8300) ;  /* 0x0000029000007947 */ /* 0x000fea0003800000 */
.L_x_8312:
        /* <DEDUP_REMOVED lines=14> */
.L_x_8326:
[----:B------:R-:W-:Y:S05]  /*46e0*/  BSYNC B0 ;  /* 0x0000000000007941 */ /* 0x000fea0003800000 */
.L_x_8325:
[----:B------:R-:W0:Y:S01]  /*46f0*/  F2I.FTZ.TRUNC.NTZ R18, R18 ;  /* 0x0000001200127305 */ /* 0x000e22000021f100 */
[----:B------:R-:W-:Y:S05]  /*4700*/  BRA `(.L_x_8300) ;  /* 0x0000018000007947 */ /* 0x000fea0003800000 */
.L_x_8299:
        /* <DEDUP_REMOVED lines=21> */
.L_x_8324:
[----:B------:R0:W5:Y:S01]  /*4860*/  LDG.E R18, [R2.64] ;  /* 0x0000002402127981 */ /* 0x000162000c1e1900 */
[----:B------:R-:W-:Y:S05]  /*4870*/  BRA `(.L_x_8300) ;  /* 0x0000001000007947 */ /* 0x000fea0003800000 */
.L_x_8323:
[----:B------:R0:W5:Y:S02]  /*4880*/  LDG.E R18, [R2.64] ;  /* 0x0000002402127981 */ /* 0x000164000c1e1900 */
.L_x_8300:
        /* <DEDUP_REMOVED lines=18> */
.L_x_8330:
[----:B------:R0:W-:Y:S01]  /*49b0*/  STG.E.U8 [R16.64], R2 ;  /* 0x0000000210007986 */ /* 0x0001e2000c101124 */
[----:B------:R-:W-:Y:S05]  /*49c0*/  BRA `(.L_x_8332) ;  /* 0x00000d7000007947 */ /* 0x000fea0003800000 */
.L_x_8329:
        /* <DEDUP_REMOVED lines=9> */
.L_x_8334:
[----:B------:R0:W-:Y:S01]  /*4a60*/  STG.E [R16.64], R2 ;  /* 0x0000000210007986 */ /* 0x0001e2000c101924 */
[----:B------:R-:W-:Y:S05]  /*4a70*/  BRA `(.L_x_8332) ;  /* 0x00000cc000007947 */ /* 0x000fea0003800000 */
.L_x_8333:
[----:B------:R0:W-:Y:S01]  /*4a80*/  STG.E.U16 [R16.64], R2 ;  /* 0x0000000210007986 */ /* 0x0001e2000c101524 */
[----:B------:R-:W-:Y:S05]  /*4a90*/  BRA `(.L_x_8332) ;  /* 0x00000ca000007947 */ /* 0x000fea0003800000 */
.L_x_8328:
        /* <DEDUP_REMOVED lines=9> */
.L_x_8336:
[----:B------:R-:W0:Y:S02]  /*4b30*/  I2F R0, R2 ;  /* 0x0000000200007306 */ /* 0x000e240000201400 */
[----:B0-----:R-:W-:-:S05]  /*4b40*/  F2FP.PACK_AB R0, RZ, R0 ;  /* 0x00000000ff00723e */ /* 0x001fca00000000ff */
[----:B------:R0:W-:Y:S01]  /*4b50*/  STG.E.U16 [R16.64], R0 ;  /* 0x0000000010007986 */ /* 0x0001e2000c101524 */
[----:B------:R-:W-:Y:S05]  /*4b60*/  BRA `(.L_x_8332) ;  /* 0x00000bd000007947 */ /* 0x000fea0003800000 */
.L_x_8335:
        /* <DEDUP_REMOVED lines=10> */
.L_x_8338:
[----:B------:R-:W0:Y:S02]  /*4c10*/  I2F R2, R2 ;  /* 0x0000000200027306 */ /* 0x000e240000201400 */
[----:B0-----:R-:W-:-:S04]  /*4c20*/  F2FP.PACK_AB R3, RZ, R2 ;  /* 0x00000002ff03723e */ /* 0x001fc800000000ff */
[----:B------:R-:W-:-:S05]  /*4c30*/  PRMT R3, R3, 0x5410, RZ ;  /* 0x0000541003037816 */ /* 0x000fca00000000ff */
[----:B------:R0:W-:Y:S01]  /*4c40*/  STG.E [R16.64], R3 ;  /* 0x0000000310007986 */ /* 0x0001e2000c101924 */
[----:B------:R-:W-:Y:S05]  /*4c50*/  BRA `(.L_x_8332) ;  /* 0x00000ae000007947 */ /* 0x000fea0003800000 */
.L_x_8337:
[----:B------:R-:W0:Y:S02]  /*4c60*/  I2F.F64 R2, R2 ;  /* 0x0000000200027312 */ /* 0x000e240000201c00 */
[----:B0-----:R0:W-:Y:S01]  /*4c70*/  STG.E.64 [R16.64], R2 ;  /* 0x0000000210007986 */ /* 0x0011e2000c101b24 */
[----:B------:R-:W-:Y:S05]  /*4c80*/  BRA `(.L_x_8332) ;  /* 0x00000ab000007947 */ /* 0x000fea0003800000 */
.L_x_8327:
        /* <DEDUP_REMOVED lines=12> */
.L_x_8341:
[----:B------:R-:W0:Y:S01]  /*4d50*/  I2F.F64 R4, R2 ;  /* 0x0000000200047312 */ /* 0x000e220000201c00 */
[----:B------:R-:W-:-:S05]  /*4d60*/  CS2R R6, SRZ ;  /* 0x0000000000067805 */ /* 0x000fca000001ff00 */
[----:B0-----:R0:W-:Y:S01]  /*4d70*/  STG.E.128 [R16.64], R4 ;  /* 0x0000000410007986 */ /* 0x0011e2000c101d24 */
[----:B------:R-:W-:Y:S05]  /*4d80*/  BRA `(.L_x_8332) ;  /* 0x000009b000007947 */ /* 0x000fea0003800000 */
.L_x_8340:
        /* <DEDUP_REMOVED lines=21> */
.L_x_8345:
[----:B------:R-:W-:Y:S05]  /*4ee0*/  BSYNC B0 ;  /* 0x0000000000007941 */ /* 0x000fea0003800000 */
.L_x_8344:
[----:B------:R-:W-:-:S05]  /*4ef0*/  LOP3.LUT R3, R0, R3, RZ, 0xfc, !PT ;  /* 0x0000000300037212 */ /* 0x000fca00078efcff */
[----:B------:R0:W-:Y:S01]  /*4f00*/  STG.E.U8 [R16.64], R3 ;  /* 0x0000000310007986 */ /* 0x0001e2000c101124 */
[----:B------:R-:W-:Y:S05]  /*4f10*/  BRA `(.L_x_8332) ;  /* 0x0000082000007947 */ /* 0x000fea0003800000 */
.L_x_8343:
        /* <DEDUP_REMOVED lines=13> */
.L_x_8347:
[----:B------:R-:W-:Y:S01]  /*4ff0*/  IMAD.MOV.U32 R0, RZ, RZ, 0x7f ;  /* 0x0000007fff007424 */ /* 0x000fe200078e00ff */
[----:B------:R-:W-:-:S04]  /*5000*/  ISETP.GT.U32.AND P0, PT, R3, 0x7f800000, PT ;  /* 0x7f8000000300780c */ /* 0x000fc80003f04070 */
[----:B------:R-:W-:-:S04]  /*5010*/  SEL R0, R0, 0x7c, P0 ;  /* 0x0000007c00007807 */ /* 0x000fc80000000000 */
.L_x_8348:
[----:B------:R-:W-:Y:S05]  /*5020*/  BSYNC B0 ;  /* 0x0000000000007941 */ /* 0x000fea0003800000 */
.L_x_8346:
[----:B------:R-:W-:-:S04]  /*5030*/  LOP3.LUT R2, R5, 0x80000000, RZ, 0xc0, !PT ;  /* 0x8000000005027812 */ /* 0x000fc800078ec0ff */
[----:B------:R-:W-:-:S04]  /*5040*/  SHF.R.U32.HI R3, RZ, 0x18, R2 ;  /* 0x00000018ff037819 */ /* 0x000fc80000011602 */
[----:B------:R-:W-:-:S05]  /*5050*/  LOP3.LUT R3, R0, R3, RZ, 0xfc, !PT ;  /* 0x0000000300037212 */ /* 0x000fca00078efcff */
[----:B------:R0:W-:Y:S01]  /*5060*/  STG.E.U8 [R16.64], R3 ;  /* 0x0000000310007986 */ /* 0x0001e2000c101124 */
[----:B------:R-:W-:Y:S05]  /*5070*/  BRA `(.L_x_8332) ;  /* 0x000006c000007947 */ /* 0x000fea0003800000 */
.L_x_8342:
[----:B------:R-:W0:Y:S02]  /*5080*/  I2F R0, R2 ;  /* 0x0000000200007306 */ /* 0x000e240000201400 */
[----:B0-----:R-:W-:-:S05]  /*5090*/  F2FP.BF16.PACK_AB R0, RZ, R0 ;  /* 0x00000000ff00723e */ /* 0x001fca00000010ff */
[----:B------:R0:W-:Y:S01]  /*50a0*/  STG.E.U16 [R16.64], R0 ;  /* 0x0000000010007986 */ /* 0x0001e2000c101524 */
[----:B------:R-:W-:Y:S05]  /*50b0*/  BRA `(.L_x_8332) ;  /* 0x0000068000007947 */ /* 0x000fea0003800000 */
.L_x_8339:
        /* <DEDUP_REMOVED lines=10> */
.L_x_8351:
        /* <DEDUP_REMOVED lines=17> */
.L_x_8354:
[----:B------:R-:W-:-:S04]  /*5270*/  LOP3.LUT R2, R5, 0x80000000, RZ, 0xc0, !PT ;  /* 0x8000000005027812 */ /* 0x000fc800078ec0ff */
[----:B------:R-:W-:-:S04]  /*5280*/  SHF.R.U32.HI R3, RZ, 0x18, R2 ;  /* 0x00000018ff037819 */ /* 0x000fc80000011602 */
[----:B------:R-:W-:-:S04]  /*5290*/  LOP3.LUT R0, R0, R3, RZ, 0xfc, !PT ;  /* 0x0000000300007212 */ /* 0x000fc800078efcff */
[----:B------:R-:W-:Y:S02]  /*52a0*/  PRMT R8, R0, 0x7610, R8 ;  /* 0x0000761000087816 */ /* 0x000fe40000000008 */
.L_x_8353:
[----:B------:R-:W-:Y:S05]  /*52b0*/  BSYNC B0 ;  /* 0x0000000000007941 */ /* 0x000fea0003800000 */
.L_x_8352:
[----:B------:R0:W-:Y:S01]  /*52c0*/  STG.E.U8 [R16.64], R8 ;  /* 0x0000000810007986 */ /* 0x0001e2000c101124 */
[----:B------:R-:W-:Y:S05]  /*52d0*/  BRA `(.L_x_8332) ;  /* 0x0000046000007947 */ /* 0x000fea0003800000 */
.L_x_8350:
        /* <DEDUP_REMOVED lines=17> */
.L_x_8357:
[----:B------:R-:W-:-:S04]  /*53f0*/  LOP3.LUT R2, R5, 0x80000000, RZ, 0xc0, !PT ;  /* 0x8000000005027812 */ /* 0x000fc800078ec0ff */
[----:B------:R-:W-:-:S04]  /*5400*/  SHF.R.U32.HI R3, RZ, 0x18, R2 ;  /* 0x00000018ff037819 */ /* 0x000fc80000011602 */
[----:B------:R-:W-:-:S04]  /*5410*/  LOP3.LUT R0, R0, R3, RZ, 0xfc, !PT ;  /* 0x0000000300007212 */ /* 0x000fc800078efcff */
[----:B------:R-:W-:Y:S02]  /*5420*/  PRMT R8, R0, 0x7610, R8 ;  /* 0x0000761000087816 */ /* 0x000fe40000000008 */
.L_x_8356:
[----:B------:R-:W-:Y:S05]  /*5430*/  BSYNC B0 ;  /* 0x0000000000007941 */ /* 0x000fea0003800000 */
.L_x_8355:
[----:B------:R0:W-:Y:S01]  /*5440*/  STG.E.U8 [R16.64], R8 ;  /* 0x0000000810007986 */ /* 0x0001e2000c101124 */
[----:B------:R-:W-:Y:S05]  /*5450*/  BRA `(.L_x_8332) ;  /* 0x000002e000007947 */ /* 0x000fea0003800000 */
.L_x_8349:
        /* <DEDUP_REMOVED lines=22> */
.L_x_8331:
        /* <DEDUP_REMOVED lines=20> */
.L_x_8359:
[----:B------:R-:W-:-:S05]  /*5700*/  SHF.R.S32.HI R3, RZ, 0x1f, R2 ;  /* 0x0000001fff037819 */ /* 0x000fca0000011402 */
[----:B------:R0:W-:Y:S01]  /*5710*/  STG.E.64 [R16.64], R2 ;  /* 0x0000000210007986 */ /* 0x0001e2000c101b24 */
[----:B------:R-:W-:Y:S05]  /*5720*/  BRA `(.L_x_8332) ;  /* 0x0000001000007947 */ /* 0x000fea0003800000 */
.L_x_8358:
[----:B------:R0:W-:Y:S02]  /*5730*/  STG.E [R16.64], R2 ;  /* 0x0000000210007986 */ /* 0x0001e4000c101924 */
.L_x_8332:
        /* <DEDUP_REMOVED lines=231> */
.L_x_8360:
        /* <DEDUP_REMOVED lines=18> */
.L_x_8364:
[----:B------:R0:W5:Y:S01]  /*66d0*/  LDG.E.U8 R18, [R2.64] ;  /* 0x0000002402127981 */ /* 0x000162000c1e1100 */
[----:B------:R-:W-:Y:S05]  /*66e0*/  BRA `(.L_x_8366) ;  /* 0x00000d0000007947 */ /* 0x000fea0003800000 */
.L_x_8363:
        /* <DEDUP_REMOVED lines=8> */
.L_x_8368:
[----:B------:R0:W5:Y:S01]  /*6770*/  LDG.E R18, [R2.64] ;  /* 0x0000002402127981 */ /* 0x000162000c1e1900 */
[----:B------:R-:W-:Y:S05]  /*6780*/  BRA `(.L_x_8366) ;  /* 0x00000c6000007947 */ /* 0x000fea0003800000 */
.L_x_8367:
[----:B------:R0:W5:Y:S01]  /*6790*/  LDG.E.S16 R18, [R2.64] ;  /* 0x0000002402127981 */ /* 0x000162000c1e1700 */
[----:B------:R-:W-:Y:S05]  /*67a0*/  BRA `(.L_x_8366) ;  /* 0x00000c4000007947 */ /* 0x000fea0003800000 */
.L_x_8362:
        /* <DEDUP_REMOVED lines=9> */
.L_x_8370:
[----:B------:R-:W2:Y:S02]  /*6840*/  LDG.E.U16 R2, [R2.64] ;  /* 0x0000002402027981 */ /* 0x000ea4000c1e1500 */
[----:B--2---:R-:W-:-:S06]  /*6850*/  HADD2.F32 R18, -RZ, R2.H0_H0 ;  /* 0x20000002ff127230 */ /* 0x004fcc0000004100 */
[----:B------:R-:W0:Y:S01]  /*6860*/  F2I.FTZ.TRUNC.NTZ R18, R18 ;  /* 0x0000001200127305 */ /* 0x000e22000021f100 */
[----:B------:R-:W-:Y:S05]  /*6870*/  BRA `(.L_x_8366) ;  /* 0x00000b7000007947 */ /* 0x000fea0003800000 */
.L_x_8369:
        /* <DEDUP_REMOVED lines=9> */
.L_x_8372:
[----:B------:R-:W2:Y:S02]  /*6910*/  LDG.E.U16 R2, [R2.64] ;  /* 0x0000002402027981 */ /* 0x000ea4000c1e1500 */
[----:B--2---:R-:W-:-:S06]  /*6920*/  HADD2.F32 R18, -RZ, R2.H0_H0 ;  /* 0x20000002ff127230 */ /* 0x004fcc0000004100 */
[----:B------:R-:W0:Y:S01]  /*6930*/  F2I.FTZ.TRUNC.NTZ R18, R18 ;  /* 0x0000001200127305 */ /* 0x000e22000021f100 */
[----:B------:R-:W-:Y:S05]  /*6940*/  BRA `(.L_x_8366) ;  /* 0x00000aa000007947 */ /* 0x000fea0003800000 */
.L_x_8371:
[----:B------:R-:W2:Y:S02]  /*6950*/  LDG.E.64 R2, [R2.64] ;  /* 0x0000002402027981 */ /* 0x000ea4000c1e1b00 */
[----:B--2---:R0:W1:Y:S01]  /*6960*/  F2I.F64.TRUNC R18, R2 ;  /* 0x0000000200127311 */ /* 0x004062000030d100 */
[----:B------:R-:W-:Y:S05]  /*6970*/  BRA `(.L_x_8366) ;  /* 0x00000a7000007947 */ /* 0x000fea0003800000 */
.L_x_8361:
        /* <DEDUP_REMOVED lines=12> */
.L_x_8375:
[----:B------:R-:W2:Y:S02]  /*6a40*/  LDG.E.64 R2, [R2.64] ;  /* 0x0000002402027981 */ /* 0x000ea4000c1e1b00 */
[----:B--2---:R0:W1:Y:S01]  /*6a50*/  F2I.F64.TRUNC R18, R2 ;  /* 0x0000000200127311 */ /* 0x004062000030d100 */
[----:B------:R-:W-:Y:S05]  /*6a60*/  BRA `(.L_x_8366) ;  /* 0x0000098000007947 */ /* 0x000fea0003800000 */
.L_x_8374:
        /* <DEDUP_REMOVED lines=27> */
.L_x_8377:
        /* <DEDUP_REMOVED lines=14> */
.L_x_8376:
[----:B------:R-:W2:Y:S02]  /*6d00*/  LDG.E.U16 R18, [R2.64] ;  /* 0x0000002402127981 */ /* 0x000ea4000c1e1500 */
[----:B--2---:R-:W-:-:S06]  /*6d10*/  PRMT R18, RZ, 0x5410, R18 ;  /* 0x00005410ff127816 */ /* 0x004fcc0000000012 */
[----:B------:R-:W0:Y:S01]  /*6d20*/  F2I.FTZ.TRUNC.NTZ R18, R18 ;  /* 0x0000001200127305 */ /* 0x000e22000021f100 */
[----:B------:R-:W-:Y:S05]  /*6d30*/  BRA `(.L_x_8366) ;  /* 0x000006b000007947 */ /* 0x000fea0003800000 */
.L_x_8373:
        /* <DEDUP_REMOVED lines=10> */
.L_x_8380:
        /* <DEDUP_REMOVED lines=21> */
.L_x_8384:
[----:B------:R-:W-:Y:S05]  /*6f30*/  BSYNC B1 ;  /* 0x0000000000017941 */ /* 0x000fea0003800000 */
.L_x_8383:
[----:B------:R-:W-:Y:S01]  /*6f40*/  IMAD.SHL.U32 R2, R2, 0x100000, RZ ;  /* 0x0010000002027824 */ /* 0x000fe200078e00ff */
[----:B------:R-:W-:-:S04]  /*6f50*/  LEA R3, R0, 0x3b800000, 0x17 ;  /* 0x3b80000000037811 */ /* 0x000fc800078eb8ff */
[----:B------:R-:W-:Y:S02]  /*6f60*/  LOP3.LUT R18, R3, R2, R18, 0xfe, !PT ;  /* 0x0000000203127212 */ /* 0x000fe400078efe12 */
.L_x_8382:
[----:B------:R-:W-:Y:S05]  /*6f70*/  BSYNC B0 ;  /* 0x0000000000007941 */ /* 0x000fea0003800000 */
.L_x_8381:
[----:B------:R-:W0:Y:S01]  /*6f80*/  F2I.FTZ.TRUNC.NTZ R18, R18 ;  /* 0x0000001200127305 */ /* 0x000e22000021f100 */
[----:B------:R-:W-:Y:S05]  /*6f90*/  BRA `(.L_x_8366) ;  /* 0x0000045000007947 */ /* 0x000fea0003800000 */
.L_x_8379:
        /* <DEDUP_REMOVED lines=21> */
.L_x_8388:
[----:B------:R-:W-:Y:S05]  /*70f0*/  BSYNC B1 ;  /* 0x0000000000017941 */ /* 0x000fea0003800000 */
.L_x_8387:
[----:B------:R-:W-:Y:S01]  /*7100*/  IMAD.SHL.U32 R2, R2, 0x200000, RZ ;  /* 0x0020000002027824 */ /* 0x000fe200078e00ff */
[----:B------:R-:W-:-:S04]  /*7110*/  LEA R3, R0, 0x37800000, 0x17 ;  /* 0x3780000000037811 */ /* 0x000fc800078eb8ff */
[----:B------:R-:W-:Y:S02]  /*7120*/  LOP3.LUT R18, R3, R2, R18, 0xfe, !PT ;  /* 0x0000000203127212 */ /* 0x000fe400078efe12 */
.L_x_8386:
[----:B------:R-:W-:Y:S05]  /*7130*/  BSYNC B0 ;  /* 0x0000000000007941 */ /* 0x000fea0003800000 */
.L_x_8385:
[----:B------:R-:W0:Y:S01]  /*7140*/  F2I.FTZ.TRUNC.NTZ R18, R18 ;  /* 0x0000001200127305 */ /* 0x000e22000021f100 */
[----:B------:R-:W-:Y:S05]  /*7150*/  BRA `(.L_x_8366) ;  /* 0x0000029000007947 */ /* 0x000fea0003800000 */
.L_x_8378:
        /* <DEDUP_REMOVED lines=14> */
.L_x_8392:
[----:B------:R-:W-:Y:S05]  /*7240*/  BSYNC B0 ;  /* 0x0000000000007941 */ /* 0x000fea0003800000 */
.L_x_8391:
[----:B------:R-:W0:Y:S01]  /*7250*/  F2I.FTZ.TRUNC.NTZ R18, R18 ;  /* 0x0000001200127305 */ /* 0x000e22000021f100 */
[----:B------:R-:W-:Y:S05]  /*7260*/  BRA `(.L_x_8366) ;  /* 0x0000018000007947 */ /* 0x000fea0003800000 */
.L_x_8365:
        /* <DEDUP_REMOVED lines=21> */
.L_x_8390:
[----:B------:R0:W5:Y:S01]  /*73c0*/  LDG.E R18, [R2.64] ;  /* 0x0000002402127981 */ /* 0x000162000c1e1900 */
[----:B------:R-:W-:Y:S05]  /*73d0*/  BRA `(.L_x_8366) ;  /* 0x0000001000007947 */ /* 0x000fea0003800000 */
.L_x_8389:
[----:B------:R0:W5:Y:S02]  /*73e0*/  LDG.E R18, [R2.64] ;  /* 0x0000002402127981 */ /* 0x000164000c1e1900 */
.L_x_8366:
        /* <DEDUP_REMOVED lines=18> */
.L_x_8396:
[----:B------:R0:W-:Y:S01]  /*7510*/  STG.E.U8 [R16.64], R2 ;  /* 0x0000000210007986 */ /* 0x0001e2000c101124 */
[----:B------:R-:W-:Y:S05]  /*7520*/  BRA `(.L_x_8398) ;  /* 0x00000d7000007947 */ /* 0x000fea0003800000 */
.L_x_8395:
        /* <DEDUP_REMOVED lines=9> */
.L_x_8400:
[----:B------:R0:W-:Y:S01]  /*75c0*/  STG.E [R16.64], R2 ;  /* 0x0000000210007986 */ /* 0x0001e2000c101924 */
[----:B------:R-:W-:Y:S05]  /*75d0*/  BRA `(.L_x_8398) ;  /* 0x00000cc000007947 */ /* 0x000fea0003800000 */
.L_x_8399:
[----:B------:R0:W-:Y:S01]  /*75e0*/  STG.E.U16 [R16.64], R2 ;  /* 0x0000000210007986 */ /* 0x0001e2000c101524 */
[----:B------:R-:W-:Y:S05]  /*75f0*/  BRA `(.L_x_8398) ;  /* 0x00000ca000007947 */ /* 0x000fea0003800000 */
.L_x_8394:
        /* <DEDUP_REMOVED lines=9> */
.L_x_8402:
[----:B------:R-:W0:Y:S02]  /*7690*/  I2F R0, R2 ;  /* 0x0000000200007306 */ /* 0x000e240000201400 */
[----:B0-----:R-:W-:-:S05]  /*76a0*/  F2FP.PACK_AB R0, RZ, R0 ;  /* 0x00000000ff00723e */ /* 0x001fca00000000ff */
[----:B------:R0:W-:Y:S01]  /*76b0*/  STG.E.U16 [R16.64], R0 ;  /* 0x0000000010007986 */ /* 0x0001e2000c101524 */
[----:B------:R-:W-:Y:S05]  /*76c0*/  BRA `(.L_x_8398) ;  /* 0x00000bd000007947 */ /* 0x000fea0003800000 */
.L_x_8401:
        /* <DEDUP_REMOVED lines=10> */
.L_x_8404:
[----:B------:R-:W0:Y:S02]  /*7770*/  I2F R2, R2 ;  /* 0x0000000200027306 */ /* 0x000e240000201400 */
[----:B0-----:R-:W-:-:S04]  /*7780*/  F2FP.PACK_AB R3, RZ, R2 ;  /* 0x00000002ff03723e */ /* 0x001fc800000000ff */
[----:B------:R-:W-:-:S05]  /*7790*/  PRMT R3, R3, 0x5410, RZ ;  /* 0x0000541003037816 */ /* 0x000fca00000000ff */
[----:B------:R0:W-:Y:S01]  /*77a0*/  STG.E [R16.64], R3 ;  /* 0x0000000310007986 */ /* 0x0001e2000c101924 */
[----:B------:R-:W-:Y:S05]  /*77b0*/  BRA `(.L_x_8398) ;  /* 0x00000ae000007947 */ /* 0x000fea0003800000 */
.L_x_8403:
[----:B------:R-:W0:Y:S02]  /*77c0*/  I2F.F64 R2, R2 ;  /* 0x0000000200027312 */ /* 0x000e240000201c00 */
[----:B0-----:R0:W-:Y:S01]  /*77d0*/  STG.E.64 [R16.64], R2 ;  /* 0x0000000210007986 */ /* 0x0011e2000c101b24 */
[----:B------:R-:W-:Y:S05]  /*77e0*/  BRA `(.L_x_8398) ;  /* 0x00000ab000007947 */ /* 0x000fea0003800000 */
.L_x_8393:
        /* <DEDUP_REMOVED lines=12> */
.L_x_8407:
[----:B------:R-:W0:Y:S01]  /*78b0*/  I2F.F64 R4, R2 ;  /* 0x0000000200047312 */ /* 0x000e220000201c00 */
[----:B------:R-:W-:-:S05]  /*78c0*/  CS2R R6, SRZ ;  /* 0x0000000000067805 */ /* 0x000fca000001ff00 */
[----:B0-----:R0:W-:Y:S01]  /*78d0*/  STG.E.128 [R16.64], R4 ;  /* 0x0000000410007986 */ /* 0x0011e2000c101d24 */
[----:B------:R-:W-:Y:S05]  /*78e0*/  BRA `(.L_x_8398) ;  /* 0x000009b000007947 */ /* 0x000fea0003800000 */
.L_x_8406:
        /* <DEDUP_REMOVED lines=21> */
.L_x_8411:
[----:B------:R-:W-:Y:S05]  /*7a40*/  BSYNC B0 ;  /* 0x0000000000007941 */ /* 0x000fea0003800000 */
.L_x_8410:
[----:B------:R-:W-:-:S05]  /*7a50*/  LOP3.LUT R3, R0, R3, RZ, 0xfc, !PT ;  /* 0x0000000300037212 */ /* 0x000fca00078efcff */
[----:B------:R0:W-:Y:S01]  /*7a60*/  STG.E.U8 [R16.64], R3 ;  /* 0x0000000310007986 */ /* 0x0001e2000c101124 */
[----:B------:R-:W-:Y:S05]  /*7a70*/  BRA `(.L_x_8398) ;  /* 0x0000082000007947 */ /* 0x000fea0003800000 */
.L_x_8409:
        /* <DEDUP_REMOVED lines=13> */
.L_x_8413:
[----:B------:R-:W-:Y:S01]  /*7b50*/  IMAD.MOV.U32 R0, RZ, RZ, 0x7f ;  /* 0x0000007fff007424 */ /* 0x000fe200078e00ff */
[----:B------:R-:W-:-:S04]  /*7b60*/  ISETP.GT.U32.AND P0, PT, R3, 0x7f800000, PT ;  /* 0x7f8000000300780c */ /* 0x000fc80003f04070 */
[----:B------:R-:W-:-:S04]  /*7b70*/  SEL R0, R0, 0x7c, P0 ;  /* 0x0000007c00007807 */ /* 0x000fc80000000000 */
.L_x_8414:
[----:B------:R-:W-:Y:S05]  /*7b80*/  BSYNC B0 ;  /* 0x0000000000007941 */ /* 0x000fea0003800000 */
.L_x_8412:
[----:B------:R-:W-:-:S04]  /*7b90*/  LOP3.LUT R2, R5, 0x80000000, RZ, 0xc0, !PT ;  /* 0x8000000005027812 */ /* 0x000fc800078ec0ff */
[----:B------:R-:W-:-:S04]  /*7ba0*/  SHF.R.U32.HI R3, RZ, 0x18, R2 ;  /* 0x00000018ff037819 */ /* 0x000fc80000011602 */
[----:B------:R-:W-:-:S05]  /*7bb0*/  LOP3.LUT R3, R0, R3, RZ, 0xfc, !PT ;  /* 0x0000000300037212 */ /* 0x000fca00078efcff */
[----:B------:R0:W-:Y:S01]  /*7bc0*/  STG.E.U8 [R16.64], R3 ;  /* 0x0000000310007986 */ /* 0x0001e2000c101124 */
[----:B------:R-:W-:Y:S05]  /*7bd0*/  BRA `(.L_x_8398) ;  /* 0x000006c000007947 */ /* 0x000fea0003800000 */
.L_x_8408:
[----:B------:R-:W0:Y:S02]  /*7be0*/  I2F R0, R2 ;  /* 0x0000000200007306 */ /* 0x000e240000201400 */
[----:B0-----:R-:W-:-:S05]  /*7bf0*/  F2FP.BF16.PACK_AB R0, RZ, R0 ;  /* 0x00000000ff00723e */ /* 0x001fca00000010ff */
[----:B------:R0:W-:Y:S01]  /*7c00*/  STG.E.U16 [R16.64], R0 ;  /* 0x0000000010007986 */ /* 0x0001e2000c101524 */
[----:B------:R-:W-:Y:S05]  /*7c10*/  BRA `(.L_x_8398) ;  /* 0x0000068000007947 */ /* 0x000fea0003800000 */
.L_x_8405:
        /* <DEDUP_REMOVED lines=10> */
.L_x_8417:
        /* <DEDUP_REMOVED lines=17> */
.L_x_8420:
[----:B------:R-:W-:-:S04]  /*7dd0*/  LOP3.LUT R2, R5, 0x80000000, RZ, 0xc0, !PT ;  /* 0x8000000005027812 */ /* 0x000fc800078ec0ff */
[----:B------:R-:W-:-:S04]  /*7de0*/  SHF.R.U32.HI R3, RZ, 0x18, R2 ;  /* 0x00000018ff037819 */ /* 0x000fc80000011602 */
[----:B------:R-:W-:-:S04]  /*7df0*/  LOP3.LUT R0, R0, R3, RZ, 0xfc, !PT ;  /* 0x0000000300007212 */ /* 0x000fc800078efcff */
[----:B------:R-:W-:Y:S02]  /*7e00*/  PRMT R8, R0, 0x7610, R8 ;  /* 0x0000761000087816 */ /* 0x000fe40000000008 */
.L_x_8419:
[----:B------:R-:W-:Y:S05]  /*7e10*/  BSYNC B0 ;  /* 0x0000000000007941 */ /* 0x000fea0003800000 */
.L_x_8418:
[----:B------:R0:W-:Y:S01]  /*7e20*/  STG.E.U8 [R16.64], R8 ;  /* 0x0000000810007986 */ /* 0x0001e2000c101124 */
[----:B------:R-:W-:Y:S05]  /*7e30*/  BRA `(.L_x_8398) ;  /* 0x0000046000007947 */ /* 0x000fea0003800000 */
.L_x_8416:
        /* <DEDUP_REMOVED lines=17> */
.L_x_8423:
[----:B------:R-:W-:-:S04]  /*7f50*/  LOP3.LUT R2, R5, 0x80000000, RZ, 0xc0, !PT ;  /* 0x8000000005027812 */ /* 0x000fc800078ec0ff */
[----:B------:R-:W-:-:S04]  /*7f60*/  SHF.R.U32.HI R3, RZ, 0x18, R2 ;  /* 0x00000018ff037819 */ /* 0x000fc80000011602 */
[----:B------:R-:W-:-:S04]  /*7f70*/  LOP3.LUT R0, R0, R3, RZ, 0xfc, !PT ;  /* 0x0000000300007212 */ /* 0x000fc800078efcff */
[----:B------:R-:W-:Y:S02]  /*7f80*/  PRMT R8, R0, 0x7610, R8 ;  /* 0x0000761000087816 */ /* 0x000fe40000000008 */
.L_x_8422:
[----:B------:R-:W-:Y:S05]  /*7f90*/  BSYNC B0 ;  /* 0x0000000000007941 */ /* 0x000fea0003800000 */
.L_x_8421:
[----:B------:R0:W-:Y:S01]  /*7fa0*/  STG.E.U8 [R16.64], R8 ;  /* 0x0000000810007986 */ /* 0x0001e2000c101124 */
[----:B------:R-:W-:Y:S05]  /*7fb0*/  BRA `(.L_x_8398) ;  /* 0x000002e000007947 */ /* 0x000fea0003800000 */
.L_x_8415:
        /* <DEDUP_REMOVED lines=22> */
.L_x_8397:
        /* <DEDUP_REMOVED lines=20> */
.L_x_8425:
[----:B------:R-:W-:-:S05]  /*8260*/  SHF.R.S32.HI R3, RZ, 0x1f, R2 ;  /* 0x0000001fff037819 */ /* 0x000fca0000011402 */
[----:B------:R0:W-:Y:S01]  /*8270*/  STG.E.64 [R16.64], R2 ;  /* 0x0000000210007986 */ /* 0x0001e2000c101b24 */
[----:B------:R-:W-:Y:S05]  /*8280*/  BRA `(.L_x_8398) ;  /* 0x0000001000007947 */ /* 0x000fea0003800000 */
.L_x_8424:
[----:B------:R0:W-:Y:S02]  /*8290*/  STG.E [R16.64], R2 ;  /* 0x0000000210007986 */ /* 0x0001e4000c101924 */
.L_x_8398:
[----:B------:R-:W-:Y:S02]  /*82a0*/  IADD3 R19, R19, 0x80, RZ ;  /* 0x0000008013137810 */ /* 0x000fe40007ffe0ff */
.L_x_8293:
[----:B------:R-:W-:Y:S05]  /*82b0*/  BSYNC B6 ;  /* 0x0000000000067941 */ /* 0x000fea0003800000 */
.L_x_8292:
        /* <DEDUP_REMOVED lines=230> */
.L_x_8426:
        /* <DEDUP_REMOVED lines=18> */
.L_x_8430:
[----:B------:R0:W5:Y:S01]  /*9240*/  LDG.E.U8 R18, [R2.64] ;  /* 0x0000002402127981 */ /* 0x000162000c1e1100 */
[----:B------:R-:W-:Y:S05]  /*9250*/  BRA `(.L_x_8432) ;  /* 0x00000d0000007947 */ /* 0x000fea0003800000 */
.L_x_8429:
        /* <DEDUP_REMOVED lines=8> */
.L_x_8434:
[----:B------:R0:W5:Y:S01]  /*92e0*/  LDG.E R18, [R2.64] ;  /* 0x0000002402127981 */ /* 0x000162000c1e1900 */
[----:B------:R-:W-:Y:S05]  /*92f0*/  BRA `(.L_x_8432) ;  /* 0x00000c6000007947 */ /* 0x000fea0003800000 */
.L_x_8433:
[----:B------:R0:W5:Y:S01]  /*9300*/  LDG.E.S16 R18, [R2.64] ;  /* 0x0000002402127981 */ /* 0x000162000c1e1700 */
[----:B------:R-:W-:Y:S05]  /*9310*/  BRA `(.L_x_8432) ;  /* 0x00000c4000007947 */ /* 0x000fea0003800000 */
.L_x_8428:
        /* <DEDUP_REMOVED lines=9> */
.L_x_8436:
[----:B------:R-:W2:Y:S02]  /*93b0*/  LDG.E.U16 R2, [R2.64] ;  /* 0x0000002402027981 */ /* 0x000ea4000c1e1500 */
[----:B--2---:R-:W-:-:S06]  /*93c0*/  HADD2.F32 R18, -RZ, R2.H0_H0 ;  /* 0x20000002ff127230 */ /* 0x004fcc0000004100 */
[----:B------:R-:W0:Y:S01]  /*93d0*/  F2I.FTZ.TRUNC.NTZ R18, R18 ;  /* 0x0000001200127305 */ /* 0x000e22000021f100 */
[----:B------:R-:W-:Y:S05]  /*93e0*/  BRA `(.L_x_8432) ;  /* 0x00000b7000007947 */ /* 0x000fea0003800000 */
.L_x_8435:
        /* <DEDUP_REMOVED lines=9> */
.L_x_8438:
[----:B------:R-:W2:Y:S02]  /*9480*/  LDG.E.U16 R2, [R2.64] ;  /* 0x0000002402027981 */ /* 0x000ea4000c1e1500 */
[----:B--2---:R-:W-:-:S06]  /*9490*/  HADD2.F32 R18, -RZ, R2.H0_H0 ;  /* 0x20000002ff127230 */ /* 0x004fcc0000004100 */
[----:B------:R-:W0:Y:S01]  /*94a0*/  F2I.FTZ.TRUNC.NTZ R18, R18 ;  /* 0x0000001200127305 */ /* 0x000e22000021f100 */
[----:B------:R-:W-:Y:S05]  /*94b0*/  BRA `(.L_x_8432) ;  /* 0x00000aa000007947 */ /* 0x000fea0003800000 */
.L_x_8437:
[----:B------:R-:W2:Y:S02]  /*94c0*/  LDG.E.64 R18, [R2.64] ;  /* 0x0000002402127981 */ /* 0x000ea4000c1e1b00 */
[----:B--2---:R0:W1:Y:S01]  /*94d0*/  F2I.F64.TRUNC R18, R18 ;  /* 0x0000001200127311 */ /* 0x004062000030d100 */
[----:B------:R-:W-:Y:S05]  /*94e0*/  BRA `(.L_x_8432) ;  /* 0x00000a7000007947 */ /* 0x000fea0003800000 */
.L_x_8427:
        /* <DEDUP_REMOVED lines=12> */
.L_x_8441:
[----:B------:R-:W2:Y:S02]  /*95b0*/  LDG.E.64 R2, [R2.64] ;  /* 0x0000002402027981 */ /* 0x000ea4000c1e1b00 */
[----:B--2---:R0:W1:Y:S01]  /*95c0*/  F2I.F64.TRUNC R18, R2 ;  /* 0x0000000200127311 */ /* 0x004062000030d100 */
[----:B------:R-:W-:Y:S05]  /*95d0*/  BRA `(.L_x_8432) ;  /* 0x0000098000007947 */ /* 0x000fea0003800000 */
.L_x_8440:
        /* <DEDUP_REMOVED lines=27> */
.L_x_8443:
        /* <DEDUP_REMOVED lines=14> */
.L_x_8442:
[----:B------:R-:W2:Y:S02]  /*9870*/  LDG.E.U16 R18, [R2.64] ;  /* 0x0000002402127981 */ /* 0x000ea4000c1e1500 */
[----:B--2---:R-:W-:-:S06]  /*9880*/  PRMT R18, RZ, 0x5410, R18 ;  /* 0x00005410ff127816 */ /* 0x004fcc0000000012 */
[----:B------:R-:W0:Y:S01]  /*9890*/  F2I.FTZ.TRUNC.NTZ R18, R18 ;  /* 0x0000001200127305 */ /* 0x000e22000021f100 */
[----:B------:R-:W-:Y:S05]  /*98a0*/  BRA `(.L_x_8432) ;  /* 0x000006b000007947 */ /* 0x000fea0003800000 */
.L_x_8439:
        /* <DEDUP_REMOVED lines=10> */
.L_x_8446:
        /* <DEDUP_REMOVED lines=21> */
.L_x_8450:
[----:B------:R-:W-:Y:S05]  /*9aa0*/  BSYNC B1 ;  /* 0x0000000000017941 */ /* 0x000fea0003800000 */
.L_x_8449:
[----:B------:R-:W-:Y:S01]  /*9ab0*/  IMAD.SHL.U32 R2, R2, 0x100000, RZ ;  /* 0x0010000002027824 */ /* 0x000fe200078e00ff */
[----:B------:R-:W-:-:S04]  /*9ac0*/  LEA R3, R0, 0x3b800000, 0x17 ;  /* 0x3b80000000037811 */ /* 0x000fc800078eb8ff */
[----:B------:R-:W-:Y:S02]  /*9ad0*/  LOP3.LUT R18, R3, R2, R18, 0xfe, !PT ;  /* 0x0000000203127212 */ /* 0x000fe400078efe12 */
.L_x_8448:
[----:B------:R-:W-:Y:S05]  /*9ae0*/  BSYNC B0 ;  /* 0x0000000000007941 */ /* 0x000fea0003800000 */
.L_x_8447:
[----:B------:R-:W0:Y:S01]  /*9af0*/  F2I.FTZ.TRUNC.NTZ R18, R18 ;  /* 0x0000001200127305 */ /* 0x000e22000021f100 */
[----:B------:R-:W-:Y:S05]  /*9b00*/  BRA `(.L_x_8432) ;  /* 0x0000045000007947 */ /* 0x000fea0003800000 */
.L_x_8445:
        /* <DEDUP_REMOVED lines=21> */
.L_x_8454:
[----:B------:R-:W-:Y:S05]  /*9c60*/  BSYNC B1 ;  /* 0x0000000000017941 */ /* 0x000fea0003800000 */
.L_x_8453:
[----:B------:R-:W-:Y:S01]  /*9c70*/  IMAD.SHL.U32 R2, R2, 0x200000, RZ ;  /* 0x0020000002027824 */ /* 0x000fe200078e00ff */
[----:B------:R-:W-:-:S04]  /*9c80*/  LEA R3, R0, 0x37800000, 0x17 ;  /* 0x3780000000037811 */ /* 0x000fc800078eb8ff */
[----:B------:R-:W-:Y:S02]  /*9c90*/  LOP3.LUT R18, R3, R2, R18, 0xfe, !PT ;  /* 0x0000000203127212 */ /* 0x000fe400078efe12 */
.L_x_8452:
[----:B------:R-:W-:Y:S05]  /*9ca0*/  BSYNC B0 ;  /* 0x0000000000007941 */ /* 0x000fea0003800000 */
.L_x_8451:
[----:B------:R-:W0:Y:S01]  /*9cb0*/  F2I.FTZ.TRUNC.NTZ R18, R18 ;  /* 0x0000001200127305 */ /* 0x000e22000021f100 */
[----:B------:R-:W-:Y:S05]  /*9cc0*/  BRA `(.L_x_8432) ;  /* 0x0000029000007947 */ /* 0x000fea0003800000 */
.L_x_8444:
        /* <DEDUP_REMOVED lines=14> */
.L_x_8458:
[----:B------:R-:W-:Y:S05]  /*9db0*/  BSYNC B0 ;  /* 0x0000000000007941 */ /* 0x000fea0003800000 */
.L_x_8457:
[----:B------:R-:W0:Y:S01]  /*9dc0*/  F2I.FTZ.TRUNC.NTZ R18, R18 ;  /* 0x0000001200127305 */ /* 0x000e22000021f100 */
[----:B------:R-:W-:Y:S05]  /*9dd0*/  BRA `(.L_x_8432) ;  /* 0x0000018000007947 */ /* 0x000fea0003800000 */
.L_x_8431:
        /* <DEDUP_REMOVED lines=21> */
.L_x_8456:
[----:B------:R0:W5:Y:S01]  /*9f30*/  LDG.E R18, [R2.64] ;  /* 0x0000002402127981 */ /* 0x000162000c1e1900 */
[----:B------:R-:W-:Y:S05]  /*9f40*/  BRA `(.L_x_8432) ;  /* 0x0000001000007947 */ /* 0x000fea0003800000 */
.L_x_8455:
[----:B------:R0:W5:Y:S02]  /*9f50*/  LDG.E R18, [R2.64] ;  /* 0x0000002402127981 */ /* 0x000164000c1e1900 */
.L_x_8432:
        /* <DEDUP_REMOVED lines=18> */
.L_x_8462:
[----:B------:R-:W-:Y:S01]  /*a080*/  STG.E.U8 [R16.64], R2 ;  /* 0x0000000210007986 */ /* 0x000fe2000c101124 */
[----:B------:R-:W-:Y:S05]  /*a090*/  EXIT ;  /* 0x000000000000794d */ /* 0x000fea0003800000 */
.L_x_8461:
[----:B------:R-:W-:-:S13]  /*a0a0*/  ISETP.NE.AND P0, PT, R0, 0x2, PT ;  /* 0x000000020000780c */ /* 0x000fda0003f05270 */
[----:B------:R-:W-:Y:S05]  /*a0b0*/  @!P0 BRA `(.L_x_8464) ;  /* 0x0000009000008947 */ /* 0x000fea0003800000 */
[----:B------:R-:W-:-:S13]  /*a0c0*/  ISETP.NE.AND P0, PT, R0, 0x3, PT ;  /* 0x000000030000780c */ /* 0x000fda0003f05270 */
[----:B------:R-:W-:Y:S05]  /*a0d0*/  @!P0 BRA `(.L_x_8465) ;  /* 0x0000005000008947 */ /* 0x000fea0003800000 */
[----:B------:R-:W-:-:S13]  /*a0e0*/  ISETP.NE.AND P0, PT, R0, 0x4, PT ;  /* 0x000000040000780c */ /* 0x000fda0003f05270 */
[----:B------:R-:W-:Y:S05]  /*a0f0*/  @P0 BRA `(.L_x_8463) ;  /* 0x00000b9000000947 */ /* 0x000fea0003800000 */
[----:B------:R-:W-:-:S05]  /*a100*/  SHF.R.S32.HI R3, RZ, 0x1f, R2 ;  /* 0x0000001fff037819 */ /* 0x000fca0000011402 */
[----:B------:R-:W-:Y:S01]  /*a110*/  STG.E.64 [R16.64], R2 ;  /* 0x0000000210007986 */ /* 0x000fe2000c101b24 */
[----:B------:R-:W-:Y:S05]  /*a120*/  EXIT ;  /* 0x000000000000794d */ /* 0x000fea0003800000 */
.L_x_8465:
[----:B------:R-:W-:Y:S01]  /*a130*/  STG.E [R16.64], R2 ;  /* 0x0000000210007986 */ /* 0x000fe2000c101924 */
[----:B------:R-:W-:Y:S05]  /*a140*/  EXIT ;  /* 0x000000000000794d */ /* 0x000fea0003800000 */
.L_x_8464:
[----:B------:R-:W-:Y:S01]  /*a150*/  STG.E.U16 [R16.64], R2 ;  /* 0x0000000210007986 */ /* 0x000fe2000c101524 */
[----:B------:R-:W-:Y:S05]  /*a160*/  EXIT ;  /* 0x000000000000794d */ /* 0x000fea0003800000 */
.L_x_8460:
[----:B------:R-:W-:-:S13]  /*a170*/  ISETP.GT.AND P0, PT, R0, 0x6, PT ;  /* 0x000000060000780c */ /* 0x000fda0003f04270 */
[----:B------:R-:W-:Y:S05]  /*a180*/  @P0 BRA `(.L_x_8466) ;  /* 0x000000b000000947 */ /* 0x000fea0003800000 */
[----:B------:R-:W-:-:S13]  /*a190*/  ISETP.NE.AND P0, PT, R0, 0x5, PT ;  /* 0x000000050000780c */ /* 0x000fda0003f05270 */
[----:B------:R-:W-:Y:S05]  /*a1a0*/  @!P0 BRA `(.L_x_8467) ;  /* 0x0000005000008947 */ /* 0x000fea0003800000 */
[----:B------:R-:W-:-:S13]  /*a1b0*/  ISETP.NE.AND P0, PT, R0, 0x6, PT ;  /* 0x000000060000780c */ /* 0x000fda0003f05270 */
[----:B------:R-:W-:Y:S05]  /*a1c0*/  @P0 BRA `(.L_x_8463) ;  /* 0x00000ac000000947 */ /* 0x000fea0003800000 */
[----:B------:R-:W0:Y:S02]  /*a1d0*/  I2F R3, R2 ;  /* 0x0000000200037306 */ /* 0x000e240000201400 */
[----:B0-----:R-:W-:Y:S01]  /*a1e0*/  STG.E [R16.64], R3 ;  /* 0x0000000310007986 */ /* 0x001fe2000c101924 */
[----:B------:R-:W-:Y:S05]  /*a1f0*/  EXIT ;  /* 0x000000000000794d */ /* 0x000fea0003800000 */
.L_x_8467:
[----:B------:R-:W0:Y:S02]  /*a200*/  I2F R0, R2 ;  /* 0x0000000200007306 */ /* 0x000e240000201400 */
[----:B0-----:R-:W-:-:S05]  /*a210*/  F2FP.PACK_AB R0, RZ, R0 ;  /* 0x00000000ff00723e */ /* 0x001fca00000000ff */
[----:B------:R-:W-:Y:S01]  /*a220*/  STG.E.U16 [R16.64], R0 ;  /* 0x0000000010007986 */ /* 0x000fe2000c101524 */
[----:B------:R-:W-:Y:S05]  /*a230*/  EXIT ;  /* 0x000000000000794d */ /* 0x000fea0003800000 */
.L_x_8466:
        /* <DEDUP_REMOVED lines=8> */
[----:B0-----:R-:W-:Y:S01]  /*a2c0*/  STG.E.64 [R16.64], R2 ;  /* 0x0000000210007986 */ /* 0x001fe2000c101b24 */
[----:B------:R-:W-:Y:S05]  /*a2d0*/  EXIT ;  /* 0x000000000000794d */ /* 0x000fea0003800000 */
.L_x_8469:
[----:B------:R-:W0:Y:S02]  /*a2e0*/  I2F R2, R2 ;  /* 0x0000000200027306 */ /* 0x000e240000201400 */
[----:B0-----:R-:W-:-:S04]  /*a2f0*/  F2FP.PACK_AB R3, RZ, R2 ;  /* 0x00000002ff03723e */ /* 0x001fc800000000ff */
[----:B------:R-:W-:-:S05]  /*a300*/  PRMT R3, R3, 0x5410, RZ ;  /* 0x0000541003037816 */ /* 0x000fca00000000ff */
[----:B------:R-:W-:Y:S01]  /*a310*/  STG.E [R16.64], R3 ;  /* 0x0000000310007986 */ /* 0x000fe2000c101924 */
[----:B------:R-:W-:Y:S05]  /*a320*/  EXIT ;  /* 0x000000000000794d */ /* 0x000fea0003800000 */
.L_x_8468:
[----:B------:R-:W0:Y:S02]  /*a330*/  I2F.F64 R2, R2 ;  /* 0x0000000200027312 */ /* 0x000e240000201c00 */
[----:B0-----:R-:W-:Y:S01]  /*a340*/  STG.E.64 [R16.64], R2 ;  /* 0x0000000210007986 */ /* 0x001fe2000c101b24 */
[----:B------:R-:W-:Y:S05]  /*a350*/  EXIT ;  /* 0x000000000000794d */ /* 0x000fea0003800000 */
.L_x_8459:
        /* <DEDUP_REMOVED lines=12> */
.L_x_8472:
[----:B------:R-:W0:Y:S01]  /*a420*/  I2F.F64 R4, R2 ;  /* 0x0000000200047312 */ /* 0x000e220000201c00 */
[----:B------:R-:W-:-:S05]  /*a430*/  CS2R R6, SRZ ;  /* 0x0000000000067805 */ /* 0x000fca000001ff00 */
[----:B0-----:R-:W-:Y:S01]  /*a440*/  STG.E.128 [R16.64], R4 ;  /* 0x0000000410007986 */ /* 0x001fe2000c101d24 */
[----:B------:R-:W-:Y:S05]  /*a450*/  EXIT ;  /* 0x000000000000794d */ /* 0x000fea0003800000 */
.L_x_8471:
        /* <DEDUP_REMOVED lines=21> */
.L_x_8476:
[----:B------:R-:W-:Y:S05]  /*a5b0*/  BSYNC B0 ;  /* 0x0000000000007941 */ /* 0x000fea0003800000 */
.L_x_8475:
[----:B------:R-:W-:-:S05]  /*a5c0*/  LOP3.LUT R3, R0, R3, RZ, 0xfc, !PT ;  /* 0x0000000300037212 */ /* 0x000fca00078efcff */
[----:B------:R-:W-:Y:S01]  /*a5d0*/  STG.E.U8 [R16.64], R3 ;  /* 0x0000000310007986 */ /* 0x000fe2000c101124 */
[----:B------:R-:W-:Y:S05]  /*a5e0*/  EXIT ;  /* 0x000000000000794d */ /* 0x000fea0003800000 */
.L_x_8474:
        /* <DEDUP_REMOVED lines=13> */
.L_x_8478:
[----:B------:R-:W-:Y:S01]  /*a6c0*/  IMAD.MOV.U32 R0, RZ, RZ, 0x7f ;  /* 0x0000007fff007424 */ /* 0x000fe200078e00ff */
[----:B------:R-:W-:-:S04]  /*a6d0*/  ISETP.GT.U32.AND P0, PT, R3, 0x7f800000, PT ;  /* 0x7f8000000300780c */ /* 0x000fc80003f04070 */
[----:B------:R-:W-:-:S04]  /*a6e0*/  SEL R0, R0, 0x7c, P0 ;  /* 0x0000007c00007807 */ /* 0x000fc80000000000 */
.L_x_8479:
[----:B------:R-:W-:Y:S05]  /*a6f0*/  BSYNC B0 ;  /* 0x0000000000007941 */ /* 0x000fea0003800000 */
.L_x_8477:
[----:B------:R-:W-:-:S04]  /*a700*/  LOP3.LUT R2, R5, 0x80000000, RZ, 0xc0, !PT ;  /* 0x8000000005027812 */ /* 0x000fc800078ec0ff */
[----:B------:R-:W-:-:S04]  /*a710*/  SHF.R.U32.HI R3, RZ, 0x18, R2 ;  /* 0x00000018ff037819 */ /* 0x000fc80000011602 */
[----:B------:R-:W-:-:S05]  /*a720*/  LOP3.LUT R3, R0, R3, RZ, 0xfc, !PT ;  /* 0x0000000300037212 */ /* 0x000fca00078efcff */
[----:B------:R-:W-:Y:S01]  /*a730*/  STG.E.U8 [R16.64], R3 ;  /* 0x0000000310007986 */ /* 0x000fe2000c101124 */
[----:B------:R-:W-:Y:S05]  /*a740*/  EXIT ;  /* 0x000000000000794d */ /* 0x000fea0003800000 */
.L_x_8473:
[----:B------:R-:W0:Y:S02]  /*a750*/  I2F R0, R2 ;  /* 0x0000000200007306 */ /* 0x000e240000201400 */
[----:B0-----:R-:W-:-:S05]  /*a760*/  F2FP.BF16.PACK_AB R0, RZ, R0 ;  /* 0x00000000ff00723e */ /* 0x001fca00000010ff */
[----:B------:R-:W-:Y:S01]  /*a770*/  STG.E.U16 [R16.64], R0 ;  /* 0x0000000010007986 */ /* 0x000fe2000c101524 */
[----:B------:R-:W-:Y:S05]  /*a780*/  EXIT ;  /* 0x000000000000794d */ /* 0x000fea0003800000 */
.L_x_8470:
        /* <DEDUP_REMOVED lines=10> */
.L_x_8482:
        /* <DEDUP_REMOVED lines=17> */
.L_x_8485:
[----:B------:R-:W-:-:S04]  /*a940*/  LOP3.LUT R2, R5, 0x80000000, RZ, 0xc0, !PT ;  /* 0x8000000005027812 */ /* 0x000fc800078ec0ff */
[----:B------:R-:W-:-:S04]  /*a950*/  SHF.R.U32.HI R3, RZ, 0x18, R2 ;  /* 0x00000018ff037819 */ /* 0x000fc80000011602 */
[----:B------:R-:W-:-:S04]  /*a960*/  LOP3.LUT R0, R0, R3, RZ, 0xfc, !PT ;  /* 0x0000000300007212 */ /* 0x000fc800078efcff */
[----:B------:R-:W-:Y:S02]  /*a970*/  PRMT R8, R0, 0x7610, R8 ;  /* 0x0000761000087816 */ /* 0x000fe40000000008 */
.L_x_8484:
[----:B------:R-:W-:Y:S05]  /*a980*/  BSYNC B0 ;  /* 0x0000000000007941 */ /* 0x000fea0003800000 */
.L_x_8483:
[----:B------:R-:W-:Y:S01]  /*a990*/  STG.E.U8 [R16.64], R8 ;  /* 0x0000000810007986 */ /* 0x000fe2000c101124 */
[----:B------:R-:W-:Y:S05]  /*a9a0*/  EXIT ;  /* 0x000000000000794d */ /* 0x000fea0003800000 */
.L_x_8481:
        /* <DEDUP_REMOVED lines=17> */
.L_x_8488:
[----:B------:R-:W-:-:S04]  /*aac0*/  LOP3.LUT R2, R5, 0x80000000, RZ, 0xc0, !PT ;  /* 0x8000000005027812 */ /* 0x000fc800078ec0ff */
[----:B------:R-:W-:-:S04]  /*aad0*/  SHF.R.U32.HI R3, RZ, 0x18, R2 ;  /* 0x00000018ff037819 */ /* 0x000fc80000011602 */
[----:B------:R-:W-:-:S04]  /*aae0*/  LOP3.LUT R0, R0, R3, RZ, 0xfc, !PT ;  /* 0x0000000300007212 */ /* 0x000fc800078efcff */
[----:B------:R-:W-:Y:S02]  /*aaf0*/  PRMT R8, R0, 0x7610, R8 ;  /* 0x0000761000087816 */ /* 0x000fe40000000008 */
.L_x_8487:
[----:B------:R-:W-:Y:S05]  /*ab00*/  BSYNC B0 ;  /* 0x0000000000007941 */ /* 0x000fea0003800000 */
.L_x_8486:
[----:B------:R-:W-:Y:S01]  /*ab10*/  STG.E.U8 [R16.64], R8 ;  /* 0x0000000810007986 */ /* 0x000fe2000c101124 */
[----:B------:R-:W-:Y:S05]  /*ab20*/  EXIT ;  /* 0x000000000000794d */ /* 0x000fea0003800000 */
.L_x_8480:
        /* <DEDUP_REMOVED lines=22> */
.L_x_8463:
        /* <DEDUP_REMOVED lines=20> */
.L_x_8490:
[----:B------:R-:W-:-:S05]  /*add0*/  SHF.R.S32.HI R3, RZ, 0x1f, R2 ;  /* 0x0000001fff037819 */ /* 0x000fca0000011402 */
[----:B------:R-:W-:Y:S01]  /*ade0*/  STG.E.64 [R16.64], R2 ;  /* 0x0000000210007986 */ /* 0x000fe2000c101b24 */
[----:B------:R-:W-:Y:S05]  /*adf0*/  EXIT ;  /* 0x000000000000794d */ /* 0x000fea0003800000 */
.L_x_8489:
[----:B------:R-:W-:Y:S01]  /*ae00*/  STG.E [R16.64], R2 ;  /* 0x0000000210007986 */ /* 0x000fe2000c101924 */
[----:B------:R-:W-:Y:S05]  /*ae10*/  EXIT ;  /* 0x000000000000794d */ /* 0x000fea0003800000 */
.L_x_8491:
        /* <DEDUP_REMOVED lines=14> */
.L_x_22407:


//--------------------- .text._ZN2at6native27unrolled_elementwise_kernelIZZZNS0_16sign_kernel_cudaERNS_18TensorIteratorBaseEENKUlvE_clEvENKUlvE1_clEvEUliE_St5arrayIPcLm2EELi4E23TrivialOffsetCalculatorILi1EjESB_NS0_6memory12LoadWithCastILi1EEENSC_13StoreWithCastILi1EEEEEviT_T0_T2_T3_T4_T5_ --------------------------
	.section	.text._ZN2at6native27unrolled_elementwise_kernelIZZZNS0_16sign_kernel_cudaERNS_18TensorIteratorBaseEENKUlvE_clEvENKUlvE1_clEvEUliE_St5arrayIPcLm2EELi4E23TrivialOffsetCalculatorILi1EjESB_NS0_6memory12LoadWithCastILi1EEENSC_13StoreWithCastILi1EEEEEviT_T0_T2_T3_T4_T5_,"ax",@progbits
	.sectioninfo	@"SHI_REGISTERS=30"
	.align	128
        .global         _ZN2at6native27unrolled_elementwise_kernelIZZZNS0_16sign_kernel_cudaERNS_18TensorIteratorBaseEENKUlvE_clEvENKUlvE1_clEvEUliE_St5arrayIPcLm2EELi4E23TrivialOffsetCalculatorILi1EjESB_NS0_6memory12LoadWithCastILi1EEENSC_13StoreWithCastILi1EEEEEviT_T0_T2_T3_T4_T5_
        .type           _ZN2at6native27unrolled_elementwise_kernelIZZZNS0_16sign_kernel_cudaERNS_18TensorIteratorBaseEENKUlvE_clEvENKUlvE1_clEvEUliE_St5arrayIPcLm2EELi4E23TrivialOffsetCalculatorILi1EjESB_NS0_6memory12LoadWithCastILi1EEENSC_13StoreWithCastILi1EEEEEviT_T0_T2_T3_T4_T5_,@function
        .size           _ZN2at6native27unrolled_elementwise_kernelIZZZNS0_16sign_kernel_cudaERNS_18TensorIteratorBaseEENKUlvE_clEvENKUlvE1_clEvEUliE_St5arrayIPcLm2EELi4E23TrivialOffsetCalculatorILi1EjESB_NS0_6memory12LoadWithCastILi1EEENSC_13StoreWithCastILi1EEEEEviT_T0_T2_T3_T4_T5_,(.L_x_22408 - _ZN2at6native27unrolled_elementwise_kernelIZZZNS0_16sign_kernel_cudaERNS_18TensorIteratorBaseEENKUlvE_clEvENKUlvE1_clEvEUliE_St5arrayIPcLm2EELi4E23TrivialOffsetCalculatorILi1EjESB_NS0_6memory12LoadWithCastILi1EEENSC_13StoreWithCastILi1EEEEEviT_T0_T2_T3_T4_T5_)
        .other          _ZN2at6native27unrolled_elementwise_kernelIZZZNS0_16sign_kernel_cudaERNS_18TensorIteratorBaseEENKUlvE_clEvENKUlvE1_clEvEUliE_St5arrayIPcLm2EELi4E23TrivialOffsetCalculatorILi1EjESB_NS0_6memory12LoadWithCastILi1EEENSC_13StoreWithCastILi1EEEEEviT_T0_T2_T3_T4_T5_,@"STO_CUDA_ENTRY STV_DEFAULT"
_ZN2at6native27unrolled_elementwise_kernelIZZZNS0_16sign_kernel_cudaERNS_18TensorIteratorBaseEENKUlvE_clEvENKUlvE1_clEvEUliE_St5arrayIPcLm2EELi4E23TrivialOffsetCalculatorILi1EjESB_NS0_6memory12LoadWithCastILi1EEENSC_13StoreWithCastILi1EEEEEviT_T0_T2_T3_T4_T5_:
.text._ZN2at6native27unrolled_elementwise_kernelIZZZNS0_16sign_kernel_cudaERNS_18TensorIteratorBaseEENKUlvE_clEvENKUlvE1_clEvEUliE_St5arrayIPcLm2EELi4E23TrivialOffsetCalculatorILi1EjESB_NS0_6memory12LoadWithCastILi1EEENSC_13StoreWithCastILi1EEEEEviT_T0_T2_T3_T4_T5_:
        /* <DEDUP_REMOVED lines=29> */
.L_x_8497:
[----:B------:R0:W5:Y:S01]  /*01d0*/  LDG.E.U8 R23, [R2.64] ;  /* 0x0000002402177981 */ /* 0x000162000c1e1100 */
[----:B------:R-:W-:Y:S05]  /*01e0*/  BRA `(.L_x_8499) ;  /* 0x00000d1000007947 */ /* 0x000fea0003800000 */
.L_x_8496:
        /* <DEDUP_REMOVED lines=8> */
.L_x_8501:
[----:B------:R0:W5:Y:S01]  /*0270*/  LDG.E R23, [R2.64] ;  /* 0x0000002402177981 */ /* 0x000162000c1e1900 */
[----:B------:R-:W-:Y:S05]  /*0280*/  BRA `(.L_x_8499) ;  /* 0x00000c7000007947 */ /* 0x000fea0003800000 */
.L_x_8500:
[----:B------:R0:W5:Y:S01]  /*0290*/  LDG.E.S16 R23, [R2.64] ;  /* 0x0000002402177981 */ /* 0x000162000c1e1700 */
[----:B------:R-:W-:Y:S05]  /*02a0*/  BRA `(.L_x_8499) ;  /* 0x00000c5000007947 */ /* 0x000fea0003800000 */
.L_x_8495:
        /* <DEDUP_REMOVED lines=9> */
.L_x_8503:
[----:B------:R-:W2:Y:S02]  /*0340*/  LDG.E.U16 R2, [R2.64] ;  /* 0x0000002402027981 */ /* 0x000ea4000c1e1500 */
[----:B--2---:R-:W-:-:S06]  /*0350*/  HADD2.F32 R23, -RZ, R2.H0_H0 ;  /* 0x20000002ff177230 */ /* 0x004fcc0000004100 */
[----:B------:R-:W0:Y:S01]  /*0360*/  F2I.FTZ.TRUNC.NTZ R23, R23 ;  /* 0x0000001700177305 */ /* 0x000e22000021f100 */
[----:B------:R-:W-:Y:S05]  /*0370*/  BRA `(.L_x_8499) ;  /* 0x00000b8000007947 */ /* 0x000fea0003800000 */
.L_x_8502:
        /* <DEDUP_REMOVED lines=9> */
.L_x_8505:
[----:B------:R-:W2:Y:S02]  /*0410*/  LDG.E.U16 R2, [R2.64] ;  /* 0x0000002402027981 */ /* 0x000ea4000c1e1500 */
[----:B--2---:R-:W-:-:S06]  /*0420*/  HADD2.F32 R23, -RZ, R2.H0_H0 ;  /* 0x20000002ff177230 */ /* 0x004fcc0000004100 */
[----:B------:R-:W0:Y:S01]  /*0430*/  F2I.FTZ.TRUNC.NTZ R23, R23 ;  /* 0x0000001700177305 */ /* 0x000e22000021f100 */
[----:B------:R-:W-:Y:S05]  /*0440*/  BRA `(.L_x_8499) ;  /* 0x00000ab000007947 */ /* 0x000fea0003800000 */
.L_x_8504:
[----:B------:R-:W2:Y:S02]  /*0450*/  LDG.E.64 R2, [R2.64] ;  /* 0x0000002402027981 */ /* 0x000ea4000c1e1b00 */
[----:B--2---:R0:W1:Y:S01]  /*0460*/  F2I.F64.TRUNC R23, R2 ;  /* 0x0000000200177311 */ /* 0x004062000030d100 */
[----:B------:R-:W-:Y:S05]  /*0470*/  BRA `(.L_x_8499) ;  /* 0x00000a8000007947 */ /* 0x000fea0003800000 */
.L_x_8494:
        /* <DEDUP_REMOVED lines=12> */
.L_x_8508:
[----:B------:R-:W2:Y:S02]  /*0540*/  LDG.E.64 R2, [R2.64] ;  /* 0x0000002402027981 */ /* 0x000ea4000c1e1b00 */
[----:B--2---:R0:W1:Y:S01]  /*0550*/  F2I.F64.TRUNC R23, R2 ;  /* 0x0000000200177311 */ /* 0x004062000030d100 */
[----:B------:R-:W-:Y:S05]  /*0560*/  BRA `(.L_x_8499) ;  /* 0x0000099000007947 */ /* 0x000fea0003800000 */
.L_x_8507:
        /* <DEDUP_REMOVED lines=27> */
.L_x_8510:
        /* <DEDUP_REMOVED lines=15> */
.L_x_8509:
[----:B------:R-:W2:Y:S02]  /*0810*/  LDG.E.U16 R23, [R2.64] ;  /* 0x0000002402177981 */ /* 0x000ea4000c1e1500 */
[----:B--2---:R-:W-:-:S06]  /*0820*/  PRMT R23, RZ, 0x5410, R23 ;  /* 0x00005410ff177816 */ /* 0x004fcc0000000017 */
[----:B------:R-:W0:Y:S01]  /*0830*/  F2I.FTZ.TRUNC.NTZ R23, R23 ;  /* 0x0000001700177305 */ /* 0x000e22000021f100 */
[----:B------:R-:W-:Y:S05]  /*0840*/  BRA `(.L_x_8499) ;  /* 0x000006b000007947 */ /* 0x000fea0003800000 */
.L_x_8506:
        /* <DEDUP_REMOVED lines=10> */
.L_x_8513:
        /* <DEDUP_REMOVED lines=21> */
.L_x_8517:
[----:B------:R-:W-:Y:S05]  /*0a40*/  BSYNC B1 ;  /* 0x0000000000017941 */ /* 0x000fea0003800000 */
.L_x_8516:
[----:B------:R-:W-:Y:S01]  /*0a50*/  IMAD.SHL.U32 R2, R2, 0x100000, RZ ;  /* 0x0010000002027824 */ /* 0x000fe200078e00ff */
[----:B------:R-:W-:-:S04]  /*0a60*/  LEA R0, R0, 0x3b800000, 0x17 ;  /* 0x3b80000000007811 */ /* 0x000fc800078eb8ff */
[----:B------:R-:W-:Y:S02]  /*0a70*/  LOP3.LUT R23, R0, R2, R23, 0xfe, !PT ;  /* 0x0000000200177212 */ /* 0x000fe400078efe17 */
.L_x_8515:
[----:B------:R-:W-:Y:S05]  /*0a80*/  BSYNC B0 ;  /* 0x0000000000007941 */ /* 0x000fea0003800000 */
.L_x_8514:
[----:B------:R-:W0:Y:S01]  /*0a90*/  F2I.FTZ.TRUNC.NTZ R23, R23 ;  /* 0x0000001700177305 */ /* 0x000e22000021f100 */
[----:B------:R-:W-:Y:S05]  /*0aa0*/  BRA `(.L_x_8499) ;  /* 0x0000045000007947 */ /* 0x000fea0003800000 */
.L_x_8512:
        /* <DEDUP_REMOVED lines=21> */
.L_x_8521:
[----:B------:R-:W-:Y:S05]  /*0c00*/  BSYNC B1 ;  /* 0x0000000000017941 */ /* 0x000fea0003800000 */
.L_x_8520:
[----:B------:R-:W-:Y:S01]  /*0c10*/  IMAD.SHL.U32 R2, R2, 0x200000, RZ ;  /* 0x0020000002027824 */ /* 0x000fe200078e00ff */
[----:B------:R-:W-:-:S04]  /*0c20*/  LEA R0, R0, 0x37800000, 0x17 ;  /* 0x3780000000007811 */ /* 0x000fc800078eb8ff */
[----:B------:R-:W-:Y:S02]  /*0c30*/  LOP3.LUT R23, R0, R2, R23, 0xfe, !PT ;  /* 0x0000000200177212 */ /* 0x000fe400078efe17 */
.L_x_8519:
[----:B------:R-:W-:Y:S05]  /*0c40*/  BSYNC B0 ;  /* 0x0000000000007941 */ /* 0x000fea0003800000 */
.L_x_8518:
[----:B------:R-:W0:Y:S01]  /*0c50*/  F2I.FTZ.TRUNC.NTZ R23, R23 ;  /* 0x0000001700177305 */ /* 0x000e22000021f100 */
[----:B------:R-:W-:Y:S05]  /*0c60*/  BRA `(.L_x_8499) ;  /* 0x0000029000007947 */ /* 0x000fea0003800000 */
.L_x_8511:
        /* <DEDUP_REMOVED lines=14> */
.L_x_8525:
[----:B------:R-:W-:Y:S05]  /*0d50*/  BSYNC B0 ;  /* 0x0000000000007941 */ /* 0x000fea0003800000 */
.L_x_8524:
[----:B------:R-:W0:Y:S01]  /*0d60*/  F2I.FTZ.TRUNC.NTZ R23, R23 ;  /* 0x0000001700177305 */ /* 0x000e22000021f100 */
[----:B------:R-:W-:Y:S05]  /*0d70*/  BRA `(.L_x_8499) ;  /* 0x0000018000007947 */ /* 0x000fea0003800000 */
.L_x_8498:
        /* <DEDUP_REMOVED lines=21> */
.L_x_8523:
[----:B------:R0:W5:Y:S01]  /*0ed0*/  LDG.E R23, [R2.64] ;  /* 0x0000002402177981 */ /* 0x000162000c1e1900 */
[----:B------:R-:W-:Y:S05]  /*0ee0*/  BRA `(.L_x_8499) ;  /* 0x0000001000007947 */ /* 0x000fea0003800000 */
.L_x_8522:
[----:B------:R0:W5:Y:S02]  /*0ef0*/  LDG.E R23, [R2.64] ;  /* 0x0000002402177981 */ /* 0x000164000c1e1900 */
.L_x_8499:
[----:B------:R-:W2:Y:S02]  /*0f00*/  S2R R17, SR_TID.X ;  /* 0x0000000000117919 */ /* 0x000ea40000002100 */
[----:B--2---:R-:W-:Y:S02]  /*0f10*/  IADD3 R17, R17, 0x80, RZ ;  /* 0x0000008011117810 */ /* 0x004fe40007ffe0ff */
.L_x_8493:
[----:B-1----:R-:W-:Y:S05]  /*0f20*/  BSYNC B6 ;  /* 0x0000000000067941 */ /* 0x002fea0003800000 */
.L_x_8492:
        /* <DEDUP_REMOVED lines=21> */
.L_x_8531:
[----:B------:R0:W5:Y:S01]  /*1080*/  LDG.E.U8 R19, [R2.64] ;  /* 0x0000002402137981 */ /* 0x000162000c1e1100 */
[----:B------:R-:W-:Y:S05]  /*1090*/  BRA `(.L_x_8533) ;  /* 0x00000d0000007947 */ /* 0x000fea0003800000 */
.L_x_8530:
        /* <DEDUP_REMOVED lines=8> */
.L_x_8535:
[----:B------:R0:W5:Y:S01]  /*1120*/  LDG.E R19, [R2.64] ;  /* 0x0000002402137981 */ /* 0x000162000c1e1900 */
[----:B------:R-:W-:Y:S05]  /*1130*/  BRA `(.L_x_8533) ;  /* 0x00000c6000007947 */ /* 0x000fea0003800000 */
.L_x_8534:
[----:B------:R0:W5:Y:S01]  /*1140*/  LDG.E.S16 R19, [R2.64] ;  /* 0x0000002402137981 */ /* 0x000162000c1e1700 */
[----:B------:R-:W-:Y:S05]  /*1150*/  BRA `(.L_x_8533) ;  /* 0x00000c4000007947 */ /* 0x000fea0003800000 */
.L_x_8529:
        /* <DEDUP_REMOVED lines=9> */
.L_x_8537:
[----:B------:R-:W2:Y:S02]  /*11f0*/  LDG.E.U16 R2, [R2.64] ;  /* 0x0000002402027981 */ /* 0x000ea4000c1e1500 */
[----:B--2---:R-:W-:-:S06]  /*1200*/  HADD2.F32 R19, -RZ, R2.H0_H0 ;  /* 0x20000002ff137230 */ /* 0x004fcc0000004100 */
[----:B------:R-:W0:Y:S01]  /*1210*/  F2I.FTZ.TRUNC.NTZ R19, R19 ;  /* 0x0000001300137305 */ /* 0x000e22000021f100 */
[----:B------:R-:W-:Y:S05]  /*1220*/  BRA `(.L_x_8533) ;  /* 0x00000b7000007947 */ /* 0x000fea0003800000 */
.L_x_8536:
        /* <DEDUP_REMOVED lines=9> */
.L_x_8539:
[----:B------:R-:W2:Y:S02]  /*12c0*/  LDG.E.U16 R2, [R2.64] ;  /* 0x0000002402027981 */ /* 0x000ea4000c1e1500 */
[----:B--2---:R-:W-:-:S06]  /*12d0*/  HADD2.F32 R19, -RZ, R2.H0_H0 ;  /* 0x20000002ff137230 */ /* 0x004fcc0000004100 */
[----:B------:R-:W0:Y:S01]  /*12e0*/  F2I.FTZ.TRUNC.NTZ R19, R19 ;  /* 0x0000001300137305 */ /* 0x000e22000021f100 */
[----:B------:R-:W-:Y:S05]  /*12f0*/  BRA `(.L_x_8533) ;  /* 0x00000aa000007947 */ /* 0x000fea0003800000 */
.L_x_8538:
[----:B------:R-:W2:Y:S02]  /*1300*/  LDG.E.64 R2, [R2.64] ;  /* 0x0000002402027981 */ /* 0x000ea4000c1e1b00 */
[----:B--2---:R0:W1:Y:S01]  /*1310*/  F2I.F64.TRUNC R19, R2 ;  /* 0x0000000200137311 */ /* 0x004062000030d100 */
[----:B------:R-:W-:Y:S05]  /*1320*/  BRA `(.L_x_8533) ;  /* 0x00000a7000007947 */ /* 0x000fea0003800000 */
.L_x_8528:
        /* <DEDUP_REMOVED lines=12> */
.L_x_8542:
[----:B------:R-:W2:Y:S02]  /*13f0*/  LDG.E.64 R2, [R2.64] ;  /* 0x0000002402027981 */ /* 0x000ea4000c1e1b00 */
[----:B--2---:R0:W1:Y:S01]  /*1400*/  F2I.F64.TRUNC R19, R2 ;  /* 0x0000000200137311 */ /* 0x004062000030d100 */
[----:B------:R-:W-:Y:S05]  /*1410*/  BRA `(.L_x_8533) ;  /* 0x0000098000007947 */ /* 0x000fea0003800000 */
.L_x_8541:
        /* <DEDUP_REMOVED lines=27> */
.L_x_8544:
        /* <DEDUP_REMOVED lines=14> */
.L_x_8543:
[----:B------:R-:W2:Y:S02]  /*16b0*/  LDG.E.U16 R19, [R2.64] ;  /* 0x0000002402137981 */ /* 0x000ea4000c1e1500 */
[----:B--2---:R-:W-:-:S06]  /*16c0*/  PRMT R19, RZ, 0x5410, R19 ;  /* 0x00005410ff137816 */ /* 0x004fcc0000000013 */
[----:B------:R-:W0:Y:S01]  /*16d0*/  F2I.FTZ.TRUNC.NTZ R19, R19 ;  /* 0x0000001300137305 */ /* 0x000e22000021f100 */
[----:B------:R-:W-:Y:S05]  /*16e0*/  BRA `(.L_x_8533) ;  /* 0x000006b000007947 */ /* 0x000fea0003800000 */
.L_x_8540:
        /* <DEDUP_REMOVED lines=10> */
.L_x_8547:
        /* <DEDUP_REMOVED lines=21> */
.L_x_8551:
[----:B------:R-:W-:Y:S05]  /*18e0*/  BSYNC B1 ;  /* 0x0000000000017941 */ /* 0x000fea0003800000 */
.L_x_8550:
[----:B------:R-:W-:Y:S01]  /*18f0*/  IMAD.SHL.U32 R2, R2, 0x100000, RZ ;  /* 0x0010000002027824 */ /* 0x000fe200078e00ff */
[----:B------:R-:W-:-:S04]  /*1900*/  LEA R0, R0, 0x3b800000, 0x17 ;  /* 0x3b80000000007811 */ /* 0x000fc800078eb8ff */
[----:B------:R-:W-:Y:S02]  /*1910*/  LOP3.LUT R19, R0, R2, R19, 0xfe, !PT ;  /* 0x0000000200137212 */ /* 0x000fe400078efe13 */
.L_x_8549:
[----:B------:R-:W-:Y:S05]  /*1920*/  BSYNC B0 ;  /* 0x0000000000007941 */ /* 0x000fea0003800000 */
.L_x_8548:
[----:B------:R-:W0:Y:S01]  /*1930*/  F2I.FTZ.TRUNC.NTZ R19, R19 ;  /* 0x0000001300137305 */ /* 0x000e22000021f100 */
[----:B------:R-:W-:Y:S05]  /*1940*/  BRA `(.L_x_8533) ;  /* 0x0000045000007947 */ /* 0x000fea0003800000 */
.L_x_8546:
        /* <DEDUP_REMOVED lines=21> */
.L_x_8555:
[----:B------:R-:W-:Y:S05]  /*1aa0*/  BSYNC B1 ;  /* 0x0000000000017941 */ /* 0x000fea0003800000 */
.L_x_8554:
[----:B------:R-:W-:Y:S01]  /*1ab0*/  IMAD.SHL.U32 R2, R2, 0x200000, RZ ;  /* 0x0020000002027824 */ /* 0x000fe200078e00ff */
[----:B------:R-:W-:-:S04]  /*1ac0*/  LEA R0, R0, 0x37800000, 0x17 ;  /* 0x3780000000007811 */ /* 0x000fc800078eb8ff */
[----:B------:R-:W-:Y:S02]  /*1ad0*/  LOP3.LUT R19, R0, R2, R19, 0xfe, !PT ;  /* 0x0000000200137212 */ /* 0x000fe400078efe13 */
.L_x_8553:
[----:B------:R-:W-:Y:S05]  /*1ae0*/  BSYNC B0 ;  /* 0x0000000000007941 */ /* 0x000fea0003800000 */
.L_x_8552:
[----:B------:R-:W0:Y:S01]  /*1af0*/  F2I.FTZ.TRUNC.NTZ R19, R19 ;  /* 0x0000001300137305 */ /* 0x000e22000021f100 */
[----:B------:R-:W-:Y:S05]  /*1b00*/  BRA `(.L_x_8533) ;  /* 0x0000029000007947 */ /* 0x000fea0003800000 */
.L_x_8545:
        /* <DEDUP_REMOVED lines=14> */
.L_x_8559:
[----:B------:R-:W-:Y:S05]  /*1bf0*/  BSYNC B0 ;  /* 0x0000000000007941 */ /* 0x000fea0003800000 */
.L_x_8558:
[----:B------:R-:W0:Y:S01]  /*1c00*/  F2I.FTZ.TRUNC.NTZ R19, R19 ;  /* 0x0000001300137305 */ /* 0x000e22000021f100 */
[----:B------:R-:W-:Y:S05]  /*1c10*/  BRA `(.L_x_8533) ;  /* 0x0000018000007947 */ /* 0x000fea0003800000 */
.L_x_8532:
        /* <DEDUP_REMOVED lines=21> */
.L_x_8557:
[----:B------:R0:W5:Y:S01]  /*1d70*/  LDG.E R19, [R2.64] ;  /* 0x0000002402137981 */ /* 0x000162000c1e1900 */
[----:B------:R-:W-:Y:S05]  /*1d80*/  BRA `(.L_x_8533) ;  /* 0x0000001000007947 */ /* 0x000fea0003800000 */
.L_x_8556:
[----:B------:R0:W5:Y:S02]  /*1d90*/  LDG.E R19, [R2.64] ;  /* 0x0000002402137981 */ /* 0x000164000c1e1900 */
.L_x_8533:
[----:B------:R-:W-:-:S03]  /*1da0*/  IADD3 R17, R17, 0x80, RZ ;  /* 0x0000008011117810 */ /* 0x000fc60007ffe0ff */
.L_x_8527:
[----:B------:R-:W-:Y:S05]  /*1db0*/  BSYNC B6 ;  /* 0x0000000000067941 */ /* 0x000fea0003800000 */
.L_x_8526:
[----:B------:R-:W-:Y:S01]  /*1dc0*/  ISETP.GE.AND P0, PT, R17, R22, PT ;  /* 0x000000161100720c */ /* 0x000fe20003f06270 */
[----:B------:R-:W-:Y:S01]  /*1dd0*/  BSSY B6, `(.L_x_8560) ;  /* 0x00000e8000067945 */ /* 0x000fe20003800000 */
[----:B------:R-:W-:-:S11]  /*1de0*/  CS2R R24, SRZ ;  /* 0x0000000000187805 */ /* 0x000fd6000001ff00 */
        /* <DEDUP_REMOVED lines=19> */
.L_x_8565:
[----:B------:R0:W5:Y:S01]  /*1f20*/  LDG.E.U8 R25, [R2.64] ;  /* 0x0000002402197981 */ /* 0x000162000c1e1100 */
[----:B------:R-:W-:Y:S05]  /*1f30*/  BRA `(.L_x_8567) ;  /* 0x00000d0000007947 */ /* 0x000fea0003800000 */
.L_x_8564:
        /* <DEDUP_REMOVED lines=8> */
.L_x_8569:
[----:B------:R0:W5:Y:S01]  /*1fc0*/  LDG.E R25, [R2.64] ;  /* 0x0000002402197981 */ /* 0x000162000c1e1900 */
[----:B------:R-:W-:Y:S05]  /*1fd0*/  BRA `(.L_x_8567) ;  /* 0x00000c6000007947 */ /* 0x000fea0003800000 */
.L_x_8568:
[----:B------:R0:W5:Y:S01]  /*1fe0*/  LDG.E.S16 R25, [R2.64] ;  /* 0x0000002402197981 */ /* 0x000162000c1e1700 */
[----:B------:R-:W-:Y:S05]  /*1ff0*/  BRA `(.L_x_8567) ;  /* 0x00000c4000007947 */ /* 0x000fea0003800000 */
.L_x_8563:
        /* <DEDUP_REMOVED lines=9> */
.L_x_8571:
[----:B------:R-:W2:Y:S02]  /*2090*/  LDG.E.U16 R2, [R2.64] ;  /* 0x0000002402027981 */ /* 0x000ea4000c1e1500 */
[----:B--2---:R-:W-:-:S06]  /*20a0*/  HADD2.F32 R25, -RZ, R2.H0_H0 ;  /* 0x20000002ff197230 */ /* 0x004fcc0000004100 */
[----:B------:R-:W0:Y:S01]  /*20b0*/  F2I.FTZ.TRUNC.NTZ R25, R25 ;  /* 0x0000001900197305 */ /* 0x000e22000021f100 */
[----:B------:R-:W-:Y:S05]  /*20c0*/  BRA `(.L_x_8567) ;  /* 0x00000b7000007947 */ /* 0x000fea0003800000 */
.L_x_8570:
        /* <DEDUP_REMOVED lines=9> */
.L_x_8573:
[----:B------:R-:W2:Y:S02]  /*2160*/  LDG.E.U16 R2, [R2.64] ;  /* 0x0000002402027981 */ /* 0x000ea4000c1e1500 */
[----:B--2---:R-:W-:-:S06]  /*2170*/  HADD2.F32 R25, -RZ, R2.H0_H0 ;  /* 0x20000002ff197230 */ /* 0x004fcc0000004100 */
[----:B------:R-:W0:Y:S01]  /*2180*/  F2I.FTZ.TRUNC.NTZ R25, R25 ;  /* 0x0000001900197305 */ /* 0x000e22000021f100 */
[----:B------:R-:W-:Y:S05]  /*2190*/  BRA `(.L_x_8567) ;  /* 0x00000aa000007947 */ /* 0x000fea0003800000 */
.L_x_8572:
[----:B------:R-:W2:Y:S02]  /*21a0*/  LDG.E.64 R2, [R2.64] ;  /* 0x0000002402027981 */ /* 0x000ea4000c1e1b00 */
[----:B--2---:R0:W2:Y:S01]  /*21b0*/  F2I.F64.TRUNC R25, R2 ;  /* 0x0000000200197311 */ /* 0x0040a2000030d100 */
[----:B------:R-:W-:Y:S05]  /*21c0*/  BRA `(.L_x_8567) ;  /* 0x00000a7000007947 */ /* 0x000fea0003800000 */
.L_x_8562:
        /* <DEDUP_REMOVED lines=12> */
.L_x_8576:
[----:B------:R-:W2:Y:S02]  /*2290*/  LDG.E.64 R2, [R2.64] ;  /* 0x0000002402027981 */ /* 0x000ea4000c1e1b00 */
[----:B--2---:R0:W2:Y:S01]  /*22a0*/  F2I.F64.TRUNC R25, R2 ;  /* 0x0000000200197311 */ /* 0x0040a2000030d100 */
[----:B------:R-:W-:Y:S05]  /*22b0*/  BRA `(.L_x_8567) ;  /* 0x0000098000007947 */ /* 0x000fea0003800000 */
.L_x_8575:
        /* <DEDUP_REMOVED lines=27> */
.L_x_8578:
        /* <DEDUP_REMOVED lines=14> */
.L_x_8577:
[----:B------:R-:W2:Y:S02]  /*2550*/  LDG.E.U16 R25, [R2.64] ;  /* 0x0000002402197981 */ /* 0x000ea4000c1e1500 */
[----:B--2---:R-:W-:-:S06]  /*2560*/  PRMT R25, RZ, 0x5410, R25 ;  /* 0x00005410ff197816 */ /* 0x004fcc0000000019 */
[----:B------:R-:W0:Y:S01]  /*2570*/  F2I.FTZ.TRUNC.NTZ R25, R25 ;  /* 0x0000001900197305 */ /* 0x000e22000021f100 */
[----:B------:R-:W-:Y:S05]  /*2580*/  BRA `(.L_x_8567) ;  /* 0x000006b000007947 */ /* 0x000fea0003800000 */
.L_x_8574:
        /* <DEDUP_REMOVED lines=10> */
.L_x_8581:
        /* <DEDUP_REMOVED lines=21> */
.L_x_8585:
[----:B------:R-:W-:Y:S05]  /*2780*/  BSYNC B1 ;  /* 0x0000000000017941 */ /* 0x000fea0003800000 */
.L_x_8584:
[----:B------:R-:W-:Y:S01]  /*2790*/  IMAD.SHL.U32 R2, R2, 0x100000, RZ ;  /* 0x0010000002027824 */ /* 0x000fe200078e00ff */
[----:B------:R-:W-:-:S04]  /*27a0*/  LEA R0, R0, 0x3b800000, 0x17 ;  /* 0x3b80000000007811 */ /* 0x000fc800078eb8ff */
[----:B------:R-:W-:Y:S02]  /*27b0*/  LOP3.LUT R25, R0, R2, R25, 0xfe, !PT ;  /* 0x0000000200197212 */ /* 0x000fe400078efe19 */
.L_x_8583:
[----:B------:R-:W-:Y:S05]  /*27c0*/  BSYNC B0 ;  /* 0x0000000000007941 */ /* 0x000fea0003800000 */
.L_x_8582:
[----:B------:R-:W0:Y:S01]  /*27d0*/  F2I.FTZ.TRUNC.NTZ R25, R25 ;  /* 0x0000001900197305 */ /* 0x000e22000021f100 */
[----:B------:R-:W-:Y:S05]  /*27e0*/  BRA `(.L_x_8567) ;  /* 0x0000045000007947 */ /* 0x000fea0003800000 */
.L_x_8580:
        /* <DEDUP_REMOVED lines=21> */
.L_x_8589:
[----:B------:R-:W-:Y:S05]  /*2940*/  BSYNC B1 ;  /* 0x0000000000017941 */ /* 0x000fea0003800000 */
.L_x_8588:
[----:B------:R-:W-:Y:S01]  /*2950*/  IMAD.SHL.U32 R2, R2, 0x200000, RZ ;  /* 0x0020000002027824 */ /* 0x000fe200078e00ff */
[----:B------:R-:W-:-:S04]  /*2960*/  LEA R0, R0, 0x37800000, 0x17 ;  /* 0x3780000000007811 */ /* 0x000fc800078eb8ff */
[----:B------:R-:W-:Y:S02]  /*2970*/  LOP3.LUT R25, R0, R2, R25, 0xfe, !PT ;  /* 0x0000000200197212 */ /* 0x000fe400078efe19 */
.L_x_8587:
[----:B------:R-:W-:Y:S05]  /*2980*/  BSYNC B0 ;  /* 0x0000000000007941 */ /* 0x000fea0003800000 */
.L_x_8586:
[----:B------:R-:W0:Y:S01]  /*2990*/  F2I.FTZ.TRUNC.NTZ R25, R25 ;  /* 0x0000001900197305 */ /* 0x000e22000021f100 */
[----:B------:R-:W-:Y:S05]  /*29a0*/  BRA `(.L_x_8567) ;  /* 0x0000029000007947 */ /* 0x000fea0003800000 */
.L_x_8579:
        /* <DEDUP_REMOVED lines=14> */
.L_x_8593:
[----:B------:R-:W-:Y:S05]  /*2a90*/  BSYNC B0 ;  /* 0x0000000000007941 */ /* 0x000fea0003800000 */
.L_x_8592:
[----:B------:R-:W0:Y:S01]  /*2aa0*/  F2I.FTZ.TRUNC.NTZ R25, R25 ;  /* 0x0000001900197305 */ /* 0x000e22000021f100 */
[----:B------:R-:W-:Y:S05]  /*2ab0*/  BRA `(.L_x_8567) ;  /* 0x0000018000007947 */ /* 0x000fea0003800000 */
.L_x_8566:
        /* <DEDUP_REMOVED lines=21> */
.L_x_8591:
[----:B------:R0:W5:Y:S01]  /*2c10*/  LDG.E R25, [R2.64] ;  /* 0x0000002402197981 */ /* 0x000162000c1e1900 */
[----:B------:R-:W-:Y:S05]  /*2c20*/  BRA `(.L_x_8567) ;  /* 0x0000001000007947 */ /* 0x000fea0003800000 */
.L_x_8590:
[----:B------:R0:W5:Y:S02]  /*2c30*/  LDG.E R25, [R2.64] ;  /* 0x0000002402197981 */ /* 0x000164000c1e1900 */
.L_x_8567:
[----:B------:R-:W-:-:S03]  /*2c40*/  IADD3 R17, R17, 0x80, RZ ;  /* 0x0000008011117810 */ /* 0x000fc60007ffe0ff */
.L_x_8561:
[----:B------:R-:W-:Y:S05]  /*2c50*/  BSYNC B6 ;  /* 0x0000000000067941 */ /* 0x000fea0003800000 */
.L_x_8560:
        /* <DEDUP_REMOVED lines=20> */
.L_x_8599:
[----:B------:R0:W5:Y:S01]  /*2da0*/  LDG.E.U8 R24, [R2.64] ;  /* 0x0000002402187981 */ /* 0x000162000c1e1100 */
[----:B------:R-:W-:Y:S05]  /*2db0*/  BRA `(.L_x_8595) ;  /* 0x00000cf000007947 */ /* 0x000fea0003800000 */
.L_x_8598:
        /* <DEDUP_REMOVED lines=8> */
.L_x_8602:
[----:B------:R0:W5:Y:S01]  /*2e40*/  LDG.E R24, [R2.64] ;  /* 0x0000002402187981 */ /* 0x000162000c1e1900 */
[----:B------:R-:W-:Y:S05]  /*2e50*/  BRA `(.L_x_8595) ;  /* 0x00000c5000007947 */ /* 0x000fea0003800000 */
.L_x_8601:
[----:B------:R0:W5:Y:S01]  /*2e60*/  LDG.E.S16 R24, [R2.64] ;  /* 0x0000002402187981 */ /* 0x000162000c1e1700 */
[----:B------:R-:W-:Y:S05]  /*2e70*/  BRA `(.L_x_8595) ;  /* 0x00000c3000007947 */ /* 0x000fea0003800000 */
.L_x_8597:
        /* <DEDUP_REMOVED lines=9> */
.L_x_8604:
[----:B------:R-:W3:Y:S02]  /*2f10*/  LDG.E.U16 R2, [R2.64] ;  /* 0x0000002402027981 */ /* 0x000ee4000c1e1500 */
[----:B---3--:R-:W-:-:S06]  /*2f20*/  HADD2.F32 R24, -RZ, R2.H0_H0 ;  /* 0x20000002ff187230 */ /* 0x008fcc0000004100 */
[----:B------:R-:W0:Y:S01]  /*2f30*/  F2I.FTZ.TRUNC.NTZ R24, R24 ;  /* 0x0000001800187305 */ /* 0x000e22000021f100 */
[----:B------:R-:W-:Y:S05]  /*2f40*/  BRA `(.L_x_8595) ;  /* 0x00000b6000007947 */ /* 0x000fea0003800000 */
.L_x_8603:
        /* <DEDUP_REMOVED lines=9> */
.L_x_8606:
[----:B------:R-:W3:Y:S02]  /*2fe0*/  LDG.E.U16 R2, [R2.64] ;  /* 0x0000002402027981 */ /* 0x000ee4000c1e1500 */
[----:B---3--:R-:W-:-:S06]  /*2ff0*/  HADD2.F32 R24, -RZ, R2.H0_H0 ;  /* 0x20000002ff187230 */ /* 0x008fcc0000004100 */
[----:B------:R-:W0:Y:S01]  /*3000*/  F2I.FTZ.TRUNC.NTZ R24, R24 ;  /* 0x0000001800187305 */ /* 0x000e22000021f100 */
[----:B------:R-:W-:Y:S05]  /*3010*/  BRA `(.L_x_8595) ;  /* 0x00000a9000007947 */ /* 0x000fea0003800000 */
.L_x_8605:
[----:B------:R-:W3:Y:S02]  /*3020*/  LDG.E.64 R2, [R2.64] ;  /* 0x0000002402027981 */ /* 0x000ee4000c1e1b00 */
[----:B---3--:R0:W3:Y:S01]  /*3030*/  F2I.F64.TRUNC R24, R2 ;  /* 0x0000000200187311 */ /* 0x0080e2000030d100 */
[----:B------:R-:W-:Y:S05]  /*3040*/  BRA `(.L_x_8595) ;  /* 0x00000a6000007947 */ /* 0x000fea0003800000 */
.L_x_8596:
        /* <DEDUP_REMOVED lines=12> */
.L_x_8609:
[----:B------:R-:W3:Y:S02]  /*3110*/  LDG.E.64 R2, [R2.64] ;  /* 0x0000002402027981 */ /* 0x000ee4000c1e1b00 */
[----:B---3--:R0:W3:Y:S01]  /*3120*/  F2I.F64.TRUNC R24, R2 ;  /* 0x0000000200187311 */ /* 0x0080e2000030d100 */
[----:B------:R-:W-:Y:S05]  /*3130*/  BRA `(.L_x_8595) ;  /* 0x0000097000007947 */ /* 0x000fea0003800000 */
.L_x_8608:
        /* <DEDUP_REMOVED lines=27> */
.L_x_8611:
        /* <DEDUP_REMOVED lines=14> */
.L_x_8610:
[----:B------:R-:W3:Y:S02]  /*33d0*/  LDG.E.U16 R24, [R2.64] ;  /* 0x0000002402187981 */ /* 0x000ee4000c1e1500 */
[----:B---3--:R-:W-:-:S06]  /*33e0*/  PRMT R24, RZ, 0x5410, R24 ;  /* 0x00005410ff187816 */ /* 0x008fcc0000000018 */
[----:B------:R-:W0:Y:S01]  /*33f0*/  F2I.FTZ.TRUNC.NTZ R24, R24 ;  /* 0x0000001800187305 */ /* 0x000e22000021f100 */
[----:B------:R-:W-:Y:S05]  /*3400*/  BRA `(.L_x_8595) ;  /* 0x000006a000007947 */ /* 0x000fea0003800000 */
.L_x_8607:
        /* <DEDUP_REMOVED lines=10> */
.L_x_8614:
        /* <DEDUP_REMOVED lines=21> */
.L_x_8618:
[----:B------:R-:W-:Y:S05]  /*3600*/  BSYNC B1 ;  /* 0x0000000000017941 */ /* 0x000fea0003800000 */
.L_x_8617:
[----:B------:R-:W-:Y:S01]  /*3610*/  IMAD.SHL.U32 R2, R2, 0x100000, RZ ;  /* 0x0010000002027824 */ /* 0x000fe200078e00ff */
[----:B------:R-:W-:-:S04]  /*3620*/  LEA R3, R0, 0x3b800000, 0x17 ;  /* 0x3b80000000037811 */ /* 0x000fc800078eb8ff */
[----:B------:R-:W-:Y:S02]  /*3630*/  LOP3.LUT R24, R3, R2, R24, 0xfe, !PT ;  /* 0x0000000203187212 */ /* 0x000fe400078efe18 */
.L_x_8616:
[----:B------:R-:W-:Y:S05]  /*3640*/  BSYNC B0 ;  /* 0x0000000000007941 */ /* 0x000fea0003800000 */
.L_x_8615:
[----:B------:R-:W0:Y:S01]  /*3650*/  F2I.FTZ.TRUNC.NTZ R24, R24 ;  /* 0x0000001800187305 */ /* 0x000e22000021f100 */
[----:B------:R-:W-:Y:S05]  /*3660*/  BRA `(.L_x_8595) ;  /* 0x0000044000007947 */ /* 0x000fea0003800000 */
.L_x_8613:
        /* <DEDUP_REMOVED lines=21> */
.L_x_8622:
[----:B------:R-:W-:Y:S05]  /*37c0*/  BSYNC B1 ;  /* 0x0000000000017941 */ /* 0x000fea0003800000 */
.L_x_8621:
[----:B------:R-:W-:Y:S01]  /*37d0*/  IMAD.SHL.U32 R2, R2, 0x200000, RZ ;  /* 0x0020000002027824 */ /* 0x000fe200078e00ff */
[----:B------:R-:W-:-:S04]  /*37e0*/  LEA R3, R0, 0x37800000, 0x17 ;  /* 0x3780000000037811 */ /* 0x000fc800078eb8ff */
[----:B------:R-:W-:Y:S02]  /*37f0*/  LOP3.LUT R24, R3, R2, R24, 0xfe, !PT ;  /* 0x0000000203187212 */ /* 0x000fe400078efe18 */
.L_x_8620:
[----:B------:R-:W-:Y:S05]  /*3800*/  BSYNC B0 ;  /* 0x0000000000007941 */ /* 0x000fea0003800000 */
.L_x_8619:
[----:B------:R-:W0:Y:S01]  /*3810*/  F2I.FTZ.TRUNC.NTZ R24, R24 ;  /* 0x0000001800187305 */ /* 0x000e22000021f100 */
[----:B------:R-:W-:Y:S05]  /*3820*/  BRA `(.L_x_8595) ;  /* 0x0000028000007947 */ /* 0x000fea0003800000 */
.L_x_8612:
        /* <DEDUP_REMOVED lines=14> */
.L_x_8626:
[----:B------:R-:W-:Y:S05]  /*3910*/  BSYNC B0 ;  /* 0x0000000000007941 */ /* 0x000fea0003800000 */
.L_x_8625:
[----:B------:R-:W0:Y:S01]  /*3920*/  F2I.FTZ.TRUNC.NTZ R24, R24 ;  /* 0x0000001800187305 */ /* 0x000e22000021f100 */
[----:B------:R-:W-:Y:S05]  /*3930*/  BRA `(.L_x_8595) ;  /* 0x0000017000007947 */ /* 0x000fea0003800000 */
.L_x_8600:
        /* <DEDUP_REMOVED lines=20> */
.L_x_8624:
[----:B------:R0:W5:Y:S01]  /*3a80*/  LDG.E R24, [R2.64] ;  /* 0x0000002402187981 */ /* 0x000162000c1e1900 */
[----:B------:R-:W-:Y:S05]  /*3a90*/  BRA `(.L_x_8595) ;  /* 0x0000001000007947 */ /* 0x000fea0003800000 */
.L_x_8623:
[----:B------:R0:W5:Y:S02]  /*3aa0*/  LDG.E R24, [R2.64] ;  /* 0x0000002402187981 */ /* 0x000164000c1e1900 */
.L_x_8595:
[----:B------:R-:W-:Y:S05]  /*3ab0*/  BSYNC B6 ;  /* 0x0000000000067941 */ /* 0x000fea0003800000 */
.L_x_8594:
[----:B------:R-:W4:Y:S01]  /*3ac0*/  S2R R17, SR_TID.X ;  /* 0x0000000000117919 */ /* 0x000f220000002100 */
[----:B0-----:R-:W0:Y:S01]  /*3ad0*/  LDC.U8 R2, c[0x0][0x184] ;  /* 0x00006100ff027b82 */ /* 0x001e220000000000 */
[----:B-----5:R-:W-:Y:S01]  /*3ae0*/  ISETP.GT.AND P0, PT, R23, RZ, PT ;  /* 0x000000ff1700720c */ /* 0x020fe20003f04270 */
[----:B------:R-:W-:Y:S01]  /*3af0*/  BSSY B6, `(.L_x_8627) ;  /* 0x00000fc000067945 */ /* 0x000fe20003800000 */
[----:B-1----:R-:W-:Y:S02]  /*3b00*/  ISETP.GT.AND P1, PT, R19, RZ, PT ;  /* 0x000000ff1300720c */ /* 0x002fe40003f24270 */
[----:B--2---:R-:W-:Y:S02]  /*3b10*/  ISETP.GT.AND P2, PT, R25, RZ, PT ;  /* 0x000000ff1900720c */ /* 0x004fe40003f44270 */
[----:B---3--:R-:W-:Y:S02]  /*3b20*/  ISETP.GT.AND P3, PT, R24, RZ, PT ;  /* 0x000000ff1800720c */ /* 0x008fe40003f64270 */
        /* <DEDUP_REMOVED lines=10> */
[----:B----4-:R-:W-:-:S02]  /*3bd0*/  ISETP.GE.AND P4, PT, R17, R22, PT ;  /* 0x000000161100720c */ /* 0x010fc40003f86270 */
[----:B------:R-:W-:Y:S01]  /*3be0*/  LEA.HI.SX32 R24, R24, 0x1, 0x1 ;  /* 0x0000000118187811 */ /* 0x000fe200078f0aff */
[----:B------:R-:W-:-:S10]  /*3bf0*/  @!P3 IMAD.MOV R24, RZ, RZ, R6 ;  /* 0x000000ffff18b224 */ /* 0x000fd400078e0206 */
[----:B------:R-:W-:Y:S05]  /*3c00*/  @P4 BRA `(.L_x_8628) ;  /* 0x00000ea000004947 */ /* 0x000fea0003800000 */
[----:B0-----:R-:W-:Y:S01]  /*3c10*/  IMAD R0, R16, 0x200, R17 ;  /* 0x0000020010007824 */ /* 0x001fe200078e0211 */
        /* <DEDUP_REMOVED lines=18> */
.L_x_8632:
[----:B------:R0:W-:Y:S01]  /*3d40*/  STG.E.U8 [R8.64], R4 ;  /* 0x0000000408007986 */ /* 0x0001e2000c101124 */
[----:B------:R-:W-:Y:S05]  /*3d50*/  BRA `(.L_x_8628) ;  /* 0x00000d5000007947 */ /* 0x000fea0003800000 */
.L_x_8631:
        /* <DEDUP_REMOVED lines=9> */
.L_x_8635:
[----:B------:R0:W-:Y:S01]  /*3df0*/  STG.E [R8.64], R4 ;  /* 0x0000000408007986 */ /* 0x0001e2000c101924 */
[----:B------:R-:W-:Y:S05]  /*3e00*/  BRA `(.L_x_8628) ;  /* 0x00000ca000007947 */ /* 0x000fea0003800000 */
.L_x_8634:
[----:B------:R0:W-:Y:S01]  /*3e10*/  STG.E.U16 [R8.64], R4 ;  /* 0x0000000408007986 */ /* 0x0001e2000c101524 */
[----:B------:R-:W-:Y:S05]  /*3e20*/  BRA `(.L_x_8628) ;  /* 0x00000c8000007947 */ /* 0x000fea0003800000 */
.L_x_8630:
        /* <DEDUP_REMOVED lines=9> */
.L_x_8637:
[----:B------:R-:W0:Y:S02]  /*3ec0*/  I2F R0, R4 ;  /* 0x0000000400007306 */ /* 0x000e240000201400 */
[----:B0-----:R-:W-:-:S05]  /*3ed0*/  F2FP.PACK_AB R0, RZ, R0 ;  /* 0x00000000ff00723e */ /* 0x001fca00000000ff */
[----:B------:R0:W-:Y:S01]  /*3ee0*/  STG.E.U16 [R8.64], R0 ;  /* 0x0000000008007986 */ /* 0x0001e2000c101524 */
[----:B------:R-:W-:Y:S05]  /*3ef0*/  BRA `(.L_x_8628) ;  /* 0x00000bb000007947 */ /* 0x000fea0003800000 */
.L_x_8636:
        /* <DEDUP_REMOVED lines=10> */
.L_x_8639:
[----:B------:R-:W0:Y:S02]  /*3fa0*/  I2F R4, R4 ;  /* 0x0000000400047306 */ /* 0x000e240000201400 */
[----:B0-----:R-:W-:-:S04]  /*3fb0*/  F2FP.PACK_AB R3, RZ, R4 ;  /* 0x00000004ff03723e */ /* 0x001fc800000000ff */
[----:B------:R-:W-:-:S05]  /*3fc0*/  PRMT R3, R3, 0x5410, RZ ;  /* 0x0000541003037816 */ /* 0x000fca00000000ff */
[----:B------:R0:W-:Y:S01]  /*3fd0*/  STG.E [R8.64], R3 ;  /* 0x0000000308007986 */ /* 0x0001e2000c101924 */
[----:B------:R-:W-:Y:S05]  /*3fe0*/  BRA `(.L_x_8628) ;  /* 0x00000ac000007947 */ /* 0x000fea0003800000 */
.L_x_8638:
[----:B------:R-:W0:Y:S02]  /*3ff0*/  I2F.F64 R4, R4 ;  /* 0x0000000400047312 */ /* 0x000e240000201c00 */
[----:B0-----:R0:W-:Y:S01]  /*4000*/  STG.E.64 [R8.64], R4 ;  /* 0x0000000408007986 */ /* 0x0011e2000c101b24 */
[----:B------:R-:W-:Y:S05]  /*4010*/  BRA `(.L_x_8628) ;  /* 0x00000a9000007947 */ /* 0x000fea0003800000 */
.L_x_8629:
        /* <DEDUP_REMOVED lines=12> */
.L_x_8642:
[----:B------:R-:W0:Y:S01]  /*40e0*/  I2F.F64 R4, R4 ;  /* 0x0000000400047312 */ /* 0x000e220000201c00 */
[----:B------:R-:W-:-:S05]  /*40f0*/  CS2R R6, SRZ ;  /* 0x0000000000067805 */ /* 0x000fca000001ff00 */
[----:B0-----:R0:W-:Y:S01]  /*4100*/  STG.E.128 [R8.64], R4 ;  /* 0x0000000408007986 */ /* 0x0011e2000c101d24 */
[----:B------:R-:W-:Y:S05]  /*4110*/  BRA `(.L_x_8628) ;  /* 0x0000099000007947 */ /* 0x000fea0003800000 */
.L_x_8641:
        /* <DEDUP_REMOVED lines=21> */
.L_x_8646:
[----:B------:R-:W-:Y:S05]  /*4270*/  BSYNC B0 ;  /* 0x0000000000007941 */ /* 0x000fea0003800000 */
.L_x_8645:
[----:B------:R-:W-:-:S05]  /*4280*/  LOP3.LUT R5, R0, R5, RZ, 0xfc, !PT ;  /* 0x0000000500057212 */ /* 0x000fca00078efcff */
[----:B------:R0:W-:Y:S01]  /*4290*/  STG.E.U8 [R8.64], R5 ;  /* 0x0000000508007986 */ /* 0x0001e2000c101124 */
[----:B------:R-:W-:Y:S05]  /*42a0*/  BRA `(.L_x_8628) ;  /* 0x0000080000007947 */ /* 0x000fea0003800000 */
.L_x_8644:
        /* <DEDUP_REMOVED lines=13> */
.L_x_8648:
[----:B------:R-:W-:Y:S01]  /*4380*/  IMAD.MOV.U32 R0, RZ, RZ, 0x7f ;  /* 0x0000007fff007424 */ /* 0x000fe200078e00ff */
[----:B------:R-:W-:-:S04]  /*4390*/  ISETP.GT.U32.AND P0, PT, R3, 0x7f800000, PT ;  /* 0x7f8000000300780c */ /* 0x000fc80003f04070 */
[----:B------:R-:W-:-:S04]  /*43a0*/  SEL R0, R0, 0x7c, P0 ;  /* 0x0000007c00007807 */ /* 0x000fc80000000000 */
.L_x_8649:
[----:B------:R-:W-:Y:S05]  /*43b0*/  BSYNC B0 ;  /* 0x0000000000007941 */ /* 0x000fea0003800000 */
.L_x_8647:
[----:B------:R-:W-:-:S04]  /*43c0*/  LOP3.LUT R3, R5, 0x80000000, RZ, 0xc0, !PT ;  /* 0x8000000005037812 */ /* 0x000fc800078ec0ff */
[----:B------:R-:W-:-:S04]  /*43d0*/  SHF.R.U32.HI R3, RZ, 0x18, R3 ;  /* 0x00000018ff037819 */ /* 0x000fc80000011603 */
[----:B------:R-:W-:-:S05]  /*43e0*/  LOP3.LUT R3, R0, R3, RZ, 0xfc, !PT ;  /* 0x0000000300037212 */ /* 0x000fca00078efcff */
[----:B------:R0:W-:Y:S01]  /*43f0*/  STG.E.U8 [R8.64], R3 ;  /* 0x0000000308007986 */ /* 0x0001e2000c101124 */
[----:B------:R-:W-:Y:S05]  /*4400*/  BRA `(.L_x_8628) ;  /* 0x000006a000007947 */ /* 0x000fea0003800000 */
.L_x_8643:
[----:B------:R-:W0:Y:S02]  /*4410*/  I2F R0, R4 ;  /* 0x0000000400007306 */ /* 0x000e240000201400 */
[----:B0-----:R-:W-:-:S05]  /*4420*/  F2FP.BF16.PACK_AB R0, RZ, R0 ;  /* 0x00000000ff00723e */ /* 0x001fca00000010ff */
[----:B------:R0:W-:Y:S01]  /*4430*/  STG.E.U16 [R8.64], R0 ;  /* 0x0000000008007986 */ /* 0x0001e2000c101524 */
[----:B------:R-:W-:Y:S05]  /*4440*/  BRA `(.L_x_8628) ;  /* 0x0000066000007947 */ /* 0x000fea0003800000 */
.L_x_8640:
        /* <DEDUP_REMOVED lines=10> */
.L_x_8652:
        /* <DEDUP_REMOVED lines=17> */
.L_x_8655:
[----:B------:R-:W-:-:S04]  /*4600*/  LOP3.LUT R0, R7, 0x80000000, RZ, 0xc0, !PT ;  /* 0x8000000007007812 */ /* 0x000fc800078ec0ff */
[----:B------:R-:W-:-:S04]  /*4610*/  SHF.R.U32.HI R0, RZ, 0x18, R0 ;  /* 0x00000018ff007819 */ /* 0x000fc80000011600 */
[----:B------:R-:W-:Y:S02]  /*4620*/  LOP3.LUT R0, R3, R0, RZ, 0xfc, !PT ;  /* 0x0000000003007212 */ /* 0x000fe400078efcff */
.L_x_8654:
[----:B------:R-:W-:Y:S05]  /*4630*/  BSYNC B0 ;  /* 0x0000000000007941 */ /* 0x000fea0003800000 */
.L_x_8653:
[----:B------:R0:W-:Y:S01]  /*4640*/  STG.E.U8 [R8.64], R0 ;  /* 0x0000000008007986 */ /* 0x0001e2000c101124 */
[----:B------:R-:W-:Y:S05]  /*4650*/  BRA `(.L_x_8628) ;  /* 0x0000045000007947 */ /* 0x000fea0003800000 */
.L_x_8651:
        /* <DEDUP_REMOVED lines=17> */
.L_x_8658:
[----:B------:R-:W-:-:S04]  /*4770*/  LOP3.LUT R0, R7, 0x80000000, RZ, 0xc0, !PT ;  /* 0x8000000007007812 */ /* 0x000fc800078ec0ff */
[----:B------:R-:W-:-:S04]  /*4780*/  SHF.R.U32.HI R0, RZ, 0x18, R0 ;  /* 0x00000018ff007819 */ /* 0x000fc80000011600 */
[----:B------:R-:W-:Y:S02]  /*4790*/  LOP3.LUT R0, R3, R0, RZ, 0xfc, !PT ;  /* 0x0000000003007212 */ /* 0x000fe400078efcff */
.L_x_8657:
[----:B------:R-:W-:Y:S05]  /*47a0*/  BSYNC B0 ;  /* 0x0000000000007941 */ /* 0x000fea0003800000 */
.L_x_8656:
[----:B------:R0:W-:Y:S01]  /*47b0*/  STG.E.U8 [R8.64], R0 ;  /* 0x0000000008007986 */ /* 0x0001e2000c101124 */
[----:B------:R-:W-:Y:S05]  /*47c0*/  BRA `(.L_x_8628) ;  /* 0x000002e000007947 */ /* 0x000fea0003800000 */
.L_x_8650:
        /* <DEDUP_REMOVED lines=22> */
.L_x_8633:
        /* <DEDUP_REMOVED lines=20> */
.L_x_8660:
[----:B------:R-:W-:-:S05]  /*4a70*/  SHF.R.S32.HI R5, RZ, 0x1f, R4 ;  /* 0x0000001fff057819 */ /* 0x000fca0000011404 */
[----:B------:R0:W-:Y:S01]  /*4a80*/  STG.E.64 [R8.64], R4 ;  /* 0x0000000408007986 */ /* 0x0001e2000c101b24 */
[----:B------:R-:W-:Y:S05]  /*4a90*/  BRA `(.L_x_8628) ;  /* 0x0000001000007947 */ /* 0x000fea0003800000 */
.L_x_8659:
[----:B------:R0:W-:Y:S02]  /*4aa0*/  STG.E [R8.64], R4 ;  /* 0x0000000408007986 */ /* 0x0001e4000c101924 */
.L_x_8628:
[----:B0-----:R-:W-:Y:S05]  /*4ab0*/  BSYNC B6 ;  /* 0x0000000000067941 */ /* 0x001fea0003800000 */
.L_x_8627:
        /* <DEDUP_REMOVED lines=21> */
.L_x_8666:
[----:B------:R0:W-:Y:S01]  /*4c10*/  STG.E.U8 [R8.64], R26 ;  /* 0x0000001a08007986 */ /* 0x0001e2000c101124 */
[----:B------:R-:W-:Y:S05]  /*4c20*/  BRA `(.L_x_8668) ;  /* 0x00000d7000007947 */ /* 0x000fea0003800000 */
.L_x_8665:
        /* <DEDUP_REMOVED lines=9> */
.L_x_8670:
[----:B------:R0:W-:Y:S01]  /*4cc0*/  STG.E [R8.64], R26 ;  /* 0x0000001a08007986 */ /* 0x0001e2000c101924 */
[----:B------:R-:W-:Y:S05]  /*4cd0*/  BRA `(.L_x_8668) ;  /* 0x00000cc000007947 */ /* 0x000fea0003800000 */
.L_x_8669:
[----:B------:R0:W-:Y:S01]  /*4ce0*/  STG.E.U16 [R8.64], R26 ;  /* 0x0000001a08007986 */ /* 0x0001e2000c101524 */
[----:B------:R-:W-:Y:S05]  /*4cf0*/  BRA `(.L_x_8668) ;  /* 0x00000ca000007947 */ /* 0x000fea0003800000 */
.L_x_8664:
        /* <DEDUP_REMOVED lines=9> */
.L_x_8672:
[----:B------:R-:W0:Y:S02]  /*4d90*/  I2F R0, R26 ;  /* 0x0000001a00007306 */ /* 0x000e240000201400 */
[----:B0-----:R-:W-:-:S05]  /*4da0*/  F2FP.PACK_AB R0, RZ, R0 ;  /* 0x00000000ff00723e */ /* 0x001fca00000000ff */
[----:B------:R0:W-:Y:S01]  /*4db0*/  STG.E.U16 [R8.64], R0 ;  /* 0x0000000008007986 */ /* 0x0001e2000c101524 */
[----:B------:R-:W-:Y:S05]  /*4dc0*/  BRA `(.L_x_8668) ;  /* 0x00000bd000007947 */ /* 0x000fea0003800000 */
.L_x_8671:
        /* <DEDUP_REMOVED lines=10> */
.L_x_8674:
[----:B------:R-:W0:Y:S02]  /*4e70*/  I2F R26, R26 ;  /* 0x0000001a001a7306 */ /* 0x000e240000201400 */
[----:B0-----:R-:W-:-:S04]  /*4e80*/  F2FP.PACK_AB R3, RZ, R26 ;  /* 0x0000001aff03723e */ /* 0x001fc800000000ff */
[----:B------:R-:W-:-:S05]  /*4e90*/  PRMT R3, R3, 0x5410, RZ ;  /* 0x0000541003037816 */ /* 0x000fca00000000ff */
[----:B------:R0:W-:Y:S01]  /*4ea0*/  STG.E [R8.64], R3 ;  /* 0x0000000308007986 */ /* 0x0001e2000c101924 */
[----:B------:R-:W-:Y:S05]  /*4eb0*/  BRA `(.L_x_8668) ;  /* 0x00000ae000007947 */ /* 0x000fea0003800000 */
.L_x_8673:
[----:B------:R-:W0:Y:S02]  /*4ec0*/  I2F.F64 R26, R26 ;  /* 0x0000001a001a7312 */ /* 0x000e240000201c00 */
[----:B0-----:R0:W-:Y:S01]  /*4ed0*/  STG.E.64 [R8.64], R26 ;  /* 0x0000001a08007986 */ /* 0x0011e2000c101b24 */
[----:B------:R-:W-:Y:S05]  /*4ee0*/  BRA `(.L_x_8668) ;  /* 0x00000ab000007947 */ /* 0x000fea0003800000 */
.L_x_8663:
        /* <DEDUP_REMOVED lines=12> */
.L_x_8677:
[----:B------:R-:W0:Y:S01]  /*4fb0*/  I2F.F64 R4, R26 ;  /* 0x0000001a00047312 */ /* 0x000e220000201c00 */
[----:B------:R-:W-:-:S05]  /*4fc0*/  CS2R R6, SRZ ;  /* 0x0000000000067805 */ /* 0x000fca000001ff00 */
[----:B0-----:R0:W-:Y:S01]  /*4fd0*/  STG.E.128 [R8.64], R4 ;  /* 0x0000000408007986 */ /* 0x0011e2000c101d24 */
[----:B------:R-:W-:Y:S05]  /*4fe0*/  BRA `(.L_x_8668) ;  /* 0x000009b000007947 */ /* 0x000fea0003800000 */
.L_x_8676:
        /* <DEDUP_REMOVED lines=21> */
.L_x_8681:
[----:B------:R-:W-:Y:S05]  /*5140*/  BSYNC B0 ;  /* 0x0000000000007941 */ /* 0x000fea0003800000 */
.L_x_8680:
[----:B------:R-:W-:-:S05]  /*5150*/  LOP3.LUT R5, R0, R5, RZ, 0xfc, !PT ;  /* 0x0000000500057212 */ /* 0x000fca00078efcff */
[----:B------:R0:W-:Y:S01]  /*5160*/  STG.E.U8 [R8.64], R5 ;  /* 0x0000000508007986 */ /* 0x0001e2000c101124 */
[----:B------:R-:W-:Y:S05]  /*5170*/  BRA `(.L_x_8668) ;  /* 0x0000082000007947 */ /* 0x000fea0003800000 */
.L_x_8679:
        /* <DEDUP_REMOVED lines=13> */
.L_x_8683:
[----:B------:R-:W-:Y:S01]  /*5250*/  IMAD.MOV.U32 R0, RZ, RZ, 0x7f ;  /* 0x0000007fff007424 */ /* 0x000fe200078e00ff */
[----:B------:R-:W-:-:S04]  /*5260*/  ISETP.GT.U32.AND P0, PT, R3, 0x7f800000, PT ;  /* 0x7f8000000300780c */ /* 0x000fc80003f04070 */
[----:B------:R-:W-:-:S04]  /*5270*/  SEL R0, R0, 0x7c, P0 ;  /* 0x0000007c00007807 */ /* 0x000fc80000000000 */
.L_x_8684:
[----:B------:R-:W-:Y:S05]  /*5280*/  BSYNC B0 ;  /* 0x0000000000007941 */ /* 0x000fea0003800000 */
.L_x_8682:
[----:B------:R-:W-:-:S04]  /*5290*/  LOP3.LUT R3, R5, 0x80000000, RZ, 0xc0, !PT ;  /* 0x8000000005037812 */ /* 0x000fc800078ec0ff */
[----:B------:R-:W-:-:S04]  /*52a0*/  SHF.R.U32.HI R3, RZ, 0x18, R3 ;  /* 0x00000018ff037819 */ /* 0x000fc80000011603 */
[----:B------:R-:W-:-:S05]  /*52b0*/  LOP3.LUT R3, R0, R3, RZ, 0xfc, !PT ;  /* 0x0000000300037212 */ /* 0x000fca00078efcff */
[----:B------:R0:W-:Y:S01]  /*52c0*/  STG.E.U8 [R8.64], R3 ;  /* 0x0000000308007986 */ /* 0x0001e2000c101124 */
[----:B------:R-:W-:Y:S05]  /*52d0*/  BRA `(.L_x_8668) ;  /* 0x000006c000007947 */ /* 0x000fea0003800000 */
.L_x_8678:
[----:B------:R-:W0:Y:S02]  /*52e0*/  I2F R0, R26 ;  /* 0x0000001a00007306 */ /* 0x000e240000201400 */
[----:B0-----:R-:W-:-:S05]  /*52f0*/  F2FP.BF16.PACK_AB R0, RZ, R0 ;  /* 0x00000000ff00723e */ /* 0x001fca00000010ff */
[----:B------:R0:W-:Y:S01]  /*5300*/  STG.E.U16 [R8.64], R0 ;  /* 0x0000000008007986 */ /* 0x0001e2000c101524 */
[----:B------:R-:W-:Y:S05]  /*5310*/  BRA `(.L_x_8668) ;  /* 0x0000068000007947 */ /* 0x000fea0003800000 */
.L_x_8675:
        /* <DEDUP_REMOVED lines=10> */
.L_x_8687:
        /* <DEDUP_REMOVED lines=17> */
.L_x_8690:
[----:B------:R-:W-:-:S04]  /*54d0*/  LOP3.LUT R3, R5, 0x80000000, RZ, 0xc0, !PT ;  /* 0x8000000005037812 */ /* 0x000fc800078ec0ff */
[----:B------:R-:W-:-:S04]  /*54e0*/  SHF.R.U32.HI R3, RZ, 0x18, R3 ;  /* 0x00000018ff037819 */ /* 0x000fc80000011603 */
[----:B------:R-:W-:-:S04]  /*54f0*/  LOP3.LUT R0, R0, R3, RZ, 0xfc, !PT ;  /* 0x0000000300007212 */ /* 0x000fc800078efcff */
[----:B------:R-:W-:Y:S02]  /*5500*/  PRMT R4, R0, 0x7610, R4 ;  /* 0x0000761000047816 */ /* 0x000fe40000000004 */
.L_x_8689:
[----:B------:R-:W-:Y:S05]  /*5510*/  BSYNC B0 ;  /* 0x0000000000007941 */ /* 0x000fea0003800000 */
.L_x_8688:
[----:B------:R0:W-:Y:S01]  /*5520*/  STG.E.U8 [R8.64], R4 ;  /* 0x0000000408007986 */ /* 0x0001e2000c101124 */
[----:B------:R-:W-:Y:S05]  /*5530*/  BRA `(.L_x_8668) ;  /* 0x0000046000007947 */ /* 0x000fea0003800000 */
.L_x_8686:
        /* <DEDUP_REMOVED lines=17> */
.L_x_8693:
[----:B------:R-:W-:-:S04]  /*5650*/  LOP3.LUT R3, R5, 0x80000000, RZ, 0xc0, !PT ;  /* 0x8000000005037812 */ /* 0x000fc800078ec0ff */
[----:B------:R-:W-:-:S04]  /*5660*/  SHF.R.U32.HI R3, RZ, 0x18, R3 ;  /* 0x00000018ff037819 */ /* 0x000fc80000011603 */
[----:B------:R-:W-:-:S04]  /*5670*/  LOP3.LUT R0, R0, R3, RZ, 0xfc, !PT ;  /* 0x0000000300007212 */ /* 0x000fc800078efcff */
[----:B------:R-:W-:Y:S02]  /*5680*/  PRMT R4, R0, 0x7610, R4 ;  /* 0x0000761000047816 */ /* 0x000fe40000000004 */
.L_x_8692:
[----:B------:R-:W-:Y:S05]  /*5690*/  BSYNC B0 ;  /* 0x0000000000007941 */ /* 0x000fea0003800000 */
.L_x_8691:
[----:B------:R0:W-:Y:S01]  /*56a0*/  STG.E.U8 [R8.64], R4 ;  /* 0x0000000408007986 */ /* 0x0001e2000c101124 */
[----:B------:R-:W-:Y:S05]  /*56b0*/  BRA `(.L_x_8668) ;  /* 0x000002e000007947 */ /* 0x000fea0003800000 */
.L_x_8685:
        /* <DEDUP_REMOVED lines=22> */
.L_x_8667:
        /* <DEDUP_REMOVED lines=20> */
.L_x_8695:
[----:B------:R-:W-:-:S05]  /*5960*/  SHF.R.S32.HI R27, RZ, 0x1f, R26 ;  /* 0x0000001fff1b7819 */ /* 0x000fca000001141a */
[----:B------:R0:W-:Y:S01]  /*5970*/  STG.E.64 [R8.64], R26 ;  /* 0x0000001a08007986 */ /* 0x0001e2000c101b24 */
[----:B------:R-:W-:Y:S05]  /*5980*/  BRA `(.L_x_8668) ;  /* 0x0000001000007947 */ /* 0x000fea0003800000 */
.L_x_8694:
[----:B------:R0:W-:Y:S02]  /*5990*/  STG.E [R8.64], R26 ;  /* 0x0000001a08007986 */ /* 0x0001e4000c101924 */
.L_x_8668:
        /* <DEDUP_REMOVED lines=21> */
.L_x_8699:
[----:B------:R0:W-:Y:S01]  /*5af0*/  STG.E.U8 [R8.64], R18 ;  /* 0x0000001208007986 */ /* 0x0001e2000c101124 */
[----:B------:R-:W-:Y:S05]  /*5b00*/  BRA `(.L_x_8701) ;  /* 0x00000d7000007947 */ /* 0x000fea0003800000 */
.L_x_8698:
        /* <DEDUP_REMOVED lines=9> */
.L_x_8703:
[----:B------:R0:W-:Y:S01]  /*5ba0*/  STG.E [R8.64], R18 ;  /* 0x0000001208007986 */ /* 0x0001e2000c101924 */
[----:B------:R-:W-:Y:S05]  /*5bb0*/  BRA `(.L_x_8701) ;  /* 0x00000cc000007947 */ /* 0x000fea0003800000 */
.L_x_8702:
[----:B------:R0:W-:Y:S01]  /*5bc0*/  STG.E.U16 [R8.64], R18 ;  /* 0x0000001208007986 */ /* 0x0001e2000c101524 */
[----:B------:R-:W-:Y:S05]  /*5bd0*/  BRA `(.L_x_8701) ;  /* 0x00000ca000007947 */ /* 0x000fea0003800000 */
.L_x_8697:
        /* <DEDUP_REMOVED lines=9> */
.L_x_8705:
[----:B------:R-:W0:Y:S02]  /*5c70*/  I2F R0, R18 ;  /* 0x0000001200007306 */ /* 0x000e240000201400 */
[----:B0-----:R-:W-:-:S05]  /*5c80*/  F2FP.PACK_AB R0, RZ, R0 ;  /* 0x00000000ff00723e */ /* 0x001fca00000000ff */
[----:B------:R0:W-:Y:S01]  /*5c90*/  STG.E.U16 [R8.64], R0 ;  /* 0x0000000008007986 */ /* 0x0001e2000c101524 */
[----:B------:R-:W-:Y:S05]  /*5ca0*/  BRA `(.L_x_8701) ;  /* 0x00000bd000007947 */ /* 0x000fea0003800000 */
.L_x_8704:
        /* <DEDUP_REMOVED lines=10> */
.L_x_8707:
[----:B------:R-:W0:Y:S02]  /*5d50*/  I2F R18, R18 ;  /* 0x0000001200127306 */ /* 0x000e240000201400 */
[----:B0-----:R-:W-:-:S04]  /*5d60*/  F2FP.PACK_AB R3, RZ, R18 ;  /* 0x00000012ff03723e */ /* 0x001fc800000000ff */
[----:B------:R-:W-:-:S05]  /*5d70*/  PRMT R3, R3, 0x5410, RZ ;  /* 0x0000541003037816 */ /* 0x000fca00000000ff */
[----:B------:R0:W-:Y:S01]  /*5d80*/  STG.E [R8.64], R3 ;  /* 0x0000000308007986 */ /* 0x0001e2000c101924 */
[----:B------:R-:W-:Y:S05]  /*5d90*/  BRA `(.L_x_8701) ;  /* 0x00000ae000007947 */ /* 0x000fea0003800000 */
.L_x_8706:
[----:B------:R-:W0:Y:S02]  /*5da0*/  I2F.F64 R18, R18 ;  /* 0x0000001200127312 */ /* 0x000e240000201c00 */
[----:B0-----:R0:W-:Y:S01]  /*5db0*/  STG.E.64 [R8.64], R18 ;  /* 0x0000001208007986 */ /* 0x0011e2000c101b24 */
[----:B------:R-:W-:Y:S05]  /*5dc0*/  BRA `(.L_x_8701) ;  /* 0x00000ab000007947 */ /* 0x000fea0003800000 */
.L_x_8696:
        /* <DEDUP_REMOVED lines=12> */
.L_x_8710:
[----:B------:R-:W0:Y:S01]  /*5e90*/  I2F.F64 R4, R18 ;  /* 0x0000001200047312 */ /* 0x000e220000201c00 */
[----:B------:R-:W-:-:S05]  /*5ea0*/  CS2R R6, SRZ ;  /* 0x0000000000067805 */ /* 0x000fca000001ff00 */
[----:B0-----:R0:W-:Y:S01]  /*5eb0*/  STG.E.128 [R8.64], R4 ;  /* 0x0000000408007986 */ /* 0x0011e2000c101d24 */
[----:B------:R-:W-:Y:S05]  /*5ec0*/  BRA `(.L_x_8701) ;  /* 0x000009b000007947 */ /* 0x000fea0003800000 */
.L_x_8709:
        /* <DEDUP_REMOVED lines=21> */
.L_x_8714:
[----:B------:R-:W-:Y:S05]  /*6020*/  BSYNC B0 ;  /* 0x0000000000007941 */ /* 0x000fea0003800000 */
.L_x_8713:
[----:B------:R-:W-:-:S05]  /*6030*/  LOP3.LUT R5, R0, R5, RZ, 0xfc, !PT ;  /* 0x0000000500057212 */ /* 0x000fca00078efcff */
[----:B------:R0:W-:Y:S01]  /*6040*/  STG.E.U8 [R8.64], R5 ;  /* 0x0000000508007986 */ /* 0x0001e2000c101124 */
[----:B------:R-:W-:Y:S05]  /*6050*/  BRA `(.L_x_8701) ;  /* 0x0000082000007947 */ /* 0x000fea0003800000 */
.L_x_8712:
        /* <DEDUP_REMOVED lines=13> */
.L_x_8716:
[----:B------:R-:W-:Y:S01]  /*6130*/  IMAD.MOV.U32 R0, RZ, RZ, 0x7f ;  /* 0x0000007fff007424 */ /* 0x000fe200078e00ff */
[----:B------:R-:W-:-:S04]  /*6140*/  ISETP.GT.U32.AND P0, PT, R3, 0x7f800000, PT ;  /* 0x7f8000000300780c */ /* 0x000fc80003f04070 */
[----:B------:R-:W-:-:S04]  /*6150*/  SEL R0, R0, 0x7c, P0 ;  /* 0x0000007c00007807 */ /* 0x000fc80000000000 */
.L_x_8717:
[----:B------:R-:W-:Y:S05]  /*6160*/  BSYNC B0 ;  /* 0x0000000000007941 */ /* 0x000fea0003800000 */
.L_x_8715:
[----:B------:R-:W-:-:S04]  /*6170*/  LOP3.LUT R3, R5, 0x80000000, RZ, 0xc0, !PT ;  /* 0x8000000005037812 */ /* 0x000fc800078ec0ff */
[----:B------:R-:W-:-:S04]  /*6180*/  SHF.R.U32.HI R3, RZ, 0x18, R3 ;  /* 0x00000018ff037819 */ /* 0x000fc80000011603 */
[----:B------:R-:W-:-:S05]  /*6190*/  LOP3.LUT R3, R0, R3, RZ, 0xfc, !PT ;  /* 0x0000000300037212 */ /* 0x000fca00078efcff */
[----:B------:R0:W-:Y:S01]  /*61a0*/  STG.E.U8 [R8.64], R3 ;  /* 0x0000000308007986 */ /* 0x0001e2000c101124 */
[----:B------:R-:W-:Y:S05]  /*61b0*/  BRA `(.L_x_8701) ;  /* 0x000006c000007947 */ /* 0x000fea0003800000 */
.L_x_8711:
[----:B------:R-:W0:Y:S02]  /*61c0*/  I2F R0, R18 ;  /* 0x0000001200007306 */ /* 0x000e240000201400 */
[----:B0-----:R-:W-:-:S05]  /*61d0*/  F2FP.BF16.PACK_AB R0, RZ, R0 ;  /* 0x00000000ff00723e */ /* 0x001fca00000010ff */
[----:B------:R0:W-:Y:S01]  /*61e0*/  STG.E.U16 [R8.64], R0 ;  /* 0x0000000008007986 */ /* 0x0001e2000c101524 */
[----:B------:R-:W-:Y:S05]  /*61f0*/  BRA `(.L_x_8701) ;  /* 0x0000068000007947 */ /* 0x000fea0003800000 */
.L_x_8708:
        /* <DEDUP_REMOVED lines=10> */
.L_x_8720:
        /* <DEDUP_REMOVED lines=17> */
.L_x_8723:
[----:B------:R-:W-:-:S04]  /*63b0*/  LOP3.LUT R3, R5, 0x80000000, RZ, 0xc0, !PT ;  /* 0x8000000005037812 */ /* 0x000fc800078ec0ff */
[----:B------:R-:W-:-:S04]  /*63c0*/  SHF.R.U32.HI R3, RZ, 0x18, R3 ;  /* 0x00000018ff037819 */ /* 0x000fc80000011603 */
[----:B------:R-:W-:-:S04]  /*63d0*/  LOP3.LUT R0, R0, R3, RZ, 0xfc, !PT ;  /* 0x0000000300007212 */ /* 0x000fc800078efcff */
[----:B------:R-:W-:Y:S02]  /*63e0*/  PRMT R4, R0, 0x7610, R4 ;  /* 0x0000761000047816 */ /* 0x000fe40000000004 */
.L_x_8722:
[----:B------:R-:W-:Y:S05]  /*63f0*/  BSYNC B0 ;  /* 0x0000000000007941 */ /* 0x000fea0003800000 */
.L_x_8721:
[----:B------:R0:W-:Y:S01]  /*6400*/  STG.E.U8 [R8.64], R4 ;  /* 0x0000000408007986 */ /* 0x0001e2000c101124 */
[----:B------:R-:W-:Y:S05]  /*6410*/  BRA `(.L_x_8701) ;  /* 0x0000046000007947 */ /* 0x000fea0003800000 */
.L_x_8719:
        /* <DEDUP_REMOVED lines=17> */
.L_x_8726:
[----:B------:R-:W-:-:S04]  /*6530*/  LOP3.LUT R3, R5, 0x80000000, RZ, 0xc0, !PT ;  /* 0x8000000005037812 */ /* 0x000fc800078ec0ff */
[----:B------:R-:W-:-:S04]  /*6540*/  SHF.R.U32.HI R3, RZ, 0x18, R3 ;  /* 0x00000018ff037819 */ /* 0x000fc80000011603 */
[----:B------:R-:W-:-:S04]  /*6550*/  LOP3.LUT R0, R0, R3, RZ, 0xfc, !PT ;  /* 0x0000000300007212 */ /* 0x000fc800078efcff */
[----:B------:R-:W-:Y:S02]  /*6560*/  PRMT R4, R0, 0x7610, R4 ;  /* 0x0000761000047816 */ /* 0x000fe40000000004 */
.L_x_8725:
[----:B------:R-:W-:Y:S05]  /*6570*/  BSYNC B0 ;  /* 0x0000000000007941 */ /* 0x000fea0003800000 */
.L_x_8724:
[----:B------:R0:W-:Y:S01]  /*6580*/  STG.E.U8 [R8.64], R4 ;  /* 0x0000000408007986 */ /* 0x0001e2000c101124 */
[----:B------:R-:W-:Y:S05]  /*6590*/  BRA `(.L_x_8701) ;  /* 0x000002e000007947 */ /* 0x000fea0003800000 */
.L_x_8718:
        /* <DEDUP_REMOVED lines=22> */
.L_x_8700:
        /* <DEDUP_REMOVED lines=20> */
.L_x_8728:
[----:B------:R-:W-:-:S05]  /*6840*/  SHF.R.S32.HI R19, RZ, 0x1f, R18 ;  /* 0x0000001fff137819 */ /* 0x000fca0000011412 */
[----:B------:R0:W-:Y:S01]  /*6850*/  STG.E.64 [R8.64], R18 ;  /* 0x0000001208007986 */ /* 0x0001e2000c101b24 */
[----:B------:R-:W-:Y:S05]  /*6860*/  BRA `(.L_x_8701) ;  /* 0x0000001000007947 */ /* 0x000fea0003800000 */
.L_x_8727:
[----:B------:R0:W-:Y:S02]  /*6870*/  STG.E [R8.64], R18 ;  /* 0x0000001208007986 */ /* 0x0001e4000c101924 */
.L_x_8701:
[----:B------:R-:W-:Y:S02]  /*6880*/  IADD3 R17, R17, 0x80, RZ ;  /* 0x0000008011117810 */ /* 0x000fe40007ffe0ff */
.L_x_8662:
[----:B------:R-:W-:Y:S05]  /*6890*/  BSYNC B6 ;  /* 0x0000000000067941 */ /* 0x000fea0003800000 */
.L_x_8661:
        /* <DEDUP_REMOVED lines=19> */
.L_x_8732:
[----:B------:R-:W-:Y:S01]  /*69d0*/  STG.E.U8 [R4.64], R24 ;  /* 0x0000001804007986 */ /* 0x000fe2000c101124 */
[----:B------:R-:W-:Y:S05]  /*69e0*/  EXIT ;  /* 0x000000000000794d */ /* 0x000fea0003800000 */
.L_x_8731:
        /* <DEDUP_REMOVED lines=9> */
.L_x_8735:
[----:B------:R-:W-:Y:S01]  /*6a80*/  STG.E [R4.64], R24 ;  /* 0x0000001804007986 */ /* 0x000fe2000c101924 */
[----:B------:R-:W-:Y:S05]  /*6a90*/  EXIT ;  /* 0x000000000000794d */ /* 0x000fea0003800000 */
.L_x_8734:
[----:B------:R-:W-:Y:S01]  /*6aa0*/  STG.E.U16 [R4.64], R24 ;  /* 0x0000001804007986 */ /* 0x000fe2000c101524 */
[----:B------:R-:W-:Y:S05]  /*6ab0*/  EXIT ;  /* 0x000000000000794d */ /* 0x000fea0003800000 */
.L_x_8730:
        /* <DEDUP_REMOVED lines=9> */
.L_x_8737:
[----:B------:R-:W0:Y:S02]  /*6b50*/  I2F R0, R24 ;  /* 0x0000001800007306 */ /* 0x000e240000201400 */
[----:B0-----:R-:W-:-:S05]  /*6b60*/  F2FP.PACK_AB R0, RZ, R0 ;  /* 0x00000000ff00723e */ /* 0x001fca00000000ff */
[----:B------:R-:W-:Y:S01]  /*6b70*/  STG.E.U16 [R4.64], R0 ;  /* 0x0000000004007986 */ /* 0x000fe2000c101524 */
[----:B------:R-:W-:Y:S05]  /*6b80*/  EXIT ;  /* 0x000000000000794d */ /* 0x000fea0003800000 */
.L_x_8736:
        /* <DEDUP_REMOVED lines=10> */
.L_x_8739:
[----:B------:R-:W0:Y:S02]  /*6c30*/  I2F R24, R24 ;  /* 0x0000001800187306 */ /* 0x000e240000201400 */
[----:B0-----:R-:W-:-:S04]  /*6c40*/  F2FP.PACK_AB R3, RZ, R24 ;  /* 0x00000018ff03723e */ /* 0x001fc800000000ff */
[----:B------:R-:W-:-:S05]  /*6c50*/  PRMT R3, R3, 0x5410, RZ ;  /* 0x0000541003037816 */ /* 0x000fca00000000ff */
[----:B------:R-:W-:Y:S01]  /*6c60*/  STG.E [R4.64], R3 ;  /* 0x0000000304007986 */ /* 0x000fe2000c101924 */
[----:B------:R-:W-:Y:S05]  /*6c70*/  EXIT ;  /* 0x000000000000794d */ /* 0x000fea0003800000 */
.L_x_8738:
[----:B------:R-:W0:Y:S02]  /*6c80*/  I2F.F64 R24, R24 ;  /* 0x0000001800187312 */ /* 0x000e240000201c00 */
[----:B0-----:R-:W-:Y:S01]  /*6c90*/  STG.E.64 [R4.64], R24 ;  /* 0x0000001804007986 */ /* 0x001fe2000c101b24 */
[----:B------:R-:W-:Y:S05]  /*6ca0*/  EXIT ;  /* 0x000000000000794d */ /* 0x000fea0003800000 */
.L_x_8729:
        /* <DEDUP_REMOVED lines=12> */
.L_x_8742:
[----:B------:R-:W0:Y:S01]  /*6d70*/  I2F.F64 R24, R24 ;  /* 0x0000001800187312 */ /* 0x000e220000201c00 */
[----:B------:R-:W-:-:S05]  /*6d80*/  CS2R R26, SRZ ;  /* 0x00000000001a7805 */ /* 0x000fca000001ff00 */
[----:B0-----:R-:W-:Y:S01]  /*6d90*/  STG.E.128 [R4.64], R24 ;  /* 0x0000001804007986 */ /* 0x001fe2000c101d24 */
[----:B------:R-:W-:Y:S05]  /*6da0*/  EXIT ;  /* 0x000000000000794d */ /* 0x000fea0003800000 */
.L_x_8741:
        /* <DEDUP_REMOVED lines=21> */
.L_x_8746:
[----:B------:R-:W-:Y:S05]  /*6f00*/  BSYNC B0 ;  /* 0x0000000000007941 */ /* 0x000fea0003800000 */
.L_x_8745:
[----:B------:R-:W-:-:S05]  /*6f10*/  LOP3.LUT R3, R0, R3, RZ, 0xfc, !PT ;  /* 0x0000000300037212 */ /* 0x000fca00078efcff */
[----:B------:R-:W-:Y:S01]  /*6f20*/  STG.E.U8 [R4.64], R3 ;  /* 0x0000000304007986 */ /* 0x000fe2000c101124 */
[----:B------:R-:W-:Y:S05]  /*6f30*/  EXIT ;  /* 0x000000000000794d */ /* 0x000fea0003800000 */
.L_x_8744:
        /* <DEDUP_REMOVED lines=13> */
.L_x_8748:
[----:B------:R-:W-:Y:S01]  /*7010*/  IMAD.MOV.U32 R0, RZ, RZ, 0x7f ;  /* 0x0000007fff007424 */ /* 0x000fe200078e00ff */
[----:B------:R-:W-:-:S04]  /*7020*/  ISETP.GT.U32.AND P0, PT, R2, 0x7f800000, PT ;  /* 0x7f8000000200780c */ /* 0x000fc80003f04070 */
[----:B------:R-:W-:-:S04]  /*7030*/  SEL R0, R0, 0x7c, P0 ;  /* 0x0000007c00007807 */ /* 0x000fc80000000000 */
.L_x_8749:
[----:B------:R-:W-:Y:S05]  /*7040*/  BSYNC B0 ;  /* 0x0000000000007941 */ /* 0x000fea0003800000 */
.L_x_8747:
[----:B------:R-:W-:-:S04]  /*7050*/  LOP3.LUT R2, R3, 0x80000000, RZ, 0xc0, !PT ;  /* 0x8000000003027812 */ /* 0x000fc800078ec0ff */
[----:B------:R-:W-:-:S04]  /*7060*/  SHF.R.U32.HI R3, RZ, 0x18, R2 ;  /* 0x00000018ff037819 */ /* 0x000fc80000011602 */
[----:B------:R-:W-:-:S05]  /*7070*/  LOP3.LUT R3, R0, R3, RZ, 0xfc, !PT ;  /* 0x0000000300037212 */ /* 0x000fca00078efcff */
[----:B------:R-:W-:Y:S01]  /*7080*/  STG.E.U8 [R4.64], R3 ;  /* 0x0000000304007986 */ /* 0x000fe2000c101124 */
[----:B------:R-:W-:Y:S05]  /*7090*/  EXIT ;  /* 0x000000000000794d */ /* 0x000fea0003800000 */
.L_x_8743:
[----:B------:R-:W0:Y:S02]  /*70a0*/  I2F R0, R24 ;  /* 0x0000001800007306 */ /* 0x000e240000201400 */
[----:B0-----:R-:W-:-:S05]  /*70b0*/  F2FP.BF16.PACK_AB R0, RZ, R0 ;  /* 0x00000000ff00723e */ /* 0x001fca00000010ff */
[----:B------:R-:W-:Y:S01]  /*70c0*/  STG.E.U16 [R4.64], R0 ;  /* 0x0000000004007986 */ /* 0x000fe2000c101524 */
[----:B------:R-:W-:Y:S05]  /*70d0*/  EXIT ;  /* 0x000000000000794d */ /* 0x000fea0003800000 */
.L_x_8740:
        /* <DEDUP_REMOVED lines=10> */
.L_x_8752:
        /* <DEDUP_REMOVED lines=17> */
.L_x_8755:
[----:B------:R-:W-:-:S04]  /*7290*/  LOP3.LUT R2, R7, 0x80000000, RZ, 0xc0, !PT ;  /* 0x8000000007027812 */ /* 0x000fc800078ec0ff */
[----:B------:R-:W-:-:S04]  /*72a0*/  SHF.R.U32.HI R3, RZ, 0x18, R2 ;  /* 0x00000018ff037819 */ /* 0x000fc80000011602 */
[----:B------:R-:W-:-:S04]  /*72b0*/  LOP3.LUT R0, R0, R3, RZ, 0xfc, !PT ;  /* 0x0000000300007212 */ /* 0x000fc800078efcff */
[----:B------:R-:W-:Y:S02]  /*72c0*/  PRMT R2, R0, 0x7610, R2 ;  /* 0x0000761000027816 */ /* 0x000fe40000000002 */
.L_x_8754:
[----:B------:R-:W-:Y:S05]  /*72d0*/  BSYNC B0 ;  /* 0x0000000000007941 */ /* 0x000fea0003800000 */
.L_x_8753:
[----:B------:R-:W-:Y:S01]  /*72e0*/  STG.E.U8 [R4.64], R2 ;  /* 0x0000000204007986 */ /* 0x000fe2000c101124 */
[----:B------:R-:W-:Y:S05]  /*72f0*/  EXIT ;  /* 0x000000000000794d */ /* 0x000fea0003800000 */
.L_x_8751:
        /* <DEDUP_REMOVED lines=17> */
.L_x_8758:
[----:B------:R-:W-:-:S04]  /*7410*/  LOP3.LUT R2, R7, 0x80000000, RZ, 0xc0, !PT ;  /* 0x8000000007027812 */ /* 0x000fc800078ec0ff */
[----:B------:R-:W-:-:S04]  /*7420*/  SHF.R.U32.HI R3, RZ, 0x18, R2 ;  /* 0x00000018ff037819 */ /* 0x000fc80000011602 */
[----:B------:R-:W-:-:S04]  /*7430*/  LOP3.LUT R0, R0, R3, RZ, 0xfc, !PT ;  /* 0x0000000300007212 */ /* 0x000fc800078efcff */
[----:B------:R-:W-:Y:S02]  /*7440*/  PRMT R2, R0, 0x7610, R2 ;  /* 0x0000761000027816 */ /* 0x000fe40000000002 */
.L_x_8757:
[----:B------:R-:W-:Y:S05]  /*7450*/  BSYNC B0 ;  /* 0x0000000000007941 */ /* 0x000fea0003800000 */
.L_x_8756:
[----:B------:R-:W-:Y:S01]  /*7460*/  STG.E.U8 [R4.64], R2 ;  /* 0x0000000204007986 */ /* 0x000fe2000c101124 */
[----:B------:R-:W-:Y:S05]  /*7470*/  EXIT ;  /* 0x000000000000794d */ /* 0x000fea0003800000 */
.L_x_8750:
        /* <DEDUP_REMOVED lines=22> */
.L_x_8733:
        /* <DEDUP_REMOVED lines=20> */
.L_x_8760:
[----:B------:R-:W-:-:S05]  /*7720*/  SHF.R.S32.HI R25, RZ, 0x1f, R24 ;  /* 0x0000001fff197819 */ /* 0x000fca0000011418 */
[----:B------:R-:W-:Y:S01]  /*7730*/  STG.E.64 [R4.64], R24 ;  /* 0x0000001804007986 */ /* 0x000fe2000c101b24 */
[----:B------:R-:W-:Y:S05]  /*7740*/  EXIT ;  /* 0x000000000000794d */ /* 0x000fea0003800000 */
.L_x_8759:
[----:B------:R-:W-:Y:S01]  /*7750*/  STG.E [R4.64], R24 ;  /* 0x0000001804007986 */ /* 0x000fe2000c101924 */
[----:B------:R-:W-:Y:S05]  /*7760*/  EXIT ;  /* 0x000000000000794d */ /* 0x000fea0003800000 */
.L_x_8761:
        /* <DEDUP_REMOVED lines=9> */
.L_x_22408:


//--------------------- .text._ZN2at6native18elementwise_kernelILi128ELi2EZNS0_22gpu_kernel_impl_nocastIZZZNS0_16sign_kernel_cudaERNS_18TensorIteratorBaseEENKUlvE_clEvENKUlvE1_clEvEUliE_EEvS4_RKT_EUliE_EEviT1_ --------------------------
	.section	.text._ZN2at6native18elementwise_kernelILi128ELi2EZNS0_22gpu_kernel_impl_nocastIZZZNS0_16sign_kernel_cudaERNS_18TensorIteratorBaseEENKUlvE_clEvENKUlvE1_clEvEUliE_EEvS4_RKT_EUliE_EEviT1_,"ax",@progbits
	.sectioninfo	@"SHI_REGISTERS=12"
	.align	128
        .global         _ZN2at6native18elementwise_kernelILi128ELi2EZNS0_22gpu_kernel_impl_nocastIZZZNS0_16sign_kernel_cudaERNS_18TensorIteratorBaseEENKUlvE_clEvENKUlvE1_clEvEUliE_EEvS4_RKT_EUliE_EEviT1_
        .type           _ZN2at6native18elementwise_kernelILi128ELi2EZNS0_22gpu_kernel_impl_nocastIZZZNS0_16sign_kernel_cudaERNS_18TensorIteratorBaseEENKUlvE_clEvENKUlvE1_clEvEUliE_EEvS4_RKT_EUliE_EEviT1_,@function
        .size           _ZN2at6native18elementwise_kernelILi128ELi2EZNS0_22gpu_kernel_impl_nocastIZZZNS0_16sign_kernel_cudaERNS_18TensorIteratorBaseEENKUlvE_clEvENKUlvE1_clEvEUliE_EEvS4_RKT_EUliE_EEviT1_,(.L_x_22409 - _ZN2at6native18elementwise_kernelILi128ELi2EZNS0_22gpu_kernel_impl_nocastIZZZNS0_16sign_kernel_cudaERNS_18TensorIteratorBaseEENKUlvE_clEvENKUlvE1_clEvEUliE_EEvS4_RKT_EUliE_EEviT1_)
        .other          _ZN2at6native18elementwise_kernelILi128ELi2EZNS0_22gpu_kernel_impl_nocastIZZZNS0_16sign_kernel_cudaERNS_18TensorIteratorBaseEENKUlvE_clEvENKUlvE1_clEvEUliE_EEvS4_RKT_EUliE_EEviT1_,@"STO_CUDA_ENTRY STV_DEFAULT"
_ZN2at6native18elementwise_kernelILi128ELi2EZNS0_22gpu_kernel_impl_nocastIZZZNS0_16sign_kernel_cudaERNS_18TensorIteratorBaseEENKUlvE_clEvENKUlvE1_clEvEUliE_EEvS4_RKT_EUliE_EEviT1_:
.text._ZN2at6native18elementwise_kernelILi128ELi2EZNS0_22gpu_kernel_impl_nocastIZZZNS0_16sign_kernel_cudaERNS_18TensorIteratorBaseEENKUlvE_clEvENKUlvE1_clEvEUliE_EEvS4_RKT_EUliE_EEviT1_:
        /* <DEDUP_REMOVED lines=236> */
.L_x_8764:
[----:B------:R-:W-:-:S04]  /*0ec0*/  IADD3 R4, P0, R3, c[0x0][0x368], RZ ;  /* 0x0000da0003047a10 */ /* 0x000fc80007f1e0ff */
[----:B------:R-:W-:-:S05]  /*0ed0*/  IADD3.X R5, RZ, c[0x0][0x36c], RZ, P0, !PT ;  /* 0x0000db00ff057a10 */ /* 0x000fca00007fe4ff */
[----:B------:R-:W2:Y:S01]  /*0ee0*/  LDG.E R4, [R4.64] ;  /* 0x0000000404047981 */ /* 0x000ea2000c1e1900 */
[----:B------:R-:W-:Y:S02]  /*0ef0*/  IADD3 R2, P1, R2, c[0x0][0x360], RZ ;  /* 0x0000d80002027a10 */ /* 0x000fe40007f3e0ff */
[----:B------:R-:W-:Y:S02]  /*0f00*/  IADD3 R7, R0, 0x80, RZ ;  /* 0x0000008000077810 */ /* 0x000fe40007ffe0ff */
[----:B------:R-:W-:Y:S02]  /*0f10*/  IADD3.X R3, RZ, c[0x0][0x364], RZ, P1, !PT ;  /* 0x0000d900ff037a10 */ /* 0x000fe40000ffe4ff */
[C---:B--2---:R-:W-:Y:S02]  /*0f20*/  ISETP.GT.AND P0, PT, R4.reuse, RZ, PT ;  /* 0x000000ff0400720c */ /* 0x044fe40003f04270 */
[----:B------:R-:W-:Y:S02]  /*0f30*/  SHF.R.S32.HI R6, RZ, 0x1f, R4 ;  /* 0x0000001fff067819 */ /* 0x000fe40000011404 */
[----:B------:R-:W-:-:S09]  /*0f40*/  LEA.HI.SX32 R9, R4, 0x1, 0x1 ;  /* 0x0000000104097811 */ /* 0x000fd200078f0aff */
[----:B------:R-:W-:-:S05]  /*0f50*/  @!P0 IADD3 R9, R6, RZ, RZ ;  /* 0x000000ff06098210 */ /* 0x000fca0007ffe0ff */
[----:B------:R0:W-:Y:S02]  /*0f60*/  STG.E [R2.64], R9 ;  /* 0x0000000902007986 */ /* 0x0001e4000c101904 */
.L_x_8763:
[----:B------:R-:W-:Y:S05]  /*0f70*/  BSYNC B0 ;  /* 0x0000000000007941 */ /* 0x000fea0003800000 */
.L_x_8762:
[----:B------:R-:W-:-:S13]  /*0f80*/  ISETP.GE.AND P0, PT, R7, c[0x0][0x160], PT ;  /* 0x0000580007007a0c */ /* 0x000fda0003f06270 */
[----:B------:R-:W-:Y:S05]  /*0f90*/  @P0 EXIT ;  /* 0x000000000000094d */ /* 0x000fea0003800000 */
[----:B------:R-:W-:Y:S01]  /*0fa0*/  ISETP.NE.AND P0, PT, RZ, c[0x0][0x168], PT ;  /* 0x00005a00ff007a0c */ /* 0x000fe20003f05270 */
[----:B0-----:R-:W-:Y:S01]  /*0fb0*/  HFMA2.MMA R2, -RZ, RZ, 0, 0 ;  /* 0x00000000ff027435 */ /* 0x001fe200000001ff */
[----:B------:R-:W-:-:S11]  /*0fc0*/  IMAD.MOV.U32 R0, RZ, RZ, RZ ;  /* 0x000000ffff007224 */ /* 0x000fd600078e00ff */
[----:B------:R-:W-:Y:S05]  /*0fd0*/  @!P0 BRA `(.L_x_8765) ;  /* 0x00000e0000008947 */ /* 0x000fea0003800000 */
[----:B------:R-:W-:Y:S02]  /*0fe0*/  MOV R2, RZ ;  /* 0x000000ff00027202 */ /* 0x000fe40000000f00 */
[----:B------:R-:W-:-:S05]  /*0ff0*/  MOV R3, R7 ;  /* 0x0000000700037202 */ /* 0x000fca0000000f00 */
[----:B------:R-:W-:Y:S01]  /*1000*/  IMAD.HI.U32 R4, R7, c[0x0][0x170], R2 ;  /* 0x00005c0007047a27 */ /* 0x000fe200078e0002 */
[----:B------:R-:W-:-:S04]  /*1010*/  MOV R3, c[0x0][0x168] ;  /* 0x00005a0000037a02 */ /* 0x000fc80000000f00 */
[----:B------:R-:W-:Y:S02]  /*1020*/  ISETP.NE.AND P0, PT, R3, 0x1, PT ;  /* 0x000000010300780c */ /* 0x000fe40003f05270 */
        /* <DEDUP_REMOVED lines=219> */
.L_x_8765:
[----:B------:R-:W-:-:S04]  /*1de0*/  IADD3 R2, P0, R2, c[0x0][0x368], RZ ;  /* 0x0000da0002027a10 */ /* 0x000fc80007f1e0ff */
[----:B------:R-:W-:-:S05]  /*1df0*/  IADD3.X R3, RZ, c[0x0][0x36c], RZ, P0, !PT ;  /* 0x0000db00ff037a10 */ /* 0x000fca00007fe4ff */
[----:B------:R-:W2:Y:S01]  /*1e00*/  LDG.E R2, [R2.64] ;  /* 0x0000000402027981 */ /* 0x000ea2000c1e1900 */
[----:B------:R-:W-:-:S04]  /*1e10*/  IADD3 R4, P1, R0, c[0x0][0x360], RZ ;  /* 0x0000d80000047a10 */ /* 0x000fc80007f3e0ff */
[----:B------:R-:W-:Y:S02]  /*1e20*/  IADD3.X R5, RZ, c[0x0][0x364], RZ, P1, !PT ;  /* 0x0000d900ff057a10 */ /* 0x000fe40000ffe4ff */
[C---:B--2---:R-:W-:Y:S02]  /*1e30*/  ISETP.GT.AND P0, PT, R2.reuse, RZ, PT ;  /* 0x000000ff0200720c */ /* 0x044fe40003f04270 */
[----:B------:R-:W-:Y:S02]  /*1e40*/  SHF.R.S32.HI R0, RZ, 0x1f, R2 ;  /* 0x0000001fff007819 */ /* 0x000fe40000011402 */
[----:B------:R-:W-:-:S09]  /*1e50*/  LEA.HI.SX32 R7, R2, 0x1, 0x1 ;  /* 0x0000000102077811 */ /* 0x000fd200078f0aff */
[----:B------:R-:W-:-:S05]  /*1e60*/  @!P0 IADD3 R7, R0, RZ, RZ ;  /* 0x000000ff00078210 */ /* 0x000fca0007ffe0ff */
[----:B------:R-:W-:Y:S01]  /*1e70*/  STG.E [R4.64], R7 ;  /* 0x0000000704007986 */ /* 0x000fe2000c101904 */
[----:B------:R-:W-:Y:S05]  /*1e80*/  EXIT ;  /* 0x000000000000794d */ /* 0x000fea0003800000 */
.L_x_8766:
        /* <DEDUP_REMOVED lines=15> */
.L_x_22409:


//--------------------- .text._ZN2at6native27unrolled_elementwise_kernelIZZZNS0_16sign_kernel_cudaERNS_18TensorIteratorBaseEENKUlvE_clEvENKUlvE1_clEvEUliE_St5arrayIPcLm2EELi4E23TrivialOffsetCalculatorILi1EjESB_NS0_6memory15LoadWithoutCastENSC_16StoreWithoutCastEEEviT_T0_T2_T3_T4_T5_ --------------------------
	.section	.text._ZN2at6native27unrolled_elementwise_kernelIZZZNS0_16sign_kernel_cudaERNS_18TensorIteratorBaseEENKUlvE_clEvENKUlvE1_clEvEUliE_St5arrayIPcLm2EELi4E23TrivialOffsetCalculatorILi1EjESB_NS0_6memory15LoadWithoutCastENSC_16StoreWithoutCastEEEviT_T0_T2_T3_T4_T5_,"ax",@progbits
	.sectioninfo	@"SHI_REGISTERS=18"
	.align	128
        .global         _ZN2at6native27unrolled_elementwise_kernelIZZZNS0_16sign_kernel_cudaERNS_18TensorIteratorBaseEENKUlvE_clEvENKUlvE1_clEvEUliE_St5arrayIPcLm2EELi4E23TrivialOffsetCalculatorILi1EjESB_NS0_6memory15LoadWithoutCastENSC_16StoreWithoutCastEEEviT_T0_T2_T3_T4_T5_
        .type           _ZN2at6native27unrolled_elementwise_kernelIZZZNS0_16sign_kernel_cudaERNS_18TensorIteratorBaseEENKUlvE_clEvENKUlvE1_clEvEUliE_St5arrayIPcLm2EELi4E23TrivialOffsetCalculatorILi1EjESB_NS0_6memory15LoadWithoutCastENSC_16StoreWithoutCastEEEviT_T0_T2_T3_T4_T5_,@function
        .size           _ZN2at6native27unrolled_elementwise_kernelIZZZNS0_16sign_kernel_cudaERNS_18TensorIteratorBaseEENKUlvE_clEvENKUlvE1_clEvEUliE_St5arrayIPcLm2EELi4E23TrivialOffsetCalculatorILi1EjESB_NS0_6memory15LoadWithoutCastENSC_16StoreWithoutCastEEEviT_T0_T2_T3_T4_T5_,(.L_x_22410 - _ZN2at6native27unrolled_elementwise_kernelIZZZNS0_16sign_kernel_cudaERNS_18TensorIteratorBaseEENKUlvE_clEvENKUlvE1_clEvEUliE_St5arrayIPcLm2EELi4E23TrivialOffsetCalculatorILi1EjESB_NS0_6memory15LoadWithoutCastENSC_16StoreWithoutCastEEEviT_T0_T2_T3_T4_T5_)
        .other          _ZN2at6native27unrolled_elementwise_kernelIZZZNS0_16sign_kernel_cudaERNS_18TensorIteratorBaseEENKUlvE_clEvENKUlvE1_clEvEUliE_St5arrayIPcLm2EELi4E23TrivialOffsetCalculatorILi1EjESB_NS0_6memory15LoadWithoutCastENSC_16StoreWithoutCastEEEviT_T0_T2_T3_T4_T5_,@"STO_CUDA_ENTRY STV_DEFAULT"
_ZN2at6native27unrolled_elementwise_kernelIZZZNS0_16sign_kernel_cudaERNS_18TensorIteratorBaseEENKUlvE_clEvENKUlvE1_clEvEUliE_St5arrayIPcLm2EELi4E23TrivialOffsetCalculatorILi1EjESB_NS0_6memory15LoadWithoutCastENSC_16StoreWithoutCastEEEviT_T0_T2_T3_T4_T5_:
.text._ZN2at6native27unrolled_elementwise_kernelIZZZNS0_16sign_kernel_cudaERNS_18TensorIteratorBaseEENKUlvE_clEvENKUlvE1_clEvEUliE_St5arrayIPcLm2EELi4E23TrivialOffsetCalculatorILi1EjESB_NS0_6memory15LoadWithoutCastENSC_16StoreWithoutCastEEEviT_T0_T2_T3_T4_T5_:
        /* <DEDUP_REMOVED lines=13> */
[----:B------:R-:W-:Y:S02]  /*00d0*/  @!P3 LEA R12, R0, R5, 0x9 ;  /* 0x00000005000cb211 */ /* 0x000fe400078e48ff */
[----:B------:R-:W-:-:S04]  /*00e0*/  @!P3 IADD3 R5, R5, 0x80, RZ ;  /* 0x000000800505b810 */ /* 0x000fc80007ffe0ff */
[----:B------:R-:W-:Y:S01]  /*00f0*/  ISETP.GE.AND P2, PT, R5, R2, PT ;  /* 0x000000020500720c */ /* 0x000fe20003f46270 */
[----:B------:R-:W-:Y:S01]  /*0100*/  @!P0 IMAD R6, R0, 0x200, R3 ;  /* 0x0000020000068824 */ /* 0x000fe200078e0203 */
[----:B------:R-:W-:Y:S01]  /*0110*/  @!P0 MOV R7, 0x4 ;  /* 0x0000000400078802 */ /* 0x000fe20000000f00 */
[----:B------:R-:W-:Y:S02]  /*0120*/  @!P1 IMAD.MOV.U32 R9, RZ, RZ, 0x4 ;  /* 0x00000004ff099424 */ /* 0x000fe400078e00ff */
[----:B------:R-:W-:Y:S01]  /*0130*/  @!P3 IMAD.MOV.U32 R13, RZ, RZ, 0x4 ;  /* 0x00000004ff0db424 */ /* 0x000fe200078e00ff */
[----:B------:R-:W-:Y:S01]  /*0140*/  CS2R R14, SRZ ;  /* 0x00000000000e7805 */ /* 0x000fe2000001ff00 */
        /* <DEDUP_REMOVED lines=13> */
[C---:B-----5:R-:W-:Y:S01]  /*0220*/  ISETP.GT.AND P0, PT, R15.reuse, RZ, PT ;  /* 0x000000ff0f00720c */ /* 0x060fe20003f04270 */
[----:B0-----:R-:W-:Y:S01]  /*0230*/  HFMA2.MMA R7, -RZ, RZ, 0, 2.384185791015625e-07 ;  /* 0x00000004ff077435 */ /* 0x001fe200000001ff */
[----:B------:R-:W-:Y:S01]  /*0240*/  SHF.R.S32.HI R8, RZ, 0x1f, R15 ;  /* 0x0000001fff087819 */ /* 0x000fe2000001140f */
[----:B------:R-:W-:Y:S01]  /*0250*/  IMAD R6, R0, 0x200, R3 ;  /* 0x0000020000067824 */ /* 0x000fe200078e0203 */
[----:B------:R-:W-:-:S02]  /*0260*/  LEA.HI.SX32 R15, R15, 0x1, 0x1 ;  /* 0x000000010f0f7811 */ /* 0x000fc400078f0aff */
[----:B------:R-:W-:-:S05]  /*0270*/  IADD3 R3, R3, 0x80, RZ ;  /* 0x0000008003037810 */ /* 0x000fca0007ffe0ff */
[----:B------:R-:W-:-:S04]  /*0280*/  IMAD.WIDE.U32 R6, R6, R7, c[0x0][0x168] ;  /* 0x00005a0006067625 */ /* 0x000fc800078e0007 */
[----:B------:R-:W-:-:S05]  /*0290*/  @!P0 IMAD.MOV R15, RZ, RZ, R8 ;  /* 0x000000ffff0f8224 */ /* 0x000fca00078e0208 */
[----:B------:R0:W-:Y:S02]  /*02a0*/  STG.E [R6.64], R15 ;  /* 0x0000000f06007986 */ /* 0x0001e4000c101904 */
.L_x_8768:
[----:B------:R-:W-:Y:S05]  /*02b0*/  BSYNC B0 ;  /* 0x0000000000007941 */ /* 0x000fea0003800000 */
.L_x_8767:
[----:B------:R-:W-:Y:S01]  /*02c0*/  ISETP.GE.AND P0, PT, R3, R2, PT ;  /* 0x000000020300720c */ /* 0x000fe20003f06270 */
[----:B------:R-:W-:-:S12]  /*02d0*/  BSSY B0, `(.L_x_8769) ;  /* 0x0000016000007945 */ /* 0x000fd80003800000 */
[----:B------:R-:W-:Y:S05]  /*02e0*/  @P0 BRA `(.L_x_8770) ;  /* 0x0000014000000947 */ /* 0x000fea0003800000 */
[----:B-----5:R-:W-:Y:S01]  /*02f0*/  ISETP.GT.AND P0, PT, R14, RZ, PT ;  /* 0x000000ff0e00720c */ /* 0x020fe20003f04270 */
[----:B0-----:R-:W-:Y:S01]  /*0300*/  IMAD R6, R0, 0x200, R3 ;  /* 0x0000020000067824 */ /* 0x001fe200078e0203 */
[----:B------:R-:W-:Y:S01]  /*0310*/  SHF.R.S32.HI R8, RZ, 0x1f, R14 ;  /* 0x0000001fff087819 */ /* 0x000fe2000001140e */
[----:B------:R-:W-:Y:S01]  /*0320*/  IMAD.MOV.U32 R7, RZ, RZ, 0x4 ;  /* 0x00000004ff077424 */ /* 0x000fe200078e00ff */
[----:B------:R-:W-:Y:S02]  /*0330*/  LEA.HI.SX32 R9, R14, 0x1, 0x1 ;  /* 0x000000010e097811 */ /* 0x000fe400078f0aff */
[----:B------:R-:W-:Y:S01]  /*0340*/  IADD3 R3, R3, 0x80, RZ ;  /* 0x0000008003037810 */ /* 0x000fe20007ffe0ff */
[----:B------:R-:W-:-:S06]  /*0350*/  IMAD.WIDE.U32 R6, R6, R7, c[0x0][0x168] ;  /* 0x00005a0006067625 */ /* 0x000fcc00078e0007 */
[----:B------:R-:W-:Y:S02]  /*0360*/  @!P0 IADD3 R9, R8, RZ, RZ ;  /* 0x000000ff08098210 */ /* 0x000fe40007ffe0ff */
[----:B------:R-:W-:-:S03]  /*0370*/  ISETP.GE.AND P0, PT, R3, R2, PT ;  /* 0x000000020300720c */ /* 0x000fc60003f06270 */
[----:B------:R0:W-:Y:S10]  /*0380*/  STG.E [R6.64], R9 ;  /* 0x0000000906007986 */ /* 0x0001f4000c101904 */
[----:B------:R-:W-:Y:S05]  /*0390*/  @P0 BRA `(.L_x_8770) ;  /* 0x0000009000000947 */ /* 0x000fea0003800000 */
[C---:B------:R-:W-:Y:S01]  /*03a0*/  ISETP.GT.AND P0, PT, R5.reuse, RZ, PT ;  /* 0x000000ff0500720c */ /* 0x040fe20003f04270 */
[----:B0-----:R-:W-:Y:S01]  /*03b0*/  IMAD R6, R0, 0x200, R3 ;  /* 0x0000020000067824 */ /* 0x001fe200078e0203 */
[----:B------:R-:W-:Y:S01]  /*03c0*/  SHF.R.S32.HI R8, RZ, 0x1f, R5 ;  /* 0x0000001fff087819 */ /* 0x000fe20000011405 */
[----:B------:R-:W-:Y:S01]  /*03d0*/  IMAD.MOV.U32 R7, RZ, RZ, 0x4 ;  /* 0x00000004ff077424 */ /* 0x000fe200078e00ff */
[----:B------:R-:W-:-:S02]  /*03e0*/  LEA.HI.SX32 R5, R5, 0x1, 0x1 ;  /* 0x0000000105057811 */ /* 0x000fc400078f0aff */
[----:B------:R-:W-:Y:S01]  /*03f0*/  IADD3 R3, R3, 0x80, RZ ;  /* 0x0000008003037810 */ /* 0x000fe20007ffe0ff */
[----:B------:R-:W-:-:S06]  /*0400*/  IMAD.WIDE.U32 R6, R6, R7, c[0x0][0x168] ;  /* 0x00005a0006067625 */ /* 0x000fcc00078e0007 */
[----:B------:R-:W-:-:S05]  /*0410*/  @!P0 IMAD.MOV R5, RZ, RZ, R8 ;  /* 0x000000ffff058224 */ /* 0x000fca00078e0208 */
[----:B------:R0:W-:Y:S02]  /*0420*/  STG.E [R6.64], R5 ;  /* 0x0000000506007986 */ /* 0x0001e4000c101904 */
.L_x_8770:
[----:B------:R-:W-:Y:S05]  /*0430*/  BSYNC B0 ;  /* 0x0000000000007941 */ /* 0x000fea0003800000 */
.L_x_8769:
[----:B------:R-:W-:-:S13]  /*0440*/  ISETP.GE.AND P0, PT, R3, R2, PT ;  /* 0x000000020300720c */ /* 0x000fda0003f06270 */
[----:B------:R-:W-:Y:S05]  /*0450*/  @P0 EXIT ;  /* 0x000000000000094d */ /* 0x000fea0003800000 */
[----:B-----5:R-:W-:Y:S01]  /*0460*/  ISETP.GT.AND P0, PT, R4, RZ, PT ;  /* 0x000000ff0400720c */ /* 0x020fe20003f04270 */
[----:B------:R-:W-:Y:S01]  /*0470*/  IMAD.MOV.U32 R2, RZ, RZ, 0x4 ;  /* 0x00000004ff027424 */ /* 0x000fe200078e00ff */
[----:B------:R-:W-:Y:S02]  /*0480*/  LEA R3, R0, R3, 0x9 ;  /* 0x0000000300037211 */ /* 0x000fe400078e48ff */
[----:B------:R-:W-:Y:S02]  /*0490*/  SHF.R.S32.HI R0, RZ, 0x1f, R4 ;  /* 0x0000001fff007819 */ /* 0x000fe40000011404 */
[----:B0-----:R-:W-:Y:S01]  /*04a0*/  LEA.HI.SX32 R5, R4, 0x1, 0x1 ;  /* 0x0000000104057811 */ /* 0x001fe200078f0aff */
[----:B------:R-:W-:-:S06]  /*04b0*/  IMAD.WIDE.U32 R2, R3, R2, c[0x0][0x168] ;  /* 0x00005a0003027625 */ /* 0x000fcc00078e0002 */
[----:B------:R-:W-:-:S05]  /*04c0*/  @!P0 IMAD.MOV R5, RZ, RZ, R0 ;  /* 0x000000ffff058224 */ /* 0x000fca00078e0200 */
[----:B------:R-:W-:Y:S01]  /*04d0*/  STG.E [R2.64], R5 ;  /* 0x0000000502007986 */ /* 0x000fe2000c101904 */
[----:B------:R-:W-:Y:S05]  /*04e0*/  EXIT ;  /* 0x000000000000794d */ /* 0x000fea0003800000 */
.L_x_8771:
        /* <DEDUP_REMOVED lines=9> */
.L_x_22410:


//--------------------- .text._ZN2at6native29vectorized_elementwise_kernelILi2EZZZNS0_16sign_kernel_cudaERNS_18TensorIteratorBaseEENKUlvE_clEvENKUlvE1_clEvEUliE_St5arrayIPcLm2EEEEviT0_T1_ --------------------------
	.section	.text._ZN2at6native29vectorized_elementwise_kernelILi2EZZZNS0_16sign_kernel_cudaERNS_18TensorIteratorBaseEENKUlvE_clEvENKUlvE1_clEvEUliE_St5arrayIPcLm2EEEEviT0_T1_,"ax",@progbits
	.sectioninfo	@"SHI_REGISTERS=30"
	.align	128
        .global         _ZN2at6native29vectorized_elementwise_kernelILi2EZZZNS0_16sign_kernel_cudaERNS_18TensorIteratorBaseEENKUlvE_clEvENKUlvE1_clEvEUliE_St5arrayIPcLm2EEEEviT0_T1_
        .type           _ZN2at6native29vectorized_elementwise_kernelILi2EZZZNS0_16sign_kernel_cudaERNS_18TensorIteratorBaseEENKUlvE_clEvENKUlvE1_clEvEUliE_St5arrayIPcLm2EEEEviT0_T1_,@function
        .size           _ZN2at6native29vectorized_elementwise_kernelILi2EZZZNS0_16sign_kernel_cudaERNS_18TensorIteratorBaseEENKUlvE_clEvENKUlvE1_clEvEUliE_St5arrayIPcLm2EEEEviT0_T1_,(.L_x_22411 - _ZN2at6native29vectorized_elementwise_kernelILi2EZZZNS0_16sign_kernel_cudaERNS_18TensorIteratorBaseEENKUlvE_clEvENKUlvE1_clEvEUliE_St5arrayIPcLm2EEEEviT0_T1_)
        .other          _ZN2at6native29vectorized_elementwise_kernelILi2EZZZNS0_16sign_kernel_cudaERNS_18TensorIteratorBaseEENKUlvE_clEvENKUlvE1_clEvEUliE_St5arrayIPcLm2EEEEviT0_T1_,@"STO_CUDA_ENTRY STV_DEFAULT"
_ZN2at6native29vectorized_elementwise_kernelILi2EZZZNS0_16sign_kernel_cudaERNS_18TensorIteratorBaseEENKUlvE_clEvENKUlvE1_clEvEUliE_St5arrayIPcLm2EEEEviT0_T1_:
.text._ZN2at6native29vectorized_elementwise_kernelILi2EZZZNS0_16sign_kernel_cudaERNS_18TensorIteratorBaseEENKUlvE_clEvENKUlvE1_clEvEUliE_St5arrayIPcLm2EEEEviT0_T1_:
        /* <DEDUP_REMOVED lines=11> */
[----:B------:R0:W2:Y:S04]  /*00b0*/  LDG.E.64 R8, [R10.64] ;  /* 0x000000040a087981 */ /* 0x0000a8000c1e1b00 */
[----:B------:R0:W3:Y:S04]  /*00c0*/  LDG.E.64 R6, [R10.64+0x400] ;  /* 0x000400040a067981 */ /* 0x0000e8000c1e1b00 */
[----:B------:R0:W4:Y:S04]  /*00d0*/  LDG.E.64 R2, [R10.64+0x800] ;  /* 0x000800040a027981 */ /* 0x000128000c1e1b00 */
[----:B------:R0:W5:Y:S01]  /*00e0*/  LDG.E.64 R4, [R10.64+0xc00] ;  /* 0x000c00040a047981 */ /* 0x000162000c1e1b00 */
[----:B------:R-:W-:-:S06]  /*00f0*/  IMAD.WIDE.U32 R12, R0, R13, c[0x0][0x168] ;  /* 0x00005a00000c7625 */ /* 0x000fcc00078e000d */
[----:B0-----:R-:W-:Y:S01]  /*0100*/  IMAD.WIDE R10, R17, 0x8, R12 ;  /* 0x00000008110a7825 */ /* 0x001fe200078e020c */
[----:B--2---:R-:W-:Y:S02]  /*0110*/  ISETP.GT.AND P1, PT, R8, RZ, PT ;  /* 0x000000ff0800720c */ /* 0x004fe40003f24270 */
[----:B------:R-:W-:Y:S02]  /*0120*/  ISETP.GT.AND P2, PT, R9, RZ, PT ;  /* 0x000000ff0900720c */ /* 0x000fe40003f44270 */
[----:B---3--:R-:W-:Y:S02]  /*0130*/  ISETP.GT.AND P3, PT, R6, RZ, PT ;  /* 0x000000ff0600720c */ /* 0x008fe40003f64270 */
[----:B------:R-:W-:Y:S02]  /*0140*/  SHF.R.S32.HI R0, RZ, 0x1f, R8 ;  /* 0x0000001fff007819 */ /* 0x000fe40000011408 */
[----:B------:R-:W-:Y:S02]  /*0150*/  SHF.R.S32.HI R14, RZ, 0x1f, R9 ;  /* 0x0000001fff0e7819 */ /* 0x000fe40000011409 */
[----:B------:R-:W-:-:S02]  /*0160*/  ISETP.GT.AND P0, PT, R7, RZ, PT ;  /* 0x000000ff0700720c */ /* 0x000fc40003f04270 */
[----:B------:R-:W-:Y:S02]  /*0170*/  SHF.R.S32.HI R15, RZ, 0x1f, R6 ;  /* 0x0000001fff0f7819 */ /* 0x000fe40000011406 */
[----:B------:R-:W-:Y:S01]  /*0180*/  LEA.HI.SX32 R8, R8, 0x1, 0x1 ;  /* 0x0000000108087811 */ /* 0x000fe200078f0aff */
[----:B------:R-:W-:Y:S01]  /*0190*/  @!P1 IMAD.MOV R8, RZ, RZ, R0 ;  /* 0x000000ffff089224 */ /* 0x000fe200078e0200 */
[----:B------:R-:W-:Y:S01]  /*01a0*/  LEA.HI.SX32 R9, R9, 0x1, 0x1 ;  /* 0x0000000109097811 */ /* 0x000fe200078f0aff */
[----:B------:R-:W-:Y:S01]  /*01b0*/  @!P2 IMAD.MOV R9, RZ, RZ, R14 ;  /* 0x000000ffff09a224 */ /* 0x000fe200078e020e */
[----:B------:R-:W-:Y:S01]  /*01c0*/  LEA.HI.SX32 R6, R6, 0x1, 0x1 ;  /* 0x0000000106067811 */ /* 0x000fe200078f0aff */
[----:B------:R-:W-:Y:S01]  /*01d0*/  @!P3 IMAD.MOV R6, RZ, RZ, R15 ;  /* 0x000000ffff06b224 */ /* 0x000fe200078e020f */
[----:B----4-:R-:W-:Y:S02]  /*01e0*/  ISETP.GT.AND P1, PT, R2, RZ, PT ;  /* 0x000000ff0200720c */ /* 0x010fe40003f24270 */
[----:B------:R-:W-:Y:S01]  /*01f0*/  ISETP.GT.AND P2, PT, R3, RZ, PT ;  /* 0x000000ff0300720c */ /* 0x000fe20003f44270 */
[----:B------:R-:W-:Y:S01]  /*0200*/  STG.E.64 [R10.64], R8 ;  /* 0x000000080a007986 */ /* 0x000fe2000c101b04 */
[----:B-----5:R-:W-:-:S02]  /*0210*/  ISETP.GT.AND P3, PT, R4, RZ, PT ;  /* 0x000000ff0400720c */ /* 0x020fc40003f64270 */
[----:B------:R-:W-:Y:S02]  /*0220*/  ISETP.GT.AND P4, PT, R5, RZ, PT ;  /* 0x000000ff0500720c */ /* 0x000fe40003f84270 */
[----:B------:R-:W-:Y:S02]  /*0230*/  SHF.R.S32.HI R0, RZ, 0x1f, R7 ;  /* 0x0000001fff007819 */ /* 0x000fe40000011407 */
[----:B------:R-:W-:Y:S02]  /*0240*/  LEA.HI.SX32 R7, R7, 0x1, 0x1 ;  /* 0x0000000107077811 */ /* 0x000fe400078f0aff */
[----:B------:R-:W-:Y:S01]  /*0250*/  SHF.R.S32.HI R12, RZ, 0x1f, R3 ;  /* 0x0000001fff0c7819 */ /* 0x000fe20000011403 */
[----:B------:R-:W-:Y:S01]  /*0260*/  @!P0 IMAD.MOV R7, RZ, RZ, R0 ;  /* 0x000000ffff078224 */ /* 0x000fe200078e0200 */
[----:B------:R-:W-:Y:S02]  /*0270*/  SHF.R.S32.HI R0, RZ, 0x1f, R2 ;  /* 0x0000001fff007819 */ /* 0x000fe40000011402 */
[----:B------:R-:W-:-:S02]  /*0280*/  SHF.R.S32.HI R13, RZ, 0x1f, R4 ;  /* 0x0000001fff0d7819 */ /* 0x000fc40000011404 */
[----:B------:R-:W-:Y:S01]  /*0290*/  SHF.R.S32.HI R14, RZ, 0x1f, R5 ;  /* 0x0000001fff0e7819 */ /* 0x000fe20000011405 */
[----:B------:R-:W-:Y:S01]  /*02a0*/  STG.E.64 [R10.64+0x400], R6 ;  /* 0x000400060a007986 */ /* 0x000fe2000c101b04 */
        /* <DEDUP_REMOVED lines=8> */
[----:B------:R-:W-:Y:S04]  /*0330*/  STG.E.64 [R10.64+0x800], R2 ;  /* 0x000800020a007986 */ /* 0x000fe8000c101b04 */
[----:B------:R-:W-:Y:S01]  /*0340*/  STG.E.64 [R10.64+0xc00], R4 ;  /* 0x000c00040a007986 */ /* 0x000fe2000c101b04 */
[----:B------:R-:W-:Y:S05]  /*0350*/  EXIT ;  /* 0x000000000000794d */ /* 0x000fea0003800000 */
.L_x_8772:
        /* <DEDUP_REMOVED lines=55> */
[----:B-----5:R-:W-:Y:S01]  /*06d0*/  ISETP.GT.AND P0, PT, R16, RZ, PT ;  /* 0x000000ff1000720c */ /* 0x020fe20003f04270 */
[----:B--2---:R-:W-:Y:S01]  /*06e0*/  IMAD.IADD R2, R0, 0x1, R13 ;  /* 0x0000000100027824 */ /* 0x004fe200078e020d */
[----:B------:R-:W-:Y:S01]  /*06f0*/  SHF.R.S32.HI R4, RZ, 0x1f, R16 ;  /* 0x0000001fff047819 */ /* 0x000fe20000011410 */
[----:B------:R-:W-:Y:S01]  /*0700*/  IMAD.MOV.U32 R3, RZ, RZ, 0x4 ;  /* 0x00000004ff037424 */ /* 0x000fe200078e00ff */
[----:B------:R-:W-:-:S02]  /*0710*/  LEA.HI.SX32 R5, R16, 0x1, 0x1 ;  /* 0x0000000110057811 */ /* 0x000fc400078f0aff */
[----:B------:R-:W-:Y:S01]  /*0720*/  IADD3 R13, R13, 0x80, RZ ;  /* 0x000000800d0d7810 */ /* 0x000fe20007ffe0ff */
[----:B------:R-:W-:-:S06]  /*0730*/  IMAD.WIDE.U32 R2, R2, R3, c[0x0][0x168] ;  /* 0x00005a0002027625 */ /* 0x000fcc00078e0003 */
[----:B------:R-:W-:-:S05]  /*0740*/  @!P0 IMAD.MOV R5, RZ, RZ, R4 ;  /* 0x000000ffff058224 */ /* 0x000fca00078e0204 */
[----:B------:R0:W-:Y:S02]  /*0750*/  STG.E [R2.64], R5 ;  /* 0x0000000502007986 */ /* 0x0001e4000c101904 */
.L_x_8774:
[----:B------:R-:W-:Y:S05]  /*0760*/  BSYNC B0 ;  /* 0x0000000000007941 */ /* 0x000fea0003800000 */
.L_x_8773:
[----:B------:R-:W-:Y:S01]  /*0770*/  ISETP.GE.AND P0, PT, R13, R12, PT ;  /* 0x0000000c0d00720c */ /* 0x000fe20003f06270 */
[----:B------:R-:W-:Y:S01]  /*0780*/  BSSY B0, `(.L_x_8775) ;  /* 0x0000046000007945 */ /* 0x000fe20003800000 */
[----:B------:R-:W-:Y:S11]  /*0790*/  BSSY B1, `(.L_x_8776) ;  /* 0x000003b000017945 */ /* 0x000ff60003800000 */
[----:B------:R-:W-:Y:S05]  /*07a0*/  @P0 BRA `(.L_x_8777) ;  /* 0x0000014000000947 */ /* 0x000fea0003800000 */
[----:B-----5:R-:W-:Y:S01]  /*07b0*/  ISETP.GT.AND P0, PT, R14, RZ, PT ;  /* 0x000000ff0e00720c */ /* 0x020fe20003f04270 */
[----:B0-2---:R-:W-:Y:S01]  /*07c0*/  IMAD.IADD R2, R0, 0x1, R13 ;  /* 0x0000000100027824 */ /* 0x005fe200078e020d */
[----:B------:R-:W-:Y:S01]  /*07d0*/  SHF.R.S32.HI R4, RZ, 0x1f, R14 ;  /* 0x0000001fff047819 */ /* 0x000fe2000001140e */
[----:B------:R-:W-:Y:S01]  /*07e0*/  IMAD.MOV.U32 R3, RZ, RZ, 0x4 ;  /* 0x00000004ff037424 */ /* 0x000fe200078e00ff */
[----:B------:R-:W-:-:S02]  /*07f0*/  LEA.HI.SX32 R5, R14, 0x1, 0x1 ;  /* 0x000000010e057811 */ /* 0x000fc400078f0aff */
[----:B------:R-:W-:Y:S01]  /*0800*/  IADD3 R13, R13, 0x80, RZ ;  /* 0x000000800d0d7810 */ /* 0x000fe20007ffe0ff */
[----:B------:R-:W-:-:S06]  /*0810*/  IMAD.WIDE.U32 R2, R2, R3, c[0x0][0x168] ;  /* 0x00005a0002027625 */ /* 0x000fcc00078e0003 */
[----:B------:R-:W-:Y:S01]  /*0820*/  @!P0 IMAD.MOV R5, RZ, RZ, R4 ;  /* 0x000000ffff058224 */ /* 0x000fe200078e0204 */
[----:B------:R-:W-:-:S04]  /*0830*/  ISETP.GE.AND P0, PT, R13, R12, PT ;  /* 0x0000000c0d00720c */ /* 0x000fc80003f06270 */
[----:B------:R0:W-:Y:S09]  /*0840*/  STG.E [R2.64], R5 ;  /* 0x0000000502007986 */ /* 0x0001f2000c101904 */
[----:B------:R-:W-:Y:S05]  /*0850*/  @P0 BRA `(.L_x_8778) ;  /* 0x0000014000000947 */ /* 0x000fea0003800000 */
[C---:B------:R-:W-:Y:S01]  /*0860*/  ISETP.GT.AND P0, PT, R15.reuse, RZ, PT ;  /* 0x000000ff0f00720c */ /* 0x040fe20003f04270 */
[----:B0-----:R-:W-:Y:S01]  /*0870*/  IMAD.IADD R2, R0, 0x1, R13 ;  /* 0x0000000100027824 */ /* 0x001fe200078e020d */
[----:B------:R-:W-:Y:S01]  /*0880*/  SHF.R.S32.HI R4, RZ, 0x1f, R15 ;  /* 0x0000001fff047819 */ /* 0x000fe2000001140f */
[----:B------:R-:W-:Y:S01]  /*0890*/  IMAD.MOV.U32 R3, RZ, RZ, 0x4 ;  /* 0x00000004ff037424 */ /* 0x000fe200078e00ff */
[----:B------:R-:W-:-:S02]  /*08a0*/  LEA.HI.SX32 R15, R15, 0x1, 0x1 ;  /* 0x000000010f0f7811 */ /* 0x000fc400078f0aff */
[----:B------:R-:W-:Y:S01]  /*08b0*/  IADD3 R13, R13, 0x80, RZ ;  /* 0x000000800d0d7810 */ /* 0x000fe20007ffe0ff */
[----:B------:R-:W-:-:S06]  /*08c0*/  IMAD.WIDE.U32 R2, R2, R3, c[0x0][0x168] ;  /* 0x00005a0002027625 */ /* 0x000fcc00078e0003 */
[----:B------:R-:W-:-:S05]  /*08d0*/  @!P0 IMAD.MOV R15, RZ, RZ, R4 ;  /* 0x000000ffff0f8224 */ /* 0x000fca00078e0204 */
[----:B------:R0:W-:Y:S02]  /*08e0*/  STG.E [R2.64], R15 ;  /* 0x0000000f02007986 */ /* 0x0001e4000c101904 */
.L_x_8777:
[----:B------:R-:W-:-:S13]  /*08f0*/  ISETP.GE.AND P0, PT, R13, R12, PT ;  /* 0x0000000c0d00720c */ /* 0x000fda0003f06270 */
[----:B------:R-:W-:Y:S05]  /*0900*/  @P0 BRA `(.L_x_8779) ;  /* 0x0000014000000947 */ /* 0x000fea0003800000 */
[----:B-----5:R-:W-:Y:S01]  /*0910*/  ISETP.GT.AND P0, PT, R18, RZ, PT ;  /* 0x000000ff1200720c */ /* 0x020fe20003f04270 */
[----:B0-2---:R-:W-:Y:S01]  /*0920*/  IMAD.IADD R2, R0, 0x1, R13 ;  /* 0x0000000100027824 */ /* 0x005fe200078e020d */
[----:B------:R-:W-:Y:S01]  /*0930*/  SHF.R.S32.HI R4, RZ, 0x1f, R18 ;  /* 0x0000001fff047819 */ /* 0x000fe20000011412 */
[----:B------:R-:W-:Y:S01]  /*0940*/  IMAD.MOV.U32 R3, RZ, RZ, 0x4 ;  /* 0x00000004ff037424 */ /* 0x000fe200078e00ff */
[----:B------:R-:W-:Y:S02]  /*0950*/  LEA.HI.SX32 R5, R18, 0x1, 0x1 ;  /* 0x0000000112057811 */ /* 0x000fe400078f0aff */
[----:B------:R-:W-:Y:S01]  /*0960*/  IADD3 R13, R13, 0x80, RZ ;  /* 0x000000800d0d7810 */ /* 0x000fe20007ffe0ff */
[----:B------:R-:W-:-:S06]  /*0970*/  IMAD.WIDE.U32 R2, R2, R3, c[0x0][0x168] ;  /* 0x00005a0002027625 */ /* 0x000fcc00078e0003 */
[----:B------:R-:W-:-:S05]  /*0980*/  @!P0 IMAD.MOV R5, RZ, RZ, R4 ;  /* 0x000000ffff058224 */ /* 0x000fca00078e0204 */
[----:B------:R0:W-:Y:S02]  /*0990*/  STG.E [R2.64], R5 ;  /* 0x0000000502007986 */ /* 0x0001e4000c101904 */
.L_x_8778:
[----:B------:R-:W-:-:S13]  /*09a0*/  ISETP.GE.AND P0, PT, R13, R12, PT ;  /* 0x0000000c0d00720c */ /* 0x000fda0003f06270 */
[----:B------:R-:W-:Y:S05]  /*09b0*/  @P0 BRA `(.L_x_8780) ;  /* 0x0000015000000947 */ /* 0x000fea0003800000 */
[C---:B------:R-:W-:Y:S01]  /*09c0*/  ISETP.GT.AND P0, PT, R19.reuse, RZ, PT ;  /* 0x000000ff1300720c */ /* 0x040fe20003f04270 */
[----:B0-----:R-:W-:Y:S01]  /*09d0*/  IMAD.IADD R2, R0, 0x1, R13 ;  /* 0x0000000100027824 */ /* 0x001fe200078e020d */
[----:B------:R-:W-:Y:S01]  /*09e0*/  SHF.R.S32.HI R4, RZ, 0x1f, R19 ;  /* 0x0000001fff047819 */ /* 0x000fe20000011413 */
[----:B------:R-:W-:Y:S01]  /*09f0*/  IMAD.MOV.U32 R3, RZ, RZ, 0x4 ;  /* 0x00000004ff037424 */ /* 0x000fe200078e00ff */
[----:B------:R-:W-:Y:S02]  /*0a00*/  LEA.HI.SX32 R19, R19, 0x1, 0x1 ;  /* 0x0000000113137811 */ /* 0x000fe400078f0aff */
[----:B------:R-:W-:Y:S01]  /*0a10*/  IADD3 R13, R13, 0x80, RZ ;  /* 0x000000800d0d7810 */ /* 0x000fe20007ffe0ff */
[----:B------:R-:W-:-:S06]  /*0a20*/  IMAD.WIDE.U32 R2, R2, R3, c[0x0][0x168] ;  /* 0x00005a0002027625 */ /* 0x000fcc00078e0003 */
[----:B------:R-:W-:-:S05]  /*0a30*/  @!P0 IMAD.MOV R19, RZ, RZ, R4 ;  /* 0x000000ffff138224 */ /* 0x000fca00078e0204 */
[----:B------:R0:W-:Y:S02]  /*0a40*/  STG.E [R2.64], R19 ;  /* 0x0000001302007986 */ /* 0x0001e4000c101904 */
.L_x_8779:
[----:B------:R-:W-:-:S13]  /*0a50*/  ISETP.GE.AND P0, PT, R13, R12, PT ;  /* 0x0000000c0d00720c */ /* 0x000fda0003f06270 */
[----:B------:R-:W-:Y:S01]  /*0a60*/  @P0 BREAK B1 ;  /* 0x0000000000010942 */ /* 0x000fe20003800000 */
        /* <DEDUP_REMOVED lines=10> */
.L_x_8780:
[----:B------:R-:W-:-:S13]  /*0b10*/  ISETP.GE.AND P0, PT, R13, R12, PT ;  /* 0x0000000c0d00720c */ /* 0x000fda0003f06270 */
[----:B------:R-:W-:Y:S01]  /*0b20*/  @P0 BREAK B1 ;  /* 0x0000000000010942 */ /* 0x000fe20003800000 */
[----:B------:R-:W-:Y:S05]  /*0b30*/  @P0 BRA `(.L_x_8781) ;  /* 0x000000a000000947 */ /* 0x000fea0003800000 */
[----:B------:R-:W-:Y:S05]  /*0b40*/  BSYNC B1 ;  /* 0x0000000000017941 */ /* 0x000fea0003800000 */
.L_x_8776:
        /* <DEDUP_REMOVED lines=9> */
.L_x_8781:
[----:B------:R-:W-:Y:S05]  /*0be0*/  BSYNC B0 ;  /* 0x0000000000007941 */ /* 0x000fea0003800000 */
.L_x_8775:
[----:B------:R-:W-:Y:S01]  /*0bf0*/  WARPSYNC 0xffffffff ;  /* 0xffffffff00007948 */ /* 0x000fe20003800000 */
[----:B------:R-:W-:-:S13]  /*0c00*/  ISETP.GE.AND P0, PT, R13, R12, PT ;  /* 0x0000000c0d00720c */ /* 0x000fda0003f06270 */
[----:B------:R-:W-:Y:S05]  /*0c10*/  @P0 EXIT ;  /* 0x000000000000094d */ /* 0x000fea0003800000 */
[C---:B-----5:R-:W-:Y:S01]  /*0c20*/  ISETP.GT.AND P0, PT, R17.reuse, RZ, PT ;  /* 0x000000ff1100720c */ /* 0x060fe20003f04270 */
[----:B0-2---:R-:W-:Y:S01]  /*0c30*/  IMAD.IADD R2, R0, 0x1, R13 ;  /* 0x0000000100027824 */ /* 0x005fe200078e020d */
[----:B------:R-:W-:Y:S01]  /*0c40*/  SHF.R.S32.HI R0, RZ, 0x1f, R17 ;  /* 0x0000001fff007819 */ /* 0x000fe20000011411 */
[----:B------:R-:W-:Y:S01]  /*0c50*/  IMAD.MOV.U32 R3, RZ, RZ, 0x4 ;  /* 0x00000004ff037424 */ /* 0x000fe200078e00ff */
[----:B------:R-:W-:-:S03]  /*0c60*/  LEA.HI.SX32 R17, R17, 0x1, 0x1 ;  /* 0x0000000111117811 */ /* 0x000fc600078f0aff */
[----:B------:R-:W-:-:S06]  /*0c70*/  IMAD.WIDE.U32 R2, R2, R3, c[0x0][0x168] ;  /* 0x00005a0002027625 */ /* 0x000fcc00078e0003 */
[----:B------:R-:W-:-:S05]  /*0c80*/  @!P0 IMAD.MOV R17, RZ, RZ, R0 ;  /* 0x000000ffff118224 */ /* 0x000fca00078e0200 */
[----:B------:R-:W-:Y:S01]  /*0c90*/  STG.E [R2.64], R17 ;  /* 0x0000001102007986 */ /* 0x000fe2000c101904 */
[----:B------:R-:W-:Y:S05]  /*0ca0*/  EXIT ;  /* 0x000000000000794d */ /* 0x000fea0003800000 */
.L_x_8782:
        /* <DEDUP_REMOVED lines=13> */
.L_x_22411:


//--------------------- .text._ZN2at6native29vectorized_elementwise_kernelILi4EZZZNS0_16sign_kernel_cudaERNS_18TensorIteratorBaseEENKUlvE_clEvENKUlvE1_clEvEUliE_St5arrayIPcLm2EEEEviT0_T1_ --------------------------
	.section	.text._ZN2at6native29vectorized_elementwise_kernelILi4EZZZNS0_16sign_kernel_cudaERNS_18TensorIteratorBaseEENKUlvE_clEvENKUlvE1_clEvEUliE_St5arrayIPcLm2EEEEviT0_T1_,"ax",@progbits
	.sectioninfo	@"SHI_REGISTERS=30"
	.align	128
        .global         _ZN2at6native29vectorized_elementwise_kernelILi4EZZZNS0_16sign_kernel_cudaERNS_18TensorIteratorBaseEENKUlvE_clEvENKUlvE1_clEvEUliE_St5arrayIPcLm2EEEEviT0_T1_
        .type           _ZN2at6native29vectorized_elementwise_kernelILi4EZZZNS0_16sign_kernel_cudaERNS_18TensorIteratorBaseEENKUlvE_clEvENKUlvE1_clEvEUliE_St5arrayIPcLm2EEEEviT0_T1_,@function
        .size           _ZN2at6native29vectorized_elementwise_kernelILi4EZZZNS0_16sign_kernel_cudaERNS_18TensorIteratorBaseEENKUlvE_clEvENKUlvE1_clEvEUliE_St5arrayIPcLm2EEEEviT0_T1_,(.L_x_22412 - _ZN2at6native29vectorized_elementwise_kernelILi4EZZZNS0_16sign_kernel_cudaERNS_18TensorIteratorBaseEENKUlvE_clEvENKUlvE1_clEvEUliE_St5arrayIPcLm2EEEEviT0_T1_)
        .other          _ZN2at6native29vectorized_elementwise_kernelILi4EZZZNS0_16sign_kernel_cudaERNS_18TensorIteratorBaseEENKUlvE_clEvENKUlvE1_clEvEUliE_St5arrayIPcLm2EEEEviT0_T1_,@"STO_CUDA_ENTRY STV_DEFAULT"
_ZN2at6native29vectorized_elementwise_kernelILi4EZZZNS0_16sign_kernel_cudaERNS_18TensorIteratorBaseEENKUlvE_clEvENKUlvE1_clEvEUliE_St5arrayIPcLm2EEEEviT0_T1_:
.text._ZN2at6native29vectorized_elementwise_kernelILi4EZZZNS0_16sign_kernel_cudaERNS_18TensorIteratorBaseEENKUlvE_clEvENKUlvE1_clEvEUliE_St5arrayIPcLm2EEEEviT0_T1_:
        /* <DEDUP_REMOVED lines=11> */
[----:B------:R0:W2:Y:S04]  /*00b0*/  LDG.E.128 R8, [R2.64] ;  /* 0x0000000402087981 */ /* 0x0000a8000c1e1d00 */
[----:B------:R0:W3:Y:S01]  /*00c0*/  LDG.E.128 R4, [R2.64+0x800] ;  /* 0x0008000402047981 */ /* 0x0000e2000c1e1d00 */
[----:B------:R-:W-:-:S06]  /*00d0*/  IMAD.WIDE.U32 R12, R0, R13, c[0x0][0x168] ;  /* 0x00005a00000c7625 */ /* 0x000fcc00078e000d */
[----:B0-----:R-:W-:Y:S01]  /*00e0*/  IMAD.WIDE R2, R17, 0x10, R12 ;  /* 0x0000001011027825 */ /* 0x001fe200078e020c */
[----:B--2---:R-:W-:Y:S02]  /*00f0*/  ISETP.GT.AND P1, PT, R8, RZ, PT ;  /* 0x000000ff0800720c */ /* 0x004fe40003f24270 */
[----:B------:R-:W-:Y:S02]  /*0100*/  ISETP.GT.AND P2, PT, R9, RZ, PT ;  /* 0x000000ff0900720c */ /* 0x000fe40003f44270 */
[----:B------:R-:W-:Y:S02]  /*0110*/  ISETP.GT.AND P3, PT, R10, RZ, PT ;  /* 0x000000ff0a00720c */ /* 0x000fe40003f64270 */
[----:B------:R-:W-:Y:S02]  /*0120*/  ISETP.GT.AND P0, PT, R11, RZ, PT ;  /* 0x000000ff0b00720c */ /* 0x000fe40003f04270 */
[----:B------:R-:W-:Y:S02]  /*0130*/  SHF.R.S32.HI R0, RZ, 0x1f, R8 ;  /* 0x0000001fff007819 */ /* 0x000fe40000011408 */
[----:B------:R-:W-:-:S02]  /*0140*/  SHF.R.S32.HI R14, RZ, 0x1f, R9 ;  /* 0x0000001fff0e7819 */ /* 0x000fc40000011409 */
[----:B------:R-:W-:Y:S02]  /*0150*/  SHF.R.S32.HI R15, RZ, 0x1f, R10 ;  /* 0x0000001fff0f7819 */ /* 0x000fe4000001140a */
[----:B------:R-:W-:Y:S01]  /*0160*/  LEA.HI.SX32 R8, R8, 0x1, 0x1 ;  /* 0x0000000108087811 */ /* 0x000fe200078f0aff */
[----:B------:R-:W-:Y:S01]  /*0170*/  @!P1 IMAD.MOV R8, RZ, RZ, R0 ;  /* 0x000000ffff089224 */ /* 0x000fe200078e0200 */
[----:B------:R-:W-:Y:S01]  /*0180*/  LEA.HI.SX32 R9, R9, 0x1, 0x1 ;  /* 0x0000000109097811 */ /* 0x000fe200078f0aff */
[----:B------:R-:W-:Y:S01]  /*0190*/  @!P2 IMAD.MOV R9, RZ, RZ, R14 ;  /* 0x000000ffff09a224 */ /* 0x000fe200078e020e */
[----:B------:R-:W-:Y:S01]  /*01a0*/  LEA.HI.SX32 R10, R10, 0x1, 0x1 ;  /* 0x000000010a0a7811 */ /* 0x000fe200078f0aff */
[----:B------:R-:W-:Y:S01]  /*01b0*/  @!P3 IMAD.MOV R10, RZ, RZ, R15 ;  /* 0x000000ffff0ab224 */ /* 0x000fe200078e020f */
[----:B---3--:R-:W-:Y:S02]  /*01c0*/  ISETP.GT.AND P1, PT, R4, RZ, PT ;  /* 0x000000ff0400720c */ /* 0x008fe40003f24270 */
[----:B------:R-:W-:-:S02]  /*01d0*/  ISETP.GT.AND P2, PT, R5, RZ, PT ;  /* 0x000000ff0500720c */ /* 0x000fc40003f44270 */
[----:B------:R-:W-:Y:S02]  /*01e0*/  ISETP.GT.AND P3, PT, R6, RZ, PT ;  /* 0x000000ff0600720c */ /* 0x000fe40003f64270 */
[----:B------:R-:W-:Y:S02]  /*01f0*/  ISETP.GT.AND P4, PT, R7, RZ, PT ;  /* 0x000000ff0700720c */ /* 0x000fe40003f84270 */
[----:B------:R-:W-:Y:S02]  /*0200*/  SHF.R.S32.HI R0, RZ, 0x1f, R11 ;  /* 0x0000001fff007819 */ /* 0x000fe4000001140b */
[----:B------:R-:W-:Y:S02]  /*0210*/  LEA.HI.SX32 R11, R11, 0x1, 0x1 ;  /* 0x000000010b0b7811 */ /* 0x000fe400078f0aff */
[----:B------:R-:W-:Y:S01]  /*0220*/  SHF.R.S32.HI R12, RZ, 0x1f, R5 ;  /* 0x0000001fff0c7819 */ /* 0x000fe20000011405 */
[----:B------:R-:W-:Y:S01]  /*0230*/  @!P0 IMAD.MOV R11, RZ, RZ, R0 ;  /* 0x000000ffff0b8224 */ /* 0x000fe200078e0200 */
[----:B------:R-:W-:-:S02]  /*0240*/  SHF.R.S32.HI R0, RZ, 0x1f, R4 ;  /* 0x0000001fff007819 */ /* 0x000fc40000011404 */
[----:B------:R-:W-:Y:S02]  /*0250*/  SHF.R.S32.HI R13, RZ, 0x1f, R6 ;  /* 0x0000001fff0d7819 */ /* 0x000fe40000011406 */
[----:B------:R-:W-:Y:S01]  /*0260*/  SHF.R.S32.HI R14, RZ, 0x1f, R7 ;  /* 0x0000001fff0e7819 */ /* 0x000fe20000011407 */
[----:B------:R-:W-:Y:S01]  /*0270*/  STG.E.128 [R2.64], R8 ;  /* 0x0000000802007986 */ /* 0x000fe2000c101d04 */
[----:B------:R-:W-:Y:S01]  /*0280*/  LEA.HI.SX32 R4, R4, 0x1, 0x1 ;  /* 0x0000000104047811 */ /* 0x000fe200078f0aff */
[----:B------:R-:W-:Y:S01]  /*0290*/  @!P1 IMAD.MOV R4, RZ, RZ, R0 ;  /* 0x000000ffff049224 */ /* 0x000fe200078e0200 */
[----:B------:R-:W-:Y:S01]  /*02a0*/  LEA.HI.SX32 R5, R5, 0x1, 0x1 ;  /* 0x0000000105057811 */ /* 0x000fe200078f0aff */
[----:B------:R-:W-:Y:S01]  /*02b0*/  @!P2 IMAD.MOV R5, RZ, RZ, R12 ;  /* 0x000000ffff05a224 */ /* 0x000fe200078e020c */
[----:B------:R-:W-:Y:S01]  /*02c0*/  LEA.HI.SX32 R6, R6, 0x1, 0x1 ;  /* 0x0000000106067811 */ /* 0x000fe200078f0aff */
[----:B------:R-:W-:Y:S01]  /*02d0*/  @!P3 IMAD.MOV R6, RZ, RZ, R13 ;  /* 0x000000ffff06b224 */ /* 0x000fe200078e020d */
[----:B------:R-:W-:Y:S01]  /*02e0*/  LEA.HI.SX32 R7, R7, 0x1, 0x1 ;  /* 0x0000000107077811 */ /* 0x000fe200078f0aff */
[----:B------:R-:W-:-:S05]  /*02f0*/  @!P4 IMAD.MOV R7, RZ, RZ, R14 ;  /* 0x000000ffff07c224 */ /* 0x000fca00078e020e */
[----:B------:R-:W-:Y:S01]  /*0300*/  STG.E.128 [R2.64+0x800], R4 ;  /* 0x0008000402007986 */ /* 0x000fe2000c101d04 */
[----:B------:R-:W-:Y:S05]  /*0310*/  EXIT ;  /* 0x000000000000794d */ /* 0x000fea0003800000 */
.L_x_8783:
        /* <DEDUP_REMOVED lines=64> */
.L_x_8785:
[----:B------:R-:W-:Y:S05]  /*0720*/  BSYNC B0 ;  /* 0x0000000000007941 */ /* 0x000fea0003800000 */
.L_x_8784:
        /* <DEDUP_REMOVED lines=24> */
.L_x_8788:
        /* <DEDUP_REMOVED lines=11> */
.L_x_8789:
        /* <DEDUP_REMOVED lines=11> */
.L_x_8790:
        /* <DEDUP_REMOVED lines=12> */
.L_x_8791:
[----:B------:R-:W-:-:S13]  /*0ad0*/  ISETP.GE.AND P0, PT, R13, R12, PT ;  /* 0x0000000c0d00720c */ /* 0x000fda0003f06270 */
[----:B------:R-:W-:Y:S01]  /*0ae0*/  @P0 BREAK B1 ;  /* 0x0000000000010942 */ /* 0x000fe20003800000 */
[----:B------:R-:W-:Y:S05]  /*0af0*/  @P0 BRA `(.L_x_8792) ;  /* 0x000000a000000947 */ /* 0x000fea0003800000 */
[----:B------:R-:W-:Y:S05]  /*0b00*/  BSYNC B1 ;  /* 0x0000000000017941 */ /* 0x000fea0003800000 */
.L_x_8787:
        /* <DEDUP_REMOVED lines=9> */
.L_x_8792:
[----:B------:R-:W-:Y:S05]  /*0ba0*/  BSYNC B0 ;  /* 0x0000000000007941 */ /* 0x000fea0003800000 */
.L_x_8786:
        /* <DEDUP_REMOVED lines=12> */
.L_x_8793:
        /* <DEDUP_REMOVED lines=9> */
.L_x_22412:


//--------------------- .text._ZN2at6native29vectorized_elementwise_kernelILi8EZZZNS0_16sign_kernel_cudaERNS_18TensorIteratorBaseEENKUlvE_clEvENKUlvE1_clEvEUliE_St5arrayIPcLm2EEEEviT0_T1_ --------------------------
	.section	.text._ZN2at6native29vectorized_elementwise_kernelILi8EZZZNS0_16sign_kernel_cudaERNS_18TensorIteratorBaseEENKUlvE_clEvENKUlvE1_clEvEUliE_St5arrayIPcLm2EEEEviT0_T1_,"ax",@progbits
	.sectioninfo	@"SHI_REGISTERS=4"
	.align	128
        .global         _ZN2at6native29vectorized_elementwise_kernelILi8EZZZNS0_16sign_kernel_cudaERNS_18TensorIteratorBaseEENKUlvE_clEvENKUlvE1_clEvEUliE_St5arrayIPcLm2EEEEviT0_T1_
        .type           _ZN2at6native29vectorized_elementwise_kernelILi8EZZZNS0_16sign_kernel_cudaERNS_18TensorIteratorBaseEENKUlvE_clEvENKUlvE1_clEvEUliE_St5arrayIPcLm2EEEEviT0_T1_,@function
        .size           _ZN2at6native29vectorized_elementwise_kernelILi8EZZZNS0_16sign_kernel_cudaERNS_18TensorIteratorBaseEENKUlvE_clEvENKUlvE1_clEvEUliE_St5arrayIPcLm2EEEEviT0_T1_,(.L_x_22413 - _ZN2at6native29vectorized_elementwise_kernelILi8EZZZNS0_16sign_kernel_cudaERNS_18TensorIteratorBaseEENKUlvE_clEvENKUlvE1_clEvEUliE_St5arrayIPcLm2EEEEviT0_T1_)
        .other          _ZN2at6native29vectorized_elementwise_kernelILi8EZZZNS0_16sign_kernel_cudaERNS_18TensorIteratorBaseEENKUlvE_clEvENKUlvE1_clEvEUliE_St5arrayIPcLm2EEEEviT0_T1_,@"STO_CUDA_ENTRY STV_DEFAULT"
_ZN2at6native29vectorized_elementwise_kernelILi8EZZZNS0_16sign_kernel_cudaERNS_18TensorIteratorBaseEENKUlvE_clEvENKUlvE1_clEvEUliE_St5arrayIPcLm2EEEEviT0_T1_:
.text._ZN2at6native29vectorized_elementwise_kernelILi8EZZZNS0_16sign_kernel_cudaERNS_18TensorIteratorBaseEENKUlvE_clEvENKUlvE1_clEvEUliE_St5arrayIPcLm2EEEEviT0_T1_:
[----:B------:R-:W-:Y:S02]  /*0000*/  MOV R1, c[0x0][0x28] ;  /* 0x00000a0000017a02 */ /* 0x000fe40000000f00 */
[----:B------:R-:W-:Y:S05]  /*0010*/  EXIT ;  /* 0x000000000000794d */ /* 0x000fea0003800000 */
.L_x_8794:
        /* <DEDUP_REMOVED lines=14> */
.L_x_22413:


//--------------------- .text._ZN2at6native18elementwise_kernelILi128ELi4EZNS0_15gpu_kernel_implIZZZNS0_16sign_kernel_cudaERNS_18TensorIteratorBaseEENKUlvE_clEvENKUlvE0_clEvEUlaE_EEvS4_RKT_EUliE_EEviT1_ --------------------------
	.section	.text._ZN2at6native18elementwise_kernelILi128ELi4EZNS0_15gpu_kernel_implIZZZNS0_16sign_kernel_cudaERNS_18TensorIteratorBaseEENKUlvE_clEvENKUlvE0_clEvEUlaE_EEvS4_RKT_EUliE_EEviT1_,"ax",@progbits
	.sectioninfo	@"SHI_REGISTERS=26"
	.align	128
        .global         _ZN2at6native18elementwise_kernelILi128ELi4EZNS0_15gpu_kernel_implIZZZNS0_16sign_kernel_cudaERNS_18TensorIteratorBaseEENKUlvE_clEvENKUlvE0_clEvEUlaE_EEvS4_RKT_EUliE_EEviT1_
        .type           _ZN2at6native18elementwise_kernelILi128ELi4EZNS0_15gpu_kernel_implIZZZNS0_16sign_kernel_cudaERNS_18TensorIteratorBaseEENKUlvE_clEvENKUlvE0_clEvEUlaE_EEvS4_RKT_EUliE_EEviT1_,@function
        .size           _ZN2at6native18elementwise_kernelILi128ELi4EZNS0_15gpu_kernel_implIZZZNS0_16sign_kernel_cudaERNS_18TensorIteratorBaseEENKUlvE_clEvENKUlvE0_clEvEUlaE_EEvS4_RKT_EUliE_EEviT1_,(.L_x_22414 - _ZN2at6native18elementwise_kernelILi128ELi4EZNS0_15gpu_kernel_implIZZZNS0_16sign_kernel_cudaERNS_18TensorIteratorBaseEENKUlvE_clEvENKUlvE0_clEvEUlaE_EEvS4_RKT_EUliE_EEviT1_)
        .other          _ZN2at6native18elementwise_kernelILi128ELi4EZNS0_15gpu_kernel_implIZZZNS0_16sign_kernel_cudaERNS_18TensorIteratorBaseEENKUlvE_clEvENKUlvE0_clEvEUlaE_EEvS4_RKT_EUliE_EEviT1_,@"STO_CUDA_ENTRY STV_DEFAULT"
_ZN2at6native18elementwise_kernelILi128ELi4EZNS0_15gpu_kernel_implIZZZNS0_16sign_kernel_cudaERNS_18TensorIteratorBaseEENKUlvE_clEvENKUlvE0_clEvEUlaE_EEvS4_RKT_EUliE_EEviT1_:
.text._ZN2at6native18elementwise_kernelILi128ELi4EZNS0_15gpu_kernel_implIZZZNS0_16sign_kernel_cudaERNS_18TensorIteratorBaseEENKUlvE_clEvENKUlvE0_clEvEUlaE_EEvS4_RKT_EUliE_EEviT1_:
        /* <DEDUP_REMOVED lines=236> */
.L_x_8797:
        /* <DEDUP_REMOVED lines=18> */
.L_x_8801:
[----:B------:R0:W5:Y:S01]  /*0fe0*/  LDG.E.U8 R0, [R2.64] ;  /* 0x0000002402007981 */ /* 0x000162000c1e1100 */
[----:B------:R-:W-:Y:S05]  /*0ff0*/  BRA `(.L_x_8803) ;  /* 0x00000d7000007947 */ /* 0x000fea0003800000 */
.L_x_8800:
        /* <DEDUP_REMOVED lines=8> */
.L_x_8805:
[----:B------:R0:W5:Y:S01]  /*1080*/  LDG.E.U8 R0, [R2.64] ;  /* 0x0000002402007981 */ /* 0x000162000c1e1100 */
[----:B------:R-:W-:Y:S05]  /*1090*/  BRA `(.L_x_8803) ;  /* 0x00000cd000007947 */ /* 0x000fea0003800000 */
.L_x_8804:
[----:B------:R0:W5:Y:S01]  /*10a0*/  LDG.E.U16 R0, [R2.64] ;  /* 0x0000002402007981 */ /* 0x000162000c1e1500 */
[----:B------:R-:W-:Y:S05]  /*10b0*/  BRA `(.L_x_8803) ;  /* 0x00000cb000007947 */ /* 0x000fea0003800000 */
.L_x_8799:
        /* <DEDUP_REMOVED lines=9> */
.L_x_8807:
[----:B------:R-:W2:Y:S02]  /*1150*/  LDG.E.U16 R4, [R2.64] ;  /* 0x0000002402047981 */ /* 0x000ea4000c1e1500 */
[----:B--2---:R-:W-:-:S06]  /*1160*/  HADD2.F32 R4, -RZ, R4.H0_H0 ;  /* 0x20000004ff047230 */ /* 0x004fcc0000004100 */
[----:B------:R-:W0:Y:S02]  /*1170*/  F2I.FTZ.TRUNC.NTZ R4, R4 ;  /* 0x0000000400047305 */ /* 0x000e24000021f100 */
[----:B0-----:R-:W-:Y:S01]  /*1180*/  PRMT R0, R4, 0x7610, R0 ;  /* 0x0000761004007816 */ /* 0x001fe20000000000 */
[----:B------:R-:W-:Y:S05]  /*1190*/  BRA `(.L_x_8803) ;  /* 0x00000bd000007947 */ /* 0x000fea0003800000 */
.L_x_8806:
        /* <DEDUP_REMOVED lines=9> */
.L_x_8809:
[----:B------:R-:W2:Y:S02]  /*1230*/  LDG.E.U16 R2, [R2.64] ;  /* 0x0000002402027981 */ /* 0x000ea4000c1e1500 */
[----:B--2---:R-:W-:-:S06]  /*1240*/  HADD2.F32 R4, -RZ, R2.H0_H0 ;  /* 0x20000002ff047230 */ /* 0x004fcc0000004100 */
[----:B------:R-:W0:Y:S02]  /*1250*/  F2I.FTZ.TRUNC.NTZ R4, R4 ;  /* 0x0000000400047305 */ /* 0x000e24000021f100 */
[----:B0-----:R-:W-:Y:S01]  /*1260*/  PRMT R0, R4, 0x7610, R0 ;  /* 0x0000761004007816 */ /* 0x001fe20000000000 */
[----:B------:R-:W-:Y:S05]  /*1270*/  BRA `(.L_x_8803) ;  /* 0x00000af000007947 */ /* 0x000fea0003800000 */
.L_x_8808:
[----:B------:R-:W2:Y:S02]  /*1280*/  LDG.E.64 R2, [R2.64] ;  /* 0x0000002402027981 */ /* 0x000ea4000c1e1b00 */
[----:B--2---:R0:W1:Y:S01]  /*1290*/  F2I.F64.TRUNC R0, R2 ;  /* 0x0000000200007311 */ /* 0x004062000030d100 */
[----:B------:R-:W-:Y:S05]  /*12a0*/  BRA `(.L_x_8803) ;  /* 0x00000ac000007947 */ /* 0x000fea0003800000 */
.L_x_8798:
        /* <DEDUP_REMOVED lines=12> */
.L_x_8812:
[----:B------:R-:W2:Y:S02]  /*1370*/  LDG.E.64 R2, [R2.64] ;  /* 0x0000002402027981 */ /* 0x000ea4000c1e1b00 */
[----:B--2---:R0:W1:Y:S01]  /*1380*/  F2I.F64.TRUNC R0, R2 ;  /* 0x0000000200007311 */ /* 0x004062000030d100 */
[----:B------:R-:W-:Y:S05]  /*1390*/  BRA `(.L_x_8803) ;  /* 0x000009d000007947 */ /* 0x000fea0003800000 */
.L_x_8811:
        /* <DEDUP_REMOVED lines=28> */
.L_x_8814:
        /* <DEDUP_REMOVED lines=15> */
.L_x_8813:
[----:B------:R-:W2:Y:S02]  /*1650*/  LDG.E.U16 R2, [R2.64] ;  /* 0x0000002402027981 */ /* 0x000ea4000c1e1500 */
[----:B--2---:R-:W-:-:S04]  /*1660*/  PRMT R2, RZ, 0x5410, R2 ;  /* 0x00005410ff027816 */ /* 0x004fc80000000002 */
[----:B------:R0:W1:Y:S01]  /*1670*/  F2I.FTZ.TRUNC.NTZ R0, R2 ;  /* 0x0000000200007305 */ /* 0x000062000021f100 */
[----:B------:R-:W-:Y:S05]  /*1680*/  BRA `(.L_x_8803) ;  /* 0x000006e000007947 */ /* 0x000fea0003800000 */
.L_x_8810:
        /* <DEDUP_REMOVED lines=10> */
.L_x_8817:
        /* <DEDUP_REMOVED lines=21> */
.L_x_8821:
[----:B------:R-:W-:Y:S05]  /*1880*/  BSYNC B1 ;  /* 0x0000000000017941 */ /* 0x000fea0003800000 */
.L_x_8820:
[----:B------:R-:W-:Y:S01]  /*1890*/  IMAD.SHL.U32 R2, R2, 0x100000, RZ ;  /* 0x0010000002027824 */ /* 0x000fe200078e00ff */
[----:B------:R-:W-:-:S04]  /*18a0*/  LEA R3, R0, 0x3b800000, 0x17 ;  /* 0x3b80000000037811 */ /* 0x000fc800078eb8ff */
[----:B------:R-:W-:Y:S02]  /*18b0*/  LOP3.LUT R4, R3, R2, R4, 0xfe, !PT ;  /* 0x0000000203047212 */ /* 0x000fe400078efe04 */
.L_x_8819:
[----:B------:R-:W-:Y:S05]  /*18c0*/  BSYNC B0 ;  /* 0x0000000000007941 */ /* 0x000fea0003800000 */
.L_x_8818:
[----:B------:R-:W0:Y:S02]  /*18d0*/  F2I.FTZ.TRUNC.NTZ R4, R4 ;  /* 0x0000000400047305 */ /* 0x000e24000021f100 */
[----:B0-----:R-:W-:Y:S01]  /*18e0*/  PRMT R0, R4, 0x7610, R0 ;  /* 0x0000761004007816 */ /* 0x001fe20000000000 */
[----:B------:R-:W-:Y:S05]  /*18f0*/  BRA `(.L_x_8803) ;  /* 0x0000047000007947 */ /* 0x000fea0003800000 */
.L_x_8816:
        /* <DEDUP_REMOVED lines=21> */
.L_x_8825:
[----:B------:R-:W-:Y:S05]  /*1a50*/  BSYNC B1 ;  /* 0x0000000000017941 */ /* 0x000fea0003800000 */
.L_x_8824:
[----:B------:R-:W-:Y:S01]  /*1a60*/  IMAD.SHL.U32 R2, R2, 0x200000, RZ ;  /* 0x0020000002027824 */ /* 0x000fe200078e00ff */
[----:B------:R-:W-:-:S04]  /*1a70*/  LEA R3, R0, 0x37800000, 0x17 ;  /* 0x3780000000037811 */ /* 0x000fc800078eb8ff */
[----:B------:R-:W-:Y:S02]  /*1a80*/  LOP3.LUT R4, R3, R2, R4, 0xfe, !PT ;  /* 0x0000000203047212 */ /* 0x000fe400078efe04 */
.L_x_8823:
[----:B------:R-:W-:Y:S05]  /*1a90*/  BSYNC B0 ;  /* 0x0000000000007941 */ /* 0x000fea0003800000 */
.L_x_8822:
[----:B------:R-:W0:Y:S02]  /*1aa0*/  F2I.FTZ.TRUNC.NTZ R4, R4 ;  /* 0x0000000400047305 */ /* 0x000e24000021f100 */
[----:B0-----:R-:W-:Y:S01]  /*1ab0*/  PRMT R0, R4, 0x7610, R0 ;  /* 0x0000761004007816 */ /* 0x001fe20000000000 */
[----:B------:R-:W-:Y:S05]  /*1ac0*/  BRA `(.L_x_8803) ;  /* 0x000002a000007947 */ /* 0x000fea0003800000 */
.L_x_8815:
        /* <DEDUP_REMOVED lines=14> */
.L_x_8829:
[----:B------:R-:W-:Y:S05]  /*1bb0*/  BSYNC B0 ;  /* 0x0000000000007941 */ /* 0x000fea0003800000 */
.L_x_8828:
[----:B------:R-:W0:Y:S02]  /*1bc0*/  F2I.FTZ.TRUNC.NTZ R4, R4 ;  /* 0x0000000400047305 */ /* 0x000e24000021f100 */
[----:B0-----:R-:W-:Y:S01]  /*1bd0*/  PRMT R0, R4, 0x7610, R0 ;  /* 0x0000761004007816 */ /* 0x001fe20000000000 */
[----:B------:R-:W-:Y:S05]  /*1be0*/  BRA `(.L_x_8803) ;  /* 0x0000018000007947 */ /* 0x000fea0003800000 */
.L_x_8802:
        /* <DEDUP_REMOVED lines=21> */
.L_x_8827:
[----:B------:R0:W5:Y:S01]  /*1d40*/  LDG.E.U8 R0, [R2.64] ;  /* 0x0000002402007981 */ /* 0x000162000c1e1100 */
[----:B------:R-:W-:Y:S05]  /*1d50*/  BRA `(.L_x_8803) ;  /* 0x0000001000007947 */ /* 0x000fea0003800000 */
.L_x_8826:
[----:B------:R0:W5:Y:S02]  /*1d60*/  LDG.E.U8 R0, [R2.64] ;  /* 0x0000002402007981 */ /* 0x000164000c1e1100 */
.L_x_8803:
        /* <DEDUP_REMOVED lines=19> */
.L_x_8833:
[----:B------:R0:W-:Y:S01]  /*1ea0*/  STG.E.U8 [R16.64], R3 ;  /* 0x0000000310007986 */ /* 0x0001e2000c101124 */
[----:B------:R-:W-:Y:S05]  /*1eb0*/  BRA `(.L_x_8835) ;  /* 0x00000df000007947 */ /* 0x000fea0003800000 */
.L_x_8832:
        /* <DEDUP_REMOVED lines=11> */
.L_x_8837:
[----:B------:R-:W-:-:S05]  /*1f70*/  PRMT R3, R3, 0x9910, RZ ;  /* 0x0000991003037816 */ /* 0x000fca00000000ff */
[----:B------:R0:W-:Y:S01]  /*1f80*/  STG.E [R16.64], R3 ;  /* 0x0000000310007986 */ /* 0x0001e2000c101924 */
[----:B------:R-:W-:Y:S05]  /*1f90*/  BRA `(.L_x_8835) ;  /* 0x00000d1000007947 */ /* 0x000fea0003800000 */
.L_x_8836:
[----:B------:R0:W-:Y:S01]  /*1fa0*/  STG.E.U16 [R16.64], R3 ;  /* 0x0000000310007986 */ /* 0x0001e2000c101524 */
[----:B------:R-:W-:Y:S05]  /*1fb0*/  BRA `(.L_x_8835) ;  /* 0x00000cf000007947 */ /* 0x000fea0003800000 */
.L_x_8831:
        /* <DEDUP_REMOVED lines=9> */
.L_x_8839:
[----:B------:R-:W0:Y:S02]  /*2050*/  I2F.S16 R0, R3 ;  /* 0x0000000300007306 */ /* 0x000e240000101400 */
[----:B0-----:R-:W-:-:S05]  /*2060*/  F2FP.PACK_AB R0, RZ, R0 ;  /* 0x00000000ff00723e */ /* 0x001fca00000000ff */
[----:B------:R0:W-:Y:S01]  /*2070*/  STG.E.U16 [R16.64], R0 ;  /* 0x0000000010007986 */ /* 0x0001e2000c101524 */
[----:B------:R-:W-:Y:S05]  /*2080*/  BRA `(.L_x_8835) ;  /* 0x00000c2000007947 */ /* 0x000fea0003800000 */
.L_x_8838:
        /* <DEDUP_REMOVED lines=10> */
.L_x_8841:
[----:B------:R-:W0:Y:S02]  /*2130*/  I2F.S16 R3, R3 ;  /* 0x0000000300037306 */ /* 0x000e240000101400 */
[----:B0-----:R-:W-:-:S04]  /*2140*/  F2FP.PACK_AB R3, RZ, R3 ;  /* 0x00000003ff03723e */ /* 0x001fc800000000ff */
[----:B------:R-:W-:-:S05]  /*2150*/  PRMT R3, R3, 0x5410, RZ ;  /* 0x0000541003037816 */ /* 0x000fca00000000ff */
[----:B------:R0:W-:Y:S01]  /*2160*/  STG.E [R16.64], R3 ;  /* 0x0000000310007986 */ /* 0x0001e2000c101924 */
[----:B------:R-:W-:Y:S05]  /*2170*/  BRA `(.L_x_8835) ;  /* 0x00000b3000007947 */ /* 0x000fea0003800000 */
.L_x_8840:
[----:B------:R-:W0:Y:S02]  /*2180*/  I2F.F64.S16 R2, R3 ;  /* 0x0000000300027312 */ /* 0x000e240000101c00 */
[----:B0-----:R0:W-:Y:S01]  /*2190*/  STG.E.64 [R16.64], R2 ;  /* 0x0000000210007986 */ /* 0x0011e2000c101b24 */
[----:B------:R-:W-:Y:S05]  /*21a0*/  BRA `(.L_x_8835) ;  /* 0x00000b0000007947 */ /* 0x000fea0003800000 */
.L_x_8830:
        /* <DEDUP_REMOVED lines=13> */
.L_x_8844:
[----:B------:R-:W0:Y:S01]  /*2280*/  I2F.F64.S16 R4, R3 ;  /* 0x0000000300047312 */ /* 0x000e220000101c00 */
[----:B------:R-:W-:-:S05]  /*2290*/  CS2R R6, SRZ ;  /* 0x0000000000067805 */ /* 0x000fca000001ff00 */
[----:B0-----:R0:W-:Y:S01]  /*22a0*/  STG.E.128 [R16.64], R4 ;  /* 0x0000000410007986 */ /* 0x0011e2000c101d24 */
[----:B------:R-:W-:Y:S05]  /*22b0*/  BRA `(.L_x_8835) ;  /* 0x000009f000007947 */ /* 0x000fea0003800000 */
.L_x_8843:
        /* <DEDUP_REMOVED lines=21> */
.L_x_8848:
[----:B------:R-:W-:Y:S05]  /*2410*/  BSYNC B0 ;  /* 0x0000000000007941 */ /* 0x000fea0003800000 */
.L_x_8847:
[----:B------:R-:W-:-:S05]  /*2420*/  LOP3.LUT R5, R0, R5, RZ, 0xfc, !PT ;  /* 0x0000000500057212 */ /* 0x000fca00078efcff */
[----:B------:R0:W-:Y:S01]  /*2430*/  STG.E.U8 [R16.64], R5 ;  /* 0x0000000510007986 */ /* 0x0001e2000c101124 */
[----:B------:R-:W-:Y:S05]  /*2440*/  BRA `(.L_x_8835) ;  /* 0x0000086000007947 */ /* 0x000fea0003800000 */
.L_x_8846:
        /* <DEDUP_REMOVED lines=13> */
.L_x_8850:
[----:B------:R-:W-:Y:S01]  /*2520*/  IMAD.MOV.U32 R0, RZ, RZ, 0x7f ;  /* 0x0000007fff007424 */ /* 0x000fe200078e00ff */
[----:B------:R-:W-:-:S04]  /*2530*/  ISETP.GT.U32.AND P0, PT, R2, 0x7f800000, PT ;  /* 0x7f8000000200780c */ /* 0x000fc80003f04070 */
[----:B------:R-:W-:-:S04]  /*2540*/  SEL R0, R0, 0x7c, P0 ;  /* 0x0000007c00007807 */ /* 0x000fc80000000000 */
.L_x_8851:
[----:B------:R-:W-:Y:S05]  /*2550*/  BSYNC B0 ;  /* 0x0000000000007941 */ /* 0x000fea0003800000 */
.L_x_8849:
[----:B------:R-:W-:-:S04]  /*2560*/  LOP3.LUT R2, R3, 0x80000000, RZ, 0xc0, !PT ;  /* 0x8000000003027812 */ /* 0x000fc800078ec0ff */
[----:B------:R-:W-:-:S04]  /*2570*/  SHF.R.U32.HI R3, RZ, 0x18, R2 ;  /* 0x00000018ff037819 */ /* 0x000fc80000011602 */
[----:B------:R-:W-:-:S05]  /*2580*/  LOP3.LUT R3, R0, R3, RZ, 0xfc, !PT ;  /* 0x0000000300037212 */ /* 0x000fca00078efcff */
[----:B------:R0:W-:Y:S01]  /*2590*/  STG.E.U8 [R16.64], R3 ;  /* 0x0000000310007986 */ /* 0x0001e2000c101124 */
[----:B------:R-:W-:Y:S05]  /*25a0*/  BRA `(.L_x_8835) ;  /* 0x0000070000007947 */ /* 0x000fea0003800000 */
.L_x_8845:
[----:B------:R-:W0:Y:S02]  /*25b0*/  I2F.S16 R0, R3 ;  /* 0x0000000300007306 */ /* 0x000e240000101400 */
[----:B0-----:R-:W-:-:S05]  /*25c0*/  F2FP.BF16.PACK_AB R0, RZ, R0 ;  /* 0x00000000ff00723e */ /* 0x001fca00000010ff */
[----:B------:R0:W-:Y:S01]  /*25d0*/  STG.E.U16 [R16.64], R0 ;  /* 0x0000000010007986 */ /* 0x0001e2000c101524 */
[----:B------:R-:W-:Y:S05]  /*25e0*/  BRA `(.L_x_8835) ;  /* 0x000006c000007947 */ /* 0x000fea0003800000 */
.L_x_8842:
        /* <DEDUP_REMOVED lines=10> */
.L_x_8854:
        /* <DEDUP_REMOVED lines=17> */
.L_x_8857:
[----:B------:R-:W-:-:S04]  /*27a0*/  LOP3.LUT R2, R3, 0x80000000, RZ, 0xc0, !PT ;  /* 0x8000000003027812 */ /* 0x000fc800078ec0ff */
[----:B------:R-:W-:-:S04]  /*27b0*/  SHF.R.U32.HI R3, RZ, 0x18, R2 ;  /* 0x00000018ff037819 */ /* 0x000fc80000011602 */
[----:B------:R-:W-:-:S04]  /*27c0*/  LOP3.LUT R0, R0, R3, RZ, 0xfc, !PT ;  /* 0x0000000300007212 */ /* 0x000fc800078efcff */
[----:B------:R-:W-:Y:S02]  /*27d0*/  PRMT R8, R0, 0x7610, R8 ;  /* 0x0000761000087816 */ /* 0x000fe40000000008 */
.L_x_8856:
[----:B------:R-:W-:Y:S05]  /*27e0*/  BSYNC B0 ;  /* 0x0000000000007941 */ /* 0x000fea0003800000 */
.L_x_8855:
[----:B------:R0:W-:Y:S01]  /*27f0*/  STG.E.U8 [R16.64], R8 ;  /* 0x0000000810007986 */ /* 0x0001e2000c101124 */
[----:B------:R-:W-:Y:S05]  /*2800*/  BRA `(.L_x_8835) ;  /* 0x000004a000007947 */ /* 0x000fea0003800000 */
.L_x_8853:
        /* <DEDUP_REMOVED lines=17> */
.L_x_8860:
[----:B------:R-:W-:-:S04]  /*2920*/  LOP3.LUT R2, R3, 0x80000000, RZ, 0xc0, !PT ;  /* 0x8000000003027812 */ /* 0x000fc800078ec0ff */
[----:B------:R-:W-:-:S04]  /*2930*/  SHF.R.U32.HI R3, RZ, 0x18, R2 ;  /* 0x00000018ff037819 */ /* 0x000fc80000011602 */
[----:B------:R-:W-:-:S04]  /*2940*/  LOP3.LUT R0, R0, R3, RZ, 0xfc, !PT ;  /* 0x0000000300007212 */ /* 0x000fc800078efcff */
[----:B------:R-:W-:Y:S02]  /*2950*/  PRMT R8, R0, 0x7610, R8 ;  /* 0x0000761000087816 */ /* 0x000fe40000000008 */
.L_x_8859:
[----:B------:R-:W-:Y:S05]  /*2960*/  BSYNC B0 ;  /* 0x0000000000007941 */ /* 0x000fea0003800000 */
.L_x_8858:
[----:B------:R0:W-:Y:S01]  /*2970*/  STG.E.U8 [R16.64], R8 ;  /* 0x0000000810007986 */ /* 0x0001e2000c101124 */
[----:B------:R-:W-:Y:S05]  /*2980*/  BRA `(.L_x_8835) ;  /* 0x0000032000007947 */ /* 0x000fea0003800000 */
.L_x_8852:
        /* <DEDUP_REMOVED lines=23> */
.L_x_8834:
        /* <DEDUP_REMOVED lines=20> */
.L_x_8862:
[----:B------:R-:W-:-:S05]  /*2c40*/  PRMT R3, R3, 0x9910, RZ ;  /* 0x0000991003037816 */ /* 0x000fca00000000ff */
[----:B------:R-:W-:-:S05]  /*2c50*/  IMAD.MOV.U32 R2, RZ, RZ, R3 ;  /* 0x000000ffff027224 */ /* 0x000fca00078e0003 */
[----:B------:R-:W-:-:S05]  /*2c60*/  SHF.R.S32.HI R3, RZ, 0x1f, R2 ;  /* 0x0000001fff037819 */ /* 0x000fca0000011402 */
[----:B------:R0:W-:Y:S01]  /*2c70*/  STG.E.64 [R16.64], R2 ;  /* 0x0000000210007986 */ /* 0x0001e2000c101b24 */
[----:B------:R-:W-:Y:S05]  /*2c80*/  BRA `(.L_x_8835) ;  /* 0x0000002000007947 */ /* 0x000fea0003800000 */
.L_x_8861:
[----:B------:R-:W-:-:S05]  /*2c90*/  PRMT R3, R3, 0x9910, RZ ;  /* 0x0000991003037816 */ /* 0x000fca00000000ff */
[----:B------:R0:W-:Y:S02]  /*2ca0*/  STG.E [R16.64], R3 ;  /* 0x0000000310007986 */ /* 0x0001e4000c101924 */
.L_x_8835:
[----:B------:R-:W-:-:S05]  /*2cb0*/  IMAD R18, R18, 0x200, R23 ;  /* 0x0000020012127824 */ /* 0x000fca00078e0217 */
[----:B------:R-:W-:Y:S02]  /*2cc0*/  IADD3 R19, R18, 0x80, RZ ;  /* 0x0000008012137810 */ /* 0x000fe40007ffe0ff */
.L_x_8796:
[----:B------:R-:W-:Y:S05]  /*2cd0*/  BSYNC B6 ;  /* 0x0000000000067941 */ /* 0x000fea0003800000 */
.L_x_8795:
        /* <DEDUP_REMOVED lines=231> */
.L_x_8865:
        /* <DEDUP_REMOVED lines=18> */
.L_x_8869:
[----:B------:R0:W5:Y:S01]  /*3c70*/  LDG.E.U8 R0, [R2.64] ;  /* 0x0000002402007981 */ /* 0x000162000c1e1100 */
[----:B------:R-:W-:Y:S05]  /*3c80*/  BRA `(.L_x_8871) ;  /* 0x00000d7000007947 */ /* 0x000fea0003800000 */
.L_x_8868:
        /* <DEDUP_REMOVED lines=8> */
.L_x_8873:
[----:B------:R0:W5:Y:S01]  /*3d10*/  LDG.E.U8 R0, [R2.64] ;  /* 0x0000002402007981 */ /* 0x000162000c1e1100 */
[----:B------:R-:W-:Y:S05]  /*3d20*/  BRA `(.L_x_8871) ;  /* 0x00000cd000007947 */ /* 0x000fea0003800000 */
.L_x_8872:
[----:B------:R0:W5:Y:S01]  /*3d30*/  LDG.E.U16 R0, [R2.64] ;  /* 0x0000002402007981 */ /* 0x000162000c1e1500 */
[----:B------:R-:W-:Y:S05]  /*3d40*/  BRA `(.L_x_8871) ;  /* 0x00000cb000007947 */ /* 0x000fea0003800000 */
.L_x_8867:
        /* <DEDUP_REMOVED lines=9> */
.L_x_8875:
[----:B------:R-:W2:Y:S02]  /*3de0*/  LDG.E.U16 R4, [R2.64] ;  /* 0x0000002402047981 */ /* 0x000ea4000c1e1500 */
[----:B--2---:R-:W-:-:S06]  /*3df0*/  HADD2.F32 R4, -RZ, R4.H0_H0 ;  /* 0x20000004ff047230 */ /* 0x004fcc0000004100 */
[----:B------:R-:W0:Y:S02]  /*3e00*/  F2I.FTZ.TRUNC.NTZ R4, R4 ;  /* 0x0000000400047305 */ /* 0x000e24000021f100 */
[----:B0-----:R-:W-:Y:S01]  /*3e10*/  PRMT R0, R4, 0x7610, R0 ;  /* 0x0000761004007816 */ /* 0x001fe20000000000 */
[----:B------:R-:W-:Y:S05]  /*3e20*/  BRA `(.L_x_8871) ;  /* 0x00000bd000007947 */ /* 0x000fea0003800000 */
.L_x_8874:
        /* <DEDUP_REMOVED lines=9> */
.L_x_8877:
[----:B------:R-:W2:Y:S02]  /*3ec0*/  LDG.E.U16 R2, [R2.64] ;  /* 0x0000002402027981 */ /* 0x000ea4000c1e1500 */
[----:B--2---:R-:W-:-:S06]  /*3ed0*/  HADD2.F32 R4, -RZ, R2.H0_H0 ;  /* 0x20000002ff047230 */ /* 0x004fcc0000004100 */
[----:B------:R-:W0:Y:S02]  /*3ee0*/  F2I.FTZ.TRUNC.NTZ R4, R4 ;  /* 0x0000000400047305 */ /* 0x000e24000021f100 */
[----:B0-----:R-:W-:Y:S01]  /*3ef0*/  PRMT R0, R4, 0x7610, R0 ;  /* 0x0000761004007816 */ /* 0x001fe20000000000 */
[----:B------:R-:W-:Y:S05]  /*3f00*/  BRA `(.L_x_8871) ;  /* 0x00000af000007947 */ /* 0x000fea0003800000 */
.L_x_8876:
[----:B------:R-:W2:Y:S02]  /*3f10*/  LDG.E.64 R2, [R2.64] ;  /* 0x0000002402027981 */ /* 0x000ea4000c1e1b00 */
[----:B--2---:R0:W1:Y:S01]  /*3f20*/  F2I.F64.TRUNC R0, R2 ;  /* 0x0000000200007311 */ /* 0x004062000030d100 */
[----:B------:R-:W-:Y:S05]  /*3f30*/  BRA `(.L_x_8871) ;  /* 0x00000ac000007947 */ /* 0x000fea0003800000 */
.L_x_8866:
        /* <DEDUP_REMOVED lines=12> */
.L_x_8880:
[----:B------:R-:W2:Y:S02]  /*4000*/  LDG.E.64 R2, [R2.64] ;  /* 0x0000002402027981 */ /* 0x000ea4000c1e1b00 */
[----:B--2---:R0:W1:Y:S01]  /*4010*/  F2I.F64.TRUNC R0, R2 ;  /* 0x0000000200007311 */ /* 0x004062000030d100 */
[----:B------:R-:W-:Y:S05]  /*4020*/  BRA `(.L_x_8871) ;  /* 0x000009d000007947 */ /* 0x000fea0003800000 */
.L_x_8879:
        /* <DEDUP_REMOVED lines=28> */
.L_x_8882:
        /* <DEDUP_REMOVED lines=15> */
.L_x_8881:
[----:B------:R-:W2:Y:S02]  /*42e0*/  LDG.E.U16 R2, [R2.64] ;  /* 0x0000002402027981 */ /* 0x000ea4000c1e1500 */
[----:B--2---:R-:W-:-:S04]  /*42f0*/  PRMT R2, RZ, 0x5410, R2 ;  /* 0x00005410ff027816 */ /* 0x004fc80000000002 */
[----:B------:R0:W1:Y:S01]  /*4300*/  F2I.FTZ.TRUNC.NTZ R0, R2 ;  /* 0x0000000200007305 */ /* 0x000062000021f100 */
[----:B------:R-:W-:Y:S05]  /*4310*/  BRA `(.L_x_8871) ;  /* 0x000006e000007947 */ /* 0x000fea0003800000 */
.L_x_8878:
        /* <DEDUP_REMOVED lines=10> */
.L_x_8885:
        /* <DEDUP_REMOVED lines=21> */
.L_x_8889:
[----:B------:R-:W-:Y:S05]  /*4510*/  BSYNC B1 ;  /* 0x0000000000017941 */ /* 0x000fea0003800000 */
.L_x_8888:
[----:B------:R-:W-:Y:S01]  /*4520*/  IMAD.SHL.U32 R2, R2, 0x100000, RZ ;  /* 0x0010000002027824 */ /* 0x000fe200078e00ff */
[----:B------:R-:W-:-:S04]  /*4530*/  LEA R3, R0, 0x3b800000, 0x17 ;  /* 0x3b80000000037811 */ /* 0x000fc800078eb8ff */
[----:B------:R-:W-:Y:S02]  /*4540*/  LOP3.LUT R4, R3, R2, R4, 0xfe, !PT ;  /* 0x0000000203047212 */ /* 0x000fe400078efe04 */
.L_x_8887:
[----:B------:R-:W-:Y:S05]  /*4550*/  BSYNC B0 ;  /* 0x0000000000007941 */ /* 0x000fea0003800000 */
.L_x_8886:
[----:B------:R-:W0:Y:S02]  /*4560*/  F2I.FTZ.TRUNC.NTZ R4, R4 ;  /* 0x0000000400047305 */ /* 0x000e24000021f100 */
[----:B0-----:R-:W-:Y:S01]  /*4570*/  PRMT R0, R4, 0x7610, R0 ;  /* 0x0000761004007816 */ /* 0x001fe20000000000 */
[----:B------:R-:W-:Y:S05]  /*4580*/  BRA `(.L_x_8871) ;  /* 0x0000047000007947 */ /* 0x000fea0003800000 */
.L_x_8884:
        /* <DEDUP_REMOVED lines=21> */
.L_x_8893:
[----:B------:R-:W-:Y:S05]  /*46e0*/  BSYNC B1 ;  /* 0x0000000000017941 */ /* 0x000fea0003800000 */
.L_x_8892:
[----:B------:R-:W-:Y:S01]  /*46f0*/  IMAD.SHL.U32 R2, R2, 0x200000, RZ ;  /* 0x0020000002027824 */ /* 0x000fe200078e00ff */
[----:B------:R-:W-:-:S04]  /*4700*/  LEA R3, R0, 0x37800000, 0x17 ;  /* 0x3780000000037811 */ /* 0x000fc800078eb8ff */
[----:B------:R-:W-:Y:S02]  /*4710*/  LOP3.LUT R4, R3, R2, R4, 0xfe, !PT ;  /* 0x0000000203047212 */ /* 0x000fe400078efe04 */
.L_x_8891:
[----:B------:R-:W-:Y:S05]  /*4720*/  BSYNC B0 ;  /* 0x0000000000007941 */ /* 0x000fea0003800000 */
.L_x_8890:
[----:B------:R-:W0:Y:S02]  /*4730*/  F2I.FTZ.TRUNC.NTZ R4, R4 ;  /* 0x0000000400047305 */ /* 0x000e24000021f100 */
[----:B0-----:R-:W-:Y:S01]  /*4740*/  PRMT R0, R4, 0x7610, R0 ;  /* 0x0000761004007816 */ /* 0x001fe20000000000 */
[----:B------:R-:W-:Y:S05]  /*4750*/  BRA `(.L_x_8871) ;  /* 0x000002a000007947 */ /* 0x000fea0003800000 */
.L_x_8883:
        /* <DEDUP_REMOVED lines=14> */
.L_x_8897:
[----:B------:R-:W-:Y:S05]  /*4840*/  BSYNC B0 ;  /* 0x0000000000007941 */ /* 0x000fea0003800000 */
.L_x_8896:
[----:B------:R-:W0:Y:S02]  /*4850*/  F2I.FTZ.TRUNC.NTZ R4, R4 ;  /* 0x0000000400047305 */ /* 0x000e24000021f100 */
[----:B0-----:R-:W-:Y:S01]  /*4860*/  PRMT R0, R4, 0x7610, R0 ;  /* 0x0000761004007816 */ /* 0x001fe20000000000 */
[----:B------:R-:W-:Y:S05]  /*4870*/  BRA `(.L_x_8871) ;  /* 0x0000018000007947 */ /* 0x000fea0003800000 */
.L_x_8870:
        /* <DEDUP_REMOVED lines=21> */
.L_x_8895:
[----:B------:R0:W5:Y:S01]  /*49d0*/  LDG.E.U8 R0, [R2.64] ;  /* 0x0000002402007981 */ /* 0x000162000c1e1100 */
[----:B------:R-:W-:Y:S05]  /*49e0*/  BRA `(.L_x_8871) ;  /* 0x0000001000007947 */ /* 0x000fea0003800000 */
.L_x_8894:
[----:B------:R0:W5:Y:S02]  /*49f0*/  LDG.E.U8 R0, [R2.64] ;  /* 0x0000002402007981 */ /* 0x000164000c1e1100 */
.L_x_8871:
        /* <DEDUP_REMOVED lines=19> */
.L_x_8901:
[----:B------:R0:W-:Y:S01]  /*4b30*/  STG.E.U8 [R16.64], R3 ;  /* 0x0000000310007986 */ /* 0x0001e2000c101124 */
[----:B------:R-:W-:Y:S05]  /*4b40*/  BRA `(.L_x_8903) ;  /* 0x00000df000007947 */ /* 0x000fea0003800000 */
.L_x_8900:
        /* <DEDUP_REMOVED lines=11> */
.L_x_8905:
[----:B------:R-:W-:-:S05]  /*4c00*/  PRMT R3, R3, 0x9910, RZ ;  /* 0x0000991003037816 */ /* 0x000fca00000000ff */
[----:B------:R0:W-:Y:S01]  /*4c10*/  STG.E [R16.64], R3 ;  /* 0x0000000310007986 */ /* 0x0001e2000c101924 */
[----:B------:R-:W-:Y:S05]  /*4c20*/  BRA `(.L_x_8903) ;  /* 0x00000d1000007947 */ /* 0x000fea0003800000 */
.L_x_8904:
[----:B------:R0:W-:Y:S01]  /*4c30*/  STG.E.U16 [R16.64], R3 ;  /* 0x0000000310007986 */ /* 0x0001e2000c101524 */
[----:B------:R-:W-:Y:S05]  /*4c40*/  BRA `(.L_x_8903) ;  /* 0x00000cf000007947 */ /* 0x000fea0003800000 */
.L_x_8899:
        /* <DEDUP_REMOVED lines=9> */
.L_x_8907:
[----:B------:R-:W0:Y:S02]  /*4ce0*/  I2F.S16 R0, R3 ;  /* 0x0000000300007306 */ /* 0x000e240000101400 */
[----:B0-----:R-:W-:-:S05]  /*4cf0*/  F2FP.PACK_AB R0, RZ, R0 ;  /* 0x00000000ff00723e */ /* 0x001fca00000000ff */
[----:B------:R0:W-:Y:S01]  /*4d00*/  STG.E.U16 [R16.64], R0 ;  /* 0x0000000010007986 */ /* 0x0001e2000c101524 */
[----:B------:R-:W-:Y:S05]  /*4d10*/  BRA `(.L_x_8903) ;  /* 0x00000c2000007947 */ /* 0x000fea0003800000 */
.L_x_8906:
        /* <DEDUP_REMOVED lines=10> */
.L_x_8909:
[----:B------:R-:W0:Y:S02]  /*4dc0*/  I2F.S16 R3, R3 ;  /* 0x0000000300037306 */ /* 0x000e240000101400 */
[----:B0-----:R-:W-:-:S04]  /*4dd0*/  F2FP.PACK_AB R3, RZ, R3 ;  /* 0x00000003ff03723e */ /* 0x001fc800000000ff */
[----:B------:R-:W-:-:S05]  /*4de0*/  PRMT R3, R3, 0x5410, RZ ;  /* 0x0000541003037816 */ /* 0x000fca00000000ff */
[----:B------:R0:W-:Y:S01]  /*4df0*/  STG.E [R16.64], R3 ;  /* 0x0000000310007986 */ /* 0x0001e2000c101924 */
[----:B------:R-:W-:Y:S05]  /*4e00*/  BRA `(.L_x_8903) ;  /* 0x00000b3000007947 */ /* 0x000fea0003800000 */
.L_x_8908:
[----:B------:R-:W0:Y:S02]  /*4e10*/  I2F.F64.S16 R2, R3 ;  /* 0x0000000300027312 */ /* 0x000e240000101c00 */
[----:B0-----:R0:W-:Y:S01]  /*4e20*/  STG.E.64 [R16.64], R2 ;  /* 0x0000000210007986 */ /* 0x0011e2000c101b24 */
[----:B------:R-:W-:Y:S05]  /*4e30*/  BRA `(.L_x_8903) ;  /* 0x00000b0000007947 */ /* 0x000fea0003800000 */
.L_x_8898:
        /* <DEDUP_REMOVED lines=13> */
.L_x_8912:
[----:B------:R-:W0:Y:S01]  /*4f10*/  I2F.F64.S16 R4, R3 ;  /* 0x0000000300047312 */ /* 0x000e220000101c00 */
[----:B------:R-:W-:-:S05]  /*4f20*/  CS2R R6, SRZ ;  /* 0x0000000000067805 */ /* 0x000fca000001ff00 */
[----:B0-----:R0:W-:Y:S01]  /*4f30*/  STG.E.128 [R16.64], R4 ;  /* 0x0000000410007986 */ /* 0x0011e2000c101d24 */
[----:B------:R-:W-:Y:S05]  /*4f40*/  BRA `(.L_x_8903) ;  /* 0x000009f000007947 */ /* 0x000fea0003800000 */
.L_x_8911:
        /* <DEDUP_REMOVED lines=21> */
.L_x_8916:
[----:B------:R-:W-:Y:S05]  /*50a0*/  BSYNC B0 ;  /* 0x0000000000007941 */ /* 0x000fea0003800000 */
.L_x_8915:
[----:B------:R-:W-:-:S05]  /*50b0*/  LOP3.LUT R5, R0, R5, RZ, 0xfc, !PT ;  /* 0x0000000500057212 */ /* 0x000fca00078efcff */
[----:B------:R0:W-:Y:S01]  /*50c0*/  STG.E.U8 [R16.64], R5 ;  /* 0x0000000510007986 */ /* 0x0001e2000c101124 */
[----:B------:R-:W-:Y:S05]  /*50d0*/  BRA `(.L_x_8903) ;  /* 0x0000086000007947 */ /* 0x000fea0003800000 */
.L_x_8914:
        /* <DEDUP_REMOVED lines=13> */
.L_x_8918:
[----:B------:R-:W-:Y:S01]  /*51b0*/  IMAD.MOV.U32 R0, RZ, RZ, 0x7f ;  /* 0x0000007fff007424 */ /* 0x000fe200078e00ff */
[----:B------:R-:W-:-:S04]  /*51c0*/  ISETP.GT.U32.AND P0, PT, R2, 0x7f800000, PT ;  /* 0x7f8000000200780c */ /* 0x000fc80003f04070 */
[----:B------:R-:W-:-:S04]  /*51d0*/  SEL R0, R0, 0x7c, P0 ;  /* 0x0000007c00007807 */ /* 0x000fc80000000000 */
.L_x_8919:
[----:B------:R-:W-:Y:S05]  /*51e0*/  BSYNC B0 ;  /* 0x0000000000007941 */ /* 0x000fea0003800000 */
.L_x_8917:
[----:B------:R-:W-:-:S04]  /*51f0*/  LOP3.LUT R2, R3, 0x80000000, RZ, 0xc0, !PT ;  /* 0x8000000003027812 */ /* 0x000fc800078ec0ff */
[----:B------:R-:W-:-:S04]  /*5200*/  SHF.R.U32.HI R3, RZ, 0x18, R2 ;  /* 0x00000018ff037819 */ /* 0x000fc80000011602 */
[----:B------:R-:W-:-:S05]  /*5210*/  LOP3.LUT R3, R0, R3, RZ, 0xfc, !PT ;  /* 0x0000000300037212 */ /* 0x000fca00078efcff */
[----:B------:R0:W-:Y:S01]  /*5220*/  STG.E.U8 [R16.64], R3 ;  /* 0x0000000310007986 */ /* 0x0001e2000c101124 */
[----:B------:R-:W-:Y:S05]  /*5230*/  BRA `(.L_x_8903) ;  /* 0x0000070000007947 */ /* 0x000fea0003800000 */
.L_x_8913:
[----:B------:R-:W0:Y:S02]  /*5240*/  I2F.S16 R0, R3 ;  /* 0x0000000300007306 */ /* 0x000e240000101400 */
[----:B0-----:R-:W-:-:S05]  /*5250*/  F2FP.BF16.PACK_AB R0, RZ, R0 ;  /* 0x00000000ff00723e */ /* 0x001fca00000010ff */
[----:B------:R0:W-:Y:S01]  /*5260*/  STG.E.U16 [R16.64], R0 ;  /* 0x0000000010007986 */ /* 0x0001e2000c101524 */
[----:B------:R-:W-:Y:S05]  /*5270*/  BRA `(.L_x_8903) ;  /* 0x000006c000007947 */ /* 0x000fea0003800000 */
.L_x_8910:
        /* <DEDUP_REMOVED lines=10> */
.L_x_8922:
        /* <DEDUP_REMOVED lines=17> */
.L_x_8925:
[----:B------:R-:W-:-:S04]  /*5430*/  LOP3.LUT R2, R3, 0x80000000, RZ, 0xc0, !PT ;  /* 0x8000000003027812 */ /* 0x000fc800078ec0ff */
[----:B------:R-:W-:-:S04]  /*5440*/  SHF.R.U32.HI R3, RZ, 0x18, R2 ;  /* 0x00000018ff037819 */ /* 0x000fc80000011602 */
[----:B------:R-:W-:-:S04]  /*5450*/  LOP3.LUT R0, R0, R3, RZ, 0xfc, !PT ;  /* 0x0000000300007212 */ /* 0x000fc800078efcff */
[----:B------:R-:W-:Y:S02]  /*5460*/  PRMT R8, R0, 0x7610, R8 ;  /* 0x0000761000087816 */ /* 0x000fe40000000008 */
.L_x_8924:
[----:B------:R-:W-:Y:S05]  /*5470*/  BSYNC B0 ;  /* 0x0000000000007941 */ /* 0x000fea0003800000 */
.L_x_8923:
[----:B------:R0:W-:Y:S01]  /*5480*/  STG.E.U8 [R16.64], R8 ;  /* 0x0000000810007986 */ /* 0x0001e2000c101124 */
[----:B------:R-:W-:Y:S05]  /*5490*/  BRA `(.L_x_8903) ;  /* 0x000004a000007947 */ /* 0x000fea0003800000 */
.L_x_8921:
        /* <DEDUP_REMOVED lines=17> */
.L_x_8928:
[----:B------:R-:W-:-:S04]  /*55b0*/  LOP3.LUT R2, R3, 0x80000000, RZ, 0xc0, !PT ;  /* 0x8000000003027812 */ /* 0x000fc800078ec0ff */
[----:B------:R-:W-:-:S04]  /*55c0*/  SHF.R.U32.HI R3, RZ, 0x18, R2 ;  /* 0x00000018ff037819 */ /* 0x000fc80000011602 */
[----:B------:R-:W-:-:S04]  /*55d0*/  LOP3.LUT R0, R0, R3, RZ, 0xfc, !PT ;  /* 0x0000000300007212 */ /* 0x000fc800078efcff */
[----:B------:R-:W-:Y:S02]  /*55e0*/  PRMT R8, R0, 0x7610, R8 ;  /* 0x0000761000087816 */ /* 0x000fe40000000008 */
.L_x_8927:
[----:B------:R-:W-:Y:S05]  /*55f0*/  BSYNC B0 ;  /* 0x0000000000007941 */ /* 0x000fea0003800000 */
.L_x_8926:
[----:B------:R0:W-:Y:S01]  /*5600*/  STG.E.U8 [R16.64], R8 ;  /* 0x0000000810007986 */ /* 0x0001e2000c101124 */
[----:B------:R-:W-:Y:S05]  /*5610*/  BRA `(.L_x_8903) ;  /* 0x0000032000007947 */ /* 0x000fea0003800000 */
.L_x_8920:
        /* <DEDUP_REMOVED lines=23> */
.L_x_8902:
        /* <DEDUP_REMOVED lines=20> */
.L_x_8930:
[----:B------:R-:W-:-:S05]  /*58d0*/  PRMT R3, R3, 0x9910, RZ ;  /* 0x0000991003037816 */ /* 0x000fca00000000ff */
[----:B------:R-:W-:-:S05]  /*58e0*/  IMAD.MOV.U32 R2, RZ, RZ, R3 ;  /* 0x000000ffff027224 */ /* 0x000fca00078e0003 */
[----:B------:R-:W-:-:S05]  /*58f0*/  SHF.R.S32.HI R3, RZ, 0x1f, R2 ;  /* 0x0000001fff037819 */ /* 0x000fca0000011402 */
[----:B------:R0:W-:Y:S01]  /*5900*/  STG.E.64 [R16.64], R2 ;  /* 0x0000000210007986 */ /* 0x0001e2000c101b24 */
[----:B------:R-:W-:Y:S05]  /*5910*/  BRA `(.L_x_8903) ;  /* 0x0000002000007947 */ /* 0x000fea0003800000 */
.L_x_8929:
[----:B------:R-:W-:-:S05]  /*5920*/  PRMT R3, R3, 0x9910, RZ ;  /* 0x0000991003037816 */ /* 0x000fca00000000ff */
[----:B------:R0:W-:Y:S02]  /*5930*/  STG.E [R16.64], R3 ;  /* 0x0000000310007986 */ /* 0x0001e4000c101924 */
.L_x_8903:
        /* <DEDUP_REMOVED lines=231> */
.L_x_8931:
        /* <DEDUP_REMOVED lines=18> */
.L_x_8935:
[----:B------:R0:W5:Y:S01]  /*68d0*/  LDG.E.U8 R0, [R2.64] ;  /* 0x0000002402007981 */ /* 0x000162000c1e1100 */
[----:B------:R-:W-:Y:S05]  /*68e0*/  BRA `(.L_x_8937) ;  /* 0x00000d7000007947 */ /* 0x000fea0003800000 */
.L_x_8934:
        /* <DEDUP_REMOVED lines=8> */
.L_x_8939:
[----:B------:R0:W5:Y:S01]  /*6970*/  LDG.E.U8 R0, [R2.64] ;  /* 0x0000002402007981 */ /* 0x000162000c1e1100 */
[----:B------:R-:W-:Y:S05]  /*6980*/  BRA `(.L_x_8937) ;  /* 0x00000cd000007947 */ /* 0x000fea0003800000 */
.L_x_8938:
[----:B------:R0:W5:Y:S01]  /*6990*/  LDG.E.U16 R0, [R2.64] ;  /* 0x0000002402007981 */ /* 0x000162000c1e1500 */
[----:B------:R-:W-:Y:S05]  /*69a0*/  BRA `(.L_x_8937) ;  /* 0x00000cb000007947 */ /* 0x000fea0003800000 */
.L_x_8933:
        /* <DEDUP_REMOVED lines=9> */
.L_x_8941:
[----:B------:R-:W2:Y:S02]  /*6a40*/  LDG.E.U16 R4, [R2.64] ;  /* 0x0000002402047981 */ /* 0x000ea4000c1e1500 */
[----:B--2---:R-:W-:-:S06]  /*6a50*/  HADD2.F32 R4, -RZ, R4.H0_H0 ;  /* 0x20000004ff047230 */ /* 0x004fcc0000004100 */
[----:B------:R-:W0:Y:S02]  /*6a60*/  F2I.FTZ.TRUNC.NTZ R4, R4 ;  /* 0x0000000400047305 */ /* 0x000e24000021f100 */
[----:B0-----:R-:W-:Y:S01]  /*6a70*/  PRMT R0, R4, 0x7610, R0 ;  /* 0x0000761004007816 */ /* 0x001fe20000000000 */
[----:B------:R-:W-:Y:S05]  /*6a80*/  BRA `(.L_x_8937) ;  /* 0x00000bd000007947 */ /* 0x000fea0003800000 */
.L_x_8940:
        /* <DEDUP_REMOVED lines=9> */
.L_x_8943:
[----:B------:R-:W2:Y:S02]  /*6b20*/  LDG.E.U16 R2, [R2.64] ;  /* 0x0000002402027981 */ /* 0x000ea4000c1e1500 */
[----:B--2---:R-:W-:-:S06]  /*6b30*/  HADD2.F32 R4, -RZ, R2.H0_H0 ;  /* 0x20000002ff047230 */ /* 0x004fcc0000004100 */
[----:B------:R-:W0:Y:S02]  /*6b40*/  F2I.FTZ.TRUNC.NTZ R4, R4 ;  /* 0x0000000400047305 */ /* 0x000e24000021f100 */
[----:B0-----:R-:W-:Y:S01]  /*6b50*/  PRMT R0, R4, 0x7610, R0 ;  /* 0x0000761004007816 */ /* 0x001fe20000000000 */
[----:B------:R-:W-:Y:S05]  /*6b60*/  BRA `(.L_x_8937) ;  /* 0x00000af000007947 */ /* 0x000fea0003800000 */
.L_x_8942:
[----:B------:R-:W2:Y:S02]  /*6b70*/  LDG.E.64 R2, [R2.64] ;  /* 0x0000002402027981 */ /* 0x000ea4000c1e1b00 */
[----:B--2---:R0:W1:Y:S01]  /*6b80*/  F2I.F64.TRUNC R0, R2 ;  /* 0x0000000200007311 */ /* 0x004062000030d100 */
[----:B------:R-:W-:Y:S05]  /*6b90*/  BRA `(.L_x_8937) ;  /* 0x00000ac000007947 */ /* 0x000fea0003800000 */
.L_x_8932:
        /* <DEDUP_REMOVED lines=12> */
.L_x_8946:
[----:B------:R-:W2:Y:S02]  /*6c60*/  LDG.E.64 R2, [R2.64] ;  /* 0x0000002402027981 */ /* 0x000ea4000c1e1b00 */
[----:B--2---:R0:W1:Y:S01]  /*6c70*/  F2I.F64.TRUNC R0, R2 ;  /* 0x0000000200007311 */ /* 0x004062000030d100 */
[----:B------:R-:W-:Y:S05]  /*6c80*/  BRA `(.L_x_8937) ;  /* 0x000009d000007947 */ /* 0x000fea0003800000 */
.L_x_8945:
        /* <DEDUP_REMOVED lines=28> */
.L_x_8948:
        /* <DEDUP_REMOVED lines=15> */
.L_x_8947:
[----:B------:R-:W2:Y:S02]  /*6f40*/  LDG.E.U16 R2, [R2.64] ;  /* 0x0000002402027981 */ /* 0x000ea4000c1e1500 */
[----:B--2---:R-:W-:-:S04]  /*6f50*/  PRMT R2, RZ, 0x5410, R2 ;  /* 0x00005410ff027816 */ /* 0x004fc80000000002 */
[----:B------:R0:W1:Y:S01]  /*6f60*/  F2I.FTZ.TRUNC.NTZ R0, R2 ;  /* 0x0000000200007305 */ /* 0x000062000021f100 */
[----:B------:R-:W-:Y:S05]  /*6f70*/  BRA `(.L_x_8937) ;  /* 0x000006e000007947 */ /* 0x000fea0003800000 */
.L_x_8944:
        /* <DEDUP_REMOVED lines=10> */
.L_x_8951:
        /* <DEDUP_REMOVED lines=21> */
.L_x_8955:
[----:B------:R-:W-:Y:S05]  /*7170*/  BSYNC B1 ;  /* 0x0000000000017941 */ /* 0x000fea0003800000 */
.L_x_8954:
[----:B------:R-:W-:Y:S01]  /*7180*/  IMAD.SHL.U32 R2, R2, 0x100000, RZ ;  /* 0x0010000002027824 */ /* 0x000fe200078e00ff */
[----:B------:R-:W-:-:S04]  /*7190*/  LEA R3, R0, 0x3b800000, 0x17 ;  /* 0x3b80000000037811 */ /* 0x000fc800078eb8ff */
[----:B------:R-:W-:Y:S02]  /*71a0*/  LOP3.LUT R4, R3, R2, R4, 0xfe, !PT ;  /* 0x0000000203047212 */ /* 0x000fe400078efe04 */
.L_x_8953:
[----:B------:R-:W-:Y:S05]  /*71b0*/  BSYNC B0 ;  /* 0x0000000000007941 */ /* 0x000fea0003800000 */
.L_x_8952:
[----:B------:R-:W0:Y:S02]  /*71c0*/  F2I.FTZ.TRUNC.NTZ R4, R4 ;  /* 0x0000000400047305 */ /* 0x000e24000021f100 */
[----:B0-----:R-:W-:Y:S01]  /*71d0*/  PRMT R0, R4, 0x7610, R0 ;  /* 0x0000761004007816 */ /* 0x001fe20000000000 */
[----:B------:R-:W-:Y:S05]  /*71e0*/  BRA `(.L_x_8937) ;  /* 0x0000047000007947 */ /* 0x000fea0003800000 */
.L_x_8950:
        /* <DEDUP_REMOVED lines=21> */
.L_x_8959:
[----:B------:R-:W-:Y:S05]  /*7340*/  BSYNC B1 ;  /* 0x0000000000017941 */ /* 0x000fea0003800000 */
.L_x_8958:
[----:B------:R-:W-:Y:S01]  /*7350*/  IMAD.SHL.U32 R2, R2, 0x200000, RZ ;  /* 0x0020000002027824 */ /* 0x000fe200078e00ff */
[----:B------:R-:W-:-:S04]  /*7360*/  LEA R3, R0, 0x37800000, 0x17 ;  /* 0x3780000000037811 */ /* 0x000fc800078eb8ff */
[----:B------:R-:W-:Y:S02]  /*7370*/  LOP3.LUT R4, R3, R2, R4, 0xfe, !PT ;  /* 0x0000000203047212 */ /* 0x000fe400078efe04 */
.L_x_8957:
[----:B------:R-:W-:Y:S05]  /*7380*/  BSYNC B0 ;  /* 0x0000000000007941 */ /* 0x000fea0003800000 */
.L_x_8956:
[----:B------:R-:W0:Y:S02]  /*7390*/  F2I.FTZ.TRUNC.NTZ R4, R4 ;  /* 0x0000000400047305 */ /* 0x000e24000021f100 */
[----:B0-----:R-:W-:Y:S01]  /*73a0*/  PRMT R0, R4, 0x7610, R0 ;  /* 0x0000761004007816 */ /* 0x001fe20000000000 */
[----:B------:R-:W-:Y:S05]  /*73b0*/  BRA `(.L_x_8937) ;  /* 0x000002a000007947 */ /* 0x000fea0003800000 */
.L_x_8949:
        /* <DEDUP_REMOVED lines=14> */
.L_x_8963:
[----:B------:R-:W-:Y:S05]  /*74a0*/  BSYNC B0 ;  /* 0x0000000000007941 */ /* 0x000fea0003800000 */
.L_x_8962:
[----:B------:R-:W0:Y:S02]  /*74b0*/  F2I.FTZ.TRUNC.NTZ R4, R4 ;  /* 0x0000000400047305 */ /* 0x000e24000021f100 */
[----:B0-----:R-:W-:Y:S01]  /*74c0*/  PRMT R0, R4, 0x7610, R0 ;  /* 0x0000761004007816 */ /* 0x001fe20000000000 */
[----:B------:R-:W-:Y:S05]  /*74d0*/  BRA `(.L_x_8937) ;  /* 0x0000018000007947 */ /* 0x000fea0003800000 */
.L_x_8936:
        /* <DEDUP_REMOVED lines=21> */
.L_x_8961:
[----:B------:R0:W5:Y:S01]  /*7630*/  LDG.E.U8 R0, [R2.64] ;  /* 0x0000002402007981 */ /* 0x000162000c1e1100 */
[----:B------:R-:W-:Y:S05]  /*7640*/  BRA `(.L_x_8937) ;  /* 0x0000001000007947 */ /* 0x000fea0003800000 */
.L_x_8960:
[----:B------:R0:W5:Y:S02]  /*7650*/  LDG.E.U8 R0, [R2.64] ;  /* 0x0000002402007981 */ /* 0x000164000c1e1100 */
.L_x_8937:
        /* <DEDUP_REMOVED lines=19> */
.L_x_8967:
[----:B------:R0:W-:Y:S01]  /*7790*/  STG.E.U8 [R16.64], R3 ;  /* 0x0000000310007986 */ /* 0x0001e2000c101124 */
[----:B------:R-:W-:Y:S05]  /*77a0*/  BRA `(.L_x_8969) ;  /* 0x00000df000007947 */ /* 0x000fea0003800000 */
.L_x_8966:
        /* <DEDUP_REMOVED lines=11> */
.L_x_8971:
[----:B------:R-:W-:-:S05]  /*7860*/  PRMT R3, R3, 0x9910, RZ ;  /* 0x0000991003037816 */ /* 0x000fca00000000ff */
[----:B------:R0:W-:Y:S01]  /*7870*/  STG.E [R16.64], R3 ;  /* 0x0000000310007986 */ /* 0x0001e2000c101924 */
[----:B------:R-:W-:Y:S05]  /*7880*/  BRA `(.L_x_8969) ;  /* 0x00000d1000007947 */ /* 0x000fea0003800000 */
.L_x_8970:
[----:B------:R0:W-:Y:S01]  /*7890*/  STG.E.U16 [R16.64], R3 ;  /* 0x0000000310007986 */ /* 0x0001e2000c101524 */
[----:B------:R-:W-:Y:S05]  /*78a0*/  BRA `(.L_x_8969) ;  /* 0x00000cf000007947 */ /* 0x000fea0003800000 */
.L_x_8965:
        /* <DEDUP_REMOVED lines=9> */
.L_x_8973:
[----:B------:R-:W0:Y:S02]  /*7940*/  I2F.S16 R0, R3 ;  /* 0x0000000300007306 */ /* 0x000e240000101400 */
[----:B0-----:R-:W-:-:S05]  /*7950*/  F2FP.PACK_AB R0, RZ, R0 ;  /* 0x00000000ff00723e */ /* 0x001fca00000000ff */
[----:B------:R0:W-:Y:S01]  /*7960*/  STG.E.U16 [R16.64], R0 ;  /* 0x0000000010007986 */ /* 0x0001e2000c101524 */
[----:B------:R-:W-:Y:S05]  /*7970*/  BRA `(.L_x_8969) ;  /* 0x00000c2000007947 */ /* 0x000fea0003800000 */
.L_x_8972:
        /* <DEDUP_REMOVED lines=10> */
.L_x_8975:
[----:B------:R-:W0:Y:S02]  /*7a20*/  I2F.S16 R3, R3 ;  /* 0x0000000300037306 */ /* 0x000e240000101400 */
[----:B0-----:R-:W-:-:S04]  /*7a30*/  F2FP.PACK_AB R3, RZ, R3 ;  /* 0x00000003ff03723e */ /* 0x001fc800000000ff */
[----:B------:R-:W-:-:S05]  /*7a40*/  PRMT R3, R3, 0x5410, RZ ;  /* 0x0000541003037816 */ /* 0x000fca00000000ff */
[----:B------:R0:W-:Y:S01]  /*7a50*/  STG.E [R16.64], R3 ;  /* 0x0000000310007986 */ /* 0x0001e2000c101924 */
[----:B------:R-:W-:Y:S05]  /*7a60*/  BRA `(.L_x_8969) ;  /* 0x00000b3000007947 */ /* 0x000fea0003800000 */
.L_x_8974:
[----:B------:R-:W0:Y:S02]  /*7a70*/  I2F.F64.S16 R2, R3 ;  /* 0x0000000300027312 */ /* 0x000e240000101c00 */
[----:B0-----:R0:W-:Y:S01]  /*7a80*/  STG.E.64 [R16.64], R2 ;  /* 0x0000000210007986 */ /* 0x0011e2000c101b24 */
[----:B------:R-:W-:Y:S05]  /*7a90*/  BRA `(.L_x_8969) ;  /* 0x00000b0000007947 */ /* 0x000fea0003800000 */
.L_x_8964:
        /* <DEDUP_REMOVED lines=13> */
.L_x_8978:
[----:B------:R-:W0:Y:S01]  /*7b70*/  I2F.F64.S16 R4, R3 ;  /* 0x0000000300047312 */ /* 0x000e220000101c00 */
[----:B------:R-:W-:-:S05]  /*7b80*/  CS2R R6, SRZ ;  /* 0x0000000000067805 */ /* 0x000fca000001ff00 */
[----:B0-----:R0:W-:Y:S01]  /*7b90*/  STG.E.128 [R16.64], R4 ;  /* 0x0000000410007986 */ /* 0x0011e2000c101d24 */
[----:B------:R-:W-:Y:S05]  /*7ba0*/  BRA `(.L_x_8969) ;  /* 0x000009f000007947 */ /* 0x000fea0003800000 */
.L_x_8977:
        /* <DEDUP_REMOVED lines=21> */
.L_x_8982:
[----:B------:R-:W-:Y:S05]  /*7d00*/  BSYNC B0 ;  /* 0x0000000000007941 */ /* 0x000fea0003800000 */
.L_x_8981:
[----:B------:R-:W-:-:S05]  /*7d10*/  LOP3.LUT R5, R0, R5, RZ, 0xfc, !PT ;  /* 0x0000000500057212 */ /* 0x000fca00078efcff */
[----:B------:R0:W-:Y:S01]  /*7d20*/  STG.E.U8 [R16.64], R5 ;  /* 0x0000000510007986 */ /* 0x0001e2000c101124 */
[----:B------:R-:W-:Y:S05]  /*7d30*/  BRA `(.L_x_8969) ;  /* 0x0000086000007947 */ /* 0x000fea0003800000 */
.L_x_8980:
        /* <DEDUP_REMOVED lines=13> */
.L_x_8984:
[----:B------:R-:W-:Y:S01]  /*7e10*/  IMAD.MOV.U32 R0, RZ, RZ, 0x7f ;  /* 0x0000007fff007424 */ /* 0x000fe200078e00ff */
[----:B------:R-:W-:-:S04]  /*7e20*/  ISETP.GT.U32.AND P0, PT, R2, 0x7f800000, PT ;  /* 0x7f8000000200780c */ /* 0x000fc80003f04070 */
[----:B------:R-:W-:-:S04]  /*7e30*/  SEL R0, R0, 0x7c, P0 ;  /* 0x0000007c00007807 */ /* 0x000fc80000000000 */
.L_x_8985:
[----:B------:R-:W-:Y:S05]  /*7e40*/  BSYNC B0 ;  /* 0x0000000000007941 */ /* 0x000fea0003800000 */
.L_x_8983:
[----:B------:R-:W-:-:S04]  /*7e50*/  LOP3.LUT R2, R3, 0x80000000, RZ, 0xc0, !PT ;  /* 0x8000000003027812 */ /* 0x000fc800078ec0ff */
[----:B------:R-:W-:-:S04]  /*7e60*/  SHF.R.U32.HI R3, RZ, 0x18, R2 ;  /* 0x00000018ff037819 */ /* 0x000fc80000011602 */
[----:B------:R-:W-:-:S05]  /*7e70*/  LOP3.LUT R3, R0, R3, RZ, 0xfc, !PT ;  /* 0x0000000300037212 */ /* 0x000fca00078efcff */
[----:B------:R0:W-:Y:S01]  /*7e80*/  STG.E.U8 [R16.64], R3 ;  /* 0x0000000310007986 */ /* 0x0001e2000c101124 */
[----:B------:R-:W-:Y:S05]  /*7e90*/  BRA `(.L_x_8969) ;  /* 0x0000070000007947 */ /* 0x000fea0003800000 */
.L_x_8979:
[----:B------:R-:W0:Y:S02]  /*7ea0*/  I2F.S16 R0, R3 ;  /* 0x0000000300007306 */ /* 0x000e240000101400 */
[----:B0-----:R-:W-:-:S05]  /*7eb0*/  F2FP.BF16.PACK_AB R0, RZ, R0 ;  /* 0x00000000ff00723e */ /* 0x001fca00000010ff */
[----:B------:R0:W-:Y:S01]  /*7ec0*/  STG.E.U16 [R16.64], R0 ;  /* 0x0000000010007986 */ /* 0x0001e2000c101524 */
[----:B------:R-:W-:Y:S05]  /*7ed0*/  BRA `(.L_x_8969) ;  /* 0x000006c000007947 */ /* 0x000fea0003800000 */
.L_x_8976:
        /* <DEDUP_REMOVED lines=10> */
.L_x_8988:
        /* <DEDUP_REMOVED lines=17> */
.L_x_8991:
[----:B------:R-:W-:-:S04]  /*8090*/  LOP3.LUT R2, R3, 0x80000000, RZ, 0xc0, !PT ;  /* 0x8000000003027812 */ /* 0x000fc800078ec0ff */
[----:B------:R-:W-:-:S04]  /*80a0*/  SHF.R.U32.HI R3, RZ, 0x18, R2 ;  /* 0x00000018ff037819 */ /* 0x000fc80000011602 */
[----:B------:R-:W-:-:S04]  /*80b0*/  LOP3.LUT R0, R0, R3, RZ, 0xfc, !PT ;  /* 0x0000000300007212 */ /* 0x000fc800078efcff */
[----:B------:R-:W-:Y:S02]  /*80c0*/  PRMT R8, R0, 0x7610, R8 ;  /* 0x0000761000087816 */ /* 0x000fe40000000008 */
.L_x_8990:
[----:B------:R-:W-:Y:S05]  /*80d0*/  BSYNC B0 ;  /* 0x0000000000007941 */ /* 0x000fea0003800000 */
.L_x_8989:
[----:B------:R0:W-:Y:S01]  /*80e0*/  STG.E.U8 [R16.64], R8 ;  /* 0x0000000810007986 */ /* 0x0001e2000c101124 */
[----:B------:R-:W-:Y:S05]  /*80f0*/  BRA `(.L_x_8969) ;  /* 0x000004a000007947 */ /* 0x000fea0003800000 */
.L_x_8987:
        /* <DEDUP_REMOVED lines=17> */
.L_x_8994:
[----:B------:R-:W-:-:S04]  /*8210*/  LOP3.LUT R2, R3, 0x80000000, RZ, 0xc0, !PT ;  /* 0x8000000003027812 */ /* 0x000fc800078ec0ff */
[----:B------:R-:W-:-:S04]  /*8220*/  SHF.R.U32.HI R3, RZ, 0x18, R2 ;  /* 0x00000018ff037819 */ /* 0x000fc80000011602 */
[----:B------:R-:W-:-:S04]  /*8230*/  LOP3.LUT R0, R0, R3, RZ, 0xfc, !PT ;  /* 0x0000000300007212 */ /* 0x000fc800078efcff */
[----:B------:R-:W-:Y:S02]  /*8240*/  PRMT R8, R0, 0x7610, R8 ;  /* 0x0000761000087816 */ /* 0x000fe40000000008 */
.L_x_8993:
[----:B------:R-:W-:Y:S05]  /*8250*/  BSYNC B0 ;  /* 0x0000000000007941 */ /* 0x000fea0003800000 */
.L_x_8992:
[----:B------:R0:W-:Y:S01]  /*8260*/  STG.E.U8 [R16.64], R8 ;  /* 0x0000000810007986 */ /* 0x0001e2000c101124 */
[----:B------:R-:W-:Y:S05]  /*8270*/  BRA `(.L_x_8969) ;  /* 0x0000032000007947 */ /* 0x000fea0003800000 */
.L_x_8986:
        /* <DEDUP_REMOVED lines=23> */
.L_x_8968:
        /* <DEDUP_REMOVED lines=20> */
.L_x_8996:
[----:B------:R-:W-:-:S05]  /*8530*/  PRMT R3, R3, 0x9910, RZ ;  /* 0x0000991003037816 */ /* 0x000fca00000000ff */
[----:B------:R-:W-:-:S05]  /*8540*/  IMAD.MOV.U32 R2, RZ, RZ, R3 ;  /* 0x000000ffff027224 */ /* 0x000fca00078e0003 */
[----:B------:R-:W-:-:S05]  /*8550*/  SHF.R.S32.HI R3, RZ, 0x1f, R2 ;  /* 0x0000001fff037819 */ /* 0x000fca0000011402 */
[----:B------:R0:W-:Y:S01]  /*8560*/  STG.E.64 [R16.64], R2 ;  /* 0x0000000210007986 */ /* 0x0001e2000c101b24 */
[----:B------:R-:W-:Y:S05]  /*8570*/  BRA `(.L_x_8969) ;  /* 0x0000002000007947 */ /* 0x000fea0003800000 */
.L_x_8995:
[----:B------:R-:W-:-:S05]  /*8580*/  PRMT R3, R3, 0x9910, RZ ;  /* 0x0000991003037816 */ /* 0x000fca00000000ff */
[----:B------:R0:W-:Y:S02]  /*8590*/  STG.E [R16.64], R3 ;  /* 0x0000000310007986 */ /* 0x0001e4000c101924 */
.L_x_8969:
[----:B------:R-:W-:Y:S02]  /*85a0*/  IADD3 R19, R19, 0x80, RZ ;  /* 0x0000008013137810 */ /* 0x000fe40007ffe0ff */
.L_x_8864:
[----:B------:R-:W-:Y:S05]  /*85b0*/  BSYNC B6 ;  /* 0x0000000000067941 */ /* 0x000fea0003800000 */
.L_x_8863:
        /* <DEDUP_REMOVED lines=230> */
.L_x_8997:
        /* <DEDUP_REMOVED lines=18> */
.L_x_9001:
[----:B------:R0:W5:Y:S01]  /*9540*/  LDG.E.U8 R0, [R2.64] ;  /* 0x0000002402007981 */ /* 0x000162000c1e1100 */
[----:B------:R-:W-:Y:S05]  /*9550*/  BRA `(.L_x_9003) ;  /* 0x00000d7000007947 */ /* 0x000fea0003800000 */
.L_x_9000:
        /* <DEDUP_REMOVED lines=8> */
.L_x_9005:
[----:B------:R0:W5:Y:S01]  /*95e0*/  LDG.E.U8 R0, [R2.64] ;  /* 0x0000002402007981 */ /* 0x000162000c1e1100 */
[----:B------:R-:W-:Y:S05]  /*95f0*/  BRA `(.L_x_9003) ;  /* 0x00000cd000007947 */ /* 0x000fea0003800000 */
.L_x_9004:
[----:B------:R0:W5:Y:S01]  /*9600*/  LDG.E.U16 R0, [R2.64] ;  /* 0x0000002402007981 */ /* 0x000162000c1e1500 */
[----:B------:R-:W-:Y:S05]  /*9610*/  BRA `(.L_x_9003) ;  /* 0x00000cb000007947 */ /* 0x000fea0003800000 */
.L_x_8999:
        /* <DEDUP_REMOVED lines=9> */
.L_x_9007:
[----:B------:R-:W2:Y:S02]  /*96b0*/  LDG.E.U16 R4, [R2.64] ;  /* 0x0000002402047981 */ /* 0x000ea4000c1e1500 */
[----:B--2---:R-:W-:-:S06]  /*96c0*/  HADD2.F32 R4, -RZ, R4.H0_H0 ;  /* 0x20000004ff047230 */ /* 0x004fcc0000004100 */
[----:B------:R-:W0:Y:S02]  /*96d0*/  F2I.FTZ.TRUNC.NTZ R4, R4 ;  /* 0x0000000400047305 */ /* 0x000e24000021f100 */
[----:B0-----:R-:W-:Y:S01]  /*96e0*/  PRMT R0, R4, 0x7610, R0 ;  /* 0x0000761004007816 */ /* 0x001fe20000000000 */
[----:B------:R-:W-:Y:S05]  /*96f0*/  BRA `(.L_x_9003) ;  /* 0x00000bd000007947 */ /* 0x000fea0003800000 */
.L_x_9006:
        /* <DEDUP_REMOVED lines=9> */
.L_x_9009:
[----:B------:R-:W2:Y:S02]  /*9790*/  LDG.E.U16 R2, [R2.64] ;  /* 0x0000002402027981 */ /* 0x000ea4000c1e1500 */
[----:B--2---:R-:W-:-:S06]  /*97a0*/  HADD2.F32 R4, -RZ, R2.H0_H0 ;  /* 0x20000002ff047230 */ /* 0x004fcc0000004100 */
[----:B------:R-:W0:Y:S02]  /*97b0*/  F2I.FTZ.TRUNC.NTZ R4, R4 ;  /* 0x0000000400047305 */ /* 0x000e24000021f100 */
[----:B0-----:R-:W-:Y:S01]  /*97c0*/  PRMT R0, R4, 0x7610, R0 ;  /* 0x0000761004007816 */ /* 0x001fe20000000000 */
[----:B------:R-:W-:Y:S05]  /*97d0*/  BRA `(.L_x_9003) ;  /* 0x00000af000007947 */ /* 0x000fea0003800000 */
.L_x_9008:
[----:B------:R-:W2:Y:S02]  /*97e0*/  LDG.E.64 R2, [R2.64] ;  /* 0x0000002402027981 */ /* 0x000ea4000c1e1b00 */
[----:B--2---:R0:W1:Y:S01]  /*97f0*/  F2I.F64.TRUNC R0, R2 ;  /* 0x0000000200007311 */ /* 0x004062000030d100 */
[----:B------:R-:W-:Y:S05]  /*9800*/  BRA `(.L_x_9003) ;  /* 0x00000ac000007947 */ /* 0x000fea0003800000 */
.L_x_8998:
        /* <DEDUP_REMOVED lines=12> */
.L_x_9012:
[----:B------:R-:W2:Y:S02]  /*98d0*/  LDG.E.64 R2, [R2.64] ;  /* 0x0000002402027981 */ /* 0x000ea4000c1e1b00 */
[----:B--2---:R0:W1:Y:S01]  /*98e0*/  F2I.F64.TRUNC R0, R2 ;  /* 0x0000000200007311 */ /* 0x004062000030d100 */
[----:B------:R-:W-:Y:S05]  /*98f0*/  BRA `(.L_x_9003) ;  /* 0x000009d000007947 */ /* 0x000fea0003800000 */
.L_x_9011:
        /* <DEDUP_REMOVED lines=28> */
.L_x_9014:
        /* <DEDUP_REMOVED lines=15> */
.L_x_9013:
[----:B------:R-:W2:Y:S02]  /*9bb0*/  LDG.E.U16 R2, [R2.64] ;  /* 0x0000002402027981 */ /* 0x000ea4000c1e1500 */
[----:B--2---:R-:W-:-:S04]  /*9bc0*/  PRMT R2, RZ, 0x5410, R2 ;  /* 0x00005410ff027816 */ /* 0x004fc80000000002 */
[----:B------:R0:W1:Y:S01]  /*9bd0*/  F2I.FTZ.TRUNC.NTZ R0, R2 ;  /* 0x0000000200007305 */ /* 0x000062000021f100 */
[----:B------:R-:W-:Y:S05]  /*9be0*/  BRA `(.L_x_9003) ;  /* 0x000006e000007947 */ /* 0x000fea0003800000 */
.L_x_9010:
        /* <DEDUP_REMOVED lines=10> */
.L_x_9017:
        /* <DEDUP_REMOVED lines=21> */
.L_x_9021:
[----:B------:R-:W-:Y:S05]  /*9de0*/  BSYNC B1 ;  /* 0x0000000000017941 */ /* 0x000fea0003800000 */
.L_x_9020:
[----:B------:R-:W-:Y:S01]  /*9df0*/  IMAD.SHL.U32 R2, R2, 0x100000, RZ ;  /* 0x0010000002027824 */ /* 0x000fe200078e00ff */
[----:B------:R-:W-:-:S04]  /*9e00*/  LEA R3, R0, 0x3b800000, 0x17 ;  /* 0x3b80000000037811 */ /* 0x000fc800078eb8ff */
[----:B------:R-:W-:Y:S02]  /*9e10*/  LOP3.LUT R4, R3, R2, R4, 0xfe, !PT ;  /* 0x0000000203047212 */ /* 0x000fe400078efe04 */
.L_x_9019:
[----:B------:R-:W-:Y:S05]  /*9e20*/  BSYNC B0 ;  /* 0x0000000000007941 */ /* 0x000fea0003800000 */
.L_x_9018:
[----:B------:R-:W0:Y:S02]  /*9e30*/  F2I.FTZ.TRUNC.NTZ R4, R4 ;  /* 0x0000000400047305 */ /* 0x000e24000021f100 */
[----:B0-----:R-:W-:Y:S01]  /*9e40*/  PRMT R0, R4, 0x7610, R0 ;  /* 0x0000761004007816 */ /* 0x001fe20000000000 */
[----:B------:R-:W-:Y:S05]  /*9e50*/  BRA `(.L_x_9003) ;  /* 0x0000047000007947 */ /* 0x000fea0003800000 */
.L_x_9016:
        /* <DEDUP_REMOVED lines=21> */
.L_x_9025:
[----:B------:R-:W-:Y:S05]  /*9fb0*/  BSYNC B1 ;  /* 0x0000000000017941 */ /* 0x000fea0003800000 */
.L_x_9024:
[----:B------:R-:W-:Y:S01]  /*9fc0*/  IMAD.SHL.U32 R2, R2, 0x200000, RZ ;  /* 0x0020000002027824 */ /* 0x000fe200078e00ff */
[----:B------:R-:W-:-:S04]  /*9fd0*/  LEA R3, R0, 0x37800000, 0x17 ;  /* 0x3780000000037811 */ /* 0x000fc800078eb8ff */
[----:B------:R-:W-:Y:S02]  /*9fe0*/  LOP3.LUT R4, R3, R2, R4, 0xfe, !PT ;  /* 0x0000000203047212 */ /* 0x000fe400078efe04 */
.L_x_9023:
[----:B------:R-:W-:Y:S05]  /*9ff0*/  BSYNC B0 ;  /* 0x0000000000007941 */ /* 0x000fea0003800000 */
.L_x_9022:
[----:B------:R-:W0:Y:S02]  /*a000*/  F2I.FTZ.TRUNC.NTZ R4, R4 ;  /* 0x0000000400047305 */ /* 0x000e24000021f100 */
[----:B0-----:R-:W-:Y:S01]  /*a010*/  PRMT R0, R4, 0x7610, R0 ;  /* 0x0000761004007816 */ /* 0x001fe20000000000 */
[----:B------:R-:W-:Y:S05]  /*a020*/  BRA `(.L_x_9003) ;  /* 0x000002a000007947 */ /* 0x000fea0003800000 */
.L_x_9015:
        /* <DEDUP_REMOVED lines=14> */
.L_x_9029:
[----:B------:R-:W-:Y:S05]  /*a110*/  BSYNC B0 ;  /* 0x0000000000007941 */ /* 0x000fea0003800000 */
.L_x_9028:
[----:B------:R-:W0:Y:S02]  /*a120*/  F2I.FTZ.TRUNC.NTZ R4, R4 ;  /* 0x0000000400047305 */ /* 0x000e24000021f100 */
[----:B0-----:R-:W-:Y:S01]  /*a130*/  PRMT R0, R4, 0x7610, R0 ;  /* 0x0000761004007816 */ /* 0x001fe20000000000 */
[----:B------:R-:W-:Y:S05]  /*a140*/  BRA `(.L_x_9003) ;  /* 0x0000018000007947 */ /* 0x000fea0003800000 */
.L_x_9002:
        /* <DEDUP_REMOVED lines=21> */
.L_x_9027:
[----:B------:R0:W5:Y:S01]  /*a2a0*/  LDG.E.U8 R0, [R2.64] ;  /* 0x0000002402007981 */ /* 0x000162000c1e1100 */
[----:B------:R-:W-:Y:S05]  /*a2b0*/  BRA `(.L_x_9003) ;  /* 0x0000001000007947 */ /* 0x000fea0003800000 */
.L_x_9026:
[----:B------:R0:W5:Y:S02]  /*a2c0*/  LDG.E.U8 R0, [R2.64] ;  /* 0x0000002402007981 */ /* 0x000164000c1e1100 */
.L_x_9003:
        /* <DEDUP_REMOVED lines=19> */
.L_x_9033:
[----:B------:R-:W-:Y:S01]  /*a400*/  STG.E.U8 [R16.64], R3 ;  /* 0x0000000310007986 */ /* 0x000fe2000c101124 */
[----:B------:R-:W-:Y:S05]  /*a410*/  EXIT ;  /* 0x000000000000794d */ /* 0x000fea0003800000 */
.L_x_9032:
        /* <DEDUP_REMOVED lines=11> */
.L_x_9036:
[----:B------:R-:W-:-:S05]  /*a4d0*/  PRMT R3, R3, 0x9910, RZ ;  /* 0x0000991003037816 */ /* 0x000fca00000000ff */
[----:B------:R-:W-:Y:S01]  /*a4e0*/  STG.E [R16.64], R3 ;  /* 0x0000000310007986 */ /* 0x000fe2000c101924 */
[----:B------:R-:W-:Y:S05]  /*a4f0*/  EXIT ;  /* 0x000000000000794d */ /* 0x000fea0003800000 */
.L_x_9035:
[----:B------:R-:W-:Y:S01]  /*a500*/  STG.E.U16 [R16.64], R3 ;  /* 0x0000000310007986 */ /* 0x000fe2000c101524 */
[----:B------:R-:W-:Y:S05]  /*a510*/  EXIT ;  /* 0x000000000000794d */ /* 0x000fea0003800000 */
.L_x_9031:
        /* <DEDUP_REMOVED lines=9> */
.L_x_9038:
[----:B------:R-:W0:Y:S02]  /*a5b0*/  I2F.S16 R0, R3 ;  /* 0x0000000300007306 */ /* 0x000e240000101400 */
[----:B0-----:R-:W-:-:S05]  /*a5c0*/  F2FP.PACK_AB R0, RZ, R0 ;  /* 0x00000000ff00723e */ /* 0x001fca00000000ff */
[----:B------:R-:W-:Y:S01]  /*a5d0*/  STG.E.U16 [R16.64], R0 ;  /* 0x0000000010007986 */ /* 0x000fe2000c101524 */
[----:B------:R-:W-:Y:S05]  /*a5e0*/  EXIT ;  /* 0x000000000000794d */ /* 0x000fea0003800000 */
.L_x_9037:
        /* <DEDUP_REMOVED lines=10> */
.L_x_9040:
[----:B------:R-:W0:Y:S02]  /*a690*/  I2F.S16 R3, R3 ;  /* 0x0000000300037306 */ /* 0x000e240000101400 */
[----:B0-----:R-:W-:-:S04]  /*a6a0*/  F2FP.PACK_AB R3, RZ, R3 ;  /* 0x00000003ff03723e */ /* 0x001fc800000000ff */
[----:B------:R-:W-:-:S05]  /*a6b0*/  PRMT R3, R3, 0x5410, RZ ;  /* 0x0000541003037816 */ /* 0x000fca00000000ff */
[----:B------:R-:W-:Y:S01]  /*a6c0*/  STG.E [R16.64], R3 ;  /* 0x0000000310007986 */ /* 0x000fe2000c101924 */
[----:B------:R-:W-:Y:S05]  /*a6d0*/  EXIT ;  /* 0x000000000000794d */ /* 0x000fea0003800000 */
.L_x_9039:
[----:B------:R-:W0:Y:S02]  /*a6e0*/  I2F.F64.S16 R2, R3 ;  /* 0x0000000300027312 */ /* 0x000e240000101c00 */
[----:B0-----:R-:W-:Y:S01]  /*a6f0*/  STG.E.64 [R16.64], R2 ;  /* 0x0000000210007986 */ /* 0x001fe2000c101b24 */
[----:B------:R-:W-:Y:S05]  /*a700*/  EXIT ;  /* 0x000000000000794d */ /* 0x000fea0003800000 */
.L_x_9030:
        /* <DEDUP_REMOVED lines=13> */
.L_x_9043:
[----:B------:R-:W0:Y:S01]  /*a7e0*/  I2F.F64.S16 R4, R3 ;  /* 0x0000000300047312 */ /* 0x000e220000101c00 */
[----:B------:R-:W-:-:S05]  /*a7f0*/  CS2R R6, SRZ ;  /* 0x0000000000067805 */ /* 0x000fca000001ff00 */
[----:B0-----:R-:W-:Y:S01]  /*a800*/  STG.E.128 [R16.64], R4 ;  /* 0x0000000410007986 */ /* 0x001fe2000c101d24 */
[----:B------:R-:W-:Y:S05]  /*a810*/  EXIT ;  /* 0x000000000000794d */ /* 0x000fea0003800000 */
.L_x_9042:
        /* <DEDUP_REMOVED lines=21> */
.L_x_9047:
[----:B------:R-:W-:Y:S05]  /*a970*/  BSYNC B0 ;  /* 0x0000000000007941 */ /* 0x000fea0003800000 */
.L_x_9046:
[----:B------:R-:W-:-:S05]  /*a980*/  LOP3.LUT R5, R0, R5, RZ, 0xfc, !PT ;  /* 0x0000000500057212 */ /* 0x000fca00078efcff */
[----:B------:R-:W-:Y:S01]  /*a990*/  STG.E.U8 [R16.64], R5 ;  /* 0x0000000510007986 */ /* 0x000fe2000c101124 */
[----:B------:R-:W-:Y:S05]  /*a9a0*/  EXIT ;  /* 0x000000000000794d */ /* 0x000fea0003800000 */
.L_x_9045:
        /* <DEDUP_REMOVED lines=13> */
.L_x_9049:
[----:B------:R-:W-:Y:S01]  /*aa80*/  IMAD.MOV.U32 R0, RZ, RZ, 0x7f ;  /* 0x0000007fff007424 */ /* 0x000fe200078e00ff */
[----:B------:R-:W-:-:S04]  /*aa90*/  ISETP.GT.U32.AND P0, PT, R2, 0x7f800000, PT ;  /* 0x7f8000000200780c */ /* 0x000fc80003f04070 */
[----:B------:R-:W-:-:S04]  /*aaa0*/  SEL R0, R0, 0x7c, P0 ;  /* 0x0000007c00007807 */ /* 0x000fc80000000000 */
.L_x_9050:
[----:B------:R-:W-:Y:S05]  /*aab0*/  BSYNC B0 ;  /* 0x0000000000007941 */ /* 0x000fea0003800000 */
.L_x_9048:
[----:B------:R-:W-:-:S04]  /*aac0*/  LOP3.LUT R2, R3, 0x80000000, RZ, 0xc0, !PT ;  /* 0x8000000003027812 */ /* 0x000fc800078ec0ff */
[----:B------:R-:W-:-:S04]  /*aad0*/  SHF.R.U32.HI R3, RZ, 0x18, R2 ;  /* 0x00000018ff037819 */ /* 0x000fc80000011602 */
[----:B------:R-:W-:-:S05]  /*aae0*/  LOP3.LUT R3, R0, R3, RZ, 0xfc, !PT ;  /* 0x0000000300037212 */ /* 0x000fca00078efcff */
[----:B------:R-:W-:Y:S01]  /*aaf0*/  STG.E.U8 [R16.64], R3 ;  /* 0x0000000310007986 */ /* 0x000fe2000c101124 */
[----:B------:R-:W-:Y:S05]  /*ab00*/  EXIT ;  /* 0x000000000000794d */ /* 0x000fea0003800000 */
.L_x_9044:
[----:B------:R-:W0:Y:S02]  /*ab10*/  I2F.S16 R0, R3 ;  /* 0x0000000300007306 */ /* 0x000e240000101400 */
[----:B0-----:R-:W-:-:S05]  /*ab20*/  F2FP.BF16.PACK_AB R0, RZ, R0 ;  /* 0x00000000ff00723e */ /* 0x001fca00000010ff */
[----:B------:R-:W-:Y:S01]  /*ab30*/  STG.E.U16 [R16.64], R0 ;  /* 0x0000000010007986 */ /* 0x000fe2000c101524 */
[----:B------:R-:W-:Y:S05]  /*ab40*/  EXIT ;  /* 0x000000000000794d */ /* 0x000fea0003800000 */
.L_x_9041:
        /* <DEDUP_REMOVED lines=10> */
.L_x_9053:
        /* <DEDUP_REMOVED lines=17> */
.L_x_9056:
[----:B------:R-:W-:-:S04]  /*ad00*/  LOP3.LUT R2, R3, 0x80000000, RZ, 0xc0, !PT ;  /* 0x8000000003027812 */ /* 0x000fc800078ec0ff */
[----:B------:R-:W-:-:S04]  /*ad10*/  SHF.R.U32.HI R3, RZ, 0x18, R2 ;  /* 0x00000018ff037819 */ /* 0x000fc80000011602 */
[----:B------:R-:W-:-:S04]  /*ad20*/  LOP3.LUT R0, R0, R3, RZ, 0xfc, !PT ;  /* 0x0000000300007212 */ /* 0x000fc800078efcff */
[----:B------:R-:W-:Y:S02]  /*ad30*/  PRMT R8, R0, 0x7610, R8 ;  /* 0x0000761000087816 */ /* 0x000fe40000000008 */
.L_x_9055:
[----:B------:R-:W-:Y:S05]  /*ad40*/  BSYNC B0 ;  /* 0x0000000000007941 */ /* 0x000fea0003800000 */
.L_x_9054:
[----:B------:R-:W-:Y:S01]  /*ad50*/  STG.E.U8 [R16.64], R8 ;  /* 0x0000000810007986 */ /* 0x000fe2000c101124 */
[----:B------:R-:W-:Y:S05]  /*ad60*/  EXIT ;  /* 0x000000000000794d */ /* 0x000fea0003800000 */
.L_x_9052:
        /* <DEDUP_REMOVED lines=17> */
.L_x_9059:
[----:B------:R-:W-:-:S04]  /*ae80*/  LOP3.LUT R2, R3, 0x80000000, RZ, 0xc0, !PT ;  /* 0x8000000003027812 */ /* 0x000fc800078ec0ff */
[----:B------:R-:W-:-:S04]  /*ae90*/  SHF.R.U32.HI R3, RZ, 0x18, R2 ;  /* 0x00000018ff037819 */ /* 0x000fc80000011602 */
[----:B------:R-:W-:-:S04]  /*aea0*/  LOP3.LUT R0, R0, R3, RZ, 0xfc, !PT ;  /* 0x0000000300007212 */ /* 0x000fc800078efcff */
[----:B------:R-:W-:Y:S02]  /*aeb0*/  PRMT R8, R0, 0x7610, R8 ;  /* 0x0000761000087816 */ /* 0x000fe40000000008 */
.L_x_9058:
[----:B------:R-:W-:Y:S05]  /*aec0*/  BSYNC B0 ;  /* 0x0000000000007941 */ /* 0x000fea0003800000 */
.L_x_9057:
[----:B------:R-:W-:Y:S01]  /*aed0*/  STG.E.U8 [R16.64], R8 ;  /* 0x0000000810007986 */ /* 0x000fe2000c101124 */
[----:B------:R-:W-:Y:S05]  /*aee0*/  EXIT ;  /* 0x000000000000794d */ /* 0x000fea0003800000 */
.L_x_9051:
        /* <DEDUP_REMOVED lines=23> */
.L_x_9034:
        /* <DEDUP_REMOVED lines=20> */
.L_x_9061:
[----:B------:R-:W-:-:S05]  /*b1a0*/  PRMT R3, R3, 0x9910, RZ ;  /* 0x0000991003037816 */ /* 0x000fca00000000ff */
[----:B------:R-:W-:-:S05]  /*b1b0*/  IMAD.MOV.U32 R2, RZ, RZ, R3 ;  /* 0x000000ffff027224 */ /* 0x000fca00078e0003 */
[----:B------:R-:W-:-:S05]  /*b1c0*/  SHF.R.S32.HI R3, RZ, 0x1f, R2 ;  /* 0x0000001fff037819 */ /* 0x000fca0000011402 */
[----:B------:R-:W-:Y:S01]  /*b1d0*/  STG.E.64 [R16.64], R2 ;  /* 0x0000000210007986 */ /* 0x000fe2000c101b24 */
[----:B------:R-:W-:Y:S05]  /*b1e0*/  EXIT ;  /* 0x000000000000794d */ /* 0x000fea0003800000 */
.L_x_9060:
[----:B------:R-:W-:-:S05]  /*b1f0*/  PRMT R3, R3, 0x9910, RZ ;  /* 0x0000991003037816 */ /* 0x000fca00000000ff */
[----:B------:R-:W-:Y:S01]  /*b200*/  STG.E [R16.64], R3 ;  /* 0x0000000310007986 */ /* 0x000fe2000c101924 */
[----:B------:R-:W-:Y:S05]  /*b210*/  EXIT ;  /* 0x000000000000794d */ /* 0x000fea0003800000 */
.L_x_9062:
        /* <DEDUP_REMOVED lines=14> */
.L_x_22414:


//--------------------- .text._ZN2at6native27unrolled_elementwise_kernelIZZZNS0_16sign_kernel_cudaERNS_18TensorIteratorBaseEENKUlvE_clEvENKUlvE0_clEvEUlaE_St5arrayIPcLm2EELi4E23TrivialOffsetCalculatorILi1EjESB_NS0_6memory12LoadWithCastILi1EEENSC_13StoreWithCastILi1EEEEEviT_T0_T2_T3_T4_T5_ --------------------------
	.section	.text._ZN2at6native27unrolled_elementwise_kernelIZZZNS0_16sign_kernel_cudaERNS_18TensorIteratorBaseEENKUlvE_clEvENKUlvE0_clEvEUlaE_St5arrayIPcLm2EELi4E23TrivialOffsetCalculatorILi1EjESB_NS0_6memory12LoadWithCastILi1EEENSC_13StoreWithCastILi1EEEEEviT_T0_T2_T3_T4_T5_,"ax",@progbits
	.sectioninfo	@"SHI_REGISTERS=28"
	.align	128
        .global         _ZN2at6native27unrolled_elementwise_kernelIZZZNS0_16sign_kernel_cudaERNS_18TensorIteratorBaseEENKUlvE_clEvENKUlvE0_clEvEUlaE_St5arrayIPcLm2EELi4E23TrivialOffsetCalculatorILi1EjESB_NS0_6memory12LoadWithCastILi1EEENSC_13StoreWithCastILi1EEEEEviT_T0_T2_T3_T4_T5_
        .type           _ZN2at6native27unrolled_elementwise_kernelIZZZNS0_16sign_kernel_cudaERNS_18TensorIteratorBaseEENKUlvE_clEvENKUlvE0_clEvEUlaE_St5arrayIPcLm2EELi4E23TrivialOffsetCalculatorILi1EjESB_NS0_6memory12LoadWithCastILi1EEENSC_13StoreWithCastILi1EEEEEviT_T0_T2_T3_T4_T5_,@function
        .size           _ZN2at6native27unrolled_elementwise_kernelIZZZNS0_16sign_kernel_cudaERNS_18TensorIteratorBaseEENKUlvE_clEvENKUlvE0_clEvEUlaE_St5arrayIPcLm2EELi4E23TrivialOffsetCalculatorILi1EjESB_NS0_6memory12LoadWithCastILi1EEENSC_13StoreWithCastILi1EEEEEviT_T0_T2_T3_T4_T5_,(.L_x_22415 - _ZN2at6native27unrolled_elementwise_kernelIZZZNS0_16sign_kernel_cudaERNS_18TensorIteratorBaseEENKUlvE_clEvENKUlvE0_clEvEUlaE_St5arrayIPcLm2EELi4E23TrivialOffsetCalculatorILi1EjESB_NS0_6memory12LoadWithCastILi1EEENSC_13StoreWithCastILi1EEEEEviT_T0_T2_T3_T4_T5_)
        .other          _ZN2at6native27unrolled_elementwise_kernelIZZZNS0_16sign_kernel_cudaERNS_18TensorIteratorBaseEENKUlvE_clEvENKUlvE0_clEvEUlaE_St5arrayIPcLm2EELi4E23TrivialOffsetCalculatorILi1EjESB_NS0_6memory12LoadWithCastILi1EEENSC_13StoreWithCastILi1EEEEEviT_T0_T2_T3_T4_T5_,@"STO_CUDA_ENTRY STV_DEFAULT"
_ZN2at6native27unrolled_elementwise_kernelIZZZNS0_16sign_kernel_cudaERNS_18TensorIteratorBaseEENKUlvE_clEvENKUlvE0_clEvEUlaE_St5arrayIPcLm2EELi4E23TrivialOffsetCalculatorILi1EjESB_NS0_6memory12LoadWithCastILi1EEENSC_13StoreWithCastILi1EEEEEviT_T0_T2_T3_T4_T5_:
.text._ZN2at6native27unrolled_elementwise_kernelIZZZNS0_16sign_kernel_cudaERNS_18TensorIteratorBaseEENKUlvE_clEvENKUlvE0_clEvEUlaE_St5arrayIPcLm2EELi4E23TrivialOffsetCalculatorILi1EjESB_NS0_6memory12LoadWithCastILi1EEENSC_13StoreWithCastILi1EEEEEviT_T0_T2_T3_T4_T5_:
        /* <DEDUP_REMOVED lines=29> */
.L_x_9068:
[----:B------:R0:W5:Y:S01]  /*01d0*/  LDG.E.U8 R19, [R2.64] ;  /* 0x0000002402137981 */ /* 0x000162000c1e1100 */
[----:B------:R-:W-:Y:S05]  /*01e0*/  BRA `(.L_x_9070) ;  /* 0x00000d9000007947 */ /* 0x000fea0003800000 */
.L_x_9067:
        /* <DEDUP_REMOVED lines=8> */
.L_x_9072:
[----:B------:R0:W5:Y:S01]  /*0270*/  LDG.E.U8 R19, [R2.64] ;  /* 0x0000002402137981 */ /* 0x000162000c1e1100 */
[----:B------:R-:W-:Y:S05]  /*0280*/  BRA `(.L_x_9070) ;  /* 0x00000cf000007947 */ /* 0x000fea0003800000 */
.L_x_9071:
[----:B------:R0:W5:Y:S01]  /*0290*/  LDG.E.U16 R19, [R2.64] ;  /* 0x0000002402137981 */ /* 0x000162000c1e1500 */
[----:B------:R-:W-:Y:S05]  /*02a0*/  BRA `(.L_x_9070) ;  /* 0x00000cd000007947 */ /* 0x000fea0003800000 */
.L_x_9066:
        /* <DEDUP_REMOVED lines=9> */
.L_x_9074:
[----:B------:R-:W2:Y:S02]  /*0340*/  LDG.E.U16 R0, [R2.64] ;  /* 0x0000002402007981 */ /* 0x000ea4000c1e1500 */
[----:B--2---:R-:W-:-:S06]  /*0350*/  HADD2.F32 R0, -RZ, R0.H0_H0 ;  /* 0x20000000ff007230 */ /* 0x004fcc0000004100 */
[----:B------:R-:W0:Y:S02]  /*0360*/  F2I.FTZ.TRUNC.NTZ R0, R0 ;  /* 0x0000000000007305 */ /* 0x000e24000021f100 */
[----:B0-----:R-:W-:Y:S01]  /*0370*/  PRMT R19, R0, 0x7610, R19 ;  /* 0x0000761000137816 */ /* 0x001fe20000000013 */
[----:B------:R-:W-:Y:S05]  /*0380*/  BRA `(.L_x_9070) ;  /* 0x00000bf000007947 */ /* 0x000fea0003800000 */
.L_x_9073:
        /* <DEDUP_REMOVED lines=9> */
.L_x_9076:
[----:B------:R-:W2:Y:S02]  /*0420*/  LDG.E.U16 R2, [R2.64] ;  /* 0x0000002402027981 */ /* 0x000ea4000c1e1500 */
[----:B--2---:R-:W-:-:S06]  /*0430*/  HADD2.F32 R0, -RZ, R2.H0_H0 ;  /* 0x20000002ff007230 */ /* 0x004fcc0000004100 */
[----:B------:R-:W0:Y:S02]  /*0440*/  F2I.FTZ.TRUNC.NTZ R0, R0 ;  /* 0x0000000000007305 */ /* 0x000e24000021f100 */
[----:B0-----:R-:W-:Y:S01]  /*0450*/  PRMT R19, R0, 0x7610, R19 ;  /* 0x0000761000137816 */ /* 0x001fe20000000013 */
[----:B------:R-:W-:Y:S05]  /*0460*/  BRA `(.L_x_9070) ;  /* 0x00000b1000007947 */ /* 0x000fea0003800000 */
.L_x_9075:
[----:B------:R-:W2:Y:S02]  /*0470*/  LDG.E.64 R2, [R2.64] ;  /* 0x0000002402027981 */ /* 0x000ea4000c1e1b00 */
[----:B--2---:R0:W1:Y:S01]  /*0480*/  F2I.F64.TRUNC R19, R2 ;  /* 0x0000000200137311 */ /* 0x004062000030d100 */
[----:B------:R-:W-:Y:S05]  /*0490*/  BRA `(.L_x_9070) ;  /* 0x00000ae000007947 */ /* 0x000fea0003800000 */
.L_x_9065:
        /* <DEDUP_REMOVED lines=12> */
.L_x_9079:
[----:B------:R-:W2:Y:S02]  /*0560*/  LDG.E.64 R2, [R2.64] ;  /* 0x0000002402027981 */ /* 0x000ea4000c1e1b00 */
[----:B--2---:R0:W1:Y:S01]  /*0570*/  F2I.F64.TRUNC R19, R2 ;  /* 0x0000000200137311 */ /* 0x004062000030d100 */
[----:B------:R-:W-:Y:S05]  /*0580*/  BRA `(.L_x_9070) ;  /* 0x000009f000007947 */ /* 0x000fea0003800000 */
.L_x_9078:
        /* <DEDUP_REMOVED lines=28> */
.L_x_9081:
        /* <DEDUP_REMOVED lines=16> */
.L_x_9080:
[----:B------:R-:W2:Y:S02]  /*0850*/  LDG.E.U16 R0, [R2.64] ;  /* 0x0000002402007981 */ /* 0x000ea4000c1e1500 */
[----:B--2---:R-:W-:-:S06]  /*0860*/  PRMT R0, RZ, 0x5410, R0 ;  /* 0x00005410ff007816 */ /* 0x004fcc0000000000 */
[----:B------:R-:W0:Y:S02]  /*0870*/  F2I.FTZ.TRUNC.NTZ R0, R0 ;  /* 0x0000000000007305 */ /* 0x000e24000021f100 */
[----:B0-----:R-:W-:Y:S01]  /*0880*/  PRMT R19, R0, 0x7610, R19 ;  /* 0x0000761000137816 */ /* 0x001fe20000000013 */
[----:B------:R-:W-:Y:S05]  /*0890*/  BRA `(.L_x_9070) ;  /* 0x000006e000007947 */ /* 0x000fea0003800000 */
.L_x_9077:
        /* <DEDUP_REMOVED lines=10> */
.L_x_9084:
        /* <DEDUP_REMOVED lines=21> */
.L_x_9088:
[----:B------:R-:W-:Y:S05]  /*0a90*/  BSYNC B1 ;  /* 0x0000000000017941 */ /* 0x000fea0003800000 */
.L_x_9087:
[----:B------:R-:W-:Y:S01]  /*0aa0*/  LEA R3, R0, 0x3b800000, 0x17 ;  /* 0x3b80000000037811 */ /* 0x000fe200078eb8ff */
[----:B------:R-:W-:-:S05]  /*0ab0*/  IMAD.SHL.U32 R0, R2, 0x100000, RZ ;  /* 0x0010000002007824 */ /* 0x000fca00078e00ff */
[----:B------:R-:W-:Y:S02]  /*0ac0*/  LOP3.LUT R0, R3, R0, R4, 0xfe, !PT ;  /* 0x0000000003007212 */ /* 0x000fe400078efe04 */
.L_x_9086:
[----:B------:R-:W-:Y:S05]  /*0ad0*/  BSYNC B0 ;  /* 0x0000000000007941 */ /* 0x000fea0003800000 */
.L_x_9085:
[----:B------:R-:W0:Y:S02]  /*0ae0*/  F2I.FTZ.TRUNC.NTZ R0, R0 ;  /* 0x0000000000007305 */ /* 0x000e24000021f100 */
[----:B0-----:R-:W-:Y:S01]  /*0af0*/  PRMT R19, R0, 0x7610, R19 ;  /* 0x0000761000137816 */ /* 0x001fe20000000013 */
[----:B------:R-:W-:Y:S05]  /*0b00*/  BRA `(.L_x_9070) ;  /* 0x0000047000007947 */ /* 0x000fea0003800000 */
.L_x_9083:
        /* <DEDUP_REMOVED lines=21> */
.L_x_9092:
[----:B------:R-:W-:Y:S05]  /*0c60*/  BSYNC B1 ;  /* 0x0000000000017941 */ /* 0x000fea0003800000 */
.L_x_9091:
[----:B------:R-:W-:Y:S01]  /*0c70*/  LEA R3, R0, 0x37800000, 0x17 ;  /* 0x3780000000037811 */ /* 0x000fe200078eb8ff */
[----:B------:R-:W-:-:S05]  /*0c80*/  IMAD.SHL.U32 R0, R2, 0x200000, RZ ;  /* 0x0020000002007824 */ /* 0x000fca00078e00ff */
[----:B------:R-:W-:Y:S02]  /*0c90*/  LOP3.LUT R0, R3, R0, R4, 0xfe, !PT ;  /* 0x0000000003007212 */ /* 0x000fe400078efe04 */
.L_x_9090:
[----:B------:R-:W-:Y:S05]  /*0ca0*/  BSYNC B0 ;  /* 0x0000000000007941 */ /* 0x000fea0003800000 */
.L_x_9089:
[----:B------:R-:W0:Y:S02]  /*0cb0*/  F2I.FTZ.TRUNC.NTZ R0, R0 ;  /* 0x0000000000007305 */ /* 0x000e24000021f100 */
[----:B0-----:R-:W-:Y:S01]  /*0cc0*/  PRMT R19, R0, 0x7610, R19 ;  /* 0x0000761000137816 */ /* 0x001fe20000000013 */
[----:B------:R-:W-:Y:S05]  /*0cd0*/  BRA `(.L_x_9070) ;  /* 0x000002a000007947 */ /* 0x000fea0003800000 */
.L_x_9082:
        /* <DEDUP_REMOVED lines=14> */
.L_x_9096:
[----:B------:R-:W-:Y:S05]  /*0dc0*/  BSYNC B0 ;  /* 0x0000000000007941 */ /* 0x000fea0003800000 */
.L_x_9095:
[----:B------:R-:W0:Y:S02]  /*0dd0*/  F2I.FTZ.TRUNC.NTZ R0, R0 ;  /* 0x0000000000007305 */ /* 0x000e24000021f100 */
[----:B0-----:R-:W-:Y:S01]  /*0de0*/  PRMT R19, R0, 0x7610, R19 ;  /* 0x0000761000137816 */ /* 0x001fe20000000013 */
[----:B------:R-:W-:Y:S05]  /*0df0*/  BRA `(.L_x_9070) ;  /* 0x0000018000007947 */ /* 0x000fea0003800000 */
.L_x_9069:
        /* <DEDUP_REMOVED lines=21> */
.L_x_9094:
[----:B------:R0:W5:Y:S01]  /*0f50*/  LDG.E.U8 R19, [R2.64] ;  /* 0x0000002402137981 */ /* 0x000162000c1e1100 */
[----:B------:R-:W-:Y:S05]  /*0f60*/  BRA `(.L_x_9070) ;  /* 0x0000001000007947 */ /* 0x000fea0003800000 */
.L_x_9093:
[----:B------:R0:W5:Y:S02]  /*0f70*/  LDG.E.U8 R19, [R2.64] ;  /* 0x0000002402137981 */ /* 0x000164000c1e1100 */
.L_x_9070:
[----:B------:R-:W2:Y:S02]  /*0f80*/  S2R R24, SR_TID.X ;  /* 0x0000000000187919 */ /* 0x000ea40000002100 */
[----:B--2---:R-:W-:Y:S02]  /*0f90*/  IADD3 R24, R24, 0x80, RZ ;  /* 0x0000008018187810 */ /* 0x004fe40007ffe0ff */
.L_x_9064:
[----:B-1----:R-:W-:Y:S05]  /*0fa0*/  BSYNC B6 ;  /* 0x0000000000067941 */ /* 0x002fea0003800000 */
.L_x_9063:
        /* <DEDUP_REMOVED lines=21> */
.L_x_9102:
[----:B------:R0:W5:Y:S01]  /*1100*/  LDG.E.U8 R18, [R2.64] ;  /* 0x0000002402127981 */ /* 0x000162000c1e1100 */
[----:B------:R-:W-:Y:S05]  /*1110*/  BRA `(.L_x_9104) ;  /* 0x00000d8000007947 */ /* 0x000fea0003800000 */
.L_x_9101:
        /* <DEDUP_REMOVED lines=8> */
.L_x_9106:
[----:B------:R0:W5:Y:S01]  /*11a0*/  LDG.E.U8 R18, [R2.64] ;  /* 0x0000002402127981 */ /* 0x000162000c1e1100 */
[----:B------:R-:W-:Y:S05]  /*11b0*/  BRA `(.L_x_9104) ;  /* 0x00000ce000007947 */ /* 0x000fea0003800000 */
.L_x_9105:
[----:B------:R0:W5:Y:S01]  /*11c0*/  LDG.E.U16 R18, [R2.64] ;  /* 0x0000002402127981 */ /* 0x000162000c1e1500 */
[----:B------:R-:W-:Y:S05]  /*11d0*/  BRA `(.L_x_9104) ;  /* 0x00000cc000007947 */ /* 0x000fea0003800000 */
.L_x_9100:
        /* <DEDUP_REMOVED lines=9> */
.L_x_9108:
[----:B------:R-:W2:Y:S02]  /*1270*/  LDG.E.U16 R0, [R2.64] ;  /* 0x0000002402007981 */ /* 0x000ea4000c1e1500 */
[----:B--2---:R-:W-:-:S06]  /*1280*/  HADD2.F32 R0, -RZ, R0.H0_H0 ;  /* 0x20000000ff007230 */ /* 0x004fcc0000004100 */
[----:B------:R-:W0:Y:S02]  /*1290*/  F2I.FTZ.TRUNC.NTZ R0, R0 ;  /* 0x0000000000007305 */ /* 0x000e24000021f100 */
[----:B0-----:R-:W-:Y:S01]  /*12a0*/  PRMT R18, R0, 0x7610, R18 ;  /* 0x0000761000127816 */ /* 0x001fe20000000012 */
[----:B------:R-:W-:Y:S05]  /*12b0*/  BRA `(.L_x_9104) ;  /* 0x00000be000007947 */ /* 0x000fea0003800000 */
.L_x_9107:
        /* <DEDUP_REMOVED lines=9> */
.L_x_9110:
[----:B------:R-:W2:Y:S02]  /*1350*/  LDG.E.U16 R2, [R2.64] ;  /* 0x0000002402027981 */ /* 0x000ea4000c1e1500 */
[----:B--2---:R-:W-:-:S06]  /*1360*/  HADD2.F32 R0, -RZ, R2.H0_H0 ;  /* 0x20000002ff007230 */ /* 0x004fcc0000004100 */
[----:B------:R-:W0:Y:S02]  /*1370*/  F2I.FTZ.TRUNC.NTZ R0, R0 ;  /* 0x0000000000007305 */ /* 0x000e24000021f100 */
[----:B0-----:R-:W-:Y:S01]  /*1380*/  PRMT R18, R0, 0x7610, R18 ;  /* 0x0000761000127816 */ /* 0x001fe20000000012 */
[----:B------:R-:W-:Y:S05]  /*1390*/  BRA `(.L_x_9104) ;  /* 0x00000b0000007947 */ /* 0x000fea0003800000 */
.L_x_9109:
[----:B------:R-:W2:Y:S02]  /*13a0*/  LDG.E.64 R2, [R2.64] ;  /* 0x0000002402027981 */ /* 0x000ea4000c1e1b00 */
[----:B--2---:R0:W1:Y:S01]  /*13b0*/  F2I.F64.TRUNC R18, R2 ;  /* 0x0000000200127311 */ /* 0x004062000030d100 */
[----:B------:R-:W-:Y:S05]  /*13c0*/  BRA `(.L_x_9104) ;  /* 0x00000ad000007947 */ /* 0x000fea0003800000 */
.L_x_9099:
        /* <DEDUP_REMOVED lines=12> */
.L_x_9113:
[----:B------:R-:W2:Y:S02]  /*1490*/  LDG.E.64 R2, [R2.64] ;  /* 0x0000002402027981 */ /* 0x000ea4000c1e1b00 */
[----:B--2---:R0:W1:Y:S01]  /*14a0*/  F2I.F64.TRUNC R18, R2 ;  /* 0x0000000200127311 */ /* 0x004062000030d100 */
[----:B------:R-:W-:Y:S05]  /*14b0*/  BRA `(.L_x_9104) ;  /* 0x000009e000007947 */ /* 0x000fea0003800000 */
.L_x_9112:
        /* <DEDUP_REMOVED lines=28> */
.L_x_9115:
        /* <DEDUP_REMOVED lines=15> */
.L_x_9114:
[----:B------:R-:W2:Y:S02]  /*1770*/  LDG.E.U16 R0, [R2.64] ;  /* 0x0000002402007981 */ /* 0x000ea4000c1e1500 */
[----:B--2---:R-:W-:-:S06]  /*1780*/  PRMT R0, RZ, 0x5410, R0 ;  /* 0x00005410ff007816 */ /* 0x004fcc0000000000 */
[----:B------:R-:W0:Y:S02]  /*1790*/  F2I.FTZ.TRUNC.NTZ R0, R0 ;  /* 0x0000000000007305 */ /* 0x000e24000021f100 */
[----:B0-----:R-:W-:Y:S01]  /*17a0*/  PRMT R18, R0, 0x7610, R18 ;  /* 0x0000761000127816 */ /* 0x001fe20000000012 */
[----:B------:R-:W-:Y:S05]  /*17b0*/  BRA `(.L_x_9104) ;  /* 0x000006e000007947 */ /* 0x000fea0003800000 */
.L_x_9111:
        /* <DEDUP_REMOVED lines=10> */
.L_x_9118:
        /* <DEDUP_REMOVED lines=21> */
.L_x_9122:
[----:B------:R-:W-:Y:S05]  /*19b0*/  BSYNC B1 ;  /* 0x0000000000017941 */ /* 0x000fea0003800000 */
.L_x_9121:
[----:B------:R-:W-:Y:S01]  /*19c0*/  LEA R3, R0, 0x3b800000, 0x17 ;  /* 0x3b80000000037811 */ /* 0x000fe200078eb8ff */
[----:B------:R-:W-:-:S05]  /*19d0*/  IMAD.SHL.U32 R0, R2, 0x100000, RZ ;  /* 0x0010000002007824 */ /* 0x000fca00078e00ff */
[----:B------:R-:W-:Y:S02]  /*19e0*/  LOP3.LUT R0, R3, R0, R4, 0xfe, !PT ;  /* 0x0000000003007212 */ /* 0x000fe400078efe04 */
.L_x_9120:
[----:B------:R-:W-:Y:S05]  /*19f0*/  BSYNC B0 ;  /* 0x0000000000007941 */ /* 0x000fea0003800000 */
.L_x_9119:
[----:B------:R-:W0:Y:S02]  /*1a00*/  F2I.FTZ.TRUNC.NTZ R0, R0 ;  /* 0x0000000000007305 */ /* 0x000e24000021f100 */
[----:B0-----:R-:W-:Y:S01]  /*1a10*/  PRMT R18, R0, 0x7610, R18 ;  /* 0x0000761000127816 */ /* 0x001fe20000000012 */
[----:B------:R-:W-:Y:S05]  /*1a20*/  BRA `(.L_x_9104) ;  /* 0x0000047000007947 */ /* 0x000fea0003800000 */
.L_x_9117:
        /* <DEDUP_REMOVED lines=21> */
.L_x_9126:
[----:B------:R-:W-:Y:S05]  /*1b80*/  BSYNC B1 ;  /* 0x0000000000017941 */ /* 0x000fea0003800000 */
.L_x_9125:
[----:B------:R-:W-:Y:S01]  /*1b90*/  LEA R3, R0, 0x37800000, 0x17 ;  /* 0x3780000000037811 */ /* 0x000fe200078eb8ff */
[----:B------:R-:W-:-:S05]  /*1ba0*/  IMAD.SHL.U32 R0, R2, 0x200000, RZ ;  /* 0x0020000002007824 */ /* 0x000fca00078e00ff */
[----:B------:R-:W-:Y:S02]  /*1bb0*/  LOP3.LUT R0, R3, R0, R4, 0xfe, !PT ;  /* 0x0000000003007212 */ /* 0x000fe400078efe04 */
.L_x_9124:
[----:B------:R-:W-:Y:S05]  /*1bc0*/  BSYNC B0 ;  /* 0x0000000000007941 */ /* 0x000fea0003800000 */
.L_x_9123:
[----:B------:R-:W0:Y:S02]  /*1bd0*/  F2I.FTZ.TRUNC.NTZ R0, R0 ;  /* 0x0000000000007305 */ /* 0x000e24000021f100 */
[----:B0-----:R-:W-:Y:S01]  /*1be0*/  PRMT R18, R0, 0x7610, R18 ;  /* 0x0000761000127816 */ /* 0x001fe20000000012 */
[----:B------:R-:W-:Y:S05]  /*1bf0*/  BRA `(.L_x_9104) ;  /* 0x000002a000007947 */ /* 0x000fea0003800000 */
.L_x_9116:
        /* <DEDUP_REMOVED lines=14> */
.L_x_9130:
[----:B------:R-:W-:Y:S05]  /*1ce0*/  BSYNC B0 ;  /* 0x0000000000007941 */ /* 0x000fea0003800000 */
.L_x_9129:
[----:B------:R-:W0:Y:S02]  /*1cf0*/  F2I.FTZ.TRUNC.NTZ R0, R0 ;  /* 0x0000000000007305 */ /* 0x000e24000021f100 */
[----:B0-----:R-:W-:Y:S01]  /*1d00*/  PRMT R18, R0, 0x7610, R18 ;  /* 0x0000761000127816 */ /* 0x001fe20000000012 */
[----:B------:R-:W-:Y:S05]  /*1d10*/  BRA `(.L_x_9104) ;  /* 0x0000018000007947 */ /* 0x000fea0003800000 */
.L_x_9103:
        /* <DEDUP_REMOVED lines=21> */
.L_x_9128:
[----:B------:R0:W5:Y:S01]  /*1e70*/  LDG.E.U8 R18, [R2.64] ;  /* 0x0000002402127981 */ /* 0x000162000c1e1100 */
[----:B------:R-:W-:Y:S05]  /*1e80*/  BRA `(.L_x_9104) ;  /* 0x0000001000007947 */ /* 0x000fea0003800000 */
.L_x_9127:
[----:B------:R0:W5:Y:S02]  /*1e90*/  LDG.E.U8 R18, [R2.64] ;  /* 0x0000002402127981 */ /* 0x000164000c1e1100 */
.L_x_9104:
[----:B------:R-:W-:-:S03]  /*1ea0*/  IADD3 R24, R24, 0x80, RZ ;  /* 0x0000008018187810 */ /* 0x000fc60007ffe0ff */
.L_x_9098:
[----:B------:R-:W-:Y:S05]  /*1eb0*/  BSYNC B6 ;  /* 0x0000000000067941 */ /* 0x000fea0003800000 */
.L_x_9097:
        /* <DEDUP_REMOVED lines=23> */
.L_x_9136:
[----:B------:R0:W5:Y:S01]  /*2030*/  LDG.E.U8 R25, [R2.64] ;  /* 0x0000002402197981 */ /* 0x000162000c1e1100 */
[----:B------:R-:W-:Y:S05]  /*2040*/  BRA `(.L_x_9138) ;  /* 0x00000d8000007947 */ /* 0x000fea0003800000 */
.L_x_9135:
        /* <DEDUP_REMOVED lines=8> */
.L_x_9140:
[----:B------:R0:W5:Y:S01]  /*20d0*/  LDG.E.U8 R25, [R2.64] ;  /* 0x0000002402197981 */ /* 0x000162000c1e1100 */
[----:B------:R-:W-:Y:S05]  /*20e0*/  BRA `(.L_x_9138) ;  /* 0x00000ce000007947 */ /* 0x000fea0003800000 */
.L_x_9139:
[----:B------:R0:W5:Y:S01]  /*20f0*/  LDG.E.U16 R25, [R2.64] ;  /* 0x0000002402197981 */ /* 0x000162000c1e1500 */
[----:B------:R-:W-:Y:S05]  /*2100*/  BRA `(.L_x_9138) ;  /* 0x00000cc000007947 */ /* 0x000fea0003800000 */
.L_x_9134:
        /* <DEDUP_REMOVED lines=9> */
.L_x_9142:
[----:B------:R-:W2:Y:S02]  /*21a0*/  LDG.E.U16 R0, [R2.64] ;  /* 0x0000002402007981 */ /* 0x000ea4000c1e1500 */
[----:B--2---:R-:W-:-:S06]  /*21b0*/  HADD2.F32 R0, -RZ, R0.H0_H0 ;  /* 0x20000000ff007230 */ /* 0x004fcc0000004100 */
[----:B------:R-:W0:Y:S02]  /*21c0*/  F2I.FTZ.TRUNC.NTZ R0, R0 ;  /* 0x0000000000007305 */ /* 0x000e24000021f100 */
[----:B0-----:R-:W-:Y:S01]  /*21d0*/  PRMT R25, R0, 0x7610, R25 ;  /* 0x0000761000197816 */ /* 0x001fe20000000019 */
[----:B------:R-:W-:Y:S05]  /*21e0*/  BRA `(.L_x_9138) ;  /* 0x00000be000007947 */ /* 0x000fea0003800000 */
.L_x_9141:
        /* <DEDUP_REMOVED lines=9> */
.L_x_9144:
[----:B------:R-:W2:Y:S02]  /*2280*/  LDG.E.U16 R2, [R2.64] ;  /* 0x0000002402027981 */ /* 0x000ea4000c1e1500 */
[----:B--2---:R-:W-:-:S06]  /*2290*/  HADD2.F32 R0, -RZ, R2.H0_H0 ;  /* 0x20000002ff007230 */ /* 0x004fcc0000004100 */
[----:B------:R-:W0:Y:S02]  /*22a0*/  F2I.FTZ.TRUNC.NTZ R0, R0 ;  /* 0x0000000000007305 */ /* 0x000e24000021f100 */
[----:B0-----:R-:W-:Y:S01]  /*22b0*/  PRMT R25, R0, 0x7610, R25 ;  /* 0x0000761000197816 */ /* 0x001fe20000000019 */
[----:B------:R-:W-:Y:S05]  /*22c0*/  BRA `(.L_x_9138) ;  /* 0x00000b0000007947 */ /* 0x000fea0003800000 */
.L_x_9143:
[----:B------:R-:W2:Y:S02]  /*22d0*/  LDG.E.64 R2, [R2.64] ;  /* 0x0000002402027981 */ /* 0x000ea4000c1e1b00 */
[----:B--2---:R0:W2:Y:S01]  /*22e0*/  F2I.F64.TRUNC R25, R2 ;  /* 0x0000000200197311 */ /* 0x0040a2000030d100 */
[----:B------:R-:W-:Y:S05]  /*22f0*/  BRA `(.L_x_9138) ;  /* 0x00000ad000007947 */ /* 0x000fea0003800000 */
.L_x_9133:
        /* <DEDUP_REMOVED lines=12> */
.L_x_9147:
[----:B------:R-:W2:Y:S02]  /*23c0*/  LDG.E.64 R2, [R2.64] ;  /* 0x0000002402027981 */ /* 0x000ea4000c1e1b00 */
[----:B--2---:R0:W2:Y:S01]  /*23d0*/  F2I.F64.TRUNC R25, R2 ;  /* 0x0000000200197311 */ /* 0x0040a2000030d100 */
[----:B------:R-:W-:Y:S05]  /*23e0*/  BRA `(.L_x_9138) ;  /* 0x000009e000007947 */ /* 0x000fea0003800000 */
.L_x_9146:
        /* <DEDUP_REMOVED lines=28> */
.L_x_9149:
        /* <DEDUP_REMOVED lines=15> */
.L_x_9148:
[----:B------:R-:W2:Y:S02]  /*26a0*/  LDG.E.U16 R0, [R2.64] ;  /* 0x0000002402007981 */ /* 0x000ea4000c1e1500 */
[----:B--2---:R-:W-:-:S06]  /*26b0*/  PRMT R0, RZ, 0x5410, R0 ;  /* 0x00005410ff007816 */ /* 0x004fcc0000000000 */
[----:B------:R-:W0:Y:S02]  /*26c0*/  F2I.FTZ.TRUNC.NTZ R0, R0 ;  /* 0x0000000000007305 */ /* 0x000e24000021f100 */
[----:B0-----:R-:W-:Y:S01]  /*26d0*/  PRMT R25, R0, 0x7610, R25 ;  /* 0x0000761000197816 */ /* 0x001fe20000000019 */
[----:B------:R-:W-:Y:S05]  /*26e0*/  BRA `(.L_x_9138) ;  /* 0x000006e000007947 */ /* 0x000fea0003800000 */
.L_x_9145:
        /* <DEDUP_REMOVED lines=10> */
.L_x_9152:
        /* <DEDUP_REMOVED lines=21> */
.L_x_9156:
[----:B------:R-:W-:Y:S05]  /*28e0*/  BSYNC B1 ;  /* 0x0000000000017941 */ /* 0x000fea0003800000 */
.L_x_9155:
[----:B------:R-:W-:Y:S01]  /*28f0*/  LEA R3, R0, 0x3b800000, 0x17 ;  /* 0x3b80000000037811 */ /* 0x000fe200078eb8ff */
[----:B------:R-:W-:-:S05]  /*2900*/  IMAD.SHL.U32 R0, R2, 0x100000, RZ ;  /* 0x0010000002007824 */ /* 0x000fca00078e00ff */
[----:B------:R-:W-:Y:S02]  /*2910*/  LOP3.LUT R0, R3, R0, R4, 0xfe, !PT ;  /* 0x0000000003007212 */ /* 0x000fe400078efe04 */
.L_x_9154:
[----:B------:R-:W-:Y:S05]  /*2920*/  BSYNC B0 ;  /* 0x0000000000007941 */ /* 0x000fea0003800000 */
.L_x_9153:
[----:B------:R-:W0:Y:S02]  /*2930*/  F2I.FTZ.TRUNC.NTZ R0, R0 ;  /* 0x0000000000007305 */ /* 0x000e24000021f100 */
[----:B0-----:R-:W-:Y:S01]  /*2940*/  PRMT R25, R0, 0x7610, R25 ;  /* 0x0000761000197816 */ /* 0x001fe20000000019 */
[----:B------:R-:W-:Y:S05]  /*2950*/  BRA `(.L_x_9138) ;  /* 0x0000047000007947 */ /* 0x000fea0003800000 */
.L_x_9151:
        /* <DEDUP_REMOVED lines=21> */
.L_x_9160:
[----:B------:R-:W-:Y:S05]  /*2ab0*/  BSYNC B1 ;  /* 0x0000000000017941 */ /* 0x000fea0003800000 */
.L_x_9159:
[----:B------:R-:W-:Y:S01]  /*2ac0*/  LEA R3, R0, 0x37800000, 0x17 ;  /* 0x3780000000037811 */ /* 0x000fe200078eb8ff */
[----:B------:R-:W-:-:S05]  /*2ad0*/  IMAD.SHL.U32 R0, R2, 0x200000, RZ ;  /* 0x0020000002007824 */ /* 0x000fca00078e00ff */
[----:B------:R-:W-:Y:S02]  /*2ae0*/  LOP3.LUT R0, R3, R0, R4, 0xfe, !PT ;  /* 0x0000000003007212 */ /* 0x000fe400078efe04 */
.L_x_9158:
[----:B------:R-:W-:Y:S05]  /*2af0*/  BSYNC B0 ;  /* 0x0000000000007941 */ /* 0x000fea0003800000 */
.L_x_9157:
[----:B------:R-:W0:Y:S02]  /*2b00*/  F2I.FTZ.TRUNC.NTZ R0, R0 ;  /* 0x0000000000007305 */ /* 0x000e24000021f100 */
[----:B0-----:R-:W-:Y:S01]  /*2b10*/  PRMT R25, R0, 0x7610, R25 ;  /* 0x0000761000197816 */ /* 0x001fe20000000019 */
[----:B------:R-:W-:Y:S05]  /*2b20*/  BRA `(.L_x_9138) ;  /* 0x000002a000007947 */ /* 0x000fea0003800000 */
.L_x_9150:
        /* <DEDUP_REMOVED lines=14> */
.L_x_9164:
[----:B------:R-:W-:Y:S05]  /*2c10*/  BSYNC B0 ;  /* 0x0000000000007941 */ /* 0x000fea0003800000 */
.L_x_9163:
[----:B------:R-:W0:Y:S02]  /*2c20*/  F2I.FTZ.TRUNC.NTZ R0, R0 ;  /* 0x0000000000007305 */ /* 0x000e24000021f100 */
[----:B0-----:R-:W-:Y:S01]  /*2c30*/  PRMT R25, R0, 0x7610, R25 ;  /* 0x0000761000197816 */ /* 0x001fe20000000019 */
[----:B------:R-:W-:Y:S05]  /*2c40*/  BRA `(.L_x_9138) ;  /* 0x0000018000007947 */ /* 0x000fea0003800000 */
.L_x_9137:
        /* <DEDUP_REMOVED lines=21> */
.L_x_9162:
[----:B------:R0:W5:Y:S01]  /*2da0*/  LDG.E.U8 R25, [R2.64] ;  /* 0x0000002402197981 */ /* 0x000162000c1e1100 */
[----:B------:R-:W-:Y:S05]  /*2db0*/  BRA `(.L_x_9138) ;  /* 0x0000001000007947 */ /* 0x000fea0003800000 */
.L_x_9161:
[----:B------:R0:W5:Y:S02]  /*2dc0*/  LDG.E.U8 R25, [R2.64] ;  /* 0x0000002402197981 */ /* 0x000164000c1e1100 */
.L_x_9138:
[----:B------:R-:W-:-:S03]  /*2dd0*/  IADD3 R24, R24, 0x80, RZ ;  /* 0x0000008018187810 */ /* 0x000fc60007ffe0ff */
.L_x_9132:
[----:B------:R-:W-:Y:S05]  /*2de0*/  BSYNC B6 ;  /* 0x0000000000067941 */ /* 0x000fea0003800000 */
.L_x_9131:
        /* <DEDUP_REMOVED lines=20> */
.L_x_9170:
[----:B------:R0:W5:Y:S01]  /*2f30*/  LDG.E.U8 R22, [R2.64] ;  /* 0x0000002402167981 */ /* 0x000162000c1e1100 */
[----:B------:R-:W-:Y:S05]  /*2f40*/  BRA `(.L_x_9166) ;  /* 0x00000d7000007947 */ /* 0x000fea0003800000 */
.L_x_9169:
        /* <DEDUP_REMOVED lines=8> */
.L_x_9173:
[----:B------:R0:W5:Y:S01]  /*2fd0*/  LDG.E.U8 R22, [R2.64] ;  /* 0x0000002402167981 */ /* 0x000162000c1e1100 */
[----:B------:R-:W-:Y:S05]  /*2fe0*/  BRA `(.L_x_9166) ;  /* 0x00000cd000007947 */ /* 0x000fea0003800000 */
.L_x_9172:
[----:B------:R0:W5:Y:S01]  /*2ff0*/  LDG.E.U16 R22, [R2.64] ;  /* 0x0000002402167981 */ /* 0x000162000c1e1500 */
[----:B------:R-:W-:Y:S05]  /*3000*/  BRA `(.L_x_9166) ;  /* 0x00000cb000007947 */ /* 0x000fea0003800000 */
.L_x_9168:
        /* <DEDUP_REMOVED lines=9> */
.L_x_9175:
[----:B------:R-:W3:Y:S02]  /*30a0*/  LDG.E.U16 R0, [R2.64] ;  /* 0x0000002402007981 */ /* 0x000ee4000c1e1500 */
[----:B---3--:R-:W-:-:S06]  /*30b0*/  HADD2.F32 R0, -RZ, R0.H0_H0 ;  /* 0x20000000ff007230 */ /* 0x008fcc0000004100 */
[----:B------:R-:W0:Y:S02]  /*30c0*/  F2I.FTZ.TRUNC.NTZ R0, R0 ;  /* 0x0000000000007305 */ /* 0x000e24000021f100 */
[----:B0-----:R-:W-:Y:S01]  /*30d0*/  PRMT R22, R0, 0x7610, R22 ;  /* 0x0000761000167816 */ /* 0x001fe20000000016 */
[----:B------:R-:W-:Y:S05]  /*30e0*/  BRA `(.L_x_9166) ;  /* 0x00000bd000007947 */ /* 0x000fea0003800000 */
.L_x_9174:
        /* <DEDUP_REMOVED lines=9> */
.L_x_9177:
[----:B------:R-:W3:Y:S02]  /*3180*/  LDG.E.U16 R2, [R2.64] ;  /* 0x0000002402027981 */ /* 0x000ee4000c1e1500 */
[----:B---3--:R-:W-:-:S06]  /*3190*/  HADD2.F32 R0, -RZ, R2.H0_H0 ;  /* 0x20000002ff007230 */ /* 0x008fcc0000004100 */
[----:B------:R-:W0:Y:S02]  /*31a0*/  F2I.FTZ.TRUNC.NTZ R0, R0 ;  /* 0x0000000000007305 */ /* 0x000e24000021f100 */
[----:B0-----:R-:W-:Y:S01]  /*31b0*/  PRMT R22, R0, 0x7610, R22 ;  /* 0x0000761000167816 */ /* 0x001fe20000000016 */
[----:B------:R-:W-:Y:S05]  /*31c0*/  BRA `(.L_x_9166) ;  /* 0x00000af000007947 */ /* 0x000fea0003800000 */
.L_x_9176:
[----:B------:R-:W3:Y:S02]  /*31d0*/  LDG.E.64 R2, [R2.64] ;  /* 0x0000002402027981 */ /* 0x000ee4000c1e1b00 */
[----:B---3--:R0:W3:Y:S01]  /*31e0*/  F2I.F64.TRUNC R22, R2 ;  /* 0x0000000200167311 */ /* 0x0080e2000030d100 */
[----:B------:R-:W-:Y:S05]  /*31f0*/  BRA `(.L_x_9166) ;  /* 0x00000ac000007947 */ /* 0x000fea0003800000 */
.L_x_9167:
        /* <DEDUP_REMOVED lines=12> */
.L_x_9180:
[----:B------:R-:W3:Y:S02]  /*32c0*/  LDG.E.64 R2, [R2.64] ;  /* 0x0000002402027981 */ /* 0x000ee4000c1e1b00 */
[----:B---3--:R0:W3:Y:S01]  /*32d0*/  F2I.F64.TRUNC R22, R2 ;  /* 0x0000000200167311 */ /* 0x0080e2000030d100 */
[----:B------:R-:W-:Y:S05]  /*32e0*/  BRA `(.L_x_9166) ;  /* 0x000009d000007947 */ /* 0x000fea0003800000 */
.L_x_9179:
        /* <DEDUP_REMOVED lines=28> */
.L_x_9182:
        /* <DEDUP_REMOVED lines=15> */
.L_x_9181:
[----:B------:R-:W3:Y:S02]  /*35a0*/  LDG.E.U16 R0, [R2.64] ;  /* 0x0000002402007981 */ /* 0x000ee4000c1e1500 */
[----:B---3--:R-:W-:-:S06]  /*35b0*/  PRMT R0, RZ, 0x5410, R0 ;  /* 0x00005410ff007816 */ /* 0x008fcc0000000000 */
[----:B------:R-:W0:Y:S02]  /*35c0*/  F2I.FTZ.TRUNC.NTZ R0, R0 ;  /* 0x0000000000007305 */ /* 0x000e24000021f100 */
[----:B0-----:R-:W-:Y:S01]  /*35d0*/  PRMT R22, R0, 0x7610, R22 ;  /* 0x0000761000167816 */ /* 0x001fe20000000016 */
[----:B------:R-:W-:Y:S05]  /*35e0*/  BRA `(.L_x_9166) ;  /* 0x000006d000007947 */ /* 0x000fea0003800000 */
.L_x_9178:
        /* <DEDUP_REMOVED lines=10> */
.L_x_9185:
        /* <DEDUP_REMOVED lines=21> */
.L_x_9189:
[----:B------:R-:W-:Y:S05]  /*37e0*/  BSYNC B1 ;  /* 0x0000000000017941 */ /* 0x000fea0003800000 */
.L_x_9188:
[----:B------:R-:W-:Y:S01]  /*37f0*/  LEA R3, R0, 0x3b800000, 0x17 ;  /* 0x3b80000000037811 */ /* 0x000fe200078eb8ff */
[----:B------:R-:W-:-:S05]  /*3800*/  IMAD.SHL.U32 R0, R2, 0x100000, RZ ;  /* 0x0010000002007824 */ /* 0x000fca00078e00ff */
[----:B------:R-:W-:Y:S02]  /*3810*/  LOP3.LUT R0, R3, R0, R4, 0xfe, !PT ;  /* 0x0000000003007212 */ /* 0x000fe400078efe04 */
.L_x_9187:
[----:B------:R-:W-:Y:S05]  /*3820*/  BSYNC B0 ;  /* 0x0000000000007941 */ /* 0x000fea0003800000 */
.L_x_9186:
[----:B------:R-:W0:Y:S02]  /*3830*/  F2I.FTZ.TRUNC.NTZ R0, R0 ;  /* 0x0000000000007305 */ /* 0x000e24000021f100 */
[----:B0-----:R-:W-:Y:S01]  /*3840*/  PRMT R22, R0, 0x7610, R22 ;  /* 0x0000761000167816 */ /* 0x001fe20000000016 */
[----:B------:R-:W-:Y:S05]  /*3850*/  BRA `(.L_x_9166) ;  /* 0x0000046000007947 */ /* 0x000fea0003800000 */
.L_x_9184:
        /* <DEDUP_REMOVED lines=21> */
.L_x_9193:
[----:B------:R-:W-:Y:S05]  /*39b0*/  BSYNC B1 ;  /* 0x0000000000017941 */ /* 0x000fea0003800000 */
.L_x_9192:
[----:B------:R-:W-:Y:S01]  /*39c0*/  LEA R3, R0, 0x37800000, 0x17 ;  /* 0x3780000000037811 */ /* 0x000fe200078eb8ff */
[----:B------:R-:W-:-:S05]  /*39d0*/  IMAD.SHL.U32 R0, R2, 0x200000, RZ ;  /* 0x0020000002007824 */ /* 0x000fca00078e00ff */
[----:B------:R-:W-:Y:S02]  /*39e0*/  LOP3.LUT R0, R3, R0, R4, 0xfe, !PT ;  /* 0x0000000003007212 */ /* 0x000fe400078efe04 */
.L_x_9191:
[----:B------:R-:W-:Y:S05]  /*39f0*/  BSYNC B0 ;  /* 0x0000000000007941 */ /* 0x000fea0003800000 */
.L_x_9190:
[----:B------:R-:W0:Y:S02]  /*3a00*/  F2I.FTZ.TRUNC.NTZ R0, R0 ;  /* 0x0000000000007305 */ /* 0x000e24000021f100 */
[----:B0-----:R-:W-:Y:S01]  /*3a10*/  PRMT R22, R0, 0x7610, R22 ;  /* 0x0000761000167816 */ /* 0x001fe20000000016 */
[----:B------:R-:W-:Y:S05]  /*3a20*/  BRA `(.L_x_9166) ;  /* 0x0000029000007947 */ /* 0x000fea0003800000 */
.L_x_9183:
        /* <DEDUP_REMOVED lines=14> */
.L_x_9197:
[----:B------:R-:W-:Y:S05]  /*3b10*/  BSYNC B0 ;  /* 0x0000000000007941 */ /* 0x000fea0003800000 */
.L_x_9196:
[----:B------:R-:W0:Y:S02]  /*3b20*/  F2I.FTZ.TRUNC.NTZ R0, R0 ;  /* 0x0000000000007305 */ /* 0x000e24000021f100 */
[----:B0-----:R-:W-:Y:S01]  /*3b30*/  PRMT R22, R0, 0x7610, R22 ;  /* 0x0000761000167816 */ /* 0x001fe20000000016 */
[----:B------:R-:W-:Y:S05]  /*3b40*/  BRA `(.L_x_9166) ;  /* 0x0000017000007947 */ /* 0x000fea0003800000 */
.L_x_9171:
        /* <DEDUP_REMOVED lines=20> */
.L_x_9195:
[----:B------:R0:W5:Y:S01]  /*3c90*/  LDG.E.U8 R22, [R2.64] ;  /* 0x0000002402167981 */ /* 0x000162000c1e1100 */
[----:B------:R-:W-:Y:S05]  /*3ca0*/  BRA `(.L_x_9166) ;  /* 0x0000001000007947 */ /* 0x000fea0003800000 */
.L_x_9194:
[----:B------:R0:W5:Y:S02]  /*3cb0*/  LDG.E.U8 R22, [R2.64] ;  /* 0x0000002402167981 */ /* 0x000164000c1e1100 */
.L_x_9166:
[----:B------:R-:W-:Y:S05]  /*3cc0*/  BSYNC B6 ;  /* 0x0000000000067941 */ /* 0x000fea0003800000 */
.L_x_9165:
        /* <DEDUP_REMOVED lines=45> */
.L_x_9203:
[----:B------:R0:W-:Y:S01]  /*3fa0*/  STG.E.U8 [R2.64], R5 ;  /* 0x0000000502007986 */ /* 0x0001e2000c101124 */
[----:B------:R-:W-:Y:S05]  /*3fb0*/  BRA `(.L_x_9199) ;  /* 0x00000df000007947 */ /* 0x000fea0003800000 */
.L_x_9202:
        /* <DEDUP_REMOVED lines=11> */
.L_x_9206:
[----:B------:R-:W-:-:S05]  /*4070*/  PRMT R5, R5, 0x9910, RZ ;  /* 0x0000991005057816 */ /* 0x000fca00000000ff */
[----:B------:R0:W-:Y:S01]  /*4080*/  STG.E [R2.64], R5 ;  /* 0x0000000502007986 */ /* 0x0001e2000c101924 */
[----:B------:R-:W-:Y:S05]  /*4090*/  BRA `(.L_x_9199) ;  /* 0x00000d1000007947 */ /* 0x000fea0003800000 */
.L_x_9205:
[----:B------:R0:W-:Y:S01]  /*40a0*/  STG.E.U16 [R2.64], R5 ;  /* 0x0000000502007986 */ /* 0x0001e2000c101524 */
[----:B------:R-:W-:Y:S05]  /*40b0*/  BRA `(.L_x_9199) ;  /* 0x00000cf000007947 */ /* 0x000fea0003800000 */
.L_x_9201:
        /* <DEDUP_REMOVED lines=9> */
.L_x_9208:
[----:B------:R-:W0:Y:S02]  /*4150*/  I2F.S16 R0, R5 ;  /* 0x0000000500007306 */ /* 0x000e240000101400 */
[----:B0-----:R-:W-:-:S05]  /*4160*/  F2FP.PACK_AB R0, RZ, R0 ;  /* 0x00000000ff00723e */ /* 0x001fca00000000ff */
[----:B------:R0:W-:Y:S01]  /*4170*/  STG.E.U16 [R2.64], R0 ;  /* 0x0000000002007986 */ /* 0x0001e2000c101524 */
[----:B------:R-:W-:Y:S05]  /*4180*/  BRA `(.L_x_9199) ;  /* 0x00000c2000007947 */ /* 0x000fea0003800000 */
.L_x_9207:
        /* <DEDUP_REMOVED lines=10> */
.L_x_9210:
[----:B------:R-:W0:Y:S02]  /*4230*/  I2F.S16 R5, R5 ;  /* 0x0000000500057306 */ /* 0x000e240000101400 */
[----:B0-----:R-:W-:-:S04]  /*4240*/  F2FP.PACK_AB R5, RZ, R5 ;  /* 0x00000005ff05723e */ /* 0x001fc800000000ff */
[----:B------:R-:W-:-:S05]  /*4250*/  PRMT R5, R5, 0x5410, RZ ;  /* 0x0000541005057816 */ /* 0x000fca00000000ff */
[----:B------:R0:W-:Y:S01]  /*4260*/  STG.E [R2.64], R5 ;  /* 0x0000000502007986 */ /* 0x0001e2000c101924 */
[----:B------:R-:W-:Y:S05]  /*4270*/  BRA `(.L_x_9199) ;  /* 0x00000b3000007947 */ /* 0x000fea0003800000 */
.L_x_9209:
[----:B------:R-:W0:Y:S02]  /*4280*/  I2F.F64.S16 R4, R5 ;  /* 0x0000000500047312 */ /* 0x000e240000101c00 */
[----:B0-----:R0:W-:Y:S01]  /*4290*/  STG.E.64 [R2.64], R4 ;  /* 0x0000000402007986 */ /* 0x0011e2000c101b24 */
[----:B------:R-:W-:Y:S05]  /*42a0*/  BRA `(.L_x_9199) ;  /* 0x00000b0000007947 */ /* 0x000fea0003800000 */
.L_x_9200:
        /* <DEDUP_REMOVED lines=13> */
.L_x_9213:
[----:B------:R-:W0:Y:S01]  /*4380*/  I2F.F64.S16 R4, R5 ;  /* 0x0000000500047312 */ /* 0x000e220000101c00 */
[----:B------:R-:W-:-:S05]  /*4390*/  CS2R R6, SRZ ;  /* 0x0000000000067805 */ /* 0x000fca000001ff00 */
[----:B0-----:R0:W-:Y:S01]  /*43a0*/  STG.E.128 [R2.64], R4 ;  /* 0x0000000402007986 */ /* 0x0011e2000c101d24 */
[----:B------:R-:W-:Y:S05]  /*43b0*/  BRA `(.L_x_9199) ;  /* 0x000009f000007947 */ /* 0x000fea0003800000 */
.L_x_9212:
        /* <DEDUP_REMOVED lines=21> */
.L_x_9217:
[----:B------:R-:W-:Y:S05]  /*4510*/  BSYNC B0 ;  /* 0x0000000000007941 */ /* 0x000fea0003800000 */
.L_x_9216:
[----:B------:R-:W-:-:S05]  /*4520*/  LOP3.LUT R7, R0, R7, RZ, 0xfc, !PT ;  /* 0x0000000700077212 */ /* 0x000fca00078efcff */
[----:B------:R0:W-:Y:S01]  /*4530*/  STG.E.U8 [R2.64], R7 ;  /* 0x0000000702007986 */ /* 0x0001e2000c101124 */
[----:B------:R-:W-:Y:S05]  /*4540*/  BRA `(.L_x_9199) ;  /* 0x0000086000007947 */ /* 0x000fea0003800000 */
.L_x_9215:
        /* <DEDUP_REMOVED lines=13> */
.L_x_9219:
[----:B------:R-:W-:Y:S01]  /*4620*/  IMAD.MOV.U32 R0, RZ, RZ, 0x7f ;  /* 0x0000007fff007424 */ /* 0x000fe200078e00ff */
[----:B------:R-:W-:-:S04]  /*4630*/  ISETP.GT.U32.AND P0, PT, R4, 0x7f800000, PT ;  /* 0x7f8000000400780c */ /* 0x000fc80003f04070 */
[----:B------:R-:W-:-:S04]  /*4640*/  SEL R0, R0, 0x7c, P0 ;  /* 0x0000007c00007807 */ /* 0x000fc80000000000 */
.L_x_9220:
[----:B------:R-:W-:Y:S05]  /*4650*/  BSYNC B0 ;  /* 0x0000000000007941 */ /* 0x000fea0003800000 */
.L_x_9218:
[----:B------:R-:W-:-:S04]  /*4660*/  LOP3.LUT R4, R5, 0x80000000, RZ, 0xc0, !PT ;  /* 0x8000000005047812 */ /* 0x000fc800078ec0ff */
[----:B------:R-:W-:-:S04]  /*4670*/  SHF.R.U32.HI R5, RZ, 0x18, R4 ;  /* 0x00000018ff057819 */ /* 0x000fc80000011604 */
[----:B------:R-:W-:-:S05]  /*4680*/  LOP3.LUT R5, R0, R5, RZ, 0xfc, !PT ;  /* 0x0000000500057212 */ /* 0x000fca00078efcff */
[----:B------:R0:W-:Y:S01]  /*4690*/  STG.E.U8 [R2.64], R5 ;  /* 0x0000000502007986 */ /* 0x0001e2000c101124 */
[----:B------:R-:W-:Y:S05]  /*46a0*/  BRA `(.L_x_9199) ;  /* 0x0000070000007947 */ /* 0x000fea0003800000 */
.L_x_9214:
[----:B------:R-:W0:Y:S02]  /*46b0*/  I2F.S16 R0, R5 ;  /* 0x0000000500007306 */ /* 0x000e240000101400 */
[----:B0-----:R-:W-:-:S05]  /*46c0*/  F2FP.BF16.PACK_AB R0, RZ, R0 ;  /* 0x00000000ff00723e */ /* 0x001fca00000010ff */
[----:B------:R0:W-:Y:S01]  /*46d0*/  STG.E.U16 [R2.64], R0 ;  /* 0x0000000002007986 */ /* 0x0001e2000c101524 */
[----:B------:R-:W-:Y:S05]  /*46e0*/  BRA `(.L_x_9199) ;  /* 0x000006c000007947 */ /* 0x000fea0003800000 */
.L_x_9211:
        /* <DEDUP_REMOVED lines=10> */
.L_x_9223:
        /* <DEDUP_REMOVED lines=17> */
.L_x_9226:
[----:B------:R-:W-:-:S04]  /*48a0*/  LOP3.LUT R0, R5, 0x80000000, RZ, 0xc0, !PT ;  /* 0x8000000005007812 */ /* 0x000fc800078ec0ff */
[----:B------:R-:W-:-:S04]  /*48b0*/  SHF.R.U32.HI R5, RZ, 0x18, R0 ;  /* 0x00000018ff057819 */ /* 0x000fc80000011600 */
[----:B------:R-:W-:-:S04]  /*48c0*/  LOP3.LUT R4, R4, R5, RZ, 0xfc, !PT ;  /* 0x0000000504047212 */ /* 0x000fc800078efcff */
[----:B------:R-:W-:Y:S02]  /*48d0*/  PRMT R0, R4, 0x7610, R0 ;  /* 0x0000761004007816 */ /* 0x000fe40000000000 */
.L_x_9225:
[----:B------:R-:W-:Y:S05]  /*48e0*/  BSYNC B0 ;  /* 0x0000000000007941 */ /* 0x000fea0003800000 */
.L_x_9224:
[----:B------:R0:W-:Y:S01]  /*48f0*/  STG.E.U8 [R2.64], R0 ;  /* 0x0000000002007986 */ /* 0x0001e2000c101124 */
[----:B------:R-:W-:Y:S05]  /*4900*/  BRA `(.L_x_9199) ;  /* 0x000004a000007947 */ /* 0x000fea0003800000 */
.L_x_9222:
        /* <DEDUP_REMOVED lines=17> */
.L_x_9229:
[----:B------:R-:W-:-:S04]  /*4a20*/  LOP3.LUT R0, R5, 0x80000000, RZ, 0xc0, !PT ;  /* 0x8000000005007812 */ /* 0x000fc800078ec0ff */
[----:B------:R-:W-:-:S04]  /*4a30*/  SHF.R.U32.HI R5, RZ, 0x18, R0 ;  /* 0x00000018ff057819 */ /* 0x000fc80000011600 */
[----:B------:R-:W-:-:S04]  /*4a40*/  LOP3.LUT R4, R4, R5, RZ, 0xfc, !PT ;  /* 0x0000000504047212 */ /* 0x000fc800078efcff */
[----:B------:R-:W-:Y:S02]  /*4a50*/  PRMT R0, R4, 0x7610, R0 ;  /* 0x0000761004007816 */ /* 0x000fe40000000000 */
.L_x_9228:
[----:B------:R-:W-:Y:S05]  /*4a60*/  BSYNC B0 ;  /* 0x0000000000007941 */ /* 0x000fea0003800000 */
.L_x_9227:
[----:B------:R0:W-:Y:S01]  /*4a70*/  STG.E.U8 [R2.64], R0 ;  /* 0x0000000002007986 */ /* 0x0001e2000c101124 */
[----:B------:R-:W-:Y:S05]  /*4a80*/  BRA `(.L_x_9199) ;  /* 0x0000032000007947 */ /* 0x000fea0003800000 */
.L_x_9221:
        /* <DEDUP_REMOVED lines=23> */
.L_x_9204:
        /* <DEDUP_REMOVED lines=20> */
.L_x_9231:
[----:B------:R-:W-:-:S05]  /*4d40*/  PRMT R5, R5, 0x9910, RZ ;  /* 0x0000991005057816 */ /* 0x000fca00000000ff */
[----:B------:R-:W-:-:S05]  /*4d50*/  IMAD.MOV.U32 R4, RZ, RZ, R5 ;  /* 0x000000ffff047224 */ /* 0x000fca00078e0005 */
[----:B------:R-:W-:-:S05]  /*4d60*/  SHF.R.S32.HI R5, RZ, 0x1f, R4 ;  /* 0x0000001fff057819 */ /* 0x000fca0000011404 */
[----:B------:R0:W-:Y:S01]  /*4d70*/  STG.E.64 [R2.64], R4 ;  /* 0x0000000402007986 */ /* 0x0001e2000c101b24 */
[----:B------:R-:W-:Y:S05]  /*4d80*/  BRA `(.L_x_9199) ;  /* 0x0000002000007947 */ /* 0x000fea0003800000 */
.L_x_9230:
[----:B------:R-:W-:-:S05]  /*4d90*/  PRMT R5, R5, 0x9910, RZ ;  /* 0x0000991005057816 */ /* 0x000fca00000000ff */
[----:B------:R0:W-:Y:S02]  /*4da0*/  STG.E [R2.64], R5 ;  /* 0x0000000502007986 */ /* 0x0001e4000c101924 */
.L_x_9199:
[----:B-1----:R-:W-:Y:S05]  /*4db0*/  BSYNC B6 ;  /* 0x0000000000067941 */ /* 0x002fea0003800000 */
.L_x_9198:
        /* <DEDUP_REMOVED lines=21> */
.L_x_9237:
[----:B------:R0:W-:Y:S01]  /*4f10*/  STG.E.U8 [R2.64], R19 ;  /* 0x0000001302007986 */ /* 0x0001e2000c101124 */
[----:B------:R-:W-:Y:S05]  /*4f20*/  BRA `(.L_x_9239) ;  /* 0x00000dc000007947 */ /* 0x000fea0003800000 */
.L_x_9236:
        /* <DEDUP_REMOVED lines=10> */
.L_x_9241:
[----:B------:R-:W-:-:S05]  /*4fd0*/  PRMT R5, R19, 0x9910, RZ ;  /* 0x0000991013057816 */ /* 0x000fca00000000ff */
[----:B------:R0:W-:Y:S01]  /*4fe0*/  STG.E [R2.64], R5 ;  /* 0x0000000502007986 */ /* 0x0001e2000c101924 */
[----:B------:R-:W-:Y:S05]  /*4ff0*/  BRA `(.L_x_9239) ;  /* 0x00000cf000007947 */ /* 0x000fea0003800000 */
.L_x_9240:
[----:B------:R0:W-:Y:S01]  /*5000*/  STG.E.U16 [R2.64], R19 ;  /* 0x0000001302007986 */ /* 0x0001e2000c101524 */
[----:B------:R-:W-:Y:S05]  /*5010*/  BRA `(.L_x_9239) ;  /* 0x00000cd000007947 */ /* 0x000fea0003800000 */
.L_x_9235:
        /* <DEDUP_REMOVED lines=9> */
.L_x_9243:
[----:B------:R-:W0:Y:S02]  /*50b0*/  I2F.S16 R0, R19 ;  /* 0x0000001300007306 */ /* 0x000e240000101400 */
[----:B0-----:R-:W-:-:S05]  /*50c0*/  F2FP.PACK_AB R0, RZ, R0 ;  /* 0x00000000ff00723e */ /* 0x001fca00000000ff */
[----:B------:R0:W-:Y:S01]  /*50d0*/  STG.E.U16 [R2.64], R0 ;  /* 0x0000000002007986 */ /* 0x0001e2000c101524 */
[----:B------:R-:W-:Y:S05]  /*50e0*/  BRA `(.L_x_9239) ;  /* 0x00000c0000007947 */ /* 0x000fea0003800000 */
.L_x_9242:
        /* <DEDUP_REMOVED lines=10> */
.L_x_9245:
[----:B------:R-:W0:Y:S02]  /*5190*/  I2F.S16 R19, R19 ;  /* 0x0000001300137306 */ /* 0x000e240000101400 */
[----:B0-----:R-:W-:-:S04]  /*51a0*/  F2FP.PACK_AB R5, RZ, R19 ;  /* 0x00000013ff05723e */ /* 0x001fc800000000ff */
[----:B------:R-:W-:-:S05]  /*51b0*/  PRMT R5, R5, 0x5410, RZ ;  /* 0x0000541005057816 */ /* 0x000fca00000000ff */
[----:B------:R0:W-:Y:S01]  /*51c0*/  STG.E [R2.64], R5 ;  /* 0x0000000502007986 */ /* 0x0001e2000c101924 */
[----:B------:R-:W-:Y:S05]  /*51d0*/  BRA `(.L_x_9239) ;  /* 0x00000b1000007947 */ /* 0x000fea0003800000 */
.L_x_9244:
[----:B------:R-:W0:Y:S02]  /*51e0*/  I2F.F64.S16 R4, R19 ;  /* 0x0000001300047312 */ /* 0x000e240000101c00 */
[----:B0-----:R0:W-:Y:S01]  /*51f0*/  STG.E.64 [R2.64], R4 ;  /* 0x0000000402007986 */ /* 0x0011e2000c101b24 */
[----:B------:R-:W-:Y:S05]  /*5200*/  BRA `(.L_x_9239) ;  /* 0x00000ae000007947 */ /* 0x000fea0003800000 */
.L_x_9234:
        /* <DEDUP_REMOVED lines=13> */
.L_x_9248:
[----:B------:R-:W0:Y:S01]  /*52e0*/  I2F.F64.S16 R4, R19 ;  /* 0x0000001300047312 */ /* 0x000e220000101c00 */
[----:B------:R-:W-:-:S05]  /*52f0*/  CS2R R6, SRZ ;  /* 0x0000000000067805 */ /* 0x000fca000001ff00 */
[----:B0-----:R0:W-:Y:S01]  /*5300*/  STG.E.128 [R2.64], R4 ;  /* 0x0000000402007986 */ /* 0x0011e2000c101d24 */
[----:B------:R-:W-:Y:S05]  /*5310*/  BRA `(.L_x_9239) ;  /* 0x000009d000007947 */ /* 0x000fea0003800000 */
.L_x_9247:
        /* <DEDUP_REMOVED lines=21> */
.L_x_9252:
[----:B------:R-:W-:Y:S05]  /*5470*/  BSYNC B0 ;  /* 0x0000000000007941 */ /* 0x000fea0003800000 */
.L_x_9251:
[----:B------:R-:W-:-:S05]  /*5480*/  LOP3.LUT R5, R0, R5, RZ, 0xfc, !PT ;  /* 0x0000000500057212 */ /* 0x000fca00078efcff */
[----:B------:R0:W-:Y:S01]  /*5490*/  STG.E.U8 [R2.64], R5 ;  /* 0x0000000502007986 */ /* 0x0001e2000c101124 */
[----:B------:R-:W-:Y:S05]  /*54a0*/  BRA `(.L_x_9239) ;  /* 0x0000084000007947 */ /* 0x000fea0003800000 */
.L_x_9250:
        /* <DEDUP_REMOVED lines=13> */
.L_x_9254:
[----:B------:R-:W-:Y:S01]  /*5580*/  IMAD.MOV.U32 R0, RZ, RZ, 0x7f ;  /* 0x0000007fff007424 */ /* 0x000fe200078e00ff */
[----:B------:R-:W-:-:S04]  /*5590*/  ISETP.GT.U32.AND P0, PT, R4, 0x7f800000, PT ;  /* 0x7f8000000400780c */ /* 0x000fc80003f04070 */
[----:B------:R-:W-:-:S04]  /*55a0*/  SEL R0, R0, 0x7c, P0 ;  /* 0x0000007c00007807 */ /* 0x000fc80000000000 */
.L_x_9255:
[----:B------:R-:W-:Y:S05]  /*55b0*/  BSYNC B0 ;  /* 0x0000000000007941 */ /* 0x000fea0003800000 */
.L_x_9253:
[----:B------:R-:W-:-:S04]  /*55c0*/  LOP3.LUT R4, R19, 0x80000000, RZ, 0xc0, !PT ;  /* 0x8000000013047812 */ /* 0x000fc800078ec0ff */
[----:B------:R-:W-:-:S04]  /*55d0*/  SHF.R.U32.HI R5, RZ, 0x18, R4 ;  /* 0x00000018ff057819 */ /* 0x000fc80000011604 */
[----:B------:R-:W-:-:S05]  /*55e0*/  LOP3.LUT R5, R0, R5, RZ, 0xfc, !PT ;  /* 0x0000000500057212 */ /* 0x000fca00078efcff */
[----:B------:R0:W-:Y:S01]  /*55f0*/  STG.E.U8 [R2.64], R5 ;  /* 0x0000000502007986 */ /* 0x0001e2000c101124 */
[----:B------:R-:W-:Y:S05]  /*5600*/  BRA `(.L_x_9239) ;  /* 0x000006e000007947 */ /* 0x000fea0003800000 */
.L_x_9249:
[----:B------:R-:W0:Y:S02]  /*5610*/  I2F.S16 R0, R19 ;  /* 0x0000001300007306 */ /* 0x000e240000101400 */
[----:B0-----:R-:W-:-:S05]  /*5620*/  F2FP.BF16.PACK_AB R0, RZ, R0 ;  /* 0x00000000ff00723e */ /* 0x001fca00000010ff */
[----:B------:R0:W-:Y:S01]  /*5630*/  STG.E.U16 [R2.64], R0 ;  /* 0x0000000002007986 */ /* 0x0001e2000c101524 */
[----:B------:R-:W-:Y:S05]  /*5640*/  BRA `(.L_x_9239) ;  /* 0x000006a000007947 */ /* 0x000fea0003800000 */
.L_x_9246:
        /* <DEDUP_REMOVED lines=10> */
.L_x_9258:
        /* <DEDUP_REMOVED lines=17> */
.L_x_9261:
[----:B------:R-:W-:-:S04]  /*5800*/  LOP3.LUT R0, R19, 0x80000000, RZ, 0xc0, !PT ;  /* 0x8000000013007812 */ /* 0x000fc800078ec0ff */
[----:B------:R-:W-:-:S04]  /*5810*/  SHF.R.U32.HI R5, RZ, 0x18, R0 ;  /* 0x00000018ff057819 */ /* 0x000fc80000011600 */
[----:B------:R-:W-:-:S04]  /*5820*/  LOP3.LUT R4, R4, R5, RZ, 0xfc, !PT ;  /* 0x0000000504047212 */ /* 0x000fc800078efcff */
[----:B------:R-:W-:Y:S02]  /*5830*/  PRMT R0, R4, 0x7610, R0 ;  /* 0x0000761004007816 */ /* 0x000fe40000000000 */
.L_x_9260:
[----:B------:R-:W-:Y:S05]  /*5840*/  BSYNC B0 ;  /* 0x0000000000007941 */ /* 0x000fea0003800000 */
.L_x_9259:
[----:B------:R0:W-:Y:S01]  /*5850*/  STG.E.U8 [R2.64], R0 ;  /* 0x0000000002007986 */ /* 0x0001e2000c101124 */
[----:B------:R-:W-:Y:S05]  /*5860*/  BRA `(.L_x_9239) ;  /* 0x0000048000007947 */ /* 0x000fea0003800000 */
.L_x_9257:
        /* <DEDUP_REMOVED lines=17> */
.L_x_9264:
[----:B------:R-:W-:-:S04]  /*5980*/  LOP3.LUT R0, R19, 0x80000000, RZ, 0xc0, !PT ;  /* 0x8000000013007812 */ /* 0x000fc800078ec0ff */
[----:B------:R-:W-:-:S04]  /*5990*/  SHF.R.U32.HI R5, RZ, 0x18, R0 ;  /* 0x00000018ff057819 */ /* 0x000fc80000011600 */
[----:B------:R-:W-:-:S04]  /*59a0*/  LOP3.LUT R4, R4, R5, RZ, 0xfc, !PT ;  /* 0x0000000504047212 */ /* 0x000fc800078efcff */
[----:B------:R-:W-:Y:S02]  /*59b0*/  PRMT R0, R4, 0x7610, R0 ;  /* 0x0000761004007816 */ /* 0x000fe40000000000 */
.L_x_9263:
[----:B------:R-:W-:Y:S05]  /*59c0*/  BSYNC B0 ;  /* 0x0000000000007941 */ /* 0x000fea0003800000 */
.L_x_9262:
[----:B------:R0:W-:Y:S01]  /*59d0*/  STG.E.U8 [R2.64], R0 ;  /* 0x0000000002007986 */ /* 0x0001e2000c101124 */
[----:B------:R-:W-:Y:S05]  /*59e0*/  BRA `(.L_x_9239) ;  /* 0x0000030000007947 */ /* 0x000fea0003800000 */
.L_x_9256:
        /* <DEDUP_REMOVED lines=22> */
.L_x_9238:
        /* <DEDUP_REMOVED lines=20> */
.L_x_9266:
[----:B------:R-:W-:-:S04]  /*5c90*/  PRMT R4, R19, 0x9910, RZ ;  /* 0x0000991013047816 */ /* 0x000fc800000000ff */
[----:B------:R-:W-:-:S05]  /*5ca0*/  SHF.R.S32.HI R5, RZ, 0x1f, R4 ;  /* 0x0000001fff057819 */ /* 0x000fca0000011404 */
[----:B------:R0:W-:Y:S01]  /*5cb0*/  STG.E.64 [R2.64], R4 ;  /* 0x0000000402007986 */ /* 0x0001e2000c101b24 */
[----:B------:R-:W-:Y:S05]  /*5cc0*/  BRA `(.L_x_9239) ;  /* 0x0000002000007947 */ /* 0x000fea0003800000 */
.L_x_9265:
[----:B------:R-:W-:-:S05]  /*5cd0*/  PRMT R5, R19, 0x9910, RZ ;  /* 0x0000991013057816 */ /* 0x000fca00000000ff */
[----:B------:R0:W-:Y:S02]  /*5ce0*/  STG.E [R2.64], R5 ;  /* 0x0000000502007986 */ /* 0x0001e4000c101924 */
.L_x_9239:
        /* <DEDUP_REMOVED lines=21> */
.L_x_9270:
[----:B------:R0:W-:Y:S01]  /*5e40*/  STG.E.U8 [R2.64], R22 ;  /* 0x0000001602007986 */ /* 0x0001e2000c101124 */
[----:B------:R-:W-:Y:S05]  /*5e50*/  BRA `(.L_x_9272) ;  /* 0x00000dc000007947 */ /* 0x000fea0003800000 */
.L_x_9269:
        /* <DEDUP_REMOVED lines=10> */
.L_x_9274:
[----:B------:R-:W-:-:S05]  /*5f00*/  PRMT R5, R22, 0x9910, RZ ;  /* 0x0000991016057816 */ /* 0x000fca00000000ff */
[----:B------:R0:W-:Y:S01]  /*5f10*/  STG.E [R2.64], R5 ;  /* 0x0000000502007986 */ /* 0x0001e2000c101924 */
[----:B------:R-:W-:Y:S05]  /*5f20*/  BRA `(.L_x_9272) ;  /* 0x00000cf000007947 */ /* 0x000fea0003800000 */
.L_x_9273:
[----:B------:R0:W-:Y:S01]  /*5f30*/  STG.E.U16 [R2.64], R22 ;  /* 0x0000001602007986 */ /* 0x0001e2000c101524 */
[----:B------:R-:W-:Y:S05]  /*5f40*/  BRA `(.L_x_9272) ;  /* 0x00000cd000007947 */ /* 0x000fea0003800000 */
.L_x_9268:
        /* <DEDUP_REMOVED lines=9> */
.L_x_9276:
[----:B------:R-:W0:Y:S02]  /*5fe0*/  I2F.S16 R0, R22 ;  /* 0x0000001600007306 */ /* 0x000e240000101400 */
[----:B0-----:R-:W-:-:S05]  /*5ff0*/  F2FP.PACK_AB R0, RZ, R0 ;  /* 0x00000000ff00723e */ /* 0x001fca00000000ff */
[----:B------:R0:W-:Y:S01]  /*6000*/  STG.E.U16 [R2.64], R0 ;  /* 0x0000000002007986 */ /* 0x0001e2000c101524 */
[----:B------:R-:W-:Y:S05]  /*6010*/  BRA `(.L_x_9272) ;  /* 0x00000c0000007947 */ /* 0x000fea0003800000 */
.L_x_9275:
        /* <DEDUP_REMOVED lines=10> */
.L_x_9278:
[----:B------:R-:W0:Y:S02]  /*60c0*/  I2F.S16 R22, R22 ;  /* 0x0000001600167306 */ /* 0x000e240000101400 */
[----:B0-----:R-:W-:-:S04]  /*60d0*/  F2FP.PACK_AB R5, RZ, R22 ;  /* 0x00000016ff05723e */ /* 0x001fc800000000ff */
[----:B------:R-:W-:-:S05]  /*60e0*/  PRMT R5, R5, 0x5410, RZ ;  /* 0x0000541005057816 */ /* 0x000fca00000000ff */
[----:B------:R0:W-:Y:S01]  /*60f0*/  STG.E [R2.64], R5 ;  /* 0x0000000502007986 */ /* 0x0001e2000c101924 */
[----:B------:R-:W-:Y:S05]  /*6100*/  BRA `(.L_x_9272) ;  /* 0x00000b1000007947 */ /* 0x000fea0003800000 */
.L_x_9277:
[----:B------:R-:W0:Y:S02]  /*6110*/  I2F.F64.S16 R4, R22 ;  /* 0x0000001600047312 */ /* 0x000e240000101c00 */
[----:B0-----:R0:W-:Y:S01]  /*6120*/  STG.E.64 [R2.64], R4 ;  /* 0x0000000402007986 */ /* 0x0011e2000c101b24 */
[----:B------:R-:W-:Y:S05]  /*6130*/  BRA `(.L_x_9272) ;  /* 0x00000ae000007947 */ /* 0x000fea0003800000 */
.L_x_9267:
        /* <DEDUP_REMOVED lines=13> */
.L_x_9281:
[----:B------:R-:W0:Y:S01]  /*6210*/  I2F.F64.S16 R4, R22 ;  /* 0x0000001600047312 */ /* 0x000e220000101c00 */
[----:B------:R-:W-:-:S05]  /*6220*/  CS2R R6, SRZ ;  /* 0x0000000000067805 */ /* 0x000fca000001ff00 */
[----:B0-----:R0:W-:Y:S01]  /*6230*/  STG.E.128 [R2.64], R4 ;  /* 0x0000000402007986 */ /* 0x0011e2000c101d24 */
[----:B------:R-:W-:Y:S05]  /*6240*/  BRA `(.L_x_9272) ;  /* 0x000009d000007947 */ /* 0x000fea0003800000 */
.L_x_9280:
        /* <DEDUP_REMOVED lines=21> */
.L_x_9285:
[----:B------:R-:W-:Y:S05]  /*63a0*/  BSYNC B0 ;  /* 0x0000000000007941 */ /* 0x000fea0003800000 */
.L_x_9284:
[----:B------:R-:W-:-:S05]  /*63b0*/  LOP3.LUT R5, R0, R5, RZ, 0xfc, !PT ;  /* 0x0000000500057212 */ /* 0x000fca00078efcff */
[----:B------:R0:W-:Y:S01]  /*63c0*/  STG.E.U8 [R2.64], R5 ;  /* 0x0000000502007986 */ /* 0x0001e2000c101124 */
[----:B------:R-:W-:Y:S05]  /*63d0*/  BRA `(.L_x_9272) ;  /* 0x0000084000007947 */ /* 0x000fea0003800000 */
.L_x_9283:
        /* <DEDUP_REMOVED lines=13> */
.L_x_9287:
[----:B------:R-:W-:Y:S01]  /*64b0*/  IMAD.MOV.U32 R0, RZ, RZ, 0x7f ;  /* 0x0000007fff007424 */ /* 0x000fe200078e00ff */
[----:B------:R-:W-:-:S04]  /*64c0*/  ISETP.GT.U32.AND P0, PT, R4, 0x7f800000, PT ;  /* 0x7f8000000400780c */ /* 0x000fc80003f04070 */
[----:B------:R-:W-:-:S04]  /*64d0*/  SEL R0, R0, 0x7c, P0 ;  /* 0x0000007c00007807 */ /* 0x000fc80000000000 */
.L_x_9288:
[----:B------:R-:W-:Y:S05]  /*64e0*/  BSYNC B0 ;  /* 0x0000000000007941 */ /* 0x000fea0003800000 */
.L_x_9286:
[----:B------:R-:W-:-:S04]  /*64f0*/  LOP3.LUT R4, R5, 0x80000000, RZ, 0xc0, !PT ;  /* 0x8000000005047812 */ /* 0x000fc800078ec0ff */
[----:B------:R-:W-:-:S04]  /*6500*/  SHF.R.U32.HI R5, RZ, 0x18, R4 ;  /* 0x00000018ff057819 */ /* 0x000fc80000011604 */
[----:B------:R-:W-:-:S05]  /*6510*/  LOP3.LUT R5, R0, R5, RZ, 0xfc, !PT ;  /* 0x0000000500057212 */ /* 0x000fca00078efcff */
[----:B------:R0:W-:Y:S01]  /*6520*/  STG.E.U8 [R2.64], R5 ;  /* 0x0000000502007986 */ /* 0x0001e2000c101124 */
[----:B------:R-:W-:Y:S05]  /*6530*/  BRA `(.L_x_9272) ;  /* 0x000006e000007947 */ /* 0x000fea0003800000 */
.L_x_9282:
[----:B------:R-:W0:Y:S02]  /*6540*/  I2F.S16 R0, R22 ;  /* 0x0000001600007306 */ /* 0x000e240000101400 */
[----:B0-----:R-:W-:-:S05]  /*6550*/  F2FP.BF16.PACK_AB R0, RZ, R0 ;  /* 0x00000000ff00723e */ /* 0x001fca00000010ff */
[----:B------:R0:W-:Y:S01]  /*6560*/  STG.E.U16 [R2.64], R0 ;  /* 0x0000000002007986 */ /* 0x0001e2000c101524 */
[----:B------:R-:W-:Y:S05]  /*6570*/  BRA `(.L_x_9272) ;  /* 0x000006a000007947 */ /* 0x000fea0003800000 */
.L_x_9279:
        /* <DEDUP_REMOVED lines=10> */
.L_x_9291:
        /* <DEDUP_REMOVED lines=17> */
.L_x_9294:
[----:B------:R-:W-:-:S04]  /*6730*/  LOP3.LUT R0, R7, 0x80000000, RZ, 0xc0, !PT ;  /* 0x8000000007007812 */ /* 0x000fc800078ec0ff */
[----:B------:R-:W-:-:S04]  /*6740*/  SHF.R.U32.HI R5, RZ, 0x18, R0 ;  /* 0x00000018ff057819 */ /* 0x000fc80000011600 */
[----:B------:R-:W-:-:S04]  /*6750*/  LOP3.LUT R4, R4, R5, RZ, 0xfc, !PT ;  /* 0x0000000504047212 */ /* 0x000fc800078efcff */
[----:B------:R-:W-:Y:S02]  /*6760*/  PRMT R0, R4, 0x7610, R0 ;  /* 0x0000761004007816 */ /* 0x000fe40000000000 */
.L_x_9293:
[----:B------:R-:W-:Y:S05]  /*6770*/  BSYNC B0 ;  /* 0x0000000000007941 */ /* 0x000fea0003800000 */
.L_x_9292:
[----:B------:R0:W-:Y:S01]  /*6780*/  STG.E.U8 [R2.64], R0 ;  /* 0x0000000002007986 */ /* 0x0001e2000c101124 */
[----:B------:R-:W-:Y:S05]  /*6790*/  BRA `(.L_x_9272) ;  /* 0x0000048000007947 */ /* 0x000fea0003800000 */
.L_x_9290:
        /* <DEDUP_REMOVED lines=17> */
.L_x_9297:
[----:B------:R-:W-:-:S04]  /*68b0*/  LOP3.LUT R0, R7, 0x80000000, RZ, 0xc0, !PT ;  /* 0x8000000007007812 */ /* 0x000fc800078ec0ff */
[----:B------:R-:W-:-:S04]  /*68c0*/  SHF.R.U32.HI R5, RZ, 0x18, R0 ;  /* 0x00000018ff057819 */ /* 0x000fc80000011600 */
[----:B------:R-:W-:-:S04]  /*68d0*/  LOP3.LUT R4, R4, R5, RZ, 0xfc, !PT ;  /* 0x0000000504047212 */ /* 0x000fc800078efcff */
[----:B------:R-:W-:Y:S02]  /*68e0*/  PRMT R0, R4, 0x7610, R0 ;  /* 0x0000761004007816 */ /* 0x000fe40000000000 */
.L_x_9296:
[----:B------:R-:W-:Y:S05]  /*68f0*/  BSYNC B0 ;  /* 0x0000000000007941 */ /* 0x000fea0003800000 */
.L_x_9295:
[----:B------:R0:W-:Y:S01]  /*6900*/  STG.E.U8 [R2.64], R0 ;  /* 0x0000000002007986 */ /* 0x0001e2000c101124 */
[----:B------:R-:W-:Y:S05]  /*6910*/  BRA `(.L_x_9272) ;  /* 0x0000030000007947 */ /* 0x000fea0003800000 */
.L_x_9289:
        /* <DEDUP_REMOVED lines=22> */
.L_x_9271:
        /* <DEDUP_REMOVED lines=20> */
.L_x_9299:
[----:B------:R-:W-:-:S04]  /*6bc0*/  PRMT R4, R22, 0x9910, RZ ;  /* 0x0000991016047816 */ /* 0x000fc800000000ff */
[----:B------:R-:W-:-:S05]  /*6bd0*/  SHF.R.S32.HI R5, RZ, 0x1f, R4 ;  /* 0x0000001fff057819 */ /* 0x000fca0000011404 */
[----:B------:R0:W-:Y:S01]  /*6be0*/  STG.E.64 [R2.64], R4 ;  /* 0x0000000402007986 */ /* 0x0001e2000c101b24 */
[----:B------:R-:W-:Y:S05]  /*6bf0*/  BRA `(.L_x_9272) ;  /* 0x0000002000007947 */ /* 0x000fea0003800000 */
.L_x_9298:
[----:B------:R-:W-:-:S05]  /*6c00*/  PRMT R5, R22, 0x9910, RZ ;  /* 0x0000991016057816 */ /* 0x000fca00000000ff */
[----:B------:R0:W-:Y:S02]  /*6c10*/  STG.E [R2.64], R5 ;  /* 0x0000000502007986 */ /* 0x0001e4000c101924 */
.L_x_9272:
[----:B------:R-:W-:Y:S02]  /*6c20*/  IADD3 R24, R24, 0x80, RZ ;  /* 0x0000008018187810 */ /* 0x000fe40007ffe0ff */
.L_x_9233:
[----:B------:R-:W-:Y:S05]  /*6c30*/  BSYNC B6 ;  /* 0x0000000000067941 */ /* 0x000fea0003800000 */
.L_x_9232:
        /* <DEDUP_REMOVED lines=19> */
.L_x_9303:
[----:B------:R-:W-:Y:S01]  /*6d70*/  STG.E.U8 [R2.64], R23 ;  /* 0x0000001702007986 */ /* 0x000fe2000c101124 */
[----:B------:R-:W-:Y:S05]  /*6d80*/  EXIT ;  /* 0x000000000000794d */ /* 0x000fea0003800000 */
.L_x_9302:
        /* <DEDUP_REMOVED lines=10> */
.L_x_9306:
[----:B------:R-:W-:-:S05]  /*6e30*/  PRMT R5, R23, 0x9910, RZ ;  /* 0x0000991017057816 */ /* 0x000fca00000000ff */
[----:B------:R-:W-:Y:S01]  /*6e40*/  STG.E [R2.64], R5 ;  /* 0x0000000502007986 */ /* 0x000fe2000c101924 */
[----:B------:R-:W-:Y:S05]  /*6e50*/  EXIT ;  /* 0x000000000000794d */ /* 0x000fea0003800000 */
.L_x_9305:
[----:B------:R-:W-:Y:S01]  /*6e60*/  STG.E.U16 [R2.64], R23 ;  /* 0x0000001702007986 */ /* 0x000fe2000c101524 */
[----:B------:R-:W-:Y:S05]  /*6e70*/  EXIT ;  /* 0x000000000000794d */ /* 0x000fea0003800000 */
.L_x_9301:
        /* <DEDUP_REMOVED lines=9> */
.L_x_9308:
[----:B------:R-:W0:Y:S02]  /*6f10*/  I2F.S16 R0, R23 ;  /* 0x0000001700007306 */ /* 0x000e240000101400 */
[----:B0-----:R-:W-:-:S05]  /*6f20*/  F2FP.PACK_AB R0, RZ, R0 ;  /* 0x00000000ff00723e */ /* 0x001fca00000000ff */
[----:B------:R-:W-:Y:S01]  /*6f30*/  STG.E.U16 [R2.64], R0 ;  /* 0x0000000002007986 */ /* 0x000fe2000c101524 */
[----:B------:R-:W-:Y:S05]  /*6f40*/  EXIT ;  /* 0x000000000000794d */ /* 0x000fea0003800000 */
.L_x_9307:
        /* <DEDUP_REMOVED lines=10> */
.L_x_9310:
[----:B------:R-:W0:Y:S02]  /*6ff0*/  I2F.S16 R23, R23 ;  /* 0x0000001700177306 */ /* 0x000e240000101400 */
[----:B0-----:R-:W-:-:S04]  /*7000*/  F2FP.PACK_AB R5, RZ, R23 ;  /* 0x00000017ff05723e */ /* 0x001fc800000000ff */
[----:B------:R-:W-:-:S05]  /*7010*/  PRMT R5, R5, 0x5410, RZ ;  /* 0x0000541005057816 */ /* 0x000fca00000000ff */
[----:B------:R-:W-:Y:S01]  /*7020*/  STG.E [R2.64], R5 ;  /* 0x0000000502007986 */ /* 0x000fe2000c101924 */
[----:B------:R-:W-:Y:S05]  /*7030*/  EXIT ;  /* 0x000000000000794d */ /* 0x000fea0003800000 */
.L_x_9309:
[----:B------:R-:W0:Y:S02]  /*7040*/  I2F.F64.S16 R4, R23 ;  /* 0x0000001700047312 */ /* 0x000e240000101c00 */
[----:B0-----:R-:W-:Y:S01]  /*7050*/  STG.E.64 [R2.64], R4 ;  /* 0x0000000402007986 */ /* 0x001fe2000c101b24 */
[----:B------:R-:W-:Y:S05]  /*7060*/  EXIT ;  /* 0x000000000000794d */ /* 0x000fea0003800000 */
.L_x_9300:
        /* <DEDUP_REMOVED lines=13> */
.L_x_9313:
[----:B------:R-:W0:Y:S01]  /*7140*/  I2F.F64.S16 R4, R23 ;  /* 0x0000001700047312 */ /* 0x000e220000101c00 */
[----:B------:R-:W-:-:S05]  /*7150*/  CS2R R6, SRZ ;  /* 0x0000000000067805 */ /* 0x000fca000001ff00 */
[----:B0-----:R-:W-:Y:S01]  /*7160*/  STG.E.128 [R2.64], R4 ;  /* 0x0000000402007986 */ /* 0x001fe2000c101d24 */
[----:B------:R-:W-:Y:S05]  /*7170*/  EXIT ;  /* 0x000000000000794d */ /* 0x000fea0003800000 */
.L_x_9312:
        /* <DEDUP_REMOVED lines=21> */
.L_x_9317:
[----:B------:R-:W-:Y:S05]  /*72d0*/  BSYNC B0 ;  /* 0x0000000000007941 */ /* 0x000fea0003800000 */
.L_x_9316:
[----:B------:R-:W-:-:S05]  /*72e0*/  LOP3.LUT R5, R0, R5, RZ, 0xfc, !PT ;  /* 0x0000000500057212 */ /* 0x000fca00078efcff */
[----:B------:R-:W-:Y:S01]  /*72f0*/  STG.E.U8 [R2.64], R5 ;  /* 0x0000000502007986 */ /* 0x000fe2000c101124 */
[----:B------:R-:W-:Y:S05]  /*7300*/  EXIT ;  /* 0x000000000000794d */ /* 0x000fea0003800000 */
.L_x_9315:
        /* <DEDUP_REMOVED lines=13> */
.L_x_9319:
[----:B------:R-:W-:Y:S01]  /*73e0*/  IMAD.MOV.U32 R0, RZ, RZ, 0x7f ;  /* 0x0000007fff007424 */ /* 0x000fe200078e00ff */
[----:B------:R-:W-:-:S04]  /*73f0*/  ISETP.GT.U32.AND P0, PT, R4, 0x7f800000, PT ;  /* 0x7f8000000400780c */ /* 0x000fc80003f04070 */
[----:B------:R-:W-:-:S04]  /*7400*/  SEL R0, R0, 0x7c, P0 ;  /* 0x0000007c00007807 */ /* 0x000fc80000000000 */
.L_x_9320:
[----:B------:R-:W-:Y:S05]  /*7410*/  BSYNC B0 ;  /* 0x0000000000007941 */ /* 0x000fea0003800000 */
.L_x_9318:
[----:B------:R-:W-:-:S04]  /*7420*/  LOP3.LUT R4, R23, 0x80000000, RZ, 0xc0, !PT ;  /* 0x8000000017047812 */ /* 0x000fc800078ec0ff */
[----:B------:R-:W-:-:S04]  /*7430*/  SHF.R.U32.HI R5, RZ, 0x18, R4 ;  /* 0x00000018ff057819 */ /* 0x000fc80000011604 */
[----:B------:R-:W-:-:S05]  /*7440*/  LOP3.LUT R5, R0, R5, RZ, 0xfc, !PT ;  /* 0x0000000500057212 */ /* 0x000fca00078efcff */
[----:B------:R-:W-:Y:S01]  /*7450*/  STG.E.U8 [R2.64], R5 ;  /* 0x0000000502007986 */ /* 0x000fe2000c101124 */
[----:B------:R-:W-:Y:S05]  /*7460*/  EXIT ;  /* 0x000000000000794d */ /* 0x000fea0003800000 */
.L_x_9314:
[----:B------:R-:W0:Y:S02]  /*7470*/  I2F.S16 R0, R23 ;  /* 0x0000001700007306 */ /* 0x000e240000101400 */
[----:B0-----:R-:W-:-:S05]  /*7480*/  F2FP.BF16.PACK_AB R0, RZ, R0 ;  /* 0x00000000ff00723e */ /* 0x001fca00000010ff */
[----:B------:R-:W-:Y:S01]  /*7490*/  STG.E.U16 [R2.64], R0 ;  /* 0x0000000002007986 */ /* 0x000fe2000c101524 */
[----:B------:R-:W-:Y:S05]  /*74a0*/  EXIT ;  /* 0x000000000000794d */ /* 0x000fea0003800000 */
.L_x_9311:
        /* <DEDUP_REMOVED lines=10> */
.L_x_9323:
        /* <DEDUP_REMOVED lines=17> */
.L_x_9326:
[----:B------:R-:W-:-:S04]  /*7660*/  LOP3.LUT R0, R23, 0x80000000, RZ, 0xc0, !PT ;  /* 0x8000000017007812 */ /* 0x000fc800078ec0ff */
[----:B------:R-:W-:-:S04]  /*7670*/  SHF.R.U32.HI R5, RZ, 0x18, R0 ;  /* 0x00000018ff057819 */ /* 0x000fc80000011600 */
[----:B------:R-:W-:-:S04]  /*7680*/  LOP3.LUT R4, R4, R5, RZ, 0xfc, !PT ;  /* 0x0000000504047212 */ /* 0x000fc800078efcff */
[----:B------:R-:W-:Y:S02]  /*7690*/  PRMT R0, R4, 0x7610, R0 ;  /* 0x0000761004007816 */ /* 0x000fe40000000000 */
.L_x_9325:
[----:B------:R-:W-:Y:S05]  /*76a0*/  BSYNC B0 ;  /* 0x0000000000007941 */ /* 0x000fea0003800000 */
.L_x_9324:
[----:B------:R-:W-:Y:S01]  /*76b0*/  STG.E.U8 [R2.64], R0 ;  /* 0x0000000002007986 */ /* 0x000fe2000c101124 */
[----:B------:R-:W-:Y:S05]  /*76c0*/  EXIT ;  /* 0x000000000000794d */ /* 0x000fea0003800000 */
.L_x_9322:
        /* <DEDUP_REMOVED lines=17> */
.L_x_9329:
[----:B------:R-:W-:-:S04]  /*77e0*/  LOP3.LUT R0, R23, 0x80000000, RZ, 0xc0, !PT ;  /* 0x8000000017007812 */ /* 0x000fc800078ec0ff */
[----:B------:R-:W-:-:S04]  /*77f0*/  SHF.R.U32.HI R5, RZ, 0x18, R0 ;  /* 0x00000018ff057819 */ /* 0x000fc80000011600 */
[----:B------:R-:W-:-:S04]  /*7800*/  LOP3.LUT R4, R4, R5, RZ, 0xfc, !PT ;  /* 0x0000000504047212 */ /* 0x000fc800078efcff */
[----:B------:R-:W-:Y:S02]  /*7810*/  PRMT R0, R4, 0x7610, R0 ;  /* 0x0000761004007816 */ /* 0x000fe40000000000 */
.L_x_9328:
[----:B------:R-:W-:Y:S05]  /*7820*/  BSYNC B0 ;  /* 0x0000000000007941 */ /* 0x000fea0003800000 */
.L_x_9327:
[----:B------:R-:W-:Y:S01]  /*7830*/  STG.E.U8 [R2.64], R0 ;  /* 0x0000000002007986 */ /* 0x000fe2000c101124 */
[----:B------:R-:W-:Y:S05]  /*7840*/  EXIT ;  /* 0x000000000000794d */ /* 0x000fea0003800000 */
.L_x_9321:
        /* <DEDUP_REMOVED lines=22> */
.L_x_9304:
        /* <DEDUP_REMOVED lines=20> */
.L_x_9331:
[----:B------:R-:W-:-:S04]  /*7af0*/  PRMT R4, R23, 0x9910, RZ ;  /* 0x0000991017047816 */ /* 0x000fc800000000ff */
[----:B------:R-:W-:-:S05]  /*7b00*/  SHF.R.S32.HI R5, RZ, 0x1f, R4 ;  /* 0x0000001fff057819 */ /* 0x000fca0000011404 */
[----:B------:R-:W-:Y:S01]  /*7b10*/  STG.E.64 [R2.64], R4 ;  /* 0x0000000402007986 */ /* 0x000fe2000c101b24 */
[----:B------:R-:W-:Y:S05]  /*7b20*/  EXIT ;  /* 0x000000000000794d */ /* 0x000fea0003800000 */
.L_x_9330:
[----:B------:R-:W-:-:S05]  /*7b30*/  PRMT R5, R23, 0x9910, RZ ;  /* 0x0000991017057816 */ /* 0x000fca00000000ff */
[----:B------:R-:W-:Y:S01]  /*7b40*/  STG.E [R2.64], R5 ;  /* 0x0000000502007986 */ /* 0x000fe2000c101924 */
[----:B------:R-:W-:Y:S05]  /*7b50*/  EXIT ;  /* 0x000000000000794d */ /* 0x000fea0003800000 */
.L_x_9332:
        /* <DEDUP_REMOVED lines=10> */
.L_x_22415:


//--------------------- .text._ZN2at6native18elementwise_kernelILi128ELi4EZNS0_22gpu_kernel_impl_nocastIZZZNS0_16sign_kernel_cudaERNS_18TensorIteratorBaseEENKUlvE_clEvENKUlvE0_clEvEUlaE_EEvS4_RKT_EUliE_EEviT1_ --------------------------
	.section	.text._ZN2at6native18elementwise_kernelILi128ELi4EZNS0_22gpu_kernel_impl_nocastIZZZNS0_16sign_kernel_cudaERNS_18TensorIteratorBaseEENKUlvE_clEvENKUlvE0_clEvEUlaE_EEvS4_RKT_EUliE_EEviT1_,"ax",@progbits
	.sectioninfo	@"SHI_REGISTERS=12"
	.align	128
        .global         _ZN2at6native18elementwise_kernelILi128ELi4EZNS0_22gpu_kernel_impl_nocastIZZZNS0_16sign_kernel_cudaERNS_18TensorIteratorBaseEENKUlvE_clEvENKUlvE0_clEvEUlaE_EEvS4_RKT_EUliE_EEviT1_
        .type           _ZN2at6native18elementwise_kernelILi128ELi4EZNS0_22gpu_kernel_impl_nocastIZZZNS0_16sign_kernel_cudaERNS_18TensorIteratorBaseEENKUlvE_clEvENKUlvE0_clEvEUlaE_EEvS4_RKT_EUliE_EEviT1_,@function
        .size           _ZN2at6native18elementwise_kernelILi128ELi4EZNS0_22gpu_kernel_impl_nocastIZZZNS0_16sign_kernel_cudaERNS_18TensorIteratorBaseEENKUlvE_clEvENKUlvE0_clEvEUlaE_EEvS4_RKT_EUliE_EEviT1_,(.L_x_22416 - _ZN2at6native18elementwise_kernelILi128ELi4EZNS0_22gpu_kernel_impl_nocastIZZZNS0_16sign_kernel_cudaERNS_18TensorIteratorBaseEENKUlvE_clEvENKUlvE0_clEvEUlaE_EEvS4_RKT_EUliE_EEviT1_)
        .other          _ZN2at6native18elementwise_kernelILi128ELi4EZNS0_22gpu_kernel_impl_nocastIZZZNS0_16sign_kernel_cudaERNS_18TensorIteratorBaseEENKUlvE_clEvENKUlvE0_clEvEUlaE_EEvS4_RKT_EUliE_EEviT1_,@"STO_CUDA_ENTRY STV_DEFAULT"
_ZN2at6native18elementwise_kernelILi128ELi4EZNS0_22gpu_kernel_impl_nocastIZZZNS0_16sign_kernel_cudaERNS_18TensorIteratorBaseEENKUlvE_clEvENKUlvE0_clEvEUlaE_EEvS4_RKT_EUliE_EEviT1_:
.text._ZN2at6native18elementwise_kernelILi128ELi4EZNS0_22gpu_kernel_impl_nocastIZZZNS0_16sign_kernel_cudaERNS_18TensorIteratorBaseEENKUlvE_clEvENKUlvE0_clEvEUlaE_EEvS4_RKT_EUliE_EEviT1_:
        /* <DEDUP_REMOVED lines=235> */
.L_x_9335:
[----:B------:R-:W-:-:S04]  /*0eb0*/  IADD3 R4, P0, R3, c[0x0][0x368], RZ ;  /* 0x0000da0003047a10 */ /* 0x000fc80007f1e0ff */
[----:B------:R-:W-:-:S05]  /*0ec0*/  IADD3.X R5, RZ, c[0x0][0x36c], RZ, P0, !PT ;  /* 0x0000db00ff057a10 */ /* 0x000fca00007fe4ff */
[----:B------:R-:W2:Y:S01]  /*0ed0*/  LDG.E.S8 R4, [R4.64] ;  /* 0x0000000404047981 */ /* 0x000ea2000c1e1300 */
[----:B------:R-:W-:Y:S02]  /*0ee0*/  IADD3 R2, P1, R2, c[0x0][0x360], RZ ;  /* 0x0000d80002027a10 */ /* 0x000fe40007f3e0ff */
[----:B------:R-:W-:-:S03]  /*0ef0*/  IADD3 R0, R0, 0x80, RZ ;  /* 0x0000008000007810 */ /* 0x000fc60007ffe0ff */
[----:B------:R-:W-:Y:S01]  /*0f00*/  IMAD.X R3, RZ, RZ, c[0x0][0x364], P1 ;  /* 0x0000d900ff037624 */ /* 0x000fe200008e06ff */
[C---:B--2---:R-:W-:Y:S02]  /*0f10*/  ISETP.GT.AND P0, PT, R4.reuse, RZ, PT ;  /* 0x000000ff0400720c */ /* 0x044fe40003f04270 */
[----:B------:R-:W-:-:S04]  /*0f20*/  LOP3.LUT R7, R4, 0xffff, RZ, 0xc0, !PT ;  /* 0x0000ffff04077812 */ /* 0x000fc800078ec0ff */
[----:B------:R-:W-:Y:S02]  /*0f30*/  SHF.R.U32.HI R6, RZ, 0x7, R7 ;  /* 0x00000007ff067819 */ /* 0x000fe40000011607 */
[----:B------:R-:W-:-:S05]  /*0f40*/  LEA.HI R7, R7, 0x1, RZ, 0x19 ;  /* 0x0000000107077811 */ /* 0x000fca00078fc8ff */
[----:B------:R-:W-:-:S05]  /*0f50*/  @!P0 IADD3 R7, R6, RZ, RZ ;  /* 0x000000ff06078210 */ /* 0x000fca0007ffe0ff */
[----:B------:R0:W-:Y:S02]  /*0f60*/  STG.E.U8 [R2.64], R7 ;  /* 0x0000000702007986 */ /* 0x0001e4000c101104 */
.L_x_9334:
[----:B------:R-:W-:Y:S05]  /*0f70*/  BSYNC B0 ;  /* 0x0000000000007941 */ /* 0x000fea0003800000 */
.L_x_9333:
        /* <DEDUP_REMOVED lines=230> */
.L_x_9338:
[----:B------:R-:W-:-:S04]  /*1de0*/  IADD3 R4, P0, R3, c[0x0][0x368], RZ ;  /* 0x0000da0003047a10 */ /* 0x000fc80007f1e0ff */
[----:B------:R-:W-:-:S05]  /*1df0*/  IADD3.X R5, RZ, c[0x0][0x36c], RZ, P0, !PT ;  /* 0x0000db00ff057a10 */ /* 0x000fca00007fe4ff */
[----:B------:R-:W2:Y:S01]  /*1e00*/  LDG.E.S8 R4, [R4.64] ;  /* 0x0000000404047981 */ /* 0x000ea2000c1e1300 */
[----:B------:R-:W-:Y:S02]  /*1e10*/  IADD3 R2, P1, R2, c[0x0][0x360], RZ ;  /* 0x0000d80002027a10 */ /* 0x000fe40007f3e0ff */
[----:B------:R-:W-:Y:S02]  /*1e20*/  IADD3 R0, R0, 0x80, RZ ;  /* 0x0000008000007810 */ /* 0x000fe40007ffe0ff */
[----:B------:R-:W-:Y:S02]  /*1e30*/  IADD3.X R3, RZ, c[0x0][0x364], RZ, P1, !PT ;  /* 0x0000d900ff037a10 */ /* 0x000fe40000ffe4ff */
[C---:B--2---:R-:W-:Y:S02]  /*1e40*/  ISETP.GT.AND P0, PT, R4.reuse, RZ, PT ;  /* 0x000000ff0400720c */ /* 0x044fe40003f04270 */
[----:B------:R-:W-:-:S04]  /*1e50*/  LOP3.LUT R7, R4, 0xffff, RZ, 0xc0, !PT ;  /* 0x0000ffff04077812 */ /* 0x000fc800078ec0ff */
[----:B------:R-:W-:Y:S02]  /*1e60*/  SHF.R.U32.HI R6, RZ, 0x7, R7 ;  /* 0x00000007ff067819 */ /* 0x000fe40000011607 */
[----:B------:R-:W-:-:S05]  /*1e70*/  LEA.HI R7, R7, 0x1, RZ, 0x19 ;  /* 0x0000000107077811 */ /* 0x000fca00078fc8ff */
[----:B------:R-:W-:Y:S01]  /*1e80*/  @!P0 IMAD.MOV R7, RZ, RZ, R6 ;  /* 0x000000ffff078224 */ /* 0x000fe200078e0206 */
[----:B------:R-:W-:-:S04]  /*1e90*/  ISETP.GE.AND P0, PT, R0, c[0x0][0x160], PT ;  /* 0x0000580000007a0c */ /* 0x000fc80003f06270 */
[----:B------:R0:W-:Y:S09]  /*1ea0*/  STG.E.U8 [R2.64], R7 ;  /* 0x0000000702007986 */ /* 0x0001f2000c101104 */
        /* <DEDUP_REMOVED lines=228> */
.L_x_9339:
        /* <DEDUP_REMOVED lines=10> */
[----:B------:R-:W-:-:S05]  /*2d90*/  @!P0 IADD3 R7, R6, RZ, RZ ;  /* 0x000000ff06078210 */ /* 0x000fca0007ffe0ff */
[----:B------:R0:W-:Y:S02]  /*2da0*/  STG.E.U8 [R2.64], R7 ;  /* 0x0000000702007986 */ /* 0x0001e4000c101104 */
.L_x_9337:
[----:B------:R-:W-:Y:S05]  /*2db0*/  BSYNC B0 ;  /* 0x0000000000007941 */ /* 0x000fea0003800000 */
.L_x_9336:
        /* <DEDUP_REMOVED lines=229> */
.L_x_9340:
[----:B------:R-:W-:-:S04]  /*3c10*/  IADD3 R4, P0, R3, c[0x0][0x368], RZ ;  /* 0x0000da0003047a10 */ /* 0x000fc80007f1e0ff */
[----:B------:R-:W-:-:S05]  /*3c20*/  IADD3.X R5, RZ, c[0x0][0x36c], RZ, P0, !PT ;  /* 0x0000db00ff057a10 */ /* 0x000fca00007fe4ff */
[----:B------:R-:W2:Y:S01]  /*3c30*/  LDG.E.S8 R4, [R4.64] ;  /* 0x0000000404047981 */ /* 0x000ea2000c1e1300 */
[----:B------:R-:W-:-:S04]  /*3c40*/  IADD3 R2, P1, R2, c[0x0][0x360], RZ ;  /* 0x0000d80002027a10 */ /* 0x000fc80007f3e0ff */
[----:B------:R-:W-:Y:S02]  /*3c50*/  IADD3.X R3, RZ, c[0x0][0x364], RZ, P1, !PT ;  /* 0x0000d900ff037a10 */ /* 0x000fe40000ffe4ff */
[C---:B--2---:R-:W-:Y:S02]  /*3c60*/  ISETP.GT.AND P0, PT, R4.reuse, RZ, PT ;  /* 0x000000ff0400720c */ /* 0x044fe40003f04270 */
[----:B------:R-:W-:-:S04]  /*3c70*/  LOP3.LUT R7, R4, 0xffff, RZ, 0xc0, !PT ;  /* 0x0000ffff04077812 */ /* 0x000fc800078ec0ff */
[----:B------:R-:W-:Y:S02]  /*3c80*/  SHF.R.U32.HI R0, RZ, 0x7, R7 ;  /* 0x00000007ff007819 */ /* 0x000fe40000011607 */
[----:B------:R-:W-:-:S05]  /*3c90*/  LEA.HI R7, R7, 0x1, RZ, 0x19 ;  /* 0x0000000107077811 */ /* 0x000fca00078fc8ff */
[----:B------:R-:W-:-:S05]  /*3ca0*/  @!P0 IADD3 R7, R0, RZ, RZ ;  /* 0x000000ff00078210 */ /* 0x000fca0007ffe0ff */
[----:B------:R-:W-:Y:S01]  /*3cb0*/  STG.E.U8 [R2.64], R7 ;  /* 0x0000000702007986 */ /* 0x000fe2000c101104 */
[----:B------:R-:W-:Y:S05]  /*3cc0*/  EXIT ;  /* 0x000000000000794d */ /* 0x000fea0003800000 */
.L_x_9341:
        /* <DEDUP_REMOVED lines=11> */
.L_x_22416:


//--------------------- .text._ZN2at6native27unrolled_elementwise_kernelIZZZNS0_16sign_kernel_cudaERNS_18TensorIteratorBaseEENKUlvE_clEvENKUlvE0_clEvEUlaE_St5arrayIPcLm2EELi4E23TrivialOffsetCalculatorILi1EjESB_NS0_6memory15LoadWithoutCastENSC_16StoreWithoutCastEEEviT_T0_T2_T3_T4_T5_ --------------------------
	.section	.text._ZN2at6native27unrolled_elementwise_kernelIZZZNS0_16sign_kernel_cudaERNS_18TensorIteratorBaseEENKUlvE_clEvENKUlvE0_clEvEUlaE_St5arrayIPcLm2EELi4E23TrivialOffsetCalculatorILi1EjESB_NS0_6memory15LoadWithoutCastENSC_16StoreWithoutCastEEEviT_T0_T2_T3_T4_T5_,"ax",@progbits
	.sectioninfo	@"SHI_REGISTERS=18"
	.align	128
        .global         _ZN2at6native27unrolled_elementwise_kernelIZZZNS0_16sign_kernel_cudaERNS_18TensorIteratorBaseEENKUlvE_clEvENKUlvE0_clEvEUlaE_St5arrayIPcLm2EELi4E23TrivialOffsetCalculatorILi1EjESB_NS0_6memory15LoadWithoutCastENSC_16StoreWithoutCastEEEviT_T0_T2_T3_T4_T5_
        .type           _ZN2at6native27unrolled_elementwise_kernelIZZZNS0_16sign_kernel_cudaERNS_18TensorIteratorBaseEENKUlvE_clEvENKUlvE0_clEvEUlaE_St5arrayIPcLm2EELi4E23TrivialOffsetCalculatorILi1EjESB_NS0_6memory15LoadWithoutCastENSC_16StoreWithoutCastEEEviT_T0_T2_T3_T4_T5_,@function
        .size           _ZN2at6native27unrolled_elementwise_kernelIZZZNS0_16sign_kernel_cudaERNS_18TensorIteratorBaseEENKUlvE_clEvENKUlvE0_clEvEUlaE_St5arrayIPcLm2EELi4E23TrivialOffsetCalculatorILi1EjESB_NS0_6memory15LoadWithoutCastENSC_16StoreWithoutCastEEEviT_T0_T2_T3_T4_T5_,(.L_x_22417 - _ZN2at6native27unrolled_elementwise_kernelIZZZNS0_16sign_kernel_cudaERNS_18TensorIteratorBaseEENKUlvE_clEvENKUlvE0_clEvEUlaE_St5arrayIPcLm2EELi4E23TrivialOffsetCalculatorILi1EjESB_NS0_6memory15LoadWithoutCastENSC_16StoreWithoutCastEEEviT_T0_T2_T3_T4_T5_)
        .other          _ZN2at6native27unrolled_elementwise_kernelIZZZNS0_16sign_kernel_cudaERNS_18TensorIteratorBaseEENKUlvE_clEvENKUlvE0_clEvEUlaE_St5arrayIPcLm2EELi4E23TrivialOffsetCalculatorILi1EjESB_NS0_6memory15LoadWithoutCastENSC_16StoreWithoutCastEEEviT_T0_T2_T3_T4_T5_,@"STO_CUDA_ENTRY STV_DEFAULT"
_ZN2at6native27unrolled_elementwise_kernelIZZZNS0_16sign_kernel_cudaERNS_18TensorIteratorBaseEENKUlvE_clEvENKUlvE0_clEvEUlaE_St5arrayIPcLm2EELi4E23TrivialOffsetCalculatorILi1EjESB_NS0_6memory15LoadWithoutCastENSC_16StoreWithoutCastEEEviT_T0_T2_T3_T4_T5_:
.text._ZN2at6native27unrolled_elementwise_kernelIZZZNS0_16sign_kernel_cudaERNS_18TensorIteratorBaseEENKUlvE_clEvENKUlvE0_clEvEUlaE_St5arrayIPcLm2EELi4E23TrivialOffsetCalculatorILi1EjESB_NS0_6memory15LoadWithoutCastENSC_16StoreWithoutCastEEEviT_T0_T2_T3_T4_T5_:
        /* <DEDUP_REMOVED lines=17> */
[----:B------:R-:W-:-:S12]  /*0110*/  @!P0 IMAD R6, R0, 0x200, R3 ;  /* 0x0000020000068824 */ /* 0x000fd800078e0203 */
[----:B------:R-:W-:-:S05]  /*0120*/  @!P3 IMAD R10, R0, 0x200, R5 ;  /* 0x00000200000ab824 */ /* 0x000fca00078e0205 */
[----:B------:R-:W-:-:S05]  /*0130*/  @!P3 IADD3 R10, P4, R10, c[0x0][0x170], RZ ;  /* 0x00005c000a0aba10 */ /* 0x000fca0007f9e0ff */
[----:B------:R-:W-:Y:S01]  /*0140*/  @!P3 IMAD.X R11, RZ, RZ, c[0x0][0x174], P4 ;  /* 0x00005d00ff0bb624 */ /* 0x000fe200020e06ff */
[----:B------:R-:W-:-:S04]  /*0150*/  @!P0 IADD3 R6, P4, R6, c[0x0][0x170], RZ ;  /* 0x00005c0006068a10 */ /* 0x000fc80007f9e0ff */
[----:B------:R0:W5:Y:S01]  /*0160*/  @!P3 LDG.E.U8 R4, [R10.64] ;  /* 0x000000040a04b981 */ /* 0x000162000c1e1100 */
[----:B------:R-:W-:Y:S01]  /*0170*/  @!P0 IMAD.X R7, RZ, RZ, c[0x0][0x174], P4 ;  /* 0x00005d00ff078624 */ /* 0x000fe200020e06ff */
[----:B------:R-:W-:Y:S02]  /*0180*/  @!P2 IADD3 R8, P3, R8, c[0x0][0x170], RZ ;  /* 0x00005c000808aa10 */ /* 0x000fe40007f7e0ff */
[----:B------:R-:W-:Y:S02]  /*0190*/  @!P1 IADD3 R12, P4, R12, c[0x0][0x170], RZ ;  /* 0x00005c000c0c9a10 */ /* 0x000fe40007f9e0ff */
[----:B------:R-:W-:Y:S01]  /*01a0*/  PRMT R14, RZ, 0x7610, R14 ;  /* 0x00007610ff0e7816 */ /* 0x000fe2000000000e */
[----:B------:R-:W-:Y:S01]  /*01b0*/  @!P2 IMAD.X R9, RZ, RZ, c[0x0][0x174], P3 ;  /* 0x00005d00ff09a624 */ /* 0x000fe200018e06ff */
[----:B------:R-:W-:Y:S01]  /*01c0*/  PRMT R15, RZ, 0x7610, R15 ;  /* 0x00007610ff0f7816 */ /* 0x000fe2000000000f */
[----:B------:R-:W-:Y:S01]  /*01d0*/  @!P1 IMAD.X R13, RZ, RZ, c[0x0][0x174], P4 ;  /* 0x00005d00ff0d9624 */ /* 0x000fe200020e06ff */
[----:B------:R-:W-:-:S02]  /*01e0*/  PRMT R5, RZ, 0x7610, R5 ;  /* 0x00007610ff057816 */ /* 0x000fc40000000005 */
[----:B------:R0:W5:Y:S04]  /*01f0*/  @!P2 LDG.E.U8 R14, [R8.64] ;  /* 0x00000004080ea981 */ /* 0x000168000c1e1100 */
[----:B------:R0:W5:Y:S04]  /*0200*/  @!P0 LDG.E.U8 R15, [R6.64] ;  /* 0x00000004060f8981 */ /* 0x000168000c1e1100 */
[----:B------:R0:W5:Y:S01]  /*0210*/  @!P1 LDG.E.U8 R5, [R12.64] ;  /* 0x000000040c059981 */ /* 0x000162000c1e1100 */
[----:B------:R-:W-:Y:S01]  /*0220*/  BSSY B0, `(.L_x_9342) ;  /* 0x000000e000007945 */ /* 0x000fe20003800000 */
[----:B------:R-:W-:Y:S05]  /*0230*/  @P0 BRA `(.L_x_9343) ;  /* 0x000000c000000947 */ /* 0x000fea0003800000 */
[C---:B0----5:R-:W-:Y:S02]  /*0240*/  PRMT R6, R15.reuse, 0x8880, RZ ;  /* 0x000088800f067816 */ /* 0x061fe400000000ff */
[----:B------:R-:W-:-:S02]  /*0250*/  PRMT R7, R15, 0x8880, RZ ;  /* 0x000088800f077816 */ /* 0x000fc400000000ff */
[----:B------:R-:W-:Y:S01]  /*0260*/  ISETP.GT.AND P0, PT, R6, RZ, PT ;  /* 0x000000ff0600720c */ /* 0x000fe20003f04270 */
[----:B------:R-:W-:Y:S01]  /*0270*/  IMAD R6, R0, 0x200, R3 ;  /* 0x0000020000067824 */ /* 0x000fe200078e0203 */
[----:B------:R-:W-:Y:S02]  /*0280*/  PRMT R7, R7, 0x7710, RZ ;  /* 0x0000771007077816 */ /* 0x000fe400000000ff */
[----:B------:R-:W-:Y:S02]  /*0290*/  IADD3 R3, R3, 0x80, RZ ;  /* 0x0000008003037810 */ /* 0x000fe40007ffe0ff */
[----:B------:R-:W-:Y:S02]  /*02a0*/  IADD3 R6, P1, R6, c[0x0][0x168], RZ ;  /* 0x00005a0006067a10 */ /* 0x000fe40007f3e0ff */
[----:B------:R-:W-:Y:S02]  /*02b0*/  SHF.R.U32.HI R8, RZ, 0x7, R7 ;  /* 0x00000007ff087819 */ /* 0x000fe40000011607 */
[----:B------:R-:W-:Y:S01]  /*02c0*/  LEA.HI R9, R7, 0x1, RZ, 0x19 ;  /* 0x0000000107097811 */ /* 0x000fe200078fc8ff */
[----:B------:R-:W-:-:S02]  /*02d0*/  IMAD.X R7, RZ, RZ, c[0x0][0x16c], P1 ;  /* 0x00005b00ff077624 */ /* 0x000fc400008e06ff */
[----:B------:R-:W-:-:S05]  /*02e0*/  @!P0 IMAD.MOV R9, RZ, RZ, R8 ;  /* 0x000000ffff098224 */ /* 0x000fca00078e0208 */
[----:B------:R0:W-:Y:S02]  /*02f0*/  STG.E.U8 [R6.64], R9 ;  /* 0x0000000906007986 */ /* 0x0001e4000c101104 */
.L_x_9343:
[----:B------:R-:W-:Y:S05]  /*0300*/  BSYNC B0 ;  /* 0x0000000000007941 */ /* 0x000fea0003800000 */
.L_x_9342:
[----:B------:R-:W-:Y:S01]  /*0310*/  ISETP.GE.AND P0, PT, R3, R2, PT ;  /* 0x000000020300720c */ /* 0x000fe20003f06270 */
[----:B------:R-:W-:-:S12]  /*0320*/  BSSY B0, `(.L_x_9344) ;  /* 0x000001c000007945 */ /* 0x000fd80003800000 */
[----:B------:R-:W-:Y:S05]  /*0330*/  @P0 BRA `(.L_x_9345) ;  /* 0x000001a000000947 */ /* 0x000fea0003800000 */
[C---:B0----5:R-:W-:Y:S02]  /*0340*/  PRMT R6, R14.reuse, 0x8880, RZ ;  /* 0x000088800e067816 */ /* 0x061fe400000000ff */
[----:B------:R-:W-:Y:S02]  /*0350*/  PRMT R7, R14, 0x8880, RZ ;  /* 0x000088800e077816 */ /* 0x000fe400000000ff */
[----:B------:R-:W-:Y:S01]  /*0360*/  ISETP.GT.AND P0, PT, R6, RZ, PT ;  /* 0x000000ff0600720c */ /* 0x000fe20003f04270 */
[----:B------:R-:W-:Y:S01]  /*0370*/  IMAD R6, R0, 0x200, R3 ;  /* 0x0000020000067824 */ /* 0x000fe200078e0203 */
[----:B------:R-:W-:Y:S02]  /*0380*/  PRMT R7, R7, 0x7710, RZ ;  /* 0x0000771007077816 */ /* 0x000fe400000000ff */
[----:B------:R-:W-:Y:S02]  /*0390*/  IADD3 R3, R3, 0x80, RZ ;  /* 0x0000008003037810 */ /* 0x000fe40007ffe0ff */
[----:B------:R-:W-:-:S02]  /*03a0*/  IADD3 R6, P1, R6, c[0x0][0x168], RZ ;  /* 0x00005a0006067a10 */ /* 0x000fc40007f3e0ff */
[----:B------:R-:W-:Y:S02]  /*03b0*/  SHF.R.U32.HI R8, RZ, 0x7, R7 ;  /* 0x00000007ff087819 */ /* 0x000fe40000011607 */
[----:B------:R-:W-:Y:S01]  /*03c0*/  LEA.HI R9, R7, 0x1, RZ, 0x19 ;  /* 0x0000000107097811 */ /* 0x000fe200078fc8ff */
[----:B------:R-:W-:Y:S02]  /*03d0*/  IMAD.X R7, RZ, RZ, c[0x0][0x16c], P1 ;  /* 0x00005b00ff077624 */ /* 0x000fe400008e06ff */
[----:B------:R-:W-:Y:S01]  /*03e0*/  @!P0 IMAD.MOV R9, RZ, RZ, R8 ;  /* 0x000000ffff098224 */ /* 0x000fe200078e0208 */
[----:B------:R-:W-:-:S04]  /*03f0*/  ISETP.GE.AND P0, PT, R3, R2, PT ;  /* 0x000000020300720c */ /* 0x000fc80003f06270 */
[----:B------:R0:W-:Y:S09]  /*0400*/  STG.E.U8 [R6.64], R9 ;  /* 0x0000000906007986 */ /* 0x0001f2000c101104 */
[----:B------:R-:W-:Y:S05]  /*0410*/  @P0 BRA `(.L_x_9345) ;  /* 0x000000c000000947 */ /* 0x000fea0003800000 */
[C---:B0-----:R-:W-:Y:S02]  /*0420*/  PRMT R6, R5.reuse, 0x8880, RZ ;  /* 0x0000888005067816 */ /* 0x041fe400000000ff */
        /* <DEDUP_REMOVED lines=11> */
.L_x_9345:
[----:B------:R-:W-:Y:S05]  /*04e0*/  BSYNC B0 ;  /* 0x0000000000007941 */ /* 0x000fea0003800000 */
.L_x_9344:
[----:B------:R-:W-:-:S13]  /*04f0*/  ISETP.GE.AND P0, PT, R3, R2, PT ;  /* 0x000000020300720c */ /* 0x000fda0003f06270 */
[----:B------:R-:W-:Y:S05]  /*0500*/  @P0 EXIT ;  /* 0x000000000000094d */ /* 0x000fea0003800000 */
[----:B-----5:R-:W-:Y:S01]  /*0510*/  PRMT R2, R4, 0x8880, RZ ;  /* 0x0000888004027816 */ /* 0x020fe200000000ff */
[----:B------:R-:W-:Y:S01]  /*0520*/  IMAD R3, R0, 0x200, R3 ;  /* 0x0000020000037824 */ /* 0x000fe200078e0203 */
[----:B------:R-:W-:Y:S02]  /*0530*/  PRMT R4, R4, 0x8880, RZ ;  /* 0x0000888004047816 */ /* 0x000fe400000000ff */
[----:B------:R-:W-:Y:S02]  /*0540*/  ISETP.GT.AND P0, PT, R2, RZ, PT ;  /* 0x000000ff0200720c */ /* 0x000fe40003f04270 */
[----:B------:R-:W-:Y:S02]  /*0550*/  PRMT R0, R4, 0x7710, RZ ;  /* 0x0000771004007816 */ /* 0x000fe400000000ff */
[----:B------:R-:W-:Y:S02]  /*0560*/  IADD3 R2, P1, R3, c[0x0][0x168], RZ ;  /* 0x00005a0003027a10 */ /* 0x000fe40007f3e0ff */
[----:B------:R-:W-:-:S02]  /*0570*/  SHF.R.U32.HI R4, RZ, 0x7, R0 ;  /* 0x00000007ff047819 */ /* 0x000fc40000011600 */
[----:B0-----:R-:W-:Y:S01]  /*0580*/  LEA.HI R5, R0, 0x1, RZ, 0x19 ;  /* 0x0000000100057811 */ /* 0x001fe200078fc8ff */
[----:B------:R-:W-:-:S04]  /*0590*/  IMAD.X R3, RZ, RZ, c[0x0][0x16c], P1 ;  /* 0x00005b00ff037624 */ /* 0x000fc800008e06ff */
[----:B------:R-:W-:-:S05]  /*05a0*/  @!P0 IMAD.MOV R5, RZ, RZ, R4 ;  /* 0x000000ffff058224 */ /* 0x000fca00078e0204 */
[----:B------:R-:W-:Y:S01]  /*05b0*/  STG.E.U8 [R2.64], R5 ;  /* 0x0000000502007986 */ /* 0x000fe2000c101104 */
[----:B------:R-:W-:Y:S05]  /*05c0*/  EXIT ;  /* 0x000000000000794d */ /* 0x000fea0003800000 */
.L_x_9346:
        /* <DEDUP_REMOVED lines=11> */
.L_x_22417:


//--------------------- .text._ZN2at6native29vectorized_elementwise_kernelILi2EZZZNS0_16sign_kernel_cudaERNS_18TensorIteratorBaseEENKUlvE_clEvENKUlvE0_clEvEUlaE_St5arrayIPcLm2EEEEviT0_T1_ --------------------------
	.section	.text._ZN2at6native29vectorized_elementwise_kernelILi2EZZZNS0_16sign_kernel_cudaERNS_18TensorIteratorBaseEENKUlvE_clEvENKUlvE0_clEvEUlaE_St5arrayIPcLm2EEEEviT0_T1_,"ax",@progbits
	.sectioninfo	@"SHI_REGISTERS=26"
	.align	128
        .global         _ZN2at6native29vectorized_elementwise_kernelILi2EZZZNS0_16sign_kernel_cudaERNS_18TensorIteratorBaseEENKUlvE_clEvENKUlvE0_clEvEUlaE_St5arrayIPcLm2EEEEviT0_T1_
        .type           _ZN2at6native29vectorized_elementwise_kernelILi2EZZZNS0_16sign_kernel_cudaERNS_18TensorIteratorBaseEENKUlvE_clEvENKUlvE0_clEvEUlaE_St5arrayIPcLm2EEEEviT0_T1_,@function
        .size           _ZN2at6native29vectorized_elementwise_kernelILi2EZZZNS0_16sign_kernel_cudaERNS_18TensorIteratorBaseEENKUlvE_clEvENKUlvE0_clEvEUlaE_St5arrayIPcLm2EEEEviT0_T1_,(.L_x_22418 - _ZN2at6native29vectorized_elementwise_kernelILi2EZZZNS0_16sign_kernel_cudaERNS_18TensorIteratorBaseEENKUlvE_clEvENKUlvE0_clEvEUlaE_St5arrayIPcLm2EEEEviT0_T1_)
        .other          _ZN2at6native29vectorized_elementwise_kernelILi2EZZZNS0_16sign_kernel_cudaERNS_18TensorIteratorBaseEENKUlvE_clEvENKUlvE0_clEvEUlaE_St5arrayIPcLm2EEEEviT0_T1_,@"STO_CUDA_ENTRY STV_DEFAULT"
_ZN2at6native29vectorized_elementwise_kernelILi2EZZZNS0_16sign_kernel_cudaERNS_18TensorIteratorBaseEENKUlvE_clEvENKUlvE0_clEvEUlaE_St5arrayIPcLm2EEEEviT0_T1_:
.text._ZN2at6native29vectorized_elementwise_kernelILi2EZZZNS0_16sign_kernel_cudaERNS_18TensorIteratorBaseEENKUlvE_clEvENKUlvE0_clEvEUlaE_St5arrayIPcLm2EEEEviT0_T1_:
        /* <DEDUP_REMOVED lines=13> */
[----:B------:R0:W4:Y:S04]  /*00d0*/  LDG.E.U16 R7, [R2.64+0x200] ;  /* 0x0002000402077981 */ /* 0x000128000c1e1500 */
[----:B------:R0:W5:Y:S01]  /*00e0*/  LDG.E.U16 R8, [R2.64+0x300] ;  /* 0x0003000402087981 */ /* 0x000162000c1e1500 */
[----:B--2---:R-:W-:-:S02]  /*00f0*/  PRMT R5, R4, 0x8880, RZ ;  /* 0x0000888004057816 */ /* 0x004fc400000000ff */
[----:B------:R-:W-:Y:S02]  /*0100*/  PRMT R9, R4, 0x9991, RZ ;  /* 0x0000999104097816 */ /* 0x000fe400000000ff */
[----:B---3--:R-:W-:Y:S02]  /*0110*/  PRMT R10, R6, 0x8880, RZ ;  /* 0x00008880060a7816 */ /* 0x008fe400000000ff */
[----:B------:R-:W-:Y:S01]  /*0120*/  IADD3 R4, P0, R0, c[0x0][0x168], RZ ;  /* 0x00005a0000047a10 */ /* 0x000fe20007f1e0ff */
[----:B------:R-:W-:Y:S01]  /*0130*/  IMAD.MOV.U32 R0, RZ, RZ, R5 ;  /* 0x000000ffff007224 */ /* 0x000fe200078e0005 */
[----:B------:R-:W-:Y:S02]  /*0140*/  ISETP.GT.AND P2, PT, R10, RZ, PT ;  /* 0x000000ff0a00720c */ /* 0x000fe40003f44270 */
[----:B------:R-:W-:Y:S01]  /*0150*/  ISETP.GT.AND P1, PT, R9, RZ, PT ;  /* 0x000000ff0900720c */ /* 0x000fe20003f24270 */
[----:B------:R-:W-:Y:S01]  /*0160*/  IMAD.X R5, RZ, RZ, c[0x0][0x16c], P0 ;  /* 0x00005b00ff057624 */ /* 0x000fe200000e06ff */
[----:B------:R-:W-:-:S02]  /*0170*/  ISETP.GT.AND P0, PT, R0, RZ, PT ;  /* 0x000000ff0000720c */ /* 0x000fc40003f04270 */
[----:B------:R-:W-:Y:S01]  /*0180*/  SHF.R.S32.HI R12, RZ, 0x7, R9 ;  /* 0x00000007ff0c7819 */ /* 0x000fe20000011409 */
[----:B0-----:R-:W-:Y:S01]  /*0190*/  IMAD.WIDE R2, R11, 0x2, R4 ;  /* 0x000000020b027825 */ /* 0x001fe200078e0204 */
[----:B------:R-:W-:Y:S02]  /*01a0*/  LEA.HI.SX32 R5, R9, 0x1, 0x19 ;  /* 0x0000000109057811 */ /* 0x000fe400078fcaff */
[----:B------:R-:W-:Y:S02]  /*01b0*/  SHF.R.S32.HI R9, RZ, 0x7, R10 ;  /* 0x00000007ff097819 */ /* 0x000fe4000001140a */
[----:B------:R-:W-:Y:S02]  /*01c0*/  LEA.HI.SX32 R4, R10, 0x1, 0x19 ;  /* 0x000000010a047811 */ /* 0x000fe400078fcaff */
[----:B------:R-:W-:Y:S01]  /*01d0*/  SHF.R.S32.HI R11, RZ, 0x7, R0 ;  /* 0x00000007ff0b7819 */ /* 0x000fe20000011400 */
[----:B------:R-:W-:Y:S01]  /*01e0*/  @!P2 IMAD.MOV R4, RZ, RZ, R9 ;  /* 0x000000ffff04a224 */ /* 0x000fe200078e0209 */
[----:B----4-:R-:W-:Y:S01]  /*01f0*/  PRMT R9, R7, 0x8880, RZ ;  /* 0x0000888007097816 */ /* 0x010fe200000000ff */
[----:B------:R-:W-:Y:S01]  /*0200*/  @!P1 IMAD.MOV R5, RZ, RZ, R12 ;  /* 0x000000ffff059224 */ /* 0x000fe200078e020c */
[----:B------:R-:W-:-:S02]  /*0210*/  PRMT R6, R6, 0x9991, RZ ;  /* 0x0000999106067816 */ /* 0x000fc400000000ff */
[----:B------:R-:W-:Y:S02]  /*0220*/  PRMT R7, R7, 0x9991, RZ ;  /* 0x0000999107077816 */ /* 0x000fe400000000ff */
[----:B------:R-:W-:Y:S01]  /*0230*/  LEA.HI.SX32 R0, R0, 0x1, 0x19 ;  /* 0x0000000100007811 */ /* 0x000fe200078fcaff */
[----:B------:R-:W-:Y:S01]  /*0240*/  @!P0 IMAD.MOV R0, RZ, RZ, R11 ;  /* 0x000000ffff008224 */ /* 0x000fe200078e020b */
[----:B------:R-:W-:Y:S02]  /*0250*/  ISETP.GT.AND P0, PT, R6, RZ, PT ;  /* 0x000000ff0600720c */ /* 0x000fe40003f04270 */
[C---:B-----5:R-:W-:Y:S02]  /*0260*/  PRMT R11, R8.reuse, 0x8880, RZ ;  /* 0x00008880080b7816 */ /* 0x060fe400000000ff */
[----:B------:R-:W-:Y:S01]  /*0270*/  PRMT R10, R8, 0x9991, RZ ;  /* 0x00009991080a7816 */ /* 0x000fe200000000ff */
[----:B------:R-:W-:Y:S01]  /*0280*/  IMAD.MOV.U32 R8, RZ, RZ, R7 ;  /* 0x000000ffff087224 */ /* 0x000fe200078e0007 */
[----:B------:R-:W-:-:S02]  /*0290*/  ISETP.GT.AND P1, PT, R9, RZ, PT ;  /* 0x000000ff0900720c */ /* 0x000fc40003f24270 */
[----:B------:R-:W-:Y:S02]  /*02a0*/  ISETP.GT.AND P3, PT, R11, RZ, PT ;  /* 0x000000ff0b00720c */ /* 0x000fe40003f64270 */
        /* <DEDUP_REMOVED lines=26> */
.L_x_9347:
[----:B------:R-:W0:Y:S01]  /*0450*/  S2R R3, SR_TID.X ;  /* 0x0000000000037919 */ /* 0x000e220000002100 */
[----:B------:R-:W-:-:S02]  /*0460*/  PRMT R7, RZ, 0x7610, R7 ;  /* 0x00007610ff077816 */ /* 0x000fc40000000007 */
[----:B0-----:R-:W-:Y:S01]  /*0470*/  ISETP.GE.AND P0, PT, R3, R2, PT ;  /* 0x000000020300720c */ /* 0x001fe20003f06270 */
[----:B------:R-:W-:-:S12]  /*0480*/  IMAD.MOV.U32 R11, RZ, RZ, R3 ;  /* 0x000000ffff0b7224 */ /* 0x000fd800078e0003 */
[----:B------:R-:W-:-:S04]  /*0490*/  @!P0 IADD3 R11, R3, 0x80, RZ ;  /* 0x00000080030b8810 */ /* 0x000fc80007ffe0ff */
[----:B------:R-:W-:-:S13]  /*04a0*/  ISETP.GE.AND P1, PT, R11, R2, PT ;  /* 0x000000020b00720c */ /* 0x000fda0003f26270 */
[----:B------:R-:W-:Y:S01]  /*04b0*/  @!P1 IMAD.IADD R4, R0, 0x1, R11 ;  /* 0x0000000100049824 */ /* 0x000fe200078e020b */
[----:B------:R-:W-:-:S04]  /*04c0*/  @!P1 IADD3 R11, R11, 0x80, RZ ;  /* 0x000000800b0b9810 */ /* 0x000fc80007ffe0ff */
[----:B------:R-:W-:Y:S02]  /*04d0*/  ISETP.GE.AND P5, PT, R11, R2, PT ;  /* 0x000000020b00720c */ /* 0x000fe40003fa6270 */
[----:B------:R-:W-:-:S05]  /*04e0*/  @!P1 IADD3 R4, P6, R4, c[0x0][0x170], RZ ;  /* 0x00005c0004049a10 */ /* 0x000fca0007fde0ff */
[----:B------:R-:W-:-:S05]  /*04f0*/  @!P1 IMAD.X R5, RZ, RZ, c[0x0][0x174], P6 ;  /* 0x00005d00ff059624 */ /* 0x000fca00030e06ff */
[----:B------:R0:W5:Y:S01]  /*0500*/  @!P1 LDG.E.U8 R7, [R4.64] ;  /* 0x0000000404079981 */ /* 0x000162000c1e1100 */
        /* <DEDUP_REMOVED lines=8> */
[----:B------:R-:W-:Y:S02]  /*0590*/  ISETP.GE.AND P2, PT, R11, R2, PT ;  /* 0x000000020b00720c */ /* 0x000fe40003f46270 */
[----:B------:R-:W-:-:S11]  /*05a0*/  @!P5 IADD3 R8, P6, R8, c[0x0][0x170], RZ ;  /* 0x00005c000808da10 */ /* 0x000fd60007fde0ff */
[----:B------:R-:W-:Y:S01]  /*05b0*/  @!P2 IMAD.IADD R10, R0, 0x1, R11 ;  /* 0x00000001000aa824 */ /* 0x000fe200078e020b */
[----:B------:R-:W-:-:S04]  /*05c0*/  @!P2 IADD3 R11, R11, 0x80, RZ ;  /* 0x000000800b0ba810 */ /* 0x000fc80007ffe0ff */
[----:B------:R-:W-:Y:S01]  /*05d0*/  ISETP.GE.AND P1, PT, R11, R2, PT ;  /* 0x000000020b00720c */ /* 0x000fe20003f26270 */
[----:B------:R-:W-:Y:S01]  /*05e0*/  @!P5 IMAD.X R9, RZ, RZ, c[0x0][0x174], P6 ;  /* 0x00005d00ff09d624 */ /* 0x000fe200030e06ff */
[----:B------:R-:W-:-:S06]  /*05f0*/  PRMT R6, RZ, 0x7610, R6 ;  /* 0x00007610ff067816 */ /* 0x000fcc0000000006 */
[----:B------:R1:W5:Y:S01]  /*0600*/  @!P5 LDG.E.U8 R6, [R8.64] ;  /* 0x000000040806d981 */ /* 0x000362000c1e1100 */
[----:B------:R-:W-:-:S04]  /*0610*/  @!P3 IADD3 R18, P5, R18, c[0x0][0x170], RZ ;  /* 0x00005c001212ba10 */ /* 0x000fc80007fbe0ff */
[----:B------:R-:W-:Y:S01]  /*0620*/  @!P1 IMAD.IADD R12, R0, 0x1, R11 ;  /* 0x00000001000c9824 */ /* 0x000fe200078e020b */
[----:B------:R-:W-:Y:S01]  /*0630*/  @!P1 IADD3 R11, R11, 0x80, RZ ;  /* 0x000000800b0b9810 */ /* 0x000fe20007ffe0ff */
[----:B------:R-:W-:-:S03]  /*0640*/  @!P3 IMAD.X R19, RZ, RZ, c[0x0][0x174], P5 ;  /* 0x00005d00ff13b624 */ /* 0x000fc600028e06ff */
[----:B------:R-:W-:Y:S02]  /*0650*/  ISETP.GE.AND P5, PT, R11, R2, PT ;  /* 0x000000020b00720c */ /* 0x000fe40003fa6270 */
[----:B0-----:R-:W-:Y:S02]  /*0660*/  PRMT R4, RZ, 0x7610, R4 ;  /* 0x00007610ff047816 */ /* 0x001fe40000000004 */
[----:B------:R-:W-:Y:S02]  /*0670*/  @!P4 IADD3 R16, P6, R16, c[0x0][0x170], RZ ;  /* 0x00005c001010ca10 */ /* 0x000fe40007fde0ff */
[----:B-1----:R-:W-:Y:S02]  /*0680*/  PRMT R8, RZ, 0x7610, R8 ;  /* 0x00007610ff087816 */ /* 0x002fe40000000008 */
[----:B------:R0:W5:Y:S01]  /*0690*/  @!P3 LDG.E.U8 R4, [R18.64] ;  /* 0x000000041204b981 */ /* 0x000162000c1e1100 */
[----:B------:R-:W-:Y:S01]  /*06a0*/  @!P4 IMAD.X R17, RZ, RZ, c[0x0][0x174], P6 ;  /* 0x00005d00ff11c624 */ /* 0x000fe200030e06ff */
[----:B------:R-:W-:Y:S01]  /*06b0*/  @!P2 IADD3 R10, P3, R10, c[0x0][0x170], RZ ;  /* 0x00005c000a0aaa10 */ /* 0x000fe20007f7e0ff */
[----:B------:R-:W-:-:S02]  /*06c0*/  @!P0 IMAD.IADD R20, R0, 0x1, R3 ;  /* 0x0000000100148824 */ /* 0x000fc400078e0203 */
[----:B------:R-:W-:Y:S01]  /*06d0*/  @!P5 IMAD.IADD R22, R0, 0x1, R11 ;  /* 0x000000010016d824 */ /* 0x000fe200078e020b */
[----:B------:R0:W5:Y:S01]  /*06e0*/  @!P4 LDG.E.U8 R8, [R16.64] ;  /* 0x000000041008c981 */ /* 0x000162000c1e1100 */
[----:B------:R-:W-:Y:S01]  /*06f0*/  @!P2 IMAD.X R11, RZ, RZ, c[0x0][0x174], P3 ;  /* 0x00005d00ff0ba624 */ /* 0x000fe200018e06ff */
[----:B------:R-:W-:Y:S02]  /*0700*/  @!P0 IADD3 R20, P6, R20, c[0x0][0x170], RZ ;  /* 0x00005c0014148a10 */ /* 0x000fe40007fde0ff */
[----:B------:R-:W-:Y:S02]  /*0710*/  @!P1 IADD3 R12, P4, R12, c[0x0][0x170], RZ ;  /* 0x00005c000c0c9a10 */ /* 0x000fe40007f9e0ff */
[----:B------:R-:W-:Y:S01]  /*0720*/  @!P5 IADD3 R22, P3, R22, c[0x0][0x170], RZ ;  /* 0x00005c001616da10 */ /* 0x000fe20007f7e0ff */
[----:B------:R-:W-:Y:S01]  /*0730*/  @!P0 IMAD.X R21, RZ, RZ, c[0x0][0x174], P6 ;  /* 0x00005d00ff158624 */ /* 0x000fe200030e06ff */
[----:B------:R-:W-:Y:S01]  /*0740*/  PRMT R15, RZ, 0x7610, R15 ;  /* 0x00007610ff0f7816 */ /* 0x000fe2000000000f */
[----:B------:R-:W-:Y:S01]  /*0750*/  @!P1 IMAD.X R13, RZ, RZ, c[0x0][0x174], P4 ;  /* 0x00005d00ff0d9624 */ /* 0x000fe200020e06ff */
[----:B------:R-:W-:Y:S01]  /*0760*/  PRMT R14, RZ, 0x7610, R14 ;  /* 0x00007610ff0e7816 */ /* 0x000fe2000000000e */
[----:B------:R-:W-:Y:S01]  /*0770*/  @!P5 IMAD.X R23, RZ, RZ, c[0x0][0x174], P3 ;  /* 0x00005d00ff17d624 */ /* 0x000fe200018e06ff */
[----:B------:R-:W-:-:S02]  /*0780*/  PRMT R9, RZ, 0x7610, R9 ;  /* 0x00007610ff097816 */ /* 0x000fc40000000009 */
[----:B------:R-:W-:Y:S01]  /*0790*/  PRMT R5, RZ, 0x7610, R5 ;  /* 0x00007610ff057816 */ /* 0x000fe20000000005 */
[----:B------:R0:W5:Y:S04]  /*07a0*/  @!P0 LDG.E.U8 R15, [R20.64] ;  /* 0x00000004140f8981 */ /* 0x000168000c1e1100 */
        /* <DEDUP_REMOVED lines=8> */
[----:B------:R-:W-:Y:S01]  /*0830*/  IMAD.IADD R10, R0, 0x1, R3 ;  /* 0x00000001000a7824 */ /* 0x000fe200078e0203 */
        /* <DEDUP_REMOVED lines=8> */
.L_x_9349:
[----:B------:R-:W-:Y:S05]  /*08c0*/  BSYNC B0 ;  /* 0x0000000000007941 */ /* 0x000fea0003800000 */
.L_x_9348:
[----:B------:R-:W-:Y:S01]  /*08d0*/  ISETP.GE.AND P0, PT, R3, R2, PT ;  /* 0x000000020300720c */ /* 0x000fe20003f06270 */
[----:B------:R-:W-:Y:S01]  /*08e0*/  BSSY B0, `(.L_x_9350) ;  /* 0x0000058000007945 */ /* 0x000fe20003800000 */
[----:B------:R-:W-:Y:S11]  /*08f0*/  BSSY B1, `(.L_x_9351) ;  /* 0x000004a000017945 */ /* 0x000ff60003800000 */
        /* <DEDUP_REMOVED lines=11> */
[----:B------:R-:W-:Y:S01]  /*09b0*/  @!P0 IMAD.MOV R7, RZ, RZ, R12 ;  /* 0x000000ffff078224 */ /* 0x000fe200078e020c */
[----:B------:R-:W-:-:S04]  /*09c0*/  ISETP.GE.AND P0, PT, R3, R2, PT ;  /* 0x000000020300720c */ /* 0x000fc80003f06270 */
[----:B------:R0:W-:Y:S09]  /*09d0*/  STG.E.U8 [R10.64], R7 ;  /* 0x000000070a007986 */ /* 0x0001f2000c101104 */
[----:B------:R-:W-:Y:S05]  /*09e0*/  @P0 BRA `(.L_x_9353) ;  /* 0x000001a000000947 */ /* 0x000fea0003800000 */
[C---:B0-----:R-:W-:Y:S02]  /*09f0*/  PRMT R7, R6.reuse, 0x8880, RZ ;  /* 0x0000888006077816 */ /* 0x041fe400000000ff */
[----:B------:R-:W-:Y:S01]  /*0a00*/  PRMT R10, R6, 0x8880, RZ ;  /* 0x00008880060a7816 */ /* 0x000fe200000000ff */
[----:B------:R-:W-:Y:S01]  /*0a10*/  IMAD.IADD R6, R0, 0x1, R3 ;  /* 0x0000000100067824 */ /* 0x000fe200078e0203 */
[----:B------:R-:W-:-:S02]  /*0a20*/  ISETP.GT.AND P0, PT, R7, RZ, PT ;  /* 0x000000ff0700720c */ /* 0x000fc40003f04270 */
[----:B------:R-:W-:Y:S02]  /*0a30*/  PRMT R7, R10, 0x7710, RZ ;  /* 0x000077100a077816 */ /* 0x000fe400000000ff */
[----:B------:R-:W-:Y:S02]  /*0a40*/  IADD3 R6, P1, R6, c[0x0][0x168], RZ ;  /* 0x00005a0006067a10 */ /* 0x000fe40007f3e0ff */
[----:B------:R-:W-:Y:S02]  /*0a50*/  SHF.R.U32.HI R10, RZ, 0x7, R7 ;  /* 0x00000007ff0a7819 */ /* 0x000fe40000011607 */
[----:B------:R-:W-:Y:S01]  /*0a60*/  LEA.HI R11, R7, 0x1, RZ, 0x19 ;  /* 0x00000001070b7811 */ /* 0x000fe200078fc8ff */
[----:B------:R-:W-:Y:S01]  /*0a70*/  IMAD.X R7, RZ, RZ, c[0x0][0x16c], P1 ;  /* 0x00005b00ff077624 */ /* 0x000fe200008e06ff */
[----:B------:R-:W-:-:S03]  /*0a80*/  IADD3 R3, R3, 0x80, RZ ;  /* 0x0000008003037810 */ /* 0x000fc60007ffe0ff */
[----:B------:R-:W-:-:S05]  /*0a90*/  @!P0 IMAD.MOV R11, RZ, RZ, R10 ;  /* 0x000000ffff0b8224 */ /* 0x000fca00078e020a */
[----:B------:R0:W-:Y:S02]  /*0aa0*/  STG.E.U8 [R6.64], R11 ;  /* 0x0000000b06007986 */ /* 0x0001e4000c101104 */
.L_x_9352:
[----:B------:R-:W-:-:S13]  /*0ab0*/  ISETP.GE.AND P0, PT, R3, R2, PT ;  /* 0x000000020300720c */ /* 0x000fda0003f06270 */
[----:B------:R-:W-:Y:S05]  /*0ac0*/  @P0 BRA `(.L_x_9354) ;  /* 0x000001a000000947 */ /* 0x000fea0003800000 */
[C---:B0----5:R-:W-:Y:S02]  /*0ad0*/  PRMT R6, R8.reuse, 0x8880, RZ ;  /* 0x0000888008067816 */ /* 0x061fe400000000ff */
[----:B------:R-:W-:Y:S02]  /*0ae0*/  PRMT R7, R8, 0x8880, RZ ;  /* 0x0000888008077816 */ /* 0x000fe400000000ff */
[----:B------:R-:W-:Y:S01]  /*0af0*/  ISETP.GT.AND P0, PT, R6, RZ, PT ;  /* 0x000000ff0600720c */ /* 0x000fe20003f04270 */
[----:B------:R-:W-:Y:S01]  /*0b00*/  IMAD.IADD R6, R0, 0x1, R3 ;  /* 0x0000000100067824 */ /* 0x000fe200078e0203 */
[----:B------:R-:W-:Y:S02]  /*0b10*/  PRMT R7, R7, 0x7710, RZ ;  /* 0x0000771007077816 */ /* 0x000fe400000000ff */
[----:B------:R-:W-:Y:S02]  /*0b20*/  IADD3 R3, R3, 0x80, RZ ;  /* 0x0000008003037810 */ /* 0x000fe40007ffe0ff */
[----:B------:R-:W-:-:S02]  /*0b30*/  IADD3 R6, P1, R6, c[0x0][0x168], RZ ;  /* 0x00005a0006067a10 */ /* 0x000fc40007f3e0ff */
[----:B------:R-:W-:Y:S02]  /*0b40*/  SHF.R.U32.HI R8, RZ, 0x7, R7 ;  /* 0x00000007ff087819 */ /* 0x000fe40000011607 */
[----:B------:R-:W-:Y:S01]  /*0b50*/  LEA.HI R11, R7, 0x1, RZ, 0x19 ;  /* 0x00000001070b7811 */ /* 0x000fe200078fc8ff */
[----:B------:R-:W-:Y:S02]  /*0b60*/  IMAD.X R7, RZ, RZ, c[0x0][0x16c], P1 ;  /* 0x00005b00ff077624 */ /* 0x000fe400008e06ff */
[----:B------:R-:W-:-:S05]  /*0b70*/  @!P0 IMAD.MOV R11, RZ, RZ, R8 ;  /* 0x000000ffff0b8224 */ /* 0x000fca00078e0208 */
[----:B------:R0:W-:Y:S02]  /*0b80*/  STG.E.U8 [R6.64], R11 ;  /* 0x0000000b06007986 */ /* 0x0001e4000c101104 */
.L_x_9353:
[----:B------:R-:W-:-:S13]  /*0b90*/  ISETP.GE.AND P0, PT, R3, R2, PT ;  /* 0x000000020300720c */ /* 0x000fda0003f06270 */
[----:B------:R-:W-:Y:S05]  /*0ba0*/  @P0 BRA `(.L_x_9355) ;  /* 0x000001b000000947 */ /* 0x000fea0003800000 */
[C---:B0-----:R-:W-:Y:S02]  /*0bb0*/  PRMT R6, R4.reuse, 0x8880, RZ ;  /* 0x0000888004067816 */ /* 0x041fe400000000ff */
        /* <DEDUP_REMOVED lines=11> */
.L_x_9354:
[----:B------:R-:W-:-:S13]  /*0c70*/  ISETP.GE.AND P0, PT, R3, R2, PT ;  /* 0x000000020300720c */ /* 0x000fda0003f06270 */
[----:B------:R-:W-:Y:S01]  /*0c80*/  @P0 BREAK B1 ;  /* 0x0000000000010942 */ /* 0x000fe20003800000 */
[----:B------:R-:W-:Y:S05]  /*0c90*/  @P0 BRA `(.L_x_9356) ;  /* 0x000001c000000947 */ /* 0x000fea0003800000 */
[----:B-----5:R-:W-:Y:S01]  /*0ca0*/  PRMT R4, R14, 0x8880, RZ ;  /* 0x000088800e047816 */ /* 0x020fe200000000ff */
[----:B0-----:R-:W-:Y:S01]  /*0cb0*/  IMAD.IADD R6, R0, 0x1, R3 ;  /* 0x0000000100067824 */ /* 0x001fe200078e0203 */
[----:B------:R-:W-:Y:S02]  /*0cc0*/  PRMT R14, R14, 0x8880, RZ ;  /* 0x000088800e0e7816 */ /* 0x000fe400000000ff */
[----:B------:R-:W-:Y:S02]  /*0cd0*/  ISETP.GT.AND P0, PT, R4, RZ, PT ;  /* 0x000000ff0400720c */ /* 0x000fe40003f04270 */
[----:B------:R-:W-:Y:S02]  /*0ce0*/  PRMT R4, R14, 0x7710, RZ ;  /* 0x000077100e047816 */ /* 0x000fe400000000ff */
[----:B------:R-:W-:Y:S02]  /*0cf0*/  IADD3 R6, P1, R6, c[0x0][0x168], RZ ;  /* 0x00005a0006067a10 */ /* 0x000fe40007f3e0ff */
[----:B------:R-:W-:-:S02]  /*0d00*/  SHF.R.U32.HI R8, RZ, 0x7, R4 ;  /* 0x00000007ff087819 */ /* 0x000fc40000011604 */
[----:B------:R-:W-:Y:S01]  /*0d10*/  LEA.HI R11, R4, 0x1, RZ, 0x19 ;  /* 0x00000001040b7811 */ /* 0x000fe200078fc8ff */
[----:B------:R-:W-:Y:S01]  /*0d20*/  IMAD.X R7, RZ, RZ, c[0x0][0x16c], P1 ;  /* 0x00005b00ff077624 */ /* 0x000fe200008e06ff */
[----:B------:R-:W-:-:S03]  /*0d30*/  IADD3 R3, R3, 0x80, RZ ;  /* 0x0000008003037810 */ /* 0x000fc60007ffe0ff */
[----:B------:R-:W-:-:S05]  /*0d40*/  @!P0 IMAD.MOV R11, RZ, RZ, R8 ;  /* 0x000000ffff0b8224 */ /* 0x000fca00078e0208 */
[----:B------:R0:W-:Y:S02]  /*0d50*/  STG.E.U8 [R6.64], R11 ;  /* 0x0000000b06007986 */ /* 0x0001e4000c101104 */
.L_x_9355:
[----:B------:R-:W-:-:S13]  /*0d60*/  ISETP.GE.AND P0, PT, R3, R2, PT ;  /* 0x000000020300720c */ /* 0x000fda0003f06270 */
[----:B------:R-:W-:Y:S01]  /*0d70*/  @P0 BREAK B1 ;  /* 0x0000000000010942 */ /* 0x000fe20003800000 */
[----:B------:R-:W-:Y:S05]  /*0d80*/  @P0 BRA `(.L_x_9356) ;  /* 0x000000d000000947 */ /* 0x000fea0003800000 */
[----:B------:R-:W-:Y:S05]  /*0d90*/  BSYNC B1 ;  /* 0x0000000000017941 */ /* 0x000fea0003800000 */
.L_x_9351:
[C---:B------:R-:W-:Y:S01]  /*0da0*/  PRMT R4, R9.reuse, 0x8880, RZ ;  /* 0x0000888009047816 */ /* 0x040fe200000000ff */
        /* <DEDUP_REMOVED lines=11> */
.L_x_9356:
[----:B------:R-:W-:Y:S05]  /*0e60*/  BSYNC B0 ;  /* 0x0000000000007941 */ /* 0x000fea0003800000 */
.L_x_9350:
[----:B------:R-:W-:Y:S01]  /*0e70*/  WARPSYNC 0xffffffff ;  /* 0xffffffff00007948 */ /* 0x000fe20003800000 */
[----:B------:R-:W-:-:S13]  /*0e80*/  ISETP.GE.AND P0, PT, R3, R2, PT ;  /* 0x000000020300720c */ /* 0x000fda0003f06270 */
[----:B------:R-:W-:Y:S05]  /*0e90*/  @P0 EXIT ;  /* 0x000000000000094d */ /* 0x000fea0003800000 */
[C---:B-----5:R-:W-:Y:S01]  /*0ea0*/  PRMT R2, R5.reuse, 0x8880, RZ ;  /* 0x0000888005027816 */ /* 0x060fe200000000ff */
[----:B------:R-:W-:Y:S01]  /*0eb0*/  IMAD.IADD R3, R0, 0x1, R3 ;  /* 0x0000000100037824 */ /* 0x000fe200078e0203 */
[----:B------:R-:W-:Y:S02]  /*0ec0*/  PRMT R5, R5, 0x8880, RZ ;  /* 0x0000888005057816 */ /* 0x000fe400000000ff */
[----:B------:R-:W-:Y:S02]  /*0ed0*/  ISETP.GT.AND P0, PT, R2, RZ, PT ;  /* 0x000000ff0200720c */ /* 0x000fe40003f04270 */
[----:B------:R-:W-:Y:S02]  /*0ee0*/  PRMT R0, R5, 0x7710, RZ ;  /* 0x0000771005007816 */ /* 0x000fe400000000ff */
[----:B------:R-:W-:Y:S02]  /*0ef0*/  IADD3 R2, P1, R3, c[0x0][0x168], RZ ;  /* 0x00005a0003027a10 */ /* 0x000fe40007f3e0ff */
[----:B------:R-:W-:-:S02]  /*0f00*/  SHF.R.U32.HI R4, RZ, 0x7, R0 ;  /* 0x00000007ff047819 */ /* 0x000fc40000011600 */
[----:B------:R-:W-:Y:S01]  /*0f10*/  LEA.HI R5, R0, 0x1, RZ, 0x19 ;  /* 0x0000000100057811 */ /* 0x000fe200078fc8ff */
[----:B------:R-:W-:-:S04]  /*0f20*/  IMAD.X R3, RZ, RZ, c[0x0][0x16c], P1 ;  /* 0x00005b00ff037624 */ /* 0x000fc800008e06ff */
[----:B------:R-:W-:-:S05]  /*0f30*/  @!P0 IMAD.MOV R5, RZ, RZ, R4 ;  /* 0x000000ffff058224 */ /* 0x000fca00078e0204 */
[----:B------:R-:W-:Y:S01]  /*0f40*/  STG.E.U8 [R2.64], R5 ;  /* 0x0000000502007986 */ /* 0x000fe2000c101104 */
[----:B------:R-:W-:Y:S05]  /*0f50*/  EXIT ;  /* 0x000000000000794d */ /* 0x000fea0003800000 */
.L_x_9357:
        /* <DEDUP_REMOVED lines=10> */
.L_x_22418:


//--------------------- .text._ZN2at6native29vectorized_elementwise_kernelILi4EZZZNS0_16sign_kernel_cudaERNS_18TensorIteratorBaseEENKUlvE_clEvENKUlvE0_clEvEUlaE_St5arrayIPcLm2EEEEviT0_T1_ --------------------------
	.section	.text._ZN2at6native29vectorized_elementwise_kernelILi4EZZZNS0_16sign_kernel_cudaERNS_18TensorIteratorBaseEENKUlvE_clEvENKUlvE0_clEvEUlaE_St5arrayIPcLm2EEEEviT0_T1_,"ax",@progbits
	.sectioninfo	@"SHI_REGISTERS=26"
	.align	128
        .global         _ZN2at6native29vectorized_elementwise_kernelILi4EZZZNS0_16sign_kernel_cudaERNS_18TensorIteratorBaseEENKUlvE_clEvENKUlvE0_clEvEUlaE_St5arrayIPcLm2EEEEviT0_T1_
        .type           _ZN2at6native29vectorized_elementwise_kernelILi4EZZZNS0_16sign_kernel_cudaERNS_18TensorIteratorBaseEENKUlvE_clEvENKUlvE0_clEvEUlaE_St5arrayIPcLm2EEEEviT0_T1_,@function
        .size           _ZN2at6native29vectorized_elementwise_kernelILi4EZZZNS0_16sign_kernel_cudaERNS_18TensorIteratorBaseEENKUlvE_clEvENKUlvE0_clEvEUlaE_St5arrayIPcLm2EEEEviT0_T1_,(.L_x_22419 - _ZN2at6native29vectorized_elementwise_kernelILi4EZZZNS0_16sign_kernel_cudaERNS_18TensorIteratorBaseEENKUlvE_clEvENKUlvE0_clEvEUlaE_St5arrayIPcLm2EEEEviT0_T1_)
        .other          _ZN2at6native29vectorized_elementwise_kernelILi4EZZZNS0_16sign_kernel_cudaERNS_18TensorIteratorBaseEENKUlvE_clEvENKUlvE0_clEvEUlaE_St5arrayIPcLm2EEEEviT0_T1_,@"STO_CUDA_ENTRY STV_DEFAULT"
_ZN2at6native29vectorized_elementwise_kernelILi4EZZZNS0_16sign_kernel_cudaERNS_18TensorIteratorBaseEENKUlvE_clEvENKUlvE0_clEvEUlaE_St5arrayIPcLm2EEEEviT0_T1_:
.text._ZN2at6native29vectorized_elementwise_kernelILi4EZZZNS0_16sign_kernel_cudaERNS_18TensorIteratorBaseEENKUlvE_clEvENKUlvE0_clEvEUlaE_St5arrayIPcLm2EEEEviT0_T1_:
        /* <DEDUP_REMOVED lines=11> */
[----:B------:R-:W2:Y:S04]  /*00b0*/  LDG.E R6, [R4.64] ;  /* 0x0000000404067981 */ /* 0x000ea8000c1e1900 */
[----:B------:R-:W3:Y:S01]  /*00c0*/  LDG.E R8, [R4.64+0x200] ;  /* 0x0002000404087981 */ /* 0x000ee2000c1e1900 */
[C---:B--2---:R-:W-:Y:S02]  /*00d0*/  PRMT R7, R6.reuse, 0x8880, RZ ;  /* 0x0000888006077816 */ /* 0x044fe400000000ff */
[----:B------:R-:W-:Y:S02]  /*00e0*/  PRMT R9, R6, 0x9991, RZ ;  /* 0x0000999106097816 */ /* 0x000fe400000000ff */
[----:B------:R-:W-:Y:S02]  /*00f0*/  ISETP.GT.AND P0, PT, R7, RZ, PT ;  /* 0x000000ff0700720c */ /* 0x000fe40003f04270 */
[----:B---3--:R-:W-:-:S02]  /*0100*/  PRMT R10, R8, 0x8880, RZ ;  /* 0x00008880080a7816 */ /* 0x008fc400000000ff */
[----:B------:R-:W-:Y:S02]  /*0110*/  ISETP.GT.AND P1, PT, R9, RZ, PT ;  /* 0x000000ff0900720c */ /* 0x000fe40003f24270 */
[----:B------:R-:W-:Y:S01]  /*0120*/  PRMT R4, R8, 0x9991, RZ ;  /* 0x0000999108047816 */ /* 0x000fe200000000ff */
[----:B------:R-:W-:Y:S01]  /*0130*/  IMAD.MOV.U32 R5, RZ, RZ, R10 ;  /* 0x000000ffff057224 */ /* 0x000fe200078e000a */
[----:B------:R-:W-:Y:S02]  /*0140*/  SHF.R.S32.HI R3, RZ, 0x7, R7 ;  /* 0x00000007ff037819 */ /* 0x000fe40000011407 */
[----:B------:R-:W-:Y:S01]  /*0150*/  LEA.HI.SX32 R7, R7, 0x1, 0x19 ;  /* 0x0000000107077811 */ /* 0x000fe200078fcaff */
[----:B------:R-:W-:Y:S01]  /*0160*/  IMAD.MOV.U32 R10, RZ, RZ, R4 ;  /* 0x000000ffff0a7224 */ /* 0x000fe200078e0004 */
[----:B------:R-:W-:Y:S01]  /*0170*/  ISETP.GT.AND P2, PT, R5, RZ, PT ;  /* 0x000000ff0500720c */ /* 0x000fe20003f44270 */
[----:B------:R-:W-:Y:S01]  /*0180*/  @!P0 IMAD.MOV R7, RZ, RZ, R3 ;  /* 0x000000ffff078224 */ /* 0x000fe200078e0203 */
[----:B------:R-:W-:-:S02]  /*0190*/  PRMT R3, R6, 0xaaa2, RZ ;  /* 0x0000aaa206037816 */ /* 0x000fc400000000ff */
[----:B------:R-:W-:Y:S02]  /*01a0*/  SHF.R.S32.HI R12, RZ, 0x7, R9 ;  /* 0x00000007ff0c7819 */ /* 0x000fe40000011409 */
[----:B------:R-:W-:Y:S02]  /*01b0*/  ISETP.GT.AND P3, PT, R10, RZ, PT ;  /* 0x000000ff0a00720c */ /* 0x000fe40003f64270 */
[----:B------:R-:W-:Y:S01]  /*01c0*/  LEA.HI.SX32 R4, R9, 0x1, 0x19 ;  /* 0x0000000109047811 */ /* 0x000fe200078fcaff */
[----:B------:R-:W-:Y:S01]  /*01d0*/  @!P1 IMAD.MOV R4, RZ, RZ, R12 ;  /* 0x000000ffff049224 */ /* 0x000fe200078e020c */
[----:B------:R-:W-:Y:S02]  /*01e0*/  ISETP.GT.AND P0, PT, R3, RZ, PT ;  /* 0x000000ff0300720c */ /* 0x000fe40003f04270 */
[----:B------:R-:W-:Y:S02]  /*01f0*/  PRMT R11, R8, 0xaaa2, RZ ;  /* 0x0000aaa2080b7816 */ /* 0x000fe400000000ff */
[----:B------:R-:W-:-:S02]  /*0200*/  PRMT R9, R6, 0xbbb3, RZ ;  /* 0x0000bbb306097816 */ /* 0x000fc400000000ff */
[----:B------:R-:W-:Y:S02]  /*0210*/  SHF.R.S32.HI R12, RZ, 0x7, R5 ;  /* 0x00000007ff0c7819 */ /* 0x000fe40000011405 */
[----:B------:R-:W-:Y:S02]  /*0220*/  LEA.HI.SX32 R6, R5, 0x1, 0x19 ;  /* 0x0000000105067811 */ /* 0x000fe400078fcaff */
[----:B------:R-:W-:Y:S01]  /*0230*/  SHF.R.S32.HI R13, RZ, 0x7, R10 ;  /* 0x00000007ff0d7819 */ /* 0x000fe2000001140a */
[----:B------:R-:W-:Y:S01]  /*0240*/  @!P2 IMAD.MOV R6, RZ, RZ, R12 ;  /* 0x000000ffff06a224 */ /* 0x000fe200078e020c */
[----:B------:R-:W-:Y:S02]  /*0250*/  LEA.HI.SX32 R5, R10, 0x1, 0x19 ;  /* 0x000000010a057811 */ /* 0x000fe400078fcaff */
[----:B------:R-:W-:Y:S01]  /*0260*/  PRMT R10, R8, 0xbbb3, RZ ;  /* 0x0000bbb3080a7816 */ /* 0x000fe200000000ff */
[----:B------:R-:W-:Y:S01]  /*0270*/  @!P3 IMAD.MOV R5, RZ, RZ, R13 ;  /* 0x000000ffff05b224 */ /* 0x000fe200078e020d */
[----:B------:R-:W-:-:S02]  /*0280*/  ISETP.GT.AND P4, PT, R11, RZ, PT ;  /* 0x000000ff0b00720c */ /* 0x000fc40003f84270 */
[----:B------:R-:W-:Y:S02]  /*0290*/  SHF.R.S32.HI R12, RZ, 0x7, R3 ;  /* 0x00000007ff0c7819 */ /* 0x000fe40000011403 */
[----:B------:R-:W-:Y:S02]  /*02a0*/  ISETP.GT.AND P1, PT, R9, RZ, PT ;  /* 0x000000ff0900720c */ /* 0x000fe40003f24270 */
[----:B------:R-:W-:Y:S02]  /*02b0*/  ISETP.GT.AND P2, PT, R10, RZ, PT ;  /* 0x000000ff0a00720c */ /* 0x000fe40003f44270 */
[----:B------:R-:W-:Y:S01]  /*02c0*/  LEA.HI.SX32 R3, R3, 0x1, 0x19 ;  /* 0x0000000103037811 */ /* 0x000fe200078fcaff */
[----:B------:R-:W-:Y:S01]  /*02d0*/  @!P0 IMAD.MOV R3, RZ, RZ, R12 ;  /* 0x000000ffff038224 */ /* 0x000fe200078e020c */
[----:B------:R-:W-:Y:S02]  /*02e0*/  SHF.R.S32.HI R13, RZ, 0x7, R11 ;  /* 0x00000007ff0d7819 */ /* 0x000fe4000001140b */
[----:B------:R-:W-:-:S02]  /*02f0*/  PRMT R12, R4, 0x7604, R7 ;  /* 0x00007604040c7816 */ /* 0x000fc40000000007 */
[----:B------:R-:W-:Y:S02]  /*0300*/  IADD3 R4, P0, R0, c[0x0][0x168], RZ ;  /* 0x00005a0000047a10 */ /* 0x000fe40007f1e0ff */
[----:B------:R-:W-:Y:S02]  /*0310*/  SHF.R.S32.HI R7, RZ, 0x7, R9 ;  /* 0x00000007ff077819 */ /* 0x000fe40000011409 */
[----:B------:R-:W-:Y:S02]  /*0320*/  LEA.HI.SX32 R0, R9, 0x1, 0x19 ;  /* 0x0000000109007811 */ /* 0x000fe400078fcaff */
[----:B------:R-:W-:Y:S01]  /*0330*/  LEA.HI.SX32 R8, R11, 0x1, 0x19 ;  /* 0x000000010b087811 */ /* 0x000fe200078fcaff */
[----:B------:R-:W-:Y:S01]  /*0340*/  @!P4 IMAD.MOV R8, RZ, RZ, R13 ;  /* 0x000000ffff08c224 */ /* 0x000fe200078e020d */
[----:B------:R-:W-:Y:S01]  /*0350*/  SHF.R.S32.HI R9, RZ, 0x7, R10 ;  /* 0x00000007ff097819 */ /* 0x000fe2000001140a */
[----:B------:R-:W-:Y:S01]  /*0360*/  @!P1 IMAD.MOV R0, RZ, RZ, R7 ;  /* 0x000000ffff009224 */ /* 0x000fe200078e0207 */
[----:B------:R-:W-:Y:S01]  /*0370*/  PRMT R11, R5, 0x7604, R6 ;  /* 0x00007604050b7816 */ /* 0x000fe20000000006 */
[----:B------:R-:W-:Y:S01]  /*0380*/  IMAD.X R5, RZ, RZ, c[0x0][0x16c], P0 ;  /* 0x00005b00ff057624 */ /* 0x000fe200000e06ff */
[----:B------:R-:W-:Y:S01]  /*0390*/  LEA.HI.SX32 R6, R10, 0x1, 0x19 ;  /* 0x000000010a067811 */ /* 0x000fe200078fcaff */
[----:B------:R-:W-:Y:S01]  /*03a0*/  @!P2 IMAD.MOV R6, RZ, RZ, R9 ;  /* 0x000000ffff06a224 */ /* 0x000fe200078e0209 */
[----:B------:R-:W-:Y:S01]  /*03b0*/  PRMT R7, R3, 0x7054, R12 ;  /* 0x0000705403077816 */ /* 0x000fe2000000000c */
[----:B------:R-:W-:Y:S01]  /*03c0*/  IMAD.WIDE R2, R2, 0x4, R4 ;  /* 0x0000000402027825 */ /* 0x000fe200078e0204 */
[----:B------:R-:W-:-:S02]  /*03d0*/  PRMT R11, R8, 0x7054, R11 ;  /* 0x00007054080b7816 */ /* 0x000fc4000000000b */
[----:B------:R-:W-:Y:S02]  /*03e0*/  PRMT R7, R0, 0x654, R7 ;  /* 0x0000065400077816 */ /* 0x000fe40000000007 */
[----:B------:R-:W-:-:S03]  /*03f0*/  PRMT R11, R6, 0x654, R11 ;  /* 0x00000654060b7816 */ /* 0x000fc6000000000b */
[----:B------:R-:W-:Y:S04]  /*0400*/  STG.E [R2.64], R7 ;  /* 0x0000000702007986 */ /* 0x000fe8000c101904 */
[----:B------:R-:W-:Y:S01]  /*0410*/  STG.E [R2.64+0x200], R11 ;  /* 0x0002000b02007986 */ /* 0x000fe2000c101904 */
[----:B------:R-:W-:Y:S05]  /*0420*/  EXIT ;  /* 0x000000000000794d */ /* 0x000fea0003800000 */
.L_x_9358:
[----:B------:R-:W0:Y:S01]  /*0430*/  S2R R3, SR_TID.X ;  /* 0x0000000000037919 */ /* 0x000e220000002100 */
[----:B------:R-:W-:Y:S02]  /*0440*/  PRMT R7, RZ, 0x7610, R7 ;  /* 0x00007610ff077816 */ /* 0x000fe40000000007 */
        /* <DEDUP_REMOVED lines=69> */
.L_x_9360:
[----:B------:R-:W-:Y:S05]  /*08a0*/  BSYNC B0 ;  /* 0x0000000000007941 */ /* 0x000fea0003800000 */
.L_x_9359:
        /* <DEDUP_REMOVED lines=30> */
.L_x_9363:
        /* <DEDUP_REMOVED lines=14> */
.L_x_9364:
        /* <DEDUP_REMOVED lines=14> */
.L_x_9365:
        /* <DEDUP_REMOVED lines=15> */
.L_x_9366:
[----:B------:R-:W-:-:S13]  /*0d40*/  ISETP.GE.AND P0, PT, R3, R2, PT ;  /* 0x000000020300720c */ /* 0x000fda0003f06270 */
[----:B------:R-:W-:Y:S01]  /*0d50*/  @P0 BREAK B1 ;  /* 0x0000000000010942 */ /* 0x000fe20003800000 */
[----:B------:R-:W-:Y:S05]  /*0d60*/  @P0 BRA `(.L_x_9367) ;  /* 0x000000d000000947 */ /* 0x000fea0003800000 */
[----:B------:R-:W-:Y:S05]  /*0d70*/  BSYNC B1 ;  /* 0x0000000000017941 */ /* 0x000fea0003800000 */
.L_x_9362:
        /* <DEDUP_REMOVED lines=12> */
.L_x_9367:
[----:B------:R-:W-:Y:S05]  /*0e40*/  BSYNC B0 ;  /* 0x0000000000007941 */ /* 0x000fea0003800000 */
.L_x_9361:
        /* <DEDUP_REMOVED lines=15> */
.L_x_9368:
        /* <DEDUP_REMOVED lines=12> */
.L_x_22419:


//--------------------- .text._ZN2at6native29vectorized_elementwise_kernelILi8EZZZNS0_16sign_kernel_cudaERNS_18TensorIteratorBaseEENKUlvE_clEvENKUlvE0_clEvEUlaE_St5arrayIPcLm2EEEEviT0_T1_ --------------------------
	.section	.text._ZN2at6native29vectorized_elementwise_kernelILi8EZZZNS0_16sign_kernel_cudaERNS_18TensorIteratorBaseEENKUlvE_clEvENKUlvE0_clEvEUlaE_St5arrayIPcLm2EEEEviT0_T1_,"ax",@progbits
	.sectioninfo	@"SHI_REGISTERS=4"
	.align	128
        .global         _ZN2at6native29vectorized_elementwise_kernelILi8EZZZNS0_16sign_kernel_cudaERNS_18TensorIteratorBaseEENKUlvE_clEvENKUlvE0_clEvEUlaE_St5arrayIPcLm2EEEEviT0_T1_
        .type           _ZN2at6native29vectorized_elementwise_kernelILi8EZZZNS0_16sign_kernel_cudaERNS_18TensorIteratorBaseEENKUlvE_clEvENKUlvE0_clEvEUlaE_St5arrayIPcLm2EEEEviT0_T1_,@function
        .size           _ZN2at6native29vectorized_elementwise_kernelILi8EZZZNS0_16sign_kernel_cudaERNS_18TensorIteratorBaseEENKUlvE_clEvENKUlvE0_clEvEUlaE_St5arrayIPcLm2EEEEviT0_T1_,(.L_x_22420 - _ZN2at6native29vectorized_elementwise_kernelILi8EZZZNS0_16sign_kernel_cudaERNS_18TensorIteratorBaseEENKUlvE_clEvENKUlvE0_clEvEUlaE_St5arrayIPcLm2EEEEviT0_T1_)
        .other          _ZN2at6native29vectorized_elementwise_kernelILi8EZZZNS0_16sign_kernel_cudaERNS_18TensorIteratorBaseEENKUlvE_clEvENKUlvE0_clEvEUlaE_St5arrayIPcLm2EEEEviT0_T1_,@"STO_CUDA_ENTRY STV_DEFAULT"
_ZN2at6native29vectorized_elementwise_kernelILi8EZZZNS0_16sign_kernel_cudaERNS_18TensorIteratorBaseEENKUlvE_clEvENKUlvE0_clEvEUlaE_St5arrayIPcLm2EEEEviT0_T1_:
.text._ZN2at6native29vectorized_elementwise_kernelILi8EZZZNS0_16sign_kernel_cudaERNS_18TensorIteratorBaseEENKUlvE_clEvENKUlvE0_clEvEUlaE_St5arrayIPcLm2EEEEviT0_T1_:
[----:B------:R-:W-:Y:S02]  /*0000*/  MOV R1, c[0x0][0x28] ;  /* 0x00000a0000017a02 */ /* 0x000fe40000000f00 */
[----:B------:R-:W-:Y:S05]  /*0010*/  EXIT ;  /* 0x000000000000794d */ /* 0x000fea0003800000 */
.L_x_9369:
        /* <DEDUP_REMOVED lines=14> */
.L_x_22420:


//--------------------- .text._ZN2at6native18elementwise_kernelILi128ELi4EZNS0_15gpu_kernel_implIZZZNS0_16sign_kernel_cudaERNS_18TensorIteratorBaseEENKUlvE_clEvENKUlvE_clEvEUlhE_EEvS4_RKT_EUliE_EEviT1_ --------------------------
	.section	.text._ZN2at6native18elementwise_kernelILi128ELi4EZNS0_15gpu_kernel_implIZZZNS0_16sign_kernel_cudaERNS_18TensorIteratorBaseEENKUlvE_clEvENKUlvE_clEvEUlhE_EEvS4_RKT_EUliE_EEviT1_,"ax",@progbits
	.sectioninfo	@"SHI_REGISTERS=26"
	.align	128
        .global         _ZN2at6native18elementwise_kernelILi128ELi4EZNS0_15gpu_kernel_implIZZZNS0_16sign_kernel_cudaERNS_18TensorIteratorBaseEENKUlvE_clEvENKUlvE_clEvEUlhE_EEvS4_RKT_EUliE_EEviT1_
        .type           _ZN2at6native18elementwise_kernelILi128ELi4EZNS0_15gpu_kernel_implIZZZNS0_16sign_kernel_cudaERNS_18TensorIteratorBaseEENKUlvE_clEvENKUlvE_clEvEUlhE_EEvS4_RKT_EUliE_EEviT1_,@function
        .size           _ZN2at6native18elementwise_kernelILi128ELi4EZNS0_15gpu_kernel_implIZZZNS0_16sign_kernel_cudaERNS_18TensorIteratorBaseEENKUlvE_clEvENKUlvE_clEvEUlhE_EEvS4_RKT_EUliE_EEviT1_,(.L_x_22421 - _ZN2at6native18elementwise_kernelILi128ELi4EZNS0_15gpu_kernel_implIZZZNS0_16sign_kernel_cudaERNS_18TensorIteratorBaseEENKUlvE_clEvENKUlvE_clEvEUlhE_EEvS4_RKT_EUliE_EEviT1_)
        .other          _ZN2at6native18elementwise_kernelILi128ELi4EZNS0_15gpu_kernel_implIZZZNS0_16sign_kernel_cudaERNS_18TensorIteratorBaseEENKUlvE_clEvENKUlvE_clEvEUlhE_EEvS4_RKT_EUliE_EEviT1_,@"STO_CUDA_ENTRY STV_DEFAULT"
_ZN2at6native18elementwise_kernelILi128ELi4EZNS0_15gpu_kernel_implIZZZNS0_16sign_kernel_cudaERNS_18TensorIteratorBaseEENKUlvE_clEvENKUlvE_clEvEUlhE_EEvS4_RKT_EUliE_EEviT1_:
.text._ZN2at6native18elementwise_kernelILi128ELi4EZNS0_15gpu_kernel_implIZZZNS0_16sign_kernel_cudaERNS_18TensorIteratorBaseEENKUlvE_clEvENKUlvE_clEvEUlhE_EEvS4_RKT_EUliE_EEviT1_:
        /* <DEDUP_REMOVED lines=236> */
.L_x_9372:
        /* <DEDUP_REMOVED lines=18> */
.L_x_9376:
[----:B------:R0:W5:Y:S01]  /*0fe0*/  LDG.E.U8 R0, [R4.64] ;  /* 0x0000002404007981 */ /* 0x000162000c1e1100 */
[----:B------:R-:W-:Y:S05]  /*0ff0*/  BRA `(.L_x_9378) ;  /* 0x00000dc000007947 */ /* 0x000fea0003800000 */
.L_x_9375:
        /* <DEDUP_REMOVED lines=8> */
.L_x_9380:
[----:B------:R0:W5:Y:S01]  /*1080*/  LDG.E.U8 R0, [R4.64] ;  /* 0x0000002404007981 */ /* 0x000162000c1e1100 */
[----:B------:R-:W-:Y:S05]  /*1090*/  BRA `(.L_x_9378) ;  /* 0x00000d2000007947 */ /* 0x000fea0003800000 */
.L_x_9379:
[----:B------:R0:W5:Y:S01]  /*10a0*/  LDG.E.U16 R0, [R4.64] ;  /* 0x0000002404007981 */ /* 0x000162000c1e1500 */
[----:B------:R-:W-:Y:S05]  /*10b0*/  BRA `(.L_x_9378) ;  /* 0x00000d0000007947 */ /* 0x000fea0003800000 */
.L_x_9374:
[----:B------:R-:W-:-:S13]  /*10c0*/  ISETP.GT.AND P0, PT, R2, 0x6, PT ;  /* 0x000000060200780c */ /* 0x000fda0003f04270 */
[----:B------:R-:W-:Y:S05]  /*10d0*/  @P0 BRA `(.L_x_9381) ;  /* 0x000000d000000947 */ /* 0x000fea0003800000 */
[----:B------:R-:W-:-:S13]  /*10e0*/  ISETP.NE.AND P0, PT, R2, 0x5, PT ;  /* 0x000000050200780c */ /* 0x000fda0003f05270 */
[----:B------:R-:W-:Y:S05]  /*10f0*/  @!P0 BRA `(.L_x_9382) ;  /* 0x0000006000008947 */ /* 0x000fea0003800000 */
[----:B------:R-:W-:-:S13]  /*1100*/  ISETP.NE.AND P0, PT, R2, 0x6, PT ;  /* 0x000000060200780c */ /* 0x000fda0003f05270 */
[----:B------:R-:W-:Y:S05]  /*1110*/  @P0 BRA `(.L_x_9377) ;  /* 0x00000b2000000947 */ /* 0x000fea0003800000 */
[----:B------:R-:W2:Y:S02]  /*1120*/  LDG.E R2, [R4.64] ;  /* 0x0000002404027981 */ /* 0x000ea4000c1e1900 */
[----:B--2---:R-:W0:Y:S02]  /*1130*/  F2I.S64.TRUNC R2, R2 ;  /* 0x0000000200027311 */ /* 0x004e24000020d900 */
[----:B0-----:R-:W-:Y:S01]  /*1140*/  PRMT R0, R2, 0x7610, R0 ;  /* 0x0000761002007816 */ /* 0x001fe20000000000 */
[----:B------:R-:W-:Y:S05]  /*1150*/  BRA `(.L_x_9378) ;  /* 0x00000c6000007947 */ /* 0x000fea0003800000 */
.L_x_9382:
[----:B------:R-:W2:Y:S02]  /*1160*/  LDG.E.U16 R2, [R4.64] ;  /* 0x0000002404027981 */ /* 0x000ea4000c1e1500 */
[----:B--2---:R-:W-:-:S06]  /*1170*/  HADD2.F32 R2, -RZ, R2.H0_H0 ;  /* 0x20000002ff027230 */ /* 0x004fcc0000004100 */
[----:B------:R-:W0:Y:S02]  /*1180*/  F2I.S64.TRUNC R2, R2 ;  /* 0x0000000200027311 */ /* 0x000e24000020d900 */
[----:B0-----:R-:W-:Y:S01]  /*1190*/  PRMT R0, R2, 0x7610, R0 ;  /* 0x0000761002007816 */ /* 0x001fe20000000000 */
[----:B------:R-:W-:Y:S05]  /*11a0*/  BRA `(.L_x_9378) ;  /* 0x00000c1000007947 */ /* 0x000fea0003800000 */
.L_x_9381:
[----:B------:R-:W-:-:S13]  /*11b0*/  ISETP.NE.AND P0, PT, R2, 0x7, PT ;  /* 0x000000070200780c */ /* 0x000fda0003f05270 */
[----:B------:R-:W-:Y:S05]  /*11c0*/  @!P0 BRA `(.L_x_9383) ;  /* 0x000000d000008947 */ /* 0x000fea0003800000 */
        /* <DEDUP_REMOVED lines=8> */
.L_x_9384:
[----:B------:R-:W2:Y:S02]  /*1250*/  LDG.E.U16 R4, [R4.64] ;  /* 0x0000002404047981 */ /* 0x000ea4000c1e1500 */
[----:B--2---:R-:W-:-:S06]  /*1260*/  HADD2.F32 R2, -RZ, R4.H0_H0 ;  /* 0x20000004ff027230 */ /* 0x004fcc0000004100 */
[----:B------:R-:W0:Y:S02]  /*1270*/  F2I.S64.TRUNC R2, R2 ;  /* 0x0000000200027311 */ /* 0x000e24000020d900 */
[----:B0-----:R-:W-:Y:S01]  /*1280*/  PRMT R0, R2, 0x7610, R0 ;  /* 0x0000761002007816 */ /* 0x001fe20000000000 */
[----:B------:R-:W-:Y:S05]  /*1290*/  BRA `(.L_x_9378) ;  /* 0x00000b2000007947 */ /* 0x000fea0003800000 */
.L_x_9383:
[----:B------:R-:W2:Y:S02]  /*12a0*/  LDG.E.64 R2, [R4.64] ;  /* 0x0000002404027981 */ /* 0x000ea4000c1e1b00 */
[----:B--2---:R-:W0:Y:S02]  /*12b0*/  F2I.S64.F64.TRUNC R2, R2 ;  /* 0x0000000200027311 */ /* 0x004e24000030d900 */
[----:B0-----:R-:W-:Y:S01]  /*12c0*/  PRMT R0, R2, 0x7610, R0 ;  /* 0x0000761002007816 */ /* 0x001fe20000000000 */
[----:B------:R-:W-:Y:S05]  /*12d0*/  BRA `(.L_x_9378) ;  /* 0x00000ae000007947 */ /* 0x000fea0003800000 */
.L_x_9373:
        /* <DEDUP_REMOVED lines=12> */
.L_x_9387:
[----:B------:R-:W2:Y:S02]  /*13a0*/  LDG.E.64 R4, [R4.64] ;  /* 0x0000002404047981 */ /* 0x000ea4000c1e1b00 */
[----:B--2---:R-:W0:Y:S02]  /*13b0*/  F2I.S64.F64.TRUNC R2, R4 ;  /* 0x0000000400027311 */ /* 0x004e24000030d900 */
[----:B0-----:R-:W-:Y:S01]  /*13c0*/  PRMT R0, R2, 0x7610, R0 ;  /* 0x0000761002007816 */ /* 0x001fe20000000000 */
[----:B------:R-:W-:Y:S05]  /*13d0*/  BRA `(.L_x_9378) ;  /* 0x000009e000007947 */ /* 0x000fea0003800000 */
.L_x_9386:
        /* <DEDUP_REMOVED lines=25> */
[----:B------:R-:W0:Y:S02]  /*1570*/  F2I.S64.TRUNC R2, R3 ;  /* 0x0000000300027311 */ /* 0x000e24000020d900 */
[----:B0-----:R-:W-:Y:S01]  /*1580*/  PRMT R0, R2, 0x7610, R0 ;  /* 0x0000761002007816 */ /* 0x001fe20000000000 */
[----:B------:R-:W-:Y:S05]  /*1590*/  BRA `(.L_x_9378) ;  /* 0x0000082000007947 */ /* 0x000fea0003800000 */
.L_x_9389:
        /* <DEDUP_REMOVED lines=12> */
[----:B------:R-:W0:Y:S02]  /*1660*/  F2I.S64.TRUNC R2, R2 ;  /* 0x0000000200027311 */ /* 0x000e24000020d900 */
[----:B0-----:R-:W-:Y:S01]  /*1670*/  PRMT R0, R2, 0x7610, R0 ;  /* 0x0000761002007816 */ /* 0x001fe20000000000 */
[----:B------:R-:W-:Y:S05]  /*1680*/  BRA `(.L_x_9378) ;  /* 0x0000073000007947 */ /* 0x000fea0003800000 */
.L_x_9388:
[----:B------:R-:W2:Y:S02]  /*1690*/  LDG.E.U16 R2, [R4.64] ;  /* 0x0000002404027981 */ /* 0x000ea4000c1e1500 */
[----:B--2---:R-:W-:-:S06]  /*16a0*/  PRMT R2, RZ, 0x5410, R2 ;  /* 0x00005410ff027816 */ /* 0x004fcc0000000002 */
[----:B------:R-:W0:Y:S02]  /*16b0*/  F2I.S64.TRUNC R2, R2 ;  /* 0x0000000200027311 */ /* 0x000e24000020d900 */
[----:B0-----:R-:W-:Y:S01]  /*16c0*/  PRMT R0, R2, 0x7610, R0 ;  /* 0x0000761002007816 */ /* 0x001fe20000000000 */
[----:B------:R-:W-:Y:S05]  /*16d0*/  BRA `(.L_x_9378) ;  /* 0x000006e000007947 */ /* 0x000fea0003800000 */
.L_x_9385:
        /* <DEDUP_REMOVED lines=10> */
.L_x_9392:
        /* <DEDUP_REMOVED lines=21> */
.L_x_9396:
[----:B------:R-:W-:Y:S05]  /*18d0*/  BSYNC B1 ;  /* 0x0000000000017941 */ /* 0x000fea0003800000 */
.L_x_9395:
[----:B------:R-:W-:Y:S01]  /*18e0*/  IMAD.SHL.U32 R2, R2, 0x100000, RZ ;  /* 0x0010000002027824 */ /* 0x000fe200078e00ff */
[----:B------:R-:W-:-:S04]  /*18f0*/  LEA R3, R0, 0x3b800000, 0x17 ;  /* 0x3b80000000037811 */ /* 0x000fc800078eb8ff */
[----:B------:R-:W-:Y:S02]  /*1900*/  LOP3.LUT R2, R3, R2, R4, 0xfe, !PT ;  /* 0x0000000203027212 */ /* 0x000fe400078efe04 */
.L_x_9394:
[----:B------:R-:W-:Y:S05]  /*1910*/  BSYNC B0 ;  /* 0x0000000000007941 */ /* 0x000fea0003800000 */
.L_x_9393:
[----:B------:R-:W0:Y:S02]  /*1920*/  F2I.S64.TRUNC R2, R2 ;  /* 0x0000000200027311 */ /* 0x000e24000020d900 */
[----:B0-----:R-:W-:Y:S01]  /*1930*/  PRMT R0, R2, 0x7610, R0 ;  /* 0x0000761002007816 */ /* 0x001fe20000000000 */
[----:B------:R-:W-:Y:S05]  /*1940*/  BRA `(.L_x_9378) ;  /* 0x0000047000007947 */ /* 0x000fea0003800000 */
.L_x_9391:
        /* <DEDUP_REMOVED lines=21> */
.L_x_9400:
[----:B------:R-:W-:Y:S05]  /*1aa0*/  BSYNC B1 ;  /* 0x0000000000017941 */ /* 0x000fea0003800000 */
.L_x_9399:
[----:B------:R-:W-:Y:S01]  /*1ab0*/  IMAD.SHL.U32 R2, R2, 0x200000, RZ ;  /* 0x0020000002027824 */ /* 0x000fe200078e00ff */
[----:B------:R-:W-:-:S04]  /*1ac0*/  LEA R3, R0, 0x37800000, 0x17 ;  /* 0x3780000000037811 */ /* 0x000fc800078eb8ff */
[----:B------:R-:W-:Y:S02]  /*1ad0*/  LOP3.LUT R2, R3, R2, R4, 0xfe, !PT ;  /* 0x0000000203027212 */ /* 0x000fe400078efe04 */
.L_x_9398:
[----:B------:R-:W-:Y:S05]  /*1ae0*/  BSYNC B0 ;  /* 0x0000000000007941 */ /* 0x000fea0003800000 */
.L_x_9397:
[----:B------:R-:W0:Y:S02]  /*1af0*/  F2I.S64.TRUNC R2, R2 ;  /* 0x0000000200027311 */ /* 0x000e24000020d900 */
[----:B0-----:R-:W-:Y:S01]  /*1b00*/  PRMT R0, R2, 0x7610, R0 ;  /* 0x0000761002007816 */ /* 0x001fe20000000000 */
[----:B------:R-:W-:Y:S05]  /*1b10*/  BRA `(.L_x_9378) ;  /* 0x000002a000007947 */ /* 0x000fea0003800000 */
.L_x_9390:
        /* <DEDUP_REMOVED lines=14> */
.L_x_9404:
[----:B------:R-:W-:Y:S05]  /*1c00*/  BSYNC B0 ;  /* 0x0000000000007941 */ /* 0x000fea0003800000 */
.L_x_9403:
[----:B------:R-:W0:Y:S02]  /*1c10*/  F2I.S64.TRUNC R2, R2 ;  /* 0x0000000200027311 */ /* 0x000e24000020d900 */
[----:B0-----:R-:W-:Y:S01]  /*1c20*/  PRMT R0, R2, 0x7610, R0 ;  /* 0x0000761002007816 */ /* 0x001fe20000000000 */
[----:B------:R-:W-:Y:S05]  /*1c30*/  BRA `(.L_x_9378) ;  /* 0x0000018000007947 */ /* 0x000fea0003800000 */
.L_x_9377:
        /* <DEDUP_REMOVED lines=21> */
.L_x_9402:
[----:B------:R0:W5:Y:S01]  /*1d90*/  LDG.E.U8 R0, [R4.64] ;  /* 0x0000002404007981 */ /* 0x000162000c1e1100 */
[----:B------:R-:W-:Y:S05]  /*1da0*/  BRA `(.L_x_9378) ;  /* 0x0000001000007947 */ /* 0x000fea0003800000 */
.L_x_9401:
[----:B------:R0:W5:Y:S02]  /*1db0*/  LDG.E.U8 R0, [R4.64] ;  /* 0x0000002404007981 */ /* 0x000164000c1e1100 */
.L_x_9378:
[----:B------:R-:W1:Y:S01]  /*1dc0*/  LDC.U8 R3, c[0x0][0x371] ;  /* 0x0000dc40ff037b82 */ /* 0x000e620000000000 */
[----:B-----5:R-:W-:Y:S01]  /*1dd0*/  LOP3.LUT P0, RZ, R0, 0xff, RZ, 0xc0, !PT ;  /* 0x000000ff00ff7812 */ /* 0x020fe2000780c0ff */
[----:B------:R-:W-:Y:S03]  /*1de0*/  BSSY B6, `(.L_x_9405) ;  /* 0x00000d9000067945 */ /* 0x000fe60003800000 */
[----:B0-----:R-:W-:Y:S02]  /*1df0*/  SEL R5, RZ, 0x1, !P0 ;  /* 0x00000001ff057807 */ /* 0x001fe40004000000 */
        /* <DEDUP_REMOVED lines=13> */
.L_x_9409:
[----:B------:R0:W-:Y:S01]  /*1ed0*/  STG.E.U8 [R16.64], R5 ;  /* 0x0000000510007986 */ /* 0x0001e2000c101124 */
[----:B------:R-:W-:Y:S05]  /*1ee0*/  BRA `(.L_x_9411) ;  /* 0x00000c8000007947 */ /* 0x000fea0003800000 */
.L_x_9408:
        /* <DEDUP_REMOVED lines=10> */
.L_x_9413:
[----:B------:R0:W-:Y:S01]  /*1f90*/  STG.E [R16.64], R5 ;  /* 0x0000000510007986 */ /* 0x0001e2000c101924 */
[----:B------:R-:W-:Y:S05]  /*1fa0*/  BRA `(.L_x_9411) ;  /* 0x00000bc000007947 */ /* 0x000fea0003800000 */
.L_x_9412:
[----:B------:R0:W-:Y:S01]  /*1fb0*/  STG.E.U16 [R16.64], R5 ;  /* 0x0000000510007986 */ /* 0x0001e2000c101524 */
[----:B------:R-:W-:Y:S05]  /*1fc0*/  BRA `(.L_x_9411) ;  /* 0x00000ba000007947 */ /* 0x000fea0003800000 */
.L_x_9407:
[----:B------:R-:W-:-:S13]  /*1fd0*/  ISETP.GT.AND P1, PT, R2, 0x6, PT ;  /* 0x000000060200780c */ /* 0x000fda0003f24270 */
[----:B------:R-:W-:Y:S05]  /*1fe0*/  @P1 BRA `(.L_x_9414) ;  /* 0x000000b000001947 */ /* 0x000fea0003800000 */
[----:B------:R-:W-:-:S13]  /*1ff0*/  ISETP.NE.AND P1, PT, R2, 0x5, PT ;  /* 0x000000050200780c */ /* 0x000fda0003f25270 */
[----:B------:R-:W-:Y:S05]  /*2000*/  @!P1 BRA `(.L_x_9415) ;  /* 0x0000005000009947 */ /* 0x000fea0003800000 */
[----:B------:R-:W-:-:S13]  /*2010*/  ISETP.NE.AND P1, PT, R2, 0x6, PT ;  /* 0x000000060200780c */ /* 0x000fda0003f25270 */
[----:B------:R-:W-:Y:S05]  /*2020*/  @P1 BRA `(.L_x_9410) ;  /* 0x000009b000001947 */ /* 0x000fea0003800000 */
[----:B------:R-:W-:-:S05]  /*2030*/  FSEL R3, RZ, 1, !P0 ;  /* 0x3f800000ff037808 */ /* 0x000fca0004000000 */
[----:B------:R0:W-:Y:S01]  /*2040*/  STG.E [R16.64], R3 ;  /* 0x0000000310007986 */ /* 0x0001e2000c101924 */
[----:B------:R-:W-:Y:S05]  /*2050*/  BRA `(.L_x_9411) ;  /* 0x00000b1000007947 */ /* 0x000fea0003800000 */
.L_x_9415:
[----:B------:R-:W-:-:S04]  /*2060*/  FSEL R0, RZ, 1, !P0 ;  /* 0x3f800000ff007808 */ /* 0x000fc80004000000 */
[----:B------:R-:W-:-:S05]  /*2070*/  F2FP.PACK_AB R0, RZ, R0 ;  /* 0x00000000ff00723e */ /* 0x000fca00000000ff */
[----:B------:R0:W-:Y:S01]  /*2080*/  STG.E.U16 [R16.64], R0 ;  /* 0x0000000010007986 */ /* 0x0001e2000c101524 */
[----:B------:R-:W-:Y:S05]  /*2090*/  BRA `(.L_x_9411) ;  /* 0x00000ad000007947 */ /* 0x000fea0003800000 */
.L_x_9414:
[----:B------:R-:W-:-:S13]  /*20a0*/  ISETP.NE.AND P1, PT, R2, 0x7, PT ;  /* 0x000000070200780c */ /* 0x000fda0003f25270 */
[----:B------:R-:W-:Y:S05]  /*20b0*/  @!P1 BRA `(.L_x_9416) ;  /* 0x000000d000009947 */ /* 0x000fea0003800000 */
[----:B------:R-:W-:-:S13]  /*20c0*/  ISETP.NE.AND P1, PT, R2, 0x8, PT ;  /* 0x000000080200780c */ /* 0x000fda0003f25270 */
[----:B------:R-:W-:Y:S05]  /*20d0*/  @!P1 BRA `(.L_x_9417) ;  /* 0x0000006000009947 */ /* 0x000fea0003800000 */
[----:B------:R-:W-:-:S13]  /*20e0*/  ISETP.NE.AND P1, PT, R2, 0x9, PT ;  /* 0x000000090200780c */ /* 0x000fda0003f25270 */
[----:B------:R-:W-:Y:S05]  /*20f0*/  @P1 BRA `(.L_x_9410) ;  /* 0x000008e000001947 */ /* 0x000fea0003800000 */
[----:B------:R-:W-:Y:S01]  /*2100*/  FSEL R2, RZ, 1, !P0 ;  /* 0x3f800000ff027808 */ /* 0x000fe20004000000 */
[----:B------:R-:W-:-:S05]  /*2110*/  IMAD.MOV.U32 R3, RZ, RZ, RZ ;  /* 0x000000ffff037224 */ /* 0x000fca00078e00ff */
[----:B------:R0:W-:Y:S01]  /*2120*/  STG.E.64 [R16.64], R2 ;  /* 0x0000000210007986 */ /* 0x0001e2000c101b24 */
[----:B------:R-:W-:Y:S05]  /*2130*/  BRA `(.L_x_9411) ;  /* 0x00000a3000007947 */ /* 0x000fea0003800000 */
.L_x_9417:
[----:B------:R-:W-:-:S04]  /*2140*/  FSEL R0, RZ, 1, !P0 ;  /* 0x3f800000ff007808 */ /* 0x000fc80004000000 */
[----:B------:R-:W-:-:S04]  /*2150*/  F2FP.PACK_AB R3, RZ, R0 ;  /* 0x00000000ff03723e */ /* 0x000fc800000000ff */
[----:B------:R-:W-:-:S05]  /*2160*/  PRMT R3, R3, 0x5410, RZ ;  /* 0x0000541003037816 */ /* 0x000fca00000000ff */
[----:B------:R0:W-:Y:S01]  /*2170*/  STG.E [R16.64], R3 ;  /* 0x0000000310007986 */ /* 0x0001e2000c101924 */
[----:B------:R-:W-:Y:S05]  /*2180*/  BRA `(.L_x_9411) ;  /* 0x000009e000007947 */ /* 0x000fea0003800000 */
.L_x_9416:
[----:B------:R-:W-:Y:S01]  /*2190*/  FSEL R3, RZ, 1.875, !P0 ;  /* 0x3ff00000ff037808 */ /* 0x000fe20004000000 */
[----:B------:R-:W-:-:S05]  /*21a0*/  IMAD.MOV.U32 R2, RZ, RZ, RZ ;  /* 0x000000ffff027224 */ /* 0x000fca00078e00ff */
[----:B------:R0:W-:Y:S01]  /*21b0*/  STG.E.64 [R16.64], R2 ;  /* 0x0000000210007986 */ /* 0x0001e2000c101b24 */
[----:B------:R-:W-:Y:S05]  /*21c0*/  BRA `(.L_x_9411) ;  /* 0x000009a000007947 */ /* 0x000fea0003800000 */
.L_x_9406:
        /* <DEDUP_REMOVED lines=10> */
.L_x_9420:
[----:B------:R-:W-:Y:S01]  /*2270*/  FSEL R5, RZ, 1.875, !P0 ;  /* 0x3ff00000ff057808 */ /* 0x000fe20004000000 */
[----:B------:R-:W-:Y:S01]  /*2280*/  CS2R R6, SRZ ;  /* 0x0000000000067805 */ /* 0x000fe2000001ff00 */
[----:B------:R-:W-:-:S05]  /*2290*/  IMAD.MOV.U32 R4, RZ, RZ, RZ ;  /* 0x000000ffff047224 */ /* 0x000fca00078e00ff */
[----:B------:R0:W-:Y:S01]  /*22a0*/  STG.E.128 [R16.64], R4 ;  /* 0x0000000410007986 */ /* 0x0001e2000c101d24 */
[----:B------:R-:W-:Y:S05]  /*22b0*/  BRA `(.L_x_9411) ;  /* 0x000008b000007947 */ /* 0x000fea0003800000 */
.L_x_9419:
[----:B------:R-:W-:-:S13]  /*22c0*/  ISETP.NE.AND P1, PT, R2, 0xf, PT ;  /* 0x0000000f0200780c */ /* 0x000fda0003f25270 */
[----:B------:R-:W-:Y:S05]  /*22d0*/  @!P1 BRA `(.L_x_9421) ;  /* 0x0000025000009947 */ /* 0x000fea0003800000 */
[----:B------:R-:W-:-:S13]  /*22e0*/  ISETP.NE.AND P1, PT, R2, 0x17, PT ;  /* 0x000000170200780c */ /* 0x000fda0003f25270 */
[----:B------:R-:W-:Y:S05]  /*22f0*/  @!P1 BRA `(.L_x_9422) ;  /* 0x0000011000009947 */ /* 0x000fea0003800000 */
[----:B------:R-:W-:-:S13]  /*2300*/  ISETP.NE.AND P1, PT, R2, 0x18, PT ;  /* 0x000000180200780c */ /* 0x000fda0003f25270 */
[----:B------:R-:W-:Y:S05]  /*2310*/  @P1 BRA `(.L_x_9410) ;  /* 0x000006c000001947 */ /* 0x000fea0003800000 */
[----:B------:R-:W-:Y:S01]  /*2320*/  FSEL R5, RZ, 1, !P0 ;  /* 0x3f800000ff057808 */ /* 0x000fe20004000000 */
[----:B------:R-:W-:Y:S01]  /*2330*/  BSSY B0, `(.L_x_9423) ;  /* 0x000000b000007945 */ /* 0x000fe20003800000 */
[----:B------:R-:W-:Y:S02]  /*2340*/  IMAD.MOV.U32 R3, RZ, RZ, 0x7f ;  /* 0x0000007fff037424 */ /* 0x000fe400078e00ff */
[----:B------:R-:W-:-:S13]  /*2350*/  ISETP.GT.U32.AND P0, PT, R5, 0x43efffff, PT ;  /* 0x43efffff0500780c */ /* 0x000fda0003f04070 */
[----:B------:R-:W-:Y:S05]  /*2360*/  @P0 BRA `(.L_x_9424) ;  /* 0x0000007000000947 */ /* 0x000fea0003800000 */
[----:B------:R-:W-:-:S13]  /*2370*/  ISETP.GE.U32.AND P0, PT, R5, 0x3c800000, PT ;  /* 0x3c8000000500780c */ /* 0x000fda0003f06070 */
[----:B------:R-:W-:-:S04]  /*2380*/  @P0 SHF.R.U32.HI R0, RZ, 0x14, R5 ;  /* 0x00000014ff000819 */ /* 0x000fc80000011605 */
[----:B------:R-:W-:-:S04]  /*2390*/  @P0 LOP3.LUT R0, R0, 0x1, RZ, 0xc0, !PT ;  /* 0x0000000100000812 */ /* 0x000fc800078ec0ff */
[C---:B------:R-:W-:Y:S01]  /*23a0*/  @P0 IADD3 R3, R5.reuse, 0x407ffff, R0 ;  /* 0x0407ffff05030810 */ /* 0x040fe20007ffe000 */
[----:B------:R-:W-:-:S03]  /*23b0*/  @!P0 FADD.FTZ R0, R5, 16384 ;  /* 0x4680000005008421 */ /* 0x000fc60000010000 */
[----:B------:R-:W-:Y:S02]  /*23c0*/  @P0 SHF.R.U32.HI R3, RZ, 0x14, R3 ;  /* 0x00000014ff030819 */ /* 0x000fe40000011603 */
[----:B------:R-:W-:Y:S02]  /*23d0*/  @!P0 IADD3 R3, R0, -0x46800000, RZ ;  /* 0xb980000000038810 */ /* 0x000fe40007ffe0ff */
.L_x_9424:
[----:B------:R-:W-:Y:S05]  /*23e0*/  BSYNC B0 ;  /* 0x0000000000007941 */ /* 0x000fea0003800000 */
.L_x_9423:
[----:B------:R0:W-:Y:S01]  /*23f0*/  STG.E.U8 [R16.64], R3 ;  /* 0x0000000310007986 */ /* 0x0001e2000c101124 */
[----:B------:R-:W-:Y:S05]  /*2400*/  BRA `(.L_x_9411) ;  /* 0x0000076000007947 */ /* 0x000fea0003800000 */
.L_x_9422:
[----:B------:R-:W-:-:S04]  /*2410*/  FSEL R3, RZ, 1, !P0 ;  /* 0x3f800000ff037808 */ /* 0x000fc80004000000 */
[----:B------:R-:W-:-:S13]  /*2420*/  ISETP.GT.U32.AND P0, PT, R3, 0x477fffff, PT ;  /* 0x477fffff0300780c */ /* 0x000fda0003f04070 */
[----:B------:R-:W-:Y:S05]  /*2430*/  @P0 BRA `(.L_x_9425) ;  /* 0x000000a000000947 */ /* 0x000fea0003800000 */
[----:B------:R-:W-:-:S13]  /*2440*/  ISETP.GE.U32.AND P0, PT, R3, 0x38800000, PT ;  /* 0x388000000300780c */ /* 0x000fda0003f06070 */
[----:B------:R-:W-:-:S04]  /*2450*/  @P0 SHF.R.U32.HI R0, RZ, 0x15, R3 ;  /* 0x00000015ff000819 */ /* 0x000fc80000011603 */
[----:B------:R-:W-:Y:S01]  /*2460*/  @P0 LOP3.LUT R2, R0, 0x1, RZ, 0xc0, !PT ;  /* 0x0000000100020812 */ /* 0x000fe200078ec0ff */
[----:B------:R-:W-:-:S03]  /*2470*/  @!P0 FADD.FTZ R0, R3, 128 ;  /* 0x4300000003008421 */ /* 0x000fc60000010000 */
[----:B------:R-:W-:Y:S02]  /*2480*/  @P0 IADD3 R2, R3, 0x80fffff, R2 ;  /* 0x080fffff03020810 */ /* 0x000fe40007ffe002 */
[----:B------:R-:W-:Y:S02]  /*2490*/  @!P0 IADD3 R3, R0, -0x43000000, RZ ;  /* 0xbd00000000038810 */ /* 0x000fe40007ffe0ff */
[----:B------:R-:W-:-:S05]  /*24a0*/  @P0 SHF.R.U32.HI R5, RZ, 0x15, R2 ;  /* 0x00000015ff050819 */ /* 0x000fca0000011602 */
[----:B------:R0:W-:Y:S04]  /*24b0*/  @P0 STG.E.U8 [R16.64], R5 ;  /* 0x0000000510000986 */ /* 0x0001e8000c101124 */
[----:B------:R0:W-:Y:S01]  /*24c0*/  @!P0 STG.E.U8 [R16.64], R3 ;  /* 0x0000000310008986 */ /* 0x0001e2000c101124 */
[----:B------:R-:W-:Y:S05]  /*24d0*/  BRA `(.L_x_9411) ;  /* 0x0000069000007947 */ /* 0x000fea0003800000 */
.L_x_9425:
[----:B------:R-:W-:Y:S01]  /*24e0*/  ISETP.GT.U32.AND P0, PT, R3, 0x7f800000, PT ;  /* 0x7f8000000300780c */ /* 0x000fe20003f04070 */
[----:B------:R-:W-:-:S05]  /*24f0*/  IMAD.MOV.U32 R3, RZ, RZ, 0x7f ;  /* 0x0000007fff037424 */ /* 0x000fca00078e00ff */
[----:B------:R-:W-:-:S05]  /*2500*/  SEL R3, R3, 0x7c, P0 ;  /* 0x0000007c03037807 */ /* 0x000fca0000000000 */
[----:B------:R0:W-:Y:S01]  /*2510*/  STG.E.U8 [R16.64], R3 ;  /* 0x0000000310007986 */ /* 0x0001e2000c101124 */
[----:B------:R-:W-:Y:S05]  /*2520*/  BRA `(.L_x_9411) ;  /* 0x0000064000007947 */ /* 0x000fea0003800000 */
.L_x_9421:
[----:B------:R-:W-:-:S04]  /*2530*/  FSEL R0, RZ, 1, !P0 ;  /* 0x3f800000ff007808 */ /* 0x000fc80004000000 */
[----:B------:R-:W-:-:S05]  /*2540*/  F2FP.BF16.PACK_AB R0, RZ, R0 ;  /* 0x00000000ff00723e */ /* 0x000fca00000010ff */
[----:B------:R0:W-:Y:S01]  /*2550*/  STG.E.U16 [R16.64], R0 ;  /* 0x0000000010007986 */ /* 0x0001e2000c101524 */
[----:B------:R-:W-:Y:S05]  /*2560*/  BRA `(.L_x_9411) ;  /* 0x0000060000007947 */ /* 0x000fea0003800000 */
.L_x_9418:
        /* <DEDUP_REMOVED lines=10> */
.L_x_9428:
        /* <DEDUP_REMOVED lines=16> */
.L_x_9431:
[----:B------:R-:W-:Y:S02]  /*2710*/  PRMT R8, R0, 0x7610, R8 ;  /* 0x0000761000087816 */ /* 0x000fe40000000008 */
.L_x_9430:
[----:B------:R-:W-:Y:S05]  /*2720*/  BSYNC B0 ;  /* 0x0000000000007941 */ /* 0x000fea0003800000 */
.L_x_9429:
[----:B------:R0:W-:Y:S01]  /*2730*/  STG.E.U8 [R16.64], R8 ;  /* 0x0000000810007986 */ /* 0x0001e2000c101124 */
[----:B------:R-:W-:Y:S05]  /*2740*/  BRA `(.L_x_9411) ;  /* 0x0000042000007947 */ /* 0x000fea0003800000 */
.L_x_9427:
        /* <DEDUP_REMOVED lines=16> */
.L_x_9434:
[----:B------:R-:W-:Y:S02]  /*2850*/  PRMT R8, R0, 0x7610, R8 ;  /* 0x0000761000087816 */ /* 0x000fe40000000008 */
.L_x_9433:
[----:B------:R-:W-:Y:S05]  /*2860*/  BSYNC B0 ;  /* 0x0000000000007941 */ /* 0x000fea0003800000 */
.L_x_9432:
[----:B------:R0:W-:Y:S01]  /*2870*/  STG.E.U8 [R16.64], R8 ;  /* 0x0000000810007986 */ /* 0x0001e2000c101124 */
[----:B------:R-:W-:Y:S05]  /*2880*/  BRA `(.L_x_9411) ;  /* 0x000002e000007947 */ /* 0x000fea0003800000 */
.L_x_9426:
[----:B------:R-:W-:-:S13]  /*2890*/  ISETP.NE.AND P1, PT, R2, 0x1c, PT ;  /* 0x0000001c0200780c */ /* 0x000fda0003f25270 */
[----:B------:R-:W-:Y:S05]  /*28a0*/  @!P1 BRA `(.L_x_9435) ;  /* 0x000002b000009947 */ /* 0x000fea0003800000 */
[----:B------:R-:W-:-:S13]  /*28b0*/  ISETP.NE.AND P1, PT, R2, 0x1d, PT ;  /* 0x0000001d0200780c */ /* 0x000fda0003f25270 */
[----:B------:R-:W-:Y:S05]  /*28c0*/  @!P1 BRA `(.L_x_9436) ;  /* 0x0000025000009947 */ /* 0x000fea0003800000 */
[----:B------:R-:W-:-:S13]  /*28d0*/  ISETP.NE.AND P1, PT, R2, 0x2c, PT ;  /* 0x0000002c0200780c */ /* 0x000fda0003f25270 */
[----:B------:R-:W-:Y:S05]  /*28e0*/  @P1 BRA `(.L_x_9410) ;  /* 0x000000f000001947 */ /* 0x000fea0003800000 */
[----:B------:R-:W-:Y:S02]  /*28f0*/  FSEL R3, RZ, 1, !P0 ;  /* 0x3f800000ff037808 */ /* 0x000fe40004000000 */
[----:B------:R-:W-:Y:S02]  /*2900*/  PLOP3.LUT P0, PT, PT, PT, PT, 0x80, 0x0 ;  /* 0x000000000000781c */ /* 0x000fe40003f0f070 */
[----:B------:R-:W-:-:S04]  /*2910*/  SHF.R.U32.HI R2, RZ, 0x17, R3 ;  /* 0x00000017ff027819 */ /* 0x000fc80000011603 */
        /* <DEDUP_REMOVED lines=12> */
.L_x_9410:
        /* <DEDUP_REMOVED lines=20> */
.L_x_9436:
[----:B------:R-:W-:Y:S02]  /*2b20*/  IMAD.MOV.U32 R2, RZ, RZ, R5 ;  /* 0x000000ffff027224 */ /* 0x000fe400078e0005 */
[----:B------:R-:W-:-:S05]  /*2b30*/  IMAD.MOV.U32 R3, RZ, RZ, RZ ;  /* 0x000000ffff037224 */ /* 0x000fca00078e00ff */
[----:B------:R0:W-:Y:S01]  /*2b40*/  STG.E.64 [R16.64], R2 ;  /* 0x0000000210007986 */ /* 0x0001e2000c101b24 */
[----:B------:R-:W-:Y:S05]  /*2b50*/  BRA `(.L_x_9411) ;  /* 0x0000001000007947 */ /* 0x000fea0003800000 */
.L_x_9435:
[----:B------:R0:W-:Y:S02]  /*2b60*/  STG.E [R16.64], R5 ;  /* 0x0000000510007986 */ /* 0x0001e4000c101924 */
.L_x_9411:
[----:B------:R-:W-:Y:S05]  /*2b70*/  BSYNC B6 ;  /* 0x0000000000067941 */ /* 0x000fea0003800000 */
.L_x_9405:
[----:B------:R-:W-:-:S05]  /*2b80*/  IMAD R18, R18, 0x200, R23 ;  /* 0x0000020012127824 */ /* 0x000fca00078e0217 */
[----:B------:R-:W-:Y:S02]  /*2b90*/  IADD3 R19, R18, 0x80, RZ ;  /* 0x0000008012137810 */ /* 0x000fe40007ffe0ff */
.L_x_9371:
[----:B------:R-:W-:Y:S05]  /*2ba0*/  BSYNC B7 ;  /* 0x0000000000077941 */ /* 0x000fea0003800000 */
.L_x_9370:
        /* <DEDUP_REMOVED lines=231> */
.L_x_9439:
        /* <DEDUP_REMOVED lines=18> */
.L_x_9443:
[----:B------:R0:W5:Y:S01]  /*3b40*/  LDG.E.U8 R0, [R4.64] ;  /* 0x0000002404007981 */ /* 0x000162000c1e1100 */
[----:B------:R-:W-:Y:S05]  /*3b50*/  BRA `(.L_x_9445) ;  /* 0x00000dc000007947 */ /* 0x000fea0003800000 */
.L_x_9442:
        /* <DEDUP_REMOVED lines=8> */
.L_x_9447:
[----:B------:R0:W5:Y:S01]  /*3be0*/  LDG.E.U8 R0, [R4.64] ;  /* 0x0000002404007981 */ /* 0x000162000c1e1100 */
[----:B------:R-:W-:Y:S05]  /*3bf0*/  BRA `(.L_x_9445) ;  /* 0x00000d2000007947 */ /* 0x000fea0003800000 */
.L_x_9446:
[----:B------:R0:W5:Y:S01]  /*3c00*/  LDG.E.U16 R0, [R4.64] ;  /* 0x0000002404007981 */ /* 0x000162000c1e1500 */
[----:B------:R-:W-:Y:S05]  /*3c10*/  BRA `(.L_x_9445) ;  /* 0x00000d0000007947 */ /* 0x000fea0003800000 */
.L_x_9441:
        /* <DEDUP_REMOVED lines=10> */
.L_x_9449:
[----:B------:R-:W2:Y:S02]  /*3cc0*/  LDG.E.U16 R2, [R4.64] ;  /* 0x0000002404027981 */ /* 0x000ea4000c1e1500 */
[----:B--2---:R-:W-:-:S06]  /*3cd0*/  HADD2.F32 R2, -RZ, R2.H0_H0 ;  /* 0x20000002ff027230 */ /* 0x004fcc0000004100 */
[----:B------:R-:W0:Y:S02]  /*3ce0*/  F2I.S64.TRUNC R2, R2 ;  /* 0x0000000200027311 */ /* 0x000e24000020d900 */
[----:B0-----:R-:W-:Y:S01]  /*3cf0*/  PRMT R0, R2, 0x7610, R0 ;  /* 0x0000761002007816 */ /* 0x001fe20000000000 */
[----:B------:R-:W-:Y:S05]  /*3d00*/  BRA `(.L_x_9445) ;  /* 0x00000c1000007947 */ /* 0x000fea0003800000 */
.L_x_9448:
        /* <DEDUP_REMOVED lines=10> */
.L_x_9451:
[----:B------:R-:W2:Y:S02]  /*3db0*/  LDG.E.U16 R4, [R4.64] ;  /* 0x0000002404047981 */ /* 0x000ea4000c1e1500 */
[----:B--2---:R-:W-:-:S06]  /*3dc0*/  HADD2.F32 R2, -RZ, R4.H0_H0 ;  /* 0x20000004ff027230 */ /* 0x004fcc0000004100 */
[----:B------:R-:W0:Y:S02]  /*3dd0*/  F2I.S64.TRUNC R2, R2 ;  /* 0x0000000200027311 */ /* 0x000e24000020d900 */
[----:B0-----:R-:W-:Y:S01]  /*3de0*/  PRMT R0, R2, 0x7610, R0 ;  /* 0x0000761002007816 */ /* 0x001fe20000000000 */
[----:B------:R-:W-:Y:S05]  /*3df0*/  BRA `(.L_x_9445) ;  /* 0x00000b2000007947 */ /* 0x000fea0003800000 */
.L_x_9450:
[----:B------:R-:W2:Y:S02]  /*3e00*/  LDG.E.64 R2, [R4.64] ;  /* 0x0000002404027981 */ /* 0x000ea4000c1e1b00 */
[----:B--2---:R-:W0:Y:S02]  /*3e10*/  F2I.S64.F64.TRUNC R2, R2 ;  /* 0x0000000200027311 */ /* 0x004e24000030d900 */
[----:B0-----:R-:W-:Y:S01]  /*3e20*/  PRMT R0, R2, 0x7610, R0 ;  /* 0x0000761002007816 */ /* 0x001fe20000000000 */
[----:B------:R-:W-:Y:S05]  /*3e30*/  BRA `(.L_x_9445) ;  /* 0x00000ae000007947 */ /* 0x000fea0003800000 */
.L_x_9440:
        /* <DEDUP_REMOVED lines=12> */
.L_x_9454:
[----:B------:R-:W2:Y:S02]  /*3f00*/  LDG.E.64 R4, [R4.64] ;  /* 0x0000002404047981 */ /* 0x000ea4000c1e1b00 */
[----:B--2---:R-:W0:Y:S02]  /*3f10*/  F2I.S64.F64.TRUNC R2, R4 ;  /* 0x0000000400027311 */ /* 0x004e24000030d900 */
[----:B0-----:R-:W-:Y:S01]  /*3f20*/  PRMT R0, R2, 0x7610, R0 ;  /* 0x0000761002007816 */ /* 0x001fe20000000000 */
[----:B------:R-:W-:Y:S05]  /*3f30*/  BRA `(.L_x_9445) ;  /* 0x000009e000007947 */ /* 0x000fea0003800000 */
.L_x_9453:
        /* <DEDUP_REMOVED lines=28> */
.L_x_9456:
        /* <DEDUP_REMOVED lines=15> */
.L_x_9455:
[----:B------:R-:W2:Y:S02]  /*41f0*/  LDG.E.U16 R2, [R4.64] ;  /* 0x0000002404027981 */ /* 0x000ea4000c1e1500 */
[----:B--2---:R-:W-:-:S06]  /*4200*/  PRMT R2, RZ, 0x5410, R2 ;  /* 0x00005410ff027816 */ /* 0x004fcc0000000002 */
[----:B------:R-:W0:Y:S02]  /*4210*/  F2I.S64.TRUNC R2, R2 ;  /* 0x0000000200027311 */ /* 0x000e24000020d900 */
[----:B0-----:R-:W-:Y:S01]  /*4220*/  PRMT R0, R2, 0x7610, R0 ;  /* 0x0000761002007816 */ /* 0x001fe20000000000 */
[----:B------:R-:W-:Y:S05]  /*4230*/  BRA `(.L_x_9445) ;  /* 0x000006e000007947 */ /* 0x000fea0003800000 */
.L_x_9452:
        /* <DEDUP_REMOVED lines=10> */
.L_x_9459:
        /* <DEDUP_REMOVED lines=21> */
.L_x_9463:
[----:B------:R-:W-:Y:S05]  /*4430*/  BSYNC B1 ;  /* 0x0000000000017941 */ /* 0x000fea0003800000 */
.L_x_9462:
[----:B------:R-:W-:Y:S01]  /*4440*/  IMAD.SHL.U32 R2, R2, 0x100000, RZ ;  /* 0x0010000002027824 */ /* 0x000fe200078e00ff */
[----:B------:R-:W-:-:S04]  /*4450*/  LEA R3, R0, 0x3b800000, 0x17 ;  /* 0x3b80000000037811 */ /* 0x000fc800078eb8ff */
[----:B------:R-:W-:Y:S02]  /*4460*/  LOP3.LUT R2, R3, R2, R4, 0xfe, !PT ;  /* 0x0000000203027212 */ /* 0x000fe400078efe04 */
.L_x_9461:
[----:B------:R-:W-:Y:S05]  /*4470*/  BSYNC B0 ;  /* 0x0000000000007941 */ /* 0x000fea0003800000 */
.L_x_9460:
[----:B------:R-:W0:Y:S02]  /*4480*/  F2I.S64.TRUNC R2, R2 ;  /* 0x0000000200027311 */ /* 0x000e24000020d900 */
[----:B0-----:R-:W-:Y:S01]  /*4490*/  PRMT R0, R2, 0x7610, R0 ;  /* 0x0000761002007816 */ /* 0x001fe20000000000 */
[----:B------:R-:W-:Y:S05]  /*44a0*/  BRA `(.L_x_9445) ;  /* 0x0000047000007947 */ /* 0x000fea0003800000 */
.L_x_9458:
        /* <DEDUP_REMOVED lines=21> */
.L_x_9467:
[----:B------:R-:W-:Y:S05]  /*4600*/  BSYNC B1 ;  /* 0x0000000000017941 */ /* 0x000fea0003800000 */
.L_x_9466:
[----:B------:R-:W-:Y:S01]  /*4610*/  IMAD.SHL.U32 R2, R2, 0x200000, RZ ;  /* 0x0020000002027824 */ /* 0x000fe200078e00ff */
[----:B------:R-:W-:-:S04]  /*4620*/  LEA R3, R0, 0x37800000, 0x17 ;  /* 0x3780000000037811 */ /* 0x000fc800078eb8ff */
[----:B------:R-:W-:Y:S02]  /*4630*/  LOP3.LUT R2, R3, R2, R4, 0xfe, !PT ;  /* 0x0000000203027212 */ /* 0x000fe400078efe04 */
.L_x_9465:
[----:B------:R-:W-:Y:S05]  /*4640*/  BSYNC B0 ;  /* 0x0000000000007941 */ /* 0x000fea0003800000 */
.L_x_9464:
[----:B------:R-:W0:Y:S02]  /*4650*/  F2I.S64.TRUNC R2, R2 ;  /* 0x0000000200027311 */ /* 0x000e24000020d900 */
[----:B0-----:R-:W-:Y:S01]  /*4660*/  PRMT R0, R2, 0x7610, R0 ;  /* 0x0000761002007816 */ /* 0x001fe20000000000 */
[----:B------:R-:W-:Y:S05]  /*4670*/  BRA `(.L_x_9445) ;  /* 0x000002a000007947 */ /* 0x000fea0003800000 */
.L_x_9457:
        /* <DEDUP_REMOVED lines=14> */
.L_x_9471:
[----:B------:R-:W-:Y:S05]  /*4760*/  BSYNC B0 ;  /* 0x0000000000007941 */ /* 0x000fea0003800000 */
.L_x_9470:
[----:B------:R-:W0:Y:S02]  /*4770*/  F2I.S64.TRUNC R2, R2 ;  /* 0x0000000200027311 */ /* 0x000e24000020d900 */
[----:B0-----:R-:W-:Y:S01]  /*4780*/  PRMT R0, R2, 0x7610, R0 ;  /* 0x0000761002007816 */ /* 0x001fe20000000000 */
[----:B------:R-:W-:Y:S05]  /*4790*/  BRA `(.L_x_9445) ;  /* 0x0000018000007947 */ /* 0x000fea0003800000 */
.L_x_9444:
        /* <DEDUP_REMOVED lines=21> */
.L_x_9469:
[----:B------:R0:W5:Y:S01]  /*48f0*/  LDG.E.U8 R0, [R4.64] ;  /* 0x0000002404007981 */ /* 0x000162000c1e1100 */
[----:B------:R-:W-:Y:S05]  /*4900*/  BRA `(.L_x_9445) ;  /* 0x0000001000007947 */ /* 0x000fea0003800000 */
.L_x_9468:
[----:B------:R0:W5:Y:S02]  /*4910*/  LDG.E.U8 R0, [R4.64] ;  /* 0x0000002404007981 */ /* 0x000164000c1e1100 */
.L_x_9445:
[----:B0-----:R-:W0:Y:S01]  /*4920*/  LDC.U8 R4, c[0x0][0x371] ;  /* 0x0000dc40ff047b82 */ /* 0x001e220000000000 */
[----:B-----5:R-:W-:Y:S01]  /*4930*/  LOP3.LUT P0, RZ, R0, 0xff, RZ, 0xc0, !PT ;  /* 0x000000ff00ff7812 */ /* 0x020fe2000780c0ff */
[----:B------:R-:W-:Y:S03]  /*4940*/  BSSY B6, `(.L_x_9472) ;  /* 0x00000d7000067945 */ /* 0x000fe60003800000 */
[----:B------:R-:W-:Y:S02]  /*4950*/  SEL R2, RZ, 0x1, !P0 ;  /* 0x00000001ff027807 */ /* 0x000fe40004000000 */
        /* <DEDUP_REMOVED lines=13> */
.L_x_9476:
[----:B------:R0:W-:Y:S01]  /*4a30*/  STG.E.U8 [R16.64], R2 ;  /* 0x0000000210007986 */ /* 0x0001e2000c101124 */
[----:B------:R-:W-:Y:S05]  /*4a40*/  BRA `(.L_x_9478) ;  /* 0x00000c6000007947 */ /* 0x000fea0003800000 */
.L_x_9475:
        /* <DEDUP_REMOVED lines=9> */
.L_x_9480:
[----:B------:R0:W-:Y:S01]  /*4ae0*/  STG.E [R16.64], R2 ;  /* 0x0000000210007986 */ /* 0x0001e2000c101924 */
[----:B------:R-:W-:Y:S05]  /*4af0*/  BRA `(.L_x_9478) ;  /* 0x00000bb000007947 */ /* 0x000fea0003800000 */
.L_x_9479:
[----:B------:R0:W-:Y:S01]  /*4b00*/  STG.E.U16 [R16.64], R2 ;  /* 0x0000000210007986 */ /* 0x0001e2000c101524 */
[----:B------:R-:W-:Y:S05]  /*4b10*/  BRA `(.L_x_9478) ;  /* 0x00000b9000007947 */ /* 0x000fea0003800000 */
.L_x_9474:
        /* <DEDUP_REMOVED lines=9> */
.L_x_9482:
[----:B------:R-:W-:-:S04]  /*4bb0*/  FSEL R0, RZ, 1, !P0 ;  /* 0x3f800000ff007808 */ /* 0x000fc80004000000 */
[----:B------:R-:W-:-:S05]  /*4bc0*/  F2FP.PACK_AB R0, RZ, R0 ;  /* 0x00000000ff00723e */ /* 0x000fca00000000ff */
[----:B------:R0:W-:Y:S01]  /*4bd0*/  STG.E.U16 [R16.64], R0 ;  /* 0x0000000010007986 */ /* 0x0001e2000c101524 */
[----:B------:R-:W-:Y:S05]  /*4be0*/  BRA `(.L_x_9478) ;  /* 0x00000ac000007947 */ /* 0x000fea0003800000 */
.L_x_9481:
        /* <DEDUP_REMOVED lines=10> */
.L_x_9484:
[----:B------:R-:W-:-:S04]  /*4c90*/  FSEL R0, RZ, 1, !P0 ;  /* 0x3f800000ff007808 */ /* 0x000fc80004000000 */
[----:B------:R-:W-:-:S04]  /*4ca0*/  F2FP.PACK_AB R3, RZ, R0 ;  /* 0x00000000ff03723e */ /* 0x000fc800000000ff */
[----:B------:R-:W-:-:S05]  /*4cb0*/  PRMT R3, R3, 0x5410, RZ ;  /* 0x0000541003037816 */ /* 0x000fca00000000ff */
[----:B------:R0:W-:Y:S01]  /*4cc0*/  STG.E [R16.64], R3 ;  /* 0x0000000310007986 */ /* 0x0001e2000c101924 */
[----:B------:R-:W-:Y:S05]  /*4cd0*/  BRA `(.L_x_9478) ;  /* 0x000009d000007947 */ /* 0x000fea0003800000 */
.L_x_9483:
[----:B------:R-:W-:Y:S01]  /*4ce0*/  FSEL R3, RZ, 1.875, !P0 ;  /* 0x3ff00000ff037808 */ /* 0x000fe20004000000 */
[----:B------:R-:W-:-:S05]  /*4cf0*/  IMAD.MOV.U32 R2, RZ, RZ, RZ ;  /* 0x000000ffff027224 */ /* 0x000fca00078e00ff */
[----:B------:R0:W-:Y:S01]  /*4d00*/  STG.E.64 [R16.64], R2 ;  /* 0x0000000210007986 */ /* 0x0001e2000c101b24 */
[----:B------:R-:W-:Y:S05]  /*4d10*/  BRA `(.L_x_9478) ;  /* 0x0000099000007947 */ /* 0x000fea0003800000 */
.L_x_9473:
        /* <DEDUP_REMOVED lines=10> */
.L_x_9487:
[----:B------:R-:W-:Y:S01]  /*4dc0*/  FSEL R5, RZ, 1.875, !P0 ;  /* 0x3ff00000ff057808 */ /* 0x000fe20004000000 */
[----:B------:R-:W-:Y:S01]  /*4dd0*/  CS2R R6, SRZ ;  /* 0x0000000000067805 */ /* 0x000fe2000001ff00 */
[----:B------:R-:W-:-:S05]  /*4de0*/  IMAD.MOV.U32 R4, RZ, RZ, RZ ;  /* 0x000000ffff047224 */ /* 0x000fca00078e00ff */
[----:B------:R0:W-:Y:S01]  /*4df0*/  STG.E.128 [R16.64], R4 ;  /* 0x0000000410007986 */ /* 0x0001e2000c101d24 */
[----:B------:R-:W-:Y:S05]  /*4e00*/  BRA `(.L_x_9478) ;  /* 0x000008a000007947 */ /* 0x000fea0003800000 */
.L_x_9486:
        /* <DEDUP_REMOVED lines=18> */
.L_x_9491:
[----:B------:R-:W-:Y:S05]  /*4f30*/  BSYNC B0 ;  /* 0x0000000000007941 */ /* 0x000fea0003800000 */
.L_x_9490:
[----:B------:R0:W-:Y:S01]  /*4f40*/  STG.E.U8 [R16.64], R3 ;  /* 0x0000000310007986 */ /* 0x0001e2000c101124 */
[----:B------:R-:W-:Y:S05]  /*4f50*/  BRA `(.L_x_9478) ;  /* 0x0000075000007947 */ /* 0x000fea0003800000 */
.L_x_9489:
        /* <DEDUP_REMOVED lines=13> */
.L_x_9492:
[----:B------:R-:W-:Y:S01]  /*5030*/  ISETP.GT.U32.AND P0, PT, R3, 0x7f800000, PT ;  /* 0x7f8000000300780c */ /* 0x000fe20003f04070 */
[----:B------:R-:W-:-:S05]  /*5040*/  IMAD.MOV.U32 R3, RZ, RZ, 0x7f ;  /* 0x0000007fff037424 */ /* 0x000fca00078e00ff */
[----:B------:R-:W-:-:S05]  /*5050*/  SEL R3, R3, 0x7c, P0 ;  /* 0x0000007c03037807 */ /* 0x000fca0000000000 */
[----:B------:R0:W-:Y:S01]  /*5060*/  STG.E.U8 [R16.64], R3 ;  /* 0x0000000310007986 */ /* 0x0001e2000c101124 */
[----:B------:R-:W-:Y:S05]  /*5070*/  BRA `(.L_x_9478) ;  /* 0x0000063000007947 */ /* 0x000fea0003800000 */
.L_x_9488:
[----:B------:R-:W-:-:S04]  /*5080*/  FSEL R0, RZ, 1, !P0 ;  /* 0x3f800000ff007808 */ /* 0x000fc80004000000 */
[----:B------:R-:W-:-:S05]  /*5090*/  F2FP.BF16.PACK_AB R0, RZ, R0 ;  /* 0x00000000ff00723e */ /* 0x000fca00000010ff */
[----:B------:R0:W-:Y:S01]  /*50a0*/  STG.E.U16 [R16.64], R0 ;  /* 0x0000000010007986 */ /* 0x0001e2000c101524 */
[----:B------:R-:W-:Y:S05]  /*50b0*/  BRA `(.L_x_9478) ;  /* 0x000005f000007947 */ /* 0x000fea0003800000 */
.L_x_9485:
        /* <DEDUP_REMOVED lines=10> */
.L_x_9495:
        /* <DEDUP_REMOVED lines=16> */
.L_x_9498:
[----:B------:R-:W-:Y:S02]  /*5260*/  PRMT R8, R0, 0x7610, R8 ;  /* 0x0000761000087816 */ /* 0x000fe40000000008 */
.L_x_9497:
[----:B------:R-:W-:Y:S05]  /*5270*/  BSYNC B0 ;  /* 0x0000000000007941 */ /* 0x000fea0003800000 */
.L_x_9496:
[----:B------:R0:W-:Y:S01]  /*5280*/  STG.E.U8 [R16.64], R8 ;  /* 0x0000000810007986 */ /* 0x0001e2000c101124 */
[----:B------:R-:W-:Y:S05]  /*5290*/  BRA `(.L_x_9478) ;  /* 0x0000041000007947 */ /* 0x000fea0003800000 */
.L_x_9494:
        /* <DEDUP_REMOVED lines=16> */
.L_x_9501:
[----:B------:R-:W-:Y:S02]  /*53a0*/  PRMT R8, R0, 0x7610, R8 ;  /* 0x0000761000087816 */ /* 0x000fe40000000008 */
.L_x_9500:
[----:B------:R-:W-:Y:S05]  /*53b0*/  BSYNC B0 ;  /* 0x0000000000007941 */ /* 0x000fea0003800000 */
.L_x_9499:
[----:B------:R0:W-:Y:S01]  /*53c0*/  STG.E.U8 [R16.64], R8 ;  /* 0x0000000810007986 */ /* 0x0001e2000c101124 */
[----:B------:R-:W-:Y:S05]  /*53d0*/  BRA `(.L_x_9478) ;  /* 0x000002d000007947 */ /* 0x000fea0003800000 */
.L_x_9493:
        /* <DEDUP_REMOVED lines=21> */
.L_x_9477:
        /* <DEDUP_REMOVED lines=20> */
.L_x_9503:
[----:B------:R-:W-:-:S05]  /*5670*/  IMAD.MOV.U32 R3, RZ, RZ, RZ ;  /* 0x000000ffff037224 */ /* 0x000fca00078e00ff */
[----:B------:R0:W-:Y:S01]  /*5680*/  STG.E.64 [R16.64], R2 ;  /* 0x0000000210007986 */ /* 0x0001e2000c101b24 */
[----:B------:R-:W-:Y:S05]  /*5690*/  BRA `(.L_x_9478) ;  /* 0x0000001000007947 */ /* 0x000fea0003800000 */
.L_x_9502:
[----:B------:R0:W-:Y:S02]  /*56a0*/  STG.E [R16.64], R2 ;  /* 0x0000000210007986 */ /* 0x0001e4000c101924 */
.L_x_9478:
[----:B------:R-:W-:Y:S05]  /*56b0*/  BSYNC B6 ;  /* 0x0000000000067941 */ /* 0x000fea0003800000 */
.L_x_9472:
        /* <DEDUP_REMOVED lines=231> */
.L_x_9504:
        /* <DEDUP_REMOVED lines=18> */
.L_x_9508:
[----:B------:R0:W5:Y:S01]  /*6650*/  LDG.E.U8 R0, [R4.64] ;  /* 0x0000002404007981 */ /* 0x000162000c1e1100 */
[----:B------:R-:W-:Y:S05]  /*6660*/  BRA `(.L_x_9510) ;  /* 0x00000dc000007947 */ /* 0x000fea0003800000 */
.L_x_9507:
        /* <DEDUP_REMOVED lines=8> */
.L_x_9512:
[----:B------:R0:W5:Y:S01]  /*66f0*/  LDG.E.U8 R0, [R4.64] ;  /* 0x0000002404007981 */ /* 0x000162000c1e1100 */
[----:B------:R-:W-:Y:S05]  /*6700*/  BRA `(.L_x_9510) ;  /* 0x00000d2000007947 */ /* 0x000fea0003800000 */
.L_x_9511:
[----:B------:R0:W5:Y:S01]  /*6710*/  LDG.E.U16 R0, [R4.64] ;  /* 0x0000002404007981 */ /* 0x000162000c1e1500 */
[----:B------:R-:W-:Y:S05]  /*6720*/  BRA `(.L_x_9510) ;  /* 0x00000d0000007947 */ /* 0x000fea0003800000 */
.L_x_9506:
        /* <DEDUP_REMOVED lines=10> */
.L_x_9514:
[----:B------:R-:W2:Y:S02]  /*67d0*/  LDG.E.U16 R2, [R4.64] ;  /* 0x0000002404027981 */ /* 0x000ea4000c1e1500 */
[----:B--2---:R-:W-:-:S06]  /*67e0*/  HADD2.F32 R2, -RZ, R2.H0_H0 ;  /* 0x20000002ff027230 */ /* 0x004fcc0000004100 */
[----:B------:R-:W0:Y:S02]  /*67f0*/  F2I.S64.TRUNC R2, R2 ;  /* 0x0000000200027311 */ /* 0x000e24000020d900 */
[----:B0-----:R-:W-:Y:S01]  /*6800*/  PRMT R0, R2, 0x7610, R0 ;  /* 0x0000761002007816 */ /* 0x001fe20000000000 */
[----:B------:R-:W-:Y:S05]  /*6810*/  BRA `(.L_x_9510) ;  /* 0x00000c1000007947 */ /* 0x000fea0003800000 */
.L_x_9513:
        /* <DEDUP_REMOVED lines=10> */
.L_x_9516:
[----:B------:R-:W2:Y:S02]  /*68c0*/  LDG.E.U16 R4, [R4.64] ;  /* 0x0000002404047981 */ /* 0x000ea4000c1e1500 */
[----:B--2---:R-:W-:-:S06]  /*68d0*/  HADD2.F32 R2, -RZ, R4.H0_H0 ;  /* 0x20000004ff027230 */ /* 0x004fcc0000004100 */
[----:B------:R-:W0:Y:S02]  /*68e0*/  F2I.S64.TRUNC R2, R2 ;  /* 0x0000000200027311 */ /* 0x000e24000020d900 */
[----:B0-----:R-:W-:Y:S01]  /*68f0*/  PRMT R0, R2, 0x7610, R0 ;  /* 0x0000761002007816 */ /* 0x001fe20000000000 */
[----:B------:R-:W-:Y:S05]  /*6900*/  BRA `(.L_x_9510) ;  /* 0x00000b2000007947 */ /* 0x000fea0003800000 */
.L_x_9515:
[----:B------:R-:W2:Y:S02]  /*6910*/  LDG.E.64 R2, [R4.64] ;  /* 0x0000002404027981 */ /* 0x000ea4000c1e1b00 */
[----:B--2---:R-:W0:Y:S02]  /*6920*/  F2I.S64.F64.TRUNC R2, R2 ;  /* 0x0000000200027311 */ /* 0x004e24000030d900 */
[----:B0-----:R-:W-:Y:S01]  /*6930*/  PRMT R0, R2, 0x7610, R0 ;  /* 0x0000761002007816 */ /* 0x001fe20000000000 */
[----:B------:R-:W-:Y:S05]  /*6940*/  BRA `(.L_x_9510) ;  /* 0x00000ae000007947 */ /* 0x000fea0003800000 */
.L_x_9505:
        /* <DEDUP_REMOVED lines=12> */
.L_x_9519:
[----:B------:R-:W2:Y:S02]  /*6a10*/  LDG.E.64 R4, [R4.64] ;  /* 0x0000002404047981 */ /* 0x000ea4000c1e1b00 */
[----:B--2---:R-:W0:Y:S02]  /*6a20*/  F2I.S64.F64.TRUNC R2, R4 ;  /* 0x0000000400027311 */ /* 0x004e24000030d900 */
[----:B0-----:R-:W-:Y:S01]  /*6a30*/  PRMT R0, R2, 0x7610, R0 ;  /* 0x0000761002007816 */ /* 0x001fe20000000000 */
[----:B------:R-:W-:Y:S05]  /*6a40*/  BRA `(.L_x_9510) ;  /* 0x000009e000007947 */ /* 0x000fea0003800000 */
.L_x_9518:
        /* <DEDUP_REMOVED lines=28> */
.L_x_9521:
        /* <DEDUP_REMOVED lines=15> */
.L_x_9520:
[----:B------:R-:W2:Y:S02]  /*6d00*/  LDG.E.U16 R2, [R4.64] ;  /* 0x0000002404027981 */ /* 0x000ea4000c1e1500 */
[----:B--2---:R-:W-:-:S06]  /*6d10*/  PRMT R2, RZ, 0x5410, R2 ;  /* 0x00005410ff027816 */ /* 0x004fcc0000000002 */
[----:B------:R-:W0:Y:S02]  /*6d20*/  F2I.S64.TRUNC R2, R2 ;  /* 0x0000000200027311 */ /* 0x000e24000020d900 */
[----:B0-----:R-:W-:Y:S01]  /*6d30*/  PRMT R0, R2, 0x7610, R0 ;  /* 0x0000761002007816 */ /* 0x001fe20000000000 */
[----:B------:R-:W-:Y:S05]  /*6d40*/  BRA `(.L_x_9510) ;  /* 0x000006e000007947 */ /* 0x000fea0003800000 */
.L_x_9517:
        /* <DEDUP_REMOVED lines=10> */
.L_x_9524:
        /* <DEDUP_REMOVED lines=21> */
.L_x_9528:
[----:B------:R-:W-:Y:S05]  /*6f40*/  BSYNC B1 ;  /* 0x0000000000017941 */ /* 0x000fea0003800000 */
.L_x_9527:
[----:B------:R-:W-:Y:S01]  /*6f50*/  IMAD.SHL.U32 R2, R2, 0x100000, RZ ;  /* 0x0010000002027824 */ /* 0x000fe200078e00ff */
[----:B------:R-:W-:-:S04]  /*6f60*/  LEA R3, R0, 0x3b800000, 0x17 ;  /* 0x3b80000000037811 */ /* 0x000fc800078eb8ff */
[----:B------:R-:W-:Y:S02]  /*6f70*/  LOP3.LUT R2, R3, R2, R4, 0xfe, !PT ;  /* 0x0000000203027212 */ /* 0x000fe400078efe04 */
.L_x_9526:
[----:B------:R-:W-:Y:S05]  /*6f80*/  BSYNC B0 ;  /* 0x0000000000007941 */ /* 0x000fea0003800000 */
.L_x_9525:
[----:B------:R-:W0:Y:S02]  /*6f90*/  F2I.S64.TRUNC R2, R2 ;  /* 0x0000000200027311 */ /* 0x000e24000020d900 */
[----:B0-----:R-:W-:Y:S01]  /*6fa0*/  PRMT R0, R2, 0x7610, R0 ;  /* 0x0000761002007816 */ /* 0x001fe20000000000 */
[----:B------:R-:W-:Y:S05]  /*6fb0*/  BRA `(.L_x_9510) ;  /* 0x0000047000007947 */ /* 0x000fea0003800000 */
.L_x_9523:
        /* <DEDUP_REMOVED lines=21> */
.L_x_9532:
[----:B------:R-:W-:Y:S05]  /*7110*/  BSYNC B1 ;  /* 0x0000000000017941 */ /* 0x000fea0003800000 */
.L_x_9531:
[----:B------:R-:W-:Y:S01]  /*7120*/  IMAD.SHL.U32 R2, R2, 0x200000, RZ ;  /* 0x0020000002027824 */ /* 0x000fe200078e00ff */
[----:B------:R-:W-:-:S04]  /*7130*/  LEA R3, R0, 0x37800000, 0x17 ;  /* 0x3780000000037811 */ /* 0x000fc800078eb8ff */
[----:B------:R-:W-:Y:S02]  /*7140*/  LOP3.LUT R2, R3, R2, R4, 0xfe, !PT ;  /* 0x0000000203027212 */ /* 0x000fe400078efe04 */
.L_x_9530:
[----:B------:R-:W-:Y:S05]  /*7150*/  BSYNC B0 ;  /* 0x0000000000007941 */ /* 0x000fea0003800000 */
.L_x_9529:
[----:B------:R-:W0:Y:S02]  /*7160*/  F2I.S64.TRUNC R2, R2 ;  /* 0x0000000200027311 */ /* 0x000e24000020d900 */
[----:B0-----:R-:W-:Y:S01]  /*7170*/  PRMT R0, R2, 0x7610, R0 ;  /* 0x0000761002007816 */ /* 0x001fe20000000000 */
[----:B------:R-:W-:Y:S05]  /*7180*/  BRA `(.L_x_9510) ;  /* 0x000002a000007947 */ /* 0x000fea0003800000 */
.L_x_9522:
        /* <DEDUP_REMOVED lines=14> */
.L_x_9536:
[----:B------:R-:W-:Y:S05]  /*7270*/  BSYNC B0 ;  /* 0x0000000000007941 */ /* 0x000fea0003800000 */
.L_x_9535:
[----:B------:R-:W0:Y:S02]  /*7280*/  F2I.S64.TRUNC R2, R2 ;  /* 0x0000000200027311 */ /* 0x000e24000020d900 */
[----:B0-----:R-:W-:Y:S01]  /*7290*/  PRMT R0, R2, 0x7610, R0 ;  /* 0x0000761002007816 */ /* 0x001fe20000000000 */
[----:B------:R-:W-:Y:S05]  /*72a0*/  BRA `(.L_x_9510) ;  /* 0x0000018000007947 */ /* 0x000fea0003800000 */
.L_x_9509:
        /* <DEDUP_REMOVED lines=21> */
.L_x_9534:
[----:B------:R0:W5:Y:S01]  /*7400*/  LDG.E.U8 R0, [R4.64] ;  /* 0x0000002404007981 */ /* 0x000162000c1e1100 */
[----:B------:R-:W-:Y:S05]  /*7410*/  BRA `(.L_x_9510) ;  /* 0x0000001000007947 */ /* 0x000fea0003800000 */
.L_x_9533:
[----:B------:R0:W5:Y:S02]  /*7420*/  LDG.E.U8 R0, [R4.64] ;  /* 0x0000002404007981 */ /* 0x000164000c1e1100 */
.L_x_9510:
        /* <DEDUP_REMOVED lines=17> */
.L_x_9541:
[----:B------:R0:W-:Y:S01]  /*7540*/  STG.E.U8 [R16.64], R2 ;  /* 0x0000000210007986 */ /* 0x0001e2000c101124 */
[----:B------:R-:W-:Y:S05]  /*7550*/  BRA `(.L_x_9543) ;  /* 0x00000c6000007947 */ /* 0x000fea0003800000 */
.L_x_9540:
        /* <DEDUP_REMOVED lines=9> */
.L_x_9545:
[----:B------:R0:W-:Y:S01]  /*75f0*/  STG.E [R16.64], R2 ;  /* 0x0000000210007986 */ /* 0x0001e2000c101924 */
[----:B------:R-:W-:Y:S05]  /*7600*/  BRA `(.L_x_9543) ;  /* 0x00000bb000007947 */ /* 0x000fea0003800000 */
.L_x_9544:
[----:B------:R0:W-:Y:S01]  /*7610*/  STG.E.U16 [R16.64], R2 ;  /* 0x0000000210007986 */ /* 0x0001e2000c101524 */
[----:B------:R-:W-:Y:S05]  /*7620*/  BRA `(.L_x_9543) ;  /* 0x00000b9000007947 */ /* 0x000fea0003800000 */
.L_x_9539:
        /* <DEDUP_REMOVED lines=9> */
.L_x_9547:
[----:B------:R-:W-:-:S04]  /*76c0*/  FSEL R0, RZ, 1, !P0 ;  /* 0x3f800000ff007808 */ /* 0x000fc80004000000 */
[----:B------:R-:W-:-:S05]  /*76d0*/  F2FP.PACK_AB R0, RZ, R0 ;  /* 0x00000000ff00723e */ /* 0x000fca00000000ff */
[----:B------:R0:W-:Y:S01]  /*76e0*/  STG.E.U16 [R16.64], R0 ;  /* 0x0000000010007986 */ /* 0x0001e2000c101524 */
[----:B------:R-:W-:Y:S05]  /*76f0*/  BRA `(.L_x_9543) ;  /* 0x00000ac000007947 */ /* 0x000fea0003800000 */
.L_x_9546:
        /* <DEDUP_REMOVED lines=10> */
.L_x_9549:
[----:B------:R-:W-:-:S04]  /*77a0*/  FSEL R0, RZ, 1, !P0 ;  /* 0x3f800000ff007808 */ /* 0x000fc80004000000 */
[----:B------:R-:W-:-:S04]  /*77b0*/  F2FP.PACK_AB R3, RZ, R0 ;  /* 0x00000000ff03723e */ /* 0x000fc800000000ff */
[----:B------:R-:W-:-:S05]  /*77c0*/  PRMT R3, R3, 0x5410, RZ ;  /* 0x0000541003037816 */ /* 0x000fca00000000ff */
[----:B------:R0:W-:Y:S01]  /*77d0*/  STG.E [R16.64], R3 ;  /* 0x0000000310007986 */ /* 0x0001e2000c101924 */
[----:B------:R-:W-:Y:S05]  /*77e0*/  BRA `(.L_x_9543) ;  /* 0x000009d000007947 */ /* 0x000fea0003800000 */
.L_x_9548:
[----:B------:R-:W-:Y:S01]  /*77f0*/  FSEL R3, RZ, 1.875, !P0 ;  /* 0x3ff00000ff037808 */ /* 0x000fe20004000000 */
[----:B------:R-:W-:-:S05]  /*7800*/  IMAD.MOV.U32 R2, RZ, RZ, RZ ;  /* 0x000000ffff027224 */ /* 0x000fca00078e00ff */
[----:B------:R0:W-:Y:S01]  /*7810*/  STG.E.64 [R16.64], R2 ;  /* 0x0000000210007986 */ /* 0x0001e2000c101b24 */
[----:B------:R-:W-:Y:S05]  /*7820*/  BRA `(.L_x_9543) ;  /* 0x0000099000007947 */ /* 0x000fea0003800000 */
.L_x_9538:
        /* <DEDUP_REMOVED lines=10> */
.L_x_9552:
[----:B------:R-:W-:Y:S01]  /*78d0*/  FSEL R5, RZ, 1.875, !P0 ;  /* 0x3ff00000ff057808 */ /* 0x000fe20004000000 */
[----:B------:R-:W-:Y:S01]  /*78e0*/  CS2R R6, SRZ ;  /* 0x0000000000067805 */ /* 0x000fe2000001ff00 */
[----:B------:R-:W-:-:S05]  /*78f0*/  IMAD.MOV.U32 R4, RZ, RZ, RZ ;  /* 0x000000ffff047224 */ /* 0x000fca00078e00ff */
[----:B------:R0:W-:Y:S01]  /*7900*/  STG.E.128 [R16.64], R4 ;  /* 0x0000000410007986 */ /* 0x0001e2000c101d24 */
[----:B------:R-:W-:Y:S05]  /*7910*/  BRA `(.L_x_9543) ;  /* 0x000008a000007947 */ /* 0x000fea0003800000 */
.L_x_9551:
        /* <DEDUP_REMOVED lines=18> */
.L_x_9556:
[----:B------:R-:W-:Y:S05]  /*7a40*/  BSYNC B0 ;  /* 0x0000000000007941 */ /* 0x000fea0003800000 */
.L_x_9555:
[----:B------:R0:W-:Y:S01]  /*7a50*/  STG.E.U8 [R16.64], R3 ;  /* 0x0000000310007986 */ /* 0x0001e2000c101124 */
[----:B------:R-:W-:Y:S05]  /*7a60*/  BRA `(.L_x_9543) ;  /* 0x0000075000007947 */ /* 0x000fea0003800000 */
.L_x_9554:
        /* <DEDUP_REMOVED lines=13> */
.L_x_9557:
[----:B------:R-:W-:Y:S01]  /*7b40*/  ISETP.GT.U32.AND P0, PT, R3, 0x7f800000, PT ;  /* 0x7f8000000300780c */ /* 0x000fe20003f04070 */
[----:B------:R-:W-:-:S05]  /*7b50*/  IMAD.MOV.U32 R3, RZ, RZ, 0x7f ;  /* 0x0000007fff037424 */ /* 0x000fca00078e00ff */
[----:B------:R-:W-:-:S05]  /*7b60*/  SEL R3, R3, 0x7c, P0 ;  /* 0x0000007c03037807 */ /* 0x000fca0000000000 */
[----:B------:R0:W-:Y:S01]  /*7b70*/  STG.E.U8 [R16.64], R3 ;  /* 0x0000000310007986 */ /* 0x0001e2000c101124 */
[----:B------:R-:W-:Y:S05]  /*7b80*/  BRA `(.L_x_9543) ;  /* 0x0000063000007947 */ /* 0x000fea0003800000 */
.L_x_9553:
[----:B------:R-:W-:-:S04]  /*7b90*/  FSEL R0, RZ, 1, !P0 ;  /* 0x3f800000ff007808 */ /* 0x000fc80004000000 */
[----:B------:R-:W-:-:S05]  /*7ba0*/  F2FP.BF16.PACK_AB R0, RZ, R0 ;  /* 0x00000000ff00723e */ /* 0x000fca00000010ff */
[----:B------:R0:W-:Y:S01]  /*7bb0*/  STG.E.U16 [R16.64], R0 ;  /* 0x0000000010007986 */ /* 0x0001e2000c101524 */
[----:B------:R-:W-:Y:S05]  /*7bc0*/  BRA `(.L_x_9543) ;  /* 0x000005f000007947 */ /* 0x000fea0003800000 */
.L_x_9550:
        /* <DEDUP_REMOVED lines=10> */
.L_x_9560:
        /* <DEDUP_REMOVED lines=16> */
.L_x_9563:
[----:B------:R-:W-:Y:S02]  /*7d70*/  PRMT R8, R0, 0x7610, R8 ;  /* 0x0000761000087816 */ /* 0x000fe40000000008 */
.L_x_9562:
[----:B------:R-:W-:Y:S05]  /*7d80*/  BSYNC B0 ;  /* 0x0000000000007941 */ /* 0x000fea0003800000 */
.L_x_9561:
[----:B------:R0:W-:Y:S01]  /*7d90*/  STG.E.U8 [R16.64], R8 ;  /* 0x0000000810007986 */ /* 0x0001e2000c101124 */
[----:B------:R-:W-:Y:S05]  /*7da0*/  BRA `(.L_x_9543) ;  /* 0x0000041000007947 */ /* 0x000fea0003800000 */
.L_x_9559:
        /* <DEDUP_REMOVED lines=16> */
.L_x_9566:
[----:B------:R-:W-:Y:S02]  /*7eb0*/  PRMT R8, R0, 0x7610, R8 ;  /* 0x0000761000087816 */ /* 0x000fe40000000008 */
.L_x_9565:
[----:B------:R-:W-:Y:S05]  /*7ec0*/  BSYNC B0 ;  /* 0x0000000000007941 */ /* 0x000fea0003800000 */
.L_x_9564:
[----:B------:R0:W-:Y:S01]  /*7ed0*/  STG.E.U8 [R16.64], R8 ;  /* 0x0000000810007986 */ /* 0x0001e2000c101124 */
[----:B------:R-:W-:Y:S05]  /*7ee0*/  BRA `(.L_x_9543) ;  /* 0x000002d000007947 */ /* 0x000fea0003800000 */
.L_x_9558:
        /* <DEDUP_REMOVED lines=21> */
.L_x_9542:
        /* <DEDUP_REMOVED lines=20> */
.L_x_9568:
[----:B------:R-:W-:-:S05]  /*8180*/  IMAD.MOV.U32 R3, RZ, RZ, RZ ;  /* 0x000000ffff037224 */ /* 0x000fca00078e00ff */
[----:B------:R0:W-:Y:S01]  /*8190*/  STG.E.64 [R16.64], R2 ;  /* 0x0000000210007986 */ /* 0x0001e2000c101b24 */
[----:B------:R-:W-:Y:S05]  /*81a0*/  BRA `(.L_x_9543) ;  /* 0x0000001000007947 */ /* 0x000fea0003800000 */
.L_x_9567:
[----:B------:R0:W-:Y:S02]  /*81b0*/  STG.E [R16.64], R2 ;  /* 0x0000000210007986 */ /* 0x0001e4000c101924 */
.L_x_9543:
[----:B------:R-:W-:Y:S05]  /*81c0*/  BSYNC B6 ;  /* 0x0000000000067941 */ /* 0x000fea0003800000 */
.L_x_9537:
[----:B------:R-:W-:Y:S02]  /*81d0*/  IADD3 R19, R19, 0x80, RZ ;  /* 0x0000008013137810 */ /* 0x000fe40007ffe0ff */
.L_x_9438:
[----:B------:R-:W-:Y:S05]  /*81e0*/  BSYNC B7 ;  /* 0x0000000000077941 */ /* 0x000fea0003800000 */
.L_x_9437:
        /* <DEDUP_REMOVED lines=230> */
.L_x_9569:
        /* <DEDUP_REMOVED lines=18> */
.L_x_9573:
[----:B------:R0:W5:Y:S01]  /*9170*/  LDG.E.U8 R0, [R4.64] ;  /* 0x0000002404007981 */ /* 0x000162000c1e1100 */
[----:B------:R-:W-:Y:S05]  /*9180*/  BRA `(.L_x_9575) ;  /* 0x00000dc000007947 */ /* 0x000fea0003800000 */
.L_x_9572:
        /* <DEDUP_REMOVED lines=8> */
.L_x_9577:
[----:B------:R0:W5:Y:S01]  /*9210*/  LDG.E.U8 R0, [R4.64] ;  /* 0x0000002404007981 */ /* 0x000162000c1e1100 */
[----:B------:R-:W-:Y:S05]  /*9220*/  BRA `(.L_x_9575) ;  /* 0x00000d2000007947 */ /* 0x000fea0003800000 */
.L_x_9576:
[----:B------:R0:W5:Y:S01]  /*9230*/  LDG.E.U16 R0, [R4.64] ;  /* 0x0000002404007981 */ /* 0x000162000c1e1500 */
[----:B------:R-:W-:Y:S05]  /*9240*/  BRA `(.L_x_9575) ;  /* 0x00000d0000007947 */ /* 0x000fea0003800000 */
.L_x_9571:
        /* <DEDUP_REMOVED lines=10> */
.L_x_9579:
[----:B------:R-:W2:Y:S02]  /*92f0*/  LDG.E.U16 R2, [R4.64] ;  /* 0x0000002404027981 */ /* 0x000ea4000c1e1500 */
[----:B--2---:R-:W-:-:S06]  /*9300*/  HADD2.F32 R2, -RZ, R2.H0_H0 ;  /* 0x20000002ff027230 */ /* 0x004fcc0000004100 */
[----:B------:R-:W0:Y:S02]  /*9310*/  F2I.S64.TRUNC R2, R2 ;  /* 0x0000000200027311 */ /* 0x000e24000020d900 */
[----:B0-----:R-:W-:Y:S01]  /*9320*/  PRMT R0, R2, 0x7610, R0 ;  /* 0x0000761002007816 */ /* 0x001fe20000000000 */
[----:B------:R-:W-:Y:S05]  /*9330*/  BRA `(.L_x_9575) ;  /* 0x00000c1000007947 */ /* 0x000fea0003800000 */
.L_x_9578:
        /* <DEDUP_REMOVED lines=10> */
.L_x_9581:
[----:B------:R-:W2:Y:S02]  /*93e0*/  LDG.E.U16 R4, [R4.64] ;  /* 0x0000002404047981 */ /* 0x000ea4000c1e1500 */
[----:B--2---:R-:W-:-:S06]  /*93f0*/  HADD2.F32 R2, -RZ, R4.H0_H0 ;  /* 0x20000004ff027230 */ /* 0x004fcc0000004100 */
[----:B------:R-:W0:Y:S02]  /*9400*/  F2I.S64.TRUNC R2, R2 ;  /* 0x0000000200027311 */ /* 0x000e24000020d900 */
[----:B0-----:R-:W-:Y:S01]  /*9410*/  PRMT R0, R2, 0x7610, R0 ;  /* 0x0000761002007816 */ /* 0x001fe20000000000 */
[----:B------:R-:W-:Y:S05]  /*9420*/  BRA `(.L_x_9575) ;  /* 0x00000b2000007947 */ /* 0x000fea0003800000 */
.L_x_9580:
[----:B------:R-:W2:Y:S02]  /*9430*/  LDG.E.64 R2, [R4.64] ;  /* 0x0000002404027981 */ /* 0x000ea4000c1e1b00 */
[----:B--2---:R-:W0:Y:S02]  /*9440*/  F2I.S64.F64.TRUNC R2, R2 ;  /* 0x0000000200027311 */ /* 0x004e24000030d900 */
[----:B0-----:R-:W-:Y:S01]  /*9450*/  PRMT R0, R2, 0x7610, R0 ;  /* 0x0000761002007816 */ /* 0x001fe20000000000 */
[----:B------:R-:W-:Y:S05]  /*9460*/  BRA `(.L_x_9575) ;  /* 0x00000ae000007947 */ /* 0x000fea0003800000 */
.L_x_9570:
        /* <DEDUP_REMOVED lines=12> */
.L_x_9584:
[----:B------:R-:W2:Y:S02]  /*9530*/  LDG.E.64 R4, [R4.64] ;  /* 0x0000002404047981 */ /* 0x000ea4000c1e1b00 */
[----:B--2---:R-:W0:Y:S02]  /*9540*/  F2I.S64.F64.TRUNC R2, R4 ;  /* 0x0000000400027311 */ /* 0x004e24000030d900 */
[----:B0-----:R-:W-:Y:S01]  /*9550*/  PRMT R0, R2, 0x7610, R0 ;  /* 0x0000761002007816 */ /* 0x001fe20000000000 */
[----:B------:R-:W-:Y:S05]  /*9560*/  BRA `(.L_x_9575) ;  /* 0x000009e000007947 */ /* 0x000fea0003800000 */
.L_x_9583:
        /* <DEDUP_REMOVED lines=28> */
.L_x_9586:
        /* <DEDUP_REMOVED lines=15> */
.L_x_9585:
[----:B------:R-:W2:Y:S02]  /*9820*/  LDG.E.U16 R2, [R4.64] ;  /* 0x0000002404027981 */ /* 0x000ea4000c1e1500 */
[----:B--2---:R-:W-:-:S06]  /*9830*/  PRMT R2, RZ, 0x5410, R2 ;  /* 0x00005410ff027816 */ /* 0x004fcc0000000002 */
[----:B------:R-:W0:Y:S02]  /*9840*/  F2I.S64.TRUNC R2, R2 ;  /* 0x0000000200027311 */ /* 0x000e24000020d900 */
[----:B0-----:R-:W-:Y:S01]  /*9850*/  PRMT R0, R2, 0x7610, R0 ;  /* 0x0000761002007816 */ /* 0x001fe20000000000 */
[----:B------:R-:W-:Y:S05]  /*9860*/  BRA `(.L_x_9575) ;  /* 0x000006e000007947 */ /* 0x000fea0003800000 */
.L_x_9582:
        /* <DEDUP_REMOVED lines=10> */
.L_x_9589:
        /* <DEDUP_REMOVED lines=21> */
.L_x_9593:
[----:B------:R-:W-:Y:S05]  /*9a60*/  BSYNC B1 ;  /* 0x0000000000017941 */ /* 0x000fea0003800000 */
.L_x_9592:
[----:B------:R-:W-:Y:S01]  /*9a70*/  IMAD.SHL.U32 R2, R2, 0x100000, RZ ;  /* 0x0010000002027824 */ /* 0x000fe200078e00ff */
[----:B------:R-:W-:-:S04]  /*9a80*/  LEA R3, R0, 0x3b800000, 0x17 ;  /* 0x3b80000000037811 */ /* 0x000fc800078eb8ff */
[----:B------:R-:W-:Y:S02]  /*9a90*/  LOP3.LUT R2, R3, R2, R4, 0xfe, !PT ;  /* 0x0000000203027212 */ /* 0x000fe400078efe04 */
.L_x_9591:
[----:B------:R-:W-:Y:S05]  /*9aa0*/  BSYNC B0 ;  /* 0x0000000000007941 */ /* 0x000fea0003800000 */
.L_x_9590:
[----:B------:R-:W0:Y:S02]  /*9ab0*/  F2I.S64.TRUNC R2, R2 ;  /* 0x0000000200027311 */ /* 0x000e24000020d900 */
[----:B0-----:R-:W-:Y:S01]  /*9ac0*/  PRMT R0, R2, 0x7610, R0 ;  /* 0x0000761002007816 */ /* 0x001fe20000000000 */
[----:B------:R-:W-:Y:S05]  /*9ad0*/  BRA `(.L_x_9575) ;  /* 0x0000047000007947 */ /* 0x000fea0003800000 */
.L_x_9588:
        /* <DEDUP_REMOVED lines=21> */
.L_x_9597:
[----:B------:R-:W-:Y:S05]  /*9c30*/  BSYNC B1 ;  /* 0x0000000000017941 */ /* 0x000fea0003800000 */
.L_x_9596:
[----:B------:R-:W-:Y:S01]  /*9c40*/  IMAD.SHL.U32 R2, R2, 0x200000, RZ ;  /* 0x0020000002027824 */ /* 0x000fe200078e00ff */
[----:B------:R-:W-:-:S04]  /*9c50*/  LEA R3, R0, 0x37800000, 0x17 ;  /* 0x3780000000037811 */ /* 0x000fc800078eb8ff */
[----:B------:R-:W-:Y:S02]  /*9c60*/  LOP3.LUT R2, R3, R2, R4, 0xfe, !PT ;  /* 0x0000000203027212 */ /* 0x000fe400078efe04 */
.L_x_9595:
[----:B------:R-:W-:Y:S05]  /*9c70*/  BSYNC B0 ;  /* 0x0000000000007941 */ /* 0x000fea0003800000 */
.L_x_9594:
[----:B------:R-:W0:Y:S02]  /*9c80*/  F2I.S64.TRUNC R2, R2 ;  /* 0x0000000200027311 */ /* 0x000e24000020d900 */
[----:B0-----:R-:W-:Y:S01]  /*9c90*/  PRMT R0, R2, 0x7610, R0 ;  /* 0x0000761002007816 */ /* 0x001fe20000000000 */
[----:B------:R-:W-:Y:S05]  /*9ca0*/  BRA `(.L_x_9575) ;  /* 0x000002a000007947 */ /* 0x000fea0003800000 */
.L_x_9587:
        /* <DEDUP_REMOVED lines=14> */
.L_x_9601:
[----:B------:R-:W-:Y:S05]  /*9d90*/  BSYNC B0 ;  /* 0x0000000000007941 */ /* 0x000fea0003800000 */
.L_x_9600:
[----:B------:R-:W0:Y:S02]  /*9da0*/  F2I.S64.TRUNC R2, R2 ;  /* 0x0000000200027311 */ /* 0x000e24000020d900 */
[----:B0-----:R-:W-:Y:S01]  /*9db0*/  PRMT R0, R2, 0x7610, R0 ;  /* 0x0000761002007816 */ /* 0x001fe20000000000 */
[----:B------:R-:W-:Y:S05]  /*9dc0*/  BRA `(.L_x_9575) ;  /* 0x0000018000007947 */ /* 0x000fea0003800000 */
.L_x_9574:
        /* <DEDUP_REMOVED lines=21> */
.L_x_9599:
[----:B------:R0:W5:Y:S01]  /*9f20*/  LDG.E.U8 R0, [R4.64] ;  /* 0x0000002404007981 */ /* 0x000162000c1e1100 */
[----:B------:R-:W-:Y:S05]  /*9f30*/  BRA `(.L_x_9575) ;  /* 0x0000001000007947 */ /* 0x000fea0003800000 */
.L_x_9598:
[----:B------:R0:W5:Y:S02]  /*9f40*/  LDG.E.U8 R0, [R4.64] ;  /* 0x0000002404007981 */ /* 0x000164000c1e1100 */
.L_x_9575:
[----:B0-----:R-:W0:Y:S01]  /*9f50*/  LDC.U8 R4, c[0x0][0x371] ;  /* 0x0000dc40ff047b82 */ /* 0x001e220000000000 */
[----:B-----5:R-:W-:-:S04]  /*9f60*/  LOP3.LUT P0, RZ, R0, 0xff, RZ, 0xc0, !PT ;  /* 0x000000ff00ff7812 */ /* 0x020fc8000780c0ff */
        /* <DEDUP_REMOVED lines=14> */
.L_x_9605:
[----:B------:R-:W-:Y:S01]  /*a050*/  STG.E.U8 [R16.64], R2 ;  /* 0x0000000210007986 */ /* 0x000fe2000c101124 */
[----:B------:R-:W-:Y:S05]  /*a060*/  EXIT ;  /* 0x000000000000794d */ /* 0x000fea0003800000 */
.L_x_9604:
        /* <DEDUP_REMOVED lines=9> */
.L_x_9608:
[----:B------:R-:W-:Y:S01]  /*a100*/  STG.E [R16.64], R2 ;  /* 0x0000000210007986 */ /* 0x000fe2000c101924 */
[----:B------:R-:W-:Y:S05]  /*a110*/  EXIT ;  /* 0x000000000000794d */ /* 0x000fea0003800000 */
.L_x_9607:
[----:B------:R-:W-:Y:S01]  /*a120*/  STG.E.U16 [R16.64], R2 ;  /* 0x0000000210007986 */ /* 0x000fe2000c101524 */
[----:B------:R-:W-:Y:S05]  /*a130*/  EXIT ;  /* 0x000000000000794d */ /* 0x000fea0003800000 */
.L_x_9603:
[----:B------:R-:W-:-:S13]  /*a140*/  ISETP.GT.AND P1, PT, R3, 0x6, PT ;  /* 0x000000060300780c */ /* 0x000fda0003f24270 */
[----:B------:R-:W-:Y:S05]  /*a150*/  @P1 BRA `(.L_x_9609) ;  /* 0x000000b000001947 */ /* 0x000fea0003800000 */
[----:B------:R-:W-:-:S13]  /*a160*/  ISETP.NE.AND P1, PT, R3, 0x5, PT ;  /* 0x000000050300780c */ /* 0x000fda0003f25270 */
[----:B------:R-:W-:Y:S05]  /*a170*/  @!P1 BRA `(.L_x_9610) ;  /* 0x0000005000009947 */ /* 0x000fea0003800000 */
[----:B------:R-:W-:-:S13]  /*a180*/  ISETP.NE.AND P1, PT, R3, 0x6, PT ;  /* 0x000000060300780c */ /* 0x000fda0003f25270 */
[----:B------:R-:W-:Y:S05]  /*a190*/  @P1 BRA `(.L_x_9606) ;  /* 0x000009c000001947 */ /* 0x000fea0003800000 */
[----:B------:R-:W-:-:S05]  /*a1a0*/  FSEL R3, RZ, 1, !P0 ;  /* 0x3f800000ff037808 */ /* 0x000fca0004000000 */
[----:B------:R-:W-:Y:S01]  /*a1b0*/  STG.E [R16.64], R3 ;  /* 0x0000000310007986 */ /* 0x000fe2000c101924 */
[----:B------:R-:W-:Y:S05]  /*a1c0*/  EXIT ;  /* 0x000000000000794d */ /* 0x000fea0003800000 */
.L_x_9610:
[----:B------:R-:W-:-:S04]  /*a1d0*/  FSEL R0, RZ, 1, !P0 ;  /* 0x3f800000ff007808 */ /* 0x000fc80004000000 */
[----:B------:R-:W-:-:S05]  /*a1e0*/  F2FP.PACK_AB R0, RZ, R0 ;  /* 0x00000000ff00723e */ /* 0x000fca00000000ff */
[----:B------:R-:W-:Y:S01]  /*a1f0*/  STG.E.U16 [R16.64], R0 ;  /* 0x0000000010007986 */ /* 0x000fe2000c101524 */
[----:B------:R-:W-:Y:S05]  /*a200*/  EXIT ;  /* 0x000000000000794d */ /* 0x000fea0003800000 */
.L_x_9609:
        /* <DEDUP_REMOVED lines=8> */
[----:B------:R-:W-:Y:S01]  /*a290*/  STG.E.64 [R16.64], R2 ;  /* 0x0000000210007986 */ /* 0x000fe2000c101b24 */
[----:B------:R-:W-:Y:S05]  /*a2a0*/  EXIT ;  /* 0x000000000000794d */ /* 0x000fea0003800000 */
.L_x_9612:
[----:B------:R-:W-:-:S04]  /*a2b0*/  FSEL R0, RZ, 1, !P0 ;  /* 0x3f800000ff007808 */ /* 0x000fc80004000000 */
[----:B------:R-:W-:-:S04]  /*a2c0*/  F2FP.PACK_AB R3, RZ, R0 ;  /* 0x00000000ff03723e */ /* 0x000fc800000000ff */
[----:B------:R-:W-:-:S05]  /*a2d0*/  PRMT R3, R3, 0x5410, RZ ;  /* 0x0000541003037816 */ /* 0x000fca00000000ff */
[----:B------:R-:W-:Y:S01]  /*a2e0*/  STG.E [R16.64], R3 ;  /* 0x0000000310007986 */ /* 0x000fe2000c101924 */
[----:B------:R-:W-:Y:S05]  /*a2f0*/  EXIT ;  /* 0x000000000000794d */ /* 0x000fea0003800000 */
.L_x_9611:
[----:B------:R-:W-:Y:S01]  /*a300*/  FSEL R3, RZ, 1.875, !P0 ;  /* 0x3ff00000ff037808 */ /* 0x000fe20004000000 */
[----:B------:R-:W-:-:S05]  /*a310*/  IMAD.MOV.U32 R2, RZ, RZ, RZ ;  /* 0x000000ffff027224 */ /* 0x000fca00078e00ff */
[----:B------:R-:W-:Y:S01]  /*a320*/  STG.E.64 [R16.64], R2 ;  /* 0x0000000210007986 */ /* 0x000fe2000c101b24 */
[----:B------:R-:W-:Y:S05]  /*a330*/  EXIT ;  /* 0x000000000000794d */ /* 0x000fea0003800000 */
.L_x_9602:
        /* <DEDUP_REMOVED lines=10> */
.L_x_9615:
[----:B------:R-:W-:Y:S01]  /*a3e0*/  FSEL R5, RZ, 1.875, !P0 ;  /* 0x3ff00000ff057808 */ /* 0x000fe20004000000 */
[----:B------:R-:W-:Y:S01]  /*a3f0*/  CS2R R6, SRZ ;  /* 0x0000000000067805 */ /* 0x000fe2000001ff00 */
[----:B------:R-:W-:-:S05]  /*a400*/  IMAD.MOV.U32 R4, RZ, RZ, RZ ;  /* 0x000000ffff047224 */ /* 0x000fca00078e00ff */
[----:B------:R-:W-:Y:S01]  /*a410*/  STG.E.128 [R16.64], R4 ;  /* 0x0000000410007986 */ /* 0x000fe2000c101d24 */
[----:B------:R-:W-:Y:S05]  /*a420*/  EXIT ;  /* 0x000000000000794d */ /* 0x000fea0003800000 */
.L_x_9614:
        /* <DEDUP_REMOVED lines=18> */
.L_x_9619:
[----:B------:R-:W-:Y:S05]  /*a550*/  BSYNC B0 ;  /* 0x0000000000007941 */ /* 0x000fea0003800000 */
.L_x_9618:
[----:B------:R-:W-:Y:S01]  /*a560*/  STG.E.U8 [R16.64], R3 ;  /* 0x0000000310007986 */ /* 0x000fe2000c101124 */
[----:B------:R-:W-:Y:S05]  /*a570*/  EXIT ;  /* 0x000000000000794d */ /* 0x000fea0003800000 */
.L_x_9617:
[----:B------:R-:W-:-:S04]  /*a580*/  FSEL R5, RZ, 1, !P0 ;  /* 0x3f800000ff057808 */ /* 0x000fc80004000000 */
[----:B------:R-:W-:-:S13]  /*a590*/  ISETP.GT.U32.AND P0, PT, R5, 0x477fffff, PT ;  /* 0x477fffff0500780c */ /* 0x000fda0003f04070 */
[----:B------:R-:W-:Y:S05]  /*a5a0*/  @P0 BRA `(.L_x_9620) ;  /* 0x000000b000000947 */ /* 0x000fea0003800000 */
[----:B------:R-:W-:-:S13]  /*a5b0*/  ISETP.GE.U32.AND P0, PT, R5, 0x38800000, PT ;  /* 0x388000000500780c */ /* 0x000fda0003f06070 */
[----:B------:R-:W-:-:S04]  /*a5c0*/  @P0 SHF.R.U32.HI R0, RZ, 0x15, R5 ;  /* 0x00000015ff000819 */ /* 0x000fc80000011605 */
[----:B------:R-:W-:-:S04]  /*a5d0*/  @P0 LOP3.LUT R0, R0, 0x1, RZ, 0xc0, !PT ;  /* 0x0000000100000812 */ /* 0x000fc800078ec0ff */
[----:B------:R-:W-:-:S04]  /*a5e0*/  @P0 IADD3 R0, R5, 0x80fffff, R0 ;  /* 0x080fffff05000810 */ /* 0x000fc80007ffe000 */
[----:B------:R-:W-:-:S05]  /*a5f0*/  @P0 SHF.R.U32.HI R3, RZ, 0x15, R0 ;  /* 0x00000015ff030819 */ /* 0x000fca0000011600 */
[----:B------:R0:W-:Y:S01]  /*a600*/  @P0 STG.E.U8 [R16.64], R3 ;  /* 0x0000000310000986 */ /* 0x0001e2000c101124 */
[----:B------:R-:W-:Y:S05]  /*a610*/  @P0 EXIT ;  /* 0x000000000000094d */ /* 0x000fea0003800000 */
[----:B------:R-:W-:-:S05]  /*a620*/  FADD.FTZ R0, R5, 128 ;  /* 0x4300000005007421 */ /* 0x000fca0000010000 */
[----:B0-----:R-:W-:-:S05]  /*a630*/  IADD3 R3, R0, -0x43000000, RZ ;  /* 0xbd00000000037810 */ /* 0x001fca0007ffe0ff */
[----:B------:R-:W-:Y:S01]  /*a640*/  STG.E.U8 [R16.64], R3 ;  /* 0x0000000310007986 */ /* 0x000fe2000c101124 */
[----:B------:R-:W-:Y:S05]  /*a650*/  EXIT ;  /* 0x000000000000794d */ /* 0x000fea0003800000 */
.L_x_9620:
[----:B------:R-:W-:Y:S01]  /*a660*/  IMAD.MOV.U32 R3, RZ, RZ, 0x7f ;  /* 0x0000007fff037424 */ /* 0x000fe200078e00ff */
[----:B------:R-:W-:-:S04]  /*a670*/  ISETP.GT.U32.AND P0, PT, R5, 0x7f800000, PT ;  /* 0x7f8000000500780c */ /* 0x000fc80003f04070 */
[----:B------:R-:W-:-:S05]  /*a680*/  SEL R3, R3, 0x7c, P0 ;  /* 0x0000007c03037807 */ /* 0x000fca0000000000 */
[----:B------:R-:W-:Y:S01]  /*a690*/  STG.E.U8 [R16.64], R3 ;  /* 0x0000000310007986 */ /* 0x000fe2000c101124 */
[----:B------:R-:W-:Y:S05]  /*a6a0*/  EXIT ;  /* 0x000000000000794d */ /* 0x000fea0003800000 */
.L_x_9616:
[----:B------:R-:W-:-:S04]  /*a6b0*/  FSEL R0, RZ, 1, !P0 ;  /* 0x3f800000ff007808 */ /* 0x000fc80004000000 */
[----:B------:R-:W-:-:S05]  /*a6c0*/  F2FP.BF16.PACK_AB R0, RZ, R0 ;  /* 0x00000000ff00723e */ /* 0x000fca00000010ff */
[----:B------:R-:W-:Y:S01]  /*a6d0*/  STG.E.U16 [R16.64], R0 ;  /* 0x0000000010007986 */ /* 0x000fe2000c101524 */
[----:B------:R-:W-:Y:S05]  /*a6e0*/  EXIT ;  /* 0x000000000000794d */ /* 0x000fea0003800000 */
.L_x_9613:
        /* <DEDUP_REMOVED lines=10> */
.L_x_9623:
        /* <DEDUP_REMOVED lines=16> */
.L_x_9626:
[----:B------:R-:W-:Y:S02]  /*a890*/  PRMT R8, R0, 0x7610, R8 ;  /* 0x0000761000087816 */ /* 0x000fe40000000008 */
.L_x_9625:
[----:B------:R-:W-:Y:S05]  /*a8a0*/  BSYNC B0 ;  /* 0x0000000000007941 */ /* 0x000fea0003800000 */
.L_x_9624:
[----:B------:R-:W-:Y:S01]  /*a8b0*/  STG.E.U8 [R16.64], R8 ;  /* 0x0000000810007986 */ /* 0x000fe2000c101124 */
[----:B------:R-:W-:Y:S05]  /*a8c0*/  EXIT ;  /* 0x000000000000794d */ /* 0x000fea0003800000 */
.L_x_9622:
        /* <DEDUP_REMOVED lines=16> */
.L_x_9629:
[----:B------:R-:W-:Y:S02]  /*a9d0*/  PRMT R8, R0, 0x7610, R8 ;  /* 0x0000761000087816 */ /* 0x000fe40000000008 */
.L_x_9628:
[----:B------:R-:W-:Y:S05]  /*a9e0*/  BSYNC B0 ;  /* 0x0000000000007941 */ /* 0x000fea0003800000 */
.L_x_9627:
[----:B------:R-:W-:Y:S01]  /*a9f0*/  STG.E.U8 [R16.64], R8 ;  /* 0x0000000810007986 */ /* 0x000fe2000c101124 */
[----:B------:R-:W-:Y:S05]  /*aa00*/  EXIT ;  /* 0x000000000000794d */ /* 0x000fea0003800000 */
.L_x_9621:
        /* <DEDUP_REMOVED lines=21> */
.L_x_9606:
        /* <DEDUP_REMOVED lines=20> */
.L_x_9631:
[----:B------:R-:W-:-:S05]  /*aca0*/  IMAD.MOV.U32 R3, RZ, RZ, RZ ;  /* 0x000000ffff037224 */ /* 0x000fca00078e00ff */
[----:B------:R-:W-:Y:S01]  /*acb0*/  STG.E.64 [R16.64], R2 ;  /* 0x0000000210007986 */ /* 0x000fe2000c101b24 */
[----:B------:R-:W-:Y:S05]  /*acc0*/  EXIT ;  /* 0x000000000000794d */ /* 0x000fea0003800000 */
.L_x_9630:
[----:B------:R-:W-:Y:S01]  /*acd0*/  STG.E [R16.64], R2 ;  /* 0x0000000210007986 */ /* 0x000fe2000c101924 */
[----:B------:R-:W-:Y:S05]  /*ace0*/  EXIT ;  /* 0x000000000000794d */ /* 0x000fea0003800000 */
.L_x_9632:
        /* <DEDUP_REMOVED lines=9> */
.L_x_22421:


//--------------------- .text._ZN2at6native27unrolled_elementwise_kernelIZZZNS0_16sign_kernel_cudaERNS_18TensorIteratorBaseEENKUlvE_clEvENKUlvE_clEvEUlhE_St5arrayIPcLm2EELi4E23TrivialOffsetCalculatorILi1EjESB_NS0_6memory12LoadWithCastILi1EEENSC_13StoreWithCastILi1EEEEEviT_T0_T2_T3_T4_T5_ --------------------------
	.section	.text._ZN2at6native27unrolled_elementwise_kernelIZZZNS0_16sign_kernel_cudaERNS_18TensorIteratorBaseEENKUlvE_clEvENKUlvE_clEvEUlhE_St5arrayIPcLm2EELi4E23TrivialOffsetCalculatorILi1EjESB_NS0_6memory12LoadWithCastILi1EEENSC_13StoreWithCastILi1EEEEEviT_T0_T2_T3_T4_T5_,"ax",@progbits
	.sectioninfo	@"SHI_REGISTERS=30"
	.align	128
        .global         _ZN2at6native27unrolled_elementwise_kernelIZZZNS0_16sign_kernel_cudaERNS_18TensorIteratorBaseEENKUlvE_clEvENKUlvE_clEvEUlhE_St5arrayIPcLm2EELi4E23TrivialOffsetCalculatorILi1EjESB_NS0_6memory12LoadWithCastILi1EEENSC_13StoreWithCastILi1EEEEEviT_T0_T2_T3_T4_T5_
        .type           _ZN2at6native27unrolled_elementwise_kernelIZZZNS0_16sign_kernel_cudaERNS_18TensorIteratorBaseEENKUlvE_clEvENKUlvE_clEvEUlhE_St5arrayIPcLm2EELi4E23TrivialOffsetCalculatorILi1EjESB_NS0_6memory12LoadWithCastILi1EEENSC_13StoreWithCastILi1EEEEEviT_T0_T2_T3_T4_T5_,@function
        .size           _ZN2at6native27unrolled_elementwise_kernelIZZZNS0_16sign_kernel_cudaERNS_18TensorIteratorBaseEENKUlvE_clEvENKUlvE_clEvEUlhE_St5arrayIPcLm2EELi4E23TrivialOffsetCalculatorILi1EjESB_NS0_6memory12LoadWithCastILi1EEENSC_13StoreWithCastILi1EEEEEviT_T0_T2_T3_T4_T5_,(.L_x_22422 - _ZN2at6native27unrolled_elementwise_kernelIZZZNS0_16sign_kernel_cudaERNS_18TensorIteratorBaseEENKUlvE_clEvENKUlvE_clEvEUlhE_St5arrayIPcLm2EELi4E23TrivialOffsetCalculatorILi1EjESB_NS0_6memory12LoadWithCastILi1EEENSC_13StoreWithCastILi1EEEEEviT_T0_T2_T3_T4_T5_)
        .other          _ZN2at6native27unrolled_elementwise_kernelIZZZNS0_16sign_kernel_cudaERNS_18TensorIteratorBaseEENKUlvE_clEvENKUlvE_clEvEUlhE_St5arrayIPcLm2EELi4E23TrivialOffsetCalculatorILi1EjESB_NS0_6memory12LoadWithCastILi1EEENSC_13StoreWithCastILi1EEEEEviT_T0_T2_T3_T4_T5_,@"STO_CUDA_ENTRY STV_DEFAULT"
_ZN2at6native27unrolled_elementwise_kernelIZZZNS0_16sign_kernel_cudaERNS_18TensorIteratorBaseEENKUlvE_clEvENKUlvE_clEvEUlhE_St5arrayIPcLm2EELi4E23TrivialOffsetCalculatorILi1EjESB_NS0_6memory12LoadWithCastILi1EEENSC_13StoreWithCastILi1EEEEEviT_T0_T2_T3_T4_T5_:
.text._ZN2at6native27unrolled_elementwise_kernelIZZZNS0_16sign_kernel_cudaERNS_18TensorIteratorBaseEENKUlvE_clEvENKUlvE_clEvEUlhE_St5arrayIPcLm2EELi4E23TrivialOffsetCalculatorILi1EjESB_NS0_6memory12LoadWithCastILi1EEENSC_13StoreWithCastILi1EEEEEviT_T0_T2_T3_T4_T5_:
        /* <DEDUP_REMOVED lines=29> */
.L_x_9638:
[----:B------:R0:W5:Y:S01]  /*01d0*/  LDG.E.U8 R23, [R4.64] ;  /* 0x0000002404177981 */ /* 0x000162000c1e1100 */
[----:B------:R-:W-:Y:S05]  /*01e0*/  BRA `(.L_x_9640) ;  /* 0x00000dd000007947 */ /* 0x000fea0003800000 */
.L_x_9637:
        /* <DEDUP_REMOVED lines=8> */
.L_x_9642:
[----:B------:R0:W5:Y:S01]  /*0270*/  LDG.E.U8 R23, [R4.64] ;  /* 0x0000002404177981 */ /* 0x000162000c1e1100 */
[----:B------:R-:W-:Y:S05]  /*0280*/  BRA `(.L_x_9640) ;  /* 0x00000d3000007947 */ /* 0x000fea0003800000 */
.L_x_9641:
[----:B------:R0:W5:Y:S01]  /*0290*/  LDG.E.U16 R23, [R4.64] ;  /* 0x0000002404177981 */ /* 0x000162000c1e1500 */
[----:B------:R-:W-:Y:S05]  /*02a0*/  BRA `(.L_x_9640) ;  /* 0x00000d1000007947 */ /* 0x000fea0003800000 */
.L_x_9636:
        /* <DEDUP_REMOVED lines=10> */
.L_x_9644:
[----:B------:R-:W2:Y:S02]  /*0350*/  LDG.E.U16 R2, [R4.64] ;  /* 0x0000002404027981 */ /* 0x000ea4000c1e1500 */
[----:B--2---:R-:W-:-:S06]  /*0360*/  HADD2.F32 R2, -RZ, R2.H0_H0 ;  /* 0x20000002ff027230 */ /* 0x004fcc0000004100 */
[----:B------:R-:W0:Y:S02]  /*0370*/  F2I.S64.TRUNC R2, R2 ;  /* 0x0000000200027311 */ /* 0x000e24000020d900 */
[----:B0-----:R-:W-:Y:S01]  /*0380*/  PRMT R23, R2, 0x7610, R23 ;  /* 0x0000761002177816 */ /* 0x001fe20000000017 */
[----:B------:R-:W-:Y:S05]  /*0390*/  BRA `(.L_x_9640) ;  /* 0x00000c2000007947 */ /* 0x000fea0003800000 */
.L_x_9643:
        /* <DEDUP_REMOVED lines=10> */
.L_x_9646:
[----:B------:R-:W2:Y:S02]  /*0440*/  LDG.E.U16 R4, [R4.64] ;  /* 0x0000002404047981 */ /* 0x000ea4000c1e1500 */
[----:B--2---:R-:W-:-:S06]  /*0450*/  HADD2.F32 R2, -RZ, R4.H0_H0 ;  /* 0x20000004ff027230 */ /* 0x004fcc0000004100 */
[----:B------:R-:W0:Y:S02]  /*0460*/  F2I.S64.TRUNC R2, R2 ;  /* 0x0000000200027311 */ /* 0x000e24000020d900 */
[----:B0-----:R-:W-:Y:S01]  /*0470*/  PRMT R23, R2, 0x7610, R23 ;  /* 0x0000761002177816 */ /* 0x001fe20000000017 */
[----:B------:R-:W-:Y:S05]  /*0480*/  BRA `(.L_x_9640) ;  /* 0x00000b3000007947 */ /* 0x000fea0003800000 */
.L_x_9645:
[----:B------:R-:W2:Y:S02]  /*0490*/  LDG.E.64 R2, [R4.64] ;  /* 0x0000002404027981 */ /* 0x000ea4000c1e1b00 */
[----:B--2---:R-:W0:Y:S02]  /*04a0*/  F2I.S64.F64.TRUNC R2, R2 ;  /* 0x0000000200027311 */ /* 0x004e24000030d900 */
[----:B0-----:R-:W-:Y:S01]  /*04b0*/  PRMT R23, R2, 0x7610, R23 ;  /* 0x0000761002177816 */ /* 0x001fe20000000017 */
[----:B------:R-:W-:Y:S05]  /*04c0*/  BRA `(.L_x_9640) ;  /* 0x00000af000007947 */ /* 0x000fea0003800000 */
.L_x_9635:
        /* <DEDUP_REMOVED lines=12> */
.L_x_9649:
[----:B------:R-:W2:Y:S02]  /*0590*/  LDG.E.64 R4, [R4.64] ;  /* 0x0000002404047981 */ /* 0x000ea4000c1e1b00 */
[----:B--2---:R-:W0:Y:S02]  /*05a0*/  F2I.S64.F64.TRUNC R2, R4 ;  /* 0x0000000400027311 */ /* 0x004e24000030d900 */
[----:B0-----:R-:W-:Y:S01]  /*05b0*/  PRMT R23, R2, 0x7610, R23 ;  /* 0x0000761002177816 */ /* 0x001fe20000000017 */
[----:B------:R-:W-:Y:S05]  /*05c0*/  BRA `(.L_x_9640) ;  /* 0x000009f000007947 */ /* 0x000fea0003800000 */
.L_x_9648:
        /* <DEDUP_REMOVED lines=28> */
.L_x_9651:
        /* <DEDUP_REMOVED lines=16> */
.L_x_9650:
[----:B------:R-:W2:Y:S02]  /*0890*/  LDG.E.U16 R2, [R4.64] ;  /* 0x0000002404027981 */ /* 0x000ea4000c1e1500 */
[----:B--2---:R-:W-:-:S06]  /*08a0*/  PRMT R2, RZ, 0x5410, R2 ;  /* 0x00005410ff027816 */ /* 0x004fcc0000000002 */
[----:B------:R-:W0:Y:S02]  /*08b0*/  F2I.S64.TRUNC R2, R2 ;  /* 0x0000000200027311 */ /* 0x000e24000020d900 */
[----:B0-----:R-:W-:Y:S01]  /*08c0*/  PRMT R23, R2, 0x7610, R23 ;  /* 0x0000761002177816 */ /* 0x001fe20000000017 */
[----:B------:R-:W-:Y:S05]  /*08d0*/  BRA `(.L_x_9640) ;  /* 0x000006e000007947 */ /* 0x000fea0003800000 */
.L_x_9647:
        /* <DEDUP_REMOVED lines=10> */
.L_x_9654:
        /* <DEDUP_REMOVED lines=21> */
.L_x_9658:
[----:B------:R-:W-:Y:S05]  /*0ad0*/  BSYNC B1 ;  /* 0x0000000000017941 */ /* 0x000fea0003800000 */
.L_x_9657:
[----:B------:R-:W-:Y:S01]  /*0ae0*/  IMAD.SHL.U32 R2, R2, 0x100000, RZ ;  /* 0x0010000002027824 */ /* 0x000fe200078e00ff */
[----:B------:R-:W-:-:S04]  /*0af0*/  LEA R3, R0, 0x3b800000, 0x17 ;  /* 0x3b80000000037811 */ /* 0x000fc800078eb8ff */
[----:B------:R-:W-:Y:S02]  /*0b00*/  LOP3.LUT R2, R3, R2, R4, 0xfe, !PT ;  /* 0x0000000203027212 */ /* 0x000fe400078efe04 */
.L_x_9656:
[----:B------:R-:W-:Y:S05]  /*0b10*/  BSYNC B0 ;  /* 0x0000000000007941 */ /* 0x000fea0003800000 */
.L_x_9655:
[----:B------:R-:W0:Y:S02]  /*0b20*/  F2I.S64.TRUNC R2, R2 ;  /* 0x0000000200027311 */ /* 0x000e24000020d900 */
[----:B0-----:R-:W-:Y:S01]  /*0b30*/  PRMT R23, R2, 0x7610, R23 ;  /* 0x0000761002177816 */ /* 0x001fe20000000017 */
[----:B------:R-:W-:Y:S05]  /*0b40*/  BRA `(.L_x_9640) ;  /* 0x0000047000007947 */ /* 0x000fea0003800000 */
.L_x_9653:
        /* <DEDUP_REMOVED lines=21> */
.L_x_9662:
[----:B------:R-:W-:Y:S05]  /*0ca0*/  BSYNC B1 ;  /* 0x0000000000017941 */ /* 0x000fea0003800000 */
.L_x_9661:
[----:B------:R-:W-:Y:S01]  /*0cb0*/  IMAD.SHL.U32 R2, R2, 0x200000, RZ ;  /* 0x0020000002027824 */ /* 0x000fe200078e00ff */
[----:B------:R-:W-:-:S04]  /*0cc0*/  LEA R3, R0, 0x37800000, 0x17 ;  /* 0x3780000000037811 */ /* 0x000fc800078eb8ff */
[----:B------:R-:W-:Y:S02]  /*0cd0*/  LOP3.LUT R2, R3, R2, R4, 0xfe, !PT ;  /* 0x0000000203027212 */ /* 0x000fe400078efe04 */
.L_x_9660:
[----:B------:R-:W-:Y:S05]  /*0ce0*/  BSYNC B0 ;  /* 0x0000000000007941 */ /* 0x000fea0003800000 */
.L_x_9659:
[----:B------:R-:W0:Y:S02]  /*0cf0*/  F2I.S64.TRUNC R2, R2 ;  /* 0x0000000200027311 */ /* 0x000e24000020d900 */
[----:B0-----:R-:W-:Y:S01]  /*0d00*/  PRMT R23, R2, 0x7610, R23 ;  /* 0x0000761002177816 */ /* 0x001fe20000000017 */
[----:B------:R-:W-:Y:S05]  /*0d10*/  BRA `(.L_x_9640) ;  /* 0x000002a000007947 */ /* 0x000fea0003800000 */
.L_x_9652:
        /* <DEDUP_REMOVED lines=14> */
.L_x_9666:
[----:B------:R-:W-:Y:S05]  /*0e00*/  BSYNC B0 ;  /* 0x0000000000007941 */ /* 0x000fea0003800000 */
.L_x_9665:
[----:B------:R-:W0:Y:S02]  /*0e10*/  F2I.S64.TRUNC R2, R2 ;  /* 0x0000000200027311 */ /* 0x000e24000020d900 */
[----:B0-----:R-:W-:Y:S01]  /*0e20*/  PRMT R23, R2, 0x7610, R23 ;  /* 0x0000761002177816 */ /* 0x001fe20000000017 */
[----:B------:R-:W-:Y:S05]  /*0e30*/  BRA `(.L_x_9640) ;  /* 0x0000018000007947 */ /* 0x000fea0003800000 */
.L_x_9639:
        /* <DEDUP_REMOVED lines=21> */
.L_x_9664:
[----:B------:R0:W5:Y:S01]  /*0f90*/  LDG.E.U8 R23, [R4.64] ;  /* 0x0000002404177981 */ /* 0x000162000c1e1100 */
[----:B------:R-:W-:Y:S05]  /*0fa0*/  BRA `(.L_x_9640) ;  /* 0x0000001000007947 */ /* 0x000fea0003800000 */
.L_x_9663:
[----:B------:R0:W5:Y:S02]  /*0fb0*/  LDG.E.U8 R23, [R4.64] ;  /* 0x0000002404177981 */ /* 0x000164000c1e1100 */
.L_x_9640:
[----:B------:R-:W1:Y:S02]  /*0fc0*/  S2R R19, SR_TID.X ;  /* 0x0000000000137919 */ /* 0x000e640000002100 */
[----:B-1----:R-:W-:Y:S02]  /*0fd0*/  IADD3 R19, R19, 0x80, RZ ;  /* 0x0000008013137810 */ /* 0x002fe40007ffe0ff */
.L_x_9634:
[----:B-1----:R-:W-:Y:S05]  /*0fe0*/  BSYNC B6 ;  /* 0x0000000000067941 */ /* 0x002fea0003800000 */
.L_x_9633:
[----:B------:R-:W-:Y:S01]  /*0ff0*/  ISETP.GE.AND P0, PT, R19, R17, PT ;  /* 0x000000111300720c */ /* 0x000fe20003f06270 */
[----:B------:R-:W-:-:S12]  /*1000*/  BSSY B6, `(.L_x_9667) ;  /* 0x00000f3000067945 */ /* 0x000fd80003800000 */
[----:B------:R-:W-:Y:S05]  /*1010*/  @P0 BRA `(.L_x_9668) ;  /* 0x00000f1000000947 */ /* 0x000fea0003800000 */
[----:B------:R-:W-:Y:S01]  /*1020*/  IMAD R0, R16, 0x200, R19 ;  /* 0x0000020010007824 */ /* 0x000fe200078e0213 */
[----:B------:R-:W-:-:S03]  /*1030*/  PRMT R2, R18, 0x9910, RZ ;  /* 0x0000991012027816 */ /* 0x000fc600000000ff */
        /* <DEDUP_REMOVED lines=16> */
.L_x_9672:
[----:B------:R0:W5:Y:S01]  /*1140*/  LDG.E.U8 R22, [R4.64] ;  /* 0x0000002404167981 */ /* 0x000162000c1e1100 */
[----:B------:R-:W-:Y:S05]  /*1150*/  BRA `(.L_x_9674) ;  /* 0x00000dc000007947 */ /* 0x000fea0003800000 */
.L_x_9671:
        /* <DEDUP_REMOVED lines=8> */
.L_x_9676:
[----:B------:R0:W5:Y:S01]  /*11e0*/  LDG.E.U8 R22, [R4.64] ;  /* 0x0000002404167981 */ /* 0x000162000c1e1100 */
[----:B------:R-:W-:Y:S05]  /*11f0*/  BRA `(.L_x_9674) ;  /* 0x00000d2000007947 */ /* 0x000fea0003800000 */
.L_x_9675:
[----:B------:R0:W5:Y:S01]  /*1200*/  LDG.E.U16 R22, [R4.64] ;  /* 0x0000002404167981 */ /* 0x000162000c1e1500 */
[----:B------:R-:W-:Y:S05]  /*1210*/  BRA `(.L_x_9674) ;  /* 0x00000d0000007947 */ /* 0x000fea0003800000 */
.L_x_9670:
        /* <DEDUP_REMOVED lines=10> */
.L_x_9678:
[----:B------:R-:W2:Y:S02]  /*12c0*/  LDG.E.U16 R2, [R4.64] ;  /* 0x0000002404027981 */ /* 0x000ea4000c1e1500 */
[----:B--2---:R-:W-:-:S06]  /*12d0*/  HADD2.F32 R2, -RZ, R2.H0_H0 ;  /* 0x20000002ff027230 */ /* 0x004fcc0000004100 */
[----:B------:R-:W0:Y:S02]  /*12e0*/  F2I.S64.TRUNC R2, R2 ;  /* 0x0000000200027311 */ /* 0x000e24000020d900 */
[----:B0-----:R-:W-:Y:S01]  /*12f0*/  PRMT R22, R2, 0x7610, R22 ;  /* 0x0000761002167816 */ /* 0x001fe20000000016 */
[----:B------:R-:W-:Y:S05]  /*1300*/  BRA `(.L_x_9674) ;  /* 0x00000c1000007947 */ /* 0x000fea0003800000 */
.L_x_9677:
        /* <DEDUP_REMOVED lines=10> */
.L_x_9680:
[----:B------:R-:W2:Y:S02]  /*13b0*/  LDG.E.U16 R4, [R4.64] ;  /* 0x0000002404047981 */ /* 0x000ea4000c1e1500 */
[----:B--2---:R-:W-:-:S06]  /*13c0*/  HADD2.F32 R2, -RZ, R4.H0_H0 ;  /* 0x20000004ff027230 */ /* 0x004fcc0000004100 */
[----:B------:R-:W0:Y:S02]  /*13d0*/  F2I.S64.TRUNC R2, R2 ;  /* 0x0000000200027311 */ /* 0x000e24000020d900 */
[----:B0-----:R-:W-:Y:S01]  /*13e0*/  PRMT R22, R2, 0x7610, R22 ;  /* 0x0000761002167816 */ /* 0x001fe20000000016 */
[----:B------:R-:W-:Y:S05]  /*13f0*/  BRA `(.L_x_9674) ;  /* 0x00000b2000007947 */ /* 0x000fea0003800000 */
.L_x_9679:
[----:B------:R-:W2:Y:S02]  /*1400*/  LDG.E.64 R2, [R4.64] ;  /* 0x0000002404027981 */ /* 0x000ea4000c1e1b00 */
[----:B--2---:R-:W0:Y:S02]  /*1410*/  F2I.S64.F64.TRUNC R2, R2 ;  /* 0x0000000200027311 */ /* 0x004e24000030d900 */
[----:B0-----:R-:W-:Y:S01]  /*1420*/  PRMT R22, R2, 0x7610, R22 ;  /* 0x0000761002167816 */ /* 0x001fe20000000016 */
[----:B------:R-:W-:Y:S05]  /*1430*/  BRA `(.L_x_9674) ;  /* 0x00000ae000007947 */ /* 0x000fea0003800000 */
.L_x_9669:
        /* <DEDUP_REMOVED lines=12> */
.L_x_9683:
[----:B------:R-:W2:Y:S02]  /*1500*/  LDG.E.64 R4, [R4.64] ;  /* 0x0000002404047981 */ /* 0x000ea4000c1e1b00 */
[----:B--2---:R-:W0:Y:S02]  /*1510*/  F2I.S64.F64.TRUNC R2, R4 ;  /* 0x0000000400027311 */ /* 0x004e24000030d900 */
[----:B0-----:R-:W-:Y:S01]  /*1520*/  PRMT R22, R2, 0x7610, R22 ;  /* 0x0000761002167816 */ /* 0x001fe20000000016 */
[----:B------:R-:W-:Y:S05]  /*1530*/  BRA `(.L_x_9674) ;  /* 0x000009e000007947 */ /* 0x000fea0003800000 */
.L_x_9682:
        /* <DEDUP_REMOVED lines=28> */
.L_x_9685:
        /* <DEDUP_REMOVED lines=15> */
.L_x_9684:
[----:B------:R-:W2:Y:S02]  /*17f0*/  LDG.E.U16 R2, [R4.64] ;  /* 0x0000002404027981 */ /* 0x000ea4000c1e1500 */
[----:B--2---:R-:W-:-:S06]  /*1800*/  PRMT R2, RZ, 0x5410, R2 ;  /* 0x00005410ff027816 */ /* 0x004fcc0000000002 */
[----:B------:R-:W0:Y:S02]  /*1810*/  F2I.S64.TRUNC R2, R2 ;  /* 0x0000000200027311 */ /* 0x000e24000020d900 */
[----:B0-----:R-:W-:Y:S01]  /*1820*/  PRMT R22, R2, 0x7610, R22 ;  /* 0x0000761002167816 */ /* 0x001fe20000000016 */
[----:B------:R-:W-:Y:S05]  /*1830*/  BRA `(.L_x_9674) ;  /* 0x000006e000007947 */ /* 0x000fea0003800000 */
.L_x_9681:
        /* <DEDUP_REMOVED lines=10> */
.L_x_9688:
        /* <DEDUP_REMOVED lines=21> */
.L_x_9692:
[----:B------:R-:W-:Y:S05]  /*1a30*/  BSYNC B1 ;  /* 0x0000000000017941 */ /* 0x000fea0003800000 */
.L_x_9691:
[----:B------:R-:W-:Y:S01]  /*1a40*/  IMAD.SHL.U32 R2, R2, 0x100000, RZ ;  /* 0x0010000002027824 */ /* 0x000fe200078e00ff */
[----:B------:R-:W-:-:S04]  /*1a50*/  LEA R3, R0, 0x3b800000, 0x17 ;  /* 0x3b80000000037811 */ /* 0x000fc800078eb8ff */
[----:B------:R-:W-:Y:S02]  /*1a60*/  LOP3.LUT R2, R3, R2, R4, 0xfe, !PT ;  /* 0x0000000203027212 */ /* 0x000fe400078efe04 */
.L_x_9690:
[----:B------:R-:W-:Y:S05]  /*1a70*/  BSYNC B0 ;  /* 0x0000000000007941 */ /* 0x000fea0003800000 */
.L_x_9689:
[----:B------:R-:W0:Y:S02]  /*1a80*/  F2I.S64.TRUNC R2, R2 ;  /* 0x0000000200027311 */ /* 0x000e24000020d900 */
[----:B0-----:R-:W-:Y:S01]  /*1a90*/  PRMT R22, R2, 0x7610, R22 ;  /* 0x0000761002167816 */ /* 0x001fe20000000016 */
[----:B------:R-:W-:Y:S05]  /*1aa0*/  BRA `(.L_x_9674) ;  /* 0x0000047000007947 */ /* 0x000fea0003800000 */
.L_x_9687:
        /* <DEDUP_REMOVED lines=21> */
.L_x_9696:
[----:B------:R-:W-:Y:S05]  /*1c00*/  BSYNC B1 ;  /* 0x0000000000017941 */ /* 0x000fea0003800000 */
.L_x_9695:
[----:B------:R-:W-:Y:S01]  /*1c10*/  IMAD.SHL.U32 R2, R2, 0x200000, RZ ;  /* 0x0020000002027824 */ /* 0x000fe200078e00ff */
[----:B------:R-:W-:-:S04]  /*1c20*/  LEA R3, R0, 0x37800000, 0x17 ;  /* 0x3780000000037811 */ /* 0x000fc800078eb8ff */
[----:B------:R-:W-:Y:S02]  /*1c30*/  LOP3.LUT R2, R3, R2, R4, 0xfe, !PT ;  /* 0x0000000203027212 */ /* 0x000fe400078efe04 */
.L_x_9694:
[----:B------:R-:W-:Y:S05]  /*1c40*/  BSYNC B0 ;  /* 0x0000000000007941 */ /* 0x000fea0003800000 */
.L_x_9693:
[----:B------:R-:W0:Y:S02]  /*1c50*/  F2I.S64.TRUNC R2, R2 ;  /* 0x0000000200027311 */ /* 0x000e24000020d900 */
[----:B0-----:R-:W-:Y:S01]  /*1c60*/  PRMT R22, R2, 0x7610, R22 ;  /* 0x0000761002167816 */ /* 0x001fe20000000016 */
[----:B------:R-:W-:Y:S05]  /*1c70*/  BRA `(.L_x_9674) ;  /* 0x000002a000007947 */ /* 0x000fea0003800000 */
.L_x_9686:
        /* <DEDUP_REMOVED lines=14> */
.L_x_9700:
[----:B------:R-:W-:Y:S05]  /*1d60*/  BSYNC B0 ;  /* 0x0000000000007941 */ /* 0x000fea0003800000 */
.L_x_9699:
[----:B------:R-:W0:Y:S02]  /*1d70*/  F2I.S64.TRUNC R2, R2 ;  /* 0x0000000200027311 */ /* 0x000e24000020d900 */
[----:B0-----:R-:W-:Y:S01]  /*1d80*/  PRMT R22, R2, 0x7610, R22 ;  /* 0x0000761002167816 */ /* 0x001fe20000000016 */
[----:B------:R-:W-:Y:S05]  /*1d90*/  BRA `(.L_x_9674) ;  /* 0x0000018000007947 */ /* 0x000fea0003800000 */
.L_x_9673:
        /* <DEDUP_REMOVED lines=21> */
.L_x_9698:
[----:B------:R0:W5:Y:S01]  /*1ef0*/  LDG.E.U8 R22, [R4.64] ;  /* 0x0000002404167981 */ /* 0x000162000c1e1100 */
[----:B------:R-:W-:Y:S05]  /*1f00*/  BRA `(.L_x_9674) ;  /* 0x0000001000007947 */ /* 0x000fea0003800000 */
.L_x_9697:
[----:B------:R0:W5:Y:S02]  /*1f10*/  LDG.E.U8 R22, [R4.64] ;  /* 0x0000002404167981 */ /* 0x000164000c1e1100 */
.L_x_9674:
[----:B------:R-:W-:-:S03]  /*1f20*/  IADD3 R19, R19, 0x80, RZ ;  /* 0x0000008013137810 */ /* 0x000fc60007ffe0ff */
.L_x_9668:
[----:B------:R-:W-:Y:S05]  /*1f30*/  BSYNC B6 ;  /* 0x0000000000067941 */ /* 0x000fea0003800000 */
.L_x_9667:
[----:B------:R-:W-:Y:S01]  /*1f40*/  ISETP.GE.AND P0, PT, R19, R17, PT ;  /* 0x000000111300720c */ /* 0x000fe20003f06270 */
[----:B------:R-:W-:Y:S01]  /*1f50*/  BSSY B6, `(.L_x_9701) ;  /* 0x00000f5000067945 */ /* 0x000fe20003800000 */
[----:B------:R-:W-:Y:S02]  /*1f60*/  PRMT R24, RZ, 0x7610, R24 ;  /* 0x00007610ff187816 */ /* 0x000fe40000000018 */
[----:B------:R-:W-:-:S09]  /*1f70*/  PRMT R25, RZ, 0x7610, R25 ;  /* 0x00007610ff197816 */ /* 0x000fd20000000019 */
        /* <DEDUP_REMOVED lines=19> */
.L_x_9706:
[----:B------:R0:W5:Y:S01]  /*20b0*/  LDG.E.U8 R25, [R4.64] ;  /* 0x0000002404197981 */ /* 0x000162000c1e1100 */
[----:B------:R-:W-:Y:S05]  /*20c0*/  BRA `(.L_x_9708) ;  /* 0x00000dc000007947 */ /* 0x000fea0003800000 */
.L_x_9705:
        /* <DEDUP_REMOVED lines=8> */
.L_x_9710:
[----:B------:R0:W5:Y:S01]  /*2150*/  LDG.E.U8 R25, [R4.64] ;  /* 0x0000002404197981 */ /* 0x000162000c1e1100 */
[----:B------:R-:W-:Y:S05]  /*2160*/  BRA `(.L_x_9708) ;  /* 0x00000d2000007947 */ /* 0x000fea0003800000 */
.L_x_9709:
[----:B------:R0:W5:Y:S01]  /*2170*/  LDG.E.U16 R25, [R4.64] ;  /* 0x0000002404197981 */ /* 0x000162000c1e1500 */
[----:B------:R-:W-:Y:S05]  /*2180*/  BRA `(.L_x_9708) ;  /* 0x00000d0000007947 */ /* 0x000fea0003800000 */
.L_x_9704:
        /* <DEDUP_REMOVED lines=10> */
.L_x_9712:
[----:B------:R-:W2:Y:S02]  /*2230*/  LDG.E.U16 R2, [R4.64] ;  /* 0x0000002404027981 */ /* 0x000ea4000c1e1500 */
[----:B--2---:R-:W-:-:S06]  /*2240*/  HADD2.F32 R2, -RZ, R2.H0_H0 ;  /* 0x20000002ff027230 */ /* 0x004fcc0000004100 */
[----:B------:R-:W0:Y:S02]  /*2250*/  F2I.S64.TRUNC R2, R2 ;  /* 0x0000000200027311 */ /* 0x000e24000020d900 */
[----:B0-----:R-:W-:Y:S01]  /*2260*/  PRMT R25, R2, 0x7610, R25 ;  /* 0x0000761002197816 */ /* 0x001fe20000000019 */
[----:B------:R-:W-:Y:S05]  /*2270*/  BRA `(.L_x_9708) ;  /* 0x00000c1000007947 */ /* 0x000fea0003800000 */
.L_x_9711:
        /* <DEDUP_REMOVED lines=10> */
.L_x_9714:
[----:B------:R-:W2:Y:S02]  /*2320*/  LDG.E.U16 R4, [R4.64] ;  /* 0x0000002404047981 */ /* 0x000ea4000c1e1500 */
[----:B--2---:R-:W-:-:S06]  /*2330*/  HADD2.F32 R2, -RZ, R4.H0_H0 ;  /* 0x20000004ff027230 */ /* 0x004fcc0000004100 */
[----:B------:R-:W0:Y:S02]  /*2340*/  F2I.S64.TRUNC R2, R2 ;  /* 0x0000000200027311 */ /* 0x000e24000020d900 */
[----:B0-----:R-:W-:Y:S01]  /*2350*/  PRMT R25, R2, 0x7610, R25 ;  /* 0x0000761002197816 */ /* 0x001fe20000000019 */
[----:B------:R-:W-:Y:S05]  /*2360*/  BRA `(.L_x_9708) ;  /* 0x00000b2000007947 */ /* 0x000fea0003800000 */
.L_x_9713:
[----:B------:R-:W2:Y:S02]  /*2370*/  LDG.E.64 R2, [R4.64] ;  /* 0x0000002404027981 */ /* 0x000ea4000c1e1b00 */
[----:B--2---:R-:W0:Y:S02]  /*2380*/  F2I.S64.F64.TRUNC R2, R2 ;  /* 0x0000000200027311 */ /* 0x004e24000030d900 */
[----:B0-----:R-:W-:Y:S01]  /*2390*/  PRMT R25, R2, 0x7610, R25 ;  /* 0x0000761002197816 */ /* 0x001fe20000000019 */
[----:B------:R-:W-:Y:S05]  /*23a0*/  BRA `(.L_x_9708) ;  /* 0x00000ae000007947 */ /* 0x000fea0003800000 */
.L_x_9703:
        /* <DEDUP_REMOVED lines=12> */
.L_x_9717:
[----:B------:R-:W2:Y:S02]  /*2470*/  LDG.E.64 R4, [R4.64] ;  /* 0x0000002404047981 */ /* 0x000ea4000c1e1b00 */
[----:B--2---:R-:W0:Y:S02]  /*2480*/  F2I.S64.F64.TRUNC R2, R4 ;  /* 0x0000000400027311 */ /* 0x004e24000030d900 */
[----:B0-----:R-:W-:Y:S01]  /*2490*/  PRMT R25, R2, 0x7610, R25 ;  /* 0x0000761002197816 */ /* 0x001fe20000000019 */
[----:B------:R-:W-:Y:S05]  /*24a0*/  BRA `(.L_x_9708) ;  /* 0x000009e000007947 */ /* 0x000fea0003800000 */
.L_x_9716:
        /* <DEDUP_REMOVED lines=28> */
.L_x_9719:
        /* <DEDUP_REMOVED lines=15> */
.L_x_9718:
[----:B------:R-:W2:Y:S02]  /*2760*/  LDG.E.U16 R2, [R4.64] ;  /* 0x0000002404027981 */ /* 0x000ea4000c1e1500 */
[----:B--2---:R-:W-:-:S06]  /*2770*/  PRMT R2, RZ, 0x5410, R2 ;  /* 0x00005410ff027816 */ /* 0x004fcc0000000002 */
[----:B------:R-:W0:Y:S02]  /*2780*/  F2I.S64.TRUNC R2, R2 ;  /* 0x0000000200027311 */ /* 0x000e24000020d900 */
[----:B0-----:R-:W-:Y:S01]  /*2790*/  PRMT R25, R2, 0x7610, R25 ;  /* 0x0000761002197816 */ /* 0x001fe20000000019 */
[----:B------:R-:W-:Y:S05]  /*27a0*/  BRA `(.L_x_9708) ;  /* 0x000006e000007947 */ /* 0x000fea0003800000 */
.L_x_9715:
        /* <DEDUP_REMOVED lines=10> */
.L_x_9722:
        /* <DEDUP_REMOVED lines=21> */
.L_x_9726:
[----:B------:R-:W-:Y:S05]  /*29a0*/  BSYNC B1 ;  /* 0x0000000000017941 */ /* 0x000fea0003800000 */
.L_x_9725:
[----:B------:R-:W-:Y:S01]  /*29b0*/  IMAD.SHL.U32 R2, R2, 0x100000, RZ ;  /* 0x0010000002027824 */ /* 0x000fe200078e00ff */
[----:B------:R-:W-:-:S04]  /*29c0*/  LEA R3, R0, 0x3b800000, 0x17 ;  /* 0x3b80000000037811 */ /* 0x000fc800078eb8ff */
[----:B------:R-:W-:Y:S02]  /*29d0*/  LOP3.LUT R2, R3, R2, R4, 0xfe, !PT ;  /* 0x0000000203027212 */ /* 0x000fe400078efe04 */
.L_x_9724:
[----:B------:R-:W-:Y:S05]  /*29e0*/  BSYNC B0 ;  /* 0x0000000000007941 */ /* 0x000fea0003800000 */
.L_x_9723:
[----:B------:R-:W0:Y:S02]  /*29f0*/  F2I.S64.TRUNC R2, R2 ;  /* 0x0000000200027311 */ /* 0x000e24000020d900 */
[----:B0-----:R-:W-:Y:S01]  /*2a00*/  PRMT R25, R2, 0x7610, R25 ;  /* 0x0000761002197816 */ /* 0x001fe20000000019 */
[----:B------:R-:W-:Y:S05]  /*2a10*/  BRA `(.L_x_9708) ;  /* 0x0000047000007947 */ /* 0x000fea0003800000 */
.L_x_9721:
        /* <DEDUP_REMOVED lines=21> */
.L_x_9730:
[----:B------:R-:W-:Y:S05]  /*2b70*/  BSYNC B1 ;  /* 0x0000000000017941 */ /* 0x000fea0003800000 */
.L_x_9729:
[----:B------:R-:W-:Y:S01]  /*2b80*/  IMAD.SHL.U32 R2, R2, 0x200000, RZ ;  /* 0x0020000002027824 */ /* 0x000fe200078e00ff */
[----:B------:R-:W-:-:S04]  /*2b90*/  LEA R3, R0, 0x37800000, 0x17 ;  /* 0x3780000000037811 */ /* 0x000fc800078eb8ff */
[----:B------:R-:W-:Y:S02]  /*2ba0*/  LOP3.LUT R2, R3, R2, R4, 0xfe, !PT ;  /* 0x0000000203027212 */ /* 0x000fe400078efe04 */
.L_x_9728:
[----:B------:R-:W-:Y:S05]  /*2bb0*/  BSYNC B0 ;  /* 0x0000000000007941 */ /* 0x000fea0003800000 */
.L_x_9727:
[----:B------:R-:W0:Y:S02]  /*2bc0*/  F2I.S64.TRUNC R2, R2 ;  /* 0x0000000200027311 */ /* 0x000e24000020d900 */
[----:B0-----:R-:W-:Y:S01]  /*2bd0*/  PRMT R25, R2, 0x7610, R25 ;  /* 0x0000761002197816 */ /* 0x001fe20000000019 */
[----:B------:R-:W-:Y:S05]  /*2be0*/  BRA `(.L_x_9708) ;  /* 0x000002a000007947 */ /* 0x000fea0003800000 */
.L_x_9720:
        /* <DEDUP_REMOVED lines=14> */
.L_x_9734:
[----:B------:R-:W-:Y:S05]  /*2cd0*/  BSYNC B0 ;  /* 0x0000000000007941 */ /* 0x000fea0003800000 */
.L_x_9733:
[----:B------:R-:W0:Y:S02]  /*2ce0*/  F2I.S64.TRUNC R2, R2 ;  /* 0x0000000200027311 */ /* 0x000e24000020d900 */
[----:B0-----:R-:W-:Y:S01]  /*2cf0*/  PRMT R25, R2, 0x7610, R25 ;  /* 0x0000761002197816 */ /* 0x001fe20000000019 */
[----:B------:R-:W-:Y:S05]  /*2d00*/  BRA `(.L_x_9708) ;  /* 0x0000018000007947 */ /* 0x000fea0003800000 */
.L_x_9707:
        /* <DEDUP_REMOVED lines=21> */
.L_x_9732:
[----:B------:R0:W5:Y:S01]  /*2e60*/  LDG.E.U8 R25, [R4.64] ;  /* 0x0000002404197981 */ /* 0x000162000c1e1100 */
[----:B------:R-:W-:Y:S05]  /*2e70*/  BRA `(.L_x_9708) ;  /* 0x0000001000007947 */ /* 0x000fea0003800000 */
.L_x_9731:
[----:B------:R0:W5:Y:S02]  /*2e80*/  LDG.E.U8 R25, [R4.64] ;  /* 0x0000002404197981 */ /* 0x000164000c1e1100 */
.L_x_9708:
[----:B------:R-:W-:-:S03]  /*2e90*/  IADD3 R19, R19, 0x80, RZ ;  /* 0x0000008013137810 */ /* 0x000fc60007ffe0ff */
.L_x_9702:
[----:B------:R-:W-:Y:S05]  /*2ea0*/  BSYNC B6 ;  /* 0x0000000000067941 */ /* 0x000fea0003800000 */
.L_x_9701:
        /* <DEDUP_REMOVED lines=20> */
.L_x_9740:
[----:B------:R0:W5:Y:S01]  /*2ff0*/  LDG.E.U8 R24, [R4.64] ;  /* 0x0000002404187981 */ /* 0x000162000c1e1100 */
[----:B------:R-:W-:Y:S05]  /*3000*/  BRA `(.L_x_9736) ;  /* 0x00000db000007947 */ /* 0x000fea0003800000 */
.L_x_9739:
        /* <DEDUP_REMOVED lines=8> */
.L_x_9743:
[----:B------:R0:W5:Y:S01]  /*3090*/  LDG.E.U8 R24, [R4.64] ;  /* 0x0000002404187981 */ /* 0x000162000c1e1100 */
[----:B------:R-:W-:Y:S05]  /*30a0*/  BRA `(.L_x_9736) ;  /* 0x00000d1000007947 */ /* 0x000fea0003800000 */
.L_x_9742:
[----:B------:R0:W5:Y:S01]  /*30b0*/  LDG.E.U16 R24, [R4.64] ;  /* 0x0000002404187981 */ /* 0x000162000c1e1500 */
[----:B------:R-:W-:Y:S05]  /*30c0*/  BRA `(.L_x_9736) ;  /* 0x00000cf000007947 */ /* 0x000fea0003800000 */
.L_x_9738:
        /* <DEDUP_REMOVED lines=10> */
.L_x_9745:
[----:B------:R-:W2:Y:S02]  /*3170*/  LDG.E.U16 R2, [R4.64] ;  /* 0x0000002404027981 */ /* 0x000ea4000c1e1500 */
[----:B--2---:R-:W-:-:S06]  /*3180*/  HADD2.F32 R2, -RZ, R2.H0_H0 ;  /* 0x20000002ff027230 */ /* 0x004fcc0000004100 */
[----:B------:R-:W0:Y:S02]  /*3190*/  F2I.S64.TRUNC R2, R2 ;  /* 0x0000000200027311 */ /* 0x000e24000020d900 */
[----:B0-----:R-:W-:Y:S01]  /*31a0*/  PRMT R24, R2, 0x7610, R24 ;  /* 0x0000761002187816 */ /* 0x001fe20000000018 */
[----:B------:R-:W-:Y:S05]  /*31b0*/  BRA `(.L_x_9736) ;  /* 0x00000c0000007947 */ /* 0x000fea0003800000 */
.L_x_9744:
        /* <DEDUP_REMOVED lines=10> */
.L_x_9747:
[----:B------:R-:W2:Y:S02]  /*3260*/  LDG.E.U16 R4, [R4.64] ;  /* 0x0000002404047981 */ /* 0x000ea4000c1e1500 */
[----:B--2---:R-:W-:-:S06]  /*3270*/  HADD2.F32 R2, -RZ, R4.H0_H0 ;  /* 0x20000004ff027230 */ /* 0x004fcc0000004100 */
[----:B------:R-:W0:Y:S02]  /*3280*/  F2I.S64.TRUNC R2, R2 ;  /* 0x0000000200027311 */ /* 0x000e24000020d900 */
[----:B0-----:R-:W-:Y:S01]  /*3290*/  PRMT R24, R2, 0x7610, R24 ;  /* 0x0000761002187816 */ /* 0x001fe20000000018 */
[----:B------:R-:W-:Y:S05]  /*32a0*/  BRA `(.L_x_9736) ;  /* 0x00000b1000007947 */ /* 0x000fea0003800000 */
.L_x_9746:
[----:B------:R-:W2:Y:S02]  /*32b0*/  LDG.E.64 R2, [R4.64] ;  /* 0x0000002404027981 */ /* 0x000ea4000c1e1b00 */
[----:B--2---:R-:W0:Y:S02]  /*32c0*/  F2I.S64.F64.TRUNC R2, R2 ;  /* 0x0000000200027311 */ /* 0x004e24000030d900 */
[----:B0-----:R-:W-:Y:S01]  /*32d0*/  PRMT R24, R2, 0x7610, R24 ;  /* 0x0000761002187816 */ /* 0x001fe20000000018 */
[----:B------:R-:W-:Y:S05]  /*32e0*/  BRA `(.L_x_9736) ;  /* 0x00000ad000007947 */ /* 0x000fea0003800000 */
.L_x_9737:
        /* <DEDUP_REMOVED lines=12> */
.L_x_9750:
[----:B------:R-:W2:Y:S02]  /*33b0*/  LDG.E.64 R4, [R4.64] ;  /* 0x0000002404047981 */ /* 0x000ea4000c1e1b00 */
[----:B--2---:R-:W0:Y:S02]  /*33c0*/  F2I.S64.F64.TRUNC R2, R4 ;  /* 0x0000000400027311 */ /* 0x004e24000030d900 */
[----:B0-----:R-:W-:Y:S01]  /*33d0*/  PRMT R24, R2, 0x7610, R24 ;  /* 0x0000761002187816 */ /* 0x001fe20000000018 */
[----:B------:R-:W-:Y:S05]  /*33e0*/  BRA `(.L_x_9736) ;  /* 0x000009d000007947 */ /* 0x000fea0003800000 */
.L_x_9749:
        /* <DEDUP_REMOVED lines=28> */
.L_x_9752:
        /* <DEDUP_REMOVED lines=15> */
.L_x_9751:
[----:B------:R-:W2:Y:S02]  /*36a0*/  LDG.E.U16 R2, [R4.64] ;  /* 0x0000002404027981 */ /* 0x000ea4000c1e1500 */
[----:B--2---:R-:W-:-:S06]  /*36b0*/  PRMT R2, RZ, 0x5410, R2 ;  /* 0x00005410ff027816 */ /* 0x004fcc0000000002 */
[----:B------:R-:W0:Y:S02]  /*36c0*/  F2I.S64.TRUNC R2, R2 ;  /* 0x0000000200027311 */ /* 0x000e24000020d900 */
[----:B0-----:R-:W-:Y:S01]  /*36d0*/  PRMT R24, R2, 0x7610, R24 ;  /* 0x0000761002187816 */ /* 0x001fe20000000018 */
[----:B------:R-:W-:Y:S05]  /*36e0*/  BRA `(.L_x_9736) ;  /* 0x000006d000007947 */ /* 0x000fea0003800000 */
.L_x_9748:
        /* <DEDUP_REMOVED lines=10> */
.L_x_9755:
        /* <DEDUP_REMOVED lines=21> */
.L_x_9759:
[----:B------:R-:W-:Y:S05]  /*38e0*/  BSYNC B1 ;  /* 0x0000000000017941 */ /* 0x000fea0003800000 */
.L_x_9758:
[----:B------:R-:W-:Y:S01]  /*38f0*/  IMAD.SHL.U32 R2, R2, 0x100000, RZ ;  /* 0x0010000002027824 */ /* 0x000fe200078e00ff */
[----:B------:R-:W-:-:S04]  /*3900*/  LEA R3, R0, 0x3b800000, 0x17 ;  /* 0x3b80000000037811 */ /* 0x000fc800078eb8ff */
[----:B------:R-:W-:Y:S02]  /*3910*/  LOP3.LUT R2, R3, R2, R4, 0xfe, !PT ;  /* 0x0000000203027212 */ /* 0x000fe400078efe04 */
.L_x_9757:
[----:B------:R-:W-:Y:S05]  /*3920*/  BSYNC B0 ;  /* 0x0000000000007941 */ /* 0x000fea0003800000 */
.L_x_9756:
[----:B------:R-:W0:Y:S02]  /*3930*/  F2I.S64.TRUNC R2, R2 ;  /* 0x0000000200027311 */ /* 0x000e24000020d900 */
[----:B0-----:R-:W-:Y:S01]  /*3940*/  PRMT R24, R2, 0x7610, R24 ;  /* 0x0000761002187816 */ /* 0x001fe20000000018 */
[----:B------:R-:W-:Y:S05]  /*3950*/  BRA `(.L_x_9736) ;  /* 0x0000046000007947 */ /* 0x000fea0003800000 */
.L_x_9754:
        /* <DEDUP_REMOVED lines=21> */
.L_x_9763:
[----:B------:R-:W-:Y:S05]  /*3ab0*/  BSYNC B1 ;  /* 0x0000000000017941 */ /* 0x000fea0003800000 */
.L_x_9762:
[----:B------:R-:W-:Y:S01]  /*3ac0*/  IMAD.SHL.U32 R2, R2, 0x200000, RZ ;  /* 0x0020000002027824 */ /* 0x000fe200078e00ff */
[----:B------:R-:W-:-:S04]  /*3ad0*/  LEA R3, R0, 0x37800000, 0x17 ;  /* 0x3780000000037811 */ /* 0x000fc800078eb8ff */
[----:B------:R-:W-:Y:S02]  /*3ae0*/  LOP3.LUT R2, R3, R2, R4, 0xfe, !PT ;  /* 0x0000000203027212 */ /* 0x000fe400078efe04 */
.L_x_9761:
[----:B------:R-:W-:Y:S05]  /*3af0*/  BSYNC B0 ;  /* 0x0000000000007941 */ /* 0x000fea0003800000 */
.L_x_9760:
[----:B------:R-:W0:Y:S02]  /*3b00*/  F2I.S64.TRUNC R2, R2 ;  /* 0x0000000200027311 */ /* 0x000e24000020d900 */
[----:B0-----:R-:W-:Y:S01]  /*3b10*/  PRMT R24, R2, 0x7610, R24 ;  /* 0x0000761002187816 */ /* 0x001fe20000000018 */
[----:B------:R-:W-:Y:S05]  /*3b20*/  BRA `(.L_x_9736) ;  /* 0x0000029000007947 */ /* 0x000fea0003800000 */
.L_x_9753:
        /* <DEDUP_REMOVED lines=14> */
.L_x_9767:
[----:B------:R-:W-:Y:S05]  /*3c10*/  BSYNC B0 ;  /* 0x0000000000007941 */ /* 0x000fea0003800000 */
.L_x_9766:
[----:B------:R-:W0:Y:S02]  /*3c20*/  F2I.S64.TRUNC R2, R2 ;  /* 0x0000000200027311 */ /* 0x000e24000020d900 */
[----:B0-----:R-:W-:Y:S01]  /*3c30*/  PRMT R24, R2, 0x7610, R24 ;  /* 0x0000761002187816 */ /* 0x001fe20000000018 */
[----:B------:R-:W-:Y:S05]  /*3c40*/  BRA `(.L_x_9736) ;  /* 0x0000017000007947 */ /* 0x000fea0003800000 */
.L_x_9741:
        /* <DEDUP_REMOVED lines=19> */
[----:B------:R-:W-:Y:S05]  /*3d80*/  BRA `(.L_x_9736) ;  /* 0x0000003000007947 */ /* 0x000fea0003800000 */
.L_x_9765:
[----:B------:R0:W5:Y:S01]  /*3d90*/  LDG.E.U8 R24, [R4.64] ;  /* 0x0000002404187981 */ /* 0x000162000c1e1100 */
[----:B------:R-:W-:Y:S05]  /*3da0*/  BRA `(.L_x_9736) ;  /* 0x0000001000007947 */ /* 0x000fea0003800000 */
.L_x_9764:
[----:B------:R0:W5:Y:S02]  /*3db0*/  LDG.E.U8 R24, [R4.64] ;  /* 0x0000002404187981 */ /* 0x000164000c1e1100 */
.L_x_9736:
[----:B------:R-:W-:Y:S05]  /*3dc0*/  BSYNC B6 ;  /* 0x0000000000067941 */ /* 0x000fea0003800000 */
.L_x_9735:
[----:B------:R-:W1:Y:S01]  /*3dd0*/  S2R R19, SR_TID.X ;  /* 0x0000000000137919 */ /* 0x000e620000002100 */
[----:B------:R-:W2:Y:S01]  /*3de0*/  LDC.U8 R18, c[0x0][0x184] ;  /* 0x00006100ff127b82 */ /* 0x000ea20000000000 */
[----:B-----5:R-:W-:Y:S01]  /*3df0*/  LOP3.LUT P0, RZ, R23, 0xff, RZ, 0xc0, !PT ;  /* 0x000000ff17ff7812 */ /* 0x020fe2000780c0ff */
[----:B------:R-:W-:Y:S01]  /*3e00*/  BSSY B6, `(.L_x_9768) ;  /* 0x00000f4000067945 */ /* 0x000fe20003800000 */
[----:B------:R-:W-:Y:S02]  /*3e10*/  LOP3.LUT P1, RZ, R22, 0xff, RZ, 0xc0, !PT ;  /* 0x000000ff16ff7812 */ /* 0x000fe4000782c0ff */
[----:B------:R-:W-:Y:S02]  /*3e20*/  LOP3.LUT P2, RZ, R25, 0xff, RZ, 0xc0, !PT ;  /* 0x000000ff19ff7812 */ /* 0x000fe4000784c0ff */
[----:B------:R-:W-:Y:S02]  /*3e30*/  LOP3.LUT P3, RZ, R24, 0xff, RZ, 0xc0, !PT ;  /* 0x000000ff18ff7812 */ /* 0x000fe4000786c0ff */
[----:B0-----:R-:W-:-:S02]  /*3e40*/  SEL R4, RZ, 0x1, !P0 ;  /* 0x00000001ff047807 */ /* 0x001fc40004000000 */
[----:B------:R-:W-:Y:S02]  /*3e50*/  SEL R22, RZ, 0x1, !P1 ;  /* 0x00000001ff167807 */ /* 0x000fe40004800000 */
[----:B------:R-:W-:Y:S02]  /*3e60*/  SEL R24, RZ, 0x1, !P2 ;  /* 0x00000001ff187807 */ /* 0x000fe40005000000 */
[----:B------:R-:W-:Y:S02]  /*3e70*/  SEL R26, RZ, 0x1, !P3 ;  /* 0x00000001ff1a7807 */ /* 0x000fe40005800000 */
[----:B-1----:R-:W-:-:S13]  /*3e80*/  ISETP.GE.AND P4, PT, R19, R17, PT ;  /* 0x000000111300720c */ /* 0x002fda0003f86270 */
[----:B------:R-:W-:Y:S05]  /*3e90*/  @P4 BRA `(.L_x_9769) ;  /* 0x00000ea000004947 */ /* 0x000fea0003800000 */
[----:B--2---:R-:W-:Y:S01]  /*3ea0*/  IMAD R0, R16, 0x200, R19 ;  /* 0x0000020010007824 */ /* 0x004fe200078e0213 */
        /* <DEDUP_REMOVED lines=18> */
.L_x_9773:
[----:B------:R0:W-:Y:S01]  /*3fd0*/  STG.E.U8 [R2.64], R4 ;  /* 0x0000000402007986 */ /* 0x0001e2000c101124 */
[----:B------:R-:W-:Y:S05]  /*3fe0*/  BRA `(.L_x_9769) ;  /* 0x00000d5000007947 */ /* 0x000fea0003800000 */
.L_x_9772:
        /* <DEDUP_REMOVED lines=9> */
.L_x_9776:
[----:B------:R0:W-:Y:S01]  /*4080*/  STG.E [R2.64], R4 ;  /* 0x0000000402007986 */ /* 0x0001e2000c101924 */
[----:B------:R-:W-:Y:S05]  /*4090*/  BRA `(.L_x_9769) ;  /* 0x00000ca000007947 */ /* 0x000fea0003800000 */
.L_x_9775:
[----:B------:R0:W-:Y:S01]  /*40a0*/  STG.E.U16 [R2.64], R4 ;  /* 0x0000000402007986 */ /* 0x0001e2000c101524 */
[----:B------:R-:W-:Y:S05]  /*40b0*/  BRA `(.L_x_9769) ;  /* 0x00000c8000007947 */ /* 0x000fea0003800000 */
.L_x_9771:
[----:B------:R-:W-:-:S13]  /*40c0*/  ISETP.GT.AND P0, PT, R0, 0x6, PT ;  /* 0x000000060000780c */ /* 0x000fda0003f04270 */
[----:B------:R-:W-:Y:S05]  /*40d0*/  @P0 BRA `(.L_x_9777) ;  /* 0x000000b000000947 */ /* 0x000fea0003800000 */
[----:B------:R-:W-:-:S13]  /*40e0*/  ISETP.NE.AND P0, PT, R0, 0x5, PT ;  /* 0x000000050000780c */ /* 0x000fda0003f05270 */
[----:B------:R-:W-:Y:S05]  /*40f0*/  @!P0 BRA `(.L_x_9778) ;  /* 0x0000005000008947 */ /* 0x000fea0003800000 */
[----:B------:R-:W-:-:S13]  /*4100*/  ISETP.NE.AND P0, PT, R0, 0x6, PT ;  /* 0x000000060000780c */ /* 0x000fda0003f05270 */
[----:B------:R-:W-:Y:S05]  /*4110*/  @P0 BRA `(.L_x_9774) ;  /* 0x00000aa000000947 */ /* 0x000fea0003800000 */
[----:B------:R-:W0:Y:S02]  /*4120*/  I2F.U16 R5, R4 ;  /* 0x0000000400057306 */ /* 0x000e240000101000 */
[----:B0-----:R0:W-:Y:S01]  /*4130*/  STG.E [R2.64], R5 ;  /* 0x0000000502007986 */ /* 0x0011e2000c101924 */
[----:B------:R-:W-:Y:S05]  /*4140*/  BRA `(.L_x_9769) ;  /* 0x00000bf000007947 */ /* 0x000fea0003800000 */
.L_x_9778:
[----:B------:R-:W0:Y:S02]  /*4150*/  I2F.U16 R0, R4 ;  /* 0x0000000400007306 */ /* 0x000e240000101000 */
[----:B0-----:R-:W-:-:S05]  /*4160*/  F2FP.PACK_AB R0, RZ, R0 ;  /* 0x00000000ff00723e */ /* 0x001fca00000000ff */
[----:B------:R0:W-:Y:S01]  /*4170*/  STG.E.U16 [R2.64], R0 ;  /* 0x0000000002007986 */ /* 0x0001e2000c101524 */
[----:B------:R-:W-:Y:S05]  /*4180*/  BRA `(.L_x_9769) ;  /* 0x00000bb000007947 */ /* 0x000fea0003800000 */
.L_x_9777:
[----:B------:R-:W-:-:S13]  /*4190*/  ISETP.NE.AND P0, PT, R0, 0x7, PT ;  /* 0x000000070000780c */ /* 0x000fda0003f05270 */
[----:B------:R-:W-:Y:S05]  /*41a0*/  @!P0 BRA `(.L_x_9779) ;  /* 0x000000d000008947 */ /* 0x000fea0003800000 */
[----:B------:R-:W-:-:S13]  /*41b0*/  ISETP.NE.AND P0, PT, R0, 0x8, PT ;  /* 0x000000080000780c */ /* 0x000fda0003f05270 */
[----:B------:R-:W-:Y:S05]  /*41c0*/  @!P0 BRA `(.L_x_9780) ;  /* 0x0000006000008947 */ /* 0x000fea0003800000 */
[----:B------:R-:W-:-:S13]  /*41d0*/  ISETP.NE.AND P0, PT, R0, 0x9, PT ;  /* 0x000000090000780c */ /* 0x000fda0003f05270 */
[----:B------:R-:W-:Y:S05]  /*41e0*/  @P0 BRA `(.L_x_9774) ;  /* 0x000009d000000947 */ /* 0x000fea0003800000 */
[----:B------:R-:W0:Y:S01]  /*41f0*/  I2F.U16 R4, R4 ;  /* 0x0000000400047306 */ /* 0x000e220000101000 */
[----:B------:R-:W-:-:S05]  /*4200*/  IMAD.MOV.U32 R5, RZ, RZ, RZ ;  /* 0x000000ffff057224 */ /* 0x000fca00078e00ff */
[----:B0-----:R0:W-:Y:S01]  /*4210*/  STG.E.64 [R2.64], R4 ;  /* 0x0000000402007986 */ /* 0x0011e2000c101b24 */
[----:B------:R-:W-:Y:S05]  /*4220*/  BRA `(.L_x_9769) ;  /* 0x00000b1000007947 */ /* 0x000fea0003800000 */
.L_x_9780:
[----:B------:R-:W0:Y:S02]  /*4230*/  I2F.U16 R4, R4 ;  /* 0x0000000400047306 */ /* 0x000e240000101000 */
[----:B0-----:R-:W-:-:S04]  /*4240*/  F2FP.PACK_AB R5, RZ, R4 ;  /* 0x00000004ff05723e */ /* 0x001fc800000000ff */
[----:B------:R-:W-:-:S05]  /*4250*/  PRMT R5, R5, 0x5410, RZ ;  /* 0x0000541005057816 */ /* 0x000fca00000000ff */
[----:B------:R0:W-:Y:S01]  /*4260*/  STG.E [R2.64], R5 ;  /* 0x0000000502007986 */ /* 0x0001e2000c101924 */
[----:B------:R-:W-:Y:S05]  /*4270*/  BRA `(.L_x_9769) ;  /* 0x00000ac000007947 */ /* 0x000fea0003800000 */
.L_x_9779:
[----:B------:R-:W0:Y:S02]  /*4280*/  I2F.F64.U16 R4, R4 ;  /* 0x0000000400047312 */ /* 0x000e240000101800 */
[----:B0-----:R0:W-:Y:S01]  /*4290*/  STG.E.64 [R2.64], R4 ;  /* 0x0000000402007986 */ /* 0x0011e2000c101b24 */
[----:B------:R-:W-:Y:S05]  /*42a0*/  BRA `(.L_x_9769) ;  /* 0x00000a9000007947 */ /* 0x000fea0003800000 */
.L_x_9770:
        /* <DEDUP_REMOVED lines=10> */
.L_x_9783:
[----:B------:R-:W0:Y:S01]  /*4350*/  I2F.F64.U16 R4, R4 ;  /* 0x0000000400047312 */ /* 0x000e220000101800 */
[----:B------:R-:W-:-:S05]  /*4360*/  CS2R R6, SRZ ;  /* 0x0000000000067805 */ /* 0x000fca000001ff00 */
[----:B0-----:R0:W-:Y:S01]  /*4370*/  STG.E.128 [R2.64], R4 ;  /* 0x0000000402007986 */ /* 0x0011e2000c101d24 */
[----:B------:R-:W-:Y:S05]  /*4380*/  BRA `(.L_x_9769) ;  /* 0x000009b000007947 */ /* 0x000fea0003800000 */
.L_x_9782:
[----:B------:R-:W-:-:S13]  /*4390*/  ISETP.NE.AND P0, PT, R0, 0xf, PT ;  /* 0x0000000f0000780c */ /* 0x000fda0003f05270 */
[----:B------:R-:W-:Y:S05]  /*43a0*/  @!P0 BRA `(.L_x_9784) ;  /* 0x000002d000008947 */ /* 0x000fea0003800000 */
[----:B------:R-:W-:-:S13]  /*43b0*/  ISETP.NE.AND P0, PT, R0, 0x17, PT ;  /* 0x000000170000780c */ /* 0x000fda0003f05270 */
[----:B------:R-:W-:Y:S05]  /*43c0*/  @!P0 BRA `(.L_x_9785) ;  /* 0x0000015000008947 */ /* 0x000fea0003800000 */
[----:B------:R-:W-:-:S13]  /*43d0*/  ISETP.NE.AND P0, PT, R0, 0x18, PT ;  /* 0x000000180000780c */ /* 0x000fda0003f05270 */
[----:B------:R-:W-:Y:S05]  /*43e0*/  @P0 BRA `(.L_x_9774) ;  /* 0x000007d000000947 */ /* 0x000fea0003800000 */
[----:B------:R-:W0:Y:S01]  /*43f0*/  I2F.U16 R7, R4 ;  /* 0x0000000400077306 */ /* 0x000e220000101000 */
        /* <DEDUP_REMOVED lines=14> */
.L_x_9787:
[----:B------:R-:W-:Y:S05]  /*44e0*/  BSYNC B0 ;  /* 0x0000000000007941 */ /* 0x000fea0003800000 */
.L_x_9786:
[----:B------:R-:W-:-:S05]  /*44f0*/  LOP3.LUT R5, R0, R5, RZ, 0xfc, !PT ;  /* 0x0000000500057212 */ /* 0x000fca00078efcff */
[----:B------:R0:W-:Y:S01]  /*4500*/  STG.E.U8 [R2.64], R5 ;  /* 0x0000000502007986 */ /* 0x0001e2000c101124 */
[----:B------:R-:W-:Y:S05]  /*4510*/  BRA `(.L_x_9769) ;  /* 0x0000082000007947 */ /* 0x000fea0003800000 */
.L_x_9785:
[----:B------:R-:W0:Y:S01]  /*4520*/  I2F.U16 R7, R4 ;  /* 0x0000000400077306 */ /* 0x000e220000101000 */
        /* <DEDUP_REMOVED lines=12> */
.L_x_9789:
[----:B------:R-:W-:Y:S01]  /*45f0*/  IMAD.MOV.U32 R0, RZ, RZ, 0x7f ;  /* 0x0000007fff007424 */ /* 0x000fe200078e00ff */
[----:B------:R-:W-:-:S04]  /*4600*/  ISETP.GT.U32.AND P0, PT, R5, 0x7f800000, PT ;  /* 0x7f8000000500780c */ /* 0x000fc80003f04070 */
[----:B------:R-:W-:-:S04]  /*4610*/  SEL R0, R0, 0x7c, P0 ;  /* 0x0000007c00007807 */ /* 0x000fc80000000000 */
.L_x_9790:
[----:B------:R-:W-:Y:S05]  /*4620*/  BSYNC B0 ;  /* 0x0000000000007941 */ /* 0x000fea0003800000 */
.L_x_9788:
[----:B------:R-:W-:-:S04]  /*4630*/  LOP3.LUT R4, R7, 0x80000000, RZ, 0xc0, !PT ;  /* 0x8000000007047812 */ /* 0x000fc800078ec0ff */
[----:B------:R-:W-:-:S04]  /*4640*/  SHF.R.U32.HI R5, RZ, 0x18, R4 ;  /* 0x00000018ff057819 */ /* 0x000fc80000011604 */
[----:B------:R-:W-:-:S05]  /*4650*/  LOP3.LUT R5, R0, R5, RZ, 0xfc, !PT ;  /* 0x0000000500057212 */ /* 0x000fca00078efcff */
[----:B------:R0:W-:Y:S01]  /*4660*/  STG.E.U8 [R2.64], R5 ;  /* 0x0000000502007986 */ /* 0x0001e2000c101124 */
[----:B------:R-:W-:Y:S05]  /*4670*/  BRA `(.L_x_9769) ;  /* 0x000006c000007947 */ /* 0x000fea0003800000 */
.L_x_9784:
[----:B------:R-:W0:Y:S02]  /*4680*/  I2F.U16 R0, R4 ;  /* 0x0000000400007306 */ /* 0x000e240000101000 */
[----:B0-----:R-:W-:-:S05]  /*4690*/  F2FP.BF16.PACK_AB R0, RZ, R0 ;  /* 0x00000000ff00723e */ /* 0x001fca00000010ff */
[----:B------:R0:W-:Y:S01]  /*46a0*/  STG.E.U16 [R2.64], R0 ;  /* 0x0000000002007986 */ /* 0x0001e2000c101524 */
[----:B------:R-:W-:Y:S05]  /*46b0*/  BRA `(.L_x_9769) ;  /* 0x0000068000007947 */ /* 0x000fea0003800000 */
.L_x_9781:
        /* <DEDUP_REMOVED lines=10> */
.L_x_9793:
[----:B------:R-:W0:Y:S01]  /*4760*/  I2F.U16 R7, R4 ;  /* 0x0000000400077306 */ /* 0x000e220000101000 */
        /* <DEDUP_REMOVED lines=16> */
.L_x_9796:
[----:B------:R-:W-:-:S04]  /*4870*/  LOP3.LUT R0, R7, 0x80000000, RZ, 0xc0, !PT ;  /* 0x8000000007007812 */ /* 0x000fc800078ec0ff */
[----:B------:R-:W-:-:S04]  /*4880*/  SHF.R.U32.HI R5, RZ, 0x18, R0 ;  /* 0x00000018ff057819 */ /* 0x000fc80000011600 */
[----:B------:R-:W-:-:S04]  /*4890*/  LOP3.LUT R4, R4, R5, RZ, 0xfc, !PT ;  /* 0x0000000504047212 */ /* 0x000fc800078efcff */
[----:B------:R-:W-:Y:S02]  /*48a0*/  PRMT R0, R4, 0x7610, R0 ;  /* 0x0000761004007816 */ /* 0x000fe40000000000 */
.L_x_9795:
[----:B------:R-:W-:Y:S05]  /*48b0*/  BSYNC B0 ;  /* 0x0000000000007941 */ /* 0x000fea0003800000 */
.L_x_9794:
[----:B------:R0:W-:Y:S01]  /*48c0*/  STG.E.U8 [R2.64], R0 ;  /* 0x0000000002007986 */ /* 0x0001e2000c101124 */
[----:B------:R-:W-:Y:S05]  /*48d0*/  BRA `(.L_x_9769) ;  /* 0x0000046000007947 */ /* 0x000fea0003800000 */
.L_x_9792:
        /* <DEDUP_REMOVED lines=17> */
.L_x_9799:
[----:B------:R-:W-:-:S04]  /*49f0*/  LOP3.LUT R0, R7, 0x80000000, RZ, 0xc0, !PT ;  /* 0x8000000007007812 */ /* 0x000fc800078ec0ff */
[----:B------:R-:W-:-:S04]  /*4a00*/  SHF.R.U32.HI R5, RZ, 0x18, R0 ;  /* 0x00000018ff057819 */ /* 0x000fc80000011600 */
[----:B------:R-:W-:-:S04]  /*4a10*/  LOP3.LUT R4, R4, R5, RZ, 0xfc, !PT ;  /* 0x0000000504047212 */ /* 0x000fc800078efcff */
[----:B------:R-:W-:Y:S02]  /*4a20*/  PRMT R0, R4, 0x7610, R0 ;  /* 0x0000761004007816 */ /* 0x000fe40000000000 */
.L_x_9798:
[----:B------:R-:W-:Y:S05]  /*4a30*/  BSYNC B0 ;  /* 0x0000000000007941 */ /* 0x000fea0003800000 */
.L_x_9797:
[----:B------:R0:W-:Y:S01]  /*4a40*/  STG.E.U8 [R2.64], R0 ;  /* 0x0000000002007986 */ /* 0x0001e2000c101124 */
[----:B------:R-:W-:Y:S05]  /*4a50*/  BRA `(.L_x_9769) ;  /* 0x000002e000007947 */ /* 0x000fea0003800000 */
.L_x_9791:
[----:B------:R-:W-:-:S13]  /*4a60*/  ISETP.NE.AND P0, PT, R0, 0x1c, PT ;  /* 0x0000001c0000780c */ /* 0x000fda0003f05270 */
[----:B------:R-:W-:Y:S05]  /*4a70*/  @!P0 BRA `(.L_x_9800) ;  /* 0x000002b000008947 */ /* 0x000fea0003800000 */
[----:B------:R-:W-:-:S13]  /*4a80*/  ISETP.NE.AND P0, PT, R0, 0x1d, PT ;  /* 0x0000001d0000780c */ /* 0x000fda0003f05270 */
[----:B------:R-:W-:Y:S05]  /*4a90*/  @!P0 BRA `(.L_x_9801) ;  /* 0x0000026000008947 */ /* 0x000fea0003800000 */
[----:B------:R-:W-:-:S13]  /*4aa0*/  ISETP.NE.AND P0, PT, R0, 0x2c, PT ;  /* 0x0000002c0000780c */ /* 0x000fda0003f05270 */
[----:B------:R-:W-:Y:S05]  /*4ab0*/  @P0 BRA `(.L_x_9774) ;  /* 0x0000010000000947 */ /* 0x000fea0003800000 */
[----:B------:R-:W0:Y:S01]  /*4ac0*/  I2F.U16 R4, R4 ;  /* 0x0000000400047306 */ /* 0x000e220000101000 */
        /* <DEDUP_REMOVED lines=15> */
.L_x_9774:
        /* <DEDUP_REMOVED lines=20> */
.L_x_9801:
[----:B------:R-:W-:-:S05]  /*4d00*/  IMAD.MOV.U32 R5, RZ, RZ, RZ ;  /* 0x000000ffff057224 */ /* 0x000fca00078e00ff */
[----:B------:R0:W-:Y:S01]  /*4d10*/  STG.E.64 [R2.64], R4 ;  /* 0x0000000402007986 */ /* 0x0001e2000c101b24 */
[----:B------:R-:W-:Y:S05]  /*4d20*/  BRA `(.L_x_9769) ;  /* 0x0000001000007947 */ /* 0x000fea0003800000 */
.L_x_9800:
[----:B------:R0:W-:Y:S02]  /*4d30*/  STG.E [R2.64], R4 ;  /* 0x0000000402007986 */ /* 0x0001e4000c101924 */
.L_x_9769:
[----:B--2---:R-:W-:Y:S05]  /*4d40*/  BSYNC B6 ;  /* 0x0000000000067941 */ /* 0x004fea0003800000 */
.L_x_9768:
        /* <DEDUP_REMOVED lines=21> */
.L_x_9807:
[----:B------:R0:W-:Y:S01]  /*4ea0*/  STG.E.U8 [R2.64], R22 ;  /* 0x0000001602007986 */ /* 0x0001e2000c101124 */
[----:B------:R-:W-:Y:S05]  /*4eb0*/  BRA `(.L_x_9809) ;  /* 0x00000d5000007947 */ /* 0x000fea0003800000 */
.L_x_9806:
        /* <DEDUP_REMOVED lines=9> */
.L_x_9811:
[----:B------:R0:W-:Y:S01]  /*4f50*/  STG.E [R2.64], R22 ;  /* 0x0000001602007986 */ /* 0x0001e2000c101924 */
[----:B------:R-:W-:Y:S05]  /*4f60*/  BRA `(.L_x_9809) ;  /* 0x00000ca000007947 */ /* 0x000fea0003800000 */
.L_x_9810:
[----:B------:R0:W-:Y:S01]  /*4f70*/  STG.E.U16 [R2.64], R22 ;  /* 0x0000001602007986 */ /* 0x0001e2000c101524 */
[----:B------:R-:W-:Y:S05]  /*4f80*/  BRA `(.L_x_9809) ;  /* 0x00000c8000007947 */ /* 0x000fea0003800000 */
.L_x_9805:
        /* <DEDUP_REMOVED lines=9> */
.L_x_9813:
[----:B------:R-:W0:Y:S02]  /*5020*/  I2F.U16 R0, R22 ;  /* 0x0000001600007306 */ /* 0x000e240000101000 */
[----:B0-----:R-:W-:-:S05]  /*5030*/  F2FP.PACK_AB R0, RZ, R0 ;  /* 0x00000000ff00723e */ /* 0x001fca00000000ff */
[----:B------:R0:W-:Y:S01]  /*5040*/  STG.E.U16 [R2.64], R0 ;  /* 0x0000000002007986 */ /* 0x0001e2000c101524 */
[----:B------:R-:W-:Y:S05]  /*5050*/  BRA `(.L_x_9809) ;  /* 0x00000bb000007947 */ /* 0x000fea0003800000 */
.L_x_9812:
        /* <DEDUP_REMOVED lines=10> */
.L_x_9815:
[----:B------:R-:W0:Y:S02]  /*5100*/  I2F.U16 R22, R22 ;  /* 0x0000001600167306 */ /* 0x000e240000101000 */
[----:B0-----:R-:W-:-:S04]  /*5110*/  F2FP.PACK_AB R5, RZ, R22 ;  /* 0x00000016ff05723e */ /* 0x001fc800000000ff */
[----:B------:R-:W-:-:S05]  /*5120*/  PRMT R5, R5, 0x5410, RZ ;  /* 0x0000541005057816 */ /* 0x000fca00000000ff */
[----:B------:R0:W-:Y:S01]  /*5130*/  STG.E [R2.64], R5 ;  /* 0x0000000502007986 */ /* 0x0001e2000c101924 */
[----:B------:R-:W-:Y:S05]  /*5140*/  BRA `(.L_x_9809) ;  /* 0x00000ac000007947 */ /* 0x000fea0003800000 */
.L_x_9814:
[----:B------:R-:W0:Y:S02]  /*5150*/  I2F.F64.U16 R22, R22 ;  /* 0x0000001600167312 */ /* 0x000e240000101800 */
[----:B0-----:R0:W-:Y:S01]  /*5160*/  STG.E.64 [R2.64], R22 ;  /* 0x0000001602007986 */ /* 0x0011e2000c101b24 */
[----:B------:R-:W-:Y:S05]  /*5170*/  BRA `(.L_x_9809) ;  /* 0x00000a9000007947 */ /* 0x000fea0003800000 */
.L_x_9804:
        /* <DEDUP_REMOVED lines=10> */
.L_x_9818:
[----:B------:R-:W0:Y:S01]  /*5220*/  I2F.F64.U16 R4, R22 ;  /* 0x0000001600047312 */ /* 0x000e220000101800 */
[----:B------:R-:W-:-:S05]  /*5230*/  CS2R R6, SRZ ;  /* 0x0000000000067805 */ /* 0x000fca000001ff00 */
[----:B0-----:R0:W-:Y:S01]  /*5240*/  STG.E.128 [R2.64], R4 ;  /* 0x0000000402007986 */ /* 0x0011e2000c101d24 */
[----:B------:R-:W-:Y:S05]  /*5250*/  BRA `(.L_x_9809) ;  /* 0x000009b000007947 */ /* 0x000fea0003800000 */
.L_x_9817:
        /* <DEDUP_REMOVED lines=21> */
.L_x_9822:
[----:B------:R-:W-:Y:S05]  /*53b0*/  BSYNC B0 ;  /* 0x0000000000007941 */ /* 0x000fea0003800000 */
.L_x_9821:
[----:B------:R-:W-:-:S05]  /*53c0*/  LOP3.LUT R5, R0, R5, RZ, 0xfc, !PT ;  /* 0x0000000500057212 */ /* 0x000fca00078efcff */
[----:B------:R0:W-:Y:S01]  /*53d0*/  STG.E.U8 [R2.64], R5 ;  /* 0x0000000502007986 */ /* 0x0001e2000c101124 */
[----:B------:R-:W-:Y:S05]  /*53e0*/  BRA `(.L_x_9809) ;  /* 0x0000082000007947 */ /* 0x000fea0003800000 */
.L_x_9820:
        /* <DEDUP_REMOVED lines=13> */
.L_x_9824:
[----:B------:R-:W-:Y:S01]  /*54c0*/  IMAD.MOV.U32 R0, RZ, RZ, 0x7f ;  /* 0x0000007fff007424 */ /* 0x000fe200078e00ff */
[----:B------:R-:W-:-:S04]  /*54d0*/  ISETP.GT.U32.AND P0, PT, R4, 0x7f800000, PT ;  /* 0x7f8000000400780c */ /* 0x000fc80003f04070 */
[----:B------:R-:W-:-:S04]  /*54e0*/  SEL R0, R0, 0x7c, P0 ;  /* 0x0000007c00007807 */ /* 0x000fc80000000000 */
.L_x_9825:
[----:B------:R-:W-:Y:S05]  /*54f0*/  BSYNC B0 ;  /* 0x0000000000007941 */ /* 0x000fea0003800000 */
.L_x_9823:
[----:B------:R-:W-:-:S04]  /*5500*/  LOP3.LUT R4, R5, 0x80000000, RZ, 0xc0, !PT ;  /* 0x8000000005047812 */ /* 0x000fc800078ec0ff */
[----:B------:R-:W-:-:S04]  /*5510*/  SHF.R.U32.HI R5, RZ, 0x18, R4 ;  /* 0x00000018ff057819 */ /* 0x000fc80000011604 */
[----:B------:R-:W-:-:S05]  /*5520*/  LOP3.LUT R5, R0, R5, RZ, 0xfc, !PT ;  /* 0x0000000500057212 */ /* 0x000fca00078efcff */
[----:B------:R0:W-:Y:S01]  /*5530*/  STG.E.U8 [R2.64], R5 ;  /* 0x0000000502007986 */ /* 0x0001e2000c101124 */
[----:B------:R-:W-:Y:S05]  /*5540*/  BRA `(.L_x_9809) ;  /* 0x000006c000007947 */ /* 0x000fea0003800000 */
.L_x_9819:
[----:B------:R-:W0:Y:S02]  /*5550*/  I2F.U16 R0, R22 ;  /* 0x0000001600007306 */ /* 0x000e240000101000 */
[----:B0-----:R-:W-:-:S05]  /*5560*/  F2FP.BF16.PACK_AB R0, RZ, R0 ;  /* 0x00000000ff00723e */ /* 0x001fca00000010ff */
[----:B------:R0:W-:Y:S01]  /*5570*/  STG.E.U16 [R2.64], R0 ;  /* 0x0000000002007986 */ /* 0x0001e2000c101524 */
[----:B------:R-:W-:Y:S05]  /*5580*/  BRA `(.L_x_9809) ;  /* 0x0000068000007947 */ /* 0x000fea0003800000 */
.L_x_9816:
        /* <DEDUP_REMOVED lines=10> */
.L_x_9828:
        /* <DEDUP_REMOVED lines=17> */
.L_x_9831:
[----:B------:R-:W-:-:S04]  /*5740*/  LOP3.LUT R0, R7, 0x80000000, RZ, 0xc0, !PT ;  /* 0x8000000007007812 */ /* 0x000fc800078ec0ff */
[----:B------:R-:W-:-:S04]  /*5750*/  SHF.R.U32.HI R5, RZ, 0x18, R0 ;  /* 0x00000018ff057819 */ /* 0x000fc80000011600 */
[----:B------:R-:W-:-:S04]  /*5760*/  LOP3.LUT R4, R4, R5, RZ, 0xfc, !PT ;  /* 0x0000000504047212 */ /* 0x000fc800078efcff */
[----:B------:R-:W-:Y:S02]  /*5770*/  PRMT R0, R4, 0x7610, R0 ;  /* 0x0000761004007816 */ /* 0x000fe40000000000 */
.L_x_9830:
[----:B------:R-:W-:Y:S05]  /*5780*/  BSYNC B0 ;  /* 0x0000000000007941 */ /* 0x000fea0003800000 */
.L_x_9829:
[----:B------:R0:W-:Y:S01]  /*5790*/  STG.E.U8 [R2.64], R0 ;  /* 0x0000000002007986 */ /* 0x0001e2000c101124 */
[----:B------:R-:W-:Y:S05]  /*57a0*/  BRA `(.L_x_9809) ;  /* 0x0000046000007947 */ /* 0x000fea0003800000 */
.L_x_9827:
        /* <DEDUP_REMOVED lines=17> */
.L_x_9834:
[----:B------:R-:W-:-:S04]  /*58c0*/  LOP3.LUT R0, R7, 0x80000000, RZ, 0xc0, !PT ;  /* 0x8000000007007812 */ /* 0x000fc800078ec0ff */
[----:B------:R-:W-:-:S04]  /*58d0*/  SHF.R.U32.HI R5, RZ, 0x18, R0 ;  /* 0x00000018ff057819 */ /* 0x000fc80000011600 */
[----:B------:R-:W-:-:S04]  /*58e0*/  LOP3.LUT R4, R4, R5, RZ, 0xfc, !PT ;  /* 0x0000000504047212 */ /* 0x000fc800078efcff */
[----:B------:R-:W-:Y:S02]  /*58f0*/  PRMT R0, R4, 0x7610, R0 ;  /* 0x0000761004007816 */ /* 0x000fe40000000000 */
.L_x_9833:
[----:B------:R-:W-:Y:S05]  /*5900*/  BSYNC B0 ;  /* 0x0000000000007941 */ /* 0x000fea0003800000 */
.L_x_9832:
[----:B------:R0:W-:Y:S01]  /*5910*/  STG.E.U8 [R2.64], R0 ;  /* 0x0000000002007986 */ /* 0x0001e2000c101124 */
[----:B------:R-:W-:Y:S05]  /*5920*/  BRA `(.L_x_9809) ;  /* 0x000002e000007947 */ /* 0x000fea0003800000 */
.L_x_9826:
        /* <DEDUP_REMOVED lines=22> */
.L_x_9808:
        /* <DEDUP_REMOVED lines=20> */
.L_x_9836:
[----:B------:R-:W-:-:S05]  /*5bd0*/  IMAD.MOV.U32 R23, RZ, RZ, RZ ;  /* 0x000000ffff177224 */ /* 0x000fca00078e00ff */
[----:B------:R0:W-:Y:S01]  /*5be0*/  STG.E.64 [R2.64], R22 ;  /* 0x0000001602007986 */ /* 0x0001e2000c101b24 */
[----:B------:R-:W-:Y:S05]  /*5bf0*/  BRA `(.L_x_9809) ;  /* 0x0000001000007947 */ /* 0x000fea0003800000 */
.L_x_9835:
[----:B------:R0:W-:Y:S02]  /*5c00*/  STG.E [R2.64], R22 ;  /* 0x0000001602007986 */ /* 0x0001e4000c101924 */
.L_x_9809:
        /* <DEDUP_REMOVED lines=21> */
.L_x_9840:
[----:B------:R0:W-:Y:S01]  /*5d60*/  STG.E.U8 [R2.64], R24 ;  /* 0x0000001802007986 */ /* 0x0001e2000c101124 */
[----:B------:R-:W-:Y:S05]  /*5d70*/  BRA `(.L_x_9842) ;  /* 0x00000d5000007947 */ /* 0x000fea0003800000 */
.L_x_9839:
        /* <DEDUP_REMOVED lines=9> */
.L_x_9844:
[----:B------:R0:W-:Y:S01]  /*5e10*/  STG.E [R2.64], R24 ;  /* 0x0000001802007986 */ /* 0x0001e2000c101924 */
[----:B------:R-:W-:Y:S05]  /*5e20*/  BRA `(.L_x_9842) ;  /* 0x00000ca000007947 */ /* 0x000fea0003800000 */
.L_x_9843:
[----:B------:R0:W-:Y:S01]  /*5e30*/  STG.E.U16 [R2.64], R24 ;  /* 0x0000001802007986 */ /* 0x0001e2000c101524 */
[----:B------:R-:W-:Y:S05]  /*5e40*/  BRA `(.L_x_9842) ;  /* 0x00000c8000007947 */ /* 0x000fea0003800000 */
.L_x_9838:
        /* <DEDUP_REMOVED lines=9> */
.L_x_9846:
[----:B------:R-:W0:Y:S02]  /*5ee0*/  I2F.U16 R0, R24 ;  /* 0x0000001800007306 */ /* 0x000e240000101000 */
[----:B0-----:R-:W-:-:S05]  /*5ef0*/  F2FP.PACK_AB R0, RZ, R0 ;  /* 0x00000000ff00723e */ /* 0x001fca00000000ff */
[----:B------:R0:W-:Y:S01]  /*5f00*/  STG.E.U16 [R2.64], R0 ;  /* 0x0000000002007986 */ /* 0x0001e2000c101524 */
[----:B------:R-:W-:Y:S05]  /*5f10*/  BRA `(.L_x_9842) ;  /* 0x00000bb000007947 */ /* 0x000fea0003800000 */
.L_x_9845:
        /* <DEDUP_REMOVED lines=10> */
.L_x_9848:
[----:B------:R-:W0:Y:S02]  /*5fc0*/  I2F.U16 R24, R24 ;  /* 0x0000001800187306 */ /* 0x000e240000101000 */
[----:B0-----:R-:W-:-:S04]  /*5fd0*/  F2FP.PACK_AB R5, RZ, R24 ;  /* 0x00000018ff05723e */ /* 0x001fc800000000ff */
[----:B------:R-:W-:-:S05]  /*5fe0*/  PRMT R5, R5, 0x5410, RZ ;  /* 0x0000541005057816 */ /* 0x000fca00000000ff */
[----:B------:R0:W-:Y:S01]  /*5ff0*/  STG.E [R2.64], R5 ;  /* 0x0000000502007986 */ /* 0x0001e2000c101924 */
[----:B------:R-:W-:Y:S05]  /*6000*/  BRA `(.L_x_9842) ;  /* 0x00000ac000007947 */ /* 0x000fea0003800000 */
.L_x_9847:
[----:B------:R-:W0:Y:S02]  /*6010*/  I2F.F64.U16 R24, R24 ;  /* 0x0000001800187312 */ /* 0x000e240000101800 */
[----:B0-----:R0:W-:Y:S01]  /*6020*/  STG.E.64 [R2.64], R24 ;  /* 0x0000001802007986 */ /* 0x0011e2000c101b24 */
[----:B------:R-:W-:Y:S05]  /*6030*/  BRA `(.L_x_9842) ;  /* 0x00000a9000007947 */ /* 0x000fea0003800000 */
.L_x_9837:
        /* <DEDUP_REMOVED lines=10> */
.L_x_9851:
[----:B------:R-:W0:Y:S01]  /*60e0*/  I2F.F64.U16 R4, R24 ;  /* 0x0000001800047312 */ /* 0x000e220000101800 */
[----:B------:R-:W-:-:S05]  /*60f0*/  CS2R R6, SRZ ;  /* 0x0000000000067805 */ /* 0x000fca000001ff00 */
[----:B0-----:R0:W-:Y:S01]  /*6100*/  STG.E.128 [R2.64], R4 ;  /* 0x0000000402007986 */ /* 0x0011e2000c101d24 */
[----:B------:R-:W-:Y:S05]  /*6110*/  BRA `(.L_x_9842) ;  /* 0x000009b000007947 */ /* 0x000fea0003800000 */
.L_x_9850:
        /* <DEDUP_REMOVED lines=21> */
.L_x_9855:
[----:B------:R-:W-:Y:S05]  /*6270*/  BSYNC B0 ;  /* 0x0000000000007941 */ /* 0x000fea0003800000 */
.L_x_9854:
[----:B------:R-:W-:-:S05]  /*6280*/  LOP3.LUT R5, R0, R5, RZ, 0xfc, !PT ;  /* 0x0000000500057212 */ /* 0x000fca00078efcff */
[----:B------:R0:W-:Y:S01]  /*6290*/  STG.E.U8 [R2.64], R5 ;  /* 0x0000000502007986 */ /* 0x0001e2000c101124 */
[----:B------:R-:W-:Y:S05]  /*62a0*/  BRA `(.L_x_9842) ;  /* 0x0000082000007947 */ /* 0x000fea0003800000 */
.L_x_9853:
        /* <DEDUP_REMOVED lines=13> */
.L_x_9857:
[----:B------:R-:W-:Y:S01]  /*6380*/  IMAD.MOV.U32 R0, RZ, RZ, 0x7f ;  /* 0x0000007fff007424 */ /* 0x000fe200078e00ff */
[----:B------:R-:W-:-:S04]  /*6390*/  ISETP.GT.U32.AND P0, PT, R4, 0x7f800000, PT ;  /* 0x7f8000000400780c */ /* 0x000fc80003f04070 */
[----:B------:R-:W-:-:S04]  /*63a0*/  SEL R0, R0, 0x7c, P0 ;  /* 0x0000007c00007807 */ /* 0x000fc80000000000 */
.L_x_9858:
[----:B------:R-:W-:Y:S05]  /*63b0*/  BSYNC B0 ;  /* 0x0000000000007941 */ /* 0x000fea0003800000 */
.L_x_9856:
[----:B------:R-:W-:-:S04]  /*63c0*/  LOP3.LUT R4, R5, 0x80000000, RZ, 0xc0, !PT ;  /* 0x8000000005047812 */ /* 0x000fc800078ec0ff */
[----:B------:R-:W-:-:S04]  /*63d0*/  SHF.R.U32.HI R5, RZ, 0x18, R4 ;  /* 0x00000018ff057819 */ /* 0x000fc80000011604 */
[----:B------:R-:W-:-:S05]  /*63e0*/  LOP3.LUT R5, R0, R5, RZ, 0xfc, !PT ;  /* 0x0000000500057212 */ /* 0x000fca00078efcff */
[----:B------:R0:W-:Y:S01]  /*63f0*/  STG.E.U8 [R2.64], R5 ;  /* 0x0000000502007986 */ /* 0x0001e2000c101124 */
[----:B------:R-:W-:Y:S05]  /*6400*/  BRA `(.L_x_9842) ;  /* 0x000006c000007947 */ /* 0x000fea0003800000 */
.L_x_9852:
[----:B------:R-:W0:Y:S02]  /*6410*/  I2F.U16 R0, R24 ;  /* 0x0000001800007306 */ /* 0x000e240000101000 */
[----:B0-----:R-:W-:-:S05]  /*6420*/  F2FP.BF16.PACK_AB R0, RZ, R0 ;  /* 0x00000000ff00723e */ /* 0x001fca00000010ff */
[----:B------:R0:W-:Y:S01]  /*6430*/  STG.E.U16 [R2.64], R0 ;  /* 0x0000000002007986 */ /* 0x0001e2000c101524 */
[----:B------:R-:W-:Y:S05]  /*6440*/  BRA `(.L_x_9842) ;  /* 0x0000068000007947 */ /* 0x000fea0003800000 */
.L_x_9849:
        /* <DEDUP_REMOVED lines=10> */
.L_x_9861:
        /* <DEDUP_REMOVED lines=17> */
.L_x_9864:
[----:B------:R-:W-:-:S04]  /*6600*/  LOP3.LUT R0, R7, 0x80000000, RZ, 0xc0, !PT ;  /* 0x8000000007007812 */ /* 0x000fc800078ec0ff */
[----:B------:R-:W-:-:S04]  /*6610*/  SHF.R.U32.HI R5, RZ, 0x18, R0 ;  /* 0x00000018ff057819 */ /* 0x000fc80000011600 */
[----:B------:R-:W-:-:S04]  /*6620*/  LOP3.LUT R4, R4, R5, RZ, 0xfc, !PT ;  /* 0x0000000504047212 */ /* 0x000fc800078efcff */
[----:B------:R-:W-:Y:S02]  /*6630*/  PRMT R0, R4, 0x7610, R0 ;  /* 0x0000761004007816 */ /* 0x000fe40000000000 */
.L_x_9863:
[----:B------:R-:W-:Y:S05]  /*6640*/  BSYNC B0 ;  /* 0x0000000000007941 */ /* 0x000fea0003800000 */
.L_x_9862:
[----:B------:R0:W-:Y:S01]  /*6650*/  STG.E.U8 [R2.64], R0 ;  /* 0x0000000002007986 */ /* 0x0001e2000c101124 */
[----:B------:R-:W-:Y:S05]  /*6660*/  BRA `(.L_x_9842) ;  /* 0x0000046000007947 */ /* 0x000fea0003800000 */
.L_x_9860:
        /* <DEDUP_REMOVED lines=17> */
.L_x_9867:
[----:B------:R-:W-:-:S04]  /*6780*/  LOP3.LUT R0, R7, 0x80000000, RZ, 0xc0, !PT ;  /* 0x8000000007007812 */ /* 0x000fc800078ec0ff */
[----:B------:R-:W-:-:S04]  /*6790*/  SHF.R.U32.HI R5, RZ, 0x18, R0 ;  /* 0x00000018ff057819 */ /* 0x000fc80000011600 */
[----:B------:R-:W-:-:S04]  /*67a0*/  LOP3.LUT R4, R4, R5, RZ, 0xfc, !PT ;  /* 0x0000000504047212 */ /* 0x000fc800078efcff */
[----:B------:R-:W-:Y:S02]  /*67b0*/  PRMT R0, R4, 0x7610, R0 ;  /* 0x0000761004007816 */ /* 0x000fe40000000000 */
.L_x_9866:
[----:B------:R-:W-:Y:S05]  /*67c0*/  BSYNC B0 ;  /* 0x0000000000007941 */ /* 0x000fea0003800000 */
.L_x_9865:
[----:B------:R0:W-:Y:S01]  /*67d0*/  STG.E.U8 [R2.64], R0 ;  /* 0x0000000002007986 */ /* 0x0001e2000c101124 */
[----:B------:R-:W-:Y:S05]  /*67e0*/  BRA `(.L_x_9842) ;  /* 0x000002e000007947 */ /* 0x000fea0003800000 */
.L_x_9859:
        /* <DEDUP_REMOVED lines=22> */
.L_x_9841:
        /* <DEDUP_REMOVED lines=20> */
.L_x_9869:
[----:B------:R-:W-:-:S05]  /*6a90*/  IMAD.MOV.U32 R25, RZ, RZ, RZ ;  /* 0x000000ffff197224 */ /* 0x000fca00078e00ff */
[----:B------:R0:W-:Y:S01]  /*6aa0*/  STG.E.64 [R2.64], R24 ;  /* 0x0000001802007986 */ /* 0x0001e2000c101b24 */
[----:B------:R-:W-:Y:S05]  /*6ab0*/  BRA `(.L_x_9842) ;  /* 0x0000001000007947 */ /* 0x000fea0003800000 */
.L_x_9868:
[----:B------:R0:W-:Y:S02]  /*6ac0*/  STG.E [R2.64], R24 ;  /* 0x0000001802007986 */ /* 0x0001e4000c101924 */
.L_x_9842:
[----:B------:R-:W-:Y:S02]  /*6ad0*/  IADD3 R19, R19, 0x80, RZ ;  /* 0x0000008013137810 */ /* 0x000fe40007ffe0ff */
.L_x_9803:
[----:B------:R-:W-:Y:S05]  /*6ae0*/  BSYNC B6 ;  /* 0x0000000000067941 */ /* 0x000fea0003800000 */
.L_x_9802:
        /* <DEDUP_REMOVED lines=19> */
.L_x_9873:
[----:B------:R-:W-:Y:S01]  /*6c20*/  STG.E.U8 [R2.64], R26 ;  /* 0x0000001a02007986 */ /* 0x000fe2000c101124 */
[----:B------:R-:W-:Y:S05]  /*6c30*/  EXIT ;  /* 0x000000000000794d */ /* 0x000fea0003800000 */
.L_x_9872:
        /* <DEDUP_REMOVED lines=9> */
.L_x_9876:
[----:B------:R-:W-:Y:S01]  /*6cd0*/  STG.E [R2.64], R26 ;  /* 0x0000001a02007986 */ /* 0x000fe2000c101924 */
[----:B------:R-:W-:Y:S05]  /*6ce0*/  EXIT ;  /* 0x000000000000794d */ /* 0x000fea0003800000 */
.L_x_9875:
[----:B------:R-:W-:Y:S01]  /*6cf0*/  STG.E.U16 [R2.64], R26 ;  /* 0x0000001a02007986 */ /* 0x000fe2000c101524 */
[----:B------:R-:W-:Y:S05]  /*6d00*/  EXIT ;  /* 0x000000000000794d */ /* 0x000fea0003800000 */
.L_x_9871:
[----:B------:R-:W-:-:S13]  /*6d10*/  ISETP.GT.AND P0, PT, R0, 0x6, PT ;  /* 0x000000060000780c */ /* 0x000fda0003f04270 */
[----:B------:R-:W-:Y:S05]  /*6d20*/  @P0 BRA `(.L_x_9877) ;  /* 0x000000b000000947 */ /* 0x000fea0003800000 */
[----:B------:R-:W-:-:S13]  /*6d30*/  ISETP.NE.AND P0, PT, R0, 0x5, PT ;  /* 0x000000050000780c */ /* 0x000fda0003f05270 */
[----:B------:R-:W-:Y:S05]  /*6d40*/  @!P0 BRA `(.L_x_9878) ;  /* 0x0000005000008947 */ /* 0x000fea0003800000 */
[----:B------:R-:W-:-:S13]  /*6d50*/  ISETP.NE.AND P0, PT, R0, 0x6, PT ;  /* 0x000000060000780c */ /* 0x000fda0003f05270 */
[----:B------:R-:W-:Y:S05]  /*6d60*/  @P0 BRA `(.L_x_9874) ;  /* 0x00000aa000000947 */ /* 0x000fea0003800000 */
[----:B------:R-:W0:Y:S02]  /*6d70*/  I2F.U16 R5, R26 ;  /* 0x0000001a00057306 */ /* 0x000e240000101000 */
[----:B0-----:R-:W-:Y:S01]  /*6d80*/  STG.E [R2.64], R5 ;  /* 0x0000000502007986 */ /* 0x001fe2000c101924 */
[----:B------:R-:W-:Y:S05]  /*6d90*/  EXIT ;  /* 0x000000000000794d */ /* 0x000fea0003800000 */
.L_x_9878:
[----:B------:R-:W0:Y:S02]  /*6da0*/  I2F.U16 R0, R26 ;  /* 0x0000001a00007306 */ /* 0x000e240000101000 */
[----:B0-----:R-:W-:-:S05]  /*6db0*/  F2FP.PACK_AB R0, RZ, R0 ;  /* 0x00000000ff00723e */ /* 0x001fca00000000ff */
[----:B------:R-:W-:Y:S01]  /*6dc0*/  STG.E.U16 [R2.64], R0 ;  /* 0x0000000002007986 */ /* 0x000fe2000c101524 */
[----:B------:R-:W-:Y:S05]  /*6dd0*/  EXIT ;  /* 0x000000000000794d */ /* 0x000fea0003800000 */
.L_x_9877:
        /* <DEDUP_REMOVED lines=8> */
[----:B0-----:R-:W-:Y:S01]  /*6e60*/  STG.E.64 [R2.64], R26 ;  /* 0x0000001a02007986 */ /* 0x001fe2000c101b24 */
[----:B------:R-:W-:Y:S05]  /*6e70*/  EXIT ;  /* 0x000000000000794d */ /* 0x000fea0003800000 */
.L_x_9880:
[----:B------:R-:W0:Y:S02]  /*6e80*/  I2F.U16 R26, R26 ;  /* 0x0000001a001a7306 */ /* 0x000e240000101000 */
[----:B0-----:R-:W-:-:S04]  /*6e90*/  F2FP.PACK_AB R5, RZ, R26 ;  /* 0x0000001aff05723e */ /* 0x001fc800000000ff */
[----:B------:R-:W-:-:S05]  /*6ea0*/  PRMT R5, R5, 0x5410, RZ ;  /* 0x0000541005057816 */ /* 0x000fca00000000ff */
[----:B------:R-:W-:Y:S01]  /*6eb0*/  STG.E [R2.64], R5 ;  /* 0x0000000502007986 */ /* 0x000fe2000c101924 */
[----:B------:R-:W-:Y:S05]  /*6ec0*/  EXIT ;  /* 0x000000000000794d */ /* 0x000fea0003800000 */
.L_x_9879:
[----:B------:R-:W0:Y:S02]  /*6ed0*/  I2F.F64.U16 R26, R26 ;  /* 0x0000001a001a7312 */ /* 0x000e240000101800 */
[----:B0-----:R-:W-:Y:S01]  /*6ee0*/  STG.E.64 [R2.64], R26 ;  /* 0x0000001a02007986 */ /* 0x001fe2000c101b24 */
[----:B------:R-:W-:Y:S05]  /*6ef0*/  EXIT ;  /* 0x000000000000794d */ /* 0x000fea0003800000 */
.L_x_9870:
        /* <DEDUP_REMOVED lines=10> */
.L_x_9883:
[----:B------:R-:W0:Y:S01]  /*6fa0*/  I2F.F64.U16 R4, R26 ;  /* 0x0000001a00047312 */ /* 0x000e220000101800 */
[----:B------:R-:W-:-:S05]  /*6fb0*/  CS2R R6, SRZ ;  /* 0x0000000000067805 */ /* 0x000fca000001ff00 */
[----:B0-----:R-:W-:Y:S01]  /*6fc0*/  STG.E.128 [R2.64], R4 ;  /* 0x0000000402007986 */ /* 0x001fe2000c101d24 */
[----:B------:R-:W-:Y:S05]  /*6fd0*/  EXIT ;  /* 0x000000000000794d */ /* 0x000fea0003800000 */
.L_x_9882:
        /* <DEDUP_REMOVED lines=21> */
.L_x_9887:
[----:B------:R-:W-:Y:S05]  /*7130*/  BSYNC B0 ;  /* 0x0000000000007941 */ /* 0x000fea0003800000 */
.L_x_9886:
[----:B------:R-:W-:-:S05]  /*7140*/  LOP3.LUT R5, R0, R5, RZ, 0xfc, !PT ;  /* 0x0000000500057212 */ /* 0x000fca00078efcff */
[----:B------:R-:W-:Y:S01]  /*7150*/  STG.E.U8 [R2.64], R5 ;  /* 0x0000000502007986 */ /* 0x000fe2000c101124 */
[----:B------:R-:W-:Y:S05]  /*7160*/  EXIT ;  /* 0x000000000000794d */ /* 0x000fea0003800000 */
.L_x_9885:
        /* <DEDUP_REMOVED lines=13> */
.L_x_9889:
[----:B------:R-:W-:Y:S01]  /*7240*/  IMAD.MOV.U32 R0, RZ, RZ, 0x7f ;  /* 0x0000007fff007424 */ /* 0x000fe200078e00ff */
[----:B------:R-:W-:-:S04]  /*7250*/  ISETP.GT.U32.AND P0, PT, R4, 0x7f800000, PT ;  /* 0x7f8000000400780c */ /* 0x000fc80003f04070 */
[----:B------:R-:W-:-:S04]  /*7260*/  SEL R0, R0, 0x7c, P0 ;  /* 0x0000007c00007807 */ /* 0x000fc80000000000 */
.L_x_9890:
[----:B------:R-:W-:Y:S05]  /*7270*/  BSYNC B0 ;  /* 0x0000000000007941 */ /* 0x000fea0003800000 */
.L_x_9888:
[----:B------:R-:W-:-:S04]  /*7280*/  LOP3.LUT R4, R5, 0x80000000, RZ, 0xc0, !PT ;  /* 0x8000000005047812 */ /* 0x000fc800078ec0ff */
[----:B------:R-:W-:-:S04]  /*7290*/  SHF.R.U32.HI R5, RZ, 0x18, R4 ;  /* 0x00000018ff057819 */ /* 0x000fc80000011604 */
[----:B------:R-:W-:-:S05]  /*72a0*/  LOP3.LUT R5, R0, R5, RZ, 0xfc, !PT ;  /* 0x0000000500057212 */ /* 0x000fca00078efcff */
[----:B------:R-:W-:Y:S01]  /*72b0*/  STG.E.U8 [R2.64], R5 ;  /* 0x0000000502007986 */ /* 0x000fe2000c101124 */
[----:B------:R-:W-:Y:S05]  /*72c0*/  EXIT ;  /* 0x000000000000794d */ /* 0x000fea0003800000 */
.L_x_9884:
[----:B------:R-:W0:Y:S02]  /*72d0*/  I2F.U16 R0, R26 ;  /* 0x0000001a00007306 */ /* 0x000e240000101000 */
[----:B0-----:R-:W-:-:S05]  /*72e0*/  F2FP.BF16.PACK_AB R0, RZ, R0 ;  /* 0x00000000ff00723e */ /* 0x001fca00000010ff */
[----:B------:R-:W-:Y:S01]  /*72f0*/  STG.E.U16 [R2.64], R0 ;  /* 0x0000000002007986 */ /* 0x000fe2000c101524 */
[----:B------:R-:W-:Y:S05]  /*7300*/  EXIT ;  /* 0x000000000000794d */ /* 0x000fea0003800000 */
.L_x_9881:
        /* <DEDUP_REMOVED lines=10> */
.L_x_9893:
        /* <DEDUP_REMOVED lines=17> */
.L_x_9896:
[----:B------:R-:W-:-:S04]  /*74c0*/  LOP3.LUT R0, R7, 0x80000000, RZ, 0xc0, !PT ;  /* 0x8000000007007812 */ /* 0x000fc800078ec0ff */
[----:B------:R-:W-:-:S04]  /*74d0*/  SHF.R.U32.HI R5, RZ, 0x18, R0 ;  /* 0x00000018ff057819 */ /* 0x000fc80000011600 */
[----:B------:R-:W-:-:S04]  /*74e0*/  LOP3.LUT R4, R4, R5, RZ, 0xfc, !PT ;  /* 0x0000000504047212 */ /* 0x000fc800078efcff */
[----:B------:R-:W-:Y:S02]  /*74f0*/  PRMT R0, R4, 0x7610, R0 ;  /* 0x0000761004007816 */ /* 0x000fe40000000000 */
.L_x_9895:
[----:B------:R-:W-:Y:S05]  /*7500*/  BSYNC B0 ;  /* 0x0000000000007941 */ /* 0x000fea0003800000 */
.L_x_9894:
[----:B------:R-:W-:Y:S01]  /*7510*/  STG.E.U8 [R2.64], R0 ;  /* 0x0000000002007986 */ /* 0x000fe2000c101124 */
[----:B------:R-:W-:Y:S05]  /*7520*/  EXIT ;  /* 0x000000000000794d */ /* 0x000fea0003800000 */
.L_x_9892:
        /* <DEDUP_REMOVED lines=17> */
.L_x_9899:
[----:B------:R-:W-:-:S04]  /*7640*/  LOP3.LUT R0, R7, 0x80000000, RZ, 0xc0, !PT ;  /* 0x8000000007007812 */ /* 0x000fc800078ec0ff */
[----:B------:R-:W-:-:S04]  /*7650*/  SHF.R.U32.HI R5, RZ, 0x18, R0 ;  /* 0x00000018ff057819 */ /* 0x000fc80000011600 */
[----:B------:R-:W-:-:S04]  /*7660*/  LOP3.LUT R4, R4, R5, RZ, 0xfc, !PT ;  /* 0x0000000504047212 */ /* 0x000fc800078efcff */
[----:B------:R-:W-:Y:S02]  /*7670*/  PRMT R0, R4, 0x7610, R0 ;  /* 0x0000761004007816 */ /* 0x000fe40000000000 */
.L_x_9898:
[----:B------:R-:W-:Y:S05]  /*7680*/  BSYNC B0 ;  /* 0x0000000000007941 */ /* 0x000fea0003800000 */
.L_x_9897:
[----:B------:R-:W-:Y:S01]  /*7690*/  STG.E.U8 [R2.64], R0 ;  /* 0x0000000002007986 */ /* 0x000fe2000c101124 */
[----:B------:R-:W-:Y:S05]  /*76a0*/  EXIT ;  /* 0x000000000000794d */ /* 0x000fea0003800000 */
.L_x_9891:
        /* <DEDUP_REMOVED lines=22> */
.L_x_9874:
        /* <DEDUP_REMOVED lines=20> */
.L_x_9901:
[----:B------:R-:W-:-:S05]  /*7950*/  IMAD.MOV.U32 R27, RZ, RZ, RZ ;  /* 0x000000ffff1b7224 */ /* 0x000fca00078e00ff */
[----:B------:R-:W-:Y:S01]  /*7960*/  STG.E.64 [R2.64], R26 ;  /* 0x0000001a02007986 */ /* 0x000fe2000c101b24 */
[----:B------:R-:W-:Y:S05]  /*7970*/  EXIT ;  /* 0x000000000000794d */ /* 0x000fea0003800000 */
.L_x_9900:
[----:B------:R-:W-:Y:S01]  /*7980*/  STG.E [R2.64], R26 ;  /* 0x0000001a02007986 */ /* 0x000fe2000c101924 */
[----:B------:R-:W-:Y:S05]  /*7990*/  EXIT ;  /* 0x000000000000794d */ /* 0x000fea0003800000 */
.L_x_9902:
        /* <DEDUP_REMOVED lines=14> */
.L_x_22422:


//--------------------- .text._ZN2at6native18elementwise_kernelILi128ELi4EZNS0_22gpu_kernel_impl_nocastIZZZNS0_16sign_kernel_cudaERNS_18TensorIteratorBaseEENKUlvE_clEvENKUlvE_clEvEUlhE_EEvS4_RKT_EUliE_EEviT1_ --------------------------
	.section	.text._ZN2at6native18elementwise_kernelILi128ELi4EZNS0_22gpu_kernel_impl_nocastIZZZNS0_16sign_kernel_cudaERNS_18TensorIteratorBaseEENKUlvE_clEvENKUlvE_clEvEUlhE_EEvS4_RKT_EUliE_EEviT1_,"ax",@progbits
	.sectioninfo	@"SHI_REGISTERS=12"
	.align	128
        .global         _ZN2at6native18elementwise_kernelILi128ELi4EZNS0_22gpu_kernel_impl_nocastIZZZNS0_16sign_kernel_cudaERNS_18TensorIteratorBaseEENKUlvE_clEvENKUlvE_clEvEUlhE_EEvS4_RKT_EUliE_EEviT1_
        .type           _ZN2at6native18elementwise_kernelILi128ELi4EZNS0_22gpu_kernel_impl_nocastIZZZNS0_16sign_kernel_cudaERNS_18TensorIteratorBaseEENKUlvE_clEvENKUlvE_clEvEUlhE_EEvS4_RKT_EUliE_EEviT1_,@function
        .size           _ZN2at6native18elementwise_kernelILi128ELi4EZNS0_22gpu_kernel_impl_nocastIZZZNS0_16sign_kernel_cudaERNS_18TensorIteratorBaseEENKUlvE_clEvENKUlvE_clEvEUlhE_EEvS4_RKT_EUliE_EEviT1_,(.L_x_22423 - _ZN2at6native18elementwise_kernelILi128ELi4EZNS0_22gpu_kernel_impl_nocastIZZZNS0_16sign_kernel_cudaERNS_18TensorIteratorBaseEENKUlvE_clEvENKUlvE_clEvEUlhE_EEvS4_RKT_EUliE_EEviT1_)
        .other          _ZN2at6native18elementwise_kernelILi128ELi4EZNS0_22gpu_kernel_impl_nocastIZZZNS0_16sign_kernel_cudaERNS_18TensorIteratorBaseEENKUlvE_clEvENKUlvE_clEvEUlhE_EEvS4_RKT_EUliE_EEviT1_,@"STO_CUDA_ENTRY STV_DEFAULT"
_ZN2at6native18elementwise_kernelILi128ELi4EZNS0_22gpu_kernel_impl_nocastIZZZNS0_16sign_kernel_cudaERNS_18TensorIteratorBaseEENKUlvE_clEvENKUlvE_clEvEUlhE_EEvS4_RKT_EUliE_EEviT1_:
.text._ZN2at6native18elementwise_kernelILi128ELi4EZNS0_22gpu_kernel_impl_nocastIZZZNS0_16sign_kernel_cudaERNS_18TensorIteratorBaseEENKUlvE_clEvENKUlvE_clEvEUlhE_EEvS4_RKT_EUliE_EEviT1_:
        /* <DEDUP_REMOVED lines=235> */
.L_x_9905:
[----:B------:R-:W-:-:S04]  /*0eb0*/  IADD3 R4, P0, R3, c[0x0][0x368], RZ ;  /* 0x0000da0003047a10 */ /* 0x000fc80007f1e0ff */
[----:B------:R-:W-:-:S05]  /*0ec0*/  IADD3.X R5, RZ, c[0x0][0x36c], RZ, P0, !PT ;  /* 0x0000db00ff057a10 */ /* 0x000fca00007fe4ff */
[----:B------:R-:W2:Y:S01]  /*0ed0*/  LDG.E.U8 R4, [R4.64] ;  /* 0x0000000404047981 */ /* 0x000ea2000c1e1100 */
[----:B------:R-:W-:Y:S02]  /*0ee0*/  IADD3 R2, P1, R2, c[0x0][0x360], RZ ;  /* 0x0000d80002027a10 */ /* 0x000fe40007f3e0ff */
[----:B------:R-:W-:Y:S02]  /*0ef0*/  IADD3 R0, R0, 0x80, RZ ;  /* 0x0000008000007810 */ /* 0x000fe40007ffe0ff */
[----:B------:R-:W-:Y:S02]  /*0f00*/  IADD3.X R3, RZ, c[0x0][0x364], RZ, P1, !PT ;  /* 0x0000d900ff037a10 */ /* 0x000fe40000ffe4ff */
[----:B--2---:R-:W-:-:S04]  /*0f10*/  ISETP.NE.AND P0, PT, R4, RZ, PT ;  /* 0x000000ff0400720c */ /* 0x004fc80003f05270 */
[----:B------:R-:W-:-:S05]  /*0f20*/  SEL R7, RZ, 0x1, !P0 ;  /* 0x00000001ff077807 */ /* 0x000fca0004000000 */
[----:B------:R0:W-:Y:S04]  /*0f30*/  STG.E.U8 [R2.64], R7 ;  /* 0x0000000702007986 */ /* 0x0001e8000c101104 */
.L_x_9904:
[----:B------:R-:W-:Y:S05]  /*0f40*/  BSYNC B0 ;  /* 0x0000000000007941 */ /* 0x000fea0003800000 */
.L_x_9903:
        /* <DEDUP_REMOVED lines=230> */
.L_x_9908:
[----:B------:R-:W-:-:S04]  /*1db0*/  IADD3 R4, P0, R3, c[0x0][0x368], RZ ;  /* 0x0000da0003047a10 */ /* 0x000fc80007f1e0ff */
[----:B------:R-:W-:-:S05]  /*1dc0*/  IADD3.X R5, RZ, c[0x0][0x36c], RZ, P0, !PT ;  /* 0x0000db00ff057a10 */ /* 0x000fca00007fe4ff */
[----:B------:R-:W2:Y:S01]  /*1dd0*/  LDG.E.U8 R4, [R4.64] ;  /* 0x0000000404047981 */ /* 0x000ea2000c1e1100 */
[----:B------:R-:W-:Y:S02]  /*1de0*/  IADD3 R2, P1, R2, c[0x0][0x360], RZ ;  /* 0x0000d80002027a10 */ /* 0x000fe40007f3e0ff */
[----:B------:R-:W-:-:S03]  /*1df0*/  IADD3 R0, R0, 0x80, RZ ;  /* 0x0000008000007810 */ /* 0x000fc60007ffe0ff */
[----:B------:R-:W-:Y:S01]  /*1e00*/  IMAD.X R3, RZ, RZ, c[0x0][0x364], P1 ;  /* 0x0000d900ff037624 */ /* 0x000fe200008e06ff */
[----:B--2---:R-:W-:-:S04]  /*1e10*/  ISETP.NE.AND P0, PT, R4, RZ, PT ;  /* 0x000000ff0400720c */ /* 0x004fc80003f05270 */
[----:B------:R-:W-:Y:S02]  /*1e20*/  SEL R7, RZ, 0x1, !P0 ;  /* 0x00000001ff077807 */ /* 0x000fe40004000000 */
[----:B------:R-:W-:-:S03]  /*1e30*/  ISETP.GE.AND P0, PT, R0, c[0x0][0x160], PT ;  /* 0x0000580000007a0c */ /* 0x000fc60003f06270 */
[----:B------:R0:W-:Y:S10]  /*1e40*/  STG.E.U8 [R2.64], R7 ;  /* 0x0000000702007986 */ /* 0x0001f4000c101104 */
        /* <DEDUP_REMOVED lines=228> */
.L_x_9909:
[----:B------:R-:W-:-:S04]  /*2c90*/  IADD3 R4, P0, R3, c[0x0][0x368], RZ ;  /* 0x0000da0003047a10 */ /* 0x000fc80007f1e0ff */
[----:B------:R-:W-:-:S05]  /*2ca0*/  IADD3.X R5, RZ, c[0x0][0x36c], RZ, P0, !PT ;  /* 0x0000db00ff057a10 */ /* 0x000fca00007fe4ff */
[----:B------:R-:W2:Y:S01]  /*2cb0*/  LDG.E.U8 R4, [R4.64] ;  /* 0x0000000404047981 */ /* 0x000ea2000c1e1100 */
[----:B------:R-:W-:Y:S02]  /*2cc0*/  IADD3 R2, P1, R2, c[0x0][0x360], RZ ;  /* 0x0000d80002027a10 */ /* 0x000fe40007f3e0ff */
[----:B------:R-:W-:-:S03]  /*2cd0*/  IADD3 R0, R0, 0x80, RZ ;  /* 0x0000008000007810 */ /* 0x000fc60007ffe0ff */
[----:B------:R-:W-:Y:S01]  /*2ce0*/  IMAD.X R3, RZ, RZ, c[0x0][0x364], P1 ;  /* 0x0000d900ff037624 */ /* 0x000fe200008e06ff */
[----:B--2---:R-:W-:-:S04]  /*2cf0*/  ISETP.NE.AND P0, PT, R4, RZ, PT ;  /* 0x000000ff0400720c */ /* 0x004fc80003f05270 */
[----:B------:R-:W-:-:S05]  /*2d00*/  SEL R7, RZ, 0x1, !P0 ;  /* 0x00000001ff077807 */ /* 0x000fca0004000000 */
[----:B------:R0:W-:Y:S04]  /*2d10*/  STG.E.U8 [R2.64], R7 ;  /* 0x0000000702007986 */ /* 0x0001e8000c101104 */
.L_x_9907:
[----:B------:R-:W-:Y:S05]  /*2d20*/  BSYNC B0 ;  /* 0x0000000000007941 */ /* 0x000fea0003800000 */
.L_x_9906:
        /* <DEDUP_REMOVED lines=229> */
.L_x_9910:
[----:B------:R-:W-:-:S04]  /*3b80*/  IADD3 R4, P0, R3, c[0x0][0x368], RZ ;  /* 0x0000da0003047a10 */ /* 0x000fc80007f1e0ff */
[----:B------:R-:W-:-:S05]  /*3b90*/  IADD3.X R5, RZ, c[0x0][0x36c], RZ, P0, !PT ;  /* 0x0000db00ff057a10 */ /* 0x000fca00007fe4ff */
[----:B------:R-:W2:Y:S01]  /*3ba0*/  LDG.E.U8 R4, [R4.64] ;  /* 0x0000000404047981 */ /* 0x000ea2000c1e1100 */
[----:B------:R-:W-:-:S04]  /*3bb0*/  IADD3 R2, P1, R2, c[0x0][0x360], RZ ;  /* 0x0000d80002027a10 */ /* 0x000fc80007f3e0ff */
[----:B------:R-:W-:Y:S02]  /*3bc0*/  IADD3.X R3, RZ, c[0x0][0x364], RZ, P1, !PT ;  /* 0x0000d900ff037a10 */ /* 0x000fe40000ffe4ff */
[----:B--2---:R-:W-:-:S04]  /*3bd0*/  ISETP.NE.AND P0, PT, R4, RZ, PT ;  /* 0x000000ff0400720c */ /* 0x004fc80003f05270 */
[----:B------:R-:W-:-:S05]  /*3be0*/  SEL R7, RZ, 0x1, !P0 ;  /* 0x00000001ff077807 */ /* 0x000fca0004000000 */
[----:B------:R-:W-:Y:S01]  /*3bf0*/  STG.E.U8 [R2.64], R7 ;  /* 0x0000000702007986 */ /* 0x000fe2000c101104 */
[----:B------:R-:W-:Y:S05]  /*3c00*/  EXIT ;  /* 0x000000000000794d */ /* 0x000fea0003800000 */
.L_x_9911:
        /* <DEDUP_REMOVED lines=15> */
.L_x_22423:


//--------------------- .text._ZN2at6native27unrolled_elementwise_kernelIZZZNS0_16sign_kernel_cudaERNS_18TensorIteratorBaseEENKUlvE_clEvENKUlvE_clEvEUlhE_St5arrayIPcLm2EELi4E23TrivialOffsetCalculatorILi1EjESB_NS0_6memory15LoadWithoutCastENSC_16StoreWithoutCastEEEviT_T0_T2_T3_T4_T5_ --------------------------
	.section	.text._ZN2at6native27unrolled_elementwise_kernelIZZZNS0_16sign_kernel_cudaERNS_18TensorIteratorBaseEENKUlvE_clEvENKUlvE_clEvEUlhE_St5arrayIPcLm2EELi4E23TrivialOffsetCalculatorILi1EjESB_NS0_6memory15LoadWithoutCastENSC_16StoreWithoutCastEEEviT_T0_T2_T3_T4_T5_,"ax",@progbits
	.sectioninfo	@"SHI_REGISTERS=17"
	.align	128
        .global         _ZN2at6native27unrolled_elementwise_kernelIZZZNS0_16sign_kernel_cudaERNS_18TensorIteratorBaseEENKUlvE_clEvENKUlvE_clEvEUlhE_St5arrayIPcLm2EELi4E23TrivialOffsetCalculatorILi1EjESB_NS0_6memory15LoadWithoutCastENSC_16StoreWithoutCastEEEviT_T0_T2_T3_T4_T5_
        .type           _ZN2at6native27unrolled_elementwise_kernelIZZZNS0_16sign_kernel_cudaERNS_18TensorIteratorBaseEENKUlvE_clEvENKUlvE_clEvEUlhE_St5arrayIPcLm2EELi4E23TrivialOffsetCalculatorILi1EjESB_NS0_6memory15LoadWithoutCastENSC_16StoreWithoutCastEEEviT_T0_T2_T3_T4_T5_,@function
        .size           _ZN2at6native27unrolled_elementwise_kernelIZZZNS0_16sign_kernel_cudaERNS_18TensorIteratorBaseEENKUlvE_clEvENKUlvE_clEvEUlhE_St5arrayIPcLm2EELi4E23TrivialOffsetCalculatorILi1EjESB_NS0_6memory15LoadWithoutCastENSC_16StoreWithoutCastEEEviT_T0_T2_T3_T4_T5_,(.L_x_22424 - _ZN2at6native27unrolled_elementwise_kernelIZZZNS0_16sign_kernel_cudaERNS_18TensorIteratorBaseEENKUlvE_clEvENKUlvE_clEvEUlhE_St5arrayIPcLm2EELi4E23TrivialOffsetCalculatorILi1EjESB_NS0_6memory15LoadWithoutCastENSC_16StoreWithoutCastEEEviT_T0_T2_T3_T4_T5_)
        .other          _ZN2at6native27unrolled_elementwise_kernelIZZZNS0_16sign_kernel_cudaERNS_18TensorIteratorBaseEENKUlvE_clEvENKUlvE_clEvEUlhE_St5arrayIPcLm2EELi4E23TrivialOffsetCalculatorILi1EjESB_NS0_6memory15LoadWithoutCastENSC_16StoreWithoutCastEEEviT_T0_T2_T3_T4_T5_,@"STO_CUDA_ENTRY STV_DEFAULT"
_ZN2at6native27unrolled_elementwise_kernelIZZZNS0_16sign_kernel_cudaERNS_18TensorIteratorBaseEENKUlvE_clEvENKUlvE_clEvEUlhE_St5arrayIPcLm2EELi4E23TrivialOffsetCalculatorILi1EjESB_NS0_6memory15LoadWithoutCastENSC_16StoreWithoutCastEEEviT_T0_T2_T3_T4_T5_:
.text._ZN2at6native27unrolled_elementwise_kernelIZZZNS0_16sign_kernel_cudaERNS_18TensorIteratorBaseEENKUlvE_clEvENKUlvE_clEvEUlhE_St5arrayIPcLm2EELi4E23TrivialOffsetCalculatorILi1EjESB_NS0_6memory15LoadWithoutCastENSC_16StoreWithoutCastEEEviT_T0_T2_T3_T4_T5_:
        /* <DEDUP_REMOVED lines=9> */
[----:B------:R-:W-:Y:S01]  /*0090*/  @!P1 IMAD R4, R0, 0x200, R3 ;  /* 0x0000020000049824 */ /* 0x000fe200078e0203 */
[----:B------:R-:W-:-:S04]  /*00a0*/  @!P1 IADD3 R7, R3, 0x80, RZ ;  /* 0x0000008003079810 */ /* 0x000fc80007ffe0ff */
[----:B------:R-:W-:Y:S02]  /*00b0*/  @!P1 IADD3 R4, P0, R4, c[0x0][0x170], RZ ;  /* 0x00005c0004049a10 */ /* 0x000fe40007f1e0ff */
[----:B------:R-:W-:-:S03]  /*00c0*/  ISETP.GE.AND P3, PT, R7, R2, PT ;  /* 0x000000020700720c */ /* 0x000fc60003f66270 */
[----:B------:R-:W-:-:S05]  /*00d0*/  @!P1 IMAD.X R5, RZ, RZ, c[0x0][0x174], P0 ;  /* 0x00005d00ff059624 */ /* 0x000fca00000e06ff */
[----:B------:R0:W2:Y:S05]  /*00e0*/  @!P1 LDG.E.U8 R14, [R4.64] ;  /* 0x00000004040e9981 */ /* 0x0000aa000c1e1100 */
[----:B------:R-:W-:Y:S01]  /*00f0*/  @!P3 IMAD R6, R0, 0x200, R7 ;  /* 0x000002000006b824 */ /* 0x000fe200078e0207 */
[----:B------:R-:W-:-:S04]  /*0100*/  @!P3 IADD3 R7, R7, 0x80, RZ ;  /* 0x000000800707b810 */ /* 0x000fc80007ffe0ff */
[----:B------:R-:W-:-:S13]  /*0110*/  ISETP.GE.AND P2, PT, R7, R2, PT ;  /* 0x000000020700720c */ /* 0x000fda0003f46270 */
[----:B------:R-:W-:Y:S01]  /*0120*/  @!P2 IMAD R10, R0, 0x200, R7 ;  /* 0x00000200000aa824 */ /* 0x000fe200078e0207 */
[----:B------:R-:W-:-:S04]  /*0130*/  @!P2 IADD3 R7, R7, 0x80, RZ ;  /* 0x000000800707a810 */ /* 0x000fc80007ffe0ff */
[----:B------:R-:W-:Y:S02]  /*0140*/  ISETP.GE.AND P0, PT, R7, R2, PT ;  /* 0x000000020700720c */ /* 0x000fe40003f06270 */
[----:B------:R-:W-:-:S11]  /*0150*/  @!P2 IADD3 R10, P5, R10, c[0x0][0x170], RZ ;  /* 0x00005c000a0aaa10 */ /* 0x000fd60007fbe0ff */
[----:B------:R-:W-:-:S05]  /*0160*/  @!P0 IMAD R8, R0, 0x200, R7 ;  /* 0x0000020000088824 */ /* 0x000fca00078e0207 */
[----:B------:R-:W-:Y:S01]  /*0170*/  @!P0 IADD3 R8, P4, R8, c[0x0][0x170], RZ ;  /* 0x00005c0008088a10 */ /* 0x000fe20007f9e0ff */
[----:B------:R-:W-:Y:S01]  /*0180*/  @!P2 IMAD.X R11, RZ, RZ, c[0x0][0x174], P5 ;  /* 0x00005d00ff0ba624 */ /* 0x000fe200028e06ff */
[----:B------:R-:W-:Y:S01]  /*0190*/  PRMT R13, RZ, 0x7610, R13 ;  /* 0x00007610ff0d7816 */ /* 0x000fe2000000000d */
[----:B0-----:R-:W-:Y:S02]  /*01a0*/  @!P1 IMAD R4, R0, 0x200, R3 ;  /* 0x0000020000049824 */ /* 0x001fe400078e0203 */
[----:B------:R-:W-:Y:S01]  /*01b0*/  @!P0 IMAD.X R9, RZ, RZ, c[0x0][0x174], P4 ;  /* 0x00005d00ff098624 */ /* 0x000fe200020e06ff */
[----:B------:R-:W-:Y:S02]  /*01c0*/  @!P3 IADD3 R6, P4, R6, c[0x0][0x170], RZ ;  /* 0x00005c000606ba10 */ /* 0x000fe40007f9e0ff */
[----:B------:R0:W5:Y:S03]  /*01d0*/  @!P2 LDG.E.U8 R13, [R10.64] ;  /* 0x000000040a0da981 */ /* 0x000166000c1e1100 */
[----:B------:R-:W-:Y:S01]  /*01e0*/  @!P3 IMAD.X R7, RZ, RZ, c[0x0][0x174], P4 ;  /* 0x00005d00ff07b624 */ /* 0x000fe200020e06ff */
[----:B------:R-:W-:Y:S01]  /*01f0*/  @!P1 IADD3 R4, P4, R4, c[0x0][0x168], RZ ;  /* 0x00005a0004049a10 */ /* 0x000fe20007f9e0ff */
[----:B------:R1:W5:Y:S01]  /*0200*/  @!P0 LDG.E.U8 R8, [R8.64] ;  /* 0x0000000408088981 */ /* 0x000362000c1e1100 */
[----:B------:R-:W-:-:S03]  /*0210*/  PRMT R12, RZ, 0x7610, R12 ;  /* 0x00007610ff0c7816 */ /* 0x000fc6000000000c */
[----:B------:R-:W-:Y:S01]  /*0220*/  @!P1 IMAD.X R5, RZ, RZ, c[0x0][0x16c], P4 ;  /* 0x00005b00ff059624 */ /* 0x000fe200020e06ff */
[----:B------:R-:W-:Y:S02]  /*0230*/  @!P1 IADD3 R3, R3, 0x80, RZ ;  /* 0x0000008003039810 */ /* 0x000fe40007ffe0ff */
[----:B------:R0:W5:Y:S02]  /*0240*/  @!P3 LDG.E.U8 R12, [R6.64] ;  /* 0x00000004060cb981 */ /* 0x000164000c1e1100 */
[----:B------:R-:W-:Y:S01]  /*0250*/  ISETP.GE.AND P3, PT, R3, R2, PT ;  /* 0x000000020300720c */ /* 0x000fe20003f66270 */
[----:B------:R-:W-:Y:S01]  /*0260*/  BSSY B0, `(.L_x_9912) ;  /* 0x0000014000007945 */ /* 0x000fe20003800000 */
[----:B--2---:R-:W-:-:S04]  /*0270*/  @!P1 LOP3.LUT P2, RZ, R14, 0xff, RZ, 0xc0, !PT ;  /* 0x000000ff0eff9812 */ /* 0x004fc8000784c0ff */
[----:B-1----:R-:W-:-:S05]  /*0280*/  @!P1 SEL R9, RZ, 0x1, !P2 ;  /* 0x00000001ff099807 */ /* 0x002fca0005000000 */
[----:B------:R0:W-:Y:S02]  /*0290*/  @!P1 STG.E.U8 [R4.64], R9 ;  /* 0x0000000904009986 */ /* 0x0001e4000c101104 */
[----:B------:R-:W-:Y:S05]  /*02a0*/  @P3 BRA `(.L_x_9913) ;  /* 0x000000f000003947 */ /* 0x000fea0003800000 */
[----:B0-----:R-:W-:Y:S01]  /*02b0*/  IMAD R4, R0, 0x200, R3 ;  /* 0x0000020000047824 */ /* 0x001fe200078e0203 */
[----:B------:R-:W-:Y:S02]  /*02c0*/  IADD3 R3, R3, 0x80, RZ ;  /* 0x0000008003037810 */ /* 0x000fe40007ffe0ff */
[----:B-----5:R-:W-:Y:S02]  /*02d0*/  LOP3.LUT P1, RZ, R12, 0xff, RZ, 0xc0, !PT ;  /* 0x000000ff0cff7812 */ /* 0x020fe4000782c0ff */
[----:B------:R-:W-:Y:S02]  /*02e0*/  ISETP.GE.AND P4, PT, R3, R2, PT ;  /* 0x000000020300720c */ /* 0x000fe40003f86270 */
[----:B------:R-:W-:Y:S02]  /*02f0*/  IADD3 R4, P3, R4, c[0x0][0x168], RZ ;  /* 0x00005a0004047a10 */ /* 0x000fe40007f7e0ff */
[----:B------:R-:W-:-:S03]  /*0300*/  SEL R9, RZ, 0x1, !P1 ;  /* 0x00000001ff097807 */ /* 0x000fc60004800000 */
[----:B------:R-:W-:-:S05]  /*0310*/  IMAD.X R5, RZ, RZ, c[0x0][0x16c], P3 ;  /* 0x00005b00ff057624 */ /* 0x000fca00018e06ff */
[----:B------:R0:W-:Y:S01]  /*0320*/  STG.E.U8 [R4.64], R9 ;  /* 0x0000000904007986 */ /* 0x0001e2000c101104 */
[----:B------:R-:W-:Y:S01]  /*0330*/  @!P4 IMAD R6, R0, 0x200, R3 ;  /* 0x000002000006c824 */ /* 0x000fe200078e0203 */
[----:B------:R-:W-:Y:S02]  /*0340*/  @!P4 LOP3.LUT P2, RZ, R13, 0xff, RZ, 0xc0, !PT ;  /* 0x000000ff0dffc812 */ /* 0x000fe4000784c0ff */
[----:B------:R-:W-:Y:S02]  /*0350*/  @!P4 IADD3 R3, R3, 0x80, RZ ;  /* 0x000000800303c810 */ /* 0x000fe40007ffe0ff */
[----:B------:R-:W-:Y:S02]  /*0360*/  @!P4 IADD3 R6, P5, R6, c[0x0][0x168], RZ ;  /* 0x00005a000606ca10 */ /* 0x000fe40007fbe0ff */
[----:B------:R-:W-:-:S03]  /*0370*/  @!P4 SEL R11, RZ, 0x1, !P2 ;  /* 0x00000001ff0bc807 */ /* 0x000fc60005000000 */
[----:B------:R-:W-:-:S05]  /*0380*/  @!P4 IMAD.X R7, RZ, RZ, c[0x0][0x16c], P5 ;  /* 0x00005b00ff07c624 */ /* 0x000fca00028e06ff */
[----:B------:R0:W-:Y:S03]  /*0390*/  @!P4 STG.E.U8 [R6.64], R11 ;  /* 0x0000000b0600c986 */ /* 0x0001e6000c101104 */
.L_x_9913:
[----:B------:R-:W-:Y:S05]  /*03a0*/  BSYNC B0 ;  /* 0x0000000000007941 */ /* 0x000fea0003800000 */
.L_x_9912:
[----:B------:R-:W-:-:S13]  /*03b0*/  ISETP.GE.AND P1, PT, R3, R2, PT ;  /* 0x000000020300720c */ /* 0x000fda0003f26270 */
[----:B------:R-:W-:Y:S05]  /*03c0*/  @P1 EXIT ;  /* 0x000000000000194d */ /* 0x000fea0003800000 */
[----:B------:R-:W-:Y:S01]  /*03d0*/  IMAD R3, R0, 0x200, R3 ;  /* 0x0000020000037824 */ /* 0x000fe200078e0203 */
[----:B-----5:R-:W-:Y:S02]  /*03e0*/  @!P0 ISETP.NE.AND P1, PT, R8, RZ, PT ;  /* 0x000000ff0800820c */ /* 0x020fe40003f25270 */
[----:B------:R-:W-:Y:S02]  /*03f0*/  PRMT R0, RZ, 0x7610, R0 ;  /* 0x00007610ff007816 */ /* 0x000fe40000000000 */
[----:B------:R-:W-:Y:S02]  /*0400*/  IADD3 R2, P2, R3, c[0x0][0x168], RZ ;  /* 0x00005a0003027a10 */ /* 0x000fe40007f5e0ff */
[----:B0-----:R-:W-:-:S03]  /*0410*/  @!P0 SEL R4, RZ, 0x1, !P1 ;  /* 0x00000001ff048807 */ /* 0x001fc60004800000 */
[----:B------:R-:W-:Y:S01]  /*0420*/  IMAD.X R3, RZ, RZ, c[0x0][0x16c], P2 ;  /* 0x00005b00ff037624 */ /* 0x000fe200010e06ff */
[----:B------:R-:W-:-:S05]  /*0430*/  @!P0 PRMT R0, R4, 0x7610, R0 ;  /* 0x0000761004008816 */ /* 0x000fca0000000000 */
[----:B------:R-:W-:Y:S01]  /*0440*/  STG.E.U8 [R2.64], R0 ;  /* 0x0000000002007986 */ /* 0x000fe2000c101104 */
[----:B------:R-:W-:Y:S05]  /*0450*/  EXIT ;  /* 0x000000000000794d */ /* 0x000fea0003800000 */
.L_x_9914:
        /* <DEDUP_REMOVED lines=10> */
.L_x_22424:


//--------------------- .text._ZN2at6native29vectorized_elementwise_kernelILi2EZZZNS0_16sign_kernel_cudaERNS_18TensorIteratorBaseEENKUlvE_clEvENKUlvE_clEvEUlhE_St5arrayIPcLm2EEEEviT0_T1_ --------------------------
	.section	.text._ZN2at6native29vectorized_elementwise_kernelILi2EZZZNS0_16sign_kernel_cudaERNS_18TensorIteratorBaseEENKUlvE_clEvENKUlvE_clEvEUlhE_St5arrayIPcLm2EEEEviT0_T1_,"ax",@progbits
	.sectioninfo	@"SHI_REGISTERS=24"
	.align	128
        .global         _ZN2at6native29vectorized_elementwise_kernelILi2EZZZNS0_16sign_kernel_cudaERNS_18TensorIteratorBaseEENKUlvE_clEvENKUlvE_clEvEUlhE_St5arrayIPcLm2EEEEviT0_T1_
        .type           _ZN2at6native29vectorized_elementwise_kernelILi2EZZZNS0_16sign_kernel_cudaERNS_18TensorIteratorBaseEENKUlvE_clEvENKUlvE_clEvEUlhE_St5arrayIPcLm2EEEEviT0_T1_,@function
        .size           _ZN2at6native29vectorized_elementwise_kernelILi2EZZZNS0_16sign_kernel_cudaERNS_18TensorIteratorBaseEENKUlvE_clEvENKUlvE_clEvEUlhE_St5arrayIPcLm2EEEEviT0_T1_,(.L_x_22425 - _ZN2at6native29vectorized_elementwise_kernelILi2EZZZNS0_16sign_kernel_cudaERNS_18TensorIteratorBaseEENKUlvE_clEvENKUlvE_clEvEUlhE_St5arrayIPcLm2EEEEviT0_T1_)
        .other          _ZN2at6native29vectorized_elementwise_kernelILi2EZZZNS0_16sign_kernel_cudaERNS_18TensorIteratorBaseEENKUlvE_clEvENKUlvE_clEvEUlhE_St5arrayIPcLm2EEEEviT0_T1_,@"STO_CUDA_ENTRY STV_DEFAULT"
_ZN2at6native29vectorized_elementwise_kernelILi2EZZZNS0_16sign_kernel_cudaERNS_18TensorIteratorBaseEENKUlvE_clEvENKUlvE_clEvEUlhE_St5arrayIPcLm2EEEEviT0_T1_:
.text._ZN2at6native29vectorized_elementwise_kernelILi2EZZZNS0_16sign_kernel_cudaERNS_18TensorIteratorBaseEENKUlvE_clEvENKUlvE_clEvEUlhE_St5arrayIPcLm2EEEEviT0_T1_:
        /* <DEDUP_REMOVED lines=14> */
[----:B------:R4:W5:Y:S01]  /*00e0*/  LDG.E.U16 R10, [R4.64+0x300] ;  /* 0x00030004040a7981 */ /* 0x000962000c1e1500 */
[----:B------:R-:W-:-:S05]  /*00f0*/  IADD3 R2, P0, R0, c[0x0][0x168], RZ ;  /* 0x00005a0000027a10 */ /* 0x000fca0007f1e0ff */
[----:B------:R-:W-:-:S04]  /*0100*/  IMAD.X R3, RZ, RZ, c[0x0][0x16c], P0 ;  /* 0x00005b00ff037624 */ /* 0x000fc800000e06ff */
[----:B------:R-:W-:Y:S01]  /*0110*/  IMAD.WIDE R2, R7, 0x2, R2 ;  /* 0x0000000207027825 */ /* 0x000fe200078e0202 */
[C---:B--2---:R-:W-:Y:S02]  /*0120*/  PRMT R0, R6.reuse, 0x7770, RZ ;  /* 0x0000777006007816 */ /* 0x044fe400000000ff */
[----:B------:R-:W-:Y:S02]  /*0130*/  PRMT R6, R6, 0x7771, RZ ;  /* 0x0000777106067816 */ /* 0x000fe400000000ff */
[----:B------:R-:W-:Y:S02]  /*0140*/  ISETP.NE.AND P6, PT, R0, RZ, PT ;  /* 0x000000ff0000720c */ /* 0x000fe40003fc5270 */
[----:B---3--:R-:W-:Y:S02]  /*0150*/  PRMT R0, R8, 0x7771, RZ ;  /* 0x0000777108007816 */ /* 0x008fe400000000ff */
[----:B----4-:R-:W-:Y:S02]  /*0160*/  PRMT R4, R9, 0x7770, RZ ;  /* 0x0000777009047816 */ /* 0x010fe400000000ff */
[----:B------:R-:W-:-:S02]  /*0170*/  ISETP.NE.AND P3, PT, R0, RZ, PT ;  /* 0x000000ff0000720c */ /* 0x000fc40003f65270 */
[----:B------:R-:W-:Y:S02]  /*0180*/  PRMT R0, R9, 0x7771, RZ ;  /* 0x0000777109007816 */ /* 0x000fe400000000ff */
[----:B------:R-:W-:Y:S02]  /*0190*/  ISETP.NE.AND P2, PT, R4, RZ, PT ;  /* 0x000000ff0400720c */ /* 0x000fe40003f45270 */
[----:B------:R-:W-:Y:S02]  /*01a0*/  PRMT R7, R8, 0x7770, RZ ;  /* 0x0000777008077816 */ /* 0x000fe400000000ff */
[C---:B-----5:R-:W-:Y:S02]  /*01b0*/  PRMT R5, R10.reuse, 0x7770, RZ ;  /* 0x000077700a057816 */ /* 0x060fe400000000ff */
[----:B------:R-:W-:Y:S02]  /*01c0*/  PRMT R4, R10, 0x7771, RZ ;  /* 0x000077710a047816 */ /* 0x000fe400000000ff */
[----:B------:R-:W-:-:S02]  /*01d0*/  ISETP.NE.AND P1, PT, R0, RZ, PT ;  /* 0x000000ff0000720c */ /* 0x000fc40003f25270 */
[----:B------:R-:W-:Y:S02]  /*01e0*/  SEL R0, RZ, 0x1, !P6 ;  /* 0x00000001ff007807 */ /* 0x000fe40007000000 */
[----:B------:R-:W-:Y:S02]  /*01f0*/  ISETP.NE.AND P5, PT, R6, RZ, PT ;  /* 0x000000ff0600720c */ /* 0x000fe40003fa5270 */
[----:B------:R-:W-:Y:S02]  /*0200*/  ISETP.NE.AND P4, PT, R7, RZ, PT ;  /* 0x000000ff0700720c */ /* 0x000fe40003f85270 */
[----:B------:R-:W-:Y:S02]  /*0210*/  ISETP.NE.AND P0, PT, R5, RZ, PT ;  /* 0x000000ff0500720c */ /* 0x000fe40003f05270 */
[----:B------:R-:W-:Y:S02]  /*0220*/  ISETP.NE.AND P6, PT, R4, RZ, PT ;  /* 0x000000ff0400720c */ /* 0x000fe40003fc5270 */
[----:B------:R-:W-:-:S02]  /*0230*/  SEL R5, RZ, 0x1, !P5 ;  /* 0x00000001ff057807 */ /* 0x000fc40006800000 */
[----:B------:R-:W-:Y:S02]  /*0240*/  SEL R4, RZ, 0x1, !P4 ;  /* 0x00000001ff047807 */ /* 0x000fe40006000000 */
[----:B------:R-:W-:Y:S02]  /*0250*/  SEL R7, RZ, 0x1, !P3 ;  /* 0x00000001ff077807 */ /* 0x000fe40005800000 */
[----:B------:R-:W-:Y:S02]  /*0260*/  SEL R6, RZ, 0x1, !P2 ;  /* 0x00000001ff067807 */ /* 0x000fe40005000000 */
[----:B------:R-:W-:Y:S02]  /*0270*/  SEL R9, RZ, 0x1, !P1 ;  /* 0x00000001ff097807 */ /* 0x000fe40004800000 */
[----:B------:R-:W-:Y:S02]  /*0280*/  SEL R8, RZ, 0x1, !P0 ;  /* 0x00000001ff087807 */ /* 0x000fe40004000000 */
[----:B------:R-:W-:-:S02]  /*0290*/  SEL R11, RZ, 0x1, !P6 ;  /* 0x00000001ff0b7807 */ /* 0x000fc40007000000 */
        /* <DEDUP_REMOVED lines=9> */
.L_x_9915:
        /* <DEDUP_REMOVED lines=10> */
[----:B------:R-:W-:Y:S02]  /*03d0*/  @!P0 IMAD.X R7, RZ, RZ, c[0x0][0x174], P2 ;  /* 0x00005d00ff078624 */ /* 0x000fe400010e06ff */
[----:B------:R-:W-:-:S03]  /*03e0*/  @!P1 IMAD.IADD R14, R0, 0x1, R3 ;  /* 0x00000001000e9824 */ /* 0x000fc600078e0203 */
        /* <DEDUP_REMOVED lines=15> */
[----:B------:R-:W-:-:S05]  /*04e0*/  @!P1 IADD3 R14, P0, R14, c[0x0][0x170], RZ ;  /* 0x00005c000e0e9a10 */ /* 0x000fca0007f1e0ff */
[----:B------:R-:W-:-:S06]  /*04f0*/  @!P1 IMAD.X R15, RZ, RZ, c[0x0][0x174], P0 ;  /* 0x00005d00ff0f9624 */ /* 0x000fcc00000e06ff */
[----:B------:R-:W-:Y:S01]  /*0500*/  @!P2 IMAD.IADD R21, R0, 0x1, R5 ;  /* 0x000000010015a824 */ /* 0x000fe200078e0205 */
[----:B------:R-:W-:-:S04]  /*0510*/  @!P2 IADD3 R5, R5, 0x80, RZ ;  /* 0x000000800505a810 */ /* 0x000fc80007ffe0ff */
[----:B------:R-:W-:Y:S02]  /*0520*/  ISETP.GE.AND P0, PT, R5, R2, PT ;  /* 0x000000020500720c */ /* 0x000fe40003f06270 */
[----:B------:R-:W-:Y:S02]  /*0530*/  PRMT R4, RZ, 0x7610, R4 ;  /* 0x00007610ff047816 */ /* 0x000fe40000000004 */
[----:B------:R-:W-:-:S04]  /*0540*/  PRMT R11, RZ, 0x7610, R11 ;  /* 0x00007610ff0b7816 */ /* 0x000fc8000000000b */
[----:B------:R1:W5:Y:S01]  /*0550*/  @!P6 LDG.E.U8 R4, [R18.64] ;  /* 0x000000041204e981 */ /* 0x000362000c1e1100 */
[----:B------:R-:W-:-:S03]  /*0560*/  @!P5 IADD3 R12, P6, R12, c[0x0][0x170], RZ ;  /* 0x00005c000c0cda10 */ /* 0x000fc60007fde0ff */
[----:B------:R2:W3:Y:S01]  /*0570*/  @!P1 LDG.E.U8 R11, [R14.64] ;  /* 0x000000040e0b9981 */ /* 0x0004e2000c1e1100 */
[----:B------:R-:W-:Y:S02]  /*0580*/  @!P0 IMAD.IADD R16, R0, 0x1, R5 ;  /* 0x0000000100108824 */ /* 0x000fe400078e0205 */
[----:B------:R-:W-:-:S03]  /*0590*/  @!P5 IMAD.X R13, RZ, RZ, c[0x0][0x174], P6 ;  /* 0x00005d00ff0dd624 */ /* 0x000fc600030e06ff */
[----:B------:R-:W-:-:S05]  /*05a0*/  @!P0 IADD3 R16, P6, R16, c[0x0][0x170], RZ ;  /* 0x00005c0010108a10 */ /* 0x000fca0007fde0ff */
[----:B------:R-:W-:-:S05]  /*05b0*/  @!P0 IMAD.X R17, RZ, RZ, c[0x0][0x174], P6 ;  /* 0x00005d00ff118624 */ /* 0x000fca00030e06ff */
[----:B------:R-:W4:Y:S01]  /*05c0*/  @!P0 LDG.E.U8 R16, [R16.64] ;  /* 0x0000000410108981 */ /* 0x000f22000c1e1100 */
[----:B0-----:R-:W-:Y:S02]  /*05d0*/  PRMT R7, RZ, 0x7610, R7 ;  /* 0x00007610ff077816 */ /* 0x001fe40000000007 */
[----:B------:R-:W-:-:S04]  /*05e0*/  @!P4 IADD3 R8, P6, R8, c[0x0][0x170], RZ ;  /* 0x00005c000808ca10 */ /* 0x000fc80007fde0ff */
[----:B------:R0:W5:Y:S01]  /*05f0*/  @!P5 LDG.E.U8 R7, [R12.64] ;  /* 0x000000040c07d981 */ /* 0x000162000c1e1100 */
[----:B--2---:R-:W-:Y:S01]  /*0600*/  @!P3 IADD3 R14, P5, R9, c[0x0][0x170], RZ ;  /* 0x00005c00090eba10 */ /* 0x004fe20007fbe0ff */
[----:B------:R-:W-:Y:S01]  /*0610*/  @!P4 IMAD.X R9, RZ, RZ, c[0x0][0x174], P6 ;  /* 0x00005d00ff09c624 */ /* 0x000fe200030e06ff */
[----:B-1----:R-:W-:Y:S02]  /*0620*/  @!P2 IADD3 R18, P6, R21, c[0x0][0x170], RZ ;  /* 0x00005c001512aa10 */ /* 0x002fe40007fde0ff */
[----:B------:R-:W-:Y:S01]  /*0630*/  PRMT R5, RZ, 0x7610, R5 ;  /* 0x00007610ff057816 */ /* 0x000fe20000000005 */
[----:B------:R-:W-:Y:S01]  /*0640*/  @!P3 IMAD.X R15, RZ, RZ, c[0x0][0x174], P5 ;  /* 0x00005d00ff0fb624 */ /* 0x000fe200028e06ff */
[----:B------:R-:W-:Y:S01]  /*0650*/  PRMT R6, RZ, 0x7610, R6 ;  /* 0x00007610ff067816 */ /* 0x000fe20000000006 */
[----:B------:R-:W-:Y:S02]  /*0660*/  @!P2 IMAD.X R19, RZ, RZ, c[0x0][0x174], P6 ;  /* 0x00005d00ff13a624 */ /* 0x000fe400030e06ff */
[----:B0-----:R-:W-:Y:S01]  /*0670*/  @!P1 IMAD.IADD R12, R0, 0x1, R3 ;  /* 0x00000001000c9824 */ /* 0x001fe200078e0203 */
[----:B------:R-:W-:-:S02]  /*0680*/  @!P1 IADD3 R3, R3, 0x80, RZ ;  /* 0x0000008003039810 */ /* 0x000fc40007ffe0ff */
[----:B------:R0:W5:Y:S04]  /*0690*/  @!P2 LDG.E.U8 R5, [R18.64] ;  /* 0x000000041205a981 */ /* 0x000168000c1e1100 */
[----:B------:R0:W5:Y:S01]  /*06a0*/  @!P3 LDG.E.U8 R6, [R14.64] ;  /* 0x000000040e06b981 */ /* 0x000162000c1e1100 */
[----:B------:R-:W-:Y:S02]  /*06b0*/  @!P1 IADD3 R12, P3, R12, c[0x0][0x168], RZ ;  /* 0x00005a000c0c9a10 */ /* 0x000fe40007f7e0ff */
[----:B------:R-:W-:-:S03]  /*06c0*/  PRMT R10, RZ, 0x7610, R10 ;  /* 0x00007610ff0a7816 */ /* 0x000fc6000000000a */
[----:B------:R-:W-:-:S03]  /*06d0*/  @!P1 IMAD.X R13, RZ, RZ, c[0x0][0x16c], P3 ;  /* 0x00005b00ff0d9624 */ /* 0x000fc600018e06ff */
[----:B------:R1:W5:Y:S01]  /*06e0*/  @!P4 LDG.E.U8 R10, [R8.64] ;  /* 0x00000004080ac981 */ /* 0x000362000c1e1100 */
[----:B------:R-:W-:Y:S01]  /*06f0*/  BSSY B0, `(.L_x_9916) ;  /* 0x0000040000007945 */ /* 0x000fe20003800000 */
[----:B------:R-:W-:Y:S01]  /*0700*/  BSSY B1, `(.L_x_9917) ;  /* 0x0000036000017945 */ /* 0x000fe20003800000 */
[----:B-1----:R-:W-:Y:S02]  /*0710*/  PRMT R8, RZ, 0x7610, R8 ;  /* 0x00007610ff087816 */ /* 0x002fe40000000008 */
[----:B---3--:R-:W-:-:S04]  /*0720*/  @!P1 LOP3.LUT P2, RZ, R11, 0xff, RZ, 0xc0, !PT ;  /* 0x000000ff0bff9812 */ /* 0x008fc8000784c0ff */
[----:B------:R-:W-:Y:S02]  /*0730*/  @!P1 SEL R11, RZ, 0x1, !P2 ;  /* 0x00000001ff0b9807 */ /* 0x000fe40005000000 */
[----:B------:R-:W-:-:S03]  /*0740*/  ISETP.GE.AND P2, PT, R3, R2, PT ;  /* 0x000000020300720c */ /* 0x000fc60003f46270 */
[----:B------:R0:W-:Y:S01]  /*0750*/  @!P1 STG.E.U8 [R12.64], R11 ;  /* 0x0000000b0c009986 */ /* 0x0001e2000c101104 */
[----:B----4-:R-:W-:-:S04]  /*0760*/  @!P0 ISETP.NE.AND P1, PT, R16, RZ, PT ;  /* 0x000000ff1000820c */ /* 0x010fc80003f25270 */
[----:B------:R-:W-:-:S04]  /*0770*/  @!P0 SEL R9, RZ, 0x1, !P1 ;  /* 0x00000001ff098807 */ /* 0x000fc80004800000 */
[----:B------:R-:W-:Y:S01]  /*0780*/  @!P0 PRMT R8, R9, 0x7610, R8 ;  /* 0x0000761009088816 */ /* 0x000fe20000000008 */
[----:B------:R-:W-:Y:S05]  /*0790*/  @P2 BRA `(.L_x_9918) ;  /* 0x0000010000002947 */ /* 0x000fea0003800000 */
[----:B0-----:R-:W-:Y:S01]  /*07a0*/  IMAD.IADD R12, R0, 0x1, R3 ;  /* 0x00000001000c7824 */ /* 0x001fe200078e0203 */
[----:B-----5:R-:W-:Y:S02]  /*07b0*/  LOP3.LUT P0, RZ, R20, 0xff, RZ, 0xc0, !PT ;  /* 0x000000ff14ff7812 */ /* 0x020fe4000780c0ff */
[----:B------:R-:W-:Y:S02]  /*07c0*/  IADD3 R3, R3, 0x80, RZ ;  /* 0x0000008003037810 */ /* 0x000fe40007ffe0ff */
[----:B------:R-:W-:Y:S02]  /*07d0*/  IADD3 R12, P1, R12, c[0x0][0x168], RZ ;  /* 0x00005a000c0c7a10 */ /* 0x000fe40007f3e0ff */
[----:B------:R-:W-:Y:S02]  /*07e0*/  SEL R9, RZ, 0x1, !P0 ;  /* 0x00000001ff097807 */ /* 0x000fe40004000000 */
[----:B------:R-:W-:Y:S01]  /*07f0*/  ISETP.GE.AND P0, PT, R3, R2, PT ;  /* 0x000000020300720c */ /* 0x000fe20003f06270 */
[----:B------:R-:W-:-:S05]  /*0800*/  IMAD.X R13, RZ, RZ, c[0x0][0x16c], P1 ;  /* 0x00005b00ff0d7624 */ /* 0x000fca00008e06ff */
[----:B------:R0:W-:Y:S07]  /*0810*/  STG.E.U8 [R12.64], R9 ;  /* 0x000000090c007986 */ /* 0x0001ee000c101104 */
[----:B------:R-:W-:Y:S05]  /*0820*/  @P0 BRA `(.L_x_9919) ;  /* 0x0000010000000947 */ /* 0x000fea0003800000 */
[----:B0-----:R-:W-:Y:S01]  /*0830*/  IMAD.IADD R12, R0, 0x1, R3 ;  /* 0x00000001000c7824 */ /* 0x001fe200078e0203 */
[----:B------:R-:W-:Y:S02]  /*0840*/  LOP3.LUT P0, RZ, R4, 0xff, RZ, 0xc0, !PT ;  /* 0x000000ff04ff7812 */ /* 0x000fe4000780c0ff */
[----:B------:R-:W-:-:S02]  /*0850*/  IADD3 R3, R3, 0x80, RZ ;  /* 0x0000008003037810 */ /* 0x000fc40007ffe0ff */
[----:B------:R-:W-:Y:S02]  /*0860*/  IADD3 R12, P1, R12, c[0x0][0x168], RZ ;  /* 0x00005a000c0c7a10 */ /* 0x000fe40007f3e0ff */
[----:B------:R-:W-:-:S03]  /*0870*/  SEL R9, RZ, 0x1, !P0 ;  /* 0x00000001ff097807 */ /* 0x000fc60004000000 */
[----:B------:R-:W-:-:S05]  /*0880*/  IMAD.X R13, RZ, RZ, c[0x0][0x16c], P1 ;  /* 0x00005b00ff0d7624 */ /* 0x000fca00008e06ff */
[----:B------:R0:W-:Y:S03]  /*0890*/  STG.E.U8 [R12.64], R9 ;  /* 0x000000090c007986 */ /* 0x0001e6000c101104 */
.L_x_9918:
[----:B0-----:R-:W-:-:S13]  /*08a0*/  ISETP.GE.AND P0, PT, R3, R2, PT ;  /* 0x000000020300720c */ /* 0x001fda0003f06270 */
[----:B------:R-:W-:Y:S05]  /*08b0*/  @P0 BRA `(.L_x_9920) ;  /* 0x0000010000000947 */ /* 0x000fea0003800000 */
[----:B------:R-:W-:Y:S01]  /*08c0*/  IMAD.IADD R12, R0, 0x1, R3 ;  /* 0x00000001000c7824 */ /* 0x000fe200078e0203 */
[----:B-----5:R-:W-:Y:S02]  /*08d0*/  LOP3.LUT P0, RZ, R7, 0xff, RZ, 0xc0, !PT ;  /* 0x000000ff07ff7812 */ /* 0x020fe4000780c0ff */
[----:B------:R-:W-:Y:S02]  /*08e0*/  IADD3 R3, R3, 0x80, RZ ;  /* 0x0000008003037810 */ /* 0x000fe40007ffe0ff */
[----:B------:R-:W-:Y:S02]  /*08f0*/  IADD3 R12, P1, R12, c[0x0][0x168], RZ ;  /* 0x00005a000c0c7a10 */ /* 0x000fe40007f3e0ff */
[----:B------:R-:W-:-:S03]  /*0900*/  SEL R7, RZ, 0x1, !P0 ;  /* 0x00000001ff077807 */ /* 0x000fc60004000000 */
[----:B------:R-:W-:-:S05]  /*0910*/  IMAD.X R13, RZ, RZ, c[0x0][0x16c], P1 ;  /* 0x00005b00ff0d7624 */ /* 0x000fca00008e06ff */
[----:B------:R0:W-:Y:S03]  /*0920*/  STG.E.U8 [R12.64], R7 ;  /* 0x000000070c007986 */ /* 0x0001e6000c101104 */
.L_x_9919:
[----:B------:R-:W-:-:S13]  /*0930*/  ISETP.GE.AND P0, PT, R3, R2, PT ;  /* 0x000000020300720c */ /* 0x000fda0003f06270 */
[----:B------:R-:W-:Y:S05]  /*0940*/  @P0 BRA `(.L_x_9921) ;  /* 0x0000011000000947 */ /* 0x000fea0003800000 */
[----:B0-----:R-:W-:Y:S01]  /*0950*/  IMAD.IADD R12, R0, 0x1, R3 ;  /* 0x00000001000c7824 */ /* 0x001fe200078e0203 */
[----:B------:R-:W-:Y:S02]  /*0960*/  LOP3.LUT P0, RZ, R10, 0xff, RZ, 0xc0, !PT ;  /* 0x000000ff0aff7812 */ /* 0x000fe4000780c0ff */
[----:B------:R-:W-:Y:S02]  /*0970*/  IADD3 R3, R3, 0x80, RZ ;  /* 0x0000008003037810 */ /* 0x000fe40007ffe0ff */
[----:B------:R-:W-:Y:S02]  /*0980*/  IADD3 R12, P1, R12, c[0x0][0x168], RZ ;  /* 0x00005a000c0c7a10 */ /* 0x000fe40007f3e0ff */
[----:B------:R-:W-:-:S03]  /*0990*/  SEL R7, RZ, 0x1, !P0 ;  /* 0x00000001ff077807 */ /* 0x000fc60004000000 */
[----:B------:R-:W-:-:S05]  /*09a0*/  IMAD.X R13, RZ, RZ, c[0x0][0x16c], P1 ;  /* 0x00005b00ff0d7624 */ /* 0x000fca00008e06ff */
[----:B------:R0:W-:Y:S03]  /*09b0*/  STG.E.U8 [R12.64], R7 ;  /* 0x000000070c007986 */ /* 0x0001e6000c101104 */
.L_x_9920:
[----:B------:R-:W-:-:S13]  /*09c0*/  ISETP.GE.AND P0, PT, R3, R2, PT ;  /* 0x000000020300720c */ /* 0x000fda0003f06270 */
[----:B------:R-:W-:Y:S01]  /*09d0*/  @P0 BREAK B1 ;  /* 0x0000000000010942 */ /* 0x000fe20003800000 */
[----:B------:R-:W-:Y:S05]  /*09e0*/  @P0 BRA `(.L_x_9922) ;  /* 0x0000010000000947 */ /* 0x000fea0003800000 */
[----:B-----5:R-:W-:Y:S01]  /*09f0*/  IMAD.IADD R10, R0, 0x1, R3 ;  /* 0x00000001000a7824 */ /* 0x020fe200078e0203 */
[----:B------:R-:W-:Y:S02]  /*0a00*/  LOP3.LUT P0, RZ, R6, 0xff, RZ, 0xc0, !PT ;  /* 0x000000ff06ff7812 */ /* 0x000fe4000780c0ff */
[----:B------:R-:W-:Y:S02]  /*0a10*/  IADD3 R3, R3, 0x80, RZ ;  /* 0x0000008003037810 */ /* 0x000fe40007ffe0ff */
[----:B------:R-:W-:Y:S02]  /*0a20*/  IADD3 R10, P1, R10, c[0x0][0x168], RZ ;  /* 0x00005a000a0a7a10 */ /* 0x000fe40007f3e0ff */
[----:B0-----:R-:W-:-:S03]  /*0a30*/  SEL R7, RZ, 0x1, !P0 ;  /* 0x00000001ff077807 */ /* 0x001fc60004000000 */
[----:B------:R-:W-:-:S05]  /*0a40*/  IMAD.X R11, RZ, RZ, c[0x0][0x16c], P1 ;  /* 0x00005b00ff0b7624 */ /* 0x000fca00008e06ff */
[----:B------:R0:W-:Y:S03]  /*0a50*/  STG.E.U8 [R10.64], R7 ;  /* 0x000000070a007986 */ /* 0x0001e6000c101104 */
.L_x_9921:
[----:B------:R-:W-:Y:S05]  /*0a60*/  BSYNC B1 ;  /* 0x0000000000017941 */ /* 0x000fea0003800000 */
.L_x_9917:
[----:B------:R-:W-:-:S13]  /*0a70*/  ISETP.GE.AND P1, PT, R3, R2, PT ;  /* 0x000000020300720c */ /* 0x000fda0003f26270 */
[----:B------:R-:W-:Y:S01]  /*0a80*/  @!P1 IMAD.IADD R4, R0, 0x1, R3 ;  /* 0x0000000100049824 */ /* 0x000fe200078e0203 */
[----:B------:R-:W-:Y:S02]  /*0a90*/  @!P1 LOP3.LUT P0, RZ, R5, 0xff, RZ, 0xc0, !PT ;  /* 0x000000ff05ff9812 */ /* 0x000fe4000780c0ff */
[----:B------:R-:W-:Y:S02]  /*0aa0*/  @!P1 IADD3 R3, R3, 0x80, RZ ;  /* 0x0000008003039810 */ /* 0x000fe40007ffe0ff */
[----:B------:R-:W-:Y:S02]  /*0ab0*/  @!P1 IADD3 R4, P2, R4, c[0x0][0x168], RZ ;  /* 0x00005a0004049a10 */ /* 0x000fe40007f5e0ff */
[----:B0-----:R-:W-:-:S03]  /*0ac0*/  @!P1 SEL R7, RZ, 0x1, !P0 ;  /* 0x00000001ff079807 */ /* 0x001fc60004000000 */
[----:B------:R-:W-:-:S05]  /*0ad0*/  @!P1 IMAD.X R5, RZ, RZ, c[0x0][0x16c], P2 ;  /* 0x00005b00ff059624 */ /* 0x000fca00010e06ff */
[----:B------:R0:W-:Y:S03]  /*0ae0*/  @!P1 STG.E.U8 [R4.64], R7 ;  /* 0x0000000704009986 */ /* 0x0001e6000c101104 */
.L_x_9922:
[----:B------:R-:W-:Y:S05]  /*0af0*/  BSYNC B0 ;  /* 0x0000000000007941 */ /* 0x000fea0003800000 */
.L_x_9916:
        /* <DEDUP_REMOVED lines=8> */
.L_x_9923:
        /* <DEDUP_REMOVED lines=16> */
.L_x_22425:


//--------------------- .text._ZN2at6native29vectorized_elementwise_kernelILi4EZZZNS0_16sign_kernel_cudaERNS_18TensorIteratorBaseEENKUlvE_clEvENKUlvE_clEvEUlhE_St5arrayIPcLm2EEEEviT0_T1_ --------------------------
	.section	.text._ZN2at6native29vectorized_elementwise_kernelILi4EZZZNS0_16sign_kernel_cudaERNS_18TensorIteratorBaseEENKUlvE_clEvENKUlvE_clEvEUlhE_St5arrayIPcLm2EEEEviT0_T1_,"ax",@progbits
	.sectioninfo	@"SHI_REGISTERS=24"
	.align	128
        .global         _ZN2at6native29vectorized_elementwise_kernelILi4EZZZNS0_16sign_kernel_cudaERNS_18TensorIteratorBaseEENKUlvE_clEvENKUlvE_clEvEUlhE_St5arrayIPcLm2EEEEviT0_T1_
        .type           _ZN2at6native29vectorized_elementwise_kernelILi4EZZZNS0_16sign_kernel_cudaERNS_18TensorIteratorBaseEENKUlvE_clEvENKUlvE_clEvEUlhE_St5arrayIPcLm2EEEEviT0_T1_,@function
        .size           _ZN2at6native29vectorized_elementwise_kernelILi4EZZZNS0_16sign_kernel_cudaERNS_18TensorIteratorBaseEENKUlvE_clEvENKUlvE_clEvEUlhE_St5arrayIPcLm2EEEEviT0_T1_,(.L_x_22426 - _ZN2at6native29vectorized_elementwise_kernelILi4EZZZNS0_16sign_kernel_cudaERNS_18TensorIteratorBaseEENKUlvE_clEvENKUlvE_clEvEUlhE_St5arrayIPcLm2EEEEviT0_T1_)
        .other          _ZN2at6native29vectorized_elementwise_kernelILi4EZZZNS0_16sign_kernel_cudaERNS_18TensorIteratorBaseEENKUlvE_clEvENKUlvE_clEvEUlhE_St5arrayIPcLm2EEEEviT0_T1_,@"STO_CUDA_ENTRY STV_DEFAULT"
_ZN2at6native29vectorized_elementwise_kernelILi4EZZZNS0_16sign_kernel_cudaERNS_18TensorIteratorBaseEENKUlvE_clEvENKUlvE_clEvEUlhE_St5arrayIPcLm2EEEEviT0_T1_:
.text._ZN2at6native29vectorized_elementwise_kernelILi4EZZZNS0_16sign_kernel_cudaERNS_18TensorIteratorBaseEENKUlvE_clEvENKUlvE_clEvEUlhE_St5arrayIPcLm2EEEEviT0_T1_:
        /* <DEDUP_REMOVED lines=15> */
[----:B------:R-:W-:Y:S02]  /*00f0*/  ISETP.NE.AND P1, PT, R3, RZ, PT ;  /* 0x000000ff0300720c */ /* 0x000fe40003f25270 */
[----:B------:R-:W-:-:S02]  /*0100*/  PRMT R3, R9, 0x7772, RZ ;  /* 0x0000777209037816 */ /* 0x000fc400000000ff */
[C---:B---3--:R-:W-:Y:S02]  /*0110*/  PRMT R7, R10.reuse, 0x7770, RZ ;  /* 0x000077700a077816 */ /* 0x048fe400000000ff */
[----:B------:R-:W-:Y:S02]  /*0120*/  PRMT R8, R10, 0x7771, RZ ;  /* 0x000077710a087816 */ /* 0x000fe400000000ff */
[----:B------:R-:W-:Y:S02]  /*0130*/  ISETP.NE.AND P2, PT, R6, RZ, PT ;  /* 0x000000ff0600720c */ /* 0x000fe40003f45270 */
[----:B------:R-:W-:Y:S02]  /*0140*/  ISETP.NE.AND P0, PT, R3, RZ, PT ;  /* 0x000000ff0300720c */ /* 0x000fe40003f05270 */
[----:B------:R-:W-:Y:S02]  /*0150*/  ISETP.NE.AND P3, PT, R7, RZ, PT ;  /* 0x000000ff0700720c */ /* 0x000fe40003f65270 */
[----:B------:R-:W-:-:S02]  /*0160*/  ISETP.NE.AND P4, PT, R8, RZ, PT ;  /* 0x000000ff0800720c */ /* 0x000fc40003f85270 */
[----:B------:R-:W-:Y:S02]  /*0170*/  PRMT R3, R9, 0x7773, RZ ;  /* 0x0000777309037816 */ /* 0x000fe400000000ff */
[----:B------:R-:W-:Y:S02]  /*0180*/  PRMT R8, R10, 0x7772, RZ ;  /* 0x000077720a087816 */ /* 0x000fe400000000ff */
[----:B------:R-:W-:Y:S02]  /*0190*/  SEL R4, RZ, 0x1, !P1 ;  /* 0x00000001ff047807 */ /* 0x000fe40004800000 */
[----:B------:R-:W-:Y:S02]  /*01a0*/  SEL R5, RZ, 0x1, !P2 ;  /* 0x00000001ff057807 */ /* 0x000fe40005000000 */
[----:B------:R-:W-:Y:S02]  /*01b0*/  SEL R6, RZ, 0x1, !P3 ;  /* 0x00000001ff067807 */ /* 0x000fe40005800000 */
[----:B------:R-:W-:-:S02]  /*01c0*/  SEL R7, RZ, 0x1, !P4 ;  /* 0x00000001ff077807 */ /* 0x000fc40006000000 */
[----:B------:R-:W-:Y:S02]  /*01d0*/  ISETP.NE.AND P1, PT, R3, RZ, PT ;  /* 0x000000ff0300720c */ /* 0x000fe40003f25270 */
[----:B------:R-:W-:Y:S02]  /*01e0*/  ISETP.NE.AND P2, PT, R8, RZ, PT ;  /* 0x000000ff0800720c */ /* 0x000fe40003f45270 */
[----:B------:R-:W-:Y:S02]  /*01f0*/  PRMT R3, R10, 0x7773, RZ ;  /* 0x000077730a037816 */ /* 0x000fe400000000ff */
[----:B------:R-:W-:Y:S02]  /*0200*/  PRMT R9, R5, 0x7604, R4 ;  /* 0x0000760405097816 */ /* 0x000fe40000000004 */
[----:B------:R-:W-:Y:S02]  /*0210*/  PRMT R7, R7, 0x7604, R6 ;  /* 0x0000760407077816 */ /* 0x000fe40000000006 */
[----:B------:R-:W-:-:S02]  /*0220*/  IADD3 R4, P3, R0, c[0x0][0x168], RZ ;  /* 0x00005a0000047a10 */ /* 0x000fc40007f7e0ff */
[----:B------:R-:W-:Y:S02]  /*0230*/  SEL R0, RZ, 0x1, !P0 ;  /* 0x00000001ff007807 */ /* 0x000fe40004000000 */
[----:B------:R-:W-:Y:S01]  /*0240*/  SEL R6, RZ, 0x1, !P2 ;  /* 0x00000001ff067807 */ /* 0x000fe20005000000 */
[----:B------:R-:W-:Y:S01]  /*0250*/  IMAD.X R5, RZ, RZ, c[0x0][0x16c], P3 ;  /* 0x00005b00ff057624 */ /* 0x000fe200018e06ff */
[----:B------:R-:W-:Y:S02]  /*0260*/  ISETP.NE.AND P0, PT, R3, RZ, PT ;  /* 0x000000ff0300720c */ /* 0x000fe40003f05270 */
[----:B------:R-:W-:Y:S01]  /*0270*/  PRMT R9, R0, 0x7054, R9 ;  /* 0x0000705400097816 */ /* 0x000fe20000000009 */
[----:B------:R-:W-:Y:S01]  /*0280*/  IMAD.WIDE R2, R2, 0x4, R4 ;  /* 0x0000000402027825 */ /* 0x000fe200078e0204 */
[----:B------:R-:W-:Y:S02]  /*0290*/  PRMT R7, R6, 0x7054, R7 ;  /* 0x0000705406077816 */ /* 0x000fe40000000007 */
[----:B------:R-:W-:-:S02]  /*02a0*/  SEL R0, RZ, 0x1, !P1 ;  /* 0x00000001ff007807 */ /* 0x000fc40004800000 */
[----:B------:R-:W-:Y:S02]  /*02b0*/  SEL R6, RZ, 0x1, !P0 ;  /* 0x00000001ff067807 */ /* 0x000fe40004000000 */
[----:B------:R-:W-:Y:S02]  /*02c0*/  PRMT R9, R0, 0x654, R9 ;  /* 0x0000065400097816 */ /* 0x000fe40000000009 */
[----:B------:R-:W-:-:S03]  /*02d0*/  PRMT R7, R6, 0x654, R7 ;  /* 0x0000065406077816 */ /* 0x000fc60000000007 */
[----:B------:R-:W-:Y:S04]  /*02e0*/  STG.E [R2.64], R9 ;  /* 0x0000000902007986 */ /* 0x000fe8000c101904 */
[----:B------:R-:W-:Y:S01]  /*02f0*/  STG.E [R2.64+0x200], R7 ;  /* 0x0002000702007986 */ /* 0x000fe2000c101904 */
[----:B------:R-:W-:Y:S05]  /*0300*/  EXIT ;  /* 0x000000000000794d */ /* 0x000fea0003800000 */
.L_x_9924:
        /* <DEDUP_REMOVED lines=87> */
.L_x_9927:
        /* <DEDUP_REMOVED lines=9> */
.L_x_9928:
        /* <DEDUP_REMOVED lines=9> */
.L_x_9929:
        /* <DEDUP_REMOVED lines=10> */
.L_x_9930:
[----:B------:R-:W-:Y:S05]  /*0a40*/  BSYNC B1 ;  /* 0x0000000000017941 */ /* 0x000fea0003800000 */
.L_x_9926:
        /* <DEDUP_REMOVED lines=8> */
.L_x_9931:
[----:B------:R-:W-:Y:S05]  /*0ad0*/  BSYNC B0 ;  /* 0x0000000000007941 */ /* 0x000fea0003800000 */
.L_x_9925:
        /* <DEDUP_REMOVED lines=8> */
.L_x_9932:
        /* <DEDUP_REMOVED lines=10> */
.L_x_22426:


//--------------------- .text._ZN2at6native29vectorized_elementwise_kernelILi8EZZZNS0_16sign_kernel_cudaERNS_18TensorIteratorBaseEENKUlvE_clEvENKUlvE_clEvEUlhE_St5arrayIPcLm2EEEEviT0_T1_ --------------------------
	.section	.text._ZN2at6native29vectorized_elementwise_kernelILi8EZZZNS0_16sign_kernel_cudaERNS_18TensorIteratorBaseEENKUlvE_clEvENKUlvE_clEvEUlhE_St5arrayIPcLm2EEEEviT0_T1_,"ax",@progbits
	.sectioninfo	@"SHI_REGISTERS=4"
	.align	128
        .global         _ZN2at6native29vectorized_elementwise_kernelILi8EZZZNS0_16sign_kernel_cudaERNS_18TensorIteratorBaseEENKUlvE_clEvENKUlvE_clEvEUlhE_St5arrayIPcLm2EEEEviT0_T1_
        .type           _ZN2at6native29vectorized_elementwise_kernelILi8EZZZNS0_16sign_kernel_cudaERNS_18TensorIteratorBaseEENKUlvE_clEvENKUlvE_clEvEUlhE_St5arrayIPcLm2EEEEviT0_T1_,@function
        .size           _ZN2at6native29vectorized_elementwise_kernelILi8EZZZNS0_16sign_kernel_cudaERNS_18TensorIteratorBaseEENKUlvE_clEvENKUlvE_clEvEUlhE_St5arrayIPcLm2EEEEviT0_T1_,(.L_x_22427 - _ZN2at6native29vectorized_elementwise_kernelILi8EZZZNS0_16sign_kernel_cudaERNS_18TensorIteratorBaseEENKUlvE_clEvENKUlvE_clEvEUlhE_St5arrayIPcLm2EEEEviT0_T1_)
        .other          _ZN2at6native29vectorized_elementwise_kernelILi8EZZZNS0_16sign_kernel_cudaERNS_18TensorIteratorBaseEENKUlvE_clEvENKUlvE_clEvEUlhE_St5arrayIPcLm2EEEEviT0_T1_,@"STO_CUDA_ENTRY STV_DEFAULT"
_ZN2at6native29vectorized_elementwise_kernelILi8EZZZNS0_16sign_kernel_cudaERNS_18TensorIteratorBaseEENKUlvE_clEvENKUlvE_clEvEUlhE_St5arrayIPcLm2EEEEviT0_T1_:
.text._ZN2at6native29vectorized_elementwise_kernelILi8EZZZNS0_16sign_kernel_cudaERNS_18TensorIteratorBaseEENKUlvE_clEvENKUlvE_clEvEUlhE_St5arrayIPcLm2EEEEviT0_T1_:
[----:B------:R-:W-:Y:S02]  /*0000*/  MOV R1, c[0x0][0x28] ;  /* 0x00000a0000017a02 */ /* 0x000fe40000000f00 */
[----:B------:R-:W-:Y:S05]  /*0010*/  EXIT ;  /* 0x000000000000794d */ /* 0x000fea0003800000 */
.L_x_9933:
        /* <DEDUP_REMOVED lines=14> */
.L_x_22427:


//--------------------- .text._ZN2at6native18elementwise_kernelILi128ELi4EZNS0_15gpu_kernel_implIZNS0_16sign_kernel_cudaERNS_18TensorIteratorBaseEEUlbE_EEvS4_RKT_EUliE_EEviT1_ --------------------------
	.section	.text._ZN2at6native18elementwise_kernelILi128ELi4EZNS0_15gpu_kernel_implIZNS0_16sign_kernel_cudaERNS_18TensorIteratorBaseEEUlbE_EEvS4_RKT_EUliE_EEviT1_,"ax",@progbits
	.sectioninfo	@"SHI_REGISTERS=26"
	.align	128
        .global         _ZN2at6native18elementwise_kernelILi128ELi4EZNS0_15gpu_kernel_implIZNS0_16sign_kernel_cudaERNS_18TensorIteratorBaseEEUlbE_EEvS4_RKT_EUliE_EEviT1_
        .type           _ZN2at6native18elementwise_kernelILi128ELi4EZNS0_15gpu_kernel_implIZNS0_16sign_kernel_cudaERNS_18TensorIteratorBaseEEUlbE_EEvS4_RKT_EUliE_EEviT1_,@function
        .size           _ZN2at6native18elementwise_kernelILi128ELi4EZNS0_15gpu_kernel_implIZNS0_16sign_kernel_cudaERNS_18TensorIteratorBaseEEUlbE_EEvS4_RKT_EUliE_EEviT1_,(.L_x_22428 - _ZN2at6native18elementwise_kernelILi128ELi4EZNS0_15gpu_kernel_implIZNS0_16sign_kernel_cudaERNS_18TensorIteratorBaseEEUlbE_EEvS4_RKT_EUliE_EEviT1_)
        .other          _ZN2at6native18elementwise_kernelILi128ELi4EZNS0_15gpu_kernel_implIZNS0_16sign_kernel_cudaERNS_18TensorIteratorBaseEEUlbE_EEvS4_RKT_EUliE_EEviT1_,@"STO_CUDA_ENTRY STV_DEFAULT"
_ZN2at6native18elementwise_kernelILi128ELi4EZNS0_15gpu_kernel_implIZNS0_16sign_kernel_cudaERNS_18TensorIteratorBaseEEUlbE_EEvS4_RKT_EUliE_EEviT1_:
.text._ZN2at6native18elementwise_kernelILi128ELi4EZNS0_15gpu_kernel_implIZNS0_16sign_kernel_cudaERNS_18TensorIteratorBaseEEUlbE_EEvS4_RKT_EUliE_EEviT1_:
        /* <DEDUP_REMOVED lines=236> */
.L_x_9936:
        /* <DEDUP_REMOVED lines=16> */
[----:B------:R-:W2:Y:S02]  /*0fc0*/  LDG.E.U8 R2, [R2.64] ;  /* 0x0000002402027981 */ /* 0x000ea4000c1e1100 */
[----:B--2---:R-:W-:Y:S01]  /*0fd0*/  ISETP.NE.AND P0, PT, R2, RZ, PT ;  /* 0x000000ff0200720c */ /* 0x004fe20003f05270 */
[----:B------:R-:W-:Y:S05]  /*0fe0*/  BRA `(.L_x_9942) ;  /* 0x00000e3000007947 */ /* 0x000fea0003800000 */
.L_x_9940:
[----:B------:R-:W2:Y:S02]  /*0ff0*/  LDG.E.U8 R2, [R2.64] ;  /* 0x0000002402027981 */ /* 0x000ea4000c1e1100 */
[----:B--2---:R-:W-:Y:S01]  /*1000*/  ISETP.NE.AND P0, PT, R2, RZ, PT ;  /* 0x000000ff0200720c */ /* 0x004fe20003f05270 */
[----:B------:R-:W-:Y:S05]  /*1010*/  BRA `(.L_x_9942) ;  /* 0x00000e0000007947 */ /* 0x000fea0003800000 */
.L_x_9939:
[----:B------:R-:W-:-:S13]  /*1020*/  ISETP.NE.AND P0, PT, R4, 0x2, PT ;  /* 0x000000020400780c */ /* 0x000fda0003f05270 */
[----:B------:R-:W-:Y:S05]  /*1030*/  @!P0 BRA `(.L_x_9943) ;  /* 0x000000b000008947 */ /* 0x000fea0003800000 */
[----:B------:R-:W-:-:S13]  /*1040*/  ISETP.NE.AND P0, PT, R4, 0x3, PT ;  /* 0x000000030400780c */ /* 0x000fda0003f05270 */
[----:B------:R-:W-:Y:S05]  /*1050*/  @!P0 BRA `(.L_x_9944) ;  /* 0x0000006000008947 */ /* 0x000fea0003800000 */
[----:B------:R-:W-:-:S13]  /*1060*/  ISETP.NE.AND P0, PT, R4, 0x4, PT ;  /* 0x000000040400780c */ /* 0x000fda0003f05270 */
[----:B------:R-:W-:Y:S05]  /*1070*/  @P0 BRA `(.L_x_9941) ;  /* 0x00000bf000000947 */ /* 0x000fea0003800000 */
[----:B------:R-:W2:Y:S02]  /*1080*/  LDG.E.64 R2, [R2.64] ;  /* 0x0000002402027981 */ /* 0x000ea4000c1e1b00 */
[----:B--2---:R-:W-:-:S04]  /*1090*/  ISETP.NE.U32.AND P0, PT, R2, RZ, PT ;  /* 0x000000ff0200720c */ /* 0x004fc80003f05070 */
[----:B------:R-:W-:Y:S01]  /*10a0*/  ISETP.NE.AND.EX P0, PT, R3, RZ, PT, P0 ;  /* 0x000000ff0300720c */ /* 0x000fe20003f05300 */
[----:B------:R-:W-:Y:S05]  /*10b0*/  BRA `(.L_x_9942) ;  /* 0x00000d6000007947 */ /* 0x000fea0003800000 */
.L_x_9944:
[----:B------:R-:W2:Y:S02]  /*10c0*/  LDG.E R2, [R2.64] ;  /* 0x0000002402027981 */ /* 0x000ea4000c1e1900 */
[----:B--2---:R-:W-:Y:S01]  /*10d0*/  ISETP.NE.AND P0, PT, R2, RZ, PT ;  /* 0x000000ff0200720c */ /* 0x004fe20003f05270 */
[----:B------:R-:W-:Y:S05]  /*10e0*/  BRA `(.L_x_9942) ;  /* 0x00000d3000007947 */ /* 0x000fea0003800000 */
.L_x_9943:
[----:B------:R-:W2:Y:S02]  /*10f0*/  LDG.E.U16 R2, [R2.64] ;  /* 0x0000002402027981 */ /* 0x000ea4000c1e1500 */
[----:B--2---:R-:W-:Y:S01]  /*1100*/  ISETP.NE.AND P0, PT, R2, RZ, PT ;  /* 0x000000ff0200720c */ /* 0x004fe20003f05270 */
[----:B------:R-:W-:Y:S05]  /*1110*/  BRA `(.L_x_9942) ;  /* 0x00000d0000007947 */ /* 0x000fea0003800000 */
.L_x_9938:
[----:B------:R-:W-:-:S13]  /*1120*/  ISETP.GT.AND P0, PT, R4, 0x6, PT ;  /* 0x000000060400780c */ /* 0x000fda0003f04270 */
[----:B------:R-:W-:Y:S05]  /*1130*/  @P0 BRA `(.L_x_9945) ;  /* 0x000000b000000947 */ /* 0x000fea0003800000 */
[----:B------:R-:W-:-:S13]  /*1140*/  ISETP.NE.AND P0, PT, R4, 0x5, PT ;  /* 0x000000050400780c */ /* 0x000fda0003f05270 */
[----:B------:R-:W-:Y:S05]  /*1150*/  @!P0 BRA `(.L_x_9946) ;  /* 0x0000005000008947 */ /* 0x000fea0003800000 */
[----:B------:R-:W-:-:S13]  /*1160*/  ISETP.NE.AND P0, PT, R4, 0x6, PT ;  /* 0x000000060400780c */ /* 0x000fda0003f05270 */
[----:B------:R-:W-:Y:S05]  /*1170*/  @P0 BRA `(.L_x_9941) ;  /* 0x00000af000000947 */ /* 0x000fea0003800000 */
[----:B------:R-:W2:Y:S02]  /*1180*/  LDG.E R2, [R2.64] ;  /* 0x0000002402027981 */ /* 0x000ea4000c1e1900 */
[----:B--2---:R-:W-:Y:S01]  /*1190*/  FSETP.NEU.FTZ.AND P0, PT, R2, RZ, PT ;  /* 0x000000ff0200720b */ /* 0x004fe20003f1d000 */
[----:B------:R-:W-:Y:S05]  /*11a0*/  BRA `(.L_x_9942) ;  /* 0x00000c7000007947 */ /* 0x000fea0003800000 */
.L_x_9946:
[----:B------:R-:W2:Y:S02]  /*11b0*/  LDG.E.U16 R0, [R2.64] ;  /* 0x0000002402007981 */ /* 0x000ea4000c1e1500 */
[----:B--2---:R-:W-:-:S05]  /*11c0*/  HADD2.F32 R0, -RZ, R0.H0_H0 ;  /* 0x20000000ff007230 */ /* 0x004fca0000004100 */
[----:B------:R-:W-:Y:S01]  /*11d0*/  FSETP.NEU.FTZ.AND P0, PT, R0, RZ, PT ;  /* 0x000000ff0000720b */ /* 0x000fe20003f1d000 */
[----:B------:R-:W-:Y:S05]  /*11e0*/  BRA `(.L_x_9942) ;  /* 0x00000c3000007947 */ /* 0x000fea0003800000 */
.L_x_9945:
[----:B------:R-:W-:-:S13]  /*11f0*/  ISETP.NE.AND P0, PT, R4, 0x7, PT ;  /* 0x000000070400780c */ /* 0x000fda0003f05270 */
[----:B------:R-:W-:Y:S05]  /*1200*/  @!P0 BRA `(.L_x_9947) ;  /* 0x0000013000008947 */ /* 0x000fea0003800000 */
[----:B------:R-:W-:-:S13]  /*1210*/  ISETP.NE.AND P0, PT, R4, 0x8, PT ;  /* 0x000000080400780c */ /* 0x000fda0003f05270 */
[----:B------:R-:W-:Y:S05]  /*1220*/  @!P0 BRA `(.L_x_9948) ;  /* 0x0000007000008947 */ /* 0x000fea0003800000 */
[----:B------:R-:W-:-:S13]  /*1230*/  ISETP.NE.AND P0, PT, R4, 0x9, PT ;  /* 0x000000090400780c */ /* 0x000fda0003f05270 */
[----:B------:R-:W-:Y:S05]  /*1240*/  @P0 BRA `(.L_x_9941) ;  /* 0x00000a2000000947 */ /* 0x000fea0003800000 */
[----:B------:R-:W2:Y:S02]  /*1250*/  LDG.E.64 R2, [R2.64] ;  /* 0x0000002402027981 */ /* 0x000ea4000c1e1b00 */
[----:B--2---:R-:W-:Y:S02]  /*1260*/  FSETP.NEU.FTZ.AND P0, PT, R2, RZ, PT ;  /* 0x000000ff0200720b */ /* 0x004fe40003f1d000 */
[----:B------:R-:W-:-:S04]  /*1270*/  FSETP.NEU.FTZ.AND P1, PT, R3, RZ, PT ;  /* 0x000000ff0300720b */ /* 0x000fc80003f3d000 */
[----:B------:R-:W-:Y:S01]  /*1280*/  PLOP3.LUT P0, PT, P0, P1, PT, 0xa8, 0x0 ;  /* 0x000000000000781c */ /* 0x000fe20000703570 */
[----:B------:R-:W-:Y:S05]  /*1290*/  BRA `(.L_x_9942) ;  /* 0x00000b8000007947 */ /* 0x000fea0003800000 */
.L_x_9948:
[----:B------:R-:W2:Y:S02]  /*12a0*/  LDG.E R2, [R2.64] ;  /* 0x0000002402027981 */ /* 0x000ea4000c1e1900 */
[----:B--2---:R-:W-:-:S05]  /*12b0*/  HADD2.F32 R0, -RZ, R2.H0_H0 ;  /* 0x20000002ff007230 */ /* 0x004fca0000004100 */
[----:B------:R-:W-:Y:S01]  /*12c0*/  FSETP.NEU.FTZ.AND P0, PT, R0, RZ, PT ;  /* 0x000000ff0000720b */ /* 0x000fe20003f1d000 */
[----:B------:R-:W-:-:S12]  /*12d0*/  IMAD.MOV.U32 R0, RZ, RZ, 0x1 ;  /* 0x00000001ff007424 */ /* 0x000fd800078e00ff */
[----:B------:R-:W-:-:S05]  /*12e0*/  @!P0 HADD2.F32 R4, -RZ, R2.H1_H1 ;  /* 0x30000002ff048230 */ /* 0x000fca0000004100 */
[----:B------:R-:W-:-:S04]  /*12f0*/  @!P0 FSETP.NEU.FTZ.AND P1, PT, R4, RZ, PT ;  /* 0x000000ff0400820b */ /* 0x000fc80003f3d000 */
[----:B------:R-:W-:-:S04]  /*1300*/  @!P0 SEL R0, RZ, 0x1, !P1 ;  /* 0x00000001ff008807 */ /* 0x000fc80004800000 */
[----:B------:R-:W-:-:S04]  /*1310*/  PRMT R0, R0, 0x9910, RZ ;  /* 0x0000991000007816 */ /* 0x000fc800000000ff */
[----:B------:R-:W-:Y:S01]  /*1320*/  ISETP.NE.AND P0, PT, R0, RZ, PT ;  /* 0x000000ff0000720c */ /* 0x000fe20003f05270 */
[----:B------:R-:W-:Y:S05]  /*1330*/  BRA `(.L_x_9942) ;  /* 0x00000ae000007947 */ /* 0x000fea0003800000 */
.L_x_9947:
[----:B------:R-:W2:Y:S02]  /*1340*/  LDG.E.64 R2, [R2.64] ;  /* 0x0000002402027981 */ /* 0x000ea4000c1e1b00 */
[----:B--2---:R0:W1:Y:S01]  /*1350*/  DSETP.NEU.AND P0, PT, R2, RZ, PT ;  /* 0x000000ff0200722a */ /* 0x0040620003f0d000 */
[----:B------:R-:W-:Y:S05]  /*1360*/  BRA `(.L_x_9942) ;  /* 0x00000ab000007947 */ /* 0x000fea0003800000 */
.L_x_9937:
        /* <DEDUP_REMOVED lines=9> */
[----:B--2---:R-:W-:Y:S01]  /*1400*/  ISETP.NE.AND P0, PT, R2, RZ, PT ;  /* 0x000000ff0200720c */ /* 0x004fe20003f05270 */
[----:B------:R-:W-:Y:S05]  /*1410*/  BRA `(.L_x_9942) ;  /* 0x00000a0000007947 */ /* 0x000fea0003800000 */
.L_x_9951:
[----:B------:R-:W2:Y:S02]  /*1420*/  LDG.E.128 R4, [R2.64] ;  /* 0x0000002402047981 */ /* 0x000ea4000c1e1d00 */
[----:B--2---:R-:W0:-:S06]  /*1430*/  DSETP.NEU.AND P0, PT, R6, RZ, PT ;  /* 0x000000ff0600722a */ /* 0x004e0c0003f0d000 */
[----:B0-----:R0:W1:Y:S01]  /*1440*/  DSETP.NEU.OR P0, PT, R4, RZ, P0 ;  /* 0x000000ff0400722a */ /* 0x001062000070d400 */
[----:B------:R-:W-:Y:S05]  /*1450*/  BRA `(.L_x_9942) ;  /* 0x000009c000007947 */ /* 0x000fea0003800000 */
.L_x_9950:
        /* <DEDUP_REMOVED lines=25> */
[----:B------:R-:W-:Y:S01]  /*15f0*/  FSETP.NEU.FTZ.AND P0, PT, R5, RZ, PT ;  /* 0x000000ff0500720b */ /* 0x000fe20003f1d000 */
[----:B------:R-:W-:Y:S05]  /*1600*/  BRA `(.L_x_9942) ;  /* 0x0000081000007947 */ /* 0x000fea0003800000 */
.L_x_9953:
        /* <DEDUP_REMOVED lines=12> */
[----:B------:R-:W-:Y:S01]  /*16d0*/  FSETP.NEU.FTZ.AND P0, PT, R4, RZ, PT ;  /* 0x000000ff0400720b */ /* 0x000fe20003f1d000 */
[----:B------:R-:W-:Y:S05]  /*16e0*/  BRA `(.L_x_9942) ;  /* 0x0000073000007947 */ /* 0x000fea0003800000 */
.L_x_9952:
[----:B------:R-:W2:Y:S02]  /*16f0*/  LDG.E.U16 R0, [R2.64] ;  /* 0x0000002402007981 */ /* 0x000ea4000c1e1500 */
[----:B--2---:R-:W-:-:S04]  /*1700*/  PRMT R0, RZ, 0x5410, R0 ;  /* 0x00005410ff007816 */ /* 0x004fc80000000000 */
[----:B------:R-:W-:Y:S01]  /*1710*/  FSETP.NEU.FTZ.AND P0, PT, R0, RZ, PT ;  /* 0x000000ff0000720b */ /* 0x000fe20003f1d000 */
[----:B------:R-:W-:Y:S05]  /*1720*/  BRA `(.L_x_9942) ;  /* 0x000006f000007947 */ /* 0x000fea0003800000 */
.L_x_9949:
        /* <DEDUP_REMOVED lines=9> */
[----:B--2---:R-:W-:Y:S01]  /*17c0*/  ISETP.NE.AND P0, PT, R2, RZ, PT ;  /* 0x000000ff0200720c */ /* 0x004fe20003f05270 */
[----:B------:R-:W-:Y:S05]  /*17d0*/  BRA `(.L_x_9942) ;  /* 0x0000064000007947 */ /* 0x000fea0003800000 */
.L_x_9956:
        /* <DEDUP_REMOVED lines=21> */
.L_x_9960:
[----:B------:R-:W-:Y:S05]  /*1930*/  BSYNC B1 ;  /* 0x0000000000017941 */ /* 0x000fea0003800000 */
.L_x_9959:
[----:B------:R-:W-:Y:S01]  /*1940*/  LEA R3, R0, 0x3b800000, 0x17 ;  /* 0x3b80000000037811 */ /* 0x000fe200078eb8ff */
[----:B------:R-:W-:-:S05]  /*1950*/  IMAD.SHL.U32 R0, R2, 0x100000, RZ ;  /* 0x0010000002007824 */ /* 0x000fca00078e00ff */
[----:B------:R-:W-:Y:S02]  /*1960*/  LOP3.LUT R0, R3, R0, R4, 0xfe, !PT ;  /* 0x0000000003007212 */ /* 0x000fe400078efe04 */
.L_x_9958:
[----:B------:R-:W-:Y:S05]  /*1970*/  BSYNC B0 ;  /* 0x0000000000007941 */ /* 0x000fea0003800000 */
.L_x_9957:
[----:B------:R-:W-:Y:S01]  /*1980*/  FSETP.NEU.FTZ.AND P0, PT, R0, RZ, PT ;  /* 0x000000ff0000720b */ /* 0x000fe20003f1d000 */
[----:B------:R-:W-:Y:S05]  /*1990*/  BRA `(.L_x_9942) ;  /* 0x0000048000007947 */ /* 0x000fea0003800000 */
.L_x_9955:
        /* <DEDUP_REMOVED lines=21> */
.L_x_9964:
[----:B------:R-:W-:Y:S05]  /*1af0*/  BSYNC B1 ;  /* 0x0000000000017941 */ /* 0x000fea0003800000 */
.L_x_9963:
[----:B------:R-:W-:Y:S01]  /*1b00*/  LEA R3, R0, 0x37800000, 0x17 ;  /* 0x3780000000037811 */ /* 0x000fe200078eb8ff */
[----:B------:R-:W-:-:S05]  /*1b10*/  IMAD.SHL.U32 R0, R2, 0x200000, RZ ;  /* 0x0020000002007824 */ /* 0x000fca00078e00ff */
[----:B------:R-:W-:Y:S02]  /*1b20*/  LOP3.LUT R0, R3, R0, R4, 0xfe, !PT ;  /* 0x0000000003007212 */ /* 0x000fe400078efe04 */
.L_x_9962:
[----:B------:R-:W-:Y:S05]  /*1b30*/  BSYNC B0 ;  /* 0x0000000000007941 */ /* 0x000fea0003800000 */
.L_x_9961:
[----:B------:R-:W-:Y:S01]  /*1b40*/  FSETP.NEU.FTZ.AND P0, PT, R0, RZ, PT ;  /* 0x000000ff0000720b */ /* 0x000fe20003f1d000 */
[----:B------:R-:W-:Y:S05]  /*1b50*/  BRA `(.L_x_9942) ;  /* 0x000002c000007947 */ /* 0x000fea0003800000 */
.L_x_9954:
        /* <DEDUP_REMOVED lines=14> */
.L_x_9968:
[----:B------:R-:W-:Y:S05]  /*1c40*/  BSYNC B0 ;  /* 0x0000000000007941 */ /* 0x000fea0003800000 */
.L_x_9967:
[----:B------:R-:W-:Y:S01]  /*1c50*/  FSETP.NEU.FTZ.AND P0, PT, R0, RZ, PT ;  /* 0x000000ff0000720b */ /* 0x000fe20003f1d000 */
[----:B------:R-:W-:Y:S05]  /*1c60*/  BRA `(.L_x_9942) ;  /* 0x000001b000007947 */ /* 0x000fea0003800000 */
.L_x_9941:
        /* <DEDUP_REMOVED lines=19> */
[----:B------:R-:W-:Y:S01]  /*1da0*/  PLOP3.LUT P0, PT, PT, PT, PT, 0x8, 0x0 ;  /* 0x000000000000781c */ /* 0x000fe20003f0e170 */
[----:B------:R-:W-:Y:S05]  /*1db0*/  BRA `(.L_x_9942) ;  /* 0x0000006000007947 */ /* 0x000fea0003800000 */
.L_x_9966:
[----:B------:R-:W2:Y:S02]  /*1dc0*/  LDG.E.64 R2, [R2.64] ;  /* 0x0000002402027981 */ /* 0x000ea4000c1e1b00 */
[----:B--2---:R-:W-:-:S04]  /*1dd0*/  ISETP.NE.U32.AND P0, PT, R2, RZ, PT ;  /* 0x000000ff0200720c */ /* 0x004fc80003f05070 */
[----:B------:R-:W-:Y:S01]  /*1de0*/  ISETP.NE.AND.EX P0, PT, R3, RZ, PT, P0 ;  /* 0x000000ff0300720c */ /* 0x000fe20003f05300 */
[----:B------:R-:W-:Y:S05]  /*1df0*/  BRA `(.L_x_9942) ;  /* 0x0000002000007947 */ /* 0x000fea0003800000 */
.L_x_9965:
[----:B------:R-:W2:Y:S02]  /*1e00*/  LDG.E R2, [R2.64] ;  /* 0x0000002402027981 */ /* 0x000ea4000c1e1900 */
[----:B--2---:R-:W-:-:S03]  /*1e10*/  ISETP.NE.AND P0, PT, R2, RZ, PT ;  /* 0x000000ff0200720c */ /* 0x004fc60003f05270 */
.L_x_9942:
[----:B0-----:R-:W0:Y:S01]  /*1e20*/  LDC.U8 R3, c[0x0][0x371] ;  /* 0x0000dc40ff037b82 */ /* 0x001e220000000000 */
[----:B-1----:R-:W-:Y:S02]  /*1e30*/  SEL R2, RZ, 0x1, !P0 ;  /* 0x00000001ff027807 */ /* 0x002fe40004000000 */
        /* <DEDUP_REMOVED lines=13> */
.L_x_9972:
[----:B------:R0:W-:Y:S01]  /*1f10*/  STG.E.U8 [R16.64], R2 ;  /* 0x0000000210007986 */ /* 0x0001e2000c101124 */
[----:B------:R-:W-:Y:S05]  /*1f20*/  BRA `(.L_x_9974) ;  /* 0x00000d5000007947 */ /* 0x000fea0003800000 */
.L_x_9971:
        /* <DEDUP_REMOVED lines=9> */
.L_x_9976:
[----:B------:R0:W-:Y:S01]  /*1fc0*/  STG.E [R16.64], R2 ;  /* 0x0000000210007986 */ /* 0x0001e2000c101924 */
[----:B------:R-:W-:Y:S05]  /*1fd0*/  BRA `(.L_x_9974) ;  /* 0x00000ca000007947 */ /* 0x000fea0003800000 */
.L_x_9975:
[----:B------:R0:W-:Y:S01]  /*1fe0*/  STG.E.U16 [R16.64], R2 ;  /* 0x0000000210007986 */ /* 0x0001e2000c101524 */
[----:B------:R-:W-:Y:S05]  /*1ff0*/  BRA `(.L_x_9974) ;  /* 0x00000c8000007947 */ /* 0x000fea0003800000 */
.L_x_9970:
[----:B------:R-:W-:-:S13]  /*2000*/  ISETP.GT.AND P0, PT, R0, 0x6, PT ;  /* 0x000000060000780c */ /* 0x000fda0003f04270 */
[----:B------:R-:W-:Y:S05]  /*2010*/  @P0 BRA `(.L_x_9977) ;  /* 0x000000b000000947 */ /* 0x000fea0003800000 */
[----:B------:R-:W-:-:S13]  /*2020*/  ISETP.NE.AND P0, PT, R0, 0x5, PT ;  /* 0x000000050000780c */ /* 0x000fda0003f05270 */
[----:B------:R-:W-:Y:S05]  /*2030*/  @!P0 BRA `(.L_x_9978) ;  /* 0x0000005000008947 */ /* 0x000fea0003800000 */
[----:B------:R-:W-:-:S13]  /*2040*/  ISETP.NE.AND P0, PT, R0, 0x6, PT ;  /* 0x000000060000780c */ /* 0x000fda0003f05270 */
[----:B------:R-:W-:Y:S05]  /*2050*/  @P0 BRA `(.L_x_9973) ;  /* 0x00000aa000000947 */ /* 0x000fea0003800000 */
[----:B------:R-:W0:Y:S02]  /*2060*/  I2F.U32 R3, R2 ;  /* 0x0000000200037306 */ /* 0x000e240000201000 */
[----:B0-----:R0:W-:Y:S01]  /*2070*/  STG.E [R16.64], R3 ;  /* 0x0000000310007986 */ /* 0x0011e2000c101924 */
[----:B------:R-:W-:Y:S05]  /*2080*/  BRA `(.L_x_9974) ;  /* 0x00000bf000007947 */ /* 0x000fea0003800000 */
.L_x_9978:
[----:B------:R-:W0:Y:S02]  /*2090*/  I2F.U32 R0, R2 ;  /* 0x0000000200007306 */ /* 0x000e240000201000 */
[----:B0-----:R-:W-:-:S05]  /*20a0*/  F2FP.PACK_AB R0, RZ, R0 ;  /* 0x00000000ff00723e */ /* 0x001fca00000000ff */
[----:B------:R0:W-:Y:S01]  /*20b0*/  STG.E.U16 [R16.64], R0 ;  /* 0x0000000010007986 */ /* 0x0001e2000c101524 */
[----:B------:R-:W-:Y:S05]  /*20c0*/  BRA `(.L_x_9974) ;  /* 0x00000bb000007947 */ /* 0x000fea0003800000 */
.L_x_9977:
[----:B------:R-:W-:-:S13]  /*20d0*/  ISETP.NE.AND P0, PT, R0, 0x7, PT ;  /* 0x000000070000780c */ /* 0x000fda0003f05270 */
[----:B------:R-:W-:Y:S05]  /*20e0*/  @!P0 BRA `(.L_x_9979) ;  /* 0x000000d000008947 */ /* 0x000fea0003800000 */
[----:B------:R-:W-:-:S13]  /*20f0*/  ISETP.NE.AND P0, PT, R0, 0x8, PT ;  /* 0x000000080000780c */ /* 0x000fda0003f05270 */
[----:B------:R-:W-:Y:S05]  /*2100*/  @!P0 BRA `(.L_x_9980) ;  /* 0x0000006000008947 */ /* 0x000fea0003800000 */
[----:B------:R-:W-:-:S13]  /*2110*/  ISETP.NE.AND P0, PT, R0, 0x9, PT ;  /* 0x000000090000780c */ /* 0x000fda0003f05270 */
[----:B------:R-:W-:Y:S05]  /*2120*/  @P0 BRA `(.L_x_9973) ;  /* 0x000009d000000947 */ /* 0x000fea0003800000 */
[----:B------:R-:W0:Y:S01]  /*2130*/  I2F.U32 R2, R2 ;  /* 0x0000000200027306 */ /* 0x000e220000201000 */
[----:B------:R-:W-:-:S05]  /*2140*/  IMAD.MOV.U32 R3, RZ, RZ, RZ ;  /* 0x000000ffff037224 */ /* 0x000fca00078e00ff */
[----:B0-----:R0:W-:Y:S01]  /*2150*/  STG.E.64 [R16.64], R2 ;  /* 0x0000000210007986 */ /* 0x0011e2000c101b24 */
[----:B------:R-:W-:Y:S05]  /*2160*/  BRA `(.L_x_9974) ;  /* 0x00000b1000007947 */ /* 0x000fea0003800000 */
.L_x_9980:
[----:B------:R-:W0:Y:S02]  /*2170*/  I2F.U32 R2, R2 ;  /* 0x0000000200027306 */ /* 0x000e240000201000 */
[----:B0-----:R-:W-:-:S04]  /*2180*/  F2FP.PACK_AB R3, RZ, R2 ;  /* 0x00000002ff03723e */ /* 0x001fc800000000ff */
[----:B------:R-:W-:-:S05]  /*2190*/  PRMT R3, R3, 0x5410, RZ ;  /* 0x0000541003037816 */ /* 0x000fca00000000ff */
[----:B------:R0:W-:Y:S01]  /*21a0*/  STG.E [R16.64], R3 ;  /* 0x0000000310007986 */ /* 0x0001e2000c101924 */
[----:B------:R-:W-:Y:S05]  /*21b0*/  BRA `(.L_x_9974) ;  /* 0x00000ac000007947 */ /* 0x000fea0003800000 */
.L_x_9979:
[----:B------:R-:W0:Y:S02]  /*21c0*/  I2F.F64.U32 R2, R2 ;  /* 0x0000000200027312 */ /* 0x000e240000201800 */
[----:B0-----:R0:W-:Y:S01]  /*21d0*/  STG.E.64 [R16.64], R2 ;  /* 0x0000000210007986 */ /* 0x0011e2000c101b24 */
[----:B------:R-:W-:Y:S05]  /*21e0*/  BRA `(.L_x_9974) ;  /* 0x00000a9000007947 */ /* 0x000fea0003800000 */
.L_x_9969:
        /* <DEDUP_REMOVED lines=10> */
.L_x_9983:
[----:B------:R-:W0:Y:S01]  /*2290*/  I2F.F64.U32 R4, R2 ;  /* 0x0000000200047312 */ /* 0x000e220000201800 */
[----:B------:R-:W-:-:S05]  /*22a0*/  CS2R R6, SRZ ;  /* 0x0000000000067805 */ /* 0x000fca000001ff00 */
[----:B0-----:R0:W-:Y:S01]  /*22b0*/  STG.E.128 [R16.64], R4 ;  /* 0x0000000410007986 */ /* 0x0011e2000c101d24 */
[----:B------:R-:W-:Y:S05]  /*22c0*/  BRA `(.L_x_9974) ;  /* 0x000009b000007947 */ /* 0x000fea0003800000 */
.L_x_9982:
[----:B------:R-:W-:-:S13]  /*22d0*/  ISETP.NE.AND P0, PT, R0, 0xf, PT ;  /* 0x0000000f0000780c */ /* 0x000fda0003f05270 */
[----:B------:R-:W-:Y:S05]  /*22e0*/  @!P0 BRA `(.L_x_9984) ;  /* 0x000002d000008947 */ /* 0x000fea0003800000 */
[----:B------:R-:W-:-:S13]  /*22f0*/  ISETP.NE.AND P0, PT, R0, 0x17, PT ;  /* 0x000000170000780c */ /* 0x000fda0003f05270 */
[----:B------:R-:W-:Y:S05]  /*2300*/  @!P0 BRA `(.L_x_9985) ;  /* 0x0000015000008947 */ /* 0x000fea0003800000 */
[----:B------:R-:W-:-:S13]  /*2310*/  ISETP.NE.AND P0, PT, R0, 0x18, PT ;  /* 0x000000180000780c */ /* 0x000fda0003f05270 */
[----:B------:R-:W-:Y:S05]  /*2320*/  @P0 BRA `(.L_x_9973) ;  /* 0x000007d000000947 */ /* 0x000fea0003800000 */
[----:B------:R-:W0:Y:S01]  /*2330*/  I2F.U32 R5, R2 ;  /* 0x0000000200057306 */ /* 0x000e220000201000 */
        /* <DEDUP_REMOVED lines=14> */
.L_x_9987:
[----:B------:R-:W-:Y:S05]  /*2420*/  BSYNC B0 ;  /* 0x0000000000007941 */ /* 0x000fea0003800000 */
.L_x_9986:
[----:B------:R-:W-:-:S05]  /*2430*/  LOP3.LUT R3, R0, R3, RZ, 0xfc, !PT ;  /* 0x0000000300037212 */ /* 0x000fca00078efcff */
[----:B------:R0:W-:Y:S01]  /*2440*/  STG.E.U8 [R16.64], R3 ;  /* 0x0000000310007986 */ /* 0x0001e2000c101124 */
[----:B------:R-:W-:Y:S05]  /*2450*/  BRA `(.L_x_9974) ;  /* 0x0000082000007947 */ /* 0x000fea0003800000 */
.L_x_9985:
[----:B------:R-:W0:Y:S01]  /*2460*/  I2F.U32 R5, R2 ;  /* 0x0000000200057306 */ /* 0x000e220000201000 */
        /* <DEDUP_REMOVED lines=12> */
.L_x_9989:
[----:B------:R-:W-:Y:S01]  /*2530*/  IMAD.MOV.U32 R0, RZ, RZ, 0x7f ;  /* 0x0000007fff007424 */ /* 0x000fe200078e00ff */
[----:B------:R-:W-:-:S04]  /*2540*/  ISETP.GT.U32.AND P0, PT, R3, 0x7f800000, PT ;  /* 0x7f8000000300780c */ /* 0x000fc80003f04070 */
[----:B------:R-:W-:-:S04]  /*2550*/  SEL R0, R0, 0x7c, P0 ;  /* 0x0000007c00007807 */ /* 0x000fc80000000000 */
.L_x_9990:
[----:B------:R-:W-:Y:S05]  /*2560*/  BSYNC B0 ;  /* 0x0000000000007941 */ /* 0x000fea0003800000 */
.L_x_9988:
[----:B------:R-:W-:-:S04]  /*2570*/  LOP3.LUT R2, R5, 0x80000000, RZ, 0xc0, !PT ;  /* 0x8000000005027812 */ /* 0x000fc800078ec0ff */
[----:B------:R-:W-:-:S04]  /*2580*/  SHF.R.U32.HI R3, RZ, 0x18, R2 ;  /* 0x00000018ff037819 */ /* 0x000fc80000011602 */
[----:B------:R-:W-:-:S05]  /*2590*/  LOP3.LUT R3, R0, R3, RZ, 0xfc, !PT ;  /* 0x0000000300037212 */ /* 0x000fca00078efcff */
[----:B------:R0:W-:Y:S01]  /*25a0*/  STG.E.U8 [R16.64], R3 ;  /* 0x0000000310007986 */ /* 0x0001e2000c101124 */
[----:B------:R-:W-:Y:S05]  /*25b0*/  BRA `(.L_x_9974) ;  /* 0x000006c000007947 */ /* 0x000fea0003800000 */
.L_x_9984:
[----:B------:R-:W0:Y:S02]  /*25c0*/  I2F.U32 R0, R2 ;  /* 0x0000000200007306 */ /* 0x000e240000201000 */
[----:B0-----:R-:W-:-:S05]  /*25d0*/  F2FP.BF16.PACK_AB R0, RZ, R0 ;  /* 0x00000000ff00723e */ /* 0x001fca00000010ff */
[----:B------:R0:W-:Y:S01]  /*25e0*/  STG.E.U16 [R16.64], R0 ;  /* 0x0000000010007986 */ /* 0x0001e2000c101524 */
[----:B------:R-:W-:Y:S05]  /*25f0*/  BRA `(.L_x_9974) ;  /* 0x0000068000007947 */ /* 0x000fea0003800000 */
.L_x_9981:
        /* <DEDUP_REMOVED lines=10> */
.L_x_9993:
[----:B------:R-:W0:Y:S01]  /*26a0*/  I2F.U32 R5, R2 ;  /* 0x0000000200057306 */ /* 0x000e220000201000 */
        /* <DEDUP_REMOVED lines=16> */
.L_x_9996:
[----:B------:R-:W-:-:S04]  /*27b0*/  LOP3.LUT R2, R5, 0x80000000, RZ, 0xc0, !PT ;  /* 0x8000000005027812 */ /* 0x000fc800078ec0ff */
[----:B------:R-:W-:-:S04]  /*27c0*/  SHF.R.U32.HI R3, RZ, 0x18, R2 ;  /* 0x00000018ff037819 */ /* 0x000fc80000011602 */
[----:B------:R-:W-:-:S04]  /*27d0*/  LOP3.LUT R0, R0, R3, RZ, 0xfc, !PT ;  /* 0x0000000300007212 */ /* 0x000fc800078efcff */
[----:B------:R-:W-:Y:S02]  /*27e0*/  PRMT R8, R0, 0x7610, R8 ;  /* 0x0000761000087816 */ /* 0x000fe40000000008 */
.L_x_9995:
[----:B------:R-:W-:Y:S05]  /*27f0*/  BSYNC B0 ;  /* 0x0000000000007941 */ /* 0x000fea0003800000 */
.L_x_9994:
[----:B------:R0:W-:Y:S01]  /*2800*/  STG.E.U8 [R16.64], R8 ;  /* 0x0000000810007986 */ /* 0x0001e2000c101124 */
[----:B------:R-:W-:Y:S05]  /*2810*/  BRA `(.L_x_9974) ;  /* 0x0000046000007947 */ /* 0x000fea0003800000 */
.L_x_9992:
        /* <DEDUP_REMOVED lines=17> */
.L_x_9999:
[----:B------:R-:W-:-:S04]  /*2930*/  LOP3.LUT R2, R5, 0x80000000, RZ, 0xc0, !PT ;  /* 0x8000000005027812 */ /* 0x000fc800078ec0ff */
[----:B------:R-:W-:-:S04]  /*2940*/  SHF.R.U32.HI R3, RZ, 0x18, R2 ;  /* 0x00000018ff037819 */ /* 0x000fc80000011602 */
[----:B------:R-:W-:-:S04]  /*2950*/  LOP3.LUT R0, R0, R3, RZ, 0xfc, !PT ;  /* 0x0000000300007212 */ /* 0x000fc800078efcff */
[----:B------:R-:W-:Y:S02]  /*2960*/  PRMT R8, R0, 0x7610, R8 ;  /* 0x0000761000087816 */ /* 0x000fe40000000008 */
.L_x_9998:
[----:B------:R-:W-:Y:S05]  /*2970*/  BSYNC B0 ;  /* 0x0000000000007941 */ /* 0x000fea0003800000 */
.L_x_9997:
[----:B------:R0:W-:Y:S01]  /*2980*/  STG.E.U8 [R16.64], R8 ;  /* 0x0000000810007986 */ /* 0x0001e2000c101124 */
[----:B------:R-:W-:Y:S05]  /*2990*/  BRA `(.L_x_9974) ;  /* 0x000002e000007947 */ /* 0x000fea0003800000 */
.L_x_9991:
[----:B------:R-:W-:-:S13]  /*29a0*/  ISETP.NE.AND P0, PT, R0, 0x1c, PT ;  /* 0x0000001c0000780c */ /* 0x000fda0003f05270 */
[----:B------:R-:W-:Y:S05]  /*29b0*/  @!P0 BRA `(.L_x_10000) ;  /* 0x000002b000008947 */ /* 0x000fea0003800000 */
[----:B------:R-:W-:-:S13]  /*29c0*/  ISETP.NE.AND P0, PT, R0, 0x1d, PT ;  /* 0x0000001d0000780c */ /* 0x000fda0003f05270 */
[----:B------:R-:W-:Y:S05]  /*29d0*/  @!P0 BRA `(.L_x_10001) ;  /* 0x0000026000008947 */ /* 0x000fea0003800000 */
[----:B------:R-:W-:-:S13]  /*29e0*/  ISETP.NE.AND P0, PT, R0, 0x2c, PT ;  /* 0x0000002c0000780c */ /* 0x000fda0003f05270 */
[----:B------:R-:W-:Y:S05]  /*29f0*/  @P0 BRA `(.L_x_9973) ;  /* 0x0000010000000947 */ /* 0x000fea0003800000 */
[----:B------:R-:W0:Y:S01]  /*2a00*/  I2F.U32 R2, R2 ;  /* 0x0000000200027306 */ /* 0x000e220000201000 */
        /* <DEDUP_REMOVED lines=15> */
.L_x_9973:
        /* <DEDUP_REMOVED lines=20> */
.L_x_10001:
[----:B------:R-:W-:-:S05]  /*2c40*/  IMAD.MOV.U32 R3, RZ, RZ, RZ ;  /* 0x000000ffff037224 */ /* 0x000fca00078e00ff */
[----:B------:R0:W-:Y:S01]  /*2c50*/  STG.E.64 [R16.64], R2 ;  /* 0x0000000210007986 */ /* 0x0001e2000c101b24 */
[----:B------:R-:W-:Y:S05]  /*2c60*/  BRA `(.L_x_9974) ;  /* 0x0000001000007947 */ /* 0x000fea0003800000 */
.L_x_10000:
[----:B------:R0:W-:Y:S02]  /*2c70*/  STG.E [R16.64], R2 ;  /* 0x0000000210007986 */ /* 0x0001e4000c101924 */
.L_x_9974:
[----:B------:R-:W-:-:S05]  /*2c80*/  IMAD R18, R18, 0x200, R23 ;  /* 0x0000020012127824 */ /* 0x000fca00078e0217 */
[----:B------:R-:W-:Y:S02]  /*2c90*/  IADD3 R19, R18, 0x80, RZ ;  /* 0x0000008012137810 */ /* 0x000fe40007ffe0ff */
.L_x_9935:
[----:B------:R-:W-:Y:S05]  /*2ca0*/  BSYNC B6 ;  /* 0x0000000000067941 */ /* 0x000fea0003800000 */
.L_x_9934:
        /* <DEDUP_REMOVED lines=231> */
.L_x_10004:
        /* <DEDUP_REMOVED lines=19> */
.L_x_10008:
[----:B------:R-:W2:Y:S02]  /*3c50*/  LDG.E.U8 R2, [R2.64] ;  /* 0x0000002402027981 */ /* 0x000ea4000c1e1100 */
[----:B--2---:R-:W-:Y:S01]  /*3c60*/  ISETP.NE.AND P0, PT, R2, RZ, PT ;  /* 0x000000ff0200720c */ /* 0x004fe20003f05270 */
[----:B------:R-:W-:Y:S05]  /*3c70*/  BRA `(.L_x_10010) ;  /* 0x00000e0000007947 */ /* 0x000fea0003800000 */
.L_x_10007:
        /* <DEDUP_REMOVED lines=10> */
.L_x_10012:
[----:B------:R-:W2:Y:S02]  /*3d20*/  LDG.E R2, [R2.64] ;  /* 0x0000002402027981 */ /* 0x000ea4000c1e1900 */
[----:B--2---:R-:W-:Y:S01]  /*3d30*/  ISETP.NE.AND P0, PT, R2, RZ, PT ;  /* 0x000000ff0200720c */ /* 0x004fe20003f05270 */
[----:B------:R-:W-:Y:S05]  /*3d40*/  BRA `(.L_x_10010) ;  /* 0x00000d3000007947 */ /* 0x000fea0003800000 */
.L_x_10011:
[----:B------:R-:W2:Y:S02]  /*3d50*/  LDG.E.U16 R2, [R2.64] ;  /* 0x0000002402027981 */ /* 0x000ea4000c1e1500 */
[----:B--2---:R-:W-:Y:S01]  /*3d60*/  ISETP.NE.AND P0, PT, R2, RZ, PT ;  /* 0x000000ff0200720c */ /* 0x004fe20003f05270 */
[----:B------:R-:W-:Y:S05]  /*3d70*/  BRA `(.L_x_10010) ;  /* 0x00000d0000007947 */ /* 0x000fea0003800000 */
.L_x_10006:
        /* <DEDUP_REMOVED lines=9> */
.L_x_10014:
[----:B------:R-:W2:Y:S02]  /*3e10*/  LDG.E.U16 R0, [R2.64] ;  /* 0x0000002402007981 */ /* 0x000ea4000c1e1500 */
[----:B--2---:R-:W-:-:S05]  /*3e20*/  HADD2.F32 R0, -RZ, R0.H0_H0 ;  /* 0x20000000ff007230 */ /* 0x004fca0000004100 */
[----:B------:R-:W-:Y:S01]  /*3e30*/  FSETP.NEU.FTZ.AND P0, PT, R0, RZ, PT ;  /* 0x000000ff0000720b */ /* 0x000fe20003f1d000 */
[----:B------:R-:W-:Y:S05]  /*3e40*/  BRA `(.L_x_10010) ;  /* 0x00000c3000007947 */ /* 0x000fea0003800000 */
.L_x_10013:
        /* <DEDUP_REMOVED lines=11> */
.L_x_10016:
        /* <DEDUP_REMOVED lines=10> */
.L_x_10015:
[----:B------:R-:W2:Y:S02]  /*3fa0*/  LDG.E.64 R2, [R2.64] ;  /* 0x0000002402027981 */ /* 0x000ea4000c1e1b00 */
[----:B--2---:R0:W1:Y:S01]  /*3fb0*/  DSETP.NEU.AND P0, PT, R2, RZ, PT ;  /* 0x000000ff0200722a */ /* 0x0040620003f0d000 */
[----:B------:R-:W-:Y:S05]  /*3fc0*/  BRA `(.L_x_10010) ;  /* 0x00000ab000007947 */ /* 0x000fea0003800000 */
.L_x_10005:
        /* <DEDUP_REMOVED lines=11> */
.L_x_10019:
[----:B------:R-:W2:Y:S02]  /*4080*/  LDG.E.128 R4, [R2.64] ;  /* 0x0000002402047981 */ /* 0x000ea4000c1e1d00 */
[----:B--2---:R-:W0:-:S06]  /*4090*/  DSETP.NEU.AND P0, PT, R6, RZ, PT ;  /* 0x000000ff0600722a */ /* 0x004e0c0003f0d000 */
[----:B0-----:R0:W1:Y:S01]  /*40a0*/  DSETP.NEU.OR P0, PT, R4, RZ, P0 ;  /* 0x000000ff0400722a */ /* 0x001062000070d400 */
[----:B------:R-:W-:Y:S05]  /*40b0*/  BRA `(.L_x_10010) ;  /* 0x000009c000007947 */ /* 0x000fea0003800000 */
.L_x_10018:
        /* <DEDUP_REMOVED lines=27> */
.L_x_10021:
        /* <DEDUP_REMOVED lines=14> */
.L_x_10020:
[----:B------:R-:W2:Y:S02]  /*4350*/  LDG.E.U16 R0, [R2.64] ;  /* 0x0000002402007981 */ /* 0x000ea4000c1e1500 */
[----:B--2---:R-:W-:-:S04]  /*4360*/  PRMT R0, RZ, 0x5410, R0 ;  /* 0x00005410ff007816 */ /* 0x004fc80000000000 */
[----:B------:R-:W-:Y:S01]  /*4370*/  FSETP.NEU.FTZ.AND P0, PT, R0, RZ, PT ;  /* 0x000000ff0000720b */ /* 0x000fe20003f1d000 */
[----:B------:R-:W-:Y:S05]  /*4380*/  BRA `(.L_x_10010) ;  /* 0x000006f000007947 */ /* 0x000fea0003800000 */
.L_x_10017:
        /* <DEDUP_REMOVED lines=11> */
.L_x_10024:
        /* <DEDUP_REMOVED lines=21> */
.L_x_10028:
[----:B------:R-:W-:Y:S05]  /*4590*/  BSYNC B1 ;  /* 0x0000000000017941 */ /* 0x000fea0003800000 */
.L_x_10027:
[----:B------:R-:W-:Y:S01]  /*45a0*/  LEA R3, R0, 0x3b800000, 0x17 ;  /* 0x3b80000000037811 */ /* 0x000fe200078eb8ff */
[----:B------:R-:W-:-:S05]  /*45b0*/  IMAD.SHL.U32 R0, R2, 0x100000, RZ ;  /* 0x0010000002007824 */ /* 0x000fca00078e00ff */
[----:B------:R-:W-:Y:S02]  /*45c0*/  LOP3.LUT R0, R3, R0, R4, 0xfe, !PT ;  /* 0x0000000003007212 */ /* 0x000fe400078efe04 */
.L_x_10026:
[----:B------:R-:W-:Y:S05]  /*45d0*/  BSYNC B0 ;  /* 0x0000000000007941 */ /* 0x000fea0003800000 */
.L_x_10025:
[----:B------:R-:W-:Y:S01]  /*45e0*/  FSETP.NEU.FTZ.AND P0, PT, R0, RZ, PT ;  /* 0x000000ff0000720b */ /* 0x000fe20003f1d000 */
[----:B------:R-:W-:Y:S05]  /*45f0*/  BRA `(.L_x_10010) ;  /* 0x0000048000007947 */ /* 0x000fea0003800000 */
.L_x_10023:
        /* <DEDUP_REMOVED lines=21> */
.L_x_10032:
[----:B------:R-:W-:Y:S05]  /*4750*/  BSYNC B1 ;  /* 0x0000000000017941 */ /* 0x000fea0003800000 */
.L_x_10031:
[----:B------:R-:W-:Y:S01]  /*4760*/  LEA R3, R0, 0x37800000, 0x17 ;  /* 0x3780000000037811 */ /* 0x000fe200078eb8ff */
[----:B------:R-:W-:-:S05]  /*4770*/  IMAD.SHL.U32 R0, R2, 0x200000, RZ ;  /* 0x0020000002007824 */ /* 0x000fca00078e00ff */
[----:B------:R-:W-:Y:S02]  /*4780*/  LOP3.LUT R0, R3, R0, R4, 0xfe, !PT ;  /* 0x0000000003007212 */ /* 0x000fe400078efe04 */
.L_x_10030:
[----:B------:R-:W-:Y:S05]  /*4790*/  BSYNC B0 ;  /* 0x0000000000007941 */ /* 0x000fea0003800000 */
.L_x_10029:
[----:B------:R-:W-:Y:S01]  /*47a0*/  FSETP.NEU.FTZ.AND P0, PT, R0, RZ, PT ;  /* 0x000000ff0000720b */ /* 0x000fe20003f1d000 */
[----:B------:R-:W-:Y:S05]  /*47b0*/  BRA `(.L_x_10010) ;  /* 0x000002c000007947 */ /* 0x000fea0003800000 */
.L_x_10022:
        /* <DEDUP_REMOVED lines=14> */
.L_x_10036:
[----:B------:R-:W-:Y:S05]  /*48a0*/  BSYNC B0 ;  /* 0x0000000000007941 */ /* 0x000fea0003800000 */
.L_x_10035:
[----:B------:R-:W-:Y:S01]  /*48b0*/  FSETP.NEU.FTZ.AND P0, PT, R0, RZ, PT ;  /* 0x000000ff0000720b */ /* 0x000fe20003f1d000 */
[----:B------:R-:W-:Y:S05]  /*48c0*/  BRA `(.L_x_10010) ;  /* 0x000001b000007947 */ /* 0x000fea0003800000 */
.L_x_10009:
        /* <DEDUP_REMOVED lines=21> */
.L_x_10034:
[----:B------:R-:W2:Y:S02]  /*4a20*/  LDG.E.64 R2, [R2.64] ;  /* 0x0000002402027981 */ /* 0x000ea4000c1e1b00 */
[----:B--2---:R-:W-:-:S04]  /*4a30*/  ISETP.NE.U32.AND P0, PT, R2, RZ, PT ;  /* 0x000000ff0200720c */ /* 0x004fc80003f05070 */
[----:B------:R-:W-:Y:S01]  /*4a40*/  ISETP.NE.AND.EX P0, PT, R3, RZ, PT, P0 ;  /* 0x000000ff0300720c */ /* 0x000fe20003f05300 */
[----:B------:R-:W-:Y:S05]  /*4a50*/  BRA `(.L_x_10010) ;  /* 0x0000002000007947 */ /* 0x000fea0003800000 */
.L_x_10033:
[----:B------:R-:W2:Y:S02]  /*4a60*/  LDG.E R2, [R2.64] ;  /* 0x0000002402027981 */ /* 0x000ea4000c1e1900 */
[----:B--2---:R-:W-:-:S03]  /*4a70*/  ISETP.NE.AND P0, PT, R2, RZ, PT ;  /* 0x000000ff0200720c */ /* 0x004fc60003f05270 */
.L_x_10010:
        /* <DEDUP_REMOVED lines=15> */
.L_x_10040:
[----:B------:R0:W-:Y:S01]  /*4b70*/  STG.E.U8 [R16.64], R2 ;  /* 0x0000000210007986 */ /* 0x0001e2000c101124 */
[----:B------:R-:W-:Y:S05]  /*4b80*/  BRA `(.L_x_10042) ;  /* 0x00000d5000007947 */ /* 0x000fea0003800000 */
.L_x_10039:
        /* <DEDUP_REMOVED lines=9> */
.L_x_10044:
[----:B------:R0:W-:Y:S01]  /*4c20*/  STG.E [R16.64], R2 ;  /* 0x0000000210007986 */ /* 0x0001e2000c101924 */
[----:B------:R-:W-:Y:S05]  /*4c30*/  BRA `(.L_x_10042) ;  /* 0x00000ca000007947 */ /* 0x000fea0003800000 */
.L_x_10043:
[----:B------:R0:W-:Y:S01]  /*4c40*/  STG.E.U16 [R16.64], R2 ;  /* 0x0000000210007986 */ /* 0x0001e2000c101524 */
[----:B------:R-:W-:Y:S05]  /*4c50*/  BRA `(.L_x_10042) ;  /* 0x00000c8000007947 */ /* 0x000fea0003800000 */
.L_x_10038:
        /* <DEDUP_REMOVED lines=9> */
.L_x_10046:
[----:B------:R-:W0:Y:S02]  /*4cf0*/  I2F.U32 R0, R2 ;  /* 0x0000000200007306 */ /* 0x000e240000201000 */
[----:B0-----:R-:W-:-:S05]  /*4d00*/  F2FP.PACK_AB R0, RZ, R0 ;  /* 0x00000000ff00723e */ /* 0x001fca00000000ff */
[----:B------:R0:W-:Y:S01]  /*4d10*/  STG.E.U16 [R16.64], R0 ;  /* 0x0000000010007986 */ /* 0x0001e2000c101524 */
[----:B------:R-:W-:Y:S05]  /*4d20*/  BRA `(.L_x_10042) ;  /* 0x00000bb000007947 */ /* 0x000fea0003800000 */
.L_x_10045:
        /* <DEDUP_REMOVED lines=10> */
.L_x_10048:
[----:B------:R-:W0:Y:S02]  /*4dd0*/  I2F.U32 R2, R2 ;  /* 0x0000000200027306 */ /* 0x000e240000201000 */
[----:B0-----:R-:W-:-:S04]  /*4de0*/  F2FP.PACK_AB R3, RZ, R2 ;  /* 0x00000002ff03723e */ /* 0x001fc800000000ff */
[----:B------:R-:W-:-:S05]  /*4df0*/  PRMT R3, R3, 0x5410, RZ ;  /* 0x0000541003037816 */ /* 0x000fca00000000ff */
[----:B------:R0:W-:Y:S01]  /*4e00*/  STG.E [R16.64], R3 ;  /* 0x0000000310007986 */ /* 0x0001e2000c101924 */
[----:B------:R-:W-:Y:S05]  /*4e10*/  BRA `(.L_x_10042) ;  /* 0x00000ac000007947 */ /* 0x000fea0003800000 */
.L_x_10047:
[----:B------:R-:W0:Y:S02]  /*4e20*/  I2F.F64.U32 R2, R2 ;  /* 0x0000000200027312 */ /* 0x000e240000201800 */
[----:B0-----:R0:W-:Y:S01]  /*4e30*/  STG.E.64 [R16.64], R2 ;  /* 0x0000000210007986 */ /* 0x0011e2000c101b24 */
[----:B------:R-:W-:Y:S05]  /*4e40*/  BRA `(.L_x_10042) ;  /* 0x00000a9000007947 */ /* 0x000fea0003800000 */
.L_x_10037:
        /* <DEDUP_REMOVED lines=10> */
.L_x_10051:
[----:B------:R-:W0:Y:S01]  /*4ef0*/  I2F.F64.U32 R4, R2 ;  /* 0x0000000200047312 */ /* 0x000e220000201800 */
[----:B------:R-:W-:-:S05]  /*4f00*/  CS2R R6, SRZ ;  /* 0x0000000000067805 */ /* 0x000fca000001ff00 */
[----:B0-----:R0:W-:Y:S01]  /*4f10*/  STG.E.128 [R16.64], R4 ;  /* 0x0000000410007986 */ /* 0x0011e2000c101d24 */
[----:B------:R-:W-:Y:S05]  /*4f20*/  BRA `(.L_x_10042) ;  /* 0x000009b000007947 */ /* 0x000fea0003800000 */
.L_x_10050:
        /* <DEDUP_REMOVED lines=21> */
.L_x_10055:
[----:B------:R-:W-:Y:S05]  /*5080*/  BSYNC B0 ;  /* 0x0000000000007941 */ /* 0x000fea0003800000 */
.L_x_10054:
[----:B------:R-:W-:-:S05]  /*5090*/  LOP3.LUT R3, R0, R3, RZ, 0xfc, !PT ;  /* 0x0000000300037212 */ /* 0x000fca00078efcff */
[----:B------:R0:W-:Y:S01]  /*50a0*/  STG.E.U8 [R16.64], R3 ;  /* 0x0000000310007986 */ /* 0x0001e2000c101124 */
[----:B------:R-:W-:Y:S05]  /*50b0*/  BRA `(.L_x_10042) ;  /* 0x0000082000007947 */ /* 0x000fea0003800000 */
.L_x_10053:
        /* <DEDUP_REMOVED lines=13> */
.L_x_10057:
[----:B------:R-:W-:Y:S01]  /*5190*/  IMAD.MOV.U32 R0, RZ, RZ, 0x7f ;  /* 0x0000007fff007424 */ /* 0x000fe200078e00ff */
[----:B------:R-:W-:-:S04]  /*51a0*/  ISETP.GT.U32.AND P0, PT, R3, 0x7f800000, PT ;  /* 0x7f8000000300780c */ /* 0x000fc80003f04070 */
[----:B------:R-:W-:-:S04]  /*51b0*/  SEL R0, R0, 0x7c, P0 ;  /* 0x0000007c00007807 */ /* 0x000fc80000000000 */
.L_x_10058:
[----:B------:R-:W-:Y:S05]  /*51c0*/  BSYNC B0 ;  /* 0x0000000000007941 */ /* 0x000fea0003800000 */
.L_x_10056:
[----:B------:R-:W-:-:S04]  /*51d0*/  LOP3.LUT R2, R5, 0x80000000, RZ, 0xc0, !PT ;  /* 0x8000000005027812 */ /* 0x000fc800078ec0ff */
[----:B------:R-:W-:-:S04]  /*51e0*/  SHF.R.U32.HI R3, RZ, 0x18, R2 ;  /* 0x00000018ff037819 */ /* 0x000fc80000011602 */
[----:B------:R-:W-:-:S05]  /*51f0*/  LOP3.LUT R3, R0, R3, RZ, 0xfc, !PT ;  /* 0x0000000300037212 */ /* 0x000fca00078efcff */
[----:B------:R0:W-:Y:S01]  /*5200*/  STG.E.U8 [R16.64], R3 ;  /* 0x0000000310007986 */ /* 0x0001e2000c101124 */
[----:B------:R-:W-:Y:S05]  /*5210*/  BRA `(.L_x_10042) ;  /* 0x000006c000007947 */ /* 0x000fea0003800000 */
.L_x_10052:
[----:B------:R-:W0:Y:S02]  /*5220*/  I2F.U32 R0, R2 ;  /* 0x0000000200007306 */ /* 0x000e240000201000 */
[----:B0-----:R-:W-:-:S05]  /*5230*/  F2FP.BF16.PACK_AB R0, RZ, R0 ;  /* 0x00000000ff00723e */ /* 0x001fca00000010ff */
[----:B------:R0:W-:Y:S01]  /*5240*/  STG.E.U16 [R16.64], R0 ;  /* 0x0000000010007986 */ /* 0x0001e2000c101524 */
[----:B------:R-:W-:Y:S05]  /*5250*/  BRA `(.L_x_10042) ;  /* 0x0000068000007947 */ /* 0x000fea0003800000 */
.L_x_10049:
        /* <DEDUP_REMOVED lines=10> */
.L_x_10061:
        /* <DEDUP_REMOVED lines=17> */
.L_x_10064:
[----:B------:R-:W-:-:S04]  /*5410*/  LOP3.LUT R2, R5, 0x80000000, RZ, 0xc0, !PT ;  /* 0x8000000005027812 */ /* 0x000fc800078ec0ff */
[----:B------:R-:W-:-:S04]  /*5420*/  SHF.R.U32.HI R3, RZ, 0x18, R2 ;  /* 0x00000018ff037819 */ /* 0x000fc80000011602 */
[----:B------:R-:W-:-:S04]  /*5430*/  LOP3.LUT R0, R0, R3, RZ, 0xfc, !PT ;  /* 0x0000000300007212 */ /* 0x000fc800078efcff */
[----:B------:R-:W-:Y:S02]  /*5440*/  PRMT R8, R0, 0x7610, R8 ;  /* 0x0000761000087816 */ /* 0x000fe40000000008 */
.L_x_10063:
[----:B------:R-:W-:Y:S05]  /*5450*/  BSYNC B0 ;  /* 0x0000000000007941 */ /* 0x000fea0003800000 */
.L_x_10062:
[----:B------:R0:W-:Y:S01]  /*5460*/  STG.E.U8 [R16.64], R8 ;  /* 0x0000000810007986 */ /* 0x0001e2000c101124 */
[----:B------:R-:W-:Y:S05]  /*5470*/  BRA `(.L_x_10042) ;  /* 0x0000046000007947 */ /* 0x000fea0003800000 */
.L_x_10060:
        /* <DEDUP_REMOVED lines=17> */
.L_x_10067:
[----:B------:R-:W-:-:S04]  /*5590*/  LOP3.LUT R2, R5, 0x80000000, RZ, 0xc0, !PT ;  /* 0x8000000005027812 */ /* 0x000fc800078ec0ff */
[----:B------:R-:W-:-:S04]  /*55a0*/  SHF.R.U32.HI R3, RZ, 0x18, R2 ;  /* 0x00000018ff037819 */ /* 0x000fc80000011602 */
[----:B------:R-:W-:-:S04]  /*55b0*/  LOP3.LUT R0, R0, R3, RZ, 0xfc, !PT ;  /* 0x0000000300007212 */ /* 0x000fc800078efcff */
[----:B------:R-:W-:Y:S02]  /*55c0*/  PRMT R8, R0, 0x7610, R8 ;  /* 0x0000761000087816 */ /* 0x000fe40000000008 */
.L_x_10066:
[----:B------:R-:W-:Y:S05]  /*55d0*/  BSYNC B0 ;  /* 0x0000000000007941 */ /* 0x000fea0003800000 */
.L_x_10065:
[----:B------:R0:W-:Y:S01]  /*55e0*/  STG.E.U8 [R16.64], R8 ;  /* 0x0000000810007986 */ /* 0x0001e2000c101124 */
[----:B------:R-:W-:Y:S05]  /*55f0*/  BRA `(.L_x_10042) ;  /* 0x000002e000007947 */ /* 0x000fea0003800000 */
.L_x_10059:
        /* <DEDUP_REMOVED lines=22> */
.L_x_10041:
        /* <DEDUP_REMOVED lines=20> */
.L_x_10069:
[----:B------:R-:W-:-:S05]  /*58a0*/  IMAD.MOV.U32 R3, RZ, RZ, RZ ;  /* 0x000000ffff037224 */ /* 0x000fca00078e00ff */
[----:B------:R0:W-:Y:S01]  /*58b0*/  STG.E.64 [R16.64], R2 ;  /* 0x0000000210007986 */ /* 0x0001e2000c101b24 */
[----:B------:R-:W-:Y:S05]  /*58c0*/  BRA `(.L_x_10042) ;  /* 0x0000001000007947 */ /* 0x000fea0003800000 */
.L_x_10068:
[----:B------:R0:W-:Y:S02]  /*58d0*/  STG.E [R16.64], R2 ;  /* 0x0000000210007986 */ /* 0x0001e4000c101924 */
.L_x_10042:
        /* <DEDUP_REMOVED lines=231> */
.L_x_10070:
        /* <DEDUP_REMOVED lines=19> */
.L_x_10074:
[----:B------:R-:W2:Y:S02]  /*6880*/  LDG.E.U8 R2, [R2.64] ;  /* 0x0000002402027981 */ /* 0x000ea4000c1e1100 */
[----:B--2---:R-:W-:Y:S01]  /*6890*/  ISETP.NE.AND P0, PT, R2, RZ, PT ;  /* 0x000000ff0200720c */ /* 0x004fe20003f05270 */
[----:B------:R-:W-:Y:S05]  /*68a0*/  BRA `(.L_x_10076) ;  /* 0x00000e0000007947 */ /* 0x000fea0003800000 */
.L_x_10073:
        /* <DEDUP_REMOVED lines=10> */
.L_x_10078:
[----:B------:R-:W2:Y:S02]  /*6950*/  LDG.E R2, [R2.64] ;  /* 0x0000002402027981 */ /* 0x000ea4000c1e1900 */
[----:B--2---:R-:W-:Y:S01]  /*6960*/  ISETP.NE.AND P0, PT, R2, RZ, PT ;  /* 0x000000ff0200720c */ /* 0x004fe20003f05270 */
[----:B------:R-:W-:Y:S05]  /*6970*/  BRA `(.L_x_10076) ;  /* 0x00000d3000007947 */ /* 0x000fea0003800000 */
.L_x_10077:
[----:B------:R-:W2:Y:S02]  /*6980*/  LDG.E.U16 R2, [R2.64] ;  /* 0x0000002402027981 */ /* 0x000ea4000c1e1500 */
[----:B--2---:R-:W-:Y:S01]  /*6990*/  ISETP.NE.AND P0, PT, R2, RZ, PT ;  /* 0x000000ff0200720c */ /* 0x004fe20003f05270 */
[----:B------:R-:W-:Y:S05]  /*69a0*/  BRA `(.L_x_10076) ;  /* 0x00000d0000007947 */ /* 0x000fea0003800000 */
.L_x_10072:
        /* <DEDUP_REMOVED lines=9> */
.L_x_10080:
[----:B------:R-:W2:Y:S02]  /*6a40*/  LDG.E.U16 R0, [R2.64] ;  /* 0x0000002402007981 */ /* 0x000ea4000c1e1500 */
[----:B--2---:R-:W-:-:S05]  /*6a50*/  HADD2.F32 R0, -RZ, R0.H0_H0 ;  /* 0x20000000ff007230 */ /* 0x004fca0000004100 */
[----:B------:R-:W-:Y:S01]  /*6a60*/  FSETP.NEU.FTZ.AND P0, PT, R0, RZ, PT ;  /* 0x000000ff0000720b */ /* 0x000fe20003f1d000 */
[----:B------:R-:W-:Y:S05]  /*6a70*/  BRA `(.L_x_10076) ;  /* 0x00000c3000007947 */ /* 0x000fea0003800000 */
.L_x_10079:
        /* <DEDUP_REMOVED lines=11> */
.L_x_10082:
        /* <DEDUP_REMOVED lines=10> */
.L_x_10081:
[----:B------:R-:W2:Y:S02]  /*6bd0*/  LDG.E.64 R2, [R2.64] ;  /* 0x0000002402027981 */ /* 0x000ea4000c1e1b00 */
[----:B--2---:R0:W1:Y:S01]  /*6be0*/  DSETP.NEU.AND P0, PT, R2, RZ, PT ;  /* 0x000000ff0200722a */ /* 0x0040620003f0d000 */
[----:B------:R-:W-:Y:S05]  /*6bf0*/  BRA `(.L_x_10076) ;  /* 0x00000ab000007947 */ /* 0x000fea0003800000 */
.L_x_10071:
        /* <DEDUP_REMOVED lines=11> */
.L_x_10085:
[----:B------:R-:W2:Y:S02]  /*6cb0*/  LDG.E.128 R4, [R2.64] ;  /* 0x0000002402047981 */ /* 0x000ea4000c1e1d00 */
[----:B--2---:R-:W0:-:S06]  /*6cc0*/  DSETP.NEU.AND P0, PT, R6, RZ, PT ;  /* 0x000000ff0600722a */ /* 0x004e0c0003f0d000 */
[----:B0-----:R0:W1:Y:S01]  /*6cd0*/  DSETP.NEU.OR P0, PT, R4, RZ, P0 ;  /* 0x000000ff0400722a */ /* 0x001062000070d400 */
[----:B------:R-:W-:Y:S05]  /*6ce0*/  BRA `(.L_x_10076) ;  /* 0x000009c000007947 */ /* 0x000fea0003800000 */
.L_x_10084:
        /* <DEDUP_REMOVED lines=27> */
.L_x_10087:
        /* <DEDUP_REMOVED lines=14> */
.L_x_10086:
[----:B------:R-:W2:Y:S02]  /*6f80*/  LDG.E.U16 R0, [R2.64] ;  /* 0x0000002402007981 */ /* 0x000ea4000c1e1500 */
[----:B--2---:R-:W-:-:S04]  /*6f90*/  PRMT R0, RZ, 0x5410, R0 ;  /* 0x00005410ff007816 */ /* 0x004fc80000000000 */
[----:B------:R-:W-:Y:S01]  /*6fa0*/  FSETP.NEU.FTZ.AND P0, PT, R0, RZ, PT ;  /* 0x000000ff0000720b */ /* 0x000fe20003f1d000 */
[----:B------:R-:W-:Y:S05]  /*6fb0*/  BRA `(.L_x_10076) ;  /* 0x000006f000007947 */ /* 0x000fea0003800000 */
.L_x_10083:
        /* <DEDUP_REMOVED lines=11> */
.L_x_10090:
        /* <DEDUP_REMOVED lines=21> */
.L_x_10094:
[----:B------:R-:W-:Y:S05]  /*71c0*/  BSYNC B1 ;  /* 0x0000000000017941 */ /* 0x000fea0003800000 */
.L_x_10093:
[----:B------:R-:W-:Y:S01]  /*71d0*/  LEA R3, R0, 0x3b800000, 0x17 ;  /* 0x3b80000000037811 */ /* 0x000fe200078eb8ff */
[----:B------:R-:W-:-:S05]  /*71e0*/  IMAD.SHL.U32 R0, R2, 0x100000, RZ ;  /* 0x0010000002007824 */ /* 0x000fca00078e00ff */
[----:B------:R-:W-:Y:S02]  /*71f0*/  LOP3.LUT R0, R3, R0, R4, 0xfe, !PT ;  /* 0x0000000003007212 */ /* 0x000fe400078efe04 */
.L_x_10092:
[----:B------:R-:W-:Y:S05]  /*7200*/  BSYNC B0 ;  /* 0x0000000000007941 */ /* 0x000fea0003800000 */
.L_x_10091:
[----:B------:R-:W-:Y:S01]  /*7210*/  FSETP.NEU.FTZ.AND P0, PT, R0, RZ, PT ;  /* 0x000000ff0000720b */ /* 0x000fe20003f1d000 */
[----:B------:R-:W-:Y:S05]  /*7220*/  BRA `(.L_x_10076) ;  /* 0x0000048000007947 */ /* 0x000fea0003800000 */
.L_x_10089:
        /* <DEDUP_REMOVED lines=21> */
.L_x_10098:
[----:B------:R-:W-:Y:S05]  /*7380*/  BSYNC B1 ;  /* 0x0000000000017941 */ /* 0x000fea0003800000 */
.L_x_10097:
[----:B------:R-:W-:Y:S01]  /*7390*/  LEA R3, R0, 0x37800000, 0x17 ;  /* 0x3780000000037811 */ /* 0x000fe200078eb8ff */
[----:B------:R-:W-:-:S05]  /*73a0*/  IMAD.SHL.U32 R0, R2, 0x200000, RZ ;  /* 0x0020000002007824 */ /* 0x000fca00078e00ff */
[----:B------:R-:W-:Y:S02]  /*73b0*/  LOP3.LUT R0, R3, R0, R4, 0xfe, !PT ;  /* 0x0000000003007212 */ /* 0x000fe400078efe04 */
.L_x_10096:
[----:B------:R-:W-:Y:S05]  /*73c0*/  BSYNC B0 ;  /* 0x0000000000007941 */ /* 0x000fea0003800000 */
.L_x_10095:
[----:B------:R-:W-:Y:S01]  /*73d0*/  FSETP.NEU.FTZ.AND P0, PT, R0, RZ, PT ;  /* 0x000000ff0000720b */ /* 0x000fe20003f1d000 */
[----:B------:R-:W-:Y:S05]  /*73e0*/  BRA `(.L_x_10076) ;  /* 0x000002c000007947 */ /* 0x000fea0003800000 */
.L_x_10088:
        /* <DEDUP_REMOVED lines=14> */
.L_x_10102:
[----:B------:R-:W-:Y:S05]  /*74d0*/  BSYNC B0 ;  /* 0x0000000000007941 */ /* 0x000fea0003800000 */
.L_x_10101:
[----:B------:R-:W-:Y:S01]  /*74e0*/  FSETP.NEU.FTZ.AND P0, PT, R0, RZ, PT ;  /* 0x000000ff0000720b */ /* 0x000fe20003f1d000 */
[----:B------:R-:W-:Y:S05]  /*74f0*/  BRA `(.L_x_10076) ;  /* 0x000001b000007947 */ /* 0x000fea0003800000 */
.L_x_10075:
        /* <DEDUP_REMOVED lines=21> */
.L_x_10100:
[----:B------:R-:W2:Y:S02]  /*7650*/  LDG.E.64 R2, [R2.64] ;  /* 0x0000002402027981 */ /* 0x000ea4000c1e1b00 */
[----:B--2---:R-:W-:-:S04]  /*7660*/  ISETP.NE.U32.AND P0, PT, R2, RZ, PT ;  /* 0x000000ff0200720c */ /* 0x004fc80003f05070 */
[----:B------:R-:W-:Y:S01]  /*7670*/  ISETP.NE.AND.EX P0, PT, R3, RZ, PT, P0 ;  /* 0x000000ff0300720c */ /* 0x000fe20003f05300 */
[----:B------:R-:W-:Y:S05]  /*7680*/  BRA `(.L_x_10076) ;  /* 0x0000002000007947 */ /* 0x000fea0003800000 */
.L_x_10099:
[----:B------:R-:W2:Y:S02]  /*7690*/  LDG.E R2, [R2.64] ;  /* 0x0000002402027981 */ /* 0x000ea4000c1e1900 */
[----:B--2---:R-:W-:-:S03]  /*76a0*/  ISETP.NE.AND P0, PT, R2, RZ, PT ;  /* 0x000000ff0200720c */ /* 0x004fc60003f05270 */
.L_x_10076:
        /* <DEDUP_REMOVED lines=15> */
.L_x_10106:
[----:B------:R0:W-:Y:S01]  /*77a0*/  STG.E.U8 [R16.64], R2 ;  /* 0x0000000210007986 */ /* 0x0001e2000c101124 */
[----:B------:R-:W-:Y:S05]  /*77b0*/  BRA `(.L_x_10108) ;  /* 0x00000d5000007947 */ /* 0x000fea0003800000 */
.L_x_10105:
        /* <DEDUP_REMOVED lines=9> */
.L_x_10110:
[----:B------:R0:W-:Y:S01]  /*7850*/  STG.E [R16.64], R2 ;  /* 0x0000000210007986 */ /* 0x0001e2000c101924 */
[----:B------:R-:W-:Y:S05]  /*7860*/  BRA `(.L_x_10108) ;  /* 0x00000ca000007947 */ /* 0x000fea0003800000 */
.L_x_10109:
[----:B------:R0:W-:Y:S01]  /*7870*/  STG.E.U16 [R16.64], R2 ;  /* 0x0000000210007986 */ /* 0x0001e2000c101524 */
[----:B------:R-:W-:Y:S05]  /*7880*/  BRA `(.L_x_10108) ;  /* 0x00000c8000007947 */ /* 0x000fea0003800000 */
.L_x_10104:
        /* <DEDUP_REMOVED lines=9> */
.L_x_10112:
[----:B------:R-:W0:Y:S02]  /*7920*/  I2F.U32 R0, R2 ;  /* 0x0000000200007306 */ /* 0x000e240000201000 */
[----:B0-----:R-:W-:-:S05]  /*7930*/  F2FP.PACK_AB R0, RZ, R0 ;  /* 0x00000000ff00723e */ /* 0x001fca00000000ff */
[----:B------:R0:W-:Y:S01]  /*7940*/  STG.E.U16 [R16.64], R0 ;  /* 0x0000000010007986 */ /* 0x0001e2000c101524 */
[----:B------:R-:W-:Y:S05]  /*7950*/  BRA `(.L_x_10108) ;  /* 0x00000bb000007947 */ /* 0x000fea0003800000 */
.L_x_10111:
        /* <DEDUP_REMOVED lines=10> */
.L_x_10114:
[----:B------:R-:W0:Y:S02]  /*7a00*/  I2F.U32 R2, R2 ;  /* 0x0000000200027306 */ /* 0x000e240000201000 */
[----:B0-----:R-:W-:-:S04]  /*7a10*/  F2FP.PACK_AB R3, RZ, R2 ;  /* 0x00000002ff03723e */ /* 0x001fc800000000ff */
[----:B------:R-:W-:-:S05]  /*7a20*/  PRMT R3, R3, 0x5410, RZ ;  /* 0x0000541003037816 */ /* 0x000fca00000000ff */
[----:B------:R0:W-:Y:S01]  /*7a30*/  STG.E [R16.64], R3 ;  /* 0x0000000310007986 */ /* 0x0001e2000c101924 */
[----:B------:R-:W-:Y:S05]  /*7a40*/  BRA `(.L_x_10108) ;  /* 0x00000ac000007947 */ /* 0x000fea0003800000 */
.L_x_10113:
[----:B------:R-:W0:Y:S02]  /*7a50*/  I2F.F64.U32 R2, R2 ;  /* 0x0000000200027312 */ /* 0x000e240000201800 */
[----:B0-----:R0:W-:Y:S01]  /*7a60*/  STG.E.64 [R16.64], R2 ;  /* 0x0000000210007986 */ /* 0x0011e2000c101b24 */
[----:B------:R-:W-:Y:S05]  /*7a70*/  BRA `(.L_x_10108) ;  /* 0x00000a9000007947 */ /* 0x000fea0003800000 */
.L_x_10103:
        /* <DEDUP_REMOVED lines=10> */
.L_x_10117:
[----:B------:R-:W0:Y:S01]  /*7b20*/  I2F.F64.U32 R4, R2 ;  /* 0x0000000200047312 */ /* 0x000e220000201800 */
[----:B------:R-:W-:-:S05]  /*7b30*/  CS2R R6, SRZ ;  /* 0x0000000000067805 */ /* 0x000fca000001ff00 */
[----:B0-----:R0:W-:Y:S01]  /*7b40*/  STG.E.128 [R16.64], R4 ;  /* 0x0000000410007986 */ /* 0x0011e2000c101d24 */
[----:B------:R-:W-:Y:S05]  /*7b50*/  BRA `(.L_x_10108) ;  /* 0x000009b000007947 */ /* 0x000fea0003800000 */
.L_x_10116:
        /* <DEDUP_REMOVED lines=21> */
.L_x_10121:
[----:B------:R-:W-:Y:S05]  /*7cb0*/  BSYNC B0 ;  /* 0x0000000000007941 */ /* 0x000fea0003800000 */
.L_x_10120:
[----:B------:R-:W-:-:S05]  /*7cc0*/  LOP3.LUT R3, R0, R3, RZ, 0xfc, !PT ;  /* 0x0000000300037212 */ /* 0x000fca00078efcff */
[----:B------:R0:W-:Y:S01]  /*7cd0*/  STG.E.U8 [R16.64], R3 ;  /* 0x0000000310007986 */ /* 0x0001e2000c101124 */
[----:B------:R-:W-:Y:S05]  /*7ce0*/  BRA `(.L_x_10108) ;  /* 0x0000082000007947 */ /* 0x000fea0003800000 */
.L_x_10119:
        /* <DEDUP_REMOVED lines=13> */
.L_x_10123:
[----:B------:R-:W-:Y:S01]  /*7dc0*/  IMAD.MOV.U32 R0, RZ, RZ, 0x7f ;  /* 0x0000007fff007424 */ /* 0x000fe200078e00ff */
[----:B------:R-:W-:-:S04]  /*7dd0*/  ISETP.GT.U32.AND P0, PT, R3, 0x7f800000, PT ;  /* 0x7f8000000300780c */ /* 0x000fc80003f04070 */
[----:B------:R-:W-:-:S04]  /*7de0*/  SEL R0, R0, 0x7c, P0 ;  /* 0x0000007c00007807 */ /* 0x000fc80000000000 */
.L_x_10124:
[----:B------:R-:W-:Y:S05]  /*7df0*/  BSYNC B0 ;  /* 0x0000000000007941 */ /* 0x000fea0003800000 */
.L_x_10122:
[----:B------:R-:W-:-:S04]  /*7e00*/  LOP3.LUT R2, R5, 0x80000000, RZ, 0xc0, !PT ;  /* 0x8000000005027812 */ /* 0x000fc800078ec0ff */
[----:B------:R-:W-:-:S04]  /*7e10*/  SHF.R.U32.HI R3, RZ, 0x18, R2 ;  /* 0x00000018ff037819 */ /* 0x000fc80000011602 */
[----:B------:R-:W-:-:S05]  /*7e20*/  LOP3.LUT R3, R0, R3, RZ, 0xfc, !PT ;  /* 0x0000000300037212 */ /* 0x000fca00078efcff */
[----:B------:R0:W-:Y:S01]  /*7e30*/  STG.E.U8 [R16.64], R3 ;  /* 0x0000000310007986 */ /* 0x0001e2000c101124 */
[----:B------:R-:W-:Y:S05]  /*7e40*/  BRA `(.L_x_10108) ;  /* 0x000006c000007947 */ /* 0x000fea0003800000 */
.L_x_10118:
[----:B------:R-:W0:Y:S02]  /*7e50*/  I2F.U32 R0, R2 ;  /* 0x0000000200007306 */ /* 0x000e240000201000 */
[----:B0-----:R-:W-:-:S05]  /*7e60*/  F2FP.BF16.PACK_AB R0, RZ, R0 ;  /* 0x00000000ff00723e */ /* 0x001fca00000010ff */
[----:B------:R0:W-:Y:S01]  /*7e70*/  STG.E.U16 [R16.64], R0 ;  /* 0x0000000010007986 */ /* 0x0001e2000c101524 */
[----:B------:R-:W-:Y:S05]  /*7e80*/  BRA `(.L_x_10108) ;  /* 0x0000068000007947 */ /* 0x000fea0003800000 */
.L_x_10115:
        /* <DEDUP_REMOVED lines=10> */
.L_x_10127:
        /* <DEDUP_REMOVED lines=17> */
.L_x_10130:
[----:B------:R-:W-:-:S04]  /*8040*/  LOP3.LUT R2, R5, 0x80000000, RZ, 0xc0, !PT ;  /* 0x8000000005027812 */ /* 0x000fc800078ec0ff */
[----:B------:R-:W-:-:S04]  /*8050*/  SHF.R.U32.HI R3, RZ, 0x18, R2 ;  /* 0x00000018ff037819 */ /* 0x000fc80000011602 */
[----:B------:R-:W-:-:S04]  /*8060*/  LOP3.LUT R0, R0, R3, RZ, 0xfc, !PT ;  /* 0x0000000300007212 */ /* 0x000fc800078efcff */
[----:B------:R-:W-:Y:S02]  /*8070*/  PRMT R8, R0, 0x7610, R8 ;  /* 0x0000761000087816 */ /* 0x000fe40000000008 */
.L_x_10129:
[----:B------:R-:W-:Y:S05]  /*8080*/  BSYNC B0 ;  /* 0x0000000000007941 */ /* 0x000fea0003800000 */
.L_x_10128:
[----:B------:R0:W-:Y:S01]  /*8090*/  STG.E.U8 [R16.64], R8 ;  /* 0x0000000810007986 */ /* 0x0001e2000c101124 */
[----:B------:R-:W-:Y:S05]  /*80a0*/  BRA `(.L_x_10108) ;  /* 0x0000046000007947 */ /* 0x000fea0003800000 */
.L_x_10126:
        /* <DEDUP_REMOVED lines=17> */
.L_x_10133:
[----:B------:R-:W-:-:S04]  /*81c0*/  LOP3.LUT R2, R5, 0x80000000, RZ, 0xc0, !PT ;  /* 0x8000000005027812 */ /* 0x000fc800078ec0ff */
[----:B------:R-:W-:-:S04]  /*81d0*/  SHF.R.U32.HI R3, RZ, 0x18, R2 ;  /* 0x00000018ff037819 */ /* 0x000fc80000011602 */
[----:B------:R-:W-:-:S04]  /*81e0*/  LOP3.LUT R0, R0, R3, RZ, 0xfc, !PT ;  /* 0x0000000300007212 */ /* 0x000fc800078efcff */
[----:B------:R-:W-:Y:S02]  /*81f0*/  PRMT R8, R0, 0x7610, R8 ;  /* 0x0000761000087816 */ /* 0x000fe40000000008 */
.L_x_10132:
[----:B------:R-:W-:Y:S05]  /*8200*/  BSYNC B0 ;  /* 0x0000000000007941 */ /* 0x000fea0003800000 */
.L_x_10131:
[----:B------:R0:W-:Y:S01]  /*8210*/  STG.E.U8 [R16.64], R8 ;  /* 0x0000000810007986 */ /* 0x0001e2000c101124 */
[----:B------:R-:W-:Y:S05]  /*8220*/  BRA `(.L_x_10108) ;  /* 0x000002e000007947 */ /* 0x000fea0003800000 */
.L_x_10125:
        /* <DEDUP_REMOVED lines=22> */
.L_x_10107:
        /* <DEDUP_REMOVED lines=20> */
.L_x_10135:
[----:B------:R-:W-:-:S05]  /*84d0*/  IMAD.MOV.U32 R3, RZ, RZ, RZ ;  /* 0x000000ffff037224 */ /* 0x000fca00078e00ff */
[----:B------:R0:W-:Y:S01]  /*84e0*/  STG.E.64 [R16.64], R2 ;  /* 0x0000000210007986 */ /* 0x0001e2000c101b24 */
[----:B------:R-:W-:Y:S05]  /*84f0*/  BRA `(.L_x_10108) ;  /* 0x0000001000007947 */ /* 0x000fea0003800000 */
.L_x_10134:
[----:B------:R0:W-:Y:S02]  /*8500*/  STG.E [R16.64], R2 ;  /* 0x0000000210007986 */ /* 0x0001e4000c101924 */
.L_x_10108:
[----:B------:R-:W-:Y:S02]  /*8510*/  IADD3 R19, R19, 0x80, RZ ;  /* 0x0000008013137810 */ /* 0x000fe40007ffe0ff */
.L_x_10003:
[----:B------:R-:W-:Y:S05]  /*8520*/  BSYNC B6 ;  /* 0x0000000000067941 */ /* 0x000fea0003800000 */
.L_x_10002:
        /* <DEDUP_REMOVED lines=230> */
.L_x_10136:
        /* <DEDUP_REMOVED lines=19> */
.L_x_10140:
[----:B------:R-:W2:Y:S02]  /*94c0*/  LDG.E.U8 R2, [R2.64] ;  /* 0x0000002402027981 */ /* 0x000ea4000c1e1100 */
[----:B--2---:R-:W-:Y:S01]  /*94d0*/  ISETP.NE.AND P0, PT, R2, RZ, PT ;  /* 0x000000ff0200720c */ /* 0x004fe20003f05270 */
[----:B------:R-:W-:Y:S05]  /*94e0*/  BRA `(.L_x_10142) ;  /* 0x00000e0000007947 */ /* 0x000fea0003800000 */
.L_x_10139:
        /* <DEDUP_REMOVED lines=10> */
.L_x_10144:
[----:B------:R-:W2:Y:S02]  /*9590*/  LDG.E R2, [R2.64] ;  /* 0x0000002402027981 */ /* 0x000ea4000c1e1900 */
[----:B--2---:R-:W-:Y:S01]  /*95a0*/  ISETP.NE.AND P0, PT, R2, RZ, PT ;  /* 0x000000ff0200720c */ /* 0x004fe20003f05270 */
[----:B------:R-:W-:Y:S05]  /*95b0*/  BRA `(.L_x_10142) ;  /* 0x00000d3000007947 */ /* 0x000fea0003800000 */
.L_x_10143:
[----:B------:R-:W2:Y:S02]  /*95c0*/  LDG.E.U16 R2, [R2.64] ;  /* 0x0000002402027981 */ /* 0x000ea4000c1e1500 */
[----:B--2---:R-:W-:Y:S01]  /*95d0*/  ISETP.NE.AND P0, PT, R2, RZ, PT ;  /* 0x000000ff0200720c */ /* 0x004fe20003f05270 */
[----:B------:R-:W-:Y:S05]  /*95e0*/  BRA `(.L_x_10142) ;  /* 0x00000d0000007947 */ /* 0x000fea0003800000 */
.L_x_10138:
        /* <DEDUP_REMOVED lines=9> */
.L_x_10146:
[----:B------:R-:W2:Y:S02]  /*9680*/  LDG.E.U16 R0, [R2.64] ;  /* 0x0000002402007981 */ /* 0x000ea4000c1e1500 */
[----:B--2---:R-:W-:-:S05]  /*9690*/  HADD2.F32 R0, -RZ, R0.H0_H0 ;  /* 0x20000000ff007230 */ /* 0x004fca0000004100 */
[----:B------:R-:W-:Y:S01]  /*96a0*/  FSETP.NEU.FTZ.AND P0, PT, R0, RZ, PT ;  /* 0x000000ff0000720b */ /* 0x000fe20003f1d000 */
[----:B------:R-:W-:Y:S05]  /*96b0*/  BRA `(.L_x_10142) ;  /* 0x00000c3000007947 */ /* 0x000fea0003800000 */
.L_x_10145:
        /* <DEDUP_REMOVED lines=11> */
.L_x_10148:
        /* <DEDUP_REMOVED lines=10> */
.L_x_10147:
[----:B------:R-:W2:Y:S02]  /*9810*/  LDG.E.64 R2, [R2.64] ;  /* 0x0000002402027981 */ /* 0x000ea4000c1e1b00 */
[----:B--2---:R0:W1:Y:S01]  /*9820*/  DSETP.NEU.AND P0, PT, R2, RZ, PT ;  /* 0x000000ff0200722a */ /* 0x0040620003f0d000 */
[----:B------:R-:W-:Y:S05]  /*9830*/  BRA `(.L_x_10142) ;  /* 0x00000ab000007947 */ /* 0x000fea0003800000 */
.L_x_10137:
        /* <DEDUP_REMOVED lines=11> */
.L_x_10151:
[----:B------:R-:W2:Y:S02]  /*98f0*/  LDG.E.128 R4, [R2.64] ;  /* 0x0000002402047981 */ /* 0x000ea4000c1e1d00 */
[----:B--2---:R-:W0:-:S06]  /*9900*/  DSETP.NEU.AND P0, PT, R6, RZ, PT ;  /* 0x000000ff0600722a */ /* 0x004e0c0003f0d000 */
[----:B0-----:R0:W1:Y:S01]  /*9910*/  DSETP.NEU.OR P0, PT, R4, RZ, P0 ;  /* 0x000000ff0400722a */ /* 0x001062000070d400 */
[----:B------:R-:W-:Y:S05]  /*9920*/  BRA `(.L_x_10142) ;  /* 0x000009c000007947 */ /* 0x000fea0003800000 */
.L_x_10150:
        /* <DEDUP_REMOVED lines=27> */
.L_x_10153:
        /* <DEDUP_REMOVED lines=14> */
.L_x_10152:
[----:B------:R-:W2:Y:S02]  /*9bc0*/  LDG.E.U16 R0, [R2.64] ;  /* 0x0000002402007981 */ /* 0x000ea4000c1e1500 */
[----:B--2---:R-:W-:-:S04]  /*9bd0*/  PRMT R0, RZ, 0x5410, R0 ;  /* 0x00005410ff007816 */ /* 0x004fc80000000000 */
[----:B------:R-:W-:Y:S01]  /*9be0*/  FSETP.NEU.FTZ.AND P0, PT, R0, RZ, PT ;  /* 0x000000ff0000720b */ /* 0x000fe20003f1d000 */
[----:B------:R-:W-:Y:S05]  /*9bf0*/  BRA `(.L_x_10142) ;  /* 0x000006f000007947 */ /* 0x000fea0003800000 */
.L_x_10149:
        /* <DEDUP_REMOVED lines=11> */
.L_x_10156:
        /* <DEDUP_REMOVED lines=21> */
.L_x_10160:
[----:B------:R-:W-:Y:S05]  /*9e00*/  BSYNC B1 ;  /* 0x0000000000017941 */ /* 0x000fea0003800000 */
.L_x_10159:
[----:B------:R-:W-:Y:S01]  /*9e10*/  LEA R3, R0, 0x3b800000, 0x17 ;  /* 0x3b80000000037811 */ /* 0x000fe200078eb8ff */
[----:B------:R-:W-:-:S05]  /*9e20*/  IMAD.SHL.U32 R0, R2, 0x100000, RZ ;  /* 0x0010000002007824 */ /* 0x000fca00078e00ff */
[----:B------:R-:W-:Y:S02]  /*9e30*/  LOP3.LUT R0, R3, R0, R4, 0xfe, !PT ;  /* 0x0000000003007212 */ /* 0x000fe400078efe04 */
.L_x_10158:
[----:B------:R-:W-:Y:S05]  /*9e40*/  BSYNC B0 ;  /* 0x0000000000007941 */ /* 0x000fea0003800000 */
.L_x_10157:
[----:B------:R-:W-:Y:S01]  /*9e50*/  FSETP.NEU.FTZ.AND P0, PT, R0, RZ, PT ;  /* 0x000000ff0000720b */ /* 0x000fe20003f1d000 */
[----:B------:R-:W-:Y:S05]  /*9e60*/  BRA `(.L_x_10142) ;  /* 0x0000048000007947 */ /* 0x000fea0003800000 */
.L_x_10155:
        /* <DEDUP_REMOVED lines=21> */
.L_x_10164:
[----:B------:R-:W-:Y:S05]  /*9fc0*/  BSYNC B1 ;  /* 0x0000000000017941 */ /* 0x000fea0003800000 */
.L_x_10163:
[----:B------:R-:W-:Y:S01]  /*9fd0*/  LEA R3, R0, 0x37800000, 0x17 ;  /* 0x3780000000037811 */ /* 0x000fe200078eb8ff */
[----:B------:R-:W-:-:S05]  /*9fe0*/  IMAD.SHL.U32 R0, R2, 0x200000, RZ ;  /* 0x0020000002007824 */ /* 0x000fca00078e00ff */
[----:B------:R-:W-:Y:S02]  /*9ff0*/  LOP3.LUT R0, R3, R0, R4, 0xfe, !PT ;  /* 0x0000000003007212 */ /* 0x000fe400078efe04 */
.L_x_10162:
[----:B------:R-:W-:Y:S05]  /*a000*/  BSYNC B0 ;  /* 0x0000000000007941 */ /* 0x000fea0003800000 */
.L_x_10161:
[----:B------:R-:W-:Y:S01]  /*a010*/  FSETP.NEU.FTZ.AND P0, PT, R0, RZ, PT ;  /* 0x000000ff0000720b */ /* 0x000fe20003f1d000 */
[----:B------:R-:W-:Y:S05]  /*a020*/  BRA `(.L_x_10142) ;  /* 0x000002c000007947 */ /* 0x000fea0003800000 */
.L_x_10154:
        /* <DEDUP_REMOVED lines=14> */
.L_x_10168:
[----:B------:R-:W-:Y:S05]  /*a110*/  BSYNC B0 ;  /* 0x0000000000007941 */ /* 0x000fea0003800000 */
.L_x_10167:
[----:B------:R-:W-:Y:S01]  /*a120*/  FSETP.NEU.FTZ.AND P0, PT, R0, RZ, PT ;  /* 0x000000ff0000720b */ /* 0x000fe20003f1d000 */
[----:B------:R-:W-:Y:S05]  /*a130*/  BRA `(.L_x_10142) ;  /* 0x000001b000007947 */ /* 0x000fea0003800000 */
.L_x_10141:
        /* <DEDUP_REMOVED lines=21> */
.L_x_10166:
[----:B------:R-:W2:Y:S02]  /*a290*/  LDG.E.64 R2, [R2.64] ;  /* 0x0000002402027981 */ /* 0x000ea4000c1e1b00 */
[----:B--2---:R-:W-:-:S04]  /*a2a0*/  ISETP.NE.U32.AND P0, PT, R2, RZ, PT ;  /* 0x000000ff0200720c */ /* 0x004fc80003f05070 */
[----:B------:R-:W-:Y:S01]  /*a2b0*/  ISETP.NE.AND.EX P0, PT, R3, RZ, PT, P0 ;  /* 0x000000ff0300720c */ /* 0x000fe20003f05300 */
[----:B------:R-:W-:Y:S05]  /*a2c0*/  BRA `(.L_x_10142) ;  /* 0x0000002000007947 */ /* 0x000fea0003800000 */
.L_x_10165:
[----:B------:R-:W2:Y:S02]  /*a2d0*/  LDG.E R2, [R2.64] ;  /* 0x0000002402027981 */ /* 0x000ea4000c1e1900 */
[----:B--2---:R-:W-:-:S03]  /*a2e0*/  ISETP.NE.AND P0, PT, R2, RZ, PT ;  /* 0x000000ff0200720c */ /* 0x004fc60003f05270 */
.L_x_10142:
        /* <DEDUP_REMOVED lines=15> */
.L_x_10172:
[----:B------:R-:W-:Y:S01]  /*a3e0*/  STG.E.U8 [R16.64], R2 ;  /* 0x0000000210007986 */ /* 0x000fe2000c101124 */
[----:B------:R-:W-:Y:S05]  /*a3f0*/  EXIT ;  /* 0x000000000000794d */ /* 0x000fea0003800000 */
.L_x_10171:
        /* <DEDUP_REMOVED lines=9> */
.L_x_10175:
[----:B------:R-:W-:Y:S01]  /*a490*/  STG.E [R16.64], R2 ;  /* 0x0000000210007986 */ /* 0x000fe2000c101924 */
[----:B------:R-:W-:Y:S05]  /*a4a0*/  EXIT ;  /* 0x000000000000794d */ /* 0x000fea0003800000 */
.L_x_10174:
[----:B------:R-:W-:Y:S01]  /*a4b0*/  STG.E.U16 [R16.64], R2 ;  /* 0x0000000210007986 */ /* 0x000fe2000c101524 */
[----:B------:R-:W-:Y:S05]  /*a4c0*/  EXIT ;  /* 0x000000000000794d */ /* 0x000fea0003800000 */
.L_x_10170:
[----:B------:R-:W-:-:S13]  /*a4d0*/  ISETP.GT.AND P0, PT, R0, 0x6, PT ;  /* 0x000000060000780c */ /* 0x000fda0003f04270 */
[----:B------:R-:W-:Y:S05]  /*a4e0*/  @P0 BRA `(.L_x_10176) ;  /* 0x000000b000000947 */ /* 0x000fea0003800000 */
[----:B------:R-:W-:-:S13]  /*a4f0*/  ISETP.NE.AND P0, PT, R0, 0x5, PT ;  /* 0x000000050000780c */ /* 0x000fda0003f05270 */
[----:B------:R-:W-:Y:S05]  /*a500*/  @!P0 BRA `(.L_x_10177) ;  /* 0x0000005000008947 */ /* 0x000fea0003800000 */
[----:B------:R-:W-:-:S13]  /*a510*/  ISETP.NE.AND P0, PT, R0, 0x6, PT ;  /* 0x000000060000780c */ /* 0x000fda0003f05270 */
[----:B------:R-:W-:Y:S05]  /*a520*/  @P0 BRA `(.L_x_10173) ;  /* 0x00000aa000000947 */ /* 0x000fea0003800000 */
[----:B------:R-:W0:Y:S02]  /*a530*/  I2F.U32 R3, R2 ;  /* 0x0000000200037306 */ /* 0x000e240000201000 */
[----:B0-----:R-:W-:Y:S01]  /*a540*/  STG.E [R16.64], R3 ;  /* 0x0000000310007986 */ /* 0x001fe2000c101924 */
[----:B------:R-:W-:Y:S05]  /*a550*/  EXIT ;  /* 0x000000000000794d */ /* 0x000fea0003800000 */
.L_x_10177:
[----:B------:R-:W0:Y:S02]  /*a560*/  I2F.U32 R0, R2 ;  /* 0x0000000200007306 */ /* 0x000e240000201000 */
[----:B0-----:R-:W-:-:S05]  /*a570*/  F2FP.PACK_AB R0, RZ, R0 ;  /* 0x00000000ff00723e */ /* 0x001fca00000000ff */
[----:B------:R-:W-:Y:S01]  /*a580*/  STG.E.U16 [R16.64], R0 ;  /* 0x0000000010007986 */ /* 0x000fe2000c101524 */
[----:B------:R-:W-:Y:S05]  /*a590*/  EXIT ;  /* 0x000000000000794d */ /* 0x000fea0003800000 */
.L_x_10176:
        /* <DEDUP_REMOVED lines=8> */
[----:B0-----:R-:W-:Y:S01]  /*a620*/  STG.E.64 [R16.64], R2 ;  /* 0x0000000210007986 */ /* 0x001fe2000c101b24 */
[----:B------:R-:W-:Y:S05]  /*a630*/  EXIT ;  /* 0x000000000000794d */ /* 0x000fea0003800000 */
.L_x_10179:
[----:B------:R-:W0:Y:S02]  /*a640*/  I2F.U32 R2, R2 ;  /* 0x0000000200027306 */ /* 0x000e240000201000 */
[----:B0-----:R-:W-:-:S04]  /*a650*/  F2FP.PACK_AB R3, RZ, R2 ;  /* 0x00000002ff03723e */ /* 0x001fc800000000ff */
[----:B------:R-:W-:-:S05]  /*a660*/  PRMT R3, R3, 0x5410, RZ ;  /* 0x0000541003037816 */ /* 0x000fca00000000ff */
[----:B------:R-:W-:Y:S01]  /*a670*/  STG.E [R16.64], R3 ;  /* 0x0000000310007986 */ /* 0x000fe2000c101924 */
[----:B------:R-:W-:Y:S05]  /*a680*/  EXIT ;  /* 0x000000000000794d */ /* 0x000fea0003800000 */
.L_x_10178:
[----:B------:R-:W0:Y:S02]  /*a690*/  I2F.F64.U32 R2, R2 ;  /* 0x0000000200027312 */ /* 0x000e240000201800 */
[----:B0-----:R-:W-:Y:S01]  /*a6a0*/  STG.E.64 [R16.64], R2 ;  /* 0x0000000210007986 */ /* 0x001fe2000c101b24 */
[----:B------:R-:W-:Y:S05]  /*a6b0*/  EXIT ;  /* 0x000000000000794d */ /* 0x000fea0003800000 */
.L_x_10169:
        /* <DEDUP_REMOVED lines=10> */
.L_x_10182:
[----:B------:R-:W0:Y:S01]  /*a760*/  I2F.F64.U32 R4, R2 ;  /* 0x0000000200047312 */ /* 0x000e220000201800 */
[----:B------:R-:W-:-:S05]  /*a770*/  CS2R R6, SRZ ;  /* 0x0000000000067805 */ /* 0x000fca000001ff00 */
[----:B0-----:R-:W-:Y:S01]  /*a780*/  STG.E.128 [R16.64], R4 ;  /* 0x0000000410007986 */ /* 0x001fe2000c101d24 */
[----:B------:R-:W-:Y:S05]  /*a790*/  EXIT ;  /* 0x000000000000794d */ /* 0x000fea0003800000 */
.L_x_10181:
        /* <DEDUP_REMOVED lines=21> */
.L_x_10186:
[----:B------:R-:W-:Y:S05]  /*a8f0*/  BSYNC B0 ;  /* 0x0000000000007941 */ /* 0x000fea0003800000 */
.L_x_10185:
[----:B------:R-:W-:-:S05]  /*a900*/  LOP3.LUT R3, R0, R3, RZ, 0xfc, !PT ;  /* 0x0000000300037212 */ /* 0x000fca00078efcff */
[----:B------:R-:W-:Y:S01]  /*a910*/  STG.E.U8 [R16.64], R3 ;  /* 0x0000000310007986 */ /* 0x000fe2000c101124 */
[----:B------:R-:W-:Y:S05]  /*a920*/  EXIT ;  /* 0x000000000000794d */ /* 0x000fea0003800000 */
.L_x_10184:
        /* <DEDUP_REMOVED lines=13> */
.L_x_10188:
[----:B------:R-:W-:Y:S01]  /*aa00*/  IMAD.MOV.U32 R0, RZ, RZ, 0x7f ;  /* 0x0000007fff007424 */ /* 0x000fe200078e00ff */
[----:B------:R-:W-:-:S04]  /*aa10*/  ISETP.GT.U32.AND P0, PT, R3, 0x7f800000, PT ;  /* 0x7f8000000300780c */ /* 0x000fc80003f04070 */
[----:B------:R-:W-:-:S04]  /*aa20*/  SEL R0, R0, 0x7c, P0 ;  /* 0x0000007c00007807 */ /* 0x000fc80000000000 */
.L_x_10189:
[----:B------:R-:W-:Y:S05]  /*aa30*/  BSYNC B0 ;  /* 0x0000000000007941 */ /* 0x000fea0003800000 */
.L_x_10187:
[----:B------:R-:W-:-:S04]  /*aa40*/  LOP3.LUT R2, R5, 0x80000000, RZ, 0xc0, !PT ;  /* 0x8000000005027812 */ /* 0x000fc800078ec0ff */
[----:B------:R-:W-:-:S04]  /*aa50*/  SHF.R.U32.HI R3, RZ, 0x18, R2 ;  /* 0x00000018ff037819 */ /* 0x000fc80000011602 */
[----:B------:R-:W-:-:S05]  /*aa60*/  LOP3.LUT R3, R0, R3, RZ, 0xfc, !PT ;  /* 0x0000000300037212 */ /* 0x000fca00078efcff */
[----:B------:R-:W-:Y:S01]  /*aa70*/  STG.E.U8 [R16.64], R3 ;  /* 0x0000000310007986 */ /* 0x000fe2000c101124 */
[----:B------:R-:W-:Y:S05]  /*aa80*/  EXIT ;  /* 0x000000000000794d */ /* 0x000fea0003800000 */
.L_x_10183:
[----:B------:R-:W0:Y:S02]  /*aa90*/  I2F.U32 R0, R2 ;  /* 0x0000000200007306 */ /* 0x000e240000201000 */
[----:B0-----:R-:W-:-:S05]  /*aaa0*/  F2FP.BF16.PACK_AB R0, RZ, R0 ;  /* 0x00000000ff00723e */ /* 0x001fca00000010ff */
[----:B------:R-:W-:Y:S01]  /*aab0*/  STG.E.U16 [R16.64], R0 ;  /* 0x0000000010007986 */ /* 0x000fe2000c101524 */
[----:B------:R-:W-:Y:S05]  /*aac0*/  EXIT ;  /* 0x000000000000794d */ /* 0x000fea0003800000 */
.L_x_10180:
        /* <DEDUP_REMOVED lines=10> */
.L_x_10192:
        /* <DEDUP_REMOVED lines=17> */
.L_x_10195:
[----:B------:R-:W-:-:S04]  /*ac80*/  LOP3.LUT R2, R5, 0x80000000, RZ, 0xc0, !PT ;  /* 0x8000000005027812 */ /* 0x000fc800078ec0ff */
[----:B------:R-:W-:-:S04]  /*ac90*/  SHF.R.U32.HI R3, RZ, 0x18, R2 ;  /* 0x00000018ff037819 */ /* 0x000fc80000011602 */
[----:B------:R-:W-:-:S04]  /*aca0*/  LOP3.LUT R0, R0, R3, RZ, 0xfc, !PT ;  /* 0x0000000300007212 */ /* 0x000fc800078efcff */
[----:B------:R-:W-:Y:S02]  /*acb0*/  PRMT R8, R0, 0x7610, R8 ;  /* 0x0000761000087816 */ /* 0x000fe40000000008 */
.L_x_10194:
[----:B------:R-:W-:Y:S05]  /*acc0*/  BSYNC B0 ;  /* 0x0000000000007941 */ /* 0x000fea0003800000 */
.L_x_10193:
[----:B------:R-:W-:Y:S01]  /*acd0*/  STG.E.U8 [R16.64], R8 ;  /* 0x0000000810007986 */ /* 0x000fe2000c101124 */
[----:B------:R-:W-:Y:S05]  /*ace0*/  EXIT ;  /* 0x000000000000794d */ /* 0x000fea0003800000 */
.L_x_10191:
        /* <DEDUP_REMOVED lines=17> */
.L_x_10198:
[----:B------:R-:W-:-:S04]  /*ae00*/  LOP3.LUT R2, R5, 0x80000000, RZ, 0xc0, !PT ;  /* 0x8000000005027812 */ /* 0x000fc800078ec0ff */
[----:B------:R-:W-:-:S04]  /*ae10*/  SHF.R.U32.HI R3, RZ, 0x18, R2 ;  /* 0x00000018ff037819 */ /* 0x000fc80000011602 */
[----:B------:R-:W-:-:S04]  /*ae20*/  LOP3.LUT R0, R0, R3, RZ, 0xfc, !PT ;  /* 0x0000000300007212 */ /* 0x000fc800078efcff */
[----:B------:R-:W-:Y:S02]  /*ae30*/  PRMT R8, R0, 0x7610, R8 ;  /* 0x0000761000087816 */ /* 0x000fe40000000008 */
.L_x_10197:
[----:B------:R-:W-:Y:S05]  /*ae40*/  BSYNC B0 ;  /* 0x0000000000007941 */ /* 0x000fea0003800000 */
.L_x_10196:
[----:B------:R-:W-:Y:S01]  /*ae50*/  STG.E.U8 [R16.64], R8 ;  /* 0x0000000810007986 */ /* 0x000fe2000c101124 */
[----:B------:R-:W-:Y:S05]  /*ae60*/  EXIT ;  /* 0x000000000000794d */ /* 0x000fea0003800000 */
.L_x_10190:
        /* <DEDUP_REMOVED lines=22> */
.L_x_10173:
        /* <DEDUP_REMOVED lines=20> */
.L_x_10200:
[----:B------:R-:W-:-:S05]  /*b110*/  IMAD.MOV.U32 R3, RZ, RZ, RZ ;  /* 0x000000ffff037224 */ /* 0x000fca00078e00ff */
[----:B------:R-:W-:Y:S01]  /*b120*/  STG.E.64 [R16.64], R2 ;  /* 0x0000000210007986 */ /* 0x000fe2000c101b24 */
[----:B------:R-:W-:Y:S05]  /*b130*/  EXIT ;  /* 0x000000000000794d */ /* 0x000fea0003800000 */
.L_x_10199:
[----:B------:R-:W-:Y:S01]  /*b140*/  STG.E [R16.64], R2 ;  /* 0x0000000210007986 */ /* 0x000fe2000c101924 */
[----:B------:R-:W-:Y:S05]  /*b150*/  EXIT ;  /* 0x000000000000794d */ /* 0x000fea0003800000 */
.L_x_10201:
        /* <DEDUP_REMOVED lines=10> */
.L_x_22428:


//--------------------- .text._ZN2at6native27unrolled_elementwise_kernelIZNS0_16sign_kernel_cudaERNS_18TensorIteratorBaseEEUlbE_St5arrayIPcLm2EELi4E23TrivialOffsetCalculatorILi1EjES9_NS0_6memory12LoadWithCastILi1EEENSA_13StoreWithCastILi1EEEEEviT_T0_T2_T3_T4_T5_ --------------------------
	.section	.text._ZN2at6native27unrolled_elementwise_kernelIZNS0_16sign_kernel_cudaERNS_18TensorIteratorBaseEEUlbE_St5arrayIPcLm2EELi4E23TrivialOffsetCalculatorILi1EjES9_NS0_6memory12LoadWithCastILi1EEENSA_13StoreWithCastILi1EEEEEviT_T0_T2_T3_T4_T5_,"ax",@progbits
	.sectioninfo	@"SHI_REGISTERS=28"
	.align	128
        .global         _ZN2at6native27unrolled_elementwise_kernelIZNS0_16sign_kernel_cudaERNS_18TensorIteratorBaseEEUlbE_St5arrayIPcLm2EELi4E23TrivialOffsetCalculatorILi1EjES9_NS0_6memory12LoadWithCastILi1EEENSA_13StoreWithCastILi1EEEEEviT_T0_T2_T3_T4_T5_
        .type           _ZN2at6native27unrolled_elementwise_kernelIZNS0_16sign_kernel_cudaERNS_18TensorIteratorBaseEEUlbE_St5arrayIPcLm2EELi4E23TrivialOffsetCalculatorILi1EjES9_NS0_6memory12LoadWithCastILi1EEENSA_13StoreWithCastILi1EEEEEviT_T0_T2_T3_T4_T5_,@function
        .size           _ZN2at6native27unrolled_elementwise_kernelIZNS0_16sign_kernel_cudaERNS_18TensorIteratorBaseEEUlbE_St5arrayIPcLm2EELi4E23TrivialOffsetCalculatorILi1EjES9_NS0_6memory12LoadWithCastILi1EEENSA_13StoreWithCastILi1EEEEEviT_T0_T2_T3_T4_T5_,(.L_x_22429 - _ZN2at6native27unrolled_elementwise_kernelIZNS0_16sign_kernel_cudaERNS_18TensorIteratorBaseEEUlbE_St5arrayIPcLm2EELi4E23TrivialOffsetCalculatorILi1EjES9_NS0_6memory12LoadWithCastILi1EEENSA_13StoreWithCastILi1EEEEEviT_T0_T2_T3_T4_T5_)
        .other          _ZN2at6native27unrolled_elementwise_kernelIZNS0_16sign_kernel_cudaERNS_18TensorIteratorBaseEEUlbE_St5arrayIPcLm2EELi4E23TrivialOffsetCalculatorILi1EjES9_NS0_6memory12LoadWithCastILi1EEENSA_13StoreWithCastILi1EEEEEviT_T0_T2_T3_T4_T5_,@"STO_CUDA_ENTRY STV_DEFAULT"
_ZN2at6native27unrolled_elementwise_kernelIZNS0_16sign_kernel_cudaERNS_18TensorIteratorBaseEEUlbE_St5arrayIPcLm2EELi4E23TrivialOffsetCalculatorILi1EjES9_NS0_6memory12LoadWithCastILi1EEENSA_13StoreWithCastILi1EEEEEviT_T0_T2_T3_T4_T5_:
.text._ZN2at6native27unrolled_elementwise_kernelIZNS0_16sign_kernel_cudaERNS_18TensorIteratorBaseEEUlbE_St5arrayIPcLm2EELi4E23TrivialOffsetCalculatorILi1EjES9_NS0_6memory12LoadWithCastILi1EEENSA_13StoreWithCastILi1EEEEEviT_T0_T2_T3_T4_T5_:
        /* <DEDUP_REMOVED lines=30> */
.L_x_10207:
[----:B------:R-:W2:Y:S02]  /*01e0*/  LDG.E.U8 R4, [R4.64] ;  /* 0x0000002404047981 */ /* 0x000ea4000c1e1100 */
[----:B--2---:R-:W-:Y:S01]  /*01f0*/  ISETP.NE.AND P0, PT, R4, RZ, PT ;  /* 0x000000ff0400720c */ /* 0x004fe20003f05270 */
[----:B------:R-:W-:Y:S05]  /*0200*/  BRA `(.L_x_10209) ;  /* 0x00000e1000007947 */ /* 0x000fea0003800000 */
.L_x_10206:
        /* <DEDUP_REMOVED lines=10> */
.L_x_10211:
[----:B------:R-:W2:Y:S02]  /*02b0*/  LDG.E R4, [R4.64] ;  /* 0x0000002404047981 */ /* 0x000ea4000c1e1900 */
[----:B--2---:R-:W-:Y:S01]  /*02c0*/  ISETP.NE.AND P0, PT, R4, RZ, PT ;  /* 0x000000ff0400720c */ /* 0x004fe20003f05270 */
[----:B------:R-:W-:Y:S05]  /*02d0*/  BRA `(.L_x_10209) ;  /* 0x00000d4000007947 */ /* 0x000fea0003800000 */
.L_x_10210:
[----:B------:R-:W2:Y:S02]  /*02e0*/  LDG.E.U16 R4, [R4.64] ;  /* 0x0000002404047981 */ /* 0x000ea4000c1e1500 */
[----:B--2---:R-:W-:Y:S01]  /*02f0*/  ISETP.NE.AND P0, PT, R4, RZ, PT ;  /* 0x000000ff0400720c */ /* 0x004fe20003f05270 */
[----:B------:R-:W-:Y:S05]  /*0300*/  BRA `(.L_x_10209) ;  /* 0x00000d1000007947 */ /* 0x000fea0003800000 */
.L_x_10205:
        /* <DEDUP_REMOVED lines=9> */
.L_x_10213:
[----:B------:R-:W2:Y:S02]  /*03a0*/  LDG.E.U16 R0, [R4.64] ;  /* 0x0000002404007981 */ /* 0x000ea4000c1e1500 */
[----:B--2---:R-:W-:-:S05]  /*03b0*/  HADD2.F32 R0, -RZ, R0.H0_H0 ;  /* 0x20000000ff007230 */ /* 0x004fca0000004100 */
[----:B------:R-:W-:Y:S01]  /*03c0*/  FSETP.NEU.FTZ.AND P0, PT, R0, RZ, PT ;  /* 0x000000ff0000720b */ /* 0x000fe20003f1d000 */
[----:B------:R-:W-:Y:S05]  /*03d0*/  BRA `(.L_x_10209) ;  /* 0x00000c4000007947 */ /* 0x000fea0003800000 */
.L_x_10212:
        /* <DEDUP_REMOVED lines=11> */
.L_x_10215:
        /* <DEDUP_REMOVED lines=10> */
.L_x_10214:
[----:B------:R-:W2:Y:S02]  /*0530*/  LDG.E.64 R4, [R4.64] ;  /* 0x0000002404047981 */ /* 0x000ea4000c1e1b00 */
[----:B--2---:R0:W1:Y:S01]  /*0540*/  DSETP.NEU.AND P0, PT, R4, RZ, PT ;  /* 0x000000ff0400722a */ /* 0x0040620003f0d000 */
[----:B------:R-:W-:Y:S05]  /*0550*/  BRA `(.L_x_10209) ;  /* 0x00000ac000007947 */ /* 0x000fea0003800000 */
.L_x_10204:
        /* <DEDUP_REMOVED lines=11> */
.L_x_10218:
[----:B------:R-:W2:Y:S02]  /*0610*/  LDG.E.128 R4, [R4.64] ;  /* 0x0000002404047981 */ /* 0x000ea4000c1e1d00 */
[----:B--2---:R-:W0:-:S06]  /*0620*/  DSETP.NEU.AND P0, PT, R6, RZ, PT ;  /* 0x000000ff0600722a */ /* 0x004e0c0003f0d000 */
[----:B0-----:R0:W1:Y:S01]  /*0630*/  DSETP.NEU.OR P0, PT, R4, RZ, P0 ;  /* 0x000000ff0400722a */ /* 0x001062000070d400 */
[----:B------:R-:W-:Y:S05]  /*0640*/  BRA `(.L_x_10209) ;  /* 0x000009d000007947 */ /* 0x000fea0003800000 */
.L_x_10217:
        /* <DEDUP_REMOVED lines=27> */
.L_x_10220:
        /* <DEDUP_REMOVED lines=12> */
[----:B------:R-:W-:-:S04]  /*08c0*/  LOP3.LUT R0, R3, 0x80000000, R0, 0xf8, !PT ;  /* 0x8000000003007812 */ /* 0x000fc800078ef800 */
[----:B------:R-:W-:Y:S01]  /*08d0*/  FSETP.NEU.FTZ.AND P0, PT, R0, RZ, PT ;  /* 0x000000ff0000720b */ /* 0x000fe20003f1d000 */
[----:B------:R-:W-:Y:S05]  /*08e0*/  BRA `(.L_x_10209) ;  /* 0x0000073000007947 */ /* 0x000fea0003800000 */
.L_x_10219:
[----:B------:R-:W2:Y:S02]  /*08f0*/  LDG.E.U16 R0, [R4.64] ;  /* 0x0000002404007981 */ /* 0x000ea4000c1e1500 */
[----:B--2---:R-:W-:-:S04]  /*0900*/  PRMT R0, RZ, 0x5410, R0 ;  /* 0x00005410ff007816 */ /* 0x004fc80000000000 */
[----:B------:R-:W-:Y:S01]  /*0910*/  FSETP.NEU.FTZ.AND P0, PT, R0, RZ, PT ;  /* 0x000000ff0000720b */ /* 0x000fe20003f1d000 */
[----:B------:R-:W-:Y:S05]  /*0920*/  BRA `(.L_x_10209) ;  /* 0x000006f000007947 */ /* 0x000fea0003800000 */
.L_x_10216:
        /* <DEDUP_REMOVED lines=11> */
.L_x_10223:
        /* <DEDUP_REMOVED lines=21> */
.L_x_10227:
[----:B------:R-:W-:Y:S05]  /*0b30*/  BSYNC B1 ;  /* 0x0000000000017941 */ /* 0x000fea0003800000 */
.L_x_10226:
[----:B------:R-:W-:Y:S01]  /*0b40*/  LEA R5, R0, 0x3b800000, 0x17 ;  /* 0x3b80000000057811 */ /* 0x000fe200078eb8ff */
[----:B------:R-:W-:-:S05]  /*0b50*/  IMAD.SHL.U32 R0, R3, 0x100000, RZ ;  /* 0x0010000003007824 */ /* 0x000fca00078e00ff */
[----:B------:R-:W-:Y:S02]  /*0b60*/  LOP3.LUT R0, R5, R0, R6, 0xfe, !PT ;  /* 0x0000000005007212 */ /* 0x000fe400078efe06 */
.L_x_10225:
[----:B------:R-:W-:Y:S05]  /*0b70*/  BSYNC B0 ;  /* 0x0000000000007941 */ /* 0x000fea0003800000 */
.L_x_10224:
[----:B------:R-:W-:Y:S01]  /*0b80*/  FSETP.NEU.FTZ.AND P0, PT, R0, RZ, PT ;  /* 0x000000ff0000720b */ /* 0x000fe20003f1d000 */
[----:B------:R-:W-:Y:S05]  /*0b90*/  BRA `(.L_x_10209) ;  /* 0x0000048000007947 */ /* 0x000fea0003800000 */
.L_x_10222:
        /* <DEDUP_REMOVED lines=21> */
.L_x_10231:
[----:B------:R-:W-:Y:S05]  /*0cf0*/  BSYNC B1 ;  /* 0x0000000000017941 */ /* 0x000fea0003800000 */
.L_x_10230:
[----:B------:R-:W-:Y:S01]  /*0d00*/  LEA R5, R0, 0x37800000, 0x17 ;  /* 0x3780000000057811 */ /* 0x000fe200078eb8ff */
[----:B------:R-:W-:-:S05]  /*0d10*/  IMAD.SHL.U32 R0, R3, 0x200000, RZ ;  /* 0x0020000003007824 */ /* 0x000fca00078e00ff */
[----:B------:R-:W-:Y:S02]  /*0d20*/  LOP3.LUT R0, R5, R0, R6, 0xfe, !PT ;  /* 0x0000000005007212 */ /* 0x000fe400078efe06 */
.L_x_10229:
[----:B------:R-:W-:Y:S05]  /*0d30*/  BSYNC B0 ;  /* 0x0000000000007941 */ /* 0x000fea0003800000 */
.L_x_10228:
[----:B------:R-:W-:Y:S01]  /*0d40*/  FSETP.NEU.FTZ.AND P0, PT, R0, RZ, PT ;  /* 0x000000ff0000720b */ /* 0x000fe20003f1d000 */
[----:B------:R-:W-:Y:S05]  /*0d50*/  BRA `(.L_x_10209) ;  /* 0x000002c000007947 */ /* 0x000fea0003800000 */
.L_x_10221:
        /* <DEDUP_REMOVED lines=14> */
.L_x_10235:
[----:B------:R-:W-:Y:S05]  /*0e40*/  BSYNC B0 ;  /* 0x0000000000007941 */ /* 0x000fea0003800000 */
.L_x_10234:
[----:B------:R-:W-:Y:S01]  /*0e50*/  FSETP.NEU.FTZ.AND P0, PT, R0, RZ, PT ;  /* 0x000000ff0000720b */ /* 0x000fe20003f1d000 */
[----:B------:R-:W-:Y:S05]  /*0e60*/  BRA `(.L_x_10209) ;  /* 0x000001b000007947 */ /* 0x000fea0003800000 */
.L_x_10208:
        /* <DEDUP_REMOVED lines=21> */
.L_x_10233:
[----:B------:R-:W2:Y:S02]  /*0fc0*/  LDG.E.64 R4, [R4.64] ;  /* 0x0000002404047981 */ /* 0x000ea4000c1e1b00 */
[----:B--2---:R-:W-:-:S04]  /*0fd0*/  ISETP.NE.U32.AND P0, PT, R4, RZ, PT ;  /* 0x000000ff0400720c */ /* 0x004fc80003f05070 */
[----:B------:R-:W-:Y:S01]  /*0fe0*/  ISETP.NE.AND.EX P0, PT, R5, RZ, PT, P0 ;  /* 0x000000ff0500720c */ /* 0x000fe20003f05300 */
[----:B------:R-:W-:Y:S05]  /*0ff0*/  BRA `(.L_x_10209) ;  /* 0x0000002000007947 */ /* 0x000fea0003800000 */
.L_x_10232:
[----:B------:R-:W2:Y:S02]  /*1000*/  LDG.E R4, [R4.64] ;  /* 0x0000002404047981 */ /* 0x000ea4000c1e1900 */
[----:B--2---:R-:W-:-:S03]  /*1010*/  ISETP.NE.AND P0, PT, R4, RZ, PT ;  /* 0x000000ff0400720c */ /* 0x004fc60003f05270 */
.L_x_10209:
[----:B------:R-:W2:Y:S01]  /*1020*/  S2R R19, SR_TID.X ;  /* 0x0000000000137919 */ /* 0x000ea20000002100 */
[----:B-1----:R-:W-:Y:S02]  /*1030*/  SEL R24, RZ, 0x1, !P0 ;  /* 0x00000001ff187807 */ /* 0x002fe40004000000 */
[----:B--2---:R-:W-:-:S07]  /*1040*/  IADD3 R19, R19, 0x80, RZ ;  /* 0x0000008013137810 */ /* 0x004fce0007ffe0ff */
.L_x_10203:
[----:B-1----:R-:W-:Y:S05]  /*1050*/  BSYNC B6 ;  /* 0x0000000000067941 */ /* 0x002fea0003800000 */
.L_x_10202:
        /* <DEDUP_REMOVED lines=22> */
.L_x_10241:
[----:B------:R-:W2:Y:S02]  /*11c0*/  LDG.E.U8 R4, [R4.64] ;  /* 0x0000002404047981 */ /* 0x000ea4000c1e1100 */
[----:B--2---:R-:W-:Y:S01]  /*11d0*/  ISETP.NE.AND P0, PT, R4, RZ, PT ;  /* 0x000000ff0400720c */ /* 0x004fe20003f05270 */
[----:B------:R-:W-:Y:S05]  /*11e0*/  BRA `(.L_x_10243) ;  /* 0x00000e0000007947 */ /* 0x000fea0003800000 */
.L_x_10240:
        /* <DEDUP_REMOVED lines=10> */
.L_x_10245:
[----:B------:R-:W2:Y:S02]  /*1290*/  LDG.E R4, [R4.64] ;  /* 0x0000002404047981 */ /* 0x000ea4000c1e1900 */
[----:B--2---:R-:W-:Y:S01]  /*12a0*/  ISETP.NE.AND P0, PT, R4, RZ, PT ;  /* 0x000000ff0400720c */ /* 0x004fe20003f05270 */
[----:B------:R-:W-:Y:S05]  /*12b0*/  BRA `(.L_x_10243) ;  /* 0x00000d3000007947 */ /* 0x000fea0003800000 */
.L_x_10244:
[----:B------:R-:W2:Y:S02]  /*12c0*/  LDG.E.U16 R4, [R4.64] ;  /* 0x0000002404047981 */ /* 0x000ea4000c1e1500 */
[----:B--2---:R-:W-:Y:S01]  /*12d0*/  ISETP.NE.AND P0, PT, R4, RZ, PT ;  /* 0x000000ff0400720c */ /* 0x004fe20003f05270 */
[----:B------:R-:W-:Y:S05]  /*12e0*/  BRA `(.L_x_10243) ;  /* 0x00000d0000007947 */ /* 0x000fea0003800000 */
.L_x_10239:
        /* <DEDUP_REMOVED lines=9> */
.L_x_10247:
[----:B------:R-:W2:Y:S02]  /*1380*/  LDG.E.U16 R0, [R4.64] ;  /* 0x0000002404007981 */ /* 0x000ea4000c1e1500 */
[----:B--2---:R-:W-:-:S05]  /*1390*/  HADD2.F32 R0, -RZ, R0.H0_H0 ;  /* 0x20000000ff007230 */ /* 0x004fca0000004100 */
[----:B------:R-:W-:Y:S01]  /*13a0*/  FSETP.NEU.FTZ.AND P0, PT, R0, RZ, PT ;  /* 0x000000ff0000720b */ /* 0x000fe20003f1d000 */
[----:B------:R-:W-:Y:S05]  /*13b0*/  BRA `(.L_x_10243) ;  /* 0x00000c3000007947 */ /* 0x000fea0003800000 */
.L_x_10246:
        /* <DEDUP_REMOVED lines=11> */
.L_x_10249:
        /* <DEDUP_REMOVED lines=10> */
.L_x_10248:
[----:B------:R-:W2:Y:S02]  /*1510*/  LDG.E.64 R4, [R4.64] ;  /* 0x0000002404047981 */ /* 0x000ea4000c1e1b00 */
[----:B--2---:R0:W1:Y:S01]  /*1520*/  DSETP.NEU.AND P0, PT, R4, RZ, PT ;  /* 0x000000ff0400722a */ /* 0x0040620003f0d000 */
[----:B------:R-:W-:Y:S05]  /*1530*/  BRA `(.L_x_10243) ;  /* 0x00000ab000007947 */ /* 0x000fea0003800000 */
.L_x_10238:
        /* <DEDUP_REMOVED lines=11> */
.L_x_10252:
[----:B------:R-:W2:Y:S02]  /*15f0*/  LDG.E.128 R4, [R4.64] ;  /* 0x0000002404047981 */ /* 0x000ea4000c1e1d00 */
[----:B--2---:R-:W0:-:S06]  /*1600*/  DSETP.NEU.AND P0, PT, R6, RZ, PT ;  /* 0x000000ff0600722a */ /* 0x004e0c0003f0d000 */
[----:B0-----:R0:W1:Y:S01]  /*1610*/  DSETP.NEU.OR P0, PT, R4, RZ, P0 ;  /* 0x000000ff0400722a */ /* 0x001062000070d400 */
[----:B------:R-:W-:Y:S05]  /*1620*/  BRA `(.L_x_10243) ;  /* 0x000009c000007947 */ /* 0x000fea0003800000 */
.L_x_10251:
        /* <DEDUP_REMOVED lines=27> */
.L_x_10254:
        /* <DEDUP_REMOVED lines=14> */
.L_x_10253:
[----:B------:R-:W2:Y:S02]  /*18c0*/  LDG.E.U16 R0, [R4.64] ;  /* 0x0000002404007981 */ /* 0x000ea4000c1e1500 */
[----:B--2---:R-:W-:-:S04]  /*18d0*/  PRMT R0, RZ, 0x5410, R0 ;  /* 0x00005410ff007816 */ /* 0x004fc80000000000 */
[----:B------:R-:W-:Y:S01]  /*18e0*/  FSETP.NEU.FTZ.AND P0, PT, R0, RZ, PT ;  /* 0x000000ff0000720b */ /* 0x000fe20003f1d000 */
[----:B------:R-:W-:Y:S05]  /*18f0*/  BRA `(.L_x_10243) ;  /* 0x000006f000007947 */ /* 0x000fea0003800000 */
.L_x_10250:
        /* <DEDUP_REMOVED lines=11> */
.L_x_10257:
        /* <DEDUP_REMOVED lines=21> */
.L_x_10261:
[----:B------:R-:W-:Y:S05]  /*1b00*/  BSYNC B1 ;  /* 0x0000000000017941 */ /* 0x000fea0003800000 */
.L_x_10260:
[----:B------:R-:W-:Y:S01]  /*1b10*/  LEA R5, R0, 0x3b800000, 0x17 ;  /* 0x3b80000000057811 */ /* 0x000fe200078eb8ff */
[----:B------:R-:W-:-:S05]  /*1b20*/  IMAD.SHL.U32 R0, R3, 0x100000, RZ ;  /* 0x0010000003007824 */ /* 0x000fca00078e00ff */
[----:B------:R-:W-:Y:S02]  /*1b30*/  LOP3.LUT R0, R5, R0, R6, 0xfe, !PT ;  /* 0x0000000005007212 */ /* 0x000fe400078efe06 */
.L_x_10259:
[----:B------:R-:W-:Y:S05]  /*1b40*/  BSYNC B0 ;  /* 0x0000000000007941 */ /* 0x000fea0003800000 */
.L_x_10258:
[----:B------:R-:W-:Y:S01]  /*1b50*/  FSETP.NEU.FTZ.AND P0, PT, R0, RZ, PT ;  /* 0x000000ff0000720b */ /* 0x000fe20003f1d000 */
[----:B------:R-:W-:Y:S05]  /*1b60*/  BRA `(.L_x_10243) ;  /* 0x0000048000007947 */ /* 0x000fea0003800000 */
.L_x_10256:
        /* <DEDUP_REMOVED lines=21> */
.L_x_10265:
[----:B------:R-:W-:Y:S05]  /*1cc0*/  BSYNC B1 ;  /* 0x0000000000017941 */ /* 0x000fea0003800000 */
.L_x_10264:
[----:B------:R-:W-:Y:S01]  /*1cd0*/  LEA R5, R0, 0x37800000, 0x17 ;  /* 0x3780000000057811 */ /* 0x000fe200078eb8ff */
[----:B------:R-:W-:-:S05]  /*1ce0*/  IMAD.SHL.U32 R0, R3, 0x200000, RZ ;  /* 0x0020000003007824 */ /* 0x000fca00078e00ff */
[----:B------:R-:W-:Y:S02]  /*1cf0*/  LOP3.LUT R0, R5, R0, R6, 0xfe, !PT ;  /* 0x0000000005007212 */ /* 0x000fe400078efe06 */
.L_x_10263:
[----:B------:R-:W-:Y:S05]  /*1d00*/  BSYNC B0 ;  /* 0x0000000000007941 */ /* 0x000fea0003800000 */
.L_x_10262:
[----:B------:R-:W-:Y:S01]  /*1d10*/  FSETP.NEU.FTZ.AND P0, PT, R0, RZ, PT ;  /* 0x000000ff0000720b */ /* 0x000fe20003f1d000 */
[----:B------:R-:W-:Y:S05]  /*1d20*/  BRA `(.L_x_10243) ;  /* 0x000002c000007947 */ /* 0x000fea0003800000 */
.L_x_10255:
        /* <DEDUP_REMOVED lines=14> */
.L_x_10269:
[----:B------:R-:W-:Y:S05]  /*1e10*/  BSYNC B0 ;  /* 0x0000000000007941 */ /* 0x000fea0003800000 */
.L_x_10268:
[----:B------:R-:W-:Y:S01]  /*1e20*/  FSETP.NEU.FTZ.AND P0, PT, R0, RZ, PT ;  /* 0x000000ff0000720b */ /* 0x000fe20003f1d000 */
[----:B------:R-:W-:Y:S05]  /*1e30*/  BRA `(.L_x_10243) ;  /* 0x000001b000007947 */ /* 0x000fea0003800000 */
.L_x_10242:
        /* <DEDUP_REMOVED lines=21> */
.L_x_10267:
[----:B------:R-:W2:Y:S02]  /*1f90*/  LDG.E.64 R4, [R4.64] ;  /* 0x0000002404047981 */ /* 0x000ea4000c1e1b00 */
[----:B--2---:R-:W-:-:S04]  /*1fa0*/  ISETP.NE.U32.AND P0, PT, R4, RZ, PT ;  /* 0x000000ff0400720c */ /* 0x004fc80003f05070 */
[----:B------:R-:W-:Y:S01]  /*1fb0*/  ISETP.NE.AND.EX P0, PT, R5, RZ, PT, P0 ;  /* 0x000000ff0500720c */ /* 0x000fe20003f05300 */
[----:B------:R-:W-:Y:S05]  /*1fc0*/  BRA `(.L_x_10243) ;  /* 0x0000002000007947 */ /* 0x000fea0003800000 */
.L_x_10266:
[----:B------:R-:W2:Y:S02]  /*1fd0*/  LDG.E R4, [R4.64] ;  /* 0x0000002404047981 */ /* 0x000ea4000c1e1900 */
[----:B--2---:R-:W-:-:S04]  /*1fe0*/  ISETP.NE.AND P0, PT, R4, RZ, PT ;  /* 0x000000ff0400720c */ /* 0x004fc80003f05270 */
.L_x_10243:
[----:B-1----:R-:W-:Y:S02]  /*1ff0*/  SEL R23, RZ, 0x1, !P0 ;  /* 0x00000001ff177807 */ /* 0x002fe40004000000 */
[----:B------:R-:W-:-:S07]  /*2000*/  IADD3 R19, R19, 0x80, RZ ;  /* 0x0000008013137810 */ /* 0x000fce0007ffe0ff */
.L_x_10237:
[----:B------:R-:W-:Y:S05]  /*2010*/  BSYNC B6 ;  /* 0x0000000000067941 */ /* 0x000fea0003800000 */
.L_x_10236:
        /* <DEDUP_REMOVED lines=24> */
.L_x_10275:
[----:B------:R-:W2:Y:S02]  /*21a0*/  LDG.E.U8 R4, [R4.64] ;  /* 0x0000002404047981 */ /* 0x000ea4000c1e1100 */
[----:B--2---:R-:W-:Y:S01]  /*21b0*/  ISETP.NE.AND P0, PT, R4, RZ, PT ;  /* 0x000000ff0400720c */ /* 0x004fe20003f05270 */
[----:B------:R-:W-:Y:S05]  /*21c0*/  BRA `(.L_x_10277) ;  /* 0x00000e0000007947 */ /* 0x000fea0003800000 */
.L_x_10274:
        /* <DEDUP_REMOVED lines=10> */
.L_x_10279:
[----:B------:R-:W2:Y:S02]  /*2270*/  LDG.E R4, [R4.64] ;  /* 0x0000002404047981 */ /* 0x000ea4000c1e1900 */
[----:B--2---:R-:W-:Y:S01]  /*2280*/  ISETP.NE.AND P0, PT, R4, RZ, PT ;  /* 0x000000ff0400720c */ /* 0x004fe20003f05270 */
[----:B------:R-:W-:Y:S05]  /*2290*/  BRA `(.L_x_10277) ;  /* 0x00000d3000007947 */ /* 0x000fea0003800000 */
.L_x_10278:
[----:B------:R-:W2:Y:S02]  /*22a0*/  LDG.E.U16 R4, [R4.64] ;  /* 0x0000002404047981 */ /* 0x000ea4000c1e1500 */
[----:B--2---:R-:W-:Y:S01]  /*22b0*/  ISETP.NE.AND P0, PT, R4, RZ, PT ;  /* 0x000000ff0400720c */ /* 0x004fe20003f05270 */
[----:B------:R-:W-:Y:S05]  /*22c0*/  BRA `(.L_x_10277) ;  /* 0x00000d0000007947 */ /* 0x000fea0003800000 */
.L_x_10273:
        /* <DEDUP_REMOVED lines=9> */
.L_x_10281:
[----:B------:R-:W2:Y:S02]  /*2360*/  LDG.E.U16 R0, [R4.64] ;  /* 0x0000002404007981 */ /* 0x000ea4000c1e1500 */
[----:B--2---:R-:W-:-:S05]  /*2370*/  HADD2.F32 R0, -RZ, R0.H0_H0 ;  /* 0x20000000ff007230 */ /* 0x004fca0000004100 */
[----:B------:R-:W-:Y:S01]  /*2380*/  FSETP.NEU.FTZ.AND P0, PT, R0, RZ, PT ;  /* 0x000000ff0000720b */ /* 0x000fe20003f1d000 */
[----:B------:R-:W-:Y:S05]  /*2390*/  BRA `(.L_x_10277) ;  /* 0x00000c3000007947 */ /* 0x000fea0003800000 */
.L_x_10280:
        /* <DEDUP_REMOVED lines=11> */
.L_x_10283:
        /* <DEDUP_REMOVED lines=10> */
.L_x_10282:
[----:B------:R-:W2:Y:S02]  /*24f0*/  LDG.E.64 R4, [R4.64] ;  /* 0x0000002404047981 */ /* 0x000ea4000c1e1b00 */
[----:B--2---:R0:W1:Y:S01]  /*2500*/  DSETP.NEU.AND P0, PT, R4, RZ, PT ;  /* 0x000000ff0400722a */ /* 0x0040620003f0d000 */
[----:B------:R-:W-:Y:S05]  /*2510*/  BRA `(.L_x_10277) ;  /* 0x00000ab000007947 */ /* 0x000fea0003800000 */
.L_x_10272:
        /* <DEDUP_REMOVED lines=11> */
.L_x_10286:
[----:B------:R-:W2:Y:S02]  /*25d0*/  LDG.E.128 R4, [R4.64] ;  /* 0x0000002404047981 */ /* 0x000ea4000c1e1d00 */
[----:B--2---:R-:W0:-:S06]  /*25e0*/  DSETP.NEU.AND P0, PT, R6, RZ, PT ;  /* 0x000000ff0600722a */ /* 0x004e0c0003f0d000 */
[----:B0-----:R0:W1:Y:S01]  /*25f0*/  DSETP.NEU.OR P0, PT, R4, RZ, P0 ;  /* 0x000000ff0400722a */ /* 0x001062000070d400 */
[----:B------:R-:W-:Y:S05]  /*2600*/  BRA `(.L_x_10277) ;  /* 0x000009c000007947 */ /* 0x000fea0003800000 */
.L_x_10285:
        /* <DEDUP_REMOVED lines=27> */
.L_x_10288:
        /* <DEDUP_REMOVED lines=14> */
.L_x_10287:
[----:B------:R-:W2:Y:S02]  /*28a0*/  LDG.E.U16 R0, [R4.64] ;  /* 0x0000002404007981 */ /* 0x000ea4000c1e1500 */
[----:B--2---:R-:W-:-:S04]  /*28b0*/  PRMT R0, RZ, 0x5410, R0 ;  /* 0x00005410ff007816 */ /* 0x004fc80000000000 */
[----:B------:R-:W-:Y:S01]  /*28c0*/  FSETP.NEU.FTZ.AND P0, PT, R0, RZ, PT ;  /* 0x000000ff0000720b */ /* 0x000fe20003f1d000 */
[----:B------:R-:W-:Y:S05]  /*28d0*/  BRA `(.L_x_10277) ;  /* 0x000006f000007947 */ /* 0x000fea0003800000 */
.L_x_10284:
        /* <DEDUP_REMOVED lines=11> */
.L_x_10291:
        /* <DEDUP_REMOVED lines=21> */
.L_x_10295:
[----:B------:R-:W-:Y:S05]  /*2ae0*/  BSYNC B1 ;  /* 0x0000000000017941 */ /* 0x000fea0003800000 */
.L_x_10294:
[----:B------:R-:W-:Y:S01]  /*2af0*/  LEA R5, R0, 0x3b800000, 0x17 ;  /* 0x3b80000000057811 */ /* 0x000fe200078eb8ff */
[----:B------:R-:W-:-:S05]  /*2b00*/  IMAD.SHL.U32 R0, R3, 0x100000, RZ ;  /* 0x0010000003007824 */ /* 0x000fca00078e00ff */
[----:B------:R-:W-:Y:S02]  /*2b10*/  LOP3.LUT R0, R5, R0, R6, 0xfe, !PT ;  /* 0x0000000005007212 */ /* 0x000fe400078efe06 */
.L_x_10293:
[----:B------:R-:W-:Y:S05]  /*2b20*/  BSYNC B0 ;  /* 0x0000000000007941 */ /* 0x000fea0003800000 */
.L_x_10292:
[----:B------:R-:W-:Y:S01]  /*2b30*/  FSETP.NEU.FTZ.AND P0, PT, R0, RZ, PT ;  /* 0x000000ff0000720b */ /* 0x000fe20003f1d000 */
[----:B------:R-:W-:Y:S05]  /*2b40*/  BRA `(.L_x_10277) ;  /* 0x0000048000007947 */ /* 0x000fea0003800000 */
.L_x_10290:
        /* <DEDUP_REMOVED lines=21> */
.L_x_10299:
[----:B------:R-:W-:Y:S05]  /*2ca0*/  BSYNC B1 ;  /* 0x0000000000017941 */ /* 0x000fea0003800000 */
.L_x_10298:
[----:B------:R-:W-:Y:S01]  /*2cb0*/  LEA R5, R0, 0x37800000, 0x17 ;  /* 0x3780000000057811 */ /* 0x000fe200078eb8ff */
[----:B------:R-:W-:-:S05]  /*2cc0*/  IMAD.SHL.U32 R0, R3, 0x200000, RZ ;  /* 0x0020000003007824 */ /* 0x000fca00078e00ff */
[----:B------:R-:W-:Y:S02]  /*2cd0*/  LOP3.LUT R0, R5, R0, R6, 0xfe, !PT ;  /* 0x0000000005007212 */ /* 0x000fe400078efe06 */
.L_x_10297:
[----:B------:R-:W-:Y:S05]  /*2ce0*/  BSYNC B0 ;  /* 0x0000000000007941 */ /* 0x000fea0003800000 */
.L_x_10296:
[----:B------:R-:W-:Y:S01]  /*2cf0*/  FSETP.NEU.FTZ.AND P0, PT, R0, RZ, PT ;  /* 0x000000ff0000720b */ /* 0x000fe20003f1d000 */
[----:B------:R-:W-:Y:S05]  /*2d00*/  BRA `(.L_x_10277) ;  /* 0x000002c000007947 */ /* 0x000fea0003800000 */
.L_x_10289:
        /* <DEDUP_REMOVED lines=14> */
.L_x_10303:
[----:B------:R-:W-:Y:S05]  /*2df0*/  BSYNC B0 ;  /* 0x0000000000007941 */ /* 0x000fea0003800000 */
.L_x_10302:
[----:B------:R-:W-:Y:S01]  /*2e00*/  FSETP.NEU.FTZ.AND P0, PT, R0, RZ, PT ;  /* 0x000000ff0000720b */ /* 0x000fe20003f1d000 */
[----:B------:R-:W-:Y:S05]  /*2e10*/  BRA `(.L_x_10277) ;  /* 0x000001b000007947 */ /* 0x000fea0003800000 */
.L_x_10276:
        /* <DEDUP_REMOVED lines=21> */
.L_x_10301:
[----:B------:R-:W2:Y:S02]  /*2f70*/  LDG.E.64 R4, [R4.64] ;  /* 0x0000002404047981 */ /* 0x000ea4000c1e1b00 */
[----:B--2---:R-:W-:-:S04]  /*2f80*/  ISETP.NE.U32.AND P0, PT, R4, RZ, PT ;  /* 0x000000ff0400720c */ /* 0x004fc80003f05070 */
[----:B------:R-:W-:Y:S01]  /*2f90*/  ISETP.NE.AND.EX P0, PT, R5, RZ, PT, P0 ;  /* 0x000000ff0500720c */ /* 0x000fe20003f05300 */
[----:B------:R-:W-:Y:S05]  /*2fa0*/  BRA `(.L_x_10277) ;  /* 0x0000002000007947 */ /* 0x000fea0003800000 */
.L_x_10300:
[----:B------:R-:W2:Y:S02]  /*2fb0*/  LDG.E R4, [R4.64] ;  /* 0x0000002404047981 */ /* 0x000ea4000c1e1900 */
[----:B--2---:R-:W-:-:S04]  /*2fc0*/  ISETP.NE.AND P0, PT, R4, RZ, PT ;  /* 0x000000ff0400720c */ /* 0x004fc80003f05270 */
.L_x_10277:
[----:B-1----:R-:W-:Y:S02]  /*2fd0*/  SEL R17, RZ, 0x1, !P0 ;  /* 0x00000001ff117807 */ /* 0x002fe40004000000 */
[----:B------:R-:W-:-:S07]  /*2fe0*/  IADD3 R19, R19, 0x80, RZ ;  /* 0x0000008013137810 */ /* 0x000fce0007ffe0ff */
.L_x_10271:
[----:B------:R-:W-:Y:S05]  /*2ff0*/  BSYNC B6 ;  /* 0x0000000000067941 */ /* 0x000fea0003800000 */
.L_x_10270:
        /* <DEDUP_REMOVED lines=21> */
.L_x_10309:
[----:B------:R-:W2:Y:S02]  /*3150*/  LDG.E.U8 R4, [R4.64] ;  /* 0x0000002404047981 */ /* 0x000ea4000c1e1100 */
[----:B--2---:R-:W-:Y:S01]  /*3160*/  ISETP.NE.AND P0, PT, R4, RZ, PT ;  /* 0x000000ff0400720c */ /* 0x004fe20003f05270 */
[----:B------:R-:W-:Y:S05]  /*3170*/  BRA `(.L_x_10311) ;  /* 0x00000e0000007947 */ /* 0x000fea0003800000 */
.L_x_10308:
        /* <DEDUP_REMOVED lines=10> */
.L_x_10313:
[----:B------:R-:W2:Y:S02]  /*3220*/  LDG.E R4, [R4.64] ;  /* 0x0000002404047981 */ /* 0x000ea4000c1e1900 */
[----:B--2---:R-:W-:Y:S01]  /*3230*/  ISETP.NE.AND P0, PT, R4, RZ, PT ;  /* 0x000000ff0400720c */ /* 0x004fe20003f05270 */
[----:B------:R-:W-:Y:S05]  /*3240*/  BRA `(.L_x_10311) ;  /* 0x00000d3000007947 */ /* 0x000fea0003800000 */
.L_x_10312:
[----:B------:R-:W2:Y:S02]  /*3250*/  LDG.E.U16 R4, [R4.64] ;  /* 0x0000002404047981 */ /* 0x000ea4000c1e1500 */
[----:B--2---:R-:W-:Y:S01]  /*3260*/  ISETP.NE.AND P0, PT, R4, RZ, PT ;  /* 0x000000ff0400720c */ /* 0x004fe20003f05270 */
[----:B------:R-:W-:Y:S05]  /*3270*/  BRA `(.L_x_10311) ;  /* 0x00000d0000007947 */ /* 0x000fea0003800000 */
.L_x_10307:
        /* <DEDUP_REMOVED lines=9> */
.L_x_10315:
[----:B------:R-:W2:Y:S02]  /*3310*/  LDG.E.U16 R0, [R4.64] ;  /* 0x0000002404007981 */ /* 0x000ea4000c1e1500 */
[----:B--2---:R-:W-:-:S05]  /*3320*/  HADD2.F32 R0, -RZ, R0.H0_H0 ;  /* 0x20000000ff007230 */ /* 0x004fca0000004100 */
[----:B------:R-:W-:Y:S01]  /*3330*/  FSETP.NEU.FTZ.AND P0, PT, R0, RZ, PT ;  /* 0x000000ff0000720b */ /* 0x000fe20003f1d000 */
[----:B------:R-:W-:Y:S05]  /*3340*/  BRA `(.L_x_10311) ;  /* 0x00000c3000007947 */ /* 0x000fea0003800000 */
.L_x_10314:
        /* <DEDUP_REMOVED lines=11> */
.L_x_10317:
        /* <DEDUP_REMOVED lines=10> */
.L_x_10316:
[----:B------:R-:W2:Y:S02]  /*34a0*/  LDG.E.64 R4, [R4.64] ;  /* 0x0000002404047981 */ /* 0x000ea4000c1e1b00 */
[----:B--2---:R0:W1:Y:S01]  /*34b0*/  DSETP.NEU.AND P0, PT, R4, RZ, PT ;  /* 0x000000ff0400722a */ /* 0x0040620003f0d000 */
[----:B------:R-:W-:Y:S06]  /*34c0*/  BRA `(.L_x_10311) ;  /* 0x00000ab000007947 */ /* 0x000fec0003800000 */
.L_x_10306:
        /* <DEDUP_REMOVED lines=11> */
.L_x_10320:
[----:B------:R-:W2:Y:S02]  /*3580*/  LDG.E.128 R4, [R4.64] ;  /* 0x0000002404047981 */ /* 0x000ea4000c1e1d00 */
[----:B--2---:R-:W0:-:S06]  /*3590*/  DSETP.NEU.AND P0, PT, R6, RZ, PT ;  /* 0x000000ff0600722a */ /* 0x004e0c0003f0d000 */
[----:B0-----:R0:W1:Y:S01]  /*35a0*/  DSETP.NEU.OR P0, PT, R4, RZ, P0 ;  /* 0x000000ff0400722a */ /* 0x001062000070d400 */
[----:B------:R-:W-:Y:S06]  /*35b0*/  BRA `(.L_x_10311) ;  /* 0x000009c000007947 */ /* 0x000fec0003800000 */
.L_x_10319:
        /* <DEDUP_REMOVED lines=27> */
.L_x_10322:
        /* <DEDUP_REMOVED lines=14> */
.L_x_10321:
[----:B------:R-:W2:Y:S02]  /*3850*/  LDG.E.U16 R0, [R4.64] ;  /* 0x0000002404007981 */ /* 0x000ea4000c1e1500 */
[----:B--2---:R-:W-:-:S04]  /*3860*/  PRMT R0, RZ, 0x5410, R0 ;  /* 0x00005410ff007816 */ /* 0x004fc80000000000 */
[----:B------:R-:W-:Y:S01]  /*3870*/  FSETP.NEU.FTZ.AND P0, PT, R0, RZ, PT ;  /* 0x000000ff0000720b */ /* 0x000fe20003f1d000 */
[----:B------:R-:W-:Y:S05]  /*3880*/  BRA `(.L_x_10311) ;  /* 0x000006f000007947 */ /* 0x000fea0003800000 */
.L_x_10318:
        /* <DEDUP_REMOVED lines=11> */
.L_x_10325:
        /* <DEDUP_REMOVED lines=21> */
.L_x_10329:
[----:B------:R-:W-:Y:S05]  /*3a90*/  BSYNC B1 ;  /* 0x0000000000017941 */ /* 0x000fea0003800000 */
.L_x_10328:
[----:B------:R-:W-:Y:S01]  /*3aa0*/  LEA R5, R0, 0x3b800000, 0x17 ;  /* 0x3b80000000057811 */ /* 0x000fe200078eb8ff */
[----:B------:R-:W-:-:S05]  /*3ab0*/  IMAD.SHL.U32 R0, R3, 0x100000, RZ ;  /* 0x0010000003007824 */ /* 0x000fca00078e00ff */
[----:B------:R-:W-:Y:S02]  /*3ac0*/  LOP3.LUT R0, R5, R0, R6, 0xfe, !PT ;  /* 0x0000000005007212 */ /* 0x000fe400078efe06 */
.L_x_10327:
[----:B------:R-:W-:Y:S05]  /*3ad0*/  BSYNC B0 ;  /* 0x0000000000007941 */ /* 0x000fea0003800000 */
.L_x_10326:
[----:B------:R-:W-:Y:S01]  /*3ae0*/  FSETP.NEU.FTZ.AND P0, PT, R0, RZ, PT ;  /* 0x000000ff0000720b */ /* 0x000fe20003f1d000 */
[----:B------:R-:W-:Y:S05]  /*3af0*/  BRA `(.L_x_10311) ;  /* 0x0000048000007947 */ /* 0x000fea0003800000 */
.L_x_10324:
        /* <DEDUP_REMOVED lines=21> */
.L_x_10333:
[----:B------:R-:W-:Y:S05]  /*3c50*/  BSYNC B1 ;  /* 0x0000000000017941 */ /* 0x000fea0003800000 */
.L_x_10332:
[----:B------:R-:W-:Y:S01]  /*3c60*/  LEA R5, R0, 0x37800000, 0x17 ;  /* 0x3780000000057811 */ /* 0x000fe200078eb8ff */
[----:B------:R-:W-:-:S05]  /*3c70*/  IMAD.SHL.U32 R0, R3, 0x200000, RZ ;  /* 0x0020000003007824 */ /* 0x000fca00078e00ff */
[----:B------:R-:W-:Y:S02]  /*3c80*/  LOP3.LUT R0, R5, R0, R6, 0xfe, !PT ;  /* 0x0000000005007212 */ /* 0x000fe400078efe06 */
.L_x_10331:
[----:B------:R-:W-:Y:S05]  /*3c90*/  BSYNC B0 ;  /* 0x0000000000007941 */ /* 0x000fea0003800000 */
.L_x_10330:
[----:B------:R-:W-:Y:S01]  /*3ca0*/  FSETP.NEU.FTZ.AND P0, PT, R0, RZ, PT ;  /* 0x000000ff0000720b */ /* 0x000fe20003f1d000 */
[----:B------:R-:W-:Y:S05]  /*3cb0*/  BRA `(.L_x_10311) ;  /* 0x000002c000007947 */ /* 0x000fea0003800000 */
.L_x_10323:
        /* <DEDUP_REMOVED lines=14> */
.L_x_10337:
[----:B------:R-:W-:Y:S05]  /*3da0*/  BSYNC B0 ;  /* 0x0000000000007941 */ /* 0x000fea0003800000 */
.L_x_10336:
[----:B------:R-:W-:Y:S01]  /*3db0*/  FSETP.NEU.FTZ.AND P0, PT, R0, RZ, PT ;  /* 0x000000ff0000720b */ /* 0x000fe20003f1d000 */
[----:B------:R-:W-:Y:S05]  /*3dc0*/  BRA `(.L_x_10311) ;  /* 0x000001b000007947 */ /* 0x000fea0003800000 */
.L_x_10310:
        /* <DEDUP_REMOVED lines=21> */
.L_x_10335:
[----:B------:R-:W2:Y:S02]  /*3f20*/  LDG.E.64 R4, [R4.64] ;  /* 0x0000002404047981 */ /* 0x000ea4000c1e1b00 */
[----:B--2---:R-:W-:-:S04]  /*3f30*/  ISETP.NE.U32.AND P0, PT, R4, RZ, PT ;  /* 0x000000ff0400720c */ /* 0x004fc80003f05070 */
[----:B------:R-:W-:Y:S01]  /*3f40*/  ISETP.NE.AND.EX P0, PT, R5, RZ, PT, P0 ;  /* 0x000000ff0500720c */ /* 0x000fe20003f05300 */
[----:B------:R-:W-:Y:S05]  /*3f50*/  BRA `(.L_x_10311) ;  /* 0x0000002000007947 */ /* 0x000fea0003800000 */
.L_x_10334:
[----:B------:R-:W2:Y:S02]  /*3f60*/  LDG.E R4, [R4.64] ;  /* 0x0000002404047981 */ /* 0x000ea4000c1e1900 */
[----:B--2---:R-:W-:-:S06]  /*3f70*/  ISETP.NE.AND P0, PT, R4, RZ, PT ;  /* 0x000000ff0400720c */ /* 0x004fcc0003f05270 */
.L_x_10311:
[----:B-1----:R-:W-:-:S07]  /*3f80*/  SEL R16, RZ, 0x1, !P0 ;  /* 0x00000001ff107807 */ /* 0x002fce0004000000 */
.L_x_10305:
[----:B------:R-:W-:Y:S05]  /*3f90*/  BSYNC B6 ;  /* 0x0000000000067941 */ /* 0x000fea0003800000 */
.L_x_10304:
[----:B------:R-:W1:Y:S01]  /*3fa0*/  S2R R19, SR_TID.X ;  /* 0x0000000000137919 */ /* 0x000e620000002100 */
[----:B------:R-:W2:Y:S01]  /*3fb0*/  LDC.U8 R18, c[0x0][0x184] ;  /* 0x00006100ff127b82 */ /* 0x000ea20000000000 */
[----:B------:R-:W-:Y:S01]  /*3fc0*/  BSSY B6, `(.L_x_10338) ;  /* 0x00000f1000067945 */ /* 0x000fe20003800000 */
        /* <DEDUP_REMOVED lines=21> */
.L_x_10343:
[----:B------:R1:W-:Y:S01]  /*4120*/  STG.E.U8 [R8.64], R24 ;  /* 0x0000001808007986 */ /* 0x0003e2000c101124 */
[----:B------:R-:W-:Y:S05]  /*4130*/  BRA `(.L_x_10339) ;  /* 0x00000d9000007947 */ /* 0x000fea0003800000 */
.L_x_10342:
        /* <DEDUP_REMOVED lines=10> */
.L_x_10346:
[----:B------:R-:W-:-:S05]  /*41e0*/  LOP3.LUT R3, R24, 0xffff, RZ, 0xc0, !PT ;  /* 0x0000ffff18037812 */ /* 0x000fca00078ec0ff */
[----:B------:R1:W-:Y:S01]  /*41f0*/  STG.E [R8.64], R3 ;  /* 0x0000000308007986 */ /* 0x0003e2000c101924 */
[----:B------:R-:W-:Y:S05]  /*4200*/  BRA `(.L_x_10339) ;  /* 0x00000cc000007947 */ /* 0x000fea0003800000 */
.L_x_10345:
[----:B------:R1:W-:Y:S01]  /*4210*/  STG.E.U16 [R8.64], R24 ;  /* 0x0000001808007986 */ /* 0x0003e2000c101524 */
[----:B------:R-:W-:Y:S05]  /*4220*/  BRA `(.L_x_10339) ;  /* 0x00000ca000007947 */ /* 0x000fea0003800000 */
.L_x_10341:
[----:B------:R-:W-:-:S13]  /*4230*/  ISETP.GT.AND P0, PT, R0, 0x6, PT ;  /* 0x000000060000780c */ /* 0x000fda0003f04270 */
[----:B------:R-:W-:Y:S05]  /*4240*/  @P0 BRA `(.L_x_10347) ;  /* 0x000000b000000947 */ /* 0x000fea0003800000 */
[----:B------:R-:W-:-:S13]  /*4250*/  ISETP.NE.AND P0, PT, R0, 0x5, PT ;  /* 0x000000050000780c */ /* 0x000fda0003f05270 */
[----:B------:R-:W-:Y:S05]  /*4260*/  @!P0 BRA `(.L_x_10348) ;  /* 0x0000005000008947 */ /* 0x000fea0003800000 */
[----:B------:R-:W-:-:S13]  /*4270*/  ISETP.NE.AND P0, PT, R0, 0x6, PT ;  /* 0x000000060000780c */ /* 0x000fda0003f05270 */
[----:B------:R-:W-:Y:S05]  /*4280*/  @P0 BRA `(.L_x_10344) ;  /* 0x00000aa000000947 */ /* 0x000fea0003800000 */
[----:B------:R-:W1:Y:S02]  /*4290*/  I2F.S16 R3, R24 ;  /* 0x0000001800037306 */ /* 0x000e640000101400 */
[----:B-1----:R1:W-:Y:S01]  /*42a0*/  STG.E [R8.64], R3 ;  /* 0x0000000308007986 */ /* 0x0023e2000c101924 */
[----:B------:R-:W-:Y:S05]  /*42b0*/  BRA `(.L_x_10339) ;  /* 0x00000c1000007947 */ /* 0x000fea0003800000 */
.L_x_10348:
[----:B------:R-:W1:Y:S02]  /*42c0*/  I2F.S16 R0, R24 ;  /* 0x0000001800007306 */ /* 0x000e640000101400 */
[----:B-1----:R-:W-:-:S05]  /*42d0*/  F2FP.PACK_AB R0, RZ, R0 ;  /* 0x00000000ff00723e */ /* 0x002fca00000000ff */
[----:B------:R1:W-:Y:S01]  /*42e0*/  STG.E.U16 [R8.64], R0 ;  /* 0x0000000008007986 */ /* 0x0003e2000c101524 */
[----:B------:R-:W-:Y:S05]  /*42f0*/  BRA `(.L_x_10339) ;  /* 0x00000bd000007947 */ /* 0x000fea0003800000 */
.L_x_10347:
[----:B------:R-:W-:-:S13]  /*4300*/  ISETP.NE.AND P0, PT, R0, 0x7, PT ;  /* 0x000000070000780c */ /* 0x000fda0003f05270 */
[----:B------:R-:W-:Y:S05]  /*4310*/  @!P0 BRA `(.L_x_10349) ;  /* 0x000000d000008947 */ /* 0x000fea0003800000 */
[----:B------:R-:W-:-:S13]  /*4320*/  ISETP.NE.AND P0, PT, R0, 0x8, PT ;  /* 0x000000080000780c */ /* 0x000fda0003f05270 */
[----:B------:R-:W-:Y:S05]  /*4330*/  @!P0 BRA `(.L_x_10350) ;  /* 0x0000006000008947 */ /* 0x000fea0003800000 */
[----:B------:R-:W-:-:S13]  /*4340*/  ISETP.NE.AND P0, PT, R0, 0x9, PT ;  /* 0x000000090000780c */ /* 0x000fda0003f05270 */
[----:B------:R-:W-:Y:S05]  /*4350*/  @P0 BRA `(.L_x_10344) ;  /* 0x000009d000000947 */ /* 0x000fea0003800000 */
[----:B------:R-:W1:Y:S01]  /*4360*/  I2F.S16 R24, R24 ;  /* 0x0000001800187306 */ /* 0x000e620000101400 */
[----:B------:R-:W-:-:S05]  /*4370*/  IMAD.MOV.U32 R25, RZ, RZ, RZ ;  /* 0x000000ffff197224 */ /* 0x000fca00078e00ff */
[----:B-1----:R1:W-:Y:S01]  /*4380*/  STG.E.64 [R8.64], R24 ;  /* 0x0000001808007986 */ /* 0x0023e2000c101b24 */
[----:B------:R-:W-:Y:S05]  /*4390*/  BRA `(.L_x_10339) ;  /* 0x00000b3000007947 */ /* 0x000fea0003800000 */
.L_x_10350:
[----:B------:R-:W1:Y:S02]  /*43a0*/  I2F.S16 R24, R24 ;  /* 0x0000001800187306 */ /* 0x000e640000101400 */
[----:B-1----:R-:W-:-:S04]  /*43b0*/  F2FP.PACK_AB R3, RZ, R24 ;  /* 0x00000018ff03723e */ /* 0x002fc800000000ff */
[----:B------:R-:W-:-:S05]  /*43c0*/  PRMT R3, R3, 0x5410, RZ ;  /* 0x0000541003037816 */ /* 0x000fca00000000ff */
[----:B------:R1:W-:Y:S01]  /*43d0*/  STG.E [R8.64], R3 ;  /* 0x0000000308007986 */ /* 0x0003e2000c101924 */
[----:B------:R-:W-:Y:S05]  /*43e0*/  BRA `(.L_x_10339) ;  /* 0x00000ae000007947 */ /* 0x000fea0003800000 */
.L_x_10349:
[----:B------:R-:W1:Y:S02]  /*43f0*/  I2F.F64.S16 R24, R24 ;  /* 0x0000001800187312 */ /* 0x000e640000101c00 */
[----:B-1----:R1:W-:Y:S01]  /*4400*/  STG.E.64 [R8.64], R24 ;  /* 0x0000001808007986 */ /* 0x0023e2000c101b24 */
[----:B------:R-:W-:Y:S05]  /*4410*/  BRA `(.L_x_10339) ;  /* 0x00000ab000007947 */ /* 0x000fea0003800000 */
.L_x_10340:
        /* <DEDUP_REMOVED lines=10> */
.L_x_10353:
[----:B0-----:R-:W0:Y:S01]  /*44c0*/  I2F.F64.S16 R4, R24 ;  /* 0x0000001800047312 */ /* 0x001e220000101c00 */
[----:B------:R-:W-:-:S05]  /*44d0*/  CS2R R6, SRZ ;  /* 0x0000000000067805 */ /* 0x000fca000001ff00 */
[----:B0-----:R0:W-:Y:S01]  /*44e0*/  STG.E.128 [R8.64], R4 ;  /* 0x0000000408007986 */ /* 0x0011e2000c101d24 */
[----:B------:R-:W-:Y:S05]  /*44f0*/  BRA `(.L_x_10339) ;  /* 0x000009d000007947 */ /* 0x000fea0003800000 */
.L_x_10352:
[----:B------:R-:W-:-:S13]  /*4500*/  ISETP.NE.AND P0, PT, R0, 0xf, PT ;  /* 0x0000000f0000780c */ /* 0x000fda0003f05270 */
[----:B------:R-:W-:Y:S05]  /*4510*/  @!P0 BRA `(.L_x_10354) ;  /* 0x000002d000008947 */ /* 0x000fea0003800000 */
[----:B------:R-:W-:-:S13]  /*4520*/  ISETP.NE.AND P0, PT, R0, 0x17, PT ;  /* 0x000000170000780c */ /* 0x000fda0003f05270 */
[----:B------:R-:W-:Y:S05]  /*4530*/  @!P0 BRA `(.L_x_10355) ;  /* 0x0000015000008947 */ /* 0x000fea0003800000 */
[----:B------:R-:W-:-:S13]  /*4540*/  ISETP.NE.AND P0, PT, R0, 0x18, PT ;  /* 0x000000180000780c */ /* 0x000fda0003f05270 */
[----:B------:R-:W-:Y:S05]  /*4550*/  @P0 BRA `(.L_x_10344) ;  /* 0x000007d000000947 */ /* 0x000fea0003800000 */
[----:B------:R-:W1:Y:S01]  /*4560*/  I2F.S16 R7, R24 ;  /* 0x0000001800077306 */ /* 0x000e620000101400 */
[----:B------:R-:W-:Y:S01]  /*4570*/  BSSY B0, `(.L_x_10356) ;  /* 0x000000e000007945 */ /* 0x000fe20003800000 */
[C---:B-1----:R-:W-:Y:S02]  /*4580*/  LOP3.LUT R3, R7.reuse, 0x7fffffff, RZ, 0xc0, !PT ;  /* 0x7fffffff07037812 */ /* 0x042fe400078ec0ff */
[----:B------:R-:W-:Y:S02]  /*4590*/  LOP3.LUT R0, R7, 0x80000000, RZ, 0xc0, !PT ;  /* 0x8000000007007812 */ /* 0x000fe400078ec0ff */
[----:B------:R-:W-:Y:S02]  /*45a0*/  ISETP.GT.U32.AND P0, PT, R3, 0x43efffff, PT ;  /* 0x43efffff0300780c */ /* 0x000fe40003f04070 */
[----:B0-----:R-:W-:Y:S01]  /*45b0*/  SHF.R.U32.HI R5, RZ, 0x18, R0 ;  /* 0x00000018ff057819 */ /* 0x001fe20000011600 */
        /* <DEDUP_REMOVED lines=9> */
.L_x_10357:
[----:B------:R-:W-:Y:S05]  /*4650*/  BSYNC B0 ;  /* 0x0000000000007941 */ /* 0x000fea0003800000 */
.L_x_10356:
[----:B------:R-:W-:-:S05]  /*4660*/  LOP3.LUT R5, R0, R5, RZ, 0xfc, !PT ;  /* 0x0000000500057212 */ /* 0x000fca00078efcff */
[----:B------:R0:W-:Y:S01]  /*4670*/  STG.E.U8 [R8.64], R5 ;  /* 0x0000000508007986 */ /* 0x0001e2000c101124 */
[----:B------:R-:W-:Y:S05]  /*4680*/  BRA `(.L_x_10339) ;  /* 0x0000084000007947 */ /* 0x000fea0003800000 */
.L_x_10355:
[----:B0-----:R-:W0:Y:S01]  /*4690*/  I2F.S16 R5, R24 ;  /* 0x0000001800057306 */ /* 0x001e220000101400 */
        /* <DEDUP_REMOVED lines=12> */
.L_x_10359:
[----:B------:R-:W-:Y:S01]  /*4760*/  IMAD.MOV.U32 R0, RZ, RZ, 0x7f ;  /* 0x0000007fff007424 */ /* 0x000fe200078e00ff */
[----:B------:R-:W-:-:S04]  /*4770*/  ISETP.GT.U32.AND P0, PT, R3, 0x7f800000, PT ;  /* 0x7f8000000300780c */ /* 0x000fc80003f04070 */
[----:B------:R-:W-:-:S04]  /*4780*/  SEL R0, R0, 0x7c, P0 ;  /* 0x0000007c00007807 */ /* 0x000fc80000000000 */
.L_x_10360:
[----:B------:R-:W-:Y:S05]  /*4790*/  BSYNC B0 ;  /* 0x0000000000007941 */ /* 0x000fea0003800000 */
.L_x_10358:
[----:B------:R-:W-:-:S04]  /*47a0*/  LOP3.LUT R3, R5, 0x80000000, RZ, 0xc0, !PT ;  /* 0x8000000005037812 */ /* 0x000fc800078ec0ff */
[----:B------:R-:W-:-:S04]  /*47b0*/  SHF.R.U32.HI R3, RZ, 0x18, R3 ;  /* 0x00000018ff037819 */ /* 0x000fc80000011603 */
[----:B------:R-:W-:-:S05]  /*47c0*/  LOP3.LUT R3, R0, R3, RZ, 0xfc, !PT ;  /* 0x0000000300037212 */ /* 0x000fca00078efcff */
[----:B------:R0:W-:Y:S01]  /*47d0*/  STG.E.U8 [R8.64], R3 ;  /* 0x0000000308007986 */ /* 0x0001e2000c101124 */
[----:B------:R-:W-:Y:S05]  /*47e0*/  BRA `(.L_x_10339) ;  /* 0x000006e000007947 */ /* 0x000fea0003800000 */
.L_x_10354:
[----:B------:R-:W1:Y:S02]  /*47f0*/  I2F.S16 R0, R24 ;  /* 0x0000001800007306 */ /* 0x000e640000101400 */
[----:B-1----:R-:W-:-:S05]  /*4800*/  F2FP.BF16.PACK_AB R0, RZ, R0 ;  /* 0x00000000ff00723e */ /* 0x002fca00000010ff */
[----:B------:R1:W-:Y:S01]  /*4810*/  STG.E.U16 [R8.64], R0 ;  /* 0x0000000008007986 */ /* 0x0003e2000c101524 */
[----:B------:R-:W-:Y:S05]  /*4820*/  BRA `(.L_x_10339) ;  /* 0x000006a000007947 */ /* 0x000fea0003800000 */
.L_x_10351:
        /* <DEDUP_REMOVED lines=10> */
.L_x_10363:
[----:B0-----:R-:W0:Y:S01]  /*48d0*/  I2F.S16 R5, R24 ;  /* 0x0000001800057306 */ /* 0x001e220000101400 */
        /* <DEDUP_REMOVED lines=16> */
.L_x_10366:
[----:B------:R-:W-:-:S04]  /*49e0*/  LOP3.LUT R3, R5, 0x80000000, RZ, 0xc0, !PT ;  /* 0x8000000005037812 */ /* 0x000fc800078ec0ff */
[----:B------:R-:W-:-:S04]  /*49f0*/  SHF.R.U32.HI R3, RZ, 0x18, R3 ;  /* 0x00000018ff037819 */ /* 0x000fc80000011603 */
[----:B------:R-:W-:-:S04]  /*4a00*/  LOP3.LUT R0, R0, R3, RZ, 0xfc, !PT ;  /* 0x0000000300007212 */ /* 0x000fc800078efcff */
[----:B------:R-:W-:Y:S02]  /*4a10*/  PRMT R4, R0, 0x7610, R4 ;  /* 0x0000761000047816 */ /* 0x000fe40000000004 */
.L_x_10365:
[----:B------:R-:W-:Y:S05]  /*4a20*/  BSYNC B0 ;  /* 0x0000000000007941 */ /* 0x000fea0003800000 */
.L_x_10364:
[----:B------:R0:W-:Y:S01]  /*4a30*/  STG.E.U8 [R8.64], R4 ;  /* 0x0000000408007986 */ /* 0x0001e2000c101124 */
[----:B------:R-:W-:Y:S05]  /*4a40*/  BRA `(.L_x_10339) ;  /* 0x0000048000007947 */ /* 0x000fea0003800000 */
.L_x_10362:
        /* <DEDUP_REMOVED lines=17> */
.L_x_10369:
[----:B------:R-:W-:-:S04]  /*4b60*/  LOP3.LUT R3, R5, 0x80000000, RZ, 0xc0, !PT ;  /* 0x8000000005037812 */ /* 0x000fc800078ec0ff */
[----:B------:R-:W-:-:S04]  /*4b70*/  SHF.R.U32.HI R3, RZ, 0x18, R3 ;  /* 0x00000018ff037819 */ /* 0x000fc80000011603 */
[----:B------:R-:W-:-:S04]  /*4b80*/  LOP3.LUT R0, R0, R3, RZ, 0xfc, !PT ;  /* 0x0000000300007212 */ /* 0x000fc800078efcff */
[----:B------:R-:W-:Y:S02]  /*4b90*/  PRMT R4, R0, 0x7610, R4 ;  /* 0x0000761000047816 */ /* 0x000fe40000000004 */
.L_x_10368:
[----:B------:R-:W-:Y:S05]  /*4ba0*/  BSYNC B0 ;  /* 0x0000000000007941 */ /* 0x000fea0003800000 */
.L_x_10367:
[----:B------:R0:W-:Y:S01]  /*4bb0*/  STG.E.U8 [R8.64], R4 ;  /* 0x0000000408007986 */ /* 0x0001e2000c101124 */
[----:B------:R-:W-:Y:S05]  /*4bc0*/  BRA `(.L_x_10339) ;  /* 0x0000030000007947 */ /* 0x000fea0003800000 */
.L_x_10361:
[----:B------:R-:W-:-:S13]  /*4bd0*/  ISETP.NE.AND P0, PT, R0, 0x1c, PT ;  /* 0x0000001c0000780c */ /* 0x000fda0003f05270 */
[----:B------:R-:W-:Y:S05]  /*4be0*/  @!P0 BRA `(.L_x_10370) ;  /* 0x000002c000008947 */ /* 0x000fea0003800000 */
[----:B------:R-:W-:-:S13]  /*4bf0*/  ISETP.NE.AND P0, PT, R0, 0x1d, PT ;  /* 0x0000001d0000780c */ /* 0x000fda0003f05270 */
[----:B------:R-:W-:Y:S05]  /*4c00*/  @!P0 BRA `(.L_x_10371) ;  /* 0x0000026000008947 */ /* 0x000fea0003800000 */
[----:B------:R-:W-:-:S13]  /*4c10*/  ISETP.NE.AND P0, PT, R0, 0x2c, PT ;  /* 0x0000002c0000780c */ /* 0x000fda0003f05270 */
[----:B------:R-:W-:Y:S05]  /*4c20*/  @P0 BRA `(.L_x_10344) ;  /* 0x0000010000000947 */ /* 0x000fea0003800000 */
[----:B------:R-:W1:Y:S01]  /*4c30*/  I2F.S16 R24, R24 ;  /* 0x0000001800187306 */ /* 0x000e620000101400 */
[----:B------:R-:W-:Y:S02]  /*4c40*/  PLOP3.LUT P0, PT, PT, PT, PT, 0x80, 0x0 ;  /* 0x000000000000781c */ /* 0x000fe40003f0f070 */
[----:B01----:R-:W-:-:S04]  /*4c50*/  SHF.R.U32.HI R4, RZ, 0x17, R24 ;  /* 0x00000017ff047819 */ /* 0x003fc80000011618 */
        /* <DEDUP_REMOVED lines=13> */
.L_x_10344:
        /* <DEDUP_REMOVED lines=20> */
.L_x_10371:
[----:B------:R-:W-:Y:S01]  /*4e70*/  LOP3.LUT R24, R24, 0xffff, RZ, 0xc0, !PT ;  /* 0x0000ffff18187812 */ /* 0x000fe200078ec0ff */
[----:B------:R-:W-:-:S05]  /*4e80*/  IMAD.MOV.U32 R25, RZ, RZ, RZ ;  /* 0x000000ffff197224 */ /* 0x000fca00078e00ff */
[----:B------:R1:W-:Y:S01]  /*4e90*/  STG.E.64 [R8.64], R24 ;  /* 0x0000001808007986 */ /* 0x0003e2000c101b24 */
[----:B------:R-:W-:Y:S05]  /*4ea0*/  BRA `(.L_x_10339) ;  /* 0x0000002000007947 */ /* 0x000fea0003800000 */
.L_x_10370:
[----:B------:R-:W-:-:S05]  /*4eb0*/  LOP3.LUT R3, R24, 0xffff, RZ, 0xc0, !PT ;  /* 0x0000ffff18037812 */ /* 0x000fca00078ec0ff */
[----:B------:R1:W-:Y:S02]  /*4ec0*/  STG.E [R8.64], R3 ;  /* 0x0000000308007986 */ /* 0x0003e4000c101924 */
.L_x_10339:
[----:B--2---:R-:W-:Y:S05]  /*4ed0*/  BSYNC B6 ;  /* 0x0000000000067941 */ /* 0x004fea0003800000 */
.L_x_10338:
[----:B------:R-:W-:Y:S01]  /*4ee0*/  ISETP.GE.AND P0, PT, R19, R22, PT ;  /* 0x000000161300720c */ /* 0x000fe20003f06270 */
[----:B------:R-:W-:-:S12]  /*4ef0*/  BSSY B6, `(.L_x_10372) ;  /* 0x00001e0000067945 */ /* 0x000fd80003800000 */
[----:B------:R-:W-:Y:S05]  /*4f00*/  @P0 BRA `(.L_x_10373) ;  /* 0x00001de000000947 */ /* 0x000fea0003800000 */
[----:B-1----:R-:W-:Y:S01]  /*4f10*/  IMAD R0, R2, 0x200, R19 ;  /* 0x0000020002007824 */ /* 0x002fe200078e0213 */
        /* <DEDUP_REMOVED lines=17> */
.L_x_10377:
[----:B------:R0:W-:Y:S01]  /*5030*/  STG.E.U8 [R8.64], R23 ;  /* 0x0000001708007986 */ /* 0x0001e2000c101124 */
[----:B------:R-:W-:Y:S05]  /*5040*/  BRA `(.L_x_10379) ;  /* 0x00000d9000007947 */ /* 0x000fea0003800000 */
.L_x_10376:
        /* <DEDUP_REMOVED lines=10> */
.L_x_10381:
[----:B------:R-:W-:-:S05]  /*50f0*/  LOP3.LUT R23, R23, 0xffff, RZ, 0xc0, !PT ;  /* 0x0000ffff17177812 */ /* 0x000fca00078ec0ff */
[----:B------:R0:W-:Y:S01]  /*5100*/  STG.E [R8.64], R23 ;  /* 0x0000001708007986 */ /* 0x0001e2000c101924 */
[----:B------:R-:W-:Y:S05]  /*5110*/  BRA `(.L_x_10379) ;  /* 0x00000cc000007947 */ /* 0x000fea0003800000 */
.L_x_10380:
[----:B------:R0:W-:Y:S01]  /*5120*/  STG.E.U16 [R8.64], R23 ;  /* 0x0000001708007986 */ /* 0x0001e2000c101524 */
[----:B------:R-:W-:Y:S05]  /*5130*/  BRA `(.L_x_10379) ;  /* 0x00000ca000007947 */ /* 0x000fea0003800000 */
.L_x_10375:
        /* <DEDUP_REMOVED lines=9> */
.L_x_10383:
[----:B------:R-:W0:Y:S02]  /*51d0*/  I2F.S16 R0, R23 ;  /* 0x0000001700007306 */ /* 0x000e240000101400 */
[----:B0-----:R-:W-:-:S05]  /*51e0*/  F2FP.PACK_AB R0, RZ, R0 ;  /* 0x00000000ff00723e */ /* 0x001fca00000000ff */
[----:B------:R0:W-:Y:S01]  /*51f0*/  STG.E.U16 [R8.64], R0 ;  /* 0x0000000008007986 */ /* 0x0001e2000c101524 */
[----:B------:R-:W-:Y:S05]  /*5200*/  BRA `(.L_x_10379) ;  /* 0x00000bd000007947 */ /* 0x000fea0003800000 */
.L_x_10382:
        /* <DEDUP_REMOVED lines=10> */
.L_x_10385:
[----:B------:R-:W0:Y:S02]  /*52b0*/  I2F.S16 R23, R23 ;  /* 0x0000001700177306 */ /* 0x000e240000101400 */
[----:B0-----:R-:W-:-:S04]  /*52c0*/  F2FP.PACK_AB R3, RZ, R23 ;  /* 0x00000017ff03723e */ /* 0x001fc800000000ff */
[----:B------:R-:W-:-:S05]  /*52d0*/  PRMT R3, R3, 0x5410, RZ ;  /* 0x0000541003037816 */ /* 0x000fca00000000ff */
[----:B------:R0:W-:Y:S01]  /*52e0*/  STG.E [R8.64], R3 ;  /* 0x0000000308007986 */ /* 0x0001e2000c101924 */
[----:B------:R-:W-:Y:S05]  /*52f0*/  BRA `(.L_x_10379) ;  /* 0x00000ae000007947 */ /* 0x000fea0003800000 */
.L_x_10384:
[----:B------:R-:W0:Y:S02]  /*5300*/  I2F.F64.S16 R4, R23 ;  /* 0x0000001700047312 */ /* 0x000e240000101c00 */
[----:B0-----:R0:W-:Y:S01]  /*5310*/  STG.E.64 [R8.64], R4 ;  /* 0x0000000408007986 */ /* 0x0011e2000c101b24 */
[----:B------:R-:W-:Y:S05]  /*5320*/  BRA `(.L_x_10379) ;  /* 0x00000ab000007947 */ /* 0x000fea0003800000 */
.L_x_10374:
        /* <DEDUP_REMOVED lines=10> */
.L_x_10388:
[----:B------:R-:W0:Y:S01]  /*53d0*/  I2F.F64.S16 R4, R23 ;  /* 0x0000001700047312 */ /* 0x000e220000101c00 */
[----:B------:R-:W-:-:S05]  /*53e0*/  CS2R R6, SRZ ;  /* 0x0000000000067805 */ /* 0x000fca000001ff00 */
[----:B0-----:R0:W-:Y:S01]  /*53f0*/  STG.E.128 [R8.64], R4 ;  /* 0x0000000408007986 */ /* 0x0011e2000c101d24 */
[----:B------:R-:W-:Y:S05]  /*5400*/  BRA `(.L_x_10379) ;  /* 0x000009d000007947 */ /* 0x000fea0003800000 */
.L_x_10387:
        /* <DEDUP_REMOVED lines=21> */
.L_x_10392:
[----:B------:R-:W-:Y:S05]  /*5560*/  BSYNC B0 ;  /* 0x0000000000007941 */ /* 0x000fea0003800000 */
.L_x_10391:
[----:B------:R-:W-:-:S05]  /*5570*/  LOP3.LUT R5, R0, R5, RZ, 0xfc, !PT ;  /* 0x0000000500057212 */ /* 0x000fca00078efcff */
[----:B------:R0:W-:Y:S01]  /*5580*/  STG.E.U8 [R8.64], R5 ;  /* 0x0000000508007986 */ /* 0x0001e2000c101124 */
[----:B------:R-:W-:Y:S05]  /*5590*/  BRA `(.L_x_10379) ;  /* 0x0000084000007947 */ /* 0x000fea0003800000 */
.L_x_10390:
        /* <DEDUP_REMOVED lines=13> */
.L_x_10394:
[----:B------:R-:W-:Y:S01]  /*5670*/  IMAD.MOV.U32 R0, RZ, RZ, 0x7f ;  /* 0x0000007fff007424 */ /* 0x000fe200078e00ff */
[----:B------:R-:W-:-:S04]  /*5680*/  ISETP.GT.U32.AND P0, PT, R3, 0x7f800000, PT ;  /* 0x7f8000000300780c */ /* 0x000fc80003f04070 */
[----:B------:R-:W-:-:S04]  /*5690*/  SEL R0, R0, 0x7c, P0 ;  /* 0x0000007c00007807 */ /* 0x000fc80000000000 */
.L_x_10395:
[----:B------:R-:W-:Y:S05]  /*56a0*/  BSYNC B0 ;  /* 0x0000000000007941 */ /* 0x000fea0003800000 */
.L_x_10393:
[----:B------:R-:W-:-:S04]  /*56b0*/  LOP3.LUT R3, R23, 0x80000000, RZ, 0xc0, !PT ;  /* 0x8000000017037812 */ /* 0x000fc800078ec0ff */
[----:B------:R-:W-:-:S04]  /*56c0*/  SHF.R.U32.HI R3, RZ, 0x18, R3 ;  /* 0x00000018ff037819 */ /* 0x000fc80000011603 */
[----:B------:R-:W-:-:S05]  /*56d0*/  LOP3.LUT R3, R0, R3, RZ, 0xfc, !PT ;  /* 0x0000000300037212 */ /* 0x000fca00078efcff */
[----:B------:R0:W-:Y:S01]  /*56e0*/  STG.E.U8 [R8.64], R3 ;  /* 0x0000000308007986 */ /* 0x0001e2000c101124 */
[----:B------:R-:W-:Y:S05]  /*56f0*/  BRA `(.L_x_10379) ;  /* 0x000006e000007947 */ /* 0x000fea0003800000 */
.L_x_10389:
[----:B------:R-:W0:Y:S02]  /*5700*/  I2F.S16 R0, R23 ;  /* 0x0000001700007306 */ /* 0x000e240000101400 */
[----:B0-----:R-:W-:-:S05]  /*5710*/  F2FP.BF16.PACK_AB R0, RZ, R0 ;  /* 0x00000000ff00723e */ /* 0x001fca00000010ff */
[----:B------:R0:W-:Y:S01]  /*5720*/  STG.E.U16 [R8.64], R0 ;  /* 0x0000000008007986 */ /* 0x0001e2000c101524 */
[----:B------:R-:W-:Y:S05]  /*5730*/  BRA `(.L_x_10379) ;  /* 0x000006a000007947 */ /* 0x000fea0003800000 */
.L_x_10386:
        /* <DEDUP_REMOVED lines=10> */
.L_x_10398:
        /* <DEDUP_REMOVED lines=17> */
.L_x_10401:
[----:B------:R-:W-:-:S04]  /*58f0*/  LOP3.LUT R3, R23, 0x80000000, RZ, 0xc0, !PT ;  /* 0x8000000017037812 */ /* 0x000fc800078ec0ff */
[----:B------:R-:W-:-:S04]  /*5900*/  SHF.R.U32.HI R3, RZ, 0x18, R3 ;  /* 0x00000018ff037819 */ /* 0x000fc80000011603 */
[----:B------:R-:W-:-:S04]  /*5910*/  LOP3.LUT R0, R0, R3, RZ, 0xfc, !PT ;  /* 0x0000000300007212 */ /* 0x000fc800078efcff */
[----:B------:R-:W-:Y:S02]  /*5920*/  PRMT R4, R0, 0x7610, R4 ;  /* 0x0000761000047816 */ /* 0x000fe40000000004 */
.L_x_10400:
[----:B------:R-:W-:Y:S05]  /*5930*/  BSYNC B0 ;  /* 0x0000000000007941 */ /* 0x000fea0003800000 */
.L_x_10399:
[----:B------:R0:W-:Y:S01]  /*5940*/  STG.E.U8 [R8.64], R4 ;  /* 0x0000000408007986 */ /* 0x0001e2000c101124 */
[----:B------:R-:W-:Y:S05]  /*5950*/  BRA `(.L_x_10379) ;  /* 0x0000048000007947 */ /* 0x000fea0003800000 */
.L_x_10397:
        /* <DEDUP_REMOVED lines=17> */
.L_x_10404:
[----:B------:R-:W-:-:S04]  /*5a70*/  LOP3.LUT R3, R23, 0x80000000, RZ, 0xc0, !PT ;  /* 0x8000000017037812 */ /* 0x000fc800078ec0ff */
[----:B------:R-:W-:-:S04]  /*5a80*/  SHF.R.U32.HI R3, RZ, 0x18, R3 ;  /* 0x00000018ff037819 */ /* 0x000fc80000011603 */
[----:B------:R-:W-:-:S04]  /*5a90*/  LOP3.LUT R0, R0, R3, RZ, 0xfc, !PT ;  /* 0x0000000300007212 */ /* 0x000fc800078efcff */
[----:B------:R-:W-:Y:S02]  /*5aa0*/  PRMT R4, R0, 0x7610, R4 ;  /* 0x0000761000047816 */ /* 0x000fe40000000004 */
.L_x_10403:
[----:B------:R-:W-:Y:S05]  /*5ab0*/  BSYNC B0 ;  /* 0x0000000000007941 */ /* 0x000fea0003800000 */
.L_x_10402:
[----:B------:R0:W-:Y:S01]  /*5ac0*/  STG.E.U8 [R8.64], R4 ;  /* 0x0000000408007986 */ /* 0x0001e2000c101124 */
[----:B------:R-:W-:Y:S05]  /*5ad0*/  BRA `(.L_x_10379) ;  /* 0x0000030000007947 */ /* 0x000fea0003800000 */
.L_x_10396:
        /* <DEDUP_REMOVED lines=22> */
.L_x_10378:
        /* <DEDUP_REMOVED lines=20> */
.L_x_10406:
[----:B------:R-:W-:Y:S01]  /*5d80*/  LOP3.LUT R4, R23, 0xffff, RZ, 0xc0, !PT ;  /* 0x0000ffff17047812 */ /* 0x000fe200078ec0ff */
[----:B------:R-:W-:-:S05]  /*5d90*/  IMAD.MOV.U32 R5, RZ, RZ, RZ ;  /* 0x000000ffff057224 */ /* 0x000fca00078e00ff */
[----:B------:R0:W-:Y:S01]  /*5da0*/  STG.E.64 [R8.64], R4 ;  /* 0x0000000408007986 */ /* 0x0001e2000c101b24 */
[----:B------:R-:W-:Y:S05]  /*5db0*/  BRA `(.L_x_10379) ;  /* 0x0000002000007947 */ /* 0x000fea0003800000 */
.L_x_10405:
[----:B------:R-:W-:-:S05]  /*5dc0*/  LOP3.LUT R23, R23, 0xffff, RZ, 0xc0, !PT ;  /* 0x0000ffff17177812 */ /* 0x000fca00078ec0ff */
[----:B------:R0:W-:Y:S02]  /*5dd0*/  STG.E [R8.64], R23 ;  /* 0x0000001708007986 */ /* 0x0001e4000c101924 */
.L_x_10379:
        /* <DEDUP_REMOVED lines=21> */
.L_x_10410:
[----:B------:R0:W-:Y:S01]  /*5f30*/  STG.E.U8 [R8.64], R17 ;  /* 0x0000001108007986 */ /* 0x0001e2000c101124 */
[----:B------:R-:W-:Y:S05]  /*5f40*/  BRA `(.L_x_10412) ;  /* 0x00000d9000007947 */ /* 0x000fea0003800000 */
.L_x_10409:
        /* <DEDUP_REMOVED lines=10> */
.L_x_10414:
[----:B------:R-:W-:-:S05]  /*5ff0*/  LOP3.LUT R17, R17, 0xffff, RZ, 0xc0, !PT ;  /* 0x0000ffff11117812 */ /* 0x000fca00078ec0ff */
[----:B------:R0:W-:Y:S01]  /*6000*/  STG.E [R8.64], R17 ;  /* 0x0000001108007986 */ /* 0x0001e2000c101924 */
[----:B------:R-:W-:Y:S05]  /*6010*/  BRA `(.L_x_10412) ;  /* 0x00000cc000007947 */ /* 0x000fea0003800000 */
.L_x_10413:
[----:B------:R0:W-:Y:S01]  /*6020*/  STG.E.U16 [R8.64], R17 ;  /* 0x0000001108007986 */ /* 0x0001e2000c101524 */
[----:B------:R-:W-:Y:S05]  /*6030*/  BRA `(.L_x_10412) ;  /* 0x00000ca000007947 */ /* 0x000fea0003800000 */
.L_x_10408:
        /* <DEDUP_REMOVED lines=9> */
.L_x_10416:
[----:B------:R-:W0:Y:S02]  /*60d0*/  I2F.S16 R0, R17 ;  /* 0x0000001100007306 */ /* 0x000e240000101400 */
[----:B0-----:R-:W-:-:S05]  /*60e0*/  F2FP.PACK_AB R0, RZ, R0 ;  /* 0x00000000ff00723e */ /* 0x001fca00000000ff */
[----:B------:R0:W-:Y:S01]  /*60f0*/  STG.E.U16 [R8.64], R0 ;  /* 0x0000000008007986 */ /* 0x0001e2000c101524 */
[----:B------:R-:W-:Y:S05]  /*6100*/  BRA `(.L_x_10412) ;  /* 0x00000bd000007947 */ /* 0x000fea0003800000 */
.L_x_10415:
        /* <DEDUP_REMOVED lines=10> */
.L_x_10418:
[----:B------:R-:W0:Y:S02]  /*61b0*/  I2F.S16 R17, R17 ;  /* 0x0000001100117306 */ /* 0x000e240000101400 */
[----:B0-----:R-:W-:-:S04]  /*61c0*/  F2FP.PACK_AB R3, RZ, R17 ;  /* 0x00000011ff03723e */ /* 0x001fc800000000ff */
[----:B------:R-:W-:-:S05]  /*61d0*/  PRMT R3, R3, 0x5410, RZ ;  /* 0x0000541003037816 */ /* 0x000fca00000000ff */
[----:B------:R0:W-:Y:S01]  /*61e0*/  STG.E [R8.64], R3 ;  /* 0x0000000308007986 */ /* 0x0001e2000c101924 */
[----:B------:R-:W-:Y:S05]  /*61f0*/  BRA `(.L_x_10412) ;  /* 0x00000ae000007947 */ /* 0x000fea0003800000 */
.L_x_10417:
[----:B------:R-:W0:Y:S02]  /*6200*/  I2F.F64.S16 R4, R17 ;  /* 0x0000001100047312 */ /* 0x000e240000101c00 */
[----:B0-----:R0:W-:Y:S01]  /*6210*/  STG.E.64 [R8.64], R4 ;  /* 0x0000000408007986 */ /* 0x0011e2000c101b24 */
[----:B------:R-:W-:Y:S05]  /*6220*/  BRA `(.L_x_10412) ;  /* 0x00000ab000007947 */ /* 0x000fea0003800000 */
.L_x_10407:
        /* <DEDUP_REMOVED lines=10> */
.L_x_10421:
[----:B------:R-:W0:Y:S01]  /*62d0*/  I2F.F64.S16 R4, R17 ;  /* 0x0000001100047312 */ /* 0x000e220000101c00 */
[----:B------:R-:W-:-:S05]  /*62e0*/  CS2R R6, SRZ ;  /* 0x0000000000067805 */ /* 0x000fca000001ff00 */
[----:B0-----:R0:W-:Y:S01]  /*62f0*/  STG.E.128 [R8.64], R4 ;  /* 0x0000000408007986 */ /* 0x0011e2000c101d24 */
[----:B------:R-:W-:Y:S05]  /*6300*/  BRA `(.L_x_10412) ;  /* 0x000009d000007947 */ /* 0x000fea0003800000 */
.L_x_10420:
        /* <DEDUP_REMOVED lines=21> */
.L_x_10425:
[----:B------:R-:W-:Y:S05]  /*6460*/  BSYNC B0 ;  /* 0x0000000000007941 */ /* 0x000fea0003800000 */
.L_x_10424:
[----:B------:R-:W-:-:S05]  /*6470*/  LOP3.LUT R5, R0, R5, RZ, 0xfc, !PT ;  /* 0x0000000500057212 */ /* 0x000fca00078efcff */
[----:B------:R0:W-:Y:S01]  /*6480*/  STG.E.U8 [R8.64], R5 ;  /* 0x0000000508007986 */ /* 0x0001e2000c101124 */
[----:B------:R-:W-:Y:S05]  /*6490*/  BRA `(.L_x_10412) ;  /* 0x0000084000007947 */ /* 0x000fea0003800000 */
.L_x_10423:
        /* <DEDUP_REMOVED lines=13> */
.L_x_10427:
[----:B------:R-:W-:Y:S01]  /*6570*/  IMAD.MOV.U32 R0, RZ, RZ, 0x7f ;  /* 0x0000007fff007424 */ /* 0x000fe200078e00ff */
[----:B------:R-:W-:-:S04]  /*6580*/  ISETP.GT.U32.AND P0, PT, R3, 0x7f800000, PT ;  /* 0x7f8000000300780c */ /* 0x000fc80003f04070 */
[----:B------:R-:W-:-:S04]  /*6590*/  SEL R0, R0, 0x7c, P0 ;  /* 0x0000007c00007807 */ /* 0x000fc80000000000 */
.L_x_10428:
[----:B------:R-:W-:Y:S05]  /*65a0*/  BSYNC B0 ;  /* 0x0000000000007941 */ /* 0x000fea0003800000 */
.L_x_10426:
[----:B------:R-:W-:-:S04]  /*65b0*/  LOP3.LUT R3, R17, 0x80000000, RZ, 0xc0, !PT ;  /* 0x8000000011037812 */ /* 0x000fc800078ec0ff */
[----:B------:R-:W-:-:S04]  /*65c0*/  SHF.R.U32.HI R3, RZ, 0x18, R3 ;  /* 0x00000018ff037819 */ /* 0x000fc80000011603 */
[----:B------:R-:W-:-:S05]  /*65d0*/  LOP3.LUT R3, R0, R3, RZ, 0xfc, !PT ;  /* 0x0000000300037212 */ /* 0x000fca00078efcff */
[----:B------:R0:W-:Y:S01]  /*65e0*/  STG.E.U8 [R8.64], R3 ;  /* 0x0000000308007986 */ /* 0x0001e2000c101124 */
[----:B------:R-:W-:Y:S05]  /*65f0*/  BRA `(.L_x_10412) ;  /* 0x000006e000007947 */ /* 0x000fea0003800000 */
.L_x_10422:
[----:B------:R-:W0:Y:S02]  /*6600*/  I2F.S16 R0, R17 ;  /* 0x0000001100007306 */ /* 0x000e240000101400 */
[----:B0-----:R-:W-:-:S05]  /*6610*/  F2FP.BF16.PACK_AB R0, RZ, R0 ;  /* 0x00000000ff00723e */ /* 0x001fca00000010ff */
[----:B------:R0:W-:Y:S01]  /*6620*/  STG.E.U16 [R8.64], R0 ;  /* 0x0000000008007986 */ /* 0x0001e2000c101524 */
[----:B------:R-:W-:Y:S05]  /*6630*/  BRA `(.L_x_10412) ;  /* 0x000006a000007947 */ /* 0x000fea0003800000 */
.L_x_10419:
        /* <DEDUP_REMOVED lines=10> */
.L_x_10431:
        /* <DEDUP_REMOVED lines=17> */
.L_x_10434:
[----:B------:R-:W-:-:S04]  /*67f0*/  LOP3.LUT R3, R17, 0x80000000, RZ, 0xc0, !PT ;  /* 0x8000000011037812 */ /* 0x000fc800078ec0ff */
[----:B------:R-:W-:-:S04]  /*6800*/  SHF.R.U32.HI R3, RZ, 0x18, R3 ;  /* 0x00000018ff037819 */ /* 0x000fc80000011603 */
[----:B------:R-:W-:-:S04]  /*6810*/  LOP3.LUT R0, R0, R3, RZ, 0xfc, !PT ;  /* 0x0000000300007212 */ /* 0x000fc800078efcff */
[----:B------:R-:W-:Y:S02]  /*6820*/  PRMT R4, R0, 0x7610, R4 ;  /* 0x0000761000047816 */ /* 0x000fe40000000004 */
.L_x_10433:
[----:B------:R-:W-:Y:S05]  /*6830*/  BSYNC B0 ;  /* 0x0000000000007941 */ /* 0x000fea0003800000 */
.L_x_10432:
[----:B------:R0:W-:Y:S01]  /*6840*/  STG.E.U8 [R8.64], R4 ;  /* 0x0000000408007986 */ /* 0x0001e2000c101124 */
[----:B------:R-:W-:Y:S05]  /*6850*/  BRA `(.L_x_10412) ;  /* 0x0000048000007947 */ /* 0x000fea0003800000 */
.L_x_10430:
        /* <DEDUP_REMOVED lines=17> */
.L_x_10437:
[----:B------:R-:W-:-:S04]  /*6970*/  LOP3.LUT R3, R17, 0x80000000, RZ, 0xc0, !PT ;  /* 0x8000000011037812 */ /* 0x000fc800078ec0ff */
[----:B------:R-:W-:-:S04]  /*6980*/  SHF.R.U32.HI R3, RZ, 0x18, R3 ;  /* 0x00000018ff037819 */ /* 0x000fc80000011603 */
[----:B------:R-:W-:-:S04]  /*6990*/  LOP3.LUT R0, R0, R3, RZ, 0xfc, !PT ;  /* 0x0000000300007212 */ /* 0x000fc800078efcff */
[----:B------:R-:W-:Y:S02]  /*69a0*/  PRMT R4, R0, 0x7610, R4 ;  /* 0x0000761000047816 */ /* 0x000fe40000000004 */
.L_x_10436:
[----:B------:R-:W-:Y:S05]  /*69b0*/  BSYNC B0 ;  /* 0x0000000000007941 */ /* 0x000fea0003800000 */
.L_x_10435:
[----:B------:R0:W-:Y:S01]  /*69c0*/  STG.E.U8 [R8.64], R4 ;  /* 0x0000000408007986 */ /* 0x0001e2000c101124 */
[----:B------:R-:W-:Y:S05]  /*69d0*/  BRA `(.L_x_10412) ;  /* 0x0000030000007947 */ /* 0x000fea0003800000 */
.L_x_10429:
        /* <DEDUP_REMOVED lines=22> */
.L_x_10411:
        /* <DEDUP_REMOVED lines=20> */
.L_x_10439:
[----:B------:R-:W-:Y:S01]  /*6c80*/  LOP3.LUT R4, R17, 0xffff, RZ, 0xc0, !PT ;  /* 0x0000ffff11047812 */ /* 0x000fe200078ec0ff */
[----:B------:R-:W-:-:S05]  /*6c90*/  IMAD.MOV.U32 R5, RZ, RZ, RZ ;  /* 0x000000ffff057224 */ /* 0x000fca00078e00ff */
[----:B------:R0:W-:Y:S01]  /*6ca0*/  STG.E.64 [R8.64], R4 ;  /* 0x0000000408007986 */ /* 0x0001e2000c101b24 */
[----:B------:R-:W-:Y:S05]  /*6cb0*/  BRA `(.L_x_10412) ;  /* 0x0000002000007947 */ /* 0x000fea0003800000 */
.L_x_10438:
[----:B------:R-:W-:-:S05]  /*6cc0*/  LOP3.LUT R17, R17, 0xffff, RZ, 0xc0, !PT ;  /* 0x0000ffff11117812 */ /* 0x000fca00078ec0ff */
[----:B------:R0:W-:Y:S02]  /*6cd0*/  STG.E [R8.64], R17 ;  /* 0x0000001108007986 */ /* 0x0001e4000c101924 */
.L_x_10412:
[----:B------:R-:W-:Y:S02]  /*6ce0*/  IADD3 R19, R19, 0x80, RZ ;  /* 0x0000008013137810 */ /* 0x000fe40007ffe0ff */
.L_x_10373:
[----:B------:R-:W-:Y:S05]  /*6cf0*/  BSYNC B6 ;  /* 0x0000000000067941 */ /* 0x000fea0003800000 */
.L_x_10372:
[----:B------:R-:W-:-:S13]  /*6d00*/  ISETP.GE.AND P0, PT, R19, R22, PT ;  /* 0x000000161300720c */ /* 0x000fda0003f06270 */
[----:B------:R-:W-:Y:S05]  /*6d10*/  @P0 EXIT ;  /* 0x000000000000094d */ /* 0x000fea0003800000 */
[----:B01----:R-:W-:Y:S01]  /*6d20*/  PRMT R0, R18, 0x9910, RZ ;  /* 0x0000991012007816 */ /* 0x003fe200000000ff */
        /* <DEDUP_REMOVED lines=16> */
.L_x_10443:
[----:B------:R-:W-:Y:S01]  /*6e30*/  STG.E.U8 [R2.64], R16 ;  /* 0x0000001002007986 */ /* 0x000fe2000c101124 */
[----:B------:R-:W-:Y:S05]  /*6e40*/  EXIT ;  /* 0x000000000000794d */ /* 0x000fea0003800000 */
.L_x_10442:
        /* <DEDUP_REMOVED lines=10> */
.L_x_10446:
[----:B------:R-:W-:-:S05]  /*6ef0*/  LOP3.LUT R5, R16, 0xffff, RZ, 0xc0, !PT ;  /* 0x0000ffff10057812 */ /* 0x000fca00078ec0ff */
[----:B------:R-:W-:Y:S01]  /*6f00*/  STG.E [R2.64], R5 ;  /* 0x0000000502007986 */ /* 0x000fe2000c101924 */
[----:B------:R-:W-:Y:S05]  /*6f10*/  EXIT ;  /* 0x000000000000794d */ /* 0x000fea0003800000 */
.L_x_10445:
[----:B------:R-:W-:Y:S01]  /*6f20*/  STG.E.U16 [R2.64], R16 ;  /* 0x0000001002007986 */ /* 0x000fe2000c101524 */
[----:B------:R-:W-:Y:S05]  /*6f30*/  EXIT ;  /* 0x000000000000794d */ /* 0x000fea0003800000 */
.L_x_10441:
        /* <DEDUP_REMOVED lines=9> */
.L_x_10448:
[----:B------:R-:W0:Y:S02]  /*6fd0*/  I2F.S16 R0, R16 ;  /* 0x0000001000007306 */ /* 0x000e240000101400 */
[----:B0-----:R-:W-:-:S05]  /*6fe0*/  F2FP.PACK_AB R0, RZ, R0 ;  /* 0x00000000ff00723e */ /* 0x001fca00000000ff */
[----:B------:R-:W-:Y:S01]  /*6ff0*/  STG.E.U16 [R2.64], R0 ;  /* 0x0000000002007986 */ /* 0x000fe2000c101524 */
[----:B------:R-:W-:Y:S05]  /*7000*/  EXIT ;  /* 0x000000000000794d */ /* 0x000fea0003800000 */
.L_x_10447:
        /* <DEDUP_REMOVED lines=10> */
.L_x_10450:
[----:B------:R-:W0:Y:S02]  /*70b0*/  I2F.S16 R16, R16 ;  /* 0x0000001000107306 */ /* 0x000e240000101400 */
[----:B0-----:R-:W-:-:S04]  /*70c0*/  F2FP.PACK_AB R5, RZ, R16 ;  /* 0x00000010ff05723e */ /* 0x001fc800000000ff */
[----:B------:R-:W-:-:S05]  /*70d0*/  PRMT R5, R5, 0x5410, RZ ;  /* 0x0000541005057816 */ /* 0x000fca00000000ff */
[----:B------:R-:W-:Y:S01]  /*70e0*/  STG.E [R2.64], R5 ;  /* 0x0000000502007986 */ /* 0x000fe2000c101924 */
[----:B------:R-:W-:Y:S05]  /*70f0*/  EXIT ;  /* 0x000000000000794d */ /* 0x000fea0003800000 */
.L_x_10449:
[----:B------:R-:W0:Y:S02]  /*7100*/  I2F.F64.S16 R16, R16 ;  /* 0x0000001000107312 */ /* 0x000e240000101c00 */
[----:B0-----:R-:W-:Y:S01]  /*7110*/  STG.E.64 [R2.64], R16 ;  /* 0x0000001002007986 */ /* 0x001fe2000c101b24 */
[----:B------:R-:W-:Y:S05]  /*7120*/  EXIT ;  /* 0x000000000000794d */ /* 0x000fea0003800000 */
.L_x_10440:
        /* <DEDUP_REMOVED lines=10> */
.L_x_10453:
[----:B------:R-:W0:Y:S01]  /*71d0*/  I2F.F64.S16 R16, R16 ;  /* 0x0000001000107312 */ /* 0x000e220000101c00 */
[----:B------:R-:W-:-:S05]  /*71e0*/  CS2R R18, SRZ ;  /* 0x0000000000127805 */ /* 0x000fca000001ff00 */
[----:B0-----:R-:W-:Y:S01]  /*71f0*/  STG.E.128 [R2.64], R16 ;  /* 0x0000001002007986 */ /* 0x001fe2000c101d24 */
[----:B------:R-:W-:Y:S05]  /*7200*/  EXIT ;  /* 0x000000000000794d */ /* 0x000fea0003800000 */
.L_x_10452:
        /* <DEDUP_REMOVED lines=21> */
.L_x_10457:
[----:B------:R-:W-:Y:S05]  /*7360*/  BSYNC B0 ;  /* 0x0000000000007941 */ /* 0x000fea0003800000 */
.L_x_10456:
[----:B------:R-:W-:-:S05]  /*7370*/  LOP3.LUT R5, R0, R5, RZ, 0xfc, !PT ;  /* 0x0000000500057212 */ /* 0x000fca00078efcff */
[----:B------:R-:W-:Y:S01]  /*7380*/  STG.E.U8 [R2.64], R5 ;  /* 0x0000000502007986 */ /* 0x000fe2000c101124 */
[----:B------:R-:W-:Y:S05]  /*7390*/  EXIT ;  /* 0x000000000000794d */ /* 0x000fea0003800000 */
.L_x_10455:
        /* <DEDUP_REMOVED lines=13> */
.L_x_10459:
[----:B------:R-:W-:Y:S01]  /*7470*/  IMAD.MOV.U32 R0, RZ, RZ, 0x7f ;  /* 0x0000007fff007424 */ /* 0x000fe200078e00ff */
[----:B------:R-:W-:-:S04]  /*7480*/  ISETP.GT.U32.AND P0, PT, R4, 0x7f800000, PT ;  /* 0x7f8000000400780c */ /* 0x000fc80003f04070 */
[----:B------:R-:W-:-:S04]  /*7490*/  SEL R0, R0, 0x7c, P0 ;  /* 0x0000007c00007807 */ /* 0x000fc80000000000 */
.L_x_10460:
[----:B------:R-:W-:Y:S05]  /*74a0*/  BSYNC B0 ;  /* 0x0000000000007941 */ /* 0x000fea0003800000 */
.L_x_10458:
[----:B------:R-:W-:-:S04]  /*74b0*/  LOP3.LUT R4, R5, 0x80000000, RZ, 0xc0, !PT ;  /* 0x8000000005047812 */ /* 0x000fc800078ec0ff */
[----:B------:R-:W-:-:S04]  /*74c0*/  SHF.R.U32.HI R5, RZ, 0x18, R4 ;  /* 0x00000018ff057819 */ /* 0x000fc80000011604 */
[----:B------:R-:W-:-:S05]  /*74d0*/  LOP3.LUT R5, R0, R5, RZ, 0xfc, !PT ;  /* 0x0000000500057212 */ /* 0x000fca00078efcff */
[----:B------:R-:W-:Y:S01]  /*74e0*/  STG.E.U8 [R2.64], R5 ;  /* 0x0000000502007986 */ /* 0x000fe2000c101124 */
[----:B------:R-:W-:Y:S05]  /*74f0*/  EXIT ;  /* 0x000000000000794d */ /* 0x000fea0003800000 */
.L_x_10454:
[----:B------:R-:W0:Y:S02]  /*7500*/  I2F.S16 R0, R16 ;  /* 0x0000001000007306 */ /* 0x000e240000101400 */
[----:B0-----:R-:W-:-:S05]  /*7510*/  F2FP.BF16.PACK_AB R0, RZ, R0 ;  /* 0x00000000ff00723e */ /* 0x001fca00000010ff */
[----:B------:R-:W-:Y:S01]  /*7520*/  STG.E.U16 [R2.64], R0 ;  /* 0x0000000002007986 */ /* 0x000fe2000c101524 */
[----:B------:R-:W-:Y:S05]  /*7530*/  EXIT ;  /* 0x000000000000794d */ /* 0x000fea0003800000 */
.L_x_10451:
        /* <DEDUP_REMOVED lines=10> */
.L_x_10463:
        /* <DEDUP_REMOVED lines=17> */
.L_x_10466:
[----:B------:R-:W-:-:S04]  /*76f0*/  LOP3.LUT R0, R7, 0x80000000, RZ, 0xc0, !PT ;  /* 0x8000000007007812 */ /* 0x000fc800078ec0ff */
[----:B------:R-:W-:-:S04]  /*7700*/  SHF.R.U32.HI R5, RZ, 0x18, R0 ;  /* 0x00000018ff057819 */ /* 0x000fc80000011600 */
[----:B------:R-:W-:-:S04]  /*7710*/  LOP3.LUT R4, R4, R5, RZ, 0xfc, !PT ;  /* 0x0000000504047212 */ /* 0x000fc800078efcff */
[----:B------:R-:W-:Y:S02]  /*7720*/  PRMT R0, R4, 0x7610, R0 ;  /* 0x0000761004007816 */ /* 0x000fe40000000000 */
.L_x_10465:
[----:B------:R-:W-:Y:S05]  /*7730*/  BSYNC B0 ;  /* 0x0000000000007941 */ /* 0x000fea0003800000 */
.L_x_10464:
[----:B------:R-:W-:Y:S01]  /*7740*/  STG.E.U8 [R2.64], R0 ;  /* 0x0000000002007986 */ /* 0x000fe2000c101124 */
[----:B------:R-:W-:Y:S05]  /*7750*/  EXIT ;  /* 0x000000000000794d */ /* 0x000fea0003800000 */
.L_x_10462:
        /* <DEDUP_REMOVED lines=17> */
.L_x_10469:
[----:B------:R-:W-:-:S04]  /*7870*/  LOP3.LUT R0, R7, 0x80000000, RZ, 0xc0, !PT ;  /* 0x8000000007007812 */ /* 0x000fc800078ec0ff */
[----:B------:R-:W-:-:S04]  /*7880*/  SHF.R.U32.HI R5, RZ, 0x18, R0 ;  /* 0x00000018ff057819 */ /* 0x000fc80000011600 */
[----:B------:R-:W-:-:S04]  /*7890*/  LOP3.LUT R4, R4, R5, RZ, 0xfc, !PT ;  /* 0x0000000504047212 */ /* 0x000fc800078efcff */
[----:B------:R-:W-:Y:S02]  /*78a0*/  PRMT R0, R4, 0x7610, R0 ;  /* 0x0000761004007816 */ /* 0x000fe40000000000 */
.L_x_10468:
[----:B------:R-:W-:Y:S05]  /*78b0*/  BSYNC B0 ;  /* 0x0000000000007941 */ /* 0x000fea0003800000 */
.L_x_10467:
[----:B------:R-:W-:Y:S01]  /*78c0*/  STG.E.U8 [R2.64], R0 ;  /* 0x0000000002007986 */ /* 0x000fe2000c101124 */
[----:B------:R-:W-:Y:S05]  /*78d0*/  EXIT ;  /* 0x000000000000794d */ /* 0x000fea0003800000 */
.L_x_10461:
        /* <DEDUP_REMOVED lines=22> */
.L_x_10444:
        /* <DEDUP_REMOVED lines=20> */
.L_x_10471:
[----:B------:R-:W-:Y:S01]  /*7b80*/  LOP3.LUT R16, R16, 0xffff, RZ, 0xc0, !PT ;  /* 0x0000ffff10107812 */ /* 0x000fe200078ec0ff */
[----:B------:R-:W-:-:S05]  /*7b90*/  IMAD.MOV.U32 R17, RZ, RZ, RZ ;  /* 0x000000ffff117224 */ /* 0x000fca00078e00ff */
[----:B------:R-:W-:Y:S01]  /*7ba0*/  STG.E.64 [R2.64], R16 ;  /* 0x0000001002007986 */ /* 0x000fe2000c101b24 */
[----:B------:R-:W-:Y:S05]  /*7bb0*/  EXIT ;  /* 0x000000000000794d */ /* 0x000fea0003800000 */
.L_x_10470:
[----:B------:R-:W-:-:S05]  /*7bc0*/  LOP3.LUT R5, R16, 0xffff, RZ, 0xc0, !PT ;  /* 0x0000ffff10057812 */ /* 0x000fca00078ec0ff */
[----:B------:R-:W-:Y:S01]  /*7bd0*/  STG.E [R2.64], R5 ;  /* 0x0000000502007986 */ /* 0x000fe2000c101924 */
[----:B------:R-:W-:Y:S05]  /*7be0*/  EXIT ;  /* 0x000000000000794d */ /* 0x000fea0003800000 */
.L_x_10472:
        /* <DEDUP_REMOVED lines=9> */
.L_x_22429:


//--------------------- .text._ZN2at6native18elementwise_kernelILi128ELi4EZNS0_22gpu_kernel_impl_nocastIZNS0_16sign_kernel_cudaERNS_18TensorIteratorBaseEEUlbE_EEvS4_RKT_EUliE_EEviT1_ --------------------------
	.section	.text._ZN2at6native18elementwise_kernelILi128ELi4EZNS0_22gpu_kernel_impl_nocastIZNS0_16sign_kernel_cudaERNS_18TensorIteratorBaseEEUlbE_EEvS4_RKT_EUliE_EEviT1_,"ax",@progbits
	.sectioninfo	@"SHI_REGISTERS=12"
	.align	128
        .global         _ZN2at6native18elementwise_kernelILi128ELi4EZNS0_22gpu_kernel_impl_nocastIZNS0_16sign_kernel_cudaERNS_18TensorIteratorBaseEEUlbE_EEvS4_RKT_EUliE_EEviT1_
        .type           _ZN2at6native18elementwise_kernelILi128ELi4EZNS0_22gpu_kernel_impl_nocastIZNS0_16sign_kernel_cudaERNS_18TensorIteratorBaseEEUlbE_EEvS4_RKT_EUliE_EEviT1_,@function
        .size           _ZN2at6native18elementwise_kernelILi128ELi4EZNS0_22gpu_kernel_impl_nocastIZNS0_16sign_kernel_cudaERNS_18TensorIteratorBaseEEUlbE_EEvS4_RKT_EUliE_EEviT1_,(.L_x_22430 - _ZN2at6native18elementwise_kernelILi128ELi4EZNS0_22gpu_kernel_impl_nocastIZNS0_16sign_kernel_cudaERNS_18TensorIteratorBaseEEUlbE_EEvS4_RKT_EUliE_EEviT1_)
        .other          _ZN2at6native18elementwise_kernelILi128ELi4EZNS0_22gpu_kernel_impl_nocastIZNS0_16sign_kernel_cudaERNS_18TensorIteratorBaseEEUlbE_EEvS4_RKT_EUliE_EEviT1_,@"STO_CUDA_ENTRY STV_DEFAULT"
_ZN2at6native18elementwise_kernelILi128ELi4EZNS0_22gpu_kernel_impl_nocastIZNS0_16sign_kernel_cudaERNS_18TensorIteratorBaseEEUlbE_EEvS4_RKT_EUliE_EEviT1_:
.text._ZN2at6native18elementwise_kernelILi128ELi4EZNS0_22gpu_kernel_impl_nocastIZNS0_16sign_kernel_cudaERNS_18TensorIteratorBaseEEUlbE_EEvS4_RKT_EUliE_EEviT1_:
        /* <DEDUP_REMOVED lines=235> */
.L_x_10475:
        /* <DEDUP_REMOVED lines=9> */
.L_x_10474:
[----:B------:R-:W-:Y:S05]  /*0f40*/  BSYNC B0 ;  /* 0x0000000000007941 */ /* 0x000fea0003800000 */
.L_x_10473:
        /* <DEDUP_REMOVED lines=230> */
.L_x_10478:
        /* <DEDUP_REMOVED lines=238> */
.L_x_10479:
        /* <DEDUP_REMOVED lines=9> */
.L_x_10477:
[----:B------:R-:W-:Y:S05]  /*2d20*/  BSYNC B0 ;  /* 0x0000000000007941 */ /* 0x000fea0003800000 */
.L_x_10476:
        /* <DEDUP_REMOVED lines=229> */
.L_x_10480:
        /* <DEDUP_REMOVED lines=9> */
.L_x_10481:
        /* <DEDUP_REMOVED lines=15> */
.L_x_22430:


//--------------------- .text._ZN2at6native27unrolled_elementwise_kernelIZNS0_16sign_kernel_cudaERNS_18TensorIteratorBaseEEUlbE_St5arrayIPcLm2EELi4E23TrivialOffsetCalculatorILi1EjES9_NS0_6memory15LoadWithoutCastENSA_16StoreWithoutCastEEEviT_T0_T2_T3_T4_T5_ --------------------------
	.section	.text._ZN2at6native27unrolled_elementwise_kernelIZNS0_16sign_kernel_cudaERNS_18TensorIteratorBaseEEUlbE_St5arrayIPcLm2EELi4E23TrivialOffsetCalculatorILi1EjES9_NS0_6memory15LoadWithoutCastENSA_16StoreWithoutCastEEEviT_T0_T2_T3_T4_T5_,"ax",@progbits
	.sectioninfo	@"SHI_REGISTERS=16"
	.align	128
        .global         _ZN2at6native27unrolled_elementwise_kernelIZNS0_16sign_kernel_cudaERNS_18TensorIteratorBaseEEUlbE_St5arrayIPcLm2EELi4E23TrivialOffsetCalculatorILi1EjES9_NS0_6memory15LoadWithoutCastENSA_16StoreWithoutCastEEEviT_T0_T2_T3_T4_T5_
        .type           _ZN2at6native27unrolled_elementwise_kernelIZNS0_16sign_kernel_cudaERNS_18TensorIteratorBaseEEUlbE_St5arrayIPcLm2EELi4E23TrivialOffsetCalculatorILi1EjES9_NS0_6memory15LoadWithoutCastENSA_16StoreWithoutCastEEEviT_T0_T2_T3_T4_T5_,@function
        .size           _ZN2at6native27unrolled_elementwise_kernelIZNS0_16sign_kernel_cudaERNS_18TensorIteratorBaseEEUlbE_St5arrayIPcLm2EELi4E23TrivialOffsetCalculatorILi1EjES9_NS0_6memory15LoadWithoutCastENSA_16StoreWithoutCastEEEviT_T0_T2_T3_T4_T5_,(.L_x_22431 - _ZN2at6native27unrolled_elementwise_kernelIZNS0_16sign_kernel_cudaERNS_18TensorIteratorBaseEEUlbE_St5arrayIPcLm2EELi4E23TrivialOffsetCalculatorILi1EjES9_NS0_6memory15LoadWithoutCastENSA_16StoreWithoutCastEEEviT_T0_T2_T3_T4_T5_)
        .other          _ZN2at6native27unrolled_elementwise_kernelIZNS0_16sign_kernel_cudaERNS_18TensorIteratorBaseEEUlbE_St5arrayIPcLm2EELi4E23TrivialOffsetCalculatorILi1EjES9_NS0_6memory15LoadWithoutCastENSA_16StoreWithoutCastEEEviT_T0_T2_T3_T4_T5_,@"STO_CUDA_ENTRY STV_DEFAULT"
_ZN2at6native27unrolled_elementwise_kernelIZNS0_16sign_kernel_cudaERNS_18TensorIteratorBaseEEUlbE_St5arrayIPcLm2EELi4E23TrivialOffsetCalculatorILi1EjES9_NS0_6memory15LoadWithoutCastENSA_16StoreWithoutCastEEEviT_T0_T2_T3_T4_T5_:
.text._ZN2at6native27unrolled_elementwise_kernelIZNS0_16sign_kernel_cudaERNS_18TensorIteratorBaseEEUlbE_St5arrayIPcLm2EELi4E23TrivialOffsetCalculatorILi1EjES9_NS0_6memory15LoadWithoutCastENSA_16StoreWithoutCastEEEviT_T0_T2_T3_T4_T5_:
        /* <DEDUP_REMOVED lines=12> */
[----:B------:R-:W-:-:S05]  /*00c0*/  @!P3 IMAD.X R5, RZ, RZ, c[0x0][0x174], P0 ;  /* 0x00005d00ff05b624 */ /* 0x000fca00000e06ff */
[----:B------:R-:W2:Y:S01]  /*00d0*/  @!P3 LDG.E.U8 R4, [R4.64] ;  /* 0x000000040404b981 */ /* 0x000ea2000c1e1100 */
[----:B------:R-:W-:Y:S01]  /*00e0*/  @!P2 IMAD R6, R0, 0x200, R9 ;  /* 0x000002000006a824 */ /* 0x000fe200078e0209 */
[----:B------:R-:W-:-:S04]  /*00f0*/  @!P2 IADD3 R9, R9, 0x80, RZ ;  /* 0x000000800909a810 */ /* 0x000fc80007ffe0ff */
[----:B------:R-:W-:Y:S02]  /*0100*/  ISETP.GE.AND P1, PT, R9, R2, PT ;  /* 0x000000020900720c */ /* 0x000fe40003f26270 */
[----:B------:R-:W-:-:S05]  /*0110*/  @!P2 IADD3 R6, P4, R6, c[0x0][0x170], RZ ;  /* 0x00005c000606aa10 */ /* 0x000fca0007f9e0ff */
[----:B------:R-:W-:-:S05]  /*0120*/  @!P2 IMAD.X R7, RZ, RZ, c[0x0][0x174], P4 ;  /* 0x00005d00ff07a624 */ /* 0x000fca00020e06ff */
[----:B------:R0:W3:Y:S01]  /*0130*/  @!P2 LDG.E.U8 R6, [R6.64] ;  /* 0x000000040606a981 */ /* 0x0000e2000c1e1100 */
[----:B------:R-:W-:-:S05]  /*0140*/  @!P1 IMAD R10, R0, 0x200, R9 ;  /* 0x00000200000a9824 */ /* 0x000fca00078e0209 */
[----:B------:R-:W-:-:S05]  /*0150*/  @!P1 IADD3 R10, P0, R10, c[0x0][0x170], RZ ;  /* 0x00005c000a0a9a10 */ /* 0x000fca0007f1e0ff */
[----:B------:R-:W-:-:S05]  /*0160*/  @!P1 IMAD.X R11, RZ, RZ, c[0x0][0x174], P0 ;  /* 0x00005d00ff0b9624 */ /* 0x000fca00000e06ff */
[----:B------:R-:W4:Y:S01]  /*0170*/  @!P1 LDG.E.U8 R10, [R10.64] ;  /* 0x000000040a0a9981 */ /* 0x000f22000c1e1100 */
[----:B------:R-:W-:-:S04]  /*0180*/  @!P1 IADD3 R9, R9, 0x80, RZ ;  /* 0x0000008009099810 */ /* 0x000fc80007ffe0ff */
[----:B------:R-:W-:Y:S01]  /*0190*/  ISETP.GE.AND P0, PT, R9, R2, PT ;  /* 0x000000020900720c */ /* 0x000fe20003f06270 */
[----:B------:R-:W-:-:S12]  /*01a0*/  @!P3 IMAD R13, R0, 0x200, R3 ;  /* 0x00000200000db824 */ /* 0x000fd800078e0203 */
[----:B------:R-:W-:-:S05]  /*01b0*/  @!P0 IMAD R8, R0, 0x200, R9 ;  /* 0x0000020000088824 */ /* 0x000fca00078e0209 */
[----:B------:R-:W-:-:S05]  /*01c0*/  @!P0 IADD3 R8, P4, R8, c[0x0][0x170], RZ ;  /* 0x00005c0008088a10 */ /* 0x000fca0007f9e0ff */
[----:B------:R-:W-:Y:S01]  /*01d0*/  @!P0 IMAD.X R9, RZ, RZ, c[0x0][0x174], P4 ;  /* 0x00005d00ff098624 */ /* 0x000fe200020e06ff */
[----:B0-----:R-:W-:Y:S02]  /*01e0*/  PRMT R7, RZ, 0x7610, R7 ;  /* 0x00007610ff077816 */ /* 0x001fe40000000007 */
[----:B------:R-:W-:Y:S02]  /*01f0*/  @!P3 IADD3 R3, R3, 0x80, RZ ;  /* 0x000000800303b810 */ /* 0x000fe40007ffe0ff */
[----:B------:R0:W5:Y:S01]  /*0200*/  @!P0 LDG.E.U8 R12, [R8.64] ;  /* 0x00000004080c8981 */ /* 0x000162000c1e1100 */
[----:B------:R-:W-:Y:S01]  /*0210*/  BSSY B0, `(.L_x_10482) ;  /* 0x000001b000007945 */ /* 0x000fe20003800000 */
[----:B0-----:R-:W-:Y:S02]  /*0220*/  PRMT R8, RZ, 0x7610, R8 ;  /* 0x00007610ff087816 */ /* 0x001fe40000000008 */
[----:B------:R-:W-:Y:S02]  /*0230*/  PRMT R9, RZ, 0x7610, R9 ;  /* 0x00007610ff097816 */ /* 0x000fe40000000009 */
[----:B--2---:R-:W-:-:S02]  /*0240*/  @!P3 ISETP.NE.AND P4, PT, R4, RZ, PT ;  /* 0x000000ff0400b20c */ /* 0x004fc40003f85270 */
[----:B------:R-:W-:Y:S02]  /*0250*/  @!P3 IADD3 R4, P5, R13, c[0x0][0x168], RZ ;  /* 0x00005a000d04ba10 */ /* 0x000fe40007fbe0ff */
[----:B------:R-:W-:-:S03]  /*0260*/  @!P3 SEL R7, RZ, 0x1, !P4 ;  /* 0x00000001ff07b807 */ /* 0x000fc60006000000 */
[----:B------:R-:W-:-:S05]  /*0270*/  @!P3 IMAD.X R5, RZ, RZ, c[0x0][0x16c], P5 ;  /* 0x00005b00ff05b624 */ /* 0x000fca00028e06ff */
[----:B------:R0:W-:Y:S01]  /*0280*/  @!P3 STG.E.U8 [R4.64], R7 ;  /* 0x000000070400b986 */ /* 0x0001e2000c101104 */
[----:B------:R-:W-:Y:S02]  /*0290*/  ISETP.GE.AND P4, PT, R3, R2, PT ;  /* 0x000000020300720c */ /* 0x000fe40003f86270 */
[----:B---3--:R-:W-:-:S04]  /*02a0*/  @!P2 ISETP.NE.AND P6, PT, R6, RZ, PT ;  /* 0x000000ff0600a20c */ /* 0x008fc80003fc5270 */
[----:B------:R-:W-:-:S04]  /*02b0*/  @!P2 SEL R6, RZ, 0x1, !P6 ;  /* 0x00000001ff06a807 */ /* 0x000fc80007000000 */
[----:B------:R-:W-:Y:S02]  /*02c0*/  @!P2 PRMT R8, R6, 0x7610, R8 ;  /* 0x000076100608a816 */ /* 0x000fe40000000008 */
[----:B----4-:R-:W-:-:S04]  /*02d0*/  @!P1 ISETP.NE.AND P6, PT, R10, RZ, PT ;  /* 0x000000ff0a00920c */ /* 0x010fc80003fc5270 */
[----:B------:R-:W-:-:S04]  /*02e0*/  @!P1 SEL R10, RZ, 0x1, !P6 ;  /* 0x00000001ff0a9807 */ /* 0x000fc80007000000 */
        /* <DEDUP_REMOVED lines=13> */
.L_x_10483:
[----:B0-----:R-:W-:Y:S05]  /*03c0*/  BSYNC B0 ;  /* 0x0000000000007941 */ /* 0x001fea0003800000 */
.L_x_10482:
[----:B------:R-:W-:-:S13]  /*03d0*/  ISETP.GE.AND P1, PT, R3, R2, PT ;  /* 0x000000020300720c */ /* 0x000fda0003f26270 */
[----:B------:R-:W-:Y:S05]  /*03e0*/  @P1 EXIT ;  /* 0x000000000000194d */ /* 0x000fea0003800000 */
[----:B------:R-:W-:Y:S01]  /*03f0*/  IMAD R3, R0, 0x200, R3 ;  /* 0x0000020000037824 */ /* 0x000fe200078e0203 */
[----:B-----5:R-:W-:Y:S02]  /*0400*/  @!P0 ISETP.NE.AND P1, PT, R12, RZ, PT ;  /* 0x000000ff0c00820c */ /* 0x020fe40003f25270 */
[----:B------:R-:W-:Y:S02]  /*0410*/  PRMT R0, RZ, 0x7610, R0 ;  /* 0x00007610ff007816 */ /* 0x000fe40000000000 */
[----:B------:R-:W-:Y:S02]  /*0420*/  IADD3 R2, P2, R3, c[0x0][0x168], RZ ;  /* 0x00005a0003027a10 */ /* 0x000fe40007f5e0ff */
[----:B------:R-:W-:-:S03]  /*0430*/  @!P0 SEL R4, RZ, 0x1, !P1 ;  /* 0x00000001ff048807 */ /* 0x000fc60004800000 */
[----:B------:R-:W-:Y:S01]  /*0440*/  IMAD.X R3, RZ, RZ, c[0x0][0x16c], P2 ;  /* 0x00005b00ff037624 */ /* 0x000fe200010e06ff */
[----:B------:R-:W-:-:S05]  /*0450*/  @!P0 PRMT R0, R4, 0x7610, R0 ;  /* 0x0000761004008816 */ /* 0x000fca0000000000 */
[----:B------:R-:W-:Y:S01]  /*0460*/  STG.E.U8 [R2.64], R0 ;  /* 0x0000000002007986 */ /* 0x000fe2000c101104 */
[----:B------:R-:W-:Y:S05]  /*0470*/  EXIT ;  /* 0x000000000000794d */ /* 0x000fea0003800000 */
.L_x_10484:
        /* <DEDUP_REMOVED lines=16> */
.L_x_22431:


//--------------------- .text._ZN2at6native29vectorized_elementwise_kernelILi2EZNS0_16sign_kernel_cudaERNS_18TensorIteratorBaseEEUlbE_St5arrayIPcLm2EEEEviT0_T1_ --------------------------
	.section	.text._ZN2at6native29vectorized_elementwise_kernelILi2EZNS0_16sign_kernel_cudaERNS_18TensorIteratorBaseEEUlbE_St5arrayIPcLm2EEEEviT0_T1_,"ax",@progbits
	.sectioninfo	@"SHI_REGISTERS=22"
	.align	128
        .global         _ZN2at6native29vectorized_elementwise_kernelILi2EZNS0_16sign_kernel_cudaERNS_18TensorIteratorBaseEEUlbE_St5arrayIPcLm2EEEEviT0_T1_
        .type           _ZN2at6native29vectorized_elementwise_kernelILi2EZNS0_16sign_kernel_cudaERNS_18TensorIteratorBaseEEUlbE_St5arrayIPcLm2EEEEviT0_T1_,@function
        .size           _ZN2at6native29vectorized_elementwise_kernelILi2EZNS0_16sign_kernel_cudaERNS_18TensorIteratorBaseEEUlbE_St5arrayIPcLm2EEEEviT0_T1_,(.L_x_22432 - _ZN2at6native29vectorized_elementwise_kernelILi2EZNS0_16sign_kernel_cudaERNS_18TensorIteratorBaseEEUlbE_St5arrayIPcLm2EEEEviT0_T1_)
        .other          _ZN2at6native29vectorized_elementwise_kernelILi2EZNS0_16sign_kernel_cudaERNS_18TensorIteratorBaseEEUlbE_St5arrayIPcLm2EEEEviT0_T1_,@"STO_CUDA_ENTRY STV_DEFAULT"
_ZN2at6native29vectorized_elementwise_kernelILi2EZNS0_16sign_kernel_cudaERNS_18TensorIteratorBaseEEUlbE_St5arrayIPcLm2EEEEviT0_T1_:
.text._ZN2at6native29vectorized_elementwise_kernelILi2EZNS0_16sign_kernel_cudaERNS_18TensorIteratorBaseEEUlbE_St5arrayIPcLm2EEEEviT0_T1_:
        /* <DEDUP_REMOVED lines=51> */
.L_x_10485:
[----:B------:R-:W0:Y:S02]  /*0330*/  S2R R3, SR_TID.X ;  /* 0x0000000000037919 */ /* 0x000e240000002100 */
        /* <DEDUP_REMOVED lines=9> */
[----:B------:R-:W2:Y:S01]  /*03d0*/  @!P2 LDG.E.U8 R6, [R6.64] ;  /* 0x000000040606a981 */ /* 0x000ea2000c1e1100 */
[----:B------:R-:W-:-:S05]  /*03e0*/  @!P6 IMAD.IADD R8, R0, 0x1, R5 ;  /* 0x000000010008e824 */ /* 0x000fca00078e0205 */
[----:B------:R-:W-:-:S05]  /*03f0*/  @!P6 IADD3 R8, P1, R8, c[0x0][0x170], RZ ;  /* 0x00005c000808ea10 */ /* 0x000fca0007f3e0ff */
[----:B------:R-:W-:-:S05]  /*0400*/  @!P6 IMAD.X R9, RZ, RZ, c[0x0][0x174], P1 ;  /* 0x00005d00ff09e624 */ /* 0x000fca00008e06ff */
[----:B------:R-:W3:Y:S01]  /*0410*/  @!P6 LDG.E.U8 R8, [R8.64] ;  /* 0x000000040808e981 */ /* 0x000ee2000c1e1100 */
        /* <DEDUP_REMOVED lines=8> */
[----:B------:R-:W-:-:S11]  /*04a0*/  PRMT R4, RZ, 0x7610, R4 ;  /* 0x00007610ff047816 */ /* 0x000fd60000000004 */
[C---:B------:R-:W-:Y:S01]  /*04b0*/  @!P3 IMAD.IADD R11, R0.reuse, 0x1, R5 ;  /* 0x00000001000bb824 */ /* 0x040fe200078e0205 */
[----:B------:R-:W-:Y:S01]  /*04c0*/  @!P3 IADD3 R5, R5, 0x80, RZ ;  /* 0x000000800505b810 */ /* 0x000fe20007ffe0ff */
[----:B------:R-:W-:Y:S01]  /*04d0*/  @!P0 IMAD.IADD R16, R0, 0x1, R3 ;  /* 0x0000000100108824 */ /* 0x000fe200078e0203 */
[----:B------:R-:W-:Y:S02]  /*04e0*/  P2R R19, PR, RZ, 0x40 ;  /* 0x00000040ff137803 */ /* 0x000fe40000000000 */
[----:B--2---:R-:W-:-:S04]  /*04f0*/  @!P2 ISETP.NE.AND P1, PT, R6, RZ, PT ;  /* 0x000000ff0600a20c */ /* 0x004fc80003f25270 */
[----:B------:R-:W-:-:S04]  /*0500*/  @!P2 SEL R6, RZ, 0x1, !P1 ;  /* 0x00000001ff06a807 */ /* 0x000fc80004800000 */
[----:B------:R-:W-:Y:S02]  /*0510*/  @!P2 PRMT R4, R6, 0x7610, R4 ;  /* 0x000076100604a816 */ /* 0x000fe40000000004 */
[----:B------:R-:W-:Y:S02]  /*0520*/  ISETP.GE.AND P2, PT, R5, R2, PT ;  /* 0x000000020500720c */ /* 0x000fe40003f46270 */
[----:B---3--:R-:W-:-:S04]  /*0530*/  @!P6 ISETP.NE.AND P1, PT, R8, RZ, PT ;  /* 0x000000ff0800e20c */ /* 0x008fc80003f25270 */
[----:B------:R-:W-:Y:S02]  /*0540*/  @!P6 SEL R18, RZ, 0x1, !P1 ;  /* 0x00000001ff12e807 */ /* 0x000fe40004800000 */
[----:B------:R-:W-:-:S05]  /*0550*/  @!P5 IADD3 R12, P1, R12, c[0x0][0x170], RZ ;  /* 0x00005c000c0cda10 */ /* 0x000fca0007f3e0ff */
[----:B------:R-:W-:Y:S01]  /*0560*/  @!P5 IMAD.X R13, RZ, RZ, c[0x0][0x174], P1 ;  /* 0x00005d00ff0dd624 */ /* 0x000fe200008e06ff */
[----:B------:R-:W-:Y:S01]  /*0570*/  @!P4 IADD3 R6, P1, R10, c[0x0][0x170], RZ ;  /* 0x00005c000a06ca10 */ /* 0x000fe20007f3e0ff */
[----:B------:R-:W-:-:S03]  /*0580*/  @!P2 IMAD.IADD R8, R0, 0x1, R5 ;  /* 0x000000010008a824 */ /* 0x000fc600078e0205 */
[----:B------:R0:W2:Y:S01]  /*0590*/  @!P5 LDG.E.U8 R12, [R12.64] ;  /* 0x000000040c0cd981 */ /* 0x0000a2000c1e1100 */
[----:B------:R-:W-:Y:S01]  /*05a0*/  @!P4 IMAD.X R7, RZ, RZ, c[0x0][0x174], P1 ;  /* 0x00005d00ff07c624 */ /* 0x000fe200008e06ff */
[----:B------:R-:W-:Y:S02]  /*05b0*/  @!P3 IADD3 R10, P1, R11, c[0x0][0x170], RZ ;  /* 0x00005c000b0aba10 */ /* 0x000fe40007f3e0ff */
[----:B------:R-:W-:Y:S02]  /*05c0*/  @!P2 IADD3 R5, R5, 0x80, RZ ;  /* 0x000000800505a810 */ /* 0x000fe40007ffe0ff */
[----:B------:R1:W3:Y:S01]  /*05d0*/  @!P4 LDG.E.U8 R6, [R6.64] ;  /* 0x000000040606c981 */ /* 0x0002e2000c1e1100 */
[----:B------:R-:W-:Y:S01]  /*05e0*/  @!P3 IMAD.X R11, RZ, RZ, c[0x0][0x174], P1 ;  /* 0x00005d00ff0bb624 */ /* 0x000fe200008e06ff */
[----:B------:R-:W-:-:S05]  /*05f0*/  @!P2 IADD3 R8, P1, R8, c[0x0][0x170], RZ ;  /* 0x00005c000808aa10 */ /* 0x000fca0007f3e0ff */
[----:B------:R-:W-:Y:S01]  /*0600*/  @!P2 IMAD.X R9, RZ, RZ, c[0x0][0x174], P1 ;  /* 0x00005d00ff09a624 */ /* 0x000fe200008e06ff */
[----:B------:R-:W-:-:S04]  /*0610*/  @!P0 IADD3 R16, P1, R16, c[0x0][0x170], RZ ;  /* 0x00005c0010108a10 */ /* 0x000fc80007f3e0ff */
[----:B------:R4:W5:Y:S01]  /*0620*/  @!P2 LDG.E.U8 R8, [R8.64] ;  /* 0x000000040808a981 */ /* 0x000962000c1e1100 */
[----:B------:R-:W-:Y:S01]  /*0630*/  @!P0 IMAD.X R17, RZ, RZ, c[0x0][0x174], P1 ;  /* 0x00005d00ff118624 */ /* 0x000fe200008e06ff */
[----:B------:R-:W-:-:S04]  /*0640*/  ISETP.GE.AND P1, PT, R5, R2, PT ;  /* 0x000000020500720c */ /* 0x000fc80003f26270 */
[----:B------:R-:W3:Y:S09]  /*0650*/  @!P0 LDG.E.U8 R16, [R16.64] ;  /* 0x0000000410108981 */ /* 0x000ef2000c1e1100 */
[----:B------:R-:W-:-:S05]  /*0660*/  @!P1 IMAD.IADD R14, R0, 0x1, R5 ;  /* 0x00000001000e9824 */ /* 0x000fca00078e0205 */
[----:B------:R-:W-:-:S05]  /*0670*/  @!P1 IADD3 R14, P6, R14, c[0x0][0x170], RZ ;  /* 0x00005c000e0e9a10 */ /* 0x000fca0007fde0ff */
[----:B------:R-:W-:Y:S01]  /*0680*/  @!P1 IMAD.X R15, RZ, RZ, c[0x0][0x174], P6 ;  /* 0x00005d00ff0f9624 */ /* 0x000fe200030e06ff */
[----:B------:R-:W-:Y:S02]  /*0690*/  ISETP.NE.AND P6, PT, R19, RZ, PT ;  /* 0x000000ff1300720c */ /* 0x000fe40003fc5270 */
[----:B------:R0:W5:Y:S04]  /*06a0*/  @!P3 LDG.E.U8 R19, [R10.64] ;  /* 0x000000040a13b981 */ /* 0x000168000c1e1100 */
[----:B------:R1:W5:Y:S01]  /*06b0*/  @!P1 LDG.E.U8 R14, [R14.64] ;  /* 0x000000040e0e9981 */ /* 0x000362000c1e1100 */
[----:B------:R-:W-:-:S06]  /*06c0*/  PRMT R5, RZ, 0x7610, R5 ;  /* 0x00007610ff057816 */ /* 0x000fcc0000000005 */
[----:B------:R-:W-:Y:S02]  /*06d0*/  @!P6 PRMT R5, R18, 0x7610, R5 ;  /* 0x000076101205e816 */ /* 0x000fe40000000005 */
[----:B0-----:R-:W-:Y:S02]  /*06e0*/  PRMT R13, RZ, 0x7610, R13 ;  /* 0x00007610ff0d7816 */ /* 0x001fe4000000000d */
[----:B-1----:R-:W-:Y:S01]  /*06f0*/  PRMT R7, RZ, 0x7610, R7 ;  /* 0x00007610ff077816 */ /* 0x002fe20000000007 */
[----:B------:R-:W-:Y:S01]  /*0700*/  BSSY B0, `(.L_x_10486) ;  /* 0x0000047000007945 */ /* 0x000fe20003800000 */
[----:B----4-:R-:W-:Y:S01]  /*0710*/  PRMT R9, RZ, 0x7610, R9 ;  /* 0x00007610ff097816 */ /* 0x010fe20000000009 */
[----:B------:R-:W-:Y:S01]  /*0720*/  BSSY B1, `(.L_x_10487) ;  /* 0x000003e000017945 */ /* 0x000fe20003800000 */
[----:B--2---:R-:W-:Y:S01]  /*0730*/  @!P5 ISETP.NE.AND P6, PT, R12, RZ, PT ;  /* 0x000000ff0c00d20c */ /* 0x004fe20003fc5270 */
[----:B------:R-:W-:-:S03]  /*0740*/  @!P0 IMAD.IADD R12, R0, 0x1, R3 ;  /* 0x00000001000c8824 */ /* 0x000fc600078e0203 */
[----:B------:R-:W-:Y:S02]  /*0750*/  @!P5 SEL R18, RZ, 0x1, !P6 ;  /* 0x00000001ff12d807 */ /* 0x000fe40007000000 */
[----:B------:R-:W-:Y:S02]  /*0760*/  @!P0 IADD3 R3, R3, 0x80, RZ ;  /* 0x0000008003038810 */ /* 0x000fe40007ffe0ff */
[----:B---3--:R-:W-:-:S04]  /*0770*/  @!P0 ISETP.NE.AND P6, PT, R16, RZ, PT ;  /* 0x000000ff1000820c */ /* 0x008fc80003fc5270 */
[----:B------:R-:W-:Y:S02]  /*0780*/  @!P0 SEL R13, RZ, 0x1, !P6 ;  /* 0x00000001ff0d8807 */ /* 0x000fe40007000000 */
[----:B------:R-:W-:-:S05]  /*0790*/  @!P0 IADD3 R10, P6, R12, c[0x0][0x168], RZ ;  /* 0x00005a000c0a8a10 */ /* 0x000fca0007fde0ff */
[----:B------:R-:W-:Y:S01]  /*07a0*/  @!P0 IMAD.X R11, RZ, RZ, c[0x0][0x16c], P6 ;  /* 0x00005b00ff0b8624 */ /* 0x000fe200030e06ff */
[----:B------:R-:W-:-:S04]  /*07b0*/  @!P5 PRMT R7, R18, 0x7610, R7 ;  /* 0x000076101207d816 */ /* 0x000fc80000000007 */
[----:B------:R0:W-:Y:S01]  /*07c0*/  @!P0 STG.E.U8 [R10.64], R13 ;  /* 0x0000000d0a008986 */ /* 0x0001e2000c101104 */
[----:B------:R-:W-:Y:S02]  /*07d0*/  ISETP.GE.AND P0, PT, R3, R2, PT ;  /* 0x000000020300720c */ /* 0x000fe40003f06270 */
[----:B------:R-:W-:Y:S02]  /*07e0*/  @!P4 ISETP.NE.AND P5, PT, R6, RZ, PT ;  /* 0x000000ff0600c20c */ /* 0x000fe40003fa5270 */
[----:B-----5:R-:W-:Y:S02]  /*07f0*/  @!P3 ISETP.NE.AND P6, PT, R19, RZ, PT ;  /* 0x000000ff1300b20c */ /* 0x020fe40003fc5270 */
[----:B------:R-:W-:Y:S02]  /*0800*/  @!P4 SEL R15, RZ, 0x1, !P5 ;  /* 0x00000001ff0fc807 */ /* 0x000fe40006800000 */
[----:B------:R-:W-:Y:S02]  /*0810*/  @!P3 SEL R16, RZ, 0x1, !P6 ;  /* 0x00000001ff10b807 */ /* 0x000fe40007000000 */
[----:B------:R-:W-:-:S02]  /*0820*/  @!P2 ISETP.NE.AND P5, PT, R8, RZ, PT ;  /* 0x000000ff0800a20c */ /* 0x000fc40003fa5270 */
[----:B------:R-:W-:Y:S02]  /*0830*/  @!P1 ISETP.NE.AND P6, PT, R14, RZ, PT ;  /* 0x000000ff0e00920c */ /* 0x000fe40003fc5270 */
[----:B------:R-:W-:Y:S02]  /*0840*/  PRMT R12, RZ, 0x7610, R12 ;  /* 0x00007610ff0c7816 */ /* 0x000fe4000000000c */
[----:B------:R-:W-:Y:S02]  /*0850*/  PRMT R8, RZ, 0x7610, R8 ;  /* 0x00007610ff087816 */ /* 0x000fe40000000008 */
[----:B------:R-:W-:Y:S02]  /*0860*/  @!P2 SEL R14, RZ, 0x1, !P5 ;  /* 0x00000001ff0ea807 */ /* 0x000fe40006800000 */
[----:B------:R-:W-:Y:S02]  /*0870*/  PRMT R6, RZ, 0x7610, R6 ;  /* 0x00007610ff067816 */ /* 0x000fe40000000006 */
[----:B0-----:R-:W-:-:S02]  /*0880*/  @!P1 SEL R10, RZ, 0x1, !P6 ;  /* 0x00000001ff0a9807 */ /* 0x001fc40007000000 */
        /* <DEDUP_REMOVED lines=17> */
.L_x_10488:
[----:B------:R-:W-:-:S13]  /*09a0*/  ISETP.GE.AND P0, PT, R3, R2, PT ;  /* 0x000000020300720c */ /* 0x000fda0003f06270 */
[----:B------:R-:W-:Y:S05]  /*09b0*/  @P0 BRA `(.L_x_10490) ;  /* 0x000000c000000947 */ /* 0x000fea0003800000 */
[----:B------:R-:W-:Y:S01]  /*09c0*/  IMAD.IADD R4, R0, 0x1, R3 ;  /* 0x0000000100047824 */ /* 0x000fe200078e0203 */
[----:B------:R-:W-:-:S04]  /*09d0*/  IADD3 R3, R3, 0x80, RZ ;  /* 0x0000008003037810 */ /* 0x000fc80007ffe0ff */
[----:B------:R-:W-:-:S05]  /*09e0*/  IADD3 R4, P0, R4, c[0x0][0x168], RZ ;  /* 0x00005a0004047a10 */ /* 0x000fca0007f1e0ff */
[----:B0-----:R-:W-:-:S05]  /*09f0*/  IMAD.X R5, RZ, RZ, c[0x0][0x16c], P0 ;  /* 0x00005b00ff057624 */ /* 0x001fca00000e06ff */
[----:B------:R0:W-:Y:S03]  /*0a00*/  STG.E.U8 [R4.64], R7 ;  /* 0x0000000704007986 */ /* 0x0001e6000c101104 */
.L_x_10489:
[----:B------:R-:W-:-:S13]  /*0a10*/  ISETP.GE.AND P0, PT, R3, R2, PT ;  /* 0x000000020300720c */ /* 0x000fda0003f06270 */
[----:B------:R-:W-:Y:S05]  /*0a20*/  @P0 BRA `(.L_x_10491) ;  /* 0x000000d000000947 */ /* 0x000fea0003800000 */
[----:B0-----:R-:W-:Y:S01]  /*0a30*/  IMAD.IADD R4, R0, 0x1, R3 ;  /* 0x0000000100047824 */ /* 0x001fe200078e0203 */
[----:B------:R-:W-:-:S04]  /*0a40*/  IADD3 R3, R3, 0x80, RZ ;  /* 0x0000008003037810 */ /* 0x000fc80007ffe0ff */
[----:B------:R-:W-:-:S05]  /*0a50*/  IADD3 R4, P0, R4, c[0x0][0x168], RZ ;  /* 0x00005a0004047a10 */ /* 0x000fca0007f1e0ff */
[----:B------:R-:W-:-:S05]  /*0a60*/  IMAD.X R5, RZ, RZ, c[0x0][0x16c], P0 ;  /* 0x00005b00ff057624 */ /* 0x000fca00000e06ff */
[----:B------:R0:W-:Y:S03]  /*0a70*/  STG.E.U8 [R4.64], R12 ;  /* 0x0000000c04007986 */ /* 0x0001e6000c101104 */
.L_x_10490:
        /* <DEDUP_REMOVED lines=8> */
.L_x_10491:
[----:B------:R-:W-:Y:S05]  /*0b00*/  BSYNC B1 ;  /* 0x0000000000017941 */ /* 0x000fea0003800000 */
.L_x_10487:
[----:B------:R-:W-:-:S13]  /*0b10*/  ISETP.GE.AND P0, PT, R3, R2, PT ;  /* 0x000000020300720c */ /* 0x000fda0003f06270 */
[----:B0-----:R-:W-:Y:S01]  /*0b20*/  @!P0 IMAD.IADD R4, R0, 0x1, R3 ;  /* 0x0000000100048824 */ /* 0x001fe200078e0203 */
[----:B------:R-:W-:-:S04]  /*0b30*/  @!P0 IADD3 R3, R3, 0x80, RZ ;  /* 0x0000008003038810 */ /* 0x000fc80007ffe0ff */
[----:B------:R-:W-:-:S05]  /*0b40*/  @!P0 IADD3 R4, P1, R4, c[0x0][0x168], RZ ;  /* 0x00005a0004048a10 */ /* 0x000fca0007f3e0ff */
[----:B------:R-:W-:-:S05]  /*0b50*/  @!P0 IMAD.X R5, RZ, RZ, c[0x0][0x16c], P1 ;  /* 0x00005b00ff058624 */ /* 0x000fca00008e06ff */
[----:B------:R0:W-:Y:S03]  /*0b60*/  @!P0 STG.E.U8 [R4.64], R8 ;  /* 0x0000000804008986 */ /* 0x0001e6000c101104 */
.L_x_10492:
[----:B------:R-:W-:Y:S05]  /*0b70*/  BSYNC B0 ;  /* 0x0000000000007941 */ /* 0x000fea0003800000 */
.L_x_10486:
        /* <DEDUP_REMOVED lines=8> */
.L_x_10493:
        /* <DEDUP_REMOVED lines=16> */
.L_x_22432:


//--------------------- .text._ZN2at6native29vectorized_elementwise_kernelILi4EZNS0_16sign_kernel_cudaERNS_18TensorIteratorBaseEEUlbE_St5arrayIPcLm2EEEEviT0_T1_ --------------------------
	.section	.text._ZN2at6native29vectorized_elementwise_kernelILi4EZNS0_16sign_kernel_cudaERNS_18TensorIteratorBaseEEUlbE_St5arrayIPcLm2EEEEviT0_T1_,"ax",@progbits
	.sectioninfo	@"SHI_REGISTERS=22"
	.align	128
        .global         _ZN2at6native29vectorized_elementwise_kernelILi4EZNS0_16sign_kernel_cudaERNS_18TensorIteratorBaseEEUlbE_St5arrayIPcLm2EEEEviT0_T1_
        .type           _ZN2at6native29vectorized_elementwise_kernelILi4EZNS0_16sign_kernel_cudaERNS_18TensorIteratorBaseEEUlbE_St5arrayIPcLm2EEEEviT0_T1_,@function
        .size           _ZN2at6native29vectorized_elementwise_kernelILi4EZNS0_16sign_kernel_cudaERNS_18TensorIteratorBaseEEUlbE_St5arrayIPcLm2EEEEviT0_T1_,(.L_x_22433 - _ZN2at6native29vectorized_elementwise_kernelILi4EZNS0_16sign_kernel_cudaERNS_18TensorIteratorBaseEEUlbE_St5arrayIPcLm2EEEEviT0_T1_)
        .other          _ZN2at6native29vectorized_elementwise_kernelILi4EZNS0_16sign_kernel_cudaERNS_18TensorIteratorBaseEEUlbE_St5arrayIPcLm2EEEEviT0_T1_,@"STO_CUDA_ENTRY STV_DEFAULT"
_ZN2at6native29vectorized_elementwise_kernelILi4EZNS0_16sign_kernel_cudaERNS_18TensorIteratorBaseEEUlbE_St5arrayIPcLm2EEEEviT0_T1_:
.text._ZN2at6native29vectorized_elementwise_kernelILi4EZNS0_16sign_kernel_cudaERNS_18TensorIteratorBaseEEUlbE_St5arrayIPcLm2EEEEviT0_T1_:
        /* <DEDUP_REMOVED lines=49> */
.L_x_10494:
        /* <DEDUP_REMOVED lines=103> */
.L_x_10497:
[----:B------:R-:W-:-:S13]  /*0980*/  ISETP.GE.AND P0, PT, R3, R2, PT ;  /* 0x000000020300720c */ /* 0x000fda0003f06270 */
[----:B------:R-:W-:Y:S05]  /*0990*/  @P0 BRA `(.L_x_10499) ;  /* 0x000000c000000947 */ /* 0x000fea0003800000 */
[----:B------:R-:W-:Y:S01]  /*09a0*/  IMAD.IADD R4, R0, 0x1, R3 ;  /* 0x0000000100047824 */ /* 0x000fe200078e0203 */
[----:B------:R-:W-:-:S04]  /*09b0*/  IADD3 R3, R3, 0x80, RZ ;  /* 0x0000008003037810 */ /* 0x000fc80007ffe0ff */
[----:B------:R-:W-:-:S05]  /*09c0*/  IADD3 R4, P0, R4, c[0x0][0x168], RZ ;  /* 0x00005a0004047a10 */ /* 0x000fca0007f1e0ff */
[----:B0-----:R-:W-:-:S05]  /*09d0*/  IMAD.X R5, RZ, RZ, c[0x0][0x16c], P0 ;  /* 0x00005b00ff057624 */ /* 0x001fca00000e06ff */
[----:B------:R0:W-:Y:S03]  /*09e0*/  STG.E.U8 [R4.64], R7 ;  /* 0x0000000704007986 */ /* 0x0001e6000c101104 */
.L_x_10498:
[----:B------:R-:W-:-:S13]  /*09f0*/  ISETP.GE.AND P0, PT, R3, R2, PT ;  /* 0x000000020300720c */ /* 0x000fda0003f06270 */
[----:B------:R-:W-:Y:S05]  /*0a00*/  @P0 BRA `(.L_x_10500) ;  /* 0x000000d000000947 */ /* 0x000fea0003800000 */
[----:B0-----:R-:W-:Y:S01]  /*0a10*/  IMAD.IADD R4, R0, 0x1, R3 ;  /* 0x0000000100047824 */ /* 0x001fe200078e0203 */
[----:B------:R-:W-:-:S04]  /*0a20*/  IADD3 R3, R3, 0x80, RZ ;  /* 0x0000008003037810 */ /* 0x000fc80007ffe0ff */
[----:B------:R-:W-:-:S05]  /*0a30*/  IADD3 R4, P0, R4, c[0x0][0x168], RZ ;  /* 0x00005a0004047a10 */ /* 0x000fca0007f1e0ff */
[----:B------:R-:W-:-:S05]  /*0a40*/  IMAD.X R5, RZ, RZ, c[0x0][0x16c], P0 ;  /* 0x00005b00ff057624 */ /* 0x000fca00000e06ff */
[----:B------:R0:W-:Y:S03]  /*0a50*/  STG.E.U8 [R4.64], R12 ;  /* 0x0000000c04007986 */ /* 0x0001e6000c101104 */
.L_x_10499:
        /* <DEDUP_REMOVED lines=8> */
.L_x_10500:
[----:B------:R-:W-:Y:S05]  /*0ae0*/  BSYNC B1 ;  /* 0x0000000000017941 */ /* 0x000fea0003800000 */
.L_x_10496:
[----:B------:R-:W-:-:S13]  /*0af0*/  ISETP.GE.AND P0, PT, R3, R2, PT ;  /* 0x000000020300720c */ /* 0x000fda0003f06270 */
[----:B0-----:R-:W-:Y:S01]  /*0b00*/  @!P0 IMAD.IADD R4, R0, 0x1, R3 ;  /* 0x0000000100048824 */ /* 0x001fe200078e0203 */
[----:B------:R-:W-:-:S04]  /*0b10*/  @!P0 IADD3 R3, R3, 0x80, RZ ;  /* 0x0000008003038810 */ /* 0x000fc80007ffe0ff */
[----:B------:R-:W-:-:S05]  /*0b20*/  @!P0 IADD3 R4, P1, R4, c[0x0][0x168], RZ ;  /* 0x00005a0004048a10 */ /* 0x000fca0007f3e0ff */
[----:B------:R-:W-:-:S05]  /*0b30*/  @!P0 IMAD.X R5, RZ, RZ, c[0x0][0x16c], P1 ;  /* 0x00005b00ff058624 */ /* 0x000fca00008e06ff */
[----:B------:R0:W-:Y:S03]  /*0b40*/  @!P0 STG.E.U8 [R4.64], R8 ;  /* 0x0000000804008986 */ /* 0x0001e6000c101104 */
.L_x_10501:
[----:B------:R-:W-:Y:S05]  /*0b50*/  BSYNC B0 ;  /* 0x0000000000007941 */ /* 0x000fea0003800000 */
.L_x_10495:
        /* <DEDUP_REMOVED lines=8> */
.L_x_10502:
        /* <DEDUP_REMOVED lines=10> */
.L_x_22433:


//--------------------- .text._ZN2at6native29vectorized_elementwise_kernelILi8EZNS0_16sign_kernel_cudaERNS_18TensorIteratorBaseEEUlbE_St5arrayIPcLm2EEEEviT0_T1_ --------------------------
	.section	.text._ZN2at6native29vectorized_elementwise_kernelILi8EZNS0_16sign_kernel_cudaERNS_18TensorIteratorBaseEEUlbE_St5arrayIPcLm2EEEEviT0_T1_,"ax",@progbits
	.sectioninfo	@"SHI_REGISTERS=4"
	.align	128
        .global         _ZN2at6native29vectorized_elementwise_kernelILi8EZNS0_16sign_kernel_cudaERNS_18TensorIteratorBaseEEUlbE_St5arrayIPcLm2EEEEviT0_T1_
        .type           _ZN2at6native29vectorized_elementwise_kernelILi8EZNS0_16sign_kernel_cudaERNS_18TensorIteratorBaseEEUlbE_St5arrayIPcLm2EEEEviT0_T1_,@function
        .size           _ZN2at6native29vectorized_elementwise_kernelILi8EZNS0_16sign_kernel_cudaERNS_18TensorIteratorBaseEEUlbE_St5arrayIPcLm2EEEEviT0_T1_,(.L_x_22434 - _ZN2at6native29vectorized_elementwise_kernelILi8EZNS0_16sign_kernel_cudaERNS_18TensorIteratorBaseEEUlbE_St5arrayIPcLm2EEEEviT0_T1_)
        .other          _ZN2at6native29vectorized_elementwise_kernelILi8EZNS0_16sign_kernel_cudaERNS_18TensorIteratorBaseEEUlbE_St5arrayIPcLm2EEEEviT0_T1_,@"STO_CUDA_ENTRY STV_DEFAULT"
_ZN2at6native29vectorized_elementwise_kernelILi8EZNS0_16sign_kernel_cudaERNS_18TensorIteratorBaseEEUlbE_St5arrayIPcLm2EEEEviT0_T1_:
.text._ZN2at6native29vectorized_elementwise_kernelILi8EZNS0_16sign_kernel_cudaERNS_18TensorIteratorBaseEEUlbE_St5arrayIPcLm2EEEEviT0_T1_:
[----:B------:R-:W-:Y:S02]  /*0000*/  MOV R1, c[0x0][0x28] ;  /* 0x00000a0000017a02 */ /* 0x000fe40000000f00 */
[----:B------:R-:W-:Y:S05]  /*0010*/  EXIT ;  /* 0x000000000000794d */ /* 0x000fea0003800000 */
.L_x_10503:
        /* <DEDUP_REMOVED lines=14> */
.L_x_22434:


//--------------------- .text._ZN2at6native18elementwise_kernelILi128ELi4EZNS0_15gpu_kernel_implIZZZNS0_15neg_kernel_cudaERNS_18TensorIteratorBaseEENKUlvE0_clEvENKUlvE7_clEvEUlN3c108BFloat16EE_EEvS4_RKT_EUliE_EEviT1_ --------------------------
	.section	.text._ZN2at6native18elementwise_kernelILi128ELi4EZNS0_15gpu_kernel_implIZZZNS0_15neg_kernel_cudaERNS_18TensorIteratorBaseEENKUlvE0_clEvENKUlvE7_clEvEUlN3c108BFloat16EE_EEvS4_RKT_EUliE_EEviT1_,"ax",@progbits
	.sectioninfo	@"SHI_REGISTERS=26"
	.align	128
        .global         _ZN2at6native18elementwise_kernelILi128ELi4EZNS0_15gpu_kernel_implIZZZNS0_15neg_kernel_cudaERNS_18TensorIteratorBaseEENKUlvE0_clEvENKUlvE7_clEvEUlN3c108BFloat16EE_EEvS4_RKT_EUliE_EEviT1_
        .type           _ZN2at6native18elementwise_kernelILi128ELi4EZNS0_15gpu_kernel_implIZZZNS0_15neg_kernel_cudaERNS_18TensorIteratorBaseEENKUlvE0_clEvENKUlvE7_clEvEUlN3c108BFloat16EE_EEvS4_RKT_EUliE_EEviT1_,@function
        .size           _ZN2at6native18elementwise_kernelILi128ELi4EZNS0_15gpu_kernel_implIZZZNS0_15neg_kernel_cudaERNS_18TensorIteratorBaseEENKUlvE0_clEvENKUlvE7_clEvEUlN3c108BFloat16EE_EEvS4_RKT_EUliE_EEviT1_,(.L_x_22435 - _ZN2at6native18elementwise_kernelILi128ELi4EZNS0_15gpu_kernel_implIZZZNS0_15neg_kernel_cudaERNS_18TensorIteratorBaseEENKUlvE0_clEvENKUlvE7_clEvEUlN3c108BFloat16EE_EEvS4_RKT_EUliE_EEviT1_)
        .other          _ZN2at6native18elementwise_kernelILi128ELi4EZNS0_15gpu_kernel_implIZZZNS0_15neg_kernel_cudaERNS_18TensorIteratorBaseEENKUlvE0_clEvENKUlvE7_clEvEUlN3c108BFloat16EE_EEvS4_RKT_EUliE_EEviT1_,@"STO_CUDA_ENTRY STV_DEFAULT"
_ZN2at6native18elementwise_kernelILi128ELi4EZNS0_15gpu_kernel_implIZZZNS0_15neg_kernel_cudaERNS_18TensorIteratorBaseEENKUlvE0_clEvENKUlvE7_clEvEUlN3c108BFloat16EE_EEvS4_RKT_EUliE_EEviT1_:
.text._ZN2at6native18elementwise_kernelILi128ELi4EZNS0_15gpu_kernel_implIZZZNS0_15neg_kernel_cudaERNS_18TensorIteratorBaseEENKUlvE0_clEvENKUlvE7_clEvEUlN3c108BFloat16EE_EEvS4_RKT_EUliE_EEviT1_:
        /* <DEDUP_REMOVED lines=236> */
.L_x_10506:
        /* <DEDUP_REMOVED lines=20> */
.L_x_10510:
[----:B------:R-:W2:Y:S02]  /*1000*/  LDG.E.U8 R2, [R2.64] ;  /* 0x0000002402027981 */ /* 0x000ea4000c1e1100 */
[----:B--2---:R-:W0:Y:S02]  /*1010*/  I2F.U16 R0, R2 ;  /* 0x0000000200007306 */ /* 0x004e240000101000 */
[----:B0-----:R-:W-:Y:S01]  /*1020*/  F2FP.BF16.PACK_AB R0, RZ, R0 ;  /* 0x00000000ff00723e */ /* 0x001fe200000010ff */
[----:B------:R-:W-:Y:S05]  /*1030*/  BRA `(.L_x_10512) ;  /* 0x00000e3000007947 */ /* 0x000fea0003800000 */
.L_x_10509:
        /* <DEDUP_REMOVED lines=10> */
.L_x_10514:
[----:B------:R-:W2:Y:S02]  /*10e0*/  LDG.E R2, [R2.64] ;  /* 0x0000002402027981 */ /* 0x000ea4000c1e1900 */
[----:B--2---:R-:W0:Y:S02]  /*10f0*/  I2F R0, R2 ;  /* 0x0000000200007306 */ /* 0x004e240000201400 */
[----:B0-----:R-:W-:Y:S01]  /*1100*/  F2FP.BF16.PACK_AB R0, RZ, R0 ;  /* 0x00000000ff00723e */ /* 0x001fe200000010ff */
[----:B------:R-:W-:Y:S05]  /*1110*/  BRA `(.L_x_10512) ;  /* 0x00000d5000007947 */ /* 0x000fea0003800000 */
.L_x_10513:
[----:B------:R-:W2:Y:S02]  /*1120*/  LDG.E.U16 R2, [R2.64] ;  /* 0x0000002402027981 */ /* 0x000ea4000c1e1500 */
[----:B--2---:R-:W0:Y:S02]  /*1130*/  I2F.S16 R0, R2 ;  /* 0x0000000200007306 */ /* 0x004e240000101400 */
[----:B0-----:R-:W-:Y:S01]  /*1140*/  F2FP.BF16.PACK_AB R0, RZ, R0 ;  /* 0x00000000ff00723e */ /* 0x001fe200000010ff */
[----:B------:R-:W-:Y:S05]  /*1150*/  BRA `(.L_x_10512) ;  /* 0x00000d1000007947 */ /* 0x000fea0003800000 */
.L_x_10508:
        /* <DEDUP_REMOVED lines=9> */
.L_x_10516:
[----:B------:R-:W2:Y:S02]  /*11f0*/  LDG.E.U16 R0, [R2.64] ;  /* 0x0000002402007981 */ /* 0x000ea4000c1e1500 */
[----:B--2---:R-:W-:-:S05]  /*1200*/  HADD2.F32 R0, -RZ, R0.H0_H0 ;  /* 0x20000000ff007230 */ /* 0x004fca0000004100 */
[----:B------:R-:W-:Y:S01]  /*1210*/  F2FP.BF16.PACK_AB R0, RZ, R0 ;  /* 0x00000000ff00723e */ /* 0x000fe200000010ff */
[----:B------:R-:W-:Y:S05]  /*1220*/  BRA `(.L_x_10512) ;  /* 0x00000c4000007947 */ /* 0x000fea0003800000 */
.L_x_10515:
        /* <DEDUP_REMOVED lines=9> */
.L_x_10518:
[----:B------:R-:W2:Y:S02]  /*12c0*/  LDG.E.U16 R2, [R2.64] ;  /* 0x0000002402027981 */ /* 0x000ea4000c1e1500 */
[----:B--2---:R-:W-:-:S05]  /*12d0*/  HADD2.F32 R0, -RZ, R2.H0_H0 ;  /* 0x20000002ff007230 */ /* 0x004fca0000004100 */
[----:B------:R-:W-:Y:S01]  /*12e0*/  F2FP.BF16.PACK_AB R0, RZ, R0 ;  /* 0x00000000ff00723e */ /* 0x000fe200000010ff */
[----:B------:R-:W-:Y:S05]  /*12f0*/  BRA `(.L_x_10512) ;  /* 0x00000b7000007947 */ /* 0x000fea0003800000 */
.L_x_10517:
[----:B------:R-:W2:Y:S02]  /*1300*/  LDG.E.64 R2, [R2.64] ;  /* 0x0000002402027981 */ /* 0x000ea4000c1e1b00 */
[----:B--2---:R-:W0:Y:S01]  /*1310*/  F2F.F32.F64 R0, R2 ;  /* 0x0000000200007310 */ /* 0x004e220000301000 */
[----:B------:R-:W0:-:S14]  /*1320*/  DSETP.GEU.AND P0, PT, |R2|, c[0x2][0x0], PT ;  /* 0x008000000200762a */ /* 0x000e1c0003f0e200 */
[----:B0-----:R-:W-:-:S05]  /*1330*/  @!P0 FMUL R0, R0, 1.175494350822287508e-38 ;  /* 0x0080000000008820 */ /* 0x001fca0000400000 */
[----:B------:R-:W-:Y:S01]  /*1340*/  F2FP.BF16.PACK_AB R0, RZ, R0 ;  /* 0x00000000ff00723e */ /* 0x000fe200000010ff */
[----:B------:R-:W-:Y:S05]  /*1350*/  BRA `(.L_x_10512) ;  /* 0x00000b1000007947 */ /* 0x000fea0003800000 */
.L_x_10507:
        /* <DEDUP_REMOVED lines=13> */
.L_x_10521:
[----:B------:R-:W2:Y:S02]  /*1430*/  LDG.E.64 R2, [R2.64] ;  /* 0x0000002402027981 */ /* 0x000ea4000c1e1b00 */
[----:B--2---:R-:W0:Y:S01]  /*1440*/  F2F.F32.F64 R0, R2 ;  /* 0x0000000200007310 */ /* 0x004e220000301000 */
[----:B------:R-:W0:-:S14]  /*1450*/  DSETP.GEU.AND P0, PT, |R2|, c[0x2][0x0], PT ;  /* 0x008000000200762a */ /* 0x000e1c0003f0e200 */
[----:B0-----:R-:W-:-:S05]  /*1460*/  @!P0 FMUL R0, R0, 1.175494350822287508e-38 ;  /* 0x0080000000008820 */ /* 0x001fca0000400000 */
[----:B------:R-:W-:Y:S01]  /*1470*/  F2FP.BF16.PACK_AB R0, RZ, R0 ;  /* 0x00000000ff00723e */ /* 0x000fe200000010ff */
[----:B------:R-:W-:Y:S05]  /*1480*/  BRA `(.L_x_10512) ;  /* 0x000009e000007947 */ /* 0x000fea0003800000 */
.L_x_10520:
        /* <DEDUP_REMOVED lines=28> */
.L_x_10523:
        /* <DEDUP_REMOVED lines=15> */
.L_x_10522:
[----:B------:R0:W5:Y:S01]  /*1740*/  LDG.E.U16 R0, [R2.64] ;  /* 0x0000002402007981 */ /* 0x000162000c1e1500 */
[----:B------:R-:W-:Y:S05]  /*1750*/  BRA `(.L_x_10512) ;  /* 0x0000071000007947 */ /* 0x000fea0003800000 */
.L_x_10519:
        /* <DEDUP_REMOVED lines=12> */
.L_x_10526:
        /* <DEDUP_REMOVED lines=21> */
.L_x_10530:
[----:B------:R-:W-:Y:S05]  /*1970*/  BSYNC B1 ;  /* 0x0000000000017941 */ /* 0x000fea0003800000 */
.L_x_10529:
[----:B------:R-:W-:Y:S01]  /*1980*/  LEA R3, R0, 0x3b800000, 0x17 ;  /* 0x3b80000000037811 */ /* 0x000fe200078eb8ff */
[----:B------:R-:W-:-:S05]  /*1990*/  IMAD.SHL.U32 R0, R2, 0x100000, RZ ;  /* 0x0010000002007824 */ /* 0x000fca00078e00ff */
[----:B------:R-:W-:Y:S02]  /*19a0*/  LOP3.LUT R0, R3, R0, R4, 0xfe, !PT ;  /* 0x0000000003007212 */ /* 0x000fe400078efe04 */
.L_x_10528:
[----:B------:R-:W-:Y:S05]  /*19b0*/  BSYNC B0 ;  /* 0x0000000000007941 */ /* 0x000fea0003800000 */
.L_x_10527:
[----:B------:R-:W-:Y:S01]  /*19c0*/  F2FP.BF16.PACK_AB R0, RZ, R0 ;  /* 0x00000000ff00723e */ /* 0x000fe200000010ff */
[----:B------:R-:W-:Y:S05]  /*19d0*/  BRA `(.L_x_10512) ;  /* 0x0000049000007947 */ /* 0x000fea0003800000 */
.L_x_10525:
        /* <DEDUP_REMOVED lines=21> */
.L_x_10534:
[----:B------:R-:W-:Y:S05]  /*1b30*/  BSYNC B1 ;  /* 0x0000000000017941 */ /* 0x000fea0003800000 */
.L_x_10533:
[----:B------:R-:W-:Y:S01]  /*1b40*/  LEA R3, R0, 0x37800000, 0x17 ;  /* 0x3780000000037811 */ /* 0x000fe200078eb8ff */
[----:B------:R-:W-:-:S05]  /*1b50*/  IMAD.SHL.U32 R0, R2, 0x200000, RZ ;  /* 0x0020000002007824 */ /* 0x000fca00078e00ff */
[----:B------:R-:W-:Y:S02]  /*1b60*/  LOP3.LUT R0, R3, R0, R4, 0xfe, !PT ;  /* 0x0000000003007212 */ /* 0x000fe400078efe04 */
.L_x_10532:
[----:B------:R-:W-:Y:S05]  /*1b70*/  BSYNC B0 ;  /* 0x0000000000007941 */ /* 0x000fea0003800000 */
.L_x_10531:
[----:B------:R-:W-:Y:S01]  /*1b80*/  F2FP.BF16.PACK_AB R0, RZ, R0 ;  /* 0x00000000ff00723e */ /* 0x000fe200000010ff */
[----:B------:R-:W-:Y:S05]  /*1b90*/  BRA `(.L_x_10512) ;  /* 0x000002d000007947 */ /* 0x000fea0003800000 */
.L_x_10524:
        /* <DEDUP_REMOVED lines=14> */
.L_x_10538:
[----:B------:R-:W-:Y:S05]  /*1c80*/  BSYNC B0 ;  /* 0x0000000000007941 */ /* 0x000fea0003800000 */
.L_x_10537:
[----:B------:R-:W-:Y:S01]  /*1c90*/  F2FP.BF16.PACK_AB R0, RZ, R0 ;  /* 0x00000000ff00723e */ /* 0x000fe200000010ff */
[----:B------:R-:W-:Y:S05]  /*1ca0*/  BRA `(.L_x_10512) ;  /* 0x000001c000007947 */ /* 0x000fea0003800000 */
.L_x_10511:
        /* <DEDUP_REMOVED lines=21> */
.L_x_10536:
[----:B------:R-:W2:Y:S02]  /*1e00*/  LDG.E.64 R2, [R2.64] ;  /* 0x0000002402027981 */ /* 0x000ea4000c1e1b00 */
[----:B--2---:R-:W0:Y:S02]  /*1e10*/  I2F.U64 R0, R2 ;  /* 0x0000000200007312 */ /* 0x004e240000301000 */
[----:B0-----:R-:W-:Y:S01]  /*1e20*/  F2FP.BF16.PACK_AB R0, RZ, R0 ;  /* 0x00000000ff00723e */ /* 0x001fe200000010ff */
[----:B------:R-:W-:Y:S05]  /*1e30*/  BRA `(.L_x_10512) ;  /* 0x0000003000007947 */ /* 0x000fea0003800000 */
.L_x_10535:
[----:B------:R-:W2:Y:S02]  /*1e40*/  LDG.E R2, [R2.64] ;  /* 0x0000002402027981 */ /* 0x000ea4000c1e1900 */
[----:B--2---:R-:W0:Y:S02]  /*1e50*/  I2F.U32 R0, R2 ;  /* 0x0000000200007306 */ /* 0x004e240000201000 */
[----:B0-----:R-:W-:-:S06]  /*1e60*/  F2FP.BF16.PACK_AB R0, RZ, R0 ;  /* 0x00000000ff00723e */ /* 0x001fcc00000010ff */
.L_x_10512:
[----:B0-----:R-:W0:Y:S01]  /*1e70*/  LDC.U8 R3, c[0x0][0x371] ;  /* 0x0000dc40ff037b82 */ /* 0x001e220000000000 */
[----:B-----5:R-:W-:-:S05]  /*1e80*/  PRMT R0, RZ, 0x5410, R0 ;  /* 0x00005410ff007816 */ /* 0x020fca0000000000 */
[----:B------:R-:W-:-:S05]  /*1e90*/  FADD.FTZ R0, -R0, -RZ ;  /* 0x800000ff00007221 */ /* 0x000fca0000010100 */
[----:B------:R-:W-:Y:S02]  /*1ea0*/  F2FP.BF16.PACK_AB R0, RZ, R0 ;  /* 0x00000000ff00723e */ /* 0x000fe400000010ff */
        /* <DEDUP_REMOVED lines=15> */
.L_x_10542:
[----:B------:R-:W-:-:S06]  /*1fa0*/  PRMT R3, RZ, 0x5410, R0 ;  /* 0x00005410ff037816 */ /* 0x000fcc0000000000 */
[----:B------:R-:W0:Y:S02]  /*1fb0*/  F2I.S64.TRUNC R2, R3 ;  /* 0x0000000300027311 */ /* 0x000e24000020d900 */
[----:B0-----:R0:W-:Y:S01]  /*1fc0*/  STG.E.U8 [R16.64], R2 ;  /* 0x0000000210007986 */ /* 0x0011e2000c101124 */
[----:B------:R-:W-:Y:S05]  /*1fd0*/  BRA `(.L_x_10544) ;  /* 0x00000e4000007947 */ /* 0x000fea0003800000 */
.L_x_10541:
        /* <DEDUP_REMOVED lines=10> */
.L_x_10546:
[----:B------:R-:W-:-:S04]  /*2080*/  PRMT R0, RZ, 0x5410, R0 ;  /* 0x00005410ff007816 */ /* 0x000fc80000000000 */
[----:B------:R-:W0:Y:S02]  /*2090*/  F2I.FTZ.TRUNC.NTZ R3, R0 ;  /* 0x0000000000037305 */ /* 0x000e24000021f100 */
[----:B0-----:R0:W-:Y:S01]  /*20a0*/  STG.E [R16.64], R3 ;  /* 0x0000000310007986 */ /* 0x0011e2000c101924 */
[----:B------:R-:W-:Y:S05]  /*20b0*/  BRA `(.L_x_10544) ;  /* 0x00000d6000007947 */ /* 0x000fea0003800000 */
.L_x_10545:
[----:B------:R-:W-:-:S04]  /*20c0*/  PRMT R0, RZ, 0x5410, R0 ;  /* 0x00005410ff007816 */ /* 0x000fc80000000000 */
[----:B------:R-:W0:Y:S02]  /*20d0*/  F2I.FTZ.TRUNC.NTZ R3, R0 ;  /* 0x0000000000037305 */ /* 0x000e24000021f100 */
[----:B0-----:R0:W-:Y:S01]  /*20e0*/  STG.E.U16 [R16.64], R3 ;  /* 0x0000000310007986 */ /* 0x0011e2000c101524 */
[----:B------:R-:W-:Y:S05]  /*20f0*/  BRA `(.L_x_10544) ;  /* 0x00000d2000007947 */ /* 0x000fea0003800000 */
.L_x_10540:
        /* <DEDUP_REMOVED lines=9> */
.L_x_10548:
[----:B------:R-:W-:-:S04]  /*2190*/  PRMT R0, RZ, 0x5410, R0 ;  /* 0x00005410ff007816 */ /* 0x000fc80000000000 */
[----:B------:R-:W-:-:S05]  /*21a0*/  F2FP.PACK_AB R0, RZ, R0 ;  /* 0x00000000ff00723e */ /* 0x000fca00000000ff */
[----:B------:R0:W-:Y:S01]  /*21b0*/  STG.E.U16 [R16.64], R0 ;  /* 0x0000000010007986 */ /* 0x0001e2000c101524 */
[----:B------:R-:W-:Y:S05]  /*21c0*/  BRA `(.L_x_10544) ;  /* 0x00000c5000007947 */ /* 0x000fea0003800000 */
.L_x_10547:
        /* <DEDUP_REMOVED lines=10> */
.L_x_10550:
[----:B------:R-:W-:-:S04]  /*2270*/  PRMT R0, RZ, 0x5410, R0 ;  /* 0x00005410ff007816 */ /* 0x000fc80000000000 */
[----:B------:R-:W-:-:S04]  /*2280*/  F2FP.PACK_AB R3, RZ, R0 ;  /* 0x00000000ff03723e */ /* 0x000fc800000000ff */
[----:B------:R-:W-:-:S05]  /*2290*/  PRMT R3, R3, 0x5410, RZ ;  /* 0x0000541003037816 */ /* 0x000fca00000000ff */
[----:B------:R0:W-:Y:S01]  /*22a0*/  STG.E [R16.64], R3 ;  /* 0x0000000310007986 */ /* 0x0001e2000c101924 */
[----:B------:R-:W-:Y:S05]  /*22b0*/  BRA `(.L_x_10544) ;  /* 0x00000b6000007947 */ /* 0x000fea0003800000 */
.L_x_10549:
[----:B------:R-:W-:-:S05]  /*22c0*/  PRMT R2, RZ, 0x5410, R0 ;  /* 0x00005410ff027816 */ /* 0x000fca0000000000 */
[----:B------:R-:W-:-:S06]  /*22d0*/  FMUL.FTZ R2, R2, 1 ;  /* 0x3f80000002027820 */ /* 0x000fcc0000410000 */
[----:B------:R-:W0:Y:S02]  /*22e0*/  F2F.F64.F32 R2, R2 ;  /* 0x0000000200027310 */ /* 0x000e240000201800 */
[----:B0-----:R0:W-:Y:S01]  /*22f0*/  STG.E.64 [R16.64], R2 ;  /* 0x0000000210007986 */ /* 0x0011e2000c101b24 */
[----:B------:R-:W-:Y:S05]  /*2300*/  BRA `(.L_x_10544) ;  /* 0x00000b1000007947 */ /* 0x000fea0003800000 */
.L_x_10539:
        /* <DEDUP_REMOVED lines=13> */
.L_x_10553:
[----:B------:R-:W-:Y:S01]  /*23e0*/  PRMT R0, RZ, 0x5410, R0 ;  /* 0x00005410ff007816 */ /* 0x000fe20000000000 */
[----:B------:R-:W-:-:S04]  /*23f0*/  CS2R R6, SRZ ;  /* 0x0000000000067805 */ /* 0x000fc8000001ff00 */
[----:B------:R-:W-:-:S04]  /*2400*/  FMUL.FTZ R0, R0, 1 ;  /* 0x3f80000000007820 */ /* 0x000fc80000410000 */
[----:B------:R-:W0:Y:S02]  /*2410*/  F2F.F64.F32 R4, R0 ;  /* 0x0000000000047310 */ /* 0x000e240000201800 */
[----:B0-----:R0:W-:Y:S01]  /*2420*/  STG.E.128 [R16.64], R4 ;  /* 0x0000000410007986 */ /* 0x0011e2000c101d24 */
[----:B------:R-:W-:Y:S05]  /*2430*/  BRA `(.L_x_10544) ;  /* 0x000009e000007947 */ /* 0x000fea0003800000 */
.L_x_10552:
        /* <DEDUP_REMOVED lines=21> */
.L_x_10557:
[----:B------:R-:W-:Y:S05]  /*2590*/  BSYNC B0 ;  /* 0x0000000000007941 */ /* 0x000fea0003800000 */
.L_x_10556:
[----:B------:R-:W-:-:S05]  /*25a0*/  LOP3.LUT R3, R0, R3, RZ, 0xfc, !PT ;  /* 0x0000000300037212 */ /* 0x000fca00078efcff */
[----:B------:R0:W-:Y:S01]  /*25b0*/  STG.E.U8 [R16.64], R3 ;  /* 0x0000000310007986 */ /* 0x0001e2000c101124 */
[----:B------:R-:W-:Y:S05]  /*25c0*/  BRA `(.L_x_10544) ;  /* 0x0000085000007947 */ /* 0x000fea0003800000 */
.L_x_10555:
        /* <DEDUP_REMOVED lines=13> */
.L_x_10559:
[----:B------:R-:W-:Y:S01]  /*26a0*/  IMAD.MOV.U32 R0, RZ, RZ, 0x7f ;  /* 0x0000007fff007424 */ /* 0x000fe200078e00ff */
[----:B------:R-:W-:-:S04]  /*26b0*/  ISETP.GT.U32.AND P0, PT, R2, 0x7f800000, PT ;  /* 0x7f8000000200780c */ /* 0x000fc80003f04070 */
[----:B------:R-:W-:-:S04]  /*26c0*/  SEL R0, R0, 0x7c, P0 ;  /* 0x0000007c00007807 */ /* 0x000fc80000000000 */
.L_x_10560:
[----:B------:R-:W-:Y:S05]  /*26d0*/  BSYNC B0 ;  /* 0x0000000000007941 */ /* 0x000fea0003800000 */
.L_x_10558:
[----:B------:R-:W-:-:S04]  /*26e0*/  LOP3.LUT R2, R3, 0x80000000, RZ, 0xc0, !PT ;  /* 0x8000000003027812 */ /* 0x000fc800078ec0ff */
[----:B------:R-:W-:-:S04]  /*26f0*/  SHF.R.U32.HI R3, RZ, 0x18, R2 ;  /* 0x00000018ff037819 */ /* 0x000fc80000011602 */
[----:B------:R-:W-:-:S05]  /*2700*/  LOP3.LUT R3, R0, R3, RZ, 0xfc, !PT ;  /* 0x0000000300037212 */ /* 0x000fca00078efcff */
[----:B------:R0:W-:Y:S01]  /*2710*/  STG.E.U8 [R16.64], R3 ;  /* 0x0000000310007986 */ /* 0x0001e2000c101124 */
[----:B------:R-:W-:Y:S05]  /*2720*/  BRA `(.L_x_10544) ;  /* 0x000006f000007947 */ /* 0x000fea0003800000 */
.L_x_10554:
[----:B------:R0:W-:Y:S01]  /*2730*/  STG.E.U16 [R16.64], R0 ;  /* 0x0000000010007986 */ /* 0x0001e2000c101524 */
[----:B------:R-:W-:Y:S05]  /*2740*/  BRA `(.L_x_10544) ;  /* 0x000006d000007947 */ /* 0x000fea0003800000 */
.L_x_10551:
        /* <DEDUP_REMOVED lines=12> */
.L_x_10563:
        /* <DEDUP_REMOVED lines=17> */
.L_x_10566:
[----:B------:R-:W-:-:S04]  /*2920*/  LOP3.LUT R2, R3, 0x80000000, RZ, 0xc0, !PT ;  /* 0x8000000003027812 */ /* 0x000fc800078ec0ff */
[----:B------:R-:W-:-:S04]  /*2930*/  SHF.R.U32.HI R3, RZ, 0x18, R2 ;  /* 0x00000018ff037819 */ /* 0x000fc80000011602 */
[----:B------:R-:W-:-:S04]  /*2940*/  LOP3.LUT R0, R0, R3, RZ, 0xfc, !PT ;  /* 0x0000000300007212 */ /* 0x000fc800078efcff */
[----:B------:R-:W-:Y:S02]  /*2950*/  PRMT R8, R0, 0x7610, R8 ;  /* 0x0000761000087816 */ /* 0x000fe40000000008 */
.L_x_10565:
[----:B------:R-:W-:Y:S05]  /*2960*/  BSYNC B0 ;  /* 0x0000000000007941 */ /* 0x000fea0003800000 */
.L_x_10564:
[----:B------:R0:W-:Y:S01]  /*2970*/  STG.E.U8 [R16.64], R8 ;  /* 0x0000000810007986 */ /* 0x0001e2000c101124 */
[----:B------:R-:W-:Y:S05]  /*2980*/  BRA `(.L_x_10544) ;  /* 0x0000049000007947 */ /* 0x000fea0003800000 */
.L_x_10562:
        /* <DEDUP_REMOVED lines=17> */
.L_x_10569:
[----:B------:R-:W-:-:S04]  /*2aa0*/  LOP3.LUT R2, R3, 0x80000000, RZ, 0xc0, !PT ;  /* 0x8000000003027812 */ /* 0x000fc800078ec0ff */
[----:B------:R-:W-:-:S04]  /*2ab0*/  SHF.R.U32.HI R3, RZ, 0x18, R2 ;  /* 0x00000018ff037819 */ /* 0x000fc80000011602 */
[----:B------:R-:W-:-:S04]  /*2ac0*/  LOP3.LUT R0, R0, R3, RZ, 0xfc, !PT ;  /* 0x0000000300007212 */ /* 0x000fc800078efcff */
[----:B------:R-:W-:Y:S02]  /*2ad0*/  PRMT R8, R0, 0x7610, R8 ;  /* 0x0000761000087816 */ /* 0x000fe40000000008 */
.L_x_10568:
[----:B------:R-:W-:Y:S05]  /*2ae0*/  BSYNC B0 ;  /* 0x0000000000007941 */ /* 0x000fea0003800000 */
.L_x_10567:
[----:B------:R0:W-:Y:S01]  /*2af0*/  STG.E.U8 [R16.64], R8 ;  /* 0x0000000810007986 */ /* 0x0001e2000c101124 */
[----:B------:R-:W-:Y:S05]  /*2b00*/  BRA `(.L_x_10544) ;  /* 0x0000031000007947 */ /* 0x000fea0003800000 */
.L_x_10561:
        /* <DEDUP_REMOVED lines=22> */
.L_x_10543:
        /* <DEDUP_REMOVED lines=20> */
.L_x_10571:
[----:B------:R-:W-:-:S06]  /*2db0*/  PRMT R2, RZ, 0x5410, R0 ;  /* 0x00005410ff027816 */ /* 0x000fcc0000000000 */
[----:B------:R-:W0:Y:S02]  /*2dc0*/  F2I.U64.TRUNC R2, R2 ;  /* 0x0000000200027311 */ /* 0x000e24000020d800 */
[----:B0-----:R0:W-:Y:S01]  /*2dd0*/  STG.E.64 [R16.64], R2 ;  /* 0x0000000210007986 */ /* 0x0011e2000c101b24 */
[----:B------:R-:W-:Y:S05]  /*2de0*/  BRA `(.L_x_10544) ;  /* 0x0000003000007947 */ /* 0x000fea0003800000 */
.L_x_10570:
[----:B------:R-:W-:-:S04]  /*2df0*/  PRMT R0, RZ, 0x5410, R0 ;  /* 0x00005410ff007816 */ /* 0x000fc80000000000 */
[----:B------:R-:W0:Y:S02]  /*2e00*/  F2I.FTZ.U32.TRUNC.NTZ R3, R0 ;  /* 0x0000000000037305 */ /* 0x000e24000021f000 */
[----:B0-----:R0:W-:Y:S02]  /*2e10*/  STG.E [R16.64], R3 ;  /* 0x0000000310007986 */ /* 0x0011e4000c101924 */
.L_x_10544:
[----:B------:R-:W-:-:S05]  /*2e20*/  IMAD R18, R18, 0x200, R23 ;  /* 0x0000020012127824 */ /* 0x000fca00078e0217 */
[----:B------:R-:W-:Y:S02]  /*2e30*/  IADD3 R19, R18, 0x80, RZ ;  /* 0x0000008012137810 */ /* 0x000fe40007ffe0ff */
.L_x_10505:
[----:B------:R-:W-:Y:S05]  /*2e40*/  BSYNC B6 ;  /* 0x0000000000067941 */ /* 0x000fea0003800000 */
.L_x_10504:
        /* <DEDUP_REMOVED lines=231> */
.L_x_10574:
        /* <DEDUP_REMOVED lines=20> */
.L_x_10578:
[----:B------:R-:W2:Y:S02]  /*3e00*/  LDG.E.U8 R2, [R2.64] ;  /* 0x0000002402027981 */ /* 0x000ea4000c1e1100 */
[----:B--2---:R-:W0:Y:S02]  /*3e10*/  I2F.U16 R0, R2 ;  /* 0x0000000200007306 */ /* 0x004e240000101000 */
[----:B0-----:R-:W-:Y:S01]  /*3e20*/  F2FP.BF16.PACK_AB R0, RZ, R0 ;  /* 0x00000000ff00723e */ /* 0x001fe200000010ff */
[----:B------:R-:W-:Y:S05]  /*3e30*/  BRA `(.L_x_10580) ;  /* 0x00000e3000007947 */ /* 0x000fea0003800000 */
.L_x_10577:
        /* <DEDUP_REMOVED lines=10> */
.L_x_10582:
[----:B------:R-:W2:Y:S02]  /*3ee0*/  LDG.E R2, [R2.64] ;  /* 0x0000002402027981 */ /* 0x000ea4000c1e1900 */
[----:B--2---:R-:W0:Y:S02]  /*3ef0*/  I2F R0, R2 ;  /* 0x0000000200007306 */ /* 0x004e240000201400 */
[----:B0-----:R-:W-:Y:S01]  /*3f00*/  F2FP.BF16.PACK_AB R0, RZ, R0 ;  /* 0x00000000ff00723e */ /* 0x001fe200000010ff */
[----:B------:R-:W-:Y:S05]  /*3f10*/  BRA `(.L_x_10580) ;  /* 0x00000d5000007947 */ /* 0x000fea0003800000 */
.L_x_10581:
[----:B------:R-:W2:Y:S02]  /*3f20*/  LDG.E.U16 R2, [R2.64] ;  /* 0x0000002402027981 */ /* 0x000ea4000c1e1500 */
[----:B--2---:R-:W0:Y:S02]  /*3f30*/  I2F.S16 R0, R2 ;  /* 0x0000000200007306 */ /* 0x004e240000101400 */
[----:B0-----:R-:W-:Y:S01]  /*3f40*/  F2FP.BF16.PACK_AB R0, RZ, R0 ;  /* 0x00000000ff00723e */ /* 0x001fe200000010ff */
[----:B------:R-:W-:Y:S05]  /*3f50*/  BRA `(.L_x_10580) ;  /* 0x00000d1000007947 */ /* 0x000fea0003800000 */
.L_x_10576:
        /* <DEDUP_REMOVED lines=9> */
.L_x_10584:
[----:B------:R-:W2:Y:S02]  /*3ff0*/  LDG.E.U16 R0, [R2.64] ;  /* 0x0000002402007981 */ /* 0x000ea4000c1e1500 */
[----:B--2---:R-:W-:-:S05]  /*4000*/  HADD2.F32 R0, -RZ, R0.H0_H0 ;  /* 0x20000000ff007230 */ /* 0x004fca0000004100 */
[----:B------:R-:W-:Y:S01]  /*4010*/  F2FP.BF16.PACK_AB R0, RZ, R0 ;  /* 0x00000000ff00723e */ /* 0x000fe200000010ff */
[----:B------:R-:W-:Y:S05]  /*4020*/  BRA `(.L_x_10580) ;  /* 0x00000c4000007947 */ /* 0x000fea0003800000 */
.L_x_10583:
        /* <DEDUP_REMOVED lines=9> */
.L_x_10586:
[----:B------:R-:W2:Y:S02]  /*40c0*/  LDG.E.U16 R2, [R2.64] ;  /* 0x0000002402027981 */ /* 0x000ea4000c1e1500 */
[----:B--2---:R-:W-:-:S05]  /*40d0*/  HADD2.F32 R0, -RZ, R2.H0_H0 ;  /* 0x20000002ff007230 */ /* 0x004fca0000004100 */
[----:B------:R-:W-:Y:S01]  /*40e0*/  F2FP.BF16.PACK_AB R0, RZ, R0 ;  /* 0x00000000ff00723e */ /* 0x000fe200000010ff */
[----:B------:R-:W-:Y:S05]  /*40f0*/  BRA `(.L_x_10580) ;  /* 0x00000b7000007947 */ /* 0x000fea0003800000 */
.L_x_10585:
[----:B------:R-:W2:Y:S02]  /*4100*/  LDG.E.64 R2, [R2.64] ;  /* 0x0000002402027981 */ /* 0x000ea4000c1e1b00 */
[----:B--2---:R-:W0:Y:S01]  /*4110*/  F2F.F32.F64 R0, R2 ;  /* 0x0000000200007310 */ /* 0x004e220000301000 */
[----:B------:R-:W0:-:S14]  /*4120*/  DSETP.GEU.AND P0, PT, |R2|, c[0x2][0x0], PT ;  /* 0x008000000200762a */ /* 0x000e1c0003f0e200 */
[----:B0-----:R-:W-:-:S05]  /*4130*/  @!P0 FMUL R0, R0, 1.175494350822287508e-38 ;  /* 0x0080000000008820 */ /* 0x001fca0000400000 */
[----:B------:R-:W-:Y:S01]  /*4140*/  F2FP.BF16.PACK_AB R0, RZ, R0 ;  /* 0x00000000ff00723e */ /* 0x000fe200000010ff */
[----:B------:R-:W-:Y:S05]  /*4150*/  BRA `(.L_x_10580) ;  /* 0x00000b1000007947 */ /* 0x000fea0003800000 */
.L_x_10575:
        /* <DEDUP_REMOVED lines=13> */
.L_x_10589:
[----:B------:R-:W2:Y:S02]  /*4230*/  LDG.E.64 R2, [R2.64] ;  /* 0x0000002402027981 */ /* 0x000ea4000c1e1b00 */
[----:B--2---:R-:W0:Y:S01]  /*4240*/  F2F.F32.F64 R0, R2 ;  /* 0x0000000200007310 */ /* 0x004e220000301000 */
[----:B------:R-:W0:-:S14]  /*4250*/  DSETP.GEU.AND P0, PT, |R2|, c[0x2][0x0], PT ;  /* 0x008000000200762a */ /* 0x000e1c0003f0e200 */
[----:B0-----:R-:W-:-:S05]  /*4260*/  @!P0 FMUL R0, R0, 1.175494350822287508e-38 ;  /* 0x0080000000008820 */ /* 0x001fca0000400000 */
[----:B------:R-:W-:Y:S01]  /*4270*/  F2FP.BF16.PACK_AB R0, RZ, R0 ;  /* 0x00000000ff00723e */ /* 0x000fe200000010ff */
[----:B------:R-:W-:Y:S05]  /*4280*/  BRA `(.L_x_10580) ;  /* 0x000009e000007947 */ /* 0x000fea0003800000 */
.L_x_10588:
        /* <DEDUP_REMOVED lines=28> */
.L_x_10591:
        /* <DEDUP_REMOVED lines=15> */
.L_x_10590:
[----:B------:R0:W5:Y:S01]  /*4540*/  LDG.E.U16 R0, [R2.64] ;  /* 0x0000002402007981 */ /* 0x000162000c1e1500 */
[----:B------:R-:W-:Y:S05]  /*4550*/  BRA `(.L_x_10580) ;  /* 0x0000071000007947 */ /* 0x000fea0003800000 */
.L_x_10587:
        /* <DEDUP_REMOVED lines=12> */
.L_x_10594:
        /* <DEDUP_REMOVED lines=21> */
.L_x_10598:
[----:B------:R-:W-:Y:S05]  /*4770*/  BSYNC B1 ;  /* 0x0000000000017941 */ /* 0x000fea0003800000 */
.L_x_10597:
[----:B------:R-:W-:Y:S01]  /*4780*/  LEA R3, R0, 0x3b800000, 0x17 ;  /* 0x3b80000000037811 */ /* 0x000fe200078eb8ff */
[----:B------:R-:W-:-:S05]  /*4790*/  IMAD.SHL.U32 R0, R2, 0x100000, RZ ;  /* 0x0010000002007824 */ /* 0x000fca00078e00ff */
[----:B------:R-:W-:Y:S02]  /*47a0*/  LOP3.LUT R0, R3, R0, R4, 0xfe, !PT ;  /* 0x0000000003007212 */ /* 0x000fe400078efe04 */
.L_x_10596:
[----:B------:R-:W-:Y:S05]  /*47b0*/  BSYNC B0 ;  /* 0x0000000000007941 */ /* 0x000fea0003800000 */
.L_x_10595:
[----:B------:R-:W-:Y:S01]  /*47c0*/  F2FP.BF16.PACK_AB R0, RZ, R0 ;  /* 0x00000000ff00723e */ /* 0x000fe200000010ff */
[----:B------:R-:W-:Y:S05]  /*47d0*/  BRA `(.L_x_10580) ;  /* 0x0000049000007947 */ /* 0x000fea0003800000 */
.L_x_10593:
        /* <DEDUP_REMOVED lines=21> */
.L_x_10602:
[----:B------:R-:W-:Y:S05]  /*4930*/  BSYNC B1 ;  /* 0x0000000000017941 */ /* 0x000fea0003800000 */
.L_x_10601:
[----:B------:R-:W-:Y:S01]  /*4940*/  LEA R3, R0, 0x37800000, 0x17 ;  /* 0x3780000000037811 */ /* 0x000fe200078eb8ff */
[----:B------:R-:W-:-:S05]  /*4950*/  IMAD.SHL.U32 R0, R2, 0x200000, RZ ;  /* 0x0020000002007824 */ /* 0x000fca00078e00ff */
[----:B------:R-:W-:Y:S02]  /*4960*/  LOP3.LUT R0, R3, R0, R4, 0xfe, !PT ;  /* 0x0000000003007212 */ /* 0x000fe400078efe04 */
.L_x_10600:
[----:B------:R-:W-:Y:S05]  /*4970*/  BSYNC B0 ;  /* 0x0000000000007941 */ /* 0x000fea0003800000 */
.L_x_10599:
[----:B------:R-:W-:Y:S01]  /*4980*/  F2FP.BF16.PACK_AB R0, RZ, R0 ;  /* 0x00000000ff00723e */ /* 0x000fe200000010ff */
[----:B------:R-:W-:Y:S05]  /*4990*/  BRA `(.L_x_10580) ;  /* 0x000002d000007947 */ /* 0x000fea0003800000 */
.L_x_10592:
        /* <DEDUP_REMOVED lines=14> */
.L_x_10606:
[----:B------:R-:W-:Y:S05]  /*4a80*/  BSYNC B0 ;  /* 0x0000000000007941 */ /* 0x000fea0003800000 */
.L_x_10605:
[----:B------:R-:W-:Y:S01]  /*4a90*/  F2FP.BF16.PACK_AB R0, RZ, R0 ;  /* 0x00000000ff00723e */ /* 0x000fe200000010ff */
[----:B------:R-:W-:Y:S05]  /*4aa0*/  BRA `(.L_x_10580) ;  /* 0x000001c000007947 */ /* 0x000fea0003800000 */
.L_x_10579:
        /* <DEDUP_REMOVED lines=21> */
.L_x_10604:
[----:B------:R-:W2:Y:S02]  /*4c00*/  LDG.E.64 R2, [R2.64] ;  /* 0x0000002402027981 */ /* 0x000ea4000c1e1b00 */
[----:B--2---:R-:W0:Y:S02]  /*4c10*/  I2F.U64 R0, R2 ;  /* 0x0000000200007312 */ /* 0x004e240000301000 */
[----:B0-----:R-:W-:Y:S01]  /*4c20*/  F2FP.BF16.PACK_AB R0, RZ, R0 ;  /* 0x00000000ff00723e */ /* 0x001fe200000010ff */
[----:B------:R-:W-:Y:S05]  /*4c30*/  BRA `(.L_x_10580) ;  /* 0x0000003000007947 */ /* 0x000fea0003800000 */
.L_x_10603:
[----:B------:R-:W2:Y:S02]  /*4c40*/  LDG.E R2, [R2.64] ;  /* 0x0000002402027981 */ /* 0x000ea4000c1e1900 */
[----:B--2---:R-:W0:Y:S02]  /*4c50*/  I2F.U32 R0, R2 ;  /* 0x0000000200007306 */ /* 0x004e240000201000 */
[----:B0-----:R-:W-:-:S06]  /*4c60*/  F2FP.BF16.PACK_AB R0, RZ, R0 ;  /* 0x00000000ff00723e */ /* 0x001fcc00000010ff */
.L_x_10580:
        /* <DEDUP_REMOVED lines=19> */
.L_x_10610:
[----:B------:R-:W-:-:S06]  /*4da0*/  PRMT R3, RZ, 0x5410, R0 ;  /* 0x00005410ff037816 */ /* 0x000fcc0000000000 */
[----:B------:R-:W0:Y:S02]  /*4db0*/  F2I.S64.TRUNC R2, R3 ;  /* 0x0000000300027311 */ /* 0x000e24000020d900 */
[----:B0-----:R0:W-:Y:S01]  /*4dc0*/  STG.E.U8 [R16.64], R2 ;  /* 0x0000000210007986 */ /* 0x0011e2000c101124 */
[----:B------:R-:W-:Y:S05]  /*4dd0*/  BRA `(.L_x_10612) ;  /* 0x00000e4000007947 */ /* 0x000fea0003800000 */
.L_x_10609:
        /* <DEDUP_REMOVED lines=10> */
.L_x_10614:
[----:B------:R-:W-:-:S04]  /*4e80*/  PRMT R0, RZ, 0x5410, R0 ;  /* 0x00005410ff007816 */ /* 0x000fc80000000000 */
[----:B------:R-:W0:Y:S02]  /*4e90*/  F2I.FTZ.TRUNC.NTZ R3, R0 ;  /* 0x0000000000037305 */ /* 0x000e24000021f100 */
[----:B0-----:R0:W-:Y:S01]  /*4ea0*/  STG.E [R16.64], R3 ;  /* 0x0000000310007986 */ /* 0x0011e2000c101924 */
[----:B------:R-:W-:Y:S05]  /*4eb0*/  BRA `(.L_x_10612) ;  /* 0x00000d6000007947 */ /* 0x000fea0003800000 */
.L_x_10613:
[----:B------:R-:W-:-:S04]  /*4ec0*/  PRMT R0, RZ, 0x5410, R0 ;  /* 0x00005410ff007816 */ /* 0x000fc80000000000 */
[----:B------:R-:W0:Y:S02]  /*4ed0*/  F2I.FTZ.TRUNC.NTZ R3, R0 ;  /* 0x0000000000037305 */ /* 0x000e24000021f100 */
[----:B0-----:R0:W-:Y:S01]  /*4ee0*/  STG.E.U16 [R16.64], R3 ;  /* 0x0000000310007986 */ /* 0x0011e2000c101524 */
[----:B------:R-:W-:Y:S05]  /*4ef0*/  BRA `(.L_x_10612) ;  /* 0x00000d2000007947 */ /* 0x000fea0003800000 */
.L_x_10608:
        /* <DEDUP_REMOVED lines=9> */
.L_x_10616:
[----:B------:R-:W-:-:S04]  /*4f90*/  PRMT R0, RZ, 0x5410, R0 ;  /* 0x00005410ff007816 */ /* 0x000fc80000000000 */
[----:B------:R-:W-:-:S05]  /*4fa0*/  F2FP.PACK_AB R0, RZ, R0 ;  /* 0x00000000ff00723e */ /* 0x000fca00000000ff */
[----:B------:R0:W-:Y:S01]  /*4fb0*/  STG.E.U16 [R16.64], R0 ;  /* 0x0000000010007986 */ /* 0x0001e2000c101524 */
[----:B------:R-:W-:Y:S05]  /*4fc0*/  BRA `(.L_x_10612) ;  /* 0x00000c5000007947 */ /* 0x000fea0003800000 */
.L_x_10615:
        /* <DEDUP_REMOVED lines=10> */
.L_x_10618:
[----:B------:R-:W-:-:S04]  /*5070*/  PRMT R0, RZ, 0x5410, R0 ;  /* 0x00005410ff007816 */ /* 0x000fc80000000000 */
[----:B------:R-:W-:-:S04]  /*5080*/  F2FP.PACK_AB R3, RZ, R0 ;  /* 0x00000000ff03723e */ /* 0x000fc800000000ff */
[----:B------:R-:W-:-:S05]  /*5090*/  PRMT R3, R3, 0x5410, RZ ;  /* 0x0000541003037816 */ /* 0x000fca00000000ff */
[----:B------:R0:W-:Y:S01]  /*50a0*/  STG.E [R16.64], R3 ;  /* 0x0000000310007986 */ /* 0x0001e2000c101924 */
[----:B------:R-:W-:Y:S05]  /*50b0*/  BRA `(.L_x_10612) ;  /* 0x00000b6000007947 */ /* 0x000fea0003800000 */
.L_x_10617:
[----:B------:R-:W-:-:S05]  /*50c0*/  PRMT R2, RZ, 0x5410, R0 ;  /* 0x00005410ff027816 */ /* 0x000fca0000000000 */
[----:B------:R-:W-:-:S06]  /*50d0*/  FMUL.FTZ R2, R2, 1 ;  /* 0x3f80000002027820 */ /* 0x000fcc0000410000 */
[----:B------:R-:W0:Y:S02]  /*50e0*/  F2F.F64.F32 R2, R2 ;  /* 0x0000000200027310 */ /* 0x000e240000201800 */
[----:B0-----:R0:W-:Y:S01]  /*50f0*/  STG.E.64 [R16.64], R2 ;  /* 0x0000000210007986 */ /* 0x0011e2000c101b24 */
[----:B------:R-:W-:Y:S05]  /*5100*/  BRA `(.L_x_10612) ;  /* 0x00000b1000007947 */ /* 0x000fea0003800000 */
.L_x_10607:
        /* <DEDUP_REMOVED lines=13> */
.L_x_10621:
[----:B------:R-:W-:Y:S01]  /*51e0*/  PRMT R0, RZ, 0x5410, R0 ;  /* 0x00005410ff007816 */ /* 0x000fe20000000000 */
[----:B------:R-:W-:-:S04]  /*51f0*/  CS2R R6, SRZ ;  /* 0x0000000000067805 */ /* 0x000fc8000001ff00 */
[----:B------:R-:W-:-:S04]  /*5200*/  FMUL.FTZ R0, R0, 1 ;  /* 0x3f80000000007820 */ /* 0x000fc80000410000 */
[----:B------:R-:W0:Y:S02]  /*5210*/  F2F.F64.F32 R4, R0 ;  /* 0x0000000000047310 */ /* 0x000e240000201800 */
[----:B0-----:R0:W-:Y:S01]  /*5220*/  STG.E.128 [R16.64], R4 ;  /* 0x0000000410007986 */ /* 0x0011e2000c101d24 */
[----:B------:R-:W-:Y:S05]  /*5230*/  BRA `(.L_x_10612) ;  /* 0x000009e000007947 */ /* 0x000fea0003800000 */
.L_x_10620:
        /* <DEDUP_REMOVED lines=21> */
.L_x_10625:
[----:B------:R-:W-:Y:S05]  /*5390*/  BSYNC B0 ;  /* 0x0000000000007941 */ /* 0x000fea0003800000 */
.L_x_10624:
[----:B------:R-:W-:-:S05]  /*53a0*/  LOP3.LUT R3, R0, R3, RZ, 0xfc, !PT ;  /* 0x0000000300037212 */ /* 0x000fca00078efcff */
[----:B------:R0:W-:Y:S01]  /*53b0*/  STG.E.U8 [R16.64], R3 ;  /* 0x0000000310007986 */ /* 0x0001e2000c101124 */
[----:B------:R-:W-:Y:S05]  /*53c0*/  BRA `(.L_x_10612) ;  /* 0x0000085000007947 */ /* 0x000fea0003800000 */
.L_x_10623:
        /* <DEDUP_REMOVED lines=13> */
.L_x_10627:
[----:B------:R-:W-:Y:S01]  /*54a0*/  IMAD.MOV.U32 R0, RZ, RZ, 0x7f ;  /* 0x0000007fff007424 */ /* 0x000fe200078e00ff */
[----:B------:R-:W-:-:S04]  /*54b0*/  ISETP.GT.U32.AND P0, PT, R2, 0x7f800000, PT ;  /* 0x7f8000000200780c */ /* 0x000fc80003f04070 */
[----:B------:R-:W-:-:S04]  /*54c0*/  SEL R0, R0, 0x7c, P0 ;  /* 0x0000007c00007807 */ /* 0x000fc80000000000 */
.L_x_10628:
[----:B------:R-:W-:Y:S05]  /*54d0*/  BSYNC B0 ;  /* 0x0000000000007941 */ /* 0x000fea0003800000 */
.L_x_10626:
[----:B------:R-:W-:-:S04]  /*54e0*/  LOP3.LUT R2, R3, 0x80000000, RZ, 0xc0, !PT ;  /* 0x8000000003027812 */ /* 0x000fc800078ec0ff */
[----:B------:R-:W-:-:S04]  /*54f0*/  SHF.R.U32.HI R3, RZ, 0x18, R2 ;  /* 0x00000018ff037819 */ /* 0x000fc80000011602 */
[----:B------:R-:W-:-:S05]  /*5500*/  LOP3.LUT R3, R0, R3, RZ, 0xfc, !PT ;  /* 0x0000000300037212 */ /* 0x000fca00078efcff */
[----:B------:R0:W-:Y:S01]  /*5510*/  STG.E.U8 [R16.64], R3 ;  /* 0x0000000310007986 */ /* 0x0001e2000c101124 */
[----:B------:R-:W-:Y:S05]  /*5520*/  BRA `(.L_x_10612) ;  /* 0x000006f000007947 */ /* 0x000fea0003800000 */
.L_x_10622:
[----:B------:R0:W-:Y:S01]  /*5530*/  STG.E.U16 [R16.64], R0 ;  /* 0x0000000010007986 */ /* 0x0001e2000c101524 */
[----:B------:R-:W-:Y:S05]  /*5540*/  BRA `(.L_x_10612) ;  /* 0x000006d000007947 */ /* 0x000fea0003800000 */
.L_x_10619:
        /* <DEDUP_REMOVED lines=12> */
.L_x_10631:
        /* <DEDUP_REMOVED lines=17> */
.L_x_10634:
[----:B------:R-:W-:-:S04]  /*5720*/  LOP3.LUT R2, R3, 0x80000000, RZ, 0xc0, !PT ;  /* 0x8000000003027812 */ /* 0x000fc800078ec0ff */
[----:B------:R-:W-:-:S04]  /*5730*/  SHF.R.U32.HI R3, RZ, 0x18, R2 ;  /* 0x00000018ff037819 */ /* 0x000fc80000011602 */
[----:B------:R-:W-:-:S04]  /*5740*/  LOP3.LUT R0, R0, R3, RZ, 0xfc, !PT ;  /* 0x0000000300007212 */ /* 0x000fc800078efcff */
[----:B------:R-:W-:Y:S02]  /*5750*/  PRMT R8, R0, 0x7610, R8 ;  /* 0x0000761000087816 */ /* 0x000fe40000000008 */
.L_x_10633:
[----:B------:R-:W-:Y:S05]  /*5760*/  BSYNC B0 ;  /* 0x0000000000007941 */ /* 0x000fea0003800000 */
.L_x_10632:
[----:B------:R0:W-:Y:S01]  /*5770*/  STG.E.U8 [R16.64], R8 ;  /* 0x0000000810007986 */ /* 0x0001e2000c101124 */
[----:B------:R-:W-:Y:S05]  /*5780*/  BRA `(.L_x_10612) ;  /* 0x0000049000007947 */ /* 0x000fea0003800000 */
.L_x_10630:
        /* <DEDUP_REMOVED lines=17> */
.L_x_10637:
[----:B------:R-:W-:-:S04]  /*58a0*/  LOP3.LUT R2, R3, 0x80000000, RZ, 0xc0, !PT ;  /* 0x8000000003027812 */ /* 0x000fc800078ec0ff */
[----:B------:R-:W-:-:S04]  /*58b0*/  SHF.R.U32.HI R3, RZ, 0x18, R2 ;  /* 0x00000018ff037819 */ /* 0x000fc80000011602 */
[----:B------:R-:W-:-:S04]  /*58c0*/  LOP3.LUT R0, R0, R3, RZ, 0xfc, !PT ;  /* 0x0000000300007212 */ /* 0x000fc800078efcff */
[----:B------:R-:W-:Y:S02]  /*58d0*/  PRMT R8, R0, 0x7610, R8 ;  /* 0x0000761000087816 */ /* 0x000fe40000000008 */
.L_x_10636:
[----:B------:R-:W-:Y:S05]  /*58e0*/  BSYNC B0 ;  /* 0x0000000000007941 */ /* 0x000fea0003800000 */
.L_x_10635:
[----:B------:R0:W-:Y:S01]  /*58f0*/  STG.E.U8 [R16.64], R8 ;  /* 0x0000000810007986 */ /* 0x0001e2000c101124 */
[----:B------:R-:W-:Y:S05]  /*5900*/  BRA `(.L_x_10612) ;  /* 0x0000031000007947 */ /* 0x000fea0003800000 */
.L_x_10629:
        /* <DEDUP_REMOVED lines=22> */
.L_x_10611:
        /* <DEDUP_REMOVED lines=20> */
.L_x_10639:
[----:B------:R-:W-:-:S06]  /*5bb0*/  PRMT R2, RZ, 0x5410, R0 ;  /* 0x00005410ff027816 */ /* 0x000fcc0000000000 */
[----:B------:R-:W0:Y:S02]  /*5bc0*/  F2I.U64.TRUNC R2, R2 ;  /* 0x0000000200027311 */ /* 0x000e24000020d800 */
[----:B0-----:R0:W-:Y:S01]  /*5bd0*/  STG.E.64 [R16.64], R2 ;  /* 0x0000000210007986 */ /* 0x0011e2000c101b24 */
[----:B------:R-:W-:Y:S05]  /*5be0*/  BRA `(.L_x_10612) ;  /* 0x0000003000007947 */ /* 0x000fea0003800000 */
.L_x_10638:
[----:B------:R-:W-:-:S04]  /*5bf0*/  PRMT R0, RZ, 0x5410, R0 ;  /* 0x00005410ff007816 */ /* 0x000fc80000000000 */
[----:B------:R-:W0:Y:S02]  /*5c00*/  F2I.FTZ.U32.TRUNC.NTZ R3, R0 ;  /* 0x0000000000037305 */ /* 0x000e24000021f000 */
[----:B0-----:R0:W-:Y:S02]  /*5c10*/  STG.E [R16.64], R3 ;  /* 0x0000000310007986 */ /* 0x0011e4000c101924 */
.L_x_10612:
        /* <DEDUP_REMOVED lines=231> */
.L_x_10640:
        /* <DEDUP_REMOVED lines=20> */
.L_x_10644:
[----:B------:R-:W2:Y:S02]  /*6bd0*/  LDG.E.U8 R2, [R2.64] ;  /* 0x0000002402027981 */ /* 0x000ea4000c1e1100 */
[----:B--2---:R-:W0:Y:S02]  /*6be0*/  I2F.U16 R0, R2 ;  /* 0x0000000200007306 */ /* 0x004e240000101000 */
[----:B0-----:R-:W-:Y:S01]  /*6bf0*/  F2FP.BF16.PACK_AB R0, RZ, R0 ;  /* 0x00000000ff00723e */ /* 0x001fe200000010ff */
[----:B------:R-:W-:Y:S05]  /*6c00*/  BRA `(.L_x_10646) ;  /* 0x00000e3000007947 */ /* 0x000fea0003800000 */
.L_x_10643:
        /* <DEDUP_REMOVED lines=10> */
.L_x_10648:
[----:B------:R-:W2:Y:S02]  /*6cb0*/  LDG.E R2, [R2.64] ;  /* 0x0000002402027981 */ /* 0x000ea4000c1e1900 */
[----:B--2---:R-:W0:Y:S02]  /*6cc0*/  I2F R0, R2 ;  /* 0x0000000200007306 */ /* 0x004e240000201400 */
[----:B0-----:R-:W-:Y:S01]  /*6cd0*/  F2FP.BF16.PACK_AB R0, RZ, R0 ;  /* 0x00000000ff00723e */ /* 0x001fe200000010ff */
[----:B------:R-:W-:Y:S05]  /*6ce0*/  BRA `(.L_x_10646) ;  /* 0x00000d5000007947 */ /* 0x000fea0003800000 */
.L_x_10647:
[----:B------:R-:W2:Y:S02]  /*6cf0*/  LDG.E.U16 R2, [R2.64] ;  /* 0x0000002402027981 */ /* 0x000ea4000c1e1500 */
[----:B--2---:R-:W0:Y:S02]  /*6d00*/  I2F.S16 R0, R2 ;  /* 0x0000000200007306 */ /* 0x004e240000101400 */
[----:B0-----:R-:W-:Y:S01]  /*6d10*/  F2FP.BF16.PACK_AB R0, RZ, R0 ;  /* 0x00000000ff00723e */ /* 0x001fe200000010ff */
[----:B------:R-:W-:Y:S05]  /*6d20*/  BRA `(.L_x_10646) ;  /* 0x00000d1000007947 */ /* 0x000fea0003800000 */
.L_x_10642:
        /* <DEDUP_REMOVED lines=9> */
.L_x_10650:
[----:B------:R-:W2:Y:S02]  /*6dc0*/  LDG.E.U16 R0, [R2.64] ;  /* 0x0000002402007981 */ /* 0x000ea4000c1e1500 */
[----:B--2---:R-:W-:-:S05]  /*6dd0*/  HADD2.F32 R0, -RZ, R0.H0_H0 ;  /* 0x20000000ff007230 */ /* 0x004fca0000004100 */
[----:B------:R-:W-:Y:S01]  /*6de0*/  F2FP.BF16.PACK_AB R0, RZ, R0 ;  /* 0x00000000ff00723e */ /* 0x000fe200000010ff */
[----:B------:R-:W-:Y:S05]  /*6df0*/  BRA `(.L_x_10646) ;  /* 0x00000c4000007947 */ /* 0x000fea0003800000 */
.L_x_10649:
        /* <DEDUP_REMOVED lines=9> */
.L_x_10652:
[----:B------:R-:W2:Y:S02]  /*6e90*/  LDG.E.U16 R2, [R2.64] ;  /* 0x0000002402027981 */ /* 0x000ea4000c1e1500 */
[----:B--2---:R-:W-:-:S05]  /*6ea0*/  HADD2.F32 R0, -RZ, R2.H0_H0 ;  /* 0x20000002ff007230 */ /* 0x004fca0000004100 */
[----:B------:R-:W-:Y:S01]  /*6eb0*/  F2FP.BF16.PACK_AB R0, RZ, R0 ;  /* 0x00000000ff00723e */ /* 0x000fe200000010ff */
[----:B------:R-:W-:Y:S05]  /*6ec0*/  BRA `(.L_x_10646) ;  /* 0x00000b7000007947 */ /* 0x000fea0003800000 */
.L_x_10651:
[----:B------:R-:W2:Y:S02]  /*6ed0*/  LDG.E.64 R2, [R2.64] ;  /* 0x0000002402027981 */ /* 0x000ea4000c1e1b00 */
[----:B--2---:R-:W0:Y:S01]  /*6ee0*/  F2F.F32.F64 R0, R2 ;  /* 0x0000000200007310 */ /* 0x004e220000301000 */
[----:B------:R-:W0:-:S14]  /*6ef0*/  DSETP.GEU.AND P0, PT, |R2|, c[0x2][0x0], PT ;  /* 0x008000000200762a */ /* 0x000e1c0003f0e200 */
[----:B0-----:R-:W-:-:S05]  /*6f00*/  @!P0 FMUL R0, R0, 1.175494350822287508e-38 ;  /* 0x0080000000008820 */ /* 0x001fca0000400000 */
[----:B------:R-:W-:Y:S01]  /*6f10*/  F2FP.BF16.PACK_AB R0, RZ, R0 ;  /* 0x00000000ff00723e */ /* 0x000fe200000010ff */
[----:B------:R-:W-:Y:S05]  /*6f20*/  BRA `(.L_x_10646) ;  /* 0x00000b1000007947 */ /* 0x000fea0003800000 */
.L_x_10641:
        /* <DEDUP_REMOVED lines=13> */
.L_x_10655:
[----:B------:R-:W2:Y:S02]  /*7000*/  LDG.E.64 R2, [R2.64] ;  /* 0x0000002402027981 */ /* 0x000ea4000c1e1b00 */
[----:B--2---:R-:W0:Y:S01]  /*7010*/  F2F.F32.F64 R0, R2 ;  /* 0x0000000200007310 */ /* 0x004e220000301000 */
[----:B------:R-:W0:-:S14]  /*7020*/  DSETP.GEU.AND P0, PT, |R2|, c[0x2][0x0], PT ;  /* 0x008000000200762a */ /* 0x000e1c0003f0e200 */
[----:B0-----:R-:W-:-:S05]  /*7030*/  @!P0 FMUL R0, R0, 1.175494350822287508e-38 ;  /* 0x0080000000008820 */ /* 0x001fca0000400000 */
[----:B------:R-:W-:Y:S01]  /*7040*/  F2FP.BF16.PACK_AB R0, RZ, R0 ;  /* 0x00000000ff00723e */ /* 0x000fe200000010ff */
[----:B------:R-:W-:Y:S05]  /*7050*/  BRA `(.L_x_10646) ;  /* 0x000009e000007947 */ /* 0x000fea0003800000 */
.L_x_10654:
        /* <DEDUP_REMOVED lines=28> */
.L_x_10657:
        /* <DEDUP_REMOVED lines=15> */
.L_x_10656:
[----:B------:R0:W5:Y:S01]  /*7310*/  LDG.E.U16 R0, [R2.64] ;  /* 0x0000002402007981 */ /* 0x000162000c1e1500 */
[----:B------:R-:W-:Y:S05]  /*7320*/  BRA `(.L_x_10646) ;  /* 0x0000071000007947 */ /* 0x000fea0003800000 */
.L_x_10653:
        /* <DEDUP_REMOVED lines=12> */
.L_x_10660:
        /* <DEDUP_REMOVED lines=21> */
.L_x_10664:
[----:B------:R-:W-:Y:S05]  /*7540*/  BSYNC B1 ;  /* 0x0000000000017941 */ /* 0x000fea0003800000 */
.L_x_10663:
[----:B------:R-:W-:Y:S01]  /*7550*/  LEA R3, R0, 0x3b800000, 0x17 ;  /* 0x3b80000000037811 */ /* 0x000fe200078eb8ff */
[----:B------:R-:W-:-:S05]  /*7560*/  IMAD.SHL.U32 R0, R2, 0x100000, RZ ;  /* 0x0010000002007824 */ /* 0x000fca00078e00ff */
[----:B------:R-:W-:Y:S02]  /*7570*/  LOP3.LUT R0, R3, R0, R4, 0xfe, !PT ;  /* 0x0000000003007212 */ /* 0x000fe400078efe04 */
.L_x_10662:
[----:B------:R-:W-:Y:S05]  /*7580*/  BSYNC B0 ;  /* 0x0000000000007941 */ /* 0x000fea0003800000 */
.L_x_10661:
[----:B------:R-:W-:Y:S01]  /*7590*/  F2FP.BF16.PACK_AB R0, RZ, R0 ;  /* 0x00000000ff00723e */ /* 0x000fe200000010ff */
[----:B------:R-:W-:Y:S05]  /*75a0*/  BRA `(.L_x_10646) ;  /* 0x0000049000007947 */ /* 0x000fea0003800000 */
.L_x_10659:
        /* <DEDUP_REMOVED lines=21> */
.L_x_10668:
[----:B------:R-:W-:Y:S05]  /*7700*/  BSYNC B1 ;  /* 0x0000000000017941 */ /* 0x000fea0003800000 */
.L_x_10667:
[----:B------:R-:W-:Y:S01]  /*7710*/  LEA R3, R0, 0x37800000, 0x17 ;  /* 0x3780000000037811 */ /* 0x000fe200078eb8ff */
[----:B------:R-:W-:-:S05]  /*7720*/  IMAD.SHL.U32 R0, R2, 0x200000, RZ ;  /* 0x0020000002007824 */ /* 0x000fca00078e00ff */
[----:B------:R-:W-:Y:S02]  /*7730*/  LOP3.LUT R0, R3, R0, R4, 0xfe, !PT ;  /* 0x0000000003007212 */ /* 0x000fe400078efe04 */
.L_x_10666:
[----:B------:R-:W-:Y:S05]  /*7740*/  BSYNC B0 ;  /* 0x0000000000007941 */ /* 0x000fea0003800000 */
.L_x_10665:
[----:B------:R-:W-:Y:S01]  /*7750*/  F2FP.BF16.PACK_AB R0, RZ, R0 ;  /* 0x00000000ff00723e */ /* 0x000fe200000010ff */
[----:B------:R-:W-:Y:S05]  /*7760*/  BRA `(.L_x_10646) ;  /* 0x000002d000007947 */ /* 0x000fea0003800000 */
.L_x_10658:
        /* <DEDUP_REMOVED lines=14> */
.L_x_10672:
[----:B------:R-:W-:Y:S05]  /*7850*/  BSYNC B0 ;  /* 0x0000000000007941 */ /* 0x000fea0003800000 */
.L_x_10671:
[----:B------:R-:W-:Y:S01]  /*7860*/  F2FP.BF16.PACK_AB R0, RZ, R0 ;  /* 0x00000000ff00723e */ /* 0x000fe200000010ff */
[----:B------:R-:W-:Y:S05]  /*7870*/  BRA `(.L_x_10646) ;  /* 0x000001c000007947 */ /* 0x000fea0003800000 */
.L_x_10645:
        /* <DEDUP_REMOVED lines=21> */
.L_x_10670:
[----:B------:R-:W2:Y:S02]  /*79d0*/  LDG.E.64 R2, [R2.64] ;  /* 0x0000002402027981 */ /* 0x000ea4000c1e1b00 */
[----:B--2---:R-:W0:Y:S02]  /*79e0*/  I2F.U64 R0, R2 ;  /* 0x0000000200007312 */ /* 0x004e240000301000 */
[----:B0-----:R-:W-:Y:S01]  /*79f0*/  F2FP.BF16.PACK_AB R0, RZ, R0 ;  /* 0x00000000ff00723e */ /* 0x001fe200000010ff */
[----:B------:R-:W-:Y:S05]  /*7a00*/  BRA `(.L_x_10646) ;  /* 0x0000003000007947 */ /* 0x000fea0003800000 */
.L_x_10669:
[----:B------:R-:W2:Y:S02]  /*7a10*/  LDG.E R2, [R2.64] ;  /* 0x0000002402027981 */ /* 0x000ea4000c1e1900 */
[----:B--2---:R-:W0:Y:S02]  /*7a20*/  I2F.U32 R0, R2 ;  /* 0x0000000200007306 */ /* 0x004e240000201000 */
[----:B0-----:R-:W-:-:S06]  /*7a30*/  F2FP.BF16.PACK_AB R0, RZ, R0 ;  /* 0x00000000ff00723e */ /* 0x001fcc00000010ff */
.L_x_10646:
        /* <DEDUP_REMOVED lines=19> */
.L_x_10676:
[----:B------:R-:W-:-:S06]  /*7b70*/  PRMT R3, RZ, 0x5410, R0 ;  /* 0x00005410ff037816 */ /* 0x000fcc0000000000 */
[----:B------:R-:W0:Y:S02]  /*7b80*/  F2I.S64.TRUNC R2, R3 ;  /* 0x0000000300027311 */ /* 0x000e24000020d900 */
[----:B0-----:R0:W-:Y:S01]  /*7b90*/  STG.E.U8 [R16.64], R2 ;  /* 0x0000000210007986 */ /* 0x0011e2000c101124 */
[----:B------:R-:W-:Y:S05]  /*7ba0*/  BRA `(.L_x_10678) ;  /* 0x00000e4000007947 */ /* 0x000fea0003800000 */
.L_x_10675:
        /* <DEDUP_REMOVED lines=10> */
.L_x_10680:
[----:B------:R-:W-:-:S04]  /*7c50*/  PRMT R0, RZ, 0x5410, R0 ;  /* 0x00005410ff007816 */ /* 0x000fc80000000000 */
[----:B------:R-:W0:Y:S02]  /*7c60*/  F2I.FTZ.TRUNC.NTZ R3, R0 ;  /* 0x0000000000037305 */ /* 0x000e24000021f100 */
[----:B0-----:R0:W-:Y:S01]  /*7c70*/  STG.E [R16.64], R3 ;  /* 0x0000000310007986 */ /* 0x0011e2000c101924 */
[----:B------:R-:W-:Y:S05]  /*7c80*/  BRA `(.L_x_10678) ;  /* 0x00000d6000007947 */ /* 0x000fea0003800000 */
.L_x_10679:
[----:B------:R-:W-:-:S04]  /*7c90*/  PRMT R0, RZ, 0x5410, R0 ;  /* 0x00005410ff007816 */ /* 0x000fc80000000000 */
[----:B------:R-:W0:Y:S02]  /*7ca0*/  F2I.FTZ.TRUNC.NTZ R3, R0 ;  /* 0x0000000000037305 */ /* 0x000e24000021f100 */
[----:B0-----:R0:W-:Y:S01]  /*7cb0*/  STG.E.U16 [R16.64], R3 ;  /* 0x0000000310007986 */ /* 0x0011e2000c101524 */
[----:B------:R-:W-:Y:S05]  /*7cc0*/  BRA `(.L_x_10678) ;  /* 0x00000d2000007947 */ /* 0x000fea0003800000 */
.L_x_10674:
        /* <DEDUP_REMOVED lines=9> */
.L_x_10682:
[----:B------:R-:W-:-:S04]  /*7d60*/  PRMT R0, RZ, 0x5410, R0 ;  /* 0x00005410ff007816 */ /* 0x000fc80000000000 */
[----:B------:R-:W-:-:S05]  /*7d70*/  F2FP.PACK_AB R0, RZ, R0 ;  /* 0x00000000ff00723e */ /* 0x000fca00000000ff */
[----:B------:R0:W-:Y:S01]  /*7d80*/  STG.E.U16 [R16.64], R0 ;  /* 0x0000000010007986 */ /* 0x0001e2000c101524 */
[----:B------:R-:W-:Y:S05]  /*7d90*/  BRA `(.L_x_10678) ;  /* 0x00000c5000007947 */ /* 0x000fea0003800000 */
.L_x_10681:
        /* <DEDUP_REMOVED lines=10> */
.L_x_10684:
[----:B------:R-:W-:-:S04]  /*7e40*/  PRMT R0, RZ, 0x5410, R0 ;  /* 0x00005410ff007816 */ /* 0x000fc80000000000 */
[----:B------:R-:W-:-:S04]  /*7e50*/  F2FP.PACK_AB R3, RZ, R0 ;  /* 0x00000000ff03723e */ /* 0x000fc800000000ff */
[----:B------:R-:W-:-:S05]  /*7e60*/  PRMT R3, R3, 0x5410, RZ ;  /* 0x0000541003037816 */ /* 0x000fca00000000ff */
[----:B------:R0:W-:Y:S01]  /*7e70*/  STG.E [R16.64], R3 ;  /* 0x0000000310007986 */ /* 0x0001e2000c101924 */
[----:B------:R-:W-:Y:S05]  /*7e80*/  BRA `(.L_x_10678) ;  /* 0x00000b6000007947 */ /* 0x000fea0003800000 */
.L_x_10683:
[----:B------:R-:W-:-:S05]  /*7e90*/  PRMT R2, RZ, 0x5410, R0 ;  /* 0x00005410ff027816 */ /* 0x000fca0000000000 */
[----:B------:R-:W-:-:S06]  /*7ea0*/  FMUL.FTZ R2, R2, 1 ;  /* 0x3f80000002027820 */ /* 0x000fcc0000410000 */
[----:B------:R-:W0:Y:S02]  /*7eb0*/  F2F.F64.F32 R2, R2 ;  /* 0x0000000200027310 */ /* 0x000e240000201800 */
[----:B0-----:R0:W-:Y:S01]  /*7ec0*/  STG.E.64 [R16.64], R2 ;  /* 0x0000000210007986 */ /* 0x0011e2000c101b24 */
[----:B------:R-:W-:Y:S05]  /*7ed0*/  BRA `(.L_x_10678) ;  /* 0x00000b1000007947 */ /* 0x000fea0003800000 */
.L_x_10673:
        /* <DEDUP_REMOVED lines=13> */
.L_x_10687:
[----:B------:R-:W-:Y:S01]  /*7fb0*/  PRMT R0, RZ, 0x5410, R0 ;  /* 0x00005410ff007816 */ /* 0x000fe20000000000 */
[----:B------:R-:W-:-:S04]  /*7fc0*/  CS2R R6, SRZ ;  /* 0x0000000000067805 */ /* 0x000fc8000001ff00 */
[----:B------:R-:W-:-:S04]  /*7fd0*/  FMUL.FTZ R0, R0, 1 ;  /* 0x3f80000000007820 */ /* 0x000fc80000410000 */
[----:B------:R-:W0:Y:S02]  /*7fe0*/  F2F.F64.F32 R4, R0 ;  /* 0x0000000000047310 */ /* 0x000e240000201800 */
[----:B0-----:R0:W-:Y:S01]  /*7ff0*/  STG.E.128 [R16.64], R4 ;  /* 0x0000000410007986 */ /* 0x0011e2000c101d24 */
[----:B------:R-:W-:Y:S05]  /*8000*/  BRA `(.L_x_10678) ;  /* 0x000009e000007947 */ /* 0x000fea0003800000 */
.L_x_10686:
        /* <DEDUP_REMOVED lines=21> */
.L_x_10691:
[----:B------:R-:W-:Y:S05]  /*8160*/  BSYNC B0 ;  /* 0x0000000000007941 */ /* 0x000fea0003800000 */
.L_x_10690:
[----:B------:R-:W-:-:S05]  /*8170*/  LOP3.LUT R3, R0, R3, RZ, 0xfc, !PT ;  /* 0x0000000300037212 */ /* 0x000fca00078efcff */
[----:B------:R0:W-:Y:S01]  /*8180*/  STG.E.U8 [R16.64], R3 ;  /* 0x0000000310007986 */ /* 0x0001e2000c101124 */
[----:B------:R-:W-:Y:S05]  /*8190*/  BRA `(.L_x_10678) ;  /* 0x0000085000007947 */ /* 0x000fea0003800000 */
.L_x_10689:
        /* <DEDUP_REMOVED lines=13> */
.L_x_10693:
[----:B------:R-:W-:Y:S01]  /*8270*/  IMAD.MOV.U32 R0, RZ, RZ, 0x7f ;  /* 0x0000007fff007424 */ /* 0x000fe200078e00ff */
[----:B------:R-:W-:-:S04]  /*8280*/  ISETP.GT.U32.AND P0, PT, R2, 0x7f800000, PT ;  /* 0x7f8000000200780c */ /* 0x000fc80003f04070 */
[----:B------:R-:W-:-:S04]  /*8290*/  SEL R0, R0, 0x7c, P0 ;  /* 0x0000007c00007807 */ /* 0x000fc80000000000 */
.L_x_10694:
[----:B------:R-:W-:Y:S05]  /*82a0*/  BSYNC B0 ;  /* 0x0000000000007941 */ /* 0x000fea0003800000 */
.L_x_10692:
[----:B------:R-:W-:-:S04]  /*82b0*/  LOP3.LUT R2, R3, 0x80000000, RZ, 0xc0, !PT ;  /* 0x8000000003027812 */ /* 0x000fc800078ec0ff */
[----:B------:R-:W-:-:S04]  /*82c0*/  SHF.R.U32.HI R3, RZ, 0x18, R2 ;  /* 0x00000018ff037819 */ /* 0x000fc80000011602 */
[----:B------:R-:W-:-:S05]  /*82d0*/  LOP3.LUT R3, R0, R3, RZ, 0xfc, !PT ;  /* 0x0000000300037212 */ /* 0x000fca00078efcff */
[----:B------:R0:W-:Y:S01]  /*82e0*/  STG.E.U8 [R16.64], R3 ;  /* 0x0000000310007986 */ /* 0x0001e2000c101124 */
[----:B------:R-:W-:Y:S05]  /*82f0*/  BRA `(.L_x_10678) ;  /* 0x000006f000007947 */ /* 0x000fea0003800000 */
.L_x_10688:
[----:B------:R0:W-:Y:S01]  /*8300*/  STG.E.U16 [R16.64], R0 ;  /* 0x0000000010007986 */ /* 0x0001e2000c101524 */
[----:B------:R-:W-:Y:S05]  /*8310*/  BRA `(.L_x_10678) ;  /* 0x000006d000007947 */ /* 0x000fea0003800000 */
.L_x_10685:
        /* <DEDUP_REMOVED lines=12> */
.L_x_10697:
        /* <DEDUP_REMOVED lines=17> */
.L_x_10700:
[----:B------:R-:W-:-:S04]  /*84f0*/  LOP3.LUT R2, R3, 0x80000000, RZ, 0xc0, !PT ;  /* 0x8000000003027812 */ /* 0x000fc800078ec0ff */
[----:B------:R-:W-:-:S04]  /*8500*/  SHF.R.U32.HI R3, RZ, 0x18, R2 ;  /* 0x00000018ff037819 */ /* 0x000fc80000011602 */
[----:B------:R-:W-:-:S04]  /*8510*/  LOP3.LUT R0, R0, R3, RZ, 0xfc, !PT ;  /* 0x0000000300007212 */ /* 0x000fc800078efcff */
[----:B------:R-:W-:Y:S02]  /*8520*/  PRMT R8, R0, 0x7610, R8 ;  /* 0x0000761000087816 */ /* 0x000fe40000000008 */
.L_x_10699:
[----:B------:R-:W-:Y:S05]  /*8530*/  BSYNC B0 ;  /* 0x0000000000007941 */ /* 0x000fea0003800000 */
.L_x_10698:
[----:B------:R0:W-:Y:S01]  /*8540*/  STG.E.U8 [R16.64], R8 ;  /* 0x0000000810007986 */ /* 0x0001e2000c101124 */
[----:B------:R-:W-:Y:S05]  /*8550*/  BRA `(.L_x_10678) ;  /* 0x0000049000007947 */ /* 0x000fea0003800000 */
.L_x_10696:
        /* <DEDUP_REMOVED lines=17> */
.L_x_10703:
[----:B------:R-:W-:-:S04]  /*8670*/  LOP3.LUT R2, R3, 0x80000000, RZ, 0xc0, !PT ;  /* 0x8000000003027812 */ /* 0x000fc800078ec0ff */
[----:B------:R-:W-:-:S04]  /*8680*/  SHF.R.U32.HI R3, RZ, 0x18, R2 ;  /* 0x00000018ff037819 */ /* 0x000fc80000011602 */
[----:B------:R-:W-:-:S04]  /*8690*/  LOP3.LUT R0, R0, R3, RZ, 0xfc, !PT ;  /* 0x0000000300007212 */ /* 0x000fc800078efcff */
[----:B------:R-:W-:Y:S02]  /*86a0*/  PRMT R8, R0, 0x7610, R8 ;  /* 0x0000761000087816 */ /* 0x000fe40000000008 */
.L_x_10702:
[----:B------:R-:W-:Y:S05]  /*86b0*/  BSYNC B0 ;  /* 0x0000000000007941 */ /* 0x000fea0003800000 */
.L_x_10701:
[----:B------:R0:W-:Y:S01]  /*86c0*/  STG.E.U8 [R16.64], R8 ;  /* 0x0000000810007986 */ /* 0x0001e2000c101124 */
[----:B------:R-:W-:Y:S05]  /*86d0*/  BRA `(.L_x_10678) ;  /* 0x0000031000007947 */ /* 0x000fea0003800000 */
.L_x_10695:
        /* <DEDUP_REMOVED lines=22> */
.L_x_10677:
        /* <DEDUP_REMOVED lines=20> */
.L_x_10705:
[----:B------:R-:W-:-:S06]  /*8980*/  PRMT R2, RZ, 0x5410, R0 ;  /* 0x00005410ff027816 */ /* 0x000fcc0000000000 */
[----:B------:R-:W0:Y:S02]  /*8990*/  F2I.U64.TRUNC R2, R2 ;  /* 0x0000000200027311 */ /* 0x000e24000020d800 */
[----:B0-----:R0:W-:Y:S01]  /*89a0*/  STG.E.64 [R16.64], R2 ;  /* 0x0000000210007986 */ /* 0x0011e2000c101b24 */
[----:B------:R-:W-:Y:S05]  /*89b0*/  BRA `(.L_x_10678) ;  /* 0x0000003000007947 */ /* 0x000fea0003800000 */
.L_x_10704:
[----:B------:R-:W-:-:S04]  /*89c0*/  PRMT R0, RZ, 0x5410, R0 ;  /* 0x00005410ff007816 */ /* 0x000fc80000000000 */
[----:B------:R-:W0:Y:S02]  /*89d0*/  F2I.FTZ.U32.TRUNC.NTZ R3, R0 ;  /* 0x0000000000037305 */ /* 0x000e24000021f000 */
[----:B0-----:R0:W-:Y:S02]  /*89e0*/  STG.E [R16.64], R3 ;  /* 0x0000000310007986 */ /* 0x0011e4000c101924 */
.L_x_10678:
[----:B------:R-:W-:Y:S02]  /*89f0*/  IADD3 R19, R19, 0x80, RZ ;  /* 0x0000008013137810 */ /* 0x000fe40007ffe0ff */
.L_x_10573:
[----:B------:R-:W-:Y:S05]  /*8a00*/  BSYNC B6 ;  /* 0x0000000000067941 */ /* 0x000fea0003800000 */
.L_x_10572:
        /* <DEDUP_REMOVED lines=230> */
.L_x_10706:
        /* <DEDUP_REMOVED lines=20> */
.L_x_10710:
[----:B------:R-:W2:Y:S02]  /*99b0*/  LDG.E.U8 R2, [R2.64] ;  /* 0x0000002402027981 */ /* 0x000ea4000c1e1100 */
[----:B--2---:R-:W0:Y:S02]  /*99c0*/  I2F.U16 R0, R2 ;  /* 0x0000000200007306 */ /* 0x004e240000101000 */
[----:B0-----:R-:W-:Y:S01]  /*99d0*/  F2FP.BF16.PACK_AB R0, RZ, R0 ;  /* 0x00000000ff00723e */ /* 0x001fe200000010ff */
[----:B------:R-:W-:Y:S05]  /*99e0*/  BRA `(.L_x_10712) ;  /* 0x00000e3000007947 */ /* 0x000fea0003800000 */
.L_x_10709:
        /* <DEDUP_REMOVED lines=10> */
.L_x_10714:
[----:B------:R-:W2:Y:S02]  /*9a90*/  LDG.E R2, [R2.64] ;  /* 0x0000002402027981 */ /* 0x000ea4000c1e1900 */
[----:B--2---:R-:W0:Y:S02]  /*9aa0*/  I2F R0, R2 ;  /* 0x0000000200007306 */ /* 0x004e240000201400 */
[----:B0-----:R-:W-:Y:S01]  /*9ab0*/  F2FP.BF16.PACK_AB R0, RZ, R0 ;  /* 0x00000000ff00723e */ /* 0x001fe200000010ff */
[----:B------:R-:W-:Y:S05]  /*9ac0*/  BRA `(.L_x_10712) ;  /* 0x00000d5000007947 */ /* 0x000fea0003800000 */
.L_x_10713:
[----:B------:R-:W2:Y:S02]  /*9ad0*/  LDG.E.U16 R2, [R2.64] ;  /* 0x0000002402027981 */ /* 0x000ea4000c1e1500 */
[----:B--2---:R-:W0:Y:S02]  /*9ae0*/  I2F.S16 R0, R2 ;  /* 0x0000000200007306 */ /* 0x004e240000101400 */
[----:B0-----:R-:W-:Y:S01]  /*9af0*/  F2FP.BF16.PACK_AB R0, RZ, R0 ;  /* 0x00000000ff00723e */ /* 0x001fe200000010ff */
[----:B------:R-:W-:Y:S05]  /*9b00*/  BRA `(.L_x_10712) ;  /* 0x00000d1000007947 */ /* 0x000fea0003800000 */
.L_x_10708:
        /* <DEDUP_REMOVED lines=9> */
.L_x_10716:
[----:B------:R-:W2:Y:S02]  /*9ba0*/  LDG.E.U16 R0, [R2.64] ;  /* 0x0000002402007981 */ /* 0x000ea4000c1e1500 */
[----:B--2---:R-:W-:-:S05]  /*9bb0*/  HADD2.F32 R0, -RZ, R0.H0_H0 ;  /* 0x20000000ff007230 */ /* 0x004fca0000004100 */
[----:B------:R-:W-:Y:S01]  /*9bc0*/  F2FP.BF16.PACK_AB R0, RZ, R0 ;  /* 0x00000000ff00723e */ /* 0x000fe200000010ff */
[----:B------:R-:W-:Y:S05]  /*9bd0*/  BRA `(.L_x_10712) ;  /* 0x00000c4000007947 */ /* 0x000fea0003800000 */
.L_x_10715:
        /* <DEDUP_REMOVED lines=9> */
.L_x_10718:
[----:B------:R-:W2:Y:S02]  /*9c70*/  LDG.E.U16 R2, [R2.64] ;  /* 0x0000002402027981 */ /* 0x000ea4000c1e1500 */
[----:B--2---:R-:W-:-:S05]  /*9c80*/  HADD2.F32 R0, -RZ, R2.H0_H0 ;  /* 0x20000002ff007230 */ /* 0x004fca0000004100 */
[----:B------:R-:W-:Y:S01]  /*9c90*/  F2FP.BF16.PACK_AB R0, RZ, R0 ;  /* 0x00000000ff00723e */ /* 0x000fe200000010ff */
[----:B------:R-:W-:Y:S05]  /*9ca0*/  BRA `(.L_x_10712) ;  /* 0x00000b7000007947 */ /* 0x000fea0003800000 */
.L_x_10717:
[----:B------:R-:W2:Y:S02]  /*9cb0*/  LDG.E.64 R2, [R2.64] ;  /* 0x0000002402027981 */ /* 0x000ea4000c1e1b00 */
[----:B--2---:R-:W0:Y:S01]  /*9cc0*/  F2F.F32.F64 R0, R2 ;  /* 0x0000000200007310 */ /* 0x004e220000301000 */
[----:B------:R-:W0:-:S14]  /*9cd0*/  DSETP.GEU.AND P0, PT, |R2|, c[0x2][0x0], PT ;  /* 0x008000000200762a */ /* 0x000e1c0003f0e200 */
[----:B0-----:R-:W-:-:S05]  /*9ce0*/  @!P0 FMUL R0, R0, 1.175494350822287508e-38 ;  /* 0x0080000000008820 */ /* 0x001fca0000400000 */
[----:B------:R-:W-:Y:S01]  /*9cf0*/  F2FP.BF16.PACK_AB R0, RZ, R0 ;  /* 0x00000000ff00723e */ /* 0x000fe200000010ff */
[----:B------:R-:W-:Y:S05]  /*9d00*/  BRA `(.L_x_10712) ;  /* 0x00000b1000007947 */ /* 0x000fea0003800000 */
.L_x_10707:
        /* <DEDUP_REMOVED lines=13> */
.L_x_10721:
[----:B------:R-:W2:Y:S02]  /*9de0*/  LDG.E.64 R2, [R2.64] ;  /* 0x0000002402027981 */ /* 0x000ea4000c1e1b00 */
[----:B--2---:R-:W0:Y:S01]  /*9df0*/  F2F.F32.F64 R0, R2 ;  /* 0x0000000200007310 */ /* 0x004e220000301000 */
[----:B------:R-:W0:-:S14]  /*9e00*/  DSETP.GEU.AND P0, PT, |R2|, c[0x2][0x0], PT ;  /* 0x008000000200762a */ /* 0x000e1c0003f0e200 */
[----:B0-----:R-:W-:-:S05]  /*9e10*/  @!P0 FMUL R0, R0, 1.175494350822287508e-38 ;  /* 0x0080000000008820 */ /* 0x001fca0000400000 */
[----:B------:R-:W-:Y:S01]  /*9e20*/  F2FP.BF16.PACK_AB R0, RZ, R0 ;  /* 0x00000000ff00723e */ /* 0x000fe200000010ff */
[----:B------:R-:W-:Y:S05]  /*9e30*/  BRA `(.L_x_10712) ;  /* 0x000009e000007947 */ /* 0x000fea0003800000 */
.L_x_10720:
        /* <DEDUP_REMOVED lines=28> */
.L_x_10723:
        /* <DEDUP_REMOVED lines=15> */
.L_x_10722:
[----:B------:R0:W5:Y:S01]  /*a0f0*/  LDG.E.U16 R0, [R2.64] ;  /* 0x0000002402007981 */ /* 0x000162000c1e1500 */
[----:B------:R-:W-:Y:S05]  /*a100*/  BRA `(.L_x_10712) ;  /* 0x0000071000007947 */ /* 0x000fea0003800000 */
.L_x_10719:
        /* <DEDUP_REMOVED lines=12> */
.L_x_10726:
        /* <DEDUP_REMOVED lines=21> */
.L_x_10730:
[----:B------:R-:W-:Y:S05]  /*a320*/  BSYNC B1 ;  /* 0x0000000000017941 */ /* 0x000fea0003800000 */
.L_x_10729:
[----:B------:R-:W-:Y:S01]  /*a330*/  LEA R3, R0, 0x3b800000, 0x17 ;  /* 0x3b80000000037811 */ /* 0x000fe200078eb8ff */
[----:B------:R-:W-:-:S05]  /*a340*/  IMAD.SHL.U32 R0, R2, 0x100000, RZ ;  /* 0x0010000002007824 */ /* 0x000fca00078e00ff */
[----:B------:R-:W-:Y:S02]  /*a350*/  LOP3.LUT R0, R3, R0, R4, 0xfe, !PT ;  /* 0x0000000003007212 */ /* 0x000fe400078efe04 */
.L_x_10728:
[----:B------:R-:W-:Y:S05]  /*a360*/  BSYNC B0 ;  /* 0x0000000000007941 */ /* 0x000fea0003800000 */
.L_x_10727:
[----:B------:R-:W-:Y:S01]  /*a370*/  F2FP.BF16.PACK_AB R0, RZ, R0 ;  /* 0x00000000ff00723e */ /* 0x000fe200000010ff */
[----:B------:R-:W-:Y:S05]  /*a380*/  BRA `(.L_x_10712) ;  /* 0x0000049000007947 */ /* 0x000fea0003800000 */
.L_x_10725:
        /* <DEDUP_REMOVED lines=21> */
.L_x_10734:
[----:B------:R-:W-:Y:S05]  /*a4e0*/  BSYNC B1 ;  /* 0x0000000000017941 */ /* 0x000fea0003800000 */
.L_x_10733:
[----:B------:R-:W-:Y:S01]  /*a4f0*/  LEA R3, R0, 0x37800000, 0x17 ;  /* 0x3780000000037811 */ /* 0x000fe200078eb8ff */
[----:B------:R-:W-:-:S05]  /*a500*/  IMAD.SHL.U32 R0, R2, 0x200000, RZ ;  /* 0x0020000002007824 */ /* 0x000fca00078e00ff */
[----:B------:R-:W-:Y:S02]  /*a510*/  LOP3.LUT R0, R3, R0, R4, 0xfe, !PT ;  /* 0x0000000003007212 */ /* 0x000fe400078efe04 */
.L_x_10732:
[----:B------:R-:W-:Y:S05]  /*a520*/  BSYNC B0 ;  /* 0x0000000000007941 */ /* 0x000fea0003800000 */
.L_x_10731:
[----:B------:R-:W-:Y:S01]  /*a530*/  F2FP.BF16.PACK_AB R0, RZ, R0 ;  /* 0x00000000ff00723e */ /* 0x000fe200000010ff */
[----:B------:R-:W-:Y:S05]  /*a540*/  BRA `(.L_x_10712) ;  /* 0x000002d000007947 */ /* 0x000fea0003800000 */
.L_x_10724:
        /* <DEDUP_REMOVED lines=14> */
.L_x_10738:
[----:B------:R-:W-:Y:S05]  /*a630*/  BSYNC B0 ;  /* 0x0000000000007941 */ /* 0x000fea0003800000 */
.L_x_10737:
[----:B------:R-:W-:Y:S01]  /*a640*/  F2FP.BF16.PACK_AB R0, RZ, R0 ;  /* 0x00000000ff00723e */ /* 0x000fe200000010ff */
[----:B------:R-:W-:Y:S05]  /*a650*/  BRA `(.L_x_10712) ;  /* 0x000001c000007947 */ /* 0x000fea0003800000 */
.L_x_10711:
        /* <DEDUP_REMOVED lines=21> */
.L_x_10736:
[----:B------:R-:W2:Y:S02]  /*a7b0*/  LDG.E.64 R2, [R2.64] ;  /* 0x0000002402027981 */ /* 0x000ea4000c1e1b00 */
[----:B--2---:R-:W0:Y:S02]  /*a7c0*/  I2F.U64 R0, R2 ;  /* 0x0000000200007312 */ /* 0x004e240000301000 */
[----:B0-----:R-:W-:Y:S01]  /*a7d0*/  F2FP.BF16.PACK_AB R0, RZ, R0 ;  /* 0x00000000ff00723e */ /* 0x001fe200000010ff */
[----:B------:R-:W-:Y:S05]  /*a7e0*/  BRA `(.L_x_10712) ;  /* 0x0000003000007947 */ /* 0x000fea0003800000 */
.L_x_10735:
[----:B------:R-:W2:Y:S02]  /*a7f0*/  LDG.E R2, [R2.64] ;  /* 0x0000002402027981 */ /* 0x000ea4000c1e1900 */
[----:B--2---:R-:W0:Y:S02]  /*a800*/  I2F.U32 R0, R2 ;  /* 0x0000000200007306 */ /* 0x004e240000201000 */
[----:B0-----:R-:W-:-:S06]  /*a810*/  F2FP.BF16.PACK_AB R0, RZ, R0 ;  /* 0x00000000ff00723e */ /* 0x001fcc00000010ff */
.L_x_10712:
        /* <DEDUP_REMOVED lines=19> */
.L_x_10742:
[----:B------:R-:W-:-:S06]  /*a950*/  PRMT R3, RZ, 0x5410, R0 ;  /* 0x00005410ff037816 */ /* 0x000fcc0000000000 */
[----:B------:R-:W0:Y:S02]  /*a960*/  F2I.S64.TRUNC R2, R3 ;  /* 0x0000000300027311 */ /* 0x000e24000020d900 */
[----:B0-----:R-:W-:Y:S01]  /*a970*/  STG.E.U8 [R16.64], R2 ;  /* 0x0000000210007986 */ /* 0x001fe2000c101124 */
[----:B------:R-:W-:Y:S05]  /*a980*/  EXIT ;  /* 0x000000000000794d */ /* 0x000fea0003800000 */
.L_x_10741:
        /* <DEDUP_REMOVED lines=10> */
.L_x_10745:
[----:B------:R-:W-:-:S04]  /*aa30*/  PRMT R0, RZ, 0x5410, R0 ;  /* 0x00005410ff007816 */ /* 0x000fc80000000000 */
[----:B------:R-:W0:Y:S02]  /*aa40*/  F2I.FTZ.TRUNC.NTZ R3, R0 ;  /* 0x0000000000037305 */ /* 0x000e24000021f100 */
[----:B0-----:R-:W-:Y:S01]  /*aa50*/  STG.E [R16.64], R3 ;  /* 0x0000000310007986 */ /* 0x001fe2000c101924 */
[----:B------:R-:W-:Y:S05]  /*aa60*/  EXIT ;  /* 0x000000000000794d */ /* 0x000fea0003800000 */
.L_x_10744:
[----:B------:R-:W-:-:S04]  /*aa70*/  PRMT R0, RZ, 0x5410, R0 ;  /* 0x00005410ff007816 */ /* 0x000fc80000000000 */
[----:B------:R-:W0:Y:S02]  /*aa80*/  F2I.FTZ.TRUNC.NTZ R3, R0 ;  /* 0x0000000000037305 */ /* 0x000e24000021f100 */
[----:B0-----:R-:W-:Y:S01]  /*aa90*/  STG.E.U16 [R16.64], R3 ;  /* 0x0000000310007986 */ /* 0x001fe2000c101524 */
[----:B------:R-:W-:Y:S05]  /*aaa0*/  EXIT ;  /* 0x000000000000794d */ /* 0x000fea0003800000 */
.L_x_10740:
        /* <DEDUP_REMOVED lines=9> */
.L_x_10747:
[----:B------:R-:W-:-:S04]  /*ab40*/  PRMT R0, RZ, 0x5410, R0 ;  /* 0x00005410ff007816 */ /* 0x000fc80000000000 */
[----:B------:R-:W-:-:S05]  /*ab50*/  F2FP.PACK_AB R0, RZ, R0 ;  /* 0x00000000ff00723e */ /* 0x000fca00000000ff */
[----:B------:R-:W-:Y:S01]  /*ab60*/  STG.E.U16 [R16.64], R0 ;  /* 0x0000000010007986 */ /* 0x000fe2000c101524 */
[----:B------:R-:W-:Y:S05]  /*ab70*/  EXIT ;  /* 0x000000000000794d */ /* 0x000fea0003800000 */
.L_x_10746:
        /* <DEDUP_REMOVED lines=10> */
.L_x_10749:
[----:B------:R-:W-:-:S04]  /*ac20*/  PRMT R0, RZ, 0x5410, R0 ;  /* 0x00005410ff007816 */ /* 0x000fc80000000000 */
[----:B------:R-:W-:-:S04]  /*ac30*/  F2FP.PACK_AB R3, RZ, R0 ;  /* 0x00000000ff03723e */ /* 0x000fc800000000ff */
[----:B------:R-:W-:-:S05]  /*ac40*/  PRMT R3, R3, 0x5410, RZ ;  /* 0x0000541003037816 */ /* 0x000fca00000000ff */
[----:B------:R-:W-:Y:S01]  /*ac50*/  STG.E [R16.64], R3 ;  /* 0x0000000310007986 */ /* 0x000fe2000c101924 */
[----:B------:R-:W-:Y:S05]  /*ac60*/  EXIT ;  /* 0x000000000000794d */ /* 0x000fea0003800000 */
.L_x_10748:
[----:B------:R-:W-:-:S05]  /*ac70*/  PRMT R2, RZ, 0x5410, R0 ;  /* 0x00005410ff027816 */ /* 0x000fca0000000000 */
[----:B------:R-:W-:-:S06]  /*ac80*/  FMUL.FTZ R2, R2, 1 ;  /* 0x3f80000002027820 */ /* 0x000fcc0000410000 */
[----:B------:R-:W0:Y:S02]  /*ac90*/  F2F.F64.F32 R2, R2 ;  /* 0x0000000200027310 */ /* 0x000e240000201800 */
[----:B0-----:R-:W-:Y:S01]  /*aca0*/  STG.E.64 [R16.64], R2 ;  /* 0x0000000210007986 */ /* 0x001fe2000c101b24 */
[----:B------:R-:W-:Y:S05]  /*acb0*/  EXIT ;  /* 0x000000000000794d */ /* 0x000fea0003800000 */
.L_x_10739:
        /* <DEDUP_REMOVED lines=13> */
.L_x_10752:
[----:B------:R-:W-:Y:S01]  /*ad90*/  PRMT R0, RZ, 0x5410, R0 ;  /* 0x00005410ff007816 */ /* 0x000fe20000000000 */
[----:B------:R-:W-:-:S04]  /*ada0*/  CS2R R6, SRZ ;  /* 0x0000000000067805 */ /* 0x000fc8000001ff00 */
[----:B------:R-:W-:-:S04]  /*adb0*/  FMUL.FTZ R0, R0, 1 ;  /* 0x3f80000000007820 */ /* 0x000fc80000410000 */
[----:B------:R-:W0:Y:S02]  /*adc0*/  F2F.F64.F32 R4, R0 ;  /* 0x0000000000047310 */ /* 0x000e240000201800 */
[----:B0-----:R-:W-:Y:S01]  /*add0*/  STG.E.128 [R16.64], R4 ;  /* 0x0000000410007986 */ /* 0x001fe2000c101d24 */
[----:B------:R-:W-:Y:S05]  /*ade0*/  EXIT ;  /* 0x000000000000794d */ /* 0x000fea0003800000 */
.L_x_10751:
        /* <DEDUP_REMOVED lines=21> */
.L_x_10756:
[----:B------:R-:W-:Y:S05]  /*af40*/  BSYNC B0 ;  /* 0x0000000000007941 */ /* 0x000fea0003800000 */
.L_x_10755:
[----:B------:R-:W-:-:S05]  /*af50*/  LOP3.LUT R3, R0, R3, RZ, 0xfc, !PT ;  /* 0x0000000300037212 */ /* 0x000fca00078efcff */
[----:B------:R-:W-:Y:S01]  /*af60*/  STG.E.U8 [R16.64], R3 ;  /* 0x0000000310007986 */ /* 0x000fe2000c101124 */
[----:B------:R-:W-:Y:S05]  /*af70*/  EXIT ;  /* 0x000000000000794d */ /* 0x000fea0003800000 */
.L_x_10754:
        /* <DEDUP_REMOVED lines=13> */
.L_x_10758:
[----:B------:R-:W-:Y:S01]  /*b050*/  IMAD.MOV.U32 R0, RZ, RZ, 0x7f ;  /* 0x0000007fff007424 */ /* 0x000fe200078e00ff */
[----:B------:R-:W-:-:S04]  /*b060*/  ISETP.GT.U32.AND P0, PT, R2, 0x7f800000, PT ;  /* 0x7f8000000200780c */ /* 0x000fc80003f04070 */
[----:B------:R-:W-:-:S04]  /*b070*/  SEL R0, R0, 0x7c, P0 ;  /* 0x0000007c00007807 */ /* 0x000fc80000000000 */
.L_x_10759:
[----:B------:R-:W-:Y:S05]  /*b080*/  BSYNC B0 ;  /* 0x0000000000007941 */ /* 0x000fea0003800000 */
.L_x_10757:
[----:B------:R-:W-:-:S04]  /*b090*/  LOP3.LUT R2, R3, 0x80000000, RZ, 0xc0, !PT ;  /* 0x8000000003027812 */ /* 0x000fc800078ec0ff */
[----:B------:R-:W-:-:S04]  /*b0a0*/  SHF.R.U32.HI R3, RZ, 0x18, R2 ;  /* 0x00000018ff037819 */ /* 0x000fc80000011602 */
[----:B------:R-:W-:-:S05]  /*b0b0*/  LOP3.LUT R3, R0, R3, RZ, 0xfc, !PT ;  /* 0x0000000300037212 */ /* 0x000fca00078efcff */
[----:B------:R-:W-:Y:S01]  /*b0c0*/  STG.E.U8 [R16.64], R3 ;  /* 0x0000000310007986 */ /* 0x000fe2000c101124 */
[----:B------:R-:W-:Y:S05]  /*b0d0*/  EXIT ;  /* 0x000000000000794d */ /* 0x000fea0003800000 */
.L_x_10753:
[----:B------:R-:W-:Y:S01]  /*b0e0*/  STG.E.U16 [R16.64], R0 ;  /* 0x0000000010007986 */ /* 0x000fe2000c101524 */
[----:B------:R-:W-:Y:S05]  /*b0f0*/  EXIT ;  /* 0x000000000000794d */ /* 0x000fea0003800000 */
.L_x_10750:
        /* <DEDUP_REMOVED lines=12> */
.L_x_10762:
        /* <DEDUP_REMOVED lines=17> */
.L_x_10765:
[----:B------:R-:W-:-:S04]  /*b2d0*/  LOP3.LUT R2, R3, 0x80000000, RZ, 0xc0, !PT ;  /* 0x8000000003027812 */ /* 0x000fc800078ec0ff */
[----:B------:R-:W-:-:S04]  /*b2e0*/  SHF.R.U32.HI R3, RZ, 0x18, R2 ;  /* 0x00000018ff037819 */ /* 0x000fc80000011602 */
[----:B------:R-:W-:-:S04]  /*b2f0*/  LOP3.LUT R0, R0, R3, RZ, 0xfc, !PT ;  /* 0x0000000300007212 */ /* 0x000fc800078efcff */
[----:B------:R-:W-:Y:S02]  /*b300*/  PRMT R8, R0, 0x7610, R8 ;  /* 0x0000761000087816 */ /* 0x000fe40000000008 */
.L_x_10764:
[----:B------:R-:W-:Y:S05]  /*b310*/  BSYNC B0 ;  /* 0x0000000000007941 */ /* 0x000fea0003800000 */
.L_x_10763:
[----:B------:R-:W-:Y:S01]  /*b320*/  STG.E.U8 [R16.64], R8 ;  /* 0x0000000810007986 */ /* 0x000fe2000c101124 */
[----:B------:R-:W-:Y:S05]  /*b330*/  EXIT ;  /* 0x000000000000794d */ /* 0x000fea0003800000 */
.L_x_10761:
        /* <DEDUP_REMOVED lines=17> */
.L_x_10768:
[----:B------:R-:W-:-:S04]  /*b450*/  LOP3.LUT R2, R3, 0x80000000, RZ, 0xc0, !PT ;  /* 0x8000000003027812 */ /* 0x000fc800078ec0ff */
[----:B------:R-:W-:-:S04]  /*b460*/  SHF.R.U32.HI R3, RZ, 0x18, R2 ;  /* 0x00000018ff037819 */ /* 0x000fc80000011602 */
[----:B------:R-:W-:-:S04]  /*b470*/  LOP3.LUT R0, R0, R3, RZ, 0xfc, !PT ;  /* 0x0000000300007212 */ /* 0x000fc800078efcff */
[----:B------:R-:W-:Y:S02]  /*b480*/  PRMT R8, R0, 0x7610, R8 ;  /* 0x0000761000087816 */ /* 0x000fe40000000008 */
.L_x_10767:
[----:B------:R-:W-:Y:S05]  /*b490*/  BSYNC B0 ;  /* 0x0000000000007941 */ /* 0x000fea0003800000 */
.L_x_10766:
[----:B------:R-:W-:Y:S01]  /*b4a0*/  STG.E.U8 [R16.64], R8 ;  /* 0x0000000810007986 */ /* 0x000fe2000c101124 */
[----:B------:R-:W-:Y:S05]  /*b4b0*/  EXIT ;  /* 0x000000000000794d */ /* 0x000fea0003800000 */
.L_x_10760:
        /* <DEDUP_REMOVED lines=22> */
.L_x_10743:
        /* <DEDUP_REMOVED lines=20> */
.L_x_10770:
[----:B------:R-:W-:-:S06]  /*b760*/  PRMT R2, RZ, 0x5410, R0 ;  /* 0x00005410ff027816 */ /* 0x000fcc0000000000 */
[----:B------:R-:W0:Y:S02]  /*b770*/  F2I.U64.TRUNC R2, R2 ;  /* 0x0000000200027311 */ /* 0x000e24000020d800 */
[----:B0-----:R-:W-:Y:S01]  /*b780*/  STG.E.64 [R16.64], R2 ;  /* 0x0000000210007986 */ /* 0x001fe2000c101b24 */
[----:B------:R-:W-:Y:S05]  /*b790*/  EXIT ;  /* 0x000000000000794d */ /* 0x000fea0003800000 */
.L_x_10769:
[----:B------:R-:W-:-:S04]  /*b7a0*/  PRMT R0, RZ, 0x5410, R0 ;  /* 0x00005410ff007816 */ /* 0x000fc80000000000 */
[----:B------:R-:W0:Y:S02]  /*b7b0*/  F2I.FTZ.U32.TRUNC.NTZ R3, R0 ;  /* 0x0000000000037305 */ /* 0x000e24000021f000 */
[----:B0-----:R-:W-:Y:S01]  /*b7c0*/  STG.E [R16.64], R3 ;  /* 0x0000000310007986 */ /* 0x001fe2000c101924 */
[----:B------:R-:W-:Y:S05]  /*b7d0*/  EXIT ;  /* 0x000000000000794d */ /* 0x000fea0003800000 */
.L_x_10771:
        /* <DEDUP_REMOVED lines=10> */
.L_x_22435:


//--------------------- .text._ZN2at6native27unrolled_elementwise_kernelIZZZNS0_15neg_kernel_cudaERNS_18TensorIteratorBaseEENKUlvE0_clEvENKUlvE7_clEvEUlN3c108BFloat16EE_St5arrayIPcLm2EELi4E23TrivialOffsetCalculatorILi1EjESD_NS0_6memory12LoadWithCastILi1EEENSE_13StoreWithCastILi1EEEEEviT_T0_T2_T3_T4_T5_ --------------------------
	.section	.text._ZN2at6native27unrolled_elementwise_kernelIZZZNS0_15neg_kernel_cudaERNS_18TensorIteratorBaseEENKUlvE0_clEvENKUlvE7_clEvEUlN3c108BFloat16EE_St5arrayIPcLm2EELi4E23TrivialOffsetCalculatorILi1EjESD_NS0_6memory12LoadWithCastILi1EEENSE_13StoreWithCastILi1EEEEEviT_T0_T2_T3_T4_T5_,"ax",@progbits
	.sectioninfo	@"SHI_REGISTERS=29"
	.align	128
        .global         _ZN2at6native27unrolled_elementwise_kernelIZZZNS0_15neg_kernel_cudaERNS_18TensorIteratorBaseEENKUlvE0_clEvENKUlvE7_clEvEUlN3c108BFloat16EE_St5arrayIPcLm2EELi4E23TrivialOffsetCalculatorILi1EjESD_NS0_6memory12LoadWithCastILi1EEENSE_13StoreWithCastILi1EEEEEviT_T0_T2_T3_T4_T5_
        .type           _ZN2at6native27unrolled_elementwise_kernelIZZZNS0_15neg_kernel_cudaERNS_18TensorIteratorBaseEENKUlvE0_clEvENKUlvE7_clEvEUlN3c108BFloat16EE_St5arrayIPcLm2EELi4E23TrivialOffsetCalculatorILi1EjESD_NS0_6memory12LoadWithCastILi1EEENSE_13StoreWithCastILi1EEEEEviT_T0_T2_T3_T4_T5_,@function
        .size           _ZN2at6native27unrolled_elementwise_kernelIZZZNS0_15neg_kernel_cudaERNS_18TensorIteratorBaseEENKUlvE0_clEvENKUlvE7_clEvEUlN3c108BFloat16EE_St5arrayIPcLm2EELi4E23TrivialOffsetCalculatorILi1EjESD_NS0_6memory12LoadWithCastILi1EEENSE_13StoreWithCastILi1EEEEEviT_T0_T2_T3_T4_T5_,(.L_x_22436 - _ZN2at6native27unrolled_elementwise_kernelIZZZNS0_15neg_kernel_cudaERNS_18TensorIteratorBaseEENKUlvE0_clEvENKUlvE7_clEvEUlN3c108BFloat16EE_St5arrayIPcLm2EELi4E23TrivialOffsetCalculatorILi1EjESD_NS0_6memory12LoadWithCastILi1EEENSE_13StoreWithCastILi1EEEEEviT_T0_T2_T3_T4_T5_)
        .other          _ZN2at6native27unrolled_elementwise_kernelIZZZNS0_15neg_kernel_cudaERNS_18TensorIteratorBaseEENKUlvE0_clEvENKUlvE7_clEvEUlN3c108BFloat16EE_St5arrayIPcLm2EELi4E23TrivialOffsetCalculatorILi1EjESD_NS0_6memory12LoadWithCastILi1EEENSE_13StoreWithCastILi1EEEEEviT_T0_T2_T3_T4_T5_,@"STO_CUDA_ENTRY STV_DEFAULT"
_ZN2at6native27unrolled_elementwise_kernelIZZZNS0_15neg_kernel_cudaERNS_18TensorIteratorBaseEENKUlvE0_clEvENKUlvE7_clEvEUlN3c108BFloat16EE_St5arrayIPcLm2EELi4E23TrivialOffsetCalculatorILi1EjESD_NS0_6memory12LoadWithCastILi1EEENSE_13StoreWithCastILi1EEEEEviT_T0_T2_T3_T4_T5_:
.text._ZN2at6native27unrolled_elementwise_kernelIZZZNS0_15neg_kernel_cudaERNS_18TensorIteratorBaseEENKUlvE0_clEvENKUlvE7_clEvEUlN3c108BFloat16EE_St5arrayIPcLm2EELi4E23TrivialOffsetCalculatorILi1EjESD_NS0_6memory12LoadWithCastILi1EEENSE_13StoreWithCastILi1EEEEEviT_T0_T2_T3_T4_T5_:
        /* <DEDUP_REMOVED lines=32> */
.L_x_10777:
[----:B------:R-:W2:Y:S02]  /*0200*/  LDG.E.U8 R2, [R2.64] ;  /* 0x0000002402027981 */ /* 0x000ea4000c1e1100 */
[----:B--2---:R-:W0:Y:S02]  /*0210*/  I2F.U16 R0, R2 ;  /* 0x0000000200007306 */ /* 0x004e240000101000 */
[----:B0-----:R-:W-:-:S04]  /*0220*/  F2FP.BF16.PACK_AB R0, RZ, R0 ;  /* 0x00000000ff00723e */ /* 0x001fc800000010ff */
[----:B------:R-:W-:Y:S01]  /*0230*/  PRMT R23, R0, 0x7610, R23 ;  /* 0x0000761000177816 */ /* 0x000fe20000000017 */
[----:B------:R-:W-:Y:S05]  /*0240*/  BRA `(.L_x_10779) ;  /* 0x00000f1000007947 */ /* 0x000fea0003800000 */
.L_x_10776:
        /* <DEDUP_REMOVED lines=11> */
.L_x_10781:
[----:B------:R-:W2:Y:S02]  /*0300*/  LDG.E R2, [R2.64] ;  /* 0x0000002402027981 */ /* 0x000ea4000c1e1900 */
[----:B--2---:R-:W0:Y:S02]  /*0310*/  I2F R0, R2 ;  /* 0x0000000200007306 */ /* 0x004e240000201400 */
[----:B0-----:R-:W-:-:S04]  /*0320*/  F2FP.BF16.PACK_AB R0, RZ, R0 ;  /* 0x00000000ff00723e */ /* 0x001fc800000010ff */
[----:B------:R-:W-:Y:S01]  /*0330*/  PRMT R23, R0, 0x7610, R23 ;  /* 0x0000761000177816 */ /* 0x000fe20000000017 */
[----:B------:R-:W-:Y:S05]  /*0340*/  BRA `(.L_x_10779) ;  /* 0x00000e1000007947 */ /* 0x000fea0003800000 */
.L_x_10780:
[----:B------:R-:W2:Y:S02]  /*0350*/  LDG.E.U16 R2, [R2.64] ;  /* 0x0000002402027981 */ /* 0x000ea4000c1e1500 */
[----:B--2---:R-:W0:Y:S02]  /*0360*/  I2F.S16 R0, R2 ;  /* 0x0000000200007306 */ /* 0x004e240000101400 */
[----:B0-----:R-:W-:-:S04]  /*0370*/  F2FP.BF16.PACK_AB R0, RZ, R0 ;  /* 0x00000000ff00723e */ /* 0x001fc800000010ff */
[----:B------:R-:W-:Y:S01]  /*0380*/  PRMT R23, R0, 0x7610, R23 ;  /* 0x0000761000177816 */ /* 0x000fe20000000017 */
[----:B------:R-:W-:Y:S05]  /*0390*/  BRA `(.L_x_10779) ;  /* 0x00000dc000007947 */ /* 0x000fea0003800000 */
.L_x_10775:
        /* <DEDUP_REMOVED lines=9> */
.L_x_10783:
[----:B------:R-:W2:Y:S02]  /*0430*/  LDG.E.U16 R0, [R2.64] ;  /* 0x0000002402007981 */ /* 0x000ea4000c1e1500 */
[----:B--2---:R-:W-:-:S05]  /*0440*/  HADD2.F32 R0, -RZ, R0.H0_H0 ;  /* 0x20000000ff007230 */ /* 0x004fca0000004100 */
[----:B------:R-:W-:-:S04]  /*0450*/  F2FP.BF16.PACK_AB R0, RZ, R0 ;  /* 0x00000000ff00723e */ /* 0x000fc800000010ff */
[----:B------:R-:W-:Y:S01]  /*0460*/  PRMT R23, R0, 0x7610, R23 ;  /* 0x0000761000177816 */ /* 0x000fe20000000017 */
[----:B------:R-:W-:Y:S05]  /*0470*/  BRA `(.L_x_10779) ;  /* 0x00000ce000007947 */ /* 0x000fea0003800000 */
.L_x_10782:
        /* <DEDUP_REMOVED lines=9> */
.L_x_10785:
[----:B------:R-:W2:Y:S02]  /*0510*/  LDG.E.U16 R2, [R2.64] ;  /* 0x0000002402027981 */ /* 0x000ea4000c1e1500 */
[----:B--2---:R-:W-:-:S05]  /*0520*/  HADD2.F32 R0, -RZ, R2.H0_H0 ;  /* 0x20000002ff007230 */ /* 0x004fca0000004100 */
[----:B------:R-:W-:-:S04]  /*0530*/  F2FP.BF16.PACK_AB R0, RZ, R0 ;  /* 0x00000000ff00723e */ /* 0x000fc800000010ff */
[----:B------:R-:W-:Y:S01]  /*0540*/  PRMT R23, R0, 0x7610, R23 ;  /* 0x0000761000177816 */ /* 0x000fe20000000017 */
[----:B------:R-:W-:Y:S05]  /*0550*/  BRA `(.L_x_10779) ;  /* 0x00000c0000007947 */ /* 0x000fea0003800000 */
.L_x_10784:
[----:B------:R-:W2:Y:S02]  /*0560*/  LDG.E.64 R2, [R2.64] ;  /* 0x0000002402027981 */ /* 0x000ea4000c1e1b00 */
[----:B--2---:R-:W0:Y:S01]  /*0570*/  F2F.F32.F64 R0, R2 ;  /* 0x0000000200007310 */ /* 0x004e220000301000 */
[----:B------:R-:W0:-:S14]  /*0580*/  DSETP.GEU.AND P0, PT, |R2|, c[0x2][0x0], PT ;  /* 0x008000000200762a */ /* 0x000e1c0003f0e200 */
[----:B0-----:R-:W-:-:S05]  /*0590*/  @!P0 FMUL R0, R0, 1.175494350822287508e-38 ;  /* 0x0080000000008820 */ /* 0x001fca0000400000 */
[----:B------:R-:W-:-:S04]  /*05a0*/  F2FP.BF16.PACK_AB R0, RZ, R0 ;  /* 0x00000000ff00723e */ /* 0x000fc800000010ff */
[----:B------:R-:W-:Y:S01]  /*05b0*/  PRMT R23, R0, 0x7610, R23 ;  /* 0x0000761000177816 */ /* 0x000fe20000000017 */
[----:B------:R-:W-:Y:S05]  /*05c0*/  BRA `(.L_x_10779) ;  /* 0x00000b9000007947 */ /* 0x000fea0003800000 */
.L_x_10774:
        /* <DEDUP_REMOVED lines=14> */
.L_x_10788:
[----:B------:R-:W2:Y:S02]  /*06b0*/  LDG.E.64 R2, [R2.64] ;  /* 0x0000002402027981 */ /* 0x000ea4000c1e1b00 */
[----:B--2---:R-:W0:Y:S01]  /*06c0*/  F2F.F32.F64 R0, R2 ;  /* 0x0000000200007310 */ /* 0x004e220000301000 */
[----:B------:R-:W0:-:S14]  /*06d0*/  DSETP.GEU.AND P0, PT, |R2|, c[0x2][0x0], PT ;  /* 0x008000000200762a */ /* 0x000e1c0003f0e200 */
[----:B0-----:R-:W-:-:S05]  /*06e0*/  @!P0 FMUL R0, R0, 1.175494350822287508e-38 ;  /* 0x0080000000008820 */ /* 0x001fca0000400000 */
[----:B------:R-:W-:-:S04]  /*06f0*/  F2FP.BF16.PACK_AB R0, RZ, R0 ;  /* 0x00000000ff00723e */ /* 0x000fc800000010ff */
[----:B------:R-:W-:Y:S01]  /*0700*/  PRMT R23, R0, 0x7610, R23 ;  /* 0x0000761000177816 */ /* 0x000fe20000000017 */
[----:B------:R-:W-:Y:S05]  /*0710*/  BRA `(.L_x_10779) ;  /* 0x00000a4000007947 */ /* 0x000fea0003800000 */
.L_x_10787:
        /* <DEDUP_REMOVED lines=28> */
.L_x_10790:
        /* <DEDUP_REMOVED lines=16> */
.L_x_10789:
[----:B------:R0:W5:Y:S01]  /*09e0*/  LDG.E.U16 R23, [R2.64] ;  /* 0x0000002402177981 */ /* 0x000162000c1e1500 */
[----:B------:R-:W-:Y:S05]  /*09f0*/  BRA `(.L_x_10779) ;  /* 0x0000076000007947 */ /* 0x000fea0003800000 */
.L_x_10786:
        /* <DEDUP_REMOVED lines=12> */
.L_x_10793:
        /* <DEDUP_REMOVED lines=21> */
.L_x_10797:
[----:B------:R-:W-:Y:S05]  /*0c10*/  BSYNC B1 ;  /* 0x0000000000017941 */ /* 0x000fea0003800000 */
.L_x_10796:
[----:B------:R-:W-:Y:S01]  /*0c20*/  LEA R3, R0, 0x3b800000, 0x17 ;  /* 0x3b80000000037811 */ /* 0x000fe200078eb8ff */
[----:B------:R-:W-:-:S05]  /*0c30*/  IMAD.SHL.U32 R0, R2, 0x100000, RZ ;  /* 0x0010000002007824 */ /* 0x000fca00078e00ff */
[----:B------:R-:W-:Y:S02]  /*0c40*/  LOP3.LUT R0, R3, R0, R4, 0xfe, !PT ;  /* 0x0000000003007212 */ /* 0x000fe400078efe04 */
.L_x_10795:
[----:B------:R-:W-:Y:S05]  /*0c50*/  BSYNC B0 ;  /* 0x0000000000007941 */ /* 0x000fea0003800000 */
.L_x_10794:
[----:B------:R-:W-:-:S04]  /*0c60*/  F2FP.BF16.PACK_AB R0, RZ, R0 ;  /* 0x00000000ff00723e */ /* 0x000fc800000010ff */
[----:B------:R-:W-:Y:S01]  /*0c70*/  PRMT R23, R0, 0x7610, R23 ;  /* 0x0000761000177816 */ /* 0x000fe20000000017 */
[----:B------:R-:W-:Y:S05]  /*0c80*/  BRA `(.L_x_10779) ;  /* 0x000004d000007947 */ /* 0x000fea0003800000 */
.L_x_10792:
        /* <DEDUP_REMOVED lines=21> */
.L_x_10801:
[----:B------:R-:W-:Y:S05]  /*0de0*/  BSYNC B1 ;  /* 0x0000000000017941 */ /* 0x000fea0003800000 */
.L_x_10800:
[----:B------:R-:W-:Y:S01]  /*0df0*/  LEA R3, R0, 0x37800000, 0x17 ;  /* 0x3780000000037811 */ /* 0x000fe200078eb8ff */
[----:B------:R-:W-:-:S05]  /*0e00*/  IMAD.SHL.U32 R0, R2, 0x200000, RZ ;  /* 0x0020000002007824 */ /* 0x000fca00078e00ff */
[----:B------:R-:W-:Y:S02]  /*0e10*/  LOP3.LUT R0, R3, R0, R4, 0xfe, !PT ;  /* 0x0000000003007212 */ /* 0x000fe400078efe04 */
.L_x_10799:
[----:B------:R-:W-:Y:S05]  /*0e20*/  BSYNC B0 ;  /* 0x0000000000007941 */ /* 0x000fea0003800000 */
.L_x_10798:
[----:B------:R-:W-:-:S04]  /*0e30*/  F2FP.BF16.PACK_AB R0, RZ, R0 ;  /* 0x00000000ff00723e */ /* 0x000fc800000010ff */
[----:B------:R-:W-:Y:S01]  /*0e40*/  PRMT R23, R0, 0x7610, R23 ;  /* 0x0000761000177816 */ /* 0x000fe20000000017 */
[----:B------:R-:W-:Y:S05]  /*0e50*/  BRA `(.L_x_10779) ;  /* 0x0000030000007947 */ /* 0x000fea0003800000 */
.L_x_10791:
        /* <DEDUP_REMOVED lines=14> */
.L_x_10805:
[----:B------:R-:W-:Y:S05]  /*0f40*/  BSYNC B0 ;  /* 0x0000000000007941 */ /* 0x000fea0003800000 */
.L_x_10804:
[----:B------:R-:W-:-:S04]  /*0f50*/  F2FP.BF16.PACK_AB R0, RZ, R0 ;  /* 0x00000000ff00723e */ /* 0x000fc800000010ff */
[----:B------:R-:W-:Y:S01]  /*0f60*/  PRMT R23, R0, 0x7610, R23 ;  /* 0x0000761000177816 */ /* 0x000fe20000000017 */
[----:B------:R-:W-:Y:S05]  /*0f70*/  BRA `(.L_x_10779) ;  /* 0x000001e000007947 */ /* 0x000fea0003800000 */
.L_x_10778:
        /* <DEDUP_REMOVED lines=21> */
.L_x_10803:
[----:B------:R-:W2:Y:S02]  /*10d0*/  LDG.E.64 R2, [R2.64] ;  /* 0x0000002402027981 */ /* 0x000ea4000c1e1b00 */
[----:B--2---:R-:W0:Y:S02]  /*10e0*/  I2F.U64 R0, R2 ;  /* 0x0000000200007312 */ /* 0x004e240000301000 */
[----:B0-----:R-:W-:-:S04]  /*10f0*/  F2FP.BF16.PACK_AB R0, RZ, R0 ;  /* 0x00000000ff00723e */ /* 0x001fc800000010ff */
[----:B------:R-:W-:Y:S01]  /*1100*/  PRMT R23, R0, 0x7610, R23 ;  /* 0x0000761000177816 */ /* 0x000fe20000000017 */
[----:B------:R-:W-:Y:S05]  /*1110*/  BRA `(.L_x_10779) ;  /* 0x0000004000007947 */ /* 0x000fea0003800000 */
.L_x_10802:
[----:B------:R-:W2:Y:S02]  /*1120*/  LDG.E R2, [R2.64] ;  /* 0x0000002402027981 */ /* 0x000ea4000c1e1900 */
[----:B--2---:R-:W0:Y:S02]  /*1130*/  I2F.U32 R0, R2 ;  /* 0x0000000200007306 */ /* 0x004e240000201000 */
[----:B0-----:R-:W-:-:S04]  /*1140*/  F2FP.BF16.PACK_AB R0, RZ, R0 ;  /* 0x00000000ff00723e */ /* 0x001fc800000010ff */
[----:B------:R-:W-:Y:S02]  /*1150*/  PRMT R23, R0, 0x7610, R23 ;  /* 0x0000761000177816 */ /* 0x000fe40000000017 */
.L_x_10779:
[----:B------:R-:W1:Y:S02]  /*1160*/  S2R R19, SR_TID.X ;  /* 0x0000000000137919 */ /* 0x000e640000002100 */
[----:B-1----:R-:W-:-:S03]  /*1170*/  IADD3 R19, R19, 0x80, RZ ;  /* 0x0000008013137810 */ /* 0x002fc60007ffe0ff */
.L_x_10773:
[----:B-1----:R-:W-:Y:S05]  /*1180*/  BSYNC B6 ;  /* 0x0000000000067941 */ /* 0x002fea0003800000 */
.L_x_10772:
        /* <DEDUP_REMOVED lines=24> */
.L_x_10811:
[----:B------:R-:W2:Y:S02]  /*1310*/  LDG.E.U8 R2, [R2.64] ;  /* 0x0000002402027981 */ /* 0x000ea4000c1e1100 */
[----:B--2---:R-:W0:Y:S02]  /*1320*/  I2F.U16 R0, R2 ;  /* 0x0000000200007306 */ /* 0x004e240000101000 */
[----:B0-----:R-:W-:-:S04]  /*1330*/  F2FP.BF16.PACK_AB R0, RZ, R0 ;  /* 0x00000000ff00723e */ /* 0x001fc800000010ff */
[----:B------:R-:W-:Y:S01]  /*1340*/  PRMT R22, R0, 0x7610, R22 ;  /* 0x0000761000167816 */ /* 0x000fe20000000016 */
[----:B------:R-:W-:Y:S05]  /*1350*/  BRA `(.L_x_10813) ;  /* 0x00000f0000007947 */ /* 0x000fea0003800000 */
.L_x_10810:
        /* <DEDUP_REMOVED lines=11> */
.L_x_10815:
[----:B------:R-:W2:Y:S02]  /*1410*/  LDG.E R2, [R2.64] ;  /* 0x0000002402027981 */ /* 0x000ea4000c1e1900 */
[----:B--2---:R-:W0:Y:S02]  /*1420*/  I2F R0, R2 ;  /* 0x0000000200007306 */ /* 0x004e240000201400 */
[----:B0-----:R-:W-:-:S04]  /*1430*/  F2FP.BF16.PACK_AB R0, RZ, R0 ;  /* 0x00000000ff00723e */ /* 0x001fc800000010ff */
[----:B------:R-:W-:Y:S01]  /*1440*/  PRMT R22, R0, 0x7610, R22 ;  /* 0x0000761000167816 */ /* 0x000fe20000000016 */
[----:B------:R-:W-:Y:S05]  /*1450*/  BRA `(.L_x_10813) ;  /* 0x00000e0000007947 */ /* 0x000fea0003800000 */
.L_x_10814:
[----:B------:R-:W2:Y:S02]  /*1460*/  LDG.E.U16 R2, [R2.64] ;  /* 0x0000002402027981 */ /* 0x000ea4000c1e1500 */
[----:B--2---:R-:W0:Y:S02]  /*1470*/  I2F.S16 R0, R2 ;  /* 0x0000000200007306 */ /* 0x004e240000101400 */
[----:B0-----:R-:W-:-:S04]  /*1480*/  F2FP.BF16.PACK_AB R0, RZ, R0 ;  /* 0x00000000ff00723e */ /* 0x001fc800000010ff */
[----:B------:R-:W-:Y:S01]  /*1490*/  PRMT R22, R0, 0x7610, R22 ;  /* 0x0000761000167816 */ /* 0x000fe20000000016 */
[----:B------:R-:W-:Y:S05]  /*14a0*/  BRA `(.L_x_10813) ;  /* 0x00000db000007947 */ /* 0x000fea0003800000 */
.L_x_10809:
        /* <DEDUP_REMOVED lines=9> */
.L_x_10817:
[----:B------:R-:W2:Y:S02]  /*1540*/  LDG.E.U16 R0, [R2.64] ;  /* 0x0000002402007981 */ /* 0x000ea4000c1e1500 */
[----:B--2---:R-:W-:-:S05]  /*1550*/  HADD2.F32 R0, -RZ, R0.H0_H0 ;  /* 0x20000000ff007230 */ /* 0x004fca0000004100 */
[----:B------:R-:W-:-:S04]  /*1560*/  F2FP.BF16.PACK_AB R0, RZ, R0 ;  /* 0x00000000ff00723e */ /* 0x000fc800000010ff */
[----:B------:R-:W-:Y:S01]  /*1570*/  PRMT R22, R0, 0x7610, R22 ;  /* 0x0000761000167816 */ /* 0x000fe20000000016 */
[----:B------:R-:W-:Y:S05]  /*1580*/  BRA `(.L_x_10813) ;  /* 0x00000cd000007947 */ /* 0x000fea0003800000 */
.L_x_10816:
        /* <DEDUP_REMOVED lines=9> */
.L_x_10819:
[----:B------:R-:W2:Y:S02]  /*1620*/  LDG.E.U16 R2, [R2.64] ;  /* 0x0000002402027981 */ /* 0x000ea4000c1e1500 */
[----:B--2---:R-:W-:-:S05]  /*1630*/  HADD2.F32 R0, -RZ, R2.H0_H0 ;  /* 0x20000002ff007230 */ /* 0x004fca0000004100 */
[----:B------:R-:W-:-:S04]  /*1640*/  F2FP.BF16.PACK_AB R0, RZ, R0 ;  /* 0x00000000ff00723e */ /* 0x000fc800000010ff */
[----:B------:R-:W-:Y:S01]  /*1650*/  PRMT R22, R0, 0x7610, R22 ;  /* 0x0000761000167816 */ /* 0x000fe20000000016 */
[----:B------:R-:W-:Y:S05]  /*1660*/  BRA `(.L_x_10813) ;  /* 0x00000bf000007947 */ /* 0x000fea0003800000 */
.L_x_10818:
[----:B------:R-:W2:Y:S02]  /*1670*/  LDG.E.64 R2, [R2.64] ;  /* 0x0000002402027981 */ /* 0x000ea4000c1e1b00 */
[----:B--2---:R-:W0:Y:S01]  /*1680*/  F2F.F32.F64 R0, R2 ;  /* 0x0000000200007310 */ /* 0x004e220000301000 */
[----:B------:R-:W0:-:S14]  /*1690*/  DSETP.GEU.AND P0, PT, |R2|, c[0x2][0x0], PT ;  /* 0x008000000200762a */ /* 0x000e1c0003f0e200 */
[----:B0-----:R-:W-:-:S05]  /*16a0*/  @!P0 FMUL R0, R0, 1.175494350822287508e-38 ;  /* 0x0080000000008820 */ /* 0x001fca0000400000 */
[----:B------:R-:W-:-:S04]  /*16b0*/  F2FP.BF16.PACK_AB R0, RZ, R0 ;  /* 0x00000000ff00723e */ /* 0x000fc800000010ff */
[----:B------:R-:W-:Y:S01]  /*16c0*/  PRMT R22, R0, 0x7610, R22 ;  /* 0x0000761000167816 */ /* 0x000fe20000000016 */
[----:B------:R-:W-:Y:S05]  /*16d0*/  BRA `(.L_x_10813) ;  /* 0x00000b8000007947 */ /* 0x000fea0003800000 */
.L_x_10808:
        /* <DEDUP_REMOVED lines=14> */
.L_x_10822:
[----:B------:R-:W2:Y:S02]  /*17c0*/  LDG.E.64 R2, [R2.64] ;  /* 0x0000002402027981 */ /* 0x000ea4000c1e1b00 */
[----:B--2---:R-:W0:Y:S01]  /*17d0*/  F2F.F32.F64 R0, R2 ;  /* 0x0000000200007310 */ /* 0x004e220000301000 */
[----:B------:R-:W0:-:S14]  /*17e0*/  DSETP.GEU.AND P0, PT, |R2|, c[0x2][0x0], PT ;  /* 0x008000000200762a */ /* 0x000e1c0003f0e200 */
[----:B0-----:R-:W-:-:S05]  /*17f0*/  @!P0 FMUL R0, R0, 1.175494350822287508e-38 ;  /* 0x0080000000008820 */ /* 0x001fca0000400000 */
[----:B------:R-:W-:-:S04]  /*1800*/  F2FP.BF16.PACK_AB R0, RZ, R0 ;  /* 0x00000000ff00723e */ /* 0x000fc800000010ff */
[----:B------:R-:W-:Y:S01]  /*1810*/  PRMT R22, R0, 0x7610, R22 ;  /* 0x0000761000167816 */ /* 0x000fe20000000016 */
[----:B------:R-:W-:Y:S05]  /*1820*/  BRA `(.L_x_10813) ;  /* 0x00000a3000007947 */ /* 0x000fea0003800000 */
.L_x_10821:
        /* <DEDUP_REMOVED lines=28> */
.L_x_10824:
        /* <DEDUP_REMOVED lines=15> */
.L_x_10823:
[----:B------:R0:W5:Y:S01]  /*1ae0*/  LDG.E.U16 R22, [R2.64] ;  /* 0x0000002402167981 */ /* 0x000162000c1e1500 */
[----:B------:R-:W-:Y:S05]  /*1af0*/  BRA `(.L_x_10813) ;  /* 0x0000076000007947 */ /* 0x000fea0003800000 */
.L_x_10820:
        /* <DEDUP_REMOVED lines=12> */
.L_x_10827:
        /* <DEDUP_REMOVED lines=21> */
.L_x_10831:
[----:B------:R-:W-:Y:S05]  /*1d10*/  BSYNC B1 ;  /* 0x0000000000017941 */ /* 0x000fea0003800000 */
.L_x_10830:
[----:B------:R-:W-:Y:S01]  /*1d20*/  LEA R3, R0, 0x3b800000, 0x17 ;  /* 0x3b80000000037811 */ /* 0x000fe200078eb8ff */
[----:B------:R-:W-:-:S05]  /*1d30*/  IMAD.SHL.U32 R0, R2, 0x100000, RZ ;  /* 0x0010000002007824 */ /* 0x000fca00078e00ff */
[----:B------:R-:W-:Y:S02]  /*1d40*/  LOP3.LUT R0, R3, R0, R4, 0xfe, !PT ;  /* 0x0000000003007212 */ /* 0x000fe400078efe04 */
.L_x_10829:
[----:B------:R-:W-:Y:S05]  /*1d50*/  BSYNC B0 ;  /* 0x0000000000007941 */ /* 0x000fea0003800000 */
.L_x_10828:
[----:B------:R-:W-:-:S04]  /*1d60*/  F2FP.BF16.PACK_AB R0, RZ, R0 ;  /* 0x00000000ff00723e */ /* 0x000fc800000010ff */
[----:B------:R-:W-:Y:S01]  /*1d70*/  PRMT R22, R0, 0x7610, R22 ;  /* 0x0000761000167816 */ /* 0x000fe20000000016 */
[----:B------:R-:W-:Y:S05]  /*1d80*/  BRA `(.L_x_10813) ;  /* 0x000004d000007947 */ /* 0x000fea0003800000 */
.L_x_10826:
        /* <DEDUP_REMOVED lines=21> */
.L_x_10835:
[----:B------:R-:W-:Y:S05]  /*1ee0*/  BSYNC B1 ;  /* 0x0000000000017941 */ /* 0x000fea0003800000 */
.L_x_10834:
[----:B------:R-:W-:Y:S01]  /*1ef0*/  LEA R3, R0, 0x37800000, 0x17 ;  /* 0x3780000000037811 */ /* 0x000fe200078eb8ff */
[----:B------:R-:W-:-:S05]  /*1f00*/  IMAD.SHL.U32 R0, R2, 0x200000, RZ ;  /* 0x0020000002007824 */ /* 0x000fca00078e00ff */
[----:B------:R-:W-:Y:S02]  /*1f10*/  LOP3.LUT R0, R3, R0, R4, 0xfe, !PT ;  /* 0x0000000003007212 */ /* 0x000fe400078efe04 */
.L_x_10833:
[----:B------:R-:W-:Y:S05]  /*1f20*/  BSYNC B0 ;  /* 0x0000000000007941 */ /* 0x000fea0003800000 */
.L_x_10832:
[----:B------:R-:W-:-:S04]  /*1f30*/  F2FP.BF16.PACK_AB R0, RZ, R0 ;  /* 0x00000000ff00723e */ /* 0x000fc800000010ff */
[----:B------:R-:W-:Y:S01]  /*1f40*/  PRMT R22, R0, 0x7610, R22 ;  /* 0x0000761000167816 */ /* 0x000fe20000000016 */
[----:B------:R-:W-:Y:S05]  /*1f50*/  BRA `(.L_x_10813) ;  /* 0x0000030000007947 */ /* 0x000fea0003800000 */
.L_x_10825:
        /* <DEDUP_REMOVED lines=14> */
.L_x_10839:
[----:B------:R-:W-:Y:S05]  /*2040*/  BSYNC B0 ;  /* 0x0000000000007941 */ /* 0x000fea0003800000 */
.L_x_10838:
[----:B------:R-:W-:-:S04]  /*2050*/  F2FP.BF16.PACK_AB R0, RZ, R0 ;  /* 0x00000000ff00723e */ /* 0x000fc800000010ff */
[----:B------:R-:W-:Y:S01]  /*2060*/  PRMT R22, R0, 0x7610, R22 ;  /* 0x0000761000167816 */ /* 0x000fe20000000016 */
[----:B------:R-:W-:Y:S05]  /*2070*/  BRA `(.L_x_10813) ;  /* 0x000001e000007947 */ /* 0x000fea0003800000 */
.L_x_10812:
        /* <DEDUP_REMOVED lines=21> */
.L_x_10837:
[----:B------:R-:W2:Y:S02]  /*21d0*/  LDG.E.64 R2, [R2.64] ;  /* 0x0000002402027981 */ /* 0x000ea4000c1e1b00 */
[----:B--2---:R-:W0:Y:S02]  /*21e0*/  I2F.U64 R0, R2 ;  /* 0x0000000200007312 */ /* 0x004e240000301000 */
[----:B0-----:R-:W-:-:S04]  /*21f0*/  F2FP.BF16.PACK_AB R0, RZ, R0 ;  /* 0x00000000ff00723e */ /* 0x001fc800000010ff */
[----:B------:R-:W-:Y:S01]  /*2200*/  PRMT R22, R0, 0x7610, R22 ;  /* 0x0000761000167816 */ /* 0x000fe20000000016 */
[----:B------:R-:W-:Y:S05]  /*2210*/  BRA `(.L_x_10813) ;  /* 0x0000004000007947 */ /* 0x000fea0003800000 */
.L_x_10836:
[----:B------:R-:W2:Y:S02]  /*2220*/  LDG.E R2, [R2.64] ;  /* 0x0000002402027981 */ /* 0x000ea4000c1e1900 */
[----:B--2---:R-:W0:Y:S02]  /*2230*/  I2F.U32 R0, R2 ;  /* 0x0000000200007306 */ /* 0x004e240000201000 */
[----:B0-----:R-:W-:-:S04]  /*2240*/  F2FP.BF16.PACK_AB R0, RZ, R0 ;  /* 0x00000000ff00723e */ /* 0x001fc800000010ff */
[----:B------:R-:W-:Y:S02]  /*2250*/  PRMT R22, R0, 0x7610, R22 ;  /* 0x0000761000167816 */ /* 0x000fe40000000016 */
.L_x_10813:
[----:B------:R-:W-:-:S05]  /*2260*/  IADD3 R19, R19, 0x80, RZ ;  /* 0x0000008013137810 */ /* 0x000fca0007ffe0ff */
.L_x_10807:
[----:B------:R-:W-:Y:S05]  /*2270*/  BSYNC B6 ;  /* 0x0000000000067941 */ /* 0x000fea0003800000 */
.L_x_10806:
        /* <DEDUP_REMOVED lines=26> */
.L_x_10845:
[----:B------:R-:W2:Y:S02]  /*2420*/  LDG.E.U8 R2, [R2.64] ;  /* 0x0000002402027981 */ /* 0x000ea4000c1e1100 */
[----:B--2---:R-:W0:Y:S02]  /*2430*/  I2F.U16 R0, R2 ;  /* 0x0000000200007306 */ /* 0x004e240000101000 */
[----:B0-----:R-:W-:-:S04]  /*2440*/  F2FP.BF16.PACK_AB R0, RZ, R0 ;  /* 0x00000000ff00723e */ /* 0x001fc800000010ff */
[----:B------:R-:W-:Y:S01]  /*2450*/  PRMT R26, R0, 0x7610, R26 ;  /* 0x00007610001a7816 */ /* 0x000fe2000000001a */
[----:B------:R-:W-:Y:S05]  /*2460*/  BRA `(.L_x_10847) ;  /* 0x00000f0000007947 */ /* 0x000fea0003800000 */
.L_x_10844:
        /* <DEDUP_REMOVED lines=11> */
.L_x_10849:
[----:B------:R-:W2:Y:S02]  /*2520*/  LDG.E R2, [R2.64] ;  /* 0x0000002402027981 */ /* 0x000ea4000c1e1900 */
[----:B--2---:R-:W0:Y:S02]  /*2530*/  I2F R0, R2 ;  /* 0x0000000200007306 */ /* 0x004e240000201400 */
[----:B0-----:R-:W-:-:S04]  /*2540*/  F2FP.BF16.PACK_AB R0, RZ, R0 ;  /* 0x00000000ff00723e */ /* 0x001fc800000010ff */
[----:B------:R-:W-:Y:S01]  /*2550*/  PRMT R26, R0, 0x7610, R26 ;  /* 0x00007610001a7816 */ /* 0x000fe2000000001a */
[----:B------:R-:W-:Y:S05]  /*2560*/  BRA `(.L_x_10847) ;  /* 0x00000e0000007947 */ /* 0x000fea0003800000 */
.L_x_10848:
[----:B------:R-:W2:Y:S02]  /*2570*/  LDG.E.U16 R2, [R2.64] ;  /* 0x0000002402027981 */ /* 0x000ea4000c1e1500 */
[----:B--2---:R-:W0:Y:S02]  /*2580*/  I2F.S16 R0, R2 ;  /* 0x0000000200007306 */ /* 0x004e240000101400 */
[----:B0-----:R-:W-:-:S04]  /*2590*/  F2FP.BF16.PACK_AB R0, RZ, R0 ;  /* 0x00000000ff00723e */ /* 0x001fc800000010ff */
[----:B------:R-:W-:Y:S01]  /*25a0*/  PRMT R26, R0, 0x7610, R26 ;  /* 0x00007610001a7816 */ /* 0x000fe2000000001a */
[----:B------:R-:W-:Y:S05]  /*25b0*/  BRA `(.L_x_10847) ;  /* 0x00000db000007947 */ /* 0x000fea0003800000 */
.L_x_10843:
        /* <DEDUP_REMOVED lines=9> */
.L_x_10851:
[----:B------:R-:W2:Y:S02]  /*2650*/  LDG.E.U16 R0, [R2.64] ;  /* 0x0000002402007981 */ /* 0x000ea4000c1e1500 */
[----:B--2---:R-:W-:-:S05]  /*2660*/  HADD2.F32 R0, -RZ, R0.H0_H0 ;  /* 0x20000000ff007230 */ /* 0x004fca0000004100 */
[----:B------:R-:W-:-:S04]  /*2670*/  F2FP.BF16.PACK_AB R0, RZ, R0 ;  /* 0x00000000ff00723e */ /* 0x000fc800000010ff */
[----:B------:R-:W-:Y:S01]  /*2680*/  PRMT R26, R0, 0x7610, R26 ;  /* 0x00007610001a7816 */ /* 0x000fe2000000001a */
[----:B------:R-:W-:Y:S05]  /*2690*/  BRA `(.L_x_10847) ;  /* 0x00000cd000007947 */ /* 0x000fea0003800000 */
.L_x_10850:
        /* <DEDUP_REMOVED lines=9> */
.L_x_10853:
[----:B------:R-:W2:Y:S02]  /*2730*/  LDG.E.U16 R2, [R2.64] ;  /* 0x0000002402027981 */ /* 0x000ea4000c1e1500 */
[----:B--2---:R-:W-:-:S05]  /*2740*/  HADD2.F32 R0, -RZ, R2.H0_H0 ;  /* 0x20000002ff007230 */ /* 0x004fca0000004100 */
[----:B------:R-:W-:-:S04]  /*2750*/  F2FP.BF16.PACK_AB R0, RZ, R0 ;  /* 0x00000000ff00723e */ /* 0x000fc800000010ff */
[----:B------:R-:W-:Y:S01]  /*2760*/  PRMT R26, R0, 0x7610, R26 ;  /* 0x00007610001a7816 */ /* 0x000fe2000000001a */
[----:B------:R-:W-:Y:S05]  /*2770*/  BRA `(.L_x_10847) ;  /* 0x00000bf000007947 */ /* 0x000fea0003800000 */
.L_x_10852:
[----:B------:R-:W2:Y:S02]  /*2780*/  LDG.E.64 R2, [R2.64] ;  /* 0x0000002402027981 */ /* 0x000ea4000c1e1b00 */
[----:B--2---:R-:W0:Y:S01]  /*2790*/  F2F.F32.F64 R0, R2 ;  /* 0x0000000200007310 */ /* 0x004e220000301000 */
[----:B------:R-:W0:-:S14]  /*27a0*/  DSETP.GEU.AND P0, PT, |R2|, c[0x2][0x0], PT ;  /* 0x008000000200762a */ /* 0x000e1c0003f0e200 */
[----:B0-----:R-:W-:-:S05]  /*27b0*/  @!P0 FMUL R0, R0, 1.175494350822287508e-38 ;  /* 0x0080000000008820 */ /* 0x001fca0000400000 */
[----:B------:R-:W-:-:S04]  /*27c0*/  F2FP.BF16.PACK_AB R0, RZ, R0 ;  /* 0x00000000ff00723e */ /* 0x000fc800000010ff */
[----:B------:R-:W-:Y:S01]  /*27d0*/  PRMT R26, R0, 0x7610, R26 ;  /* 0x00007610001a7816 */ /* 0x000fe2000000001a */
[----:B------:R-:W-:Y:S05]  /*27e0*/  BRA `(.L_x_10847) ;  /* 0x00000b8000007947 */ /* 0x000fea0003800000 */
.L_x_10842:
        /* <DEDUP_REMOVED lines=14> */
.L_x_10856:
[----:B------:R-:W2:Y:S02]  /*28d0*/  LDG.E.64 R2, [R2.64] ;  /* 0x0000002402027981 */ /* 0x000ea4000c1e1b00 */
[----:B--2---:R-:W0:Y:S01]  /*28e0*/  F2F.F32.F64 R0, R2 ;  /* 0x0000000200007310 */ /* 0x004e220000301000 */
[----:B------:R-:W0:-:S14]  /*28f0*/  DSETP.GEU.AND P0, PT, |R2|, c[0x2][0x0], PT ;  /* 0x008000000200762a */ /* 0x000e1c0003f0e200 */
[----:B0-----:R-:W-:-:S05]  /*2900*/  @!P0 FMUL R0, R0, 1.175494350822287508e-38 ;  /* 0x0080000000008820 */ /* 0x001fca0000400000 */
[----:B------:R-:W-:-:S04]  /*2910*/  F2FP.BF16.PACK_AB R0, RZ, R0 ;  /* 0x00000000ff00723e */ /* 0x000fc800000010ff */
[----:B------:R-:W-:Y:S01]  /*2920*/  PRMT R26, R0, 0x7610, R26 ;  /* 0x00007610001a7816 */ /* 0x000fe2000000001a */
[----:B------:R-:W-:Y:S05]  /*2930*/  BRA `(.L_x_10847) ;  /* 0x00000a3000007947 */ /* 0x000fea0003800000 */
.L_x_10855:
        /* <DEDUP_REMOVED lines=28> */
.L_x_10858:
        /* <DEDUP_REMOVED lines=15> */
.L_x_10857:
[----:B------:R0:W5:Y:S01]  /*2bf0*/  LDG.E.U16 R26, [R2.64] ;  /* 0x00000024021a7981 */ /* 0x000162000c1e1500 */
[----:B------:R-:W-:Y:S05]  /*2c00*/  BRA `(.L_x_10847) ;  /* 0x0000076000007947 */ /* 0x000fea0003800000 */
.L_x_10854:
        /* <DEDUP_REMOVED lines=12> */
.L_x_10861:
        /* <DEDUP_REMOVED lines=21> */
.L_x_10865:
[----:B------:R-:W-:Y:S05]  /*2e20*/  BSYNC B1 ;  /* 0x0000000000017941 */ /* 0x000fea0003800000 */
.L_x_10864:
[----:B------:R-:W-:Y:S01]  /*2e30*/  LEA R3, R0, 0x3b800000, 0x17 ;  /* 0x3b80000000037811 */ /* 0x000fe200078eb8ff */
[----:B------:R-:W-:-:S05]  /*2e40*/  IMAD.SHL.U32 R0, R2, 0x100000, RZ ;  /* 0x0010000002007824 */ /* 0x000fca00078e00ff */
[----:B------:R-:W-:Y:S02]  /*2e50*/  LOP3.LUT R0, R3, R0, R4, 0xfe, !PT ;  /* 0x0000000003007212 */ /* 0x000fe400078efe04 */
.L_x_10863:
[----:B------:R-:W-:Y:S05]  /*2e60*/  BSYNC B0 ;  /* 0x0000000000007941 */ /* 0x000fea0003800000 */
.L_x_10862:
[----:B------:R-:W-:-:S04]  /*2e70*/  F2FP.BF16.PACK_AB R0, RZ, R0 ;  /* 0x00000000ff00723e */ /* 0x000fc800000010ff */
[----:B------:R-:W-:Y:S01]  /*2e80*/  PRMT R26, R0, 0x7610, R26 ;  /* 0x00007610001a7816 */ /* 0x000fe2000000001a */
[----:B------:R-:W-:Y:S05]  /*2e90*/  BRA `(.L_x_10847) ;  /* 0x000004d000007947 */ /* 0x000fea0003800000 */
.L_x_10860:
        /* <DEDUP_REMOVED lines=21> */
.L_x_10869:
[----:B------:R-:W-:Y:S05]  /*2ff0*/  BSYNC B1 ;  /* 0x0000000000017941 */ /* 0x000fea0003800000 */
.L_x_10868:
[----:B------:R-:W-:Y:S01]  /*3000*/  LEA R3, R0, 0x37800000, 0x17 ;  /* 0x3780000000037811 */ /* 0x000fe200078eb8ff */
[----:B------:R-:W-:-:S05]  /*3010*/  IMAD.SHL.U32 R0, R2, 0x200000, RZ ;  /* 0x0020000002007824 */ /* 0x000fca00078e00ff */
[----:B------:R-:W-:Y:S02]  /*3020*/  LOP3.LUT R0, R3, R0, R4, 0xfe, !PT ;  /* 0x0000000003007212 */ /* 0x000fe400078efe04 */
.L_x_10867:
[----:B------:R-:W-:Y:S05]  /*3030*/  BSYNC B0 ;  /* 0x0000000000007941 */ /* 0x000fea0003800000 */
.L_x_10866:
[----:B------:R-:W-:-:S04]  /*3040*/  F2FP.BF16.PACK_AB R0, RZ, R0 ;  /* 0x00000000ff00723e */ /* 0x000fc800000010ff */
[----:B------:R-:W-:Y:S01]  /*3050*/  PRMT R26, R0, 0x7610, R26 ;  /* 0x00007610001a7816 */ /* 0x000fe2000000001a */
[----:B------:R-:W-:Y:S05]  /*3060*/  BRA `(.L_x_10847) ;  /* 0x0000030000007947 */ /* 0x000fea0003800000 */
.L_x_10859:
        /* <DEDUP_REMOVED lines=14> */
.L_x_10873:
[----:B------:R-:W-:Y:S05]  /*3150*/  BSYNC B0 ;  /* 0x0000000000007941 */ /* 0x000fea0003800000 */
.L_x_10872:
[----:B------:R-:W-:-:S04]  /*3160*/  F2FP.BF16.PACK_AB R0, RZ, R0 ;  /* 0x00000000ff00723e */ /* 0x000fc800000010ff */
[----:B------:R-:W-:Y:S01]  /*3170*/  PRMT R26, R0, 0x7610, R26 ;  /* 0x00007610001a7816 */ /* 0x000fe2000000001a */
[----:B------:R-:W-:Y:S05]  /*3180*/  BRA `(.L_x_10847) ;  /* 0x000001e000007947 */ /* 0x000fea0003800000 */
.L_x_10846:
        /* <DEDUP_REMOVED lines=21> */
.L_x_10871:
[----:B------:R-:W2:Y:S02]  /*32e0*/  LDG.E.64 R2, [R2.64] ;  /* 0x0000002402027981 */ /* 0x000ea4000c1e1b00 */
[----:B--2---:R-:W0:Y:S02]  /*32f0*/  I2F.U64 R0, R2 ;  /* 0x0000000200007312 */ /* 0x004e240000301000 */
[----:B0-----:R-:W-:-:S04]  /*3300*/  F2FP.BF16.PACK_AB R0, RZ, R0 ;  /* 0x00000000ff00723e */ /* 0x001fc800000010ff */
[----:B------:R-:W-:Y:S01]  /*3310*/  PRMT R26, R0, 0x7610, R26 ;  /* 0x00007610001a7816 */ /* 0x000fe2000000001a */
[----:B------:R-:W-:Y:S05]  /*3320*/  BRA `(.L_x_10847) ;  /* 0x0000004000007947 */ /* 0x000fea0003800000 */
.L_x_10870:
[----:B------:R-:W2:Y:S02]  /*3330*/  LDG.E R2, [R2.64] ;  /* 0x0000002402027981 */ /* 0x000ea4000c1e1900 */
[----:B--2---:R-:W0:Y:S02]  /*3340*/  I2F.U32 R0, R2 ;  /* 0x0000000200007306 */ /* 0x004e240000201000 */
[----:B0-----:R-:W-:-:S04]  /*3350*/  F2FP.BF16.PACK_AB R0, RZ, R0 ;  /* 0x00000000ff00723e */ /* 0x001fc800000010ff */
[----:B------:R-:W-:Y:S02]  /*3360*/  PRMT R26, R0, 0x7610, R26 ;  /* 0x00007610001a7816 */ /* 0x000fe4000000001a */
.L_x_10847:
[----:B------:R-:W-:-:S05]  /*3370*/  IADD3 R19, R19, 0x80, RZ ;  /* 0x0000008013137810 */ /* 0x000fca0007ffe0ff */
.L_x_10841:
[----:B------:R-:W-:Y:S05]  /*3380*/  BSYNC B6 ;  /* 0x0000000000067941 */ /* 0x000fea0003800000 */
.L_x_10840:
        /* <DEDUP_REMOVED lines=23> */
.L_x_10879:
[----:B------:R-:W2:Y:S02]  /*3500*/  LDG.E.U8 R2, [R2.64] ;  /* 0x0000002402027981 */ /* 0x000ea4000c1e1100 */
[----:B--2---:R-:W0:Y:S02]  /*3510*/  I2F.U16 R0, R2 ;  /* 0x0000000200007306 */ /* 0x004e240000101000 */
[----:B0-----:R-:W-:-:S04]  /*3520*/  F2FP.BF16.PACK_AB R0, RZ, R0 ;  /* 0x00000000ff00723e */ /* 0x001fc800000010ff */
[----:B------:R-:W-:Y:S01]  /*3530*/  PRMT R25, R0, 0x7610, R25 ;  /* 0x0000761000197816 */ /* 0x000fe20000000019 */
[----:B------:R-:W-:Y:S05]  /*3540*/  BRA `(.L_x_10875) ;  /* 0x00000f0000007947 */ /* 0x000fea0003800000 */
.L_x_10878:
        /* <DEDUP_REMOVED lines=11> */
.L_x_10882:
[----:B------:R-:W2:Y:S02]  /*3600*/  LDG.E R2, [R2.64] ;  /* 0x0000002402027981 */ /* 0x000ea4000c1e1900 */
[----:B--2---:R-:W0:Y:S02]  /*3610*/  I2F R0, R2 ;  /* 0x0000000200007306 */ /* 0x004e240000201400 */
[----:B0-----:R-:W-:-:S04]  /*3620*/  F2FP.BF16.PACK_AB R0, RZ, R0 ;  /* 0x00000000ff00723e */ /* 0x001fc800000010ff */
[----:B------:R-:W-:Y:S01]  /*3630*/  PRMT R25, R0, 0x7610, R25 ;  /* 0x0000761000197816 */ /* 0x000fe20000000019 */
[----:B------:R-:W-:Y:S05]  /*3640*/  BRA `(.L_x_10875) ;  /* 0x00000e0000007947 */ /* 0x000fea0003800000 */
.L_x_10881:
[----:B------:R-:W2:Y:S02]  /*3650*/  LDG.E.U16 R2, [R2.64] ;  /* 0x0000002402027981 */ /* 0x000ea4000c1e1500 */
[----:B--2---:R-:W0:Y:S02]  /*3660*/  I2F.S16 R0, R2 ;  /* 0x0000000200007306 */ /* 0x004e240000101400 */
[----:B0-----:R-:W-:-:S04]  /*3670*/  F2FP.BF16.PACK_AB R0, RZ, R0 ;  /* 0x00000000ff00723e */ /* 0x001fc800000010ff */
[----:B------:R-:W-:Y:S01]  /*3680*/  PRMT R25, R0, 0x7610, R25 ;  /* 0x0000761000197816 */ /* 0x000fe20000000019 */
[----:B------:R-:W-:Y:S05]  /*3690*/  BRA `(.L_x_10875) ;  /* 0x00000db000007947 */ /* 0x000fea0003800000 */
.L_x_10877:
        /* <DEDUP_REMOVED lines=9> */
.L_x_10884:
[----:B------:R-:W2:Y:S02]  /*3730*/  LDG.E.U16 R0, [R2.64] ;  /* 0x0000002402007981 */ /* 0x000ea4000c1e1500 */
[----:B--2---:R-:W-:-:S05]  /*3740*/  HADD2.F32 R0, -RZ, R0.H0_H0 ;  /* 0x20000000ff007230 */ /* 0x004fca0000004100 */
[----:B------:R-:W-:-:S04]  /*3750*/  F2FP.BF16.PACK_AB R0, RZ, R0 ;  /* 0x00000000ff00723e */ /* 0x000fc800000010ff */
[----:B------:R-:W-:Y:S01]  /*3760*/  PRMT R25, R0, 0x7610, R25 ;  /* 0x0000761000197816 */ /* 0x000fe20000000019 */
[----:B------:R-:W-:Y:S05]  /*3770*/  BRA `(.L_x_10875) ;  /* 0x00000cd000007947 */ /* 0x000fea0003800000 */
.L_x_10883:
        /* <DEDUP_REMOVED lines=9> */
.L_x_10886:
[----:B------:R-:W2:Y:S02]  /*3810*/  LDG.E.U16 R2, [R2.64] ;  /* 0x0000002402027981 */ /* 0x000ea4000c1e1500 */
[----:B--2---:R-:W-:-:S05]  /*3820*/  HADD2.F32 R0, -RZ, R2.H0_H0 ;  /* 0x20000002ff007230 */ /* 0x004fca0000004100 */
[----:B------:R-:W-:-:S04]  /*3830*/  F2FP.BF16.PACK_AB R0, RZ, R0 ;  /* 0x00000000ff00723e */ /* 0x000fc800000010ff */
[----:B------:R-:W-:Y:S01]  /*3840*/  PRMT R25, R0, 0x7610, R25 ;  /* 0x0000761000197816 */ /* 0x000fe20000000019 */
[----:B------:R-:W-:Y:S05]  /*3850*/  BRA `(.L_x_10875) ;  /* 0x00000bf000007947 */ /* 0x000fea0003800000 */
.L_x_10885:
[----:B------:R-:W2:Y:S02]  /*3860*/  LDG.E.64 R2, [R2.64] ;  /* 0x0000002402027981 */ /* 0x000ea4000c1e1b00 */
[----:B--2---:R-:W0:Y:S01]  /*3870*/  F2F.F32.F64 R0, R2 ;  /* 0x0000000200007310 */ /* 0x004e220000301000 */
[----:B------:R-:W0:-:S14]  /*3880*/  DSETP.GEU.AND P0, PT, |R2|, c[0x2][0x0], PT ;  /* 0x008000000200762a */ /* 0x000e1c0003f0e200 */
[----:B0-----:R-:W-:-:S05]  /*3890*/  @!P0 FMUL R0, R0, 1.175494350822287508e-38 ;  /* 0x0080000000008820 */ /* 0x001fca0000400000 */
[----:B------:R-:W-:-:S04]  /*38a0*/  F2FP.BF16.PACK_AB R0, RZ, R0 ;  /* 0x00000000ff00723e */ /* 0x000fc800000010ff */
[----:B------:R-:W-:Y:S01]  /*38b0*/  PRMT R25, R0, 0x7610, R25 ;  /* 0x0000761000197816 */ /* 0x000fe20000000019 */
[----:B------:R-:W-:Y:S05]  /*38c0*/  BRA `(.L_x_10875) ;  /* 0x00000b8000007947 */ /* 0x000fea0003800000 */
.L_x_10876:
        /* <DEDUP_REMOVED lines=14> */
.L_x_10889:
[----:B------:R-:W2:Y:S02]  /*39b0*/  LDG.E.64 R2, [R2.64] ;  /* 0x0000002402027981 */ /* 0x000ea4000c1e1b00 */
[----:B--2---:R-:W0:Y:S01]  /*39c0*/  F2F.F32.F64 R0, R2 ;  /* 0x0000000200007310 */ /* 0x004e220000301000 */
[----:B------:R-:W0:-:S14]  /*39d0*/  DSETP.GEU.AND P0, PT, |R2|, c[0x2][0x0], PT ;  /* 0x008000000200762a */ /* 0x000e1c0003f0e200 */
[----:B0-----:R-:W-:-:S05]  /*39e0*/  @!P0 FMUL R0, R0, 1.175494350822287508e-38 ;  /* 0x0080000000008820 */ /* 0x001fca0000400000 */
[----:B------:R-:W-:-:S04]  /*39f0*/  F2FP.BF16.PACK_AB R0, RZ, R0 ;  /* 0x00000000ff00723e */ /* 0x000fc800000010ff */
[----:B------:R-:W-:Y:S01]  /*3a00*/  PRMT R25, R0, 0x7610, R25 ;  /* 0x0000761000197816 */ /* 0x000fe20000000019 */
[----:B------:R-:W-:Y:S05]  /*3a10*/  BRA `(.L_x_10875) ;  /* 0x00000a3000007947 */ /* 0x000fea0003800000 */
.L_x_10888:
        /* <DEDUP_REMOVED lines=28> */
.L_x_10891:
        /* <DEDUP_REMOVED lines=15> */
.L_x_10890:
[----:B------:R0:W5:Y:S01]  /*3cd0*/  LDG.E.U16 R25, [R2.64] ;  /* 0x0000002402197981 */ /* 0x000162000c1e1500 */
[----:B------:R-:W-:Y:S05]  /*3ce0*/  BRA `(.L_x_10875) ;  /* 0x0000076000007947 */ /* 0x000fea0003800000 */
.L_x_10887:
        /* <DEDUP_REMOVED lines=12> */
.L_x_10894:
        /* <DEDUP_REMOVED lines=21> */
.L_x_10898:
[----:B------:R-:W-:Y:S05]  /*3f00*/  BSYNC B1 ;  /* 0x0000000000017941 */ /* 0x000fea0003800000 */
.L_x_10897:
[----:B------:R-:W-:Y:S01]  /*3f10*/  LEA R3, R0, 0x3b800000, 0x17 ;  /* 0x3b80000000037811 */ /* 0x000fe200078eb8ff */
[----:B------:R-:W-:-:S05]  /*3f20*/  IMAD.SHL.U32 R0, R2, 0x100000, RZ ;  /* 0x0010000002007824 */ /* 0x000fca00078e00ff */
[----:B------:R-:W-:Y:S02]  /*3f30*/  LOP3.LUT R0, R3, R0, R4, 0xfe, !PT ;  /* 0x0000000003007212 */ /* 0x000fe400078efe04 */
.L_x_10896:
[----:B------:R-:W-:Y:S05]  /*3f40*/  BSYNC B0 ;  /* 0x0000000000007941 */ /* 0x000fea0003800000 */
.L_x_10895:
[----:B------:R-:W-:-:S04]  /*3f50*/  F2FP.BF16.PACK_AB R0, RZ, R0 ;  /* 0x00000000ff00723e */ /* 0x000fc800000010ff */
[----:B------:R-:W-:Y:S01]  /*3f60*/  PRMT R25, R0, 0x7610, R25 ;  /* 0x0000761000197816 */ /* 0x000fe20000000019 */
[----:B------:R-:W-:Y:S05]  /*3f70*/  BRA `(.L_x_10875) ;  /* 0x000004d000007947 */ /* 0x000fea0003800000 */
.L_x_10893:
        /* <DEDUP_REMOVED lines=21> */
.L_x_10902:
[----:B------:R-:W-:Y:S05]  /*40d0*/  BSYNC B1 ;  /* 0x0000000000017941 */ /* 0x000fea0003800000 */
.L_x_10901:
[----:B------:R-:W-:Y:S01]  /*40e0*/  LEA R3, R0, 0x37800000, 0x17 ;  /* 0x3780000000037811 */ /* 0x000fe200078eb8ff */
[----:B------:R-:W-:-:S05]  /*40f0*/  IMAD.SHL.U32 R0, R2, 0x200000, RZ ;  /* 0x0020000002007824 */ /* 0x000fca00078e00ff */
[----:B------:R-:W-:Y:S02]  /*4100*/  LOP3.LUT R0, R3, R0, R4, 0xfe, !PT ;  /* 0x0000000003007212 */ /* 0x000fe400078efe04 */
.L_x_10900:
[----:B------:R-:W-:Y:S05]  /*4110*/  BSYNC B0 ;  /* 0x0000000000007941 */ /* 0x000fea0003800000 */
.L_x_10899:
[----:B------:R-:W-:-:S04]  /*4120*/  F2FP.BF16.PACK_AB R0, RZ, R0 ;  /* 0x00000000ff00723e */ /* 0x000fc800000010ff */
[----:B------:R-:W-:Y:S01]  /*4130*/  PRMT R25, R0, 0x7610, R25 ;  /* 0x0000761000197816 */ /* 0x000fe20000000019 */
[----:B------:R-:W-:Y:S05]  /*4140*/  BRA `(.L_x_10875) ;  /* 0x0000030000007947 */ /* 0x000fea0003800000 */
.L_x_10892:
        /* <DEDUP_REMOVED lines=14> */
.L_x_10906:
[----:B------:R-:W-:Y:S05]  /*4230*/  BSYNC B0 ;  /* 0x0000000000007941 */ /* 0x000fea0003800000 */
.L_x_10905:
[----:B------:R-:W-:-:S04]  /*4240*/  F2FP.BF16.PACK_AB R0, RZ, R0 ;  /* 0x00000000ff00723e */ /* 0x000fc800000010ff */
[----:B------:R-:W-:Y:S01]  /*4250*/  PRMT R25, R0, 0x7610, R25 ;  /* 0x0000761000197816 */ /* 0x000fe20000000019 */
[----:B------:R-:W-:Y:S05]  /*4260*/  BRA `(.L_x_10875) ;  /* 0x000001e000007947 */ /* 0x000fea0003800000 */
.L_x_10880:
        /* <DEDUP_REMOVED lines=21> */
.L_x_10904:
[----:B------:R-:W2:Y:S02]  /*43c0*/  LDG.E.64 R2, [R2.64] ;  /* 0x0000002402027981 */ /* 0x000ea4000c1e1b00 */
[----:B--2---:R-:W0:Y:S02]  /*43d0*/  I2F.U64 R0, R2 ;  /* 0x0000000200007312 */ /* 0x004e240000301000 */
[----:B0-----:R-:W-:-:S04]  /*43e0*/  F2FP.BF16.PACK_AB R0, RZ, R0 ;  /* 0x00000000ff00723e */ /* 0x001fc800000010ff */
[----:B------:R-:W-:Y:S01]  /*43f0*/  PRMT R25, R0, 0x7610, R25 ;  /* 0x0000761000197816 */ /* 0x000fe20000000019 */
[----:B------:R-:W-:Y:S05]  /*4400*/  BRA `(.L_x_10875) ;  /* 0x0000004000007947 */ /* 0x000fea0003800000 */
.L_x_10903:
[----:B------:R-:W2:Y:S02]  /*4410*/  LDG.E R2, [R2.64] ;  /* 0x0000002402027981 */ /* 0x000ea4000c1e1900 */
[----:B--2---:R-:W0:Y:S02]  /*4420*/  I2F.U32 R0, R2 ;  /* 0x0000000200007306 */ /* 0x004e240000201000 */
[----:B0-----:R-:W-:-:S04]  /*4430*/  F2FP.BF16.PACK_AB R0, RZ, R0 ;  /* 0x00000000ff00723e */ /* 0x001fc800000010ff */
[----:B------:R-:W-:Y:S02]  /*4440*/  PRMT R25, R0, 0x7610, R25 ;  /* 0x0000761000197816 */ /* 0x000fe40000000019 */
.L_x_10875:
[----:B------:R-:W-:Y:S05]  /*4450*/  BSYNC B6 ;  /* 0x0000000000067941 */ /* 0x000fea0003800000 */
.L_x_10874:
[----:B------:R-:W1:Y:S01]  /*4460*/  S2R R19, SR_TID.X ;  /* 0x0000000000137919 */ /* 0x000e620000002100 */
[----:B------:R-:W2:Y:S01]  /*4470*/  LDC.U8 R18, c[0x0][0x184] ;  /* 0x00006100ff127b82 */ /* 0x000ea20000000000 */
[----:B------:R-:W-:Y:S01]  /*4480*/  BSSY B6, `(.L_x_10907) ;  /* 0x0000127000067945 */ /* 0x000fe20003800000 */
[C---:B01----:R-:W-:Y:S02]  /*4490*/  IADD3 R2, R19.reuse, 0x180, RZ ;  /* 0x0000018013027810 */ /* 0x043fe40007ffe0ff */
[C---:B------:R-:W-:Y:S02]  /*44a0*/  IADD3 R0, R19.reuse, 0x100, RZ ;  /* 0x0000010013007810 */ /* 0x040fe40007ffe0ff */
[C---:B------:R-:W-:Y:S02]  /*44b0*/  IADD3 R24, R19.reuse, 0x80, RZ ;  /* 0x0000008013187810 */ /* 0x040fe40007ffe0ff */
[-C--:B------:R-:W-:Y:S02]  /*44c0*/  ISETP.GE.AND P3, PT, R19, R17.reuse, PT ;  /* 0x000000111300720c */ /* 0x080fe40003f66270 */
[----:B------:R-:W-:-:S02]  /*44d0*/  ISETP.GE.AND P2, PT, R2, R17, PT ;  /* 0x000000110200720c */ /* 0x000fc40003f46270 */
[-C--:B------:R-:W-:Y:S02]  /*44e0*/  ISETP.GE.AND P1, PT, R0, R17.reuse, PT ;  /* 0x000000110000720c */ /* 0x080fe40003f26270 */
[----:B------:R-:W-:-:S07]  /*44f0*/  ISETP.GE.AND P0, PT, R24, R17, PT ;  /* 0x000000111800720c */ /* 0x000fce0003f06270 */
[----:B-----5:R-:W-:Y:S02]  /*4500*/  @!P3 PRMT R23, RZ, 0x5410, R23 ;  /* 0x00005410ff17b816 */ /* 0x020fe40000000017 */
[----:B------:R-:W-:Y:S02]  /*4510*/  @!P2 PRMT R25, RZ, 0x5410, R25 ;  /* 0x00005410ff19a816 */ /* 0x000fe40000000019 */
[----:B------:R-:W-:Y:S01]  /*4520*/  @!P1 PRMT R26, RZ, 0x5410, R26 ;  /* 0x00005410ff1a9816 */ /* 0x000fe2000000001a */
[----:B------:R-:W-:Y:S01]  /*4530*/  @!P3 FADD.FTZ R23, -R23, -RZ ;  /* 0x800000ff1717b221 */ /* 0x000fe20000010100 */
[----:B------:R-:W-:Y:S01]  /*4540*/  @!P0 PRMT R22, RZ, 0x5410, R22 ;  /* 0x00005410ff168816 */ /* 0x000fe20000000016 */
[----:B------:R-:W-:Y:S02]  /*4550*/  @!P2 FADD.FTZ R0, -R25, -RZ ;  /* 0x800000ff1900a221 */ /* 0x000fe40000010100 */
[----:B------:R-:W-:Y:S01]  /*4560*/  @!P1 FADD.FTZ R26, -R26, -RZ ;  /* 0x800000ff1a1a9221 */ /* 0x000fe20000010100 */
[----:B------:R-:W-:Y:S01]  /*4570*/  @!P3 F2FP.BF16.PACK_AB R4, RZ, R23 ;  /* 0x00000017ff04b23e */ /* 0x000fe200000010ff */
[----:B------:R-:W-:Y:S01]  /*4580*/  @!P0 FADD.FTZ R25, -R22, -RZ ;  /* 0x800000ff16198221 */ /* 0x000fe20000010100 */
[----:B------:R-:W-:-:S02]  /*4590*/  @!P2 F2FP.BF16.PACK_AB R23, RZ, R0 ;  /* 0x00000000ff17a23e */ /* 0x000fc400000010ff */
[----:B------:R-:W-:Y:S02]  /*45a0*/  @!P1 F2FP.BF16.PACK_AB R22, RZ, R26 ;  /* 0x0000001aff16923e */ /* 0x000fe400000010ff */
[----:B------:R-:W-:Y:S01]  /*45b0*/  @!P0 F2FP.BF16.PACK_AB R25, RZ, R25 ;  /* 0x00000019ff19823e */ /* 0x000fe200000010ff */
[----:B------:R-:W-:Y:S05]  /*45c0*/  @P3 BRA `(.L_x_10908) ;  /* 0x0000112000003947 */ /* 0x000fea0003800000 */
[----:B--2---:R-:W-:Y:S01]  /*45d0*/  IMAD R0, R16, 0x200, R19 ;  /* 0x0000020010007824 */ /* 0x004fe200078e0213 */
        /* <DEDUP_REMOVED lines=20> */
.L_x_10912:
[----:B------:R-:W-:Y:S01]  /*4720*/  PRMT R5, RZ, 0x5410, R4 ;  /* 0x00005410ff057816 */ /* 0x000fe20000000004 */
[----:B------:R-:W-:-:S05]  /*4730*/  IMAD.MOV.U32 R19, RZ, RZ, R24 ;  /* 0x000000ffff137224 */ /* 0x000fca00078e0018 */
[----:B------:R-:W0:Y:S02]  /*4740*/  F2I.S64.TRUNC R4, R5 ;  /* 0x0000000500047311 */ /* 0x000e24000020d900 */
[----:B0-----:R0:W-:Y:S01]  /*4750*/  STG.E.U8 [R2.64], R4 ;  /* 0x0000000402007986 */ /* 0x0011e2000c101124 */
[----:B------:R-:W-:Y:S05]  /*4760*/  BRA `(.L_x_10908) ;  /* 0x00000f8000007947 */ /* 0x000fea0003800000 */
.L_x_10911:
        /* <DEDUP_REMOVED lines=11> */
.L_x_10915:
[----:B------:R-:W-:Y:S01]  /*4820*/  PRMT R4, RZ, 0x5410, R4 ;  /* 0x00005410ff047816 */ /* 0x000fe20000000004 */
[----:B------:R-:W-:-:S03]  /*4830*/  IMAD.MOV.U32 R19, RZ, RZ, R24 ;  /* 0x000000ffff137224 */ /* 0x000fc600078e0018 */
[----:B------:R-:W0:Y:S02]  /*4840*/  F2I.FTZ.TRUNC.NTZ R5, R4 ;  /* 0x0000000400057305 */ /* 0x000e24000021f100 */
[----:B0-----:R0:W-:Y:S01]  /*4850*/  STG.E [R2.64], R5 ;  /* 0x0000000502007986 */ /* 0x0011e2000c101924 */
[----:B------:R-:W-:Y:S05]  /*4860*/  BRA `(.L_x_10908) ;  /* 0x00000e8000007947 */ /* 0x000fea0003800000 */
.L_x_10914:
[----:B------:R-:W-:Y:S01]  /*4870*/  PRMT R4, RZ, 0x5410, R4 ;  /* 0x00005410ff047816 */ /* 0x000fe20000000004 */
[----:B------:R-:W-:-:S03]  /*4880*/  IMAD.MOV.U32 R19, RZ, RZ, R24 ;  /* 0x000000ffff137224 */ /* 0x000fc600078e0018 */
[----:B------:R-:W0:Y:S02]  /*4890*/  F2I.FTZ.TRUNC.NTZ R5, R4 ;  /* 0x0000000400057305 */ /* 0x000e24000021f100 */
[----:B0-----:R0:W-:Y:S01]  /*48a0*/  STG.E.U16 [R2.64], R5 ;  /* 0x0000000502007986 */ /* 0x0011e2000c101524 */
[----:B------:R-:W-:Y:S05]  /*48b0*/  BRA `(.L_x_10908) ;  /* 0x00000e3000007947 */ /* 0x000fea0003800000 */
.L_x_10910:
        /* <DEDUP_REMOVED lines=10> */
.L_x_10917:
[----:B------:R-:W-:Y:S01]  /*4960*/  PRMT R0, RZ, 0x5410, R4 ;  /* 0x00005410ff007816 */ /* 0x000fe20000000004 */
[----:B------:R-:W-:-:S03]  /*4970*/  IMAD.MOV.U32 R19, RZ, RZ, R24 ;  /* 0x000000ffff137224 */ /* 0x000fc600078e0018 */
[----:B------:R-:W-:-:S05]  /*4980*/  F2FP.PACK_AB R0, RZ, R0 ;  /* 0x00000000ff00723e */ /* 0x000fca00000000ff */
[----:B------:R0:W-:Y:S01]  /*4990*/  STG.E.U16 [R2.64], R0 ;  /* 0x0000000002007986 */ /* 0x0001e2000c101524 */
[----:B------:R-:W-:Y:S05]  /*49a0*/  BRA `(.L_x_10908) ;  /* 0x00000d4000007947 */ /* 0x000fea0003800000 */
.L_x_10916:
        /* <DEDUP_REMOVED lines=11> */
.L_x_10919:
[----:B------:R-:W-:Y:S01]  /*4a60*/  PRMT R4, RZ, 0x5410, R4 ;  /* 0x00005410ff047816 */ /* 0x000fe20000000004 */
[----:B------:R-:W-:-:S03]  /*4a70*/  IMAD.MOV.U32 R19, RZ, RZ, R24 ;  /* 0x000000ffff137224 */ /* 0x000fc600078e0018 */
[----:B------:R-:W-:-:S04]  /*4a80*/  F2FP.PACK_AB R5, RZ, R4 ;  /* 0x00000004ff05723e */ /* 0x000fc800000000ff */
[----:B------:R-:W-:-:S05]  /*4a90*/  PRMT R5, R5, 0x5410, RZ ;  /* 0x0000541005057816 */ /* 0x000fca00000000ff */
[----:B------:R0:W-:Y:S01]  /*4aa0*/  STG.E [R2.64], R5 ;  /* 0x0000000502007986 */ /* 0x0001e2000c101924 */
[----:B------:R-:W-:Y:S05]  /*4ab0*/  BRA `(.L_x_10908) ;  /* 0x00000c3000007947 */ /* 0x000fea0003800000 */
.L_x_10918:
[----:B------:R-:W-:Y:S01]  /*4ac0*/  PRMT R4, RZ, 0x5410, R4 ;  /* 0x00005410ff047816 */ /* 0x000fe20000000004 */
[----:B------:R-:W-:-:S04]  /*4ad0*/  IMAD.MOV.U32 R19, RZ, RZ, R24 ;  /* 0x000000ffff137224 */ /* 0x000fc800078e0018 */
[----:B------:R-:W-:-:S06]  /*4ae0*/  FMUL.FTZ R4, R4, 1 ;  /* 0x3f80000004047820 */ /* 0x000fcc0000410000 */
[----:B------:R-:W0:Y:S02]  /*4af0*/  F2F.F64.F32 R4, R4 ;  /* 0x0000000400047310 */ /* 0x000e240000201800 */
[----:B0-----:R0:W-:Y:S01]  /*4b00*/  STG.E.64 [R2.64], R4 ;  /* 0x0000000402007986 */ /* 0x0011e2000c101b24 */
[----:B------:R-:W-:Y:S05]  /*4b10*/  BRA `(.L_x_10908) ;  /* 0x00000bd000007947 */ /* 0x000fea0003800000 */
.L_x_10909:
        /* <DEDUP_REMOVED lines=14> */
.L_x_10922:
[----:B------:R-:W-:Y:S01]  /*4c00*/  PRMT R4, RZ, 0x5410, R4 ;  /* 0x00005410ff047816 */ /* 0x000fe20000000004 */
[----:B------:R-:W-:Y:S01]  /*4c10*/  CS2R R6, SRZ ;  /* 0x0000000000067805 */ /* 0x000fe2000001ff00 */
[----:B------:R-:W-:-:S03]  /*4c20*/  IMAD.MOV.U32 R19, RZ, RZ, R24 ;  /* 0x000000ffff137224 */ /* 0x000fc600078e0018 */
[----:B------:R-:W-:-:S06]  /*4c30*/  FMUL.FTZ R4, R4, 1 ;  /* 0x3f80000004047820 */ /* 0x000fcc0000410000 */
[----:B------:R-:W0:Y:S02]  /*4c40*/  F2F.F64.F32 R4, R4 ;  /* 0x0000000400047310 */ /* 0x000e240000201800 */
[----:B0-----:R0:W-:Y:S01]  /*4c50*/  STG.E.128 [R2.64], R4 ;  /* 0x0000000402007986 */ /* 0x0011e2000c101d24 */
[----:B------:R-:W-:Y:S05]  /*4c60*/  BRA `(.L_x_10908) ;  /* 0x00000a8000007947 */ /* 0x000fea0003800000 */
.L_x_10921:
        /* <DEDUP_REMOVED lines=21> */
.L_x_10926:
[----:B------:R-:W-:Y:S05]  /*4dc0*/  BSYNC B0 ;  /* 0x0000000000007941 */ /* 0x000fea0003800000 */
.L_x_10925:
[----:B------:R-:W-:Y:S01]  /*4dd0*/  LOP3.LUT R5, R0, R5, RZ, 0xfc, !PT ;  /* 0x0000000500057212 */ /* 0x000fe200078efcff */
[----:B------:R-:W-:-:S04]  /*4de0*/  IMAD.MOV.U32 R19, RZ, RZ, R24 ;  /* 0x000000ffff137224 */ /* 0x000fc800078e0018 */
[----:B------:R0:W-:Y:S01]  /*4df0*/  STG.E.U8 [R2.64], R5 ;  /* 0x0000000502007986 */ /* 0x0001e2000c101124 */
[----:B------:R-:W-:Y:S05]  /*4e00*/  BRA `(.L_x_10908) ;  /* 0x000008e000007947 */ /* 0x000fea0003800000 */
.L_x_10924:
        /* <DEDUP_REMOVED lines=13> */
.L_x_10928:
[----:B------:R-:W-:Y:S01]  /*4ee0*/  IMAD.MOV.U32 R0, RZ, RZ, 0x7f ;  /* 0x0000007fff007424 */ /* 0x000fe200078e00ff */
[----:B------:R-:W-:-:S04]  /*4ef0*/  ISETP.GT.U32.AND P0, PT, R4, 0x7f800000, PT ;  /* 0x7f8000000400780c */ /* 0x000fc80003f04070 */
[----:B------:R-:W-:-:S04]  /*4f00*/  SEL R0, R0, 0x7c, P0 ;  /* 0x0000007c00007807 */ /* 0x000fc80000000000 */
.L_x_10929:
[----:B------:R-:W-:Y:S05]  /*4f10*/  BSYNC B0 ;  /* 0x0000000000007941 */ /* 0x000fea0003800000 */
.L_x_10927:
[----:B------:R-:W-:Y:S01]  /*4f20*/  LOP3.LUT R4, R5, 0x80000000, RZ, 0xc0, !PT ;  /* 0x8000000005047812 */ /* 0x000fe200078ec0ff */
[----:B------:R-:W-:-:S03]  /*4f30*/  IMAD.MOV.U32 R19, RZ, RZ, R24 ;  /* 0x000000ffff137224 */ /* 0x000fc600078e0018 */
[----:B------:R-:W-:-:S04]  /*4f40*/  SHF.R.U32.HI R5, RZ, 0x18, R4 ;  /* 0x00000018ff057819 */ /* 0x000fc80000011604 */
[----:B------:R-:W-:-:S05]  /*4f50*/  LOP3.LUT R5, R0, R5, RZ, 0xfc, !PT ;  /* 0x0000000500057212 */ /* 0x000fca00078efcff */
[----:B------:R0:W-:Y:S01]  /*4f60*/  STG.E.U8 [R2.64], R5 ;  /* 0x0000000502007986 */ /* 0x0001e2000c101124 */
[----:B------:R-:W-:Y:S05]  /*4f70*/  BRA `(.L_x_10908) ;  /* 0x0000077000007947 */ /* 0x000fea0003800000 */
.L_x_10923:
[----:B------:R0:W-:Y:S01]  /*4f80*/  STG.E.U16 [R2.64], R4 ;  /* 0x0000000402007986 */ /* 0x0001e2000c101524 */
[----:B------:R-:W-:Y:S01]  /*4f90*/  IMAD.MOV.U32 R19, RZ, RZ, R24 ;  /* 0x000000ffff137224 */ /* 0x000fe200078e0018 */
[----:B------:R-:W-:Y:S05]  /*4fa0*/  BRA `(.L_x_10908) ;  /* 0x0000074000007947 */ /* 0x000fea0003800000 */
.L_x_10920:
        /* <DEDUP_REMOVED lines=13> */
.L_x_10932:
        /* <DEDUP_REMOVED lines=17> */
.L_x_10935:
[----:B------:R-:W-:-:S04]  /*5190*/  LOP3.LUT R0, R7, 0x80000000, RZ, 0xc0, !PT ;  /* 0x8000000007007812 */ /* 0x000fc800078ec0ff */
[----:B------:R-:W-:-:S04]  /*51a0*/  SHF.R.U32.HI R5, RZ, 0x18, R0 ;  /* 0x00000018ff057819 */ /* 0x000fc80000011600 */
[----:B------:R-:W-:-:S04]  /*51b0*/  LOP3.LUT R4, R4, R5, RZ, 0xfc, !PT ;  /* 0x0000000504047212 */ /* 0x000fc800078efcff */
[----:B------:R-:W-:Y:S02]  /*51c0*/  PRMT R0, R4, 0x7610, R0 ;  /* 0x0000761004007816 */ /* 0x000fe40000000000 */
.L_x_10934:
[----:B------:R-:W-:Y:S05]  /*51d0*/  BSYNC B0 ;  /* 0x0000000000007941 */ /* 0x000fea0003800000 */
.L_x_10933:
[----:B------:R0:W-:Y:S01]  /*51e0*/  STG.E.U8 [R2.64], R0 ;  /* 0x0000000002007986 */ /* 0x0001e2000c101124 */
[----:B------:R-:W-:Y:S01]  /*51f0*/  IMAD.MOV.U32 R19, RZ, RZ, R24 ;  /* 0x000000ffff137224 */ /* 0x000fe200078e0018 */
[----:B------:R-:W-:Y:S05]  /*5200*/  BRA `(.L_x_10908) ;  /* 0x000004e000007947 */ /* 0x000fea0003800000 */
.L_x_10931:
        /* <DEDUP_REMOVED lines=17> */
.L_x_10938:
[----:B------:R-:W-:-:S04]  /*5320*/  LOP3.LUT R0, R7, 0x80000000, RZ, 0xc0, !PT ;  /* 0x8000000007007812 */ /* 0x000fc800078ec0ff */
[----:B------:R-:W-:-:S04]  /*5330*/  SHF.R.U32.HI R5, RZ, 0x18, R0 ;  /* 0x00000018ff057819 */ /* 0x000fc80000011600 */
[----:B------:R-:W-:-:S04]  /*5340*/  LOP3.LUT R4, R4, R5, RZ, 0xfc, !PT ;  /* 0x0000000504047212 */ /* 0x000fc800078efcff */
[----:B------:R-:W-:Y:S02]  /*5350*/  PRMT R0, R4, 0x7610, R0 ;  /* 0x0000761004007816 */ /* 0x000fe40000000000 */
.L_x_10937:
[----:B------:R-:W-:Y:S05]  /*5360*/  BSYNC B0 ;  /* 0x0000000000007941 */ /* 0x000fea0003800000 */
.L_x_10936:
[----:B------:R0:W-:Y:S01]  /*5370*/  STG.E.U8 [R2.64], R0 ;  /* 0x0000000002007986 */ /* 0x0001e2000c101124 */
[----:B------:R-:W-:Y:S01]  /*5380*/  IMAD.MOV.U32 R19, RZ, RZ, R24 ;  /* 0x000000ffff137224 */ /* 0x000fe200078e0018 */
[----:B------:R-:W-:Y:S05]  /*5390*/  BRA `(.L_x_10908) ;  /* 0x0000035000007947 */ /* 0x000fea0003800000 */
.L_x_10930:
        /* <DEDUP_REMOVED lines=23> */
.L_x_10913:
        /* <DEDUP_REMOVED lines=21> */
.L_x_10940:
[----:B------:R-:W-:Y:S01]  /*5660*/  PRMT R4, RZ, 0x5410, R4 ;  /* 0x00005410ff047816 */ /* 0x000fe20000000004 */
[----:B------:R-:W-:-:S05]  /*5670*/  IMAD.MOV.U32 R19, RZ, RZ, R24 ;  /* 0x000000ffff137224 */ /* 0x000fca00078e0018 */
[----:B------:R-:W0:Y:S02]  /*5680*/  F2I.U64.TRUNC R4, R4 ;  /* 0x0000000400047311 */ /* 0x000e24000020d800 */
[----:B0-----:R0:W-:Y:S01]  /*5690*/  STG.E.64 [R2.64], R4 ;  /* 0x0000000402007986 */ /* 0x0011e2000c101b24 */
[----:B------:R-:W-:Y:S05]  /*56a0*/  BRA `(.L_x_10908) ;  /* 0x0000004000007947 */ /* 0x000fea0003800000 */
.L_x_10939:
[----:B------:R-:W-:Y:S01]  /*56b0*/  PRMT R4, RZ, 0x5410, R4 ;  /* 0x00005410ff047816 */ /* 0x000fe20000000004 */
[----:B------:R-:W-:-:S03]  /*56c0*/  IMAD.MOV.U32 R19, RZ, RZ, R24 ;  /* 0x000000ffff137224 */ /* 0x000fc600078e0018 */
[----:B------:R-:W0:Y:S02]  /*56d0*/  F2I.FTZ.U32.TRUNC.NTZ R5, R4 ;  /* 0x0000000400057305 */ /* 0x000e24000021f000 */
[----:B0-----:R0:W-:Y:S02]  /*56e0*/  STG.E [R2.64], R5 ;  /* 0x0000000502007986 */ /* 0x0011e4000c101924 */
.L_x_10908:
[----:B--2---:R-:W-:Y:S05]  /*56f0*/  BSYNC B6 ;  /* 0x0000000000067941 */ /* 0x004fea0003800000 */
.L_x_10907:
        /* <DEDUP_REMOVED lines=19> */
[----:B------:R-:W-:-:S06]  /*5830*/  PRMT R25, RZ, 0x5410, R25 ;  /* 0x00005410ff197816 */ /* 0x000fcc0000000019 */
[----:B------:R-:W0:Y:S02]  /*5840*/  F2I.FTZ.TRUNC.NTZ R25, R25 ;  /* 0x0000001900197305 */ /* 0x000e24000021f100 */
[----:B0-----:R0:W-:Y:S01]  /*5850*/  STG.E.U8 [R2.64], R25 ;  /* 0x0000001902007986 */ /* 0x0011e2000c101124 */
[----:B------:R-:W-:Y:S05]  /*5860*/  BRA `(.L_x_10948) ;  /* 0x00000e8000007947 */ /* 0x000fea0003800000 */
.L_x_10946:
[----:B------:R-:W-:-:S06]  /*5870*/  PRMT R5, RZ, 0x5410, R25 ;  /* 0x00005410ff057816 */ /* 0x000fcc0000000019 */
[----:B------:R-:W0:Y:S02]  /*5880*/  F2I.S64.TRUNC R4, R5 ;  /* 0x0000000500047311 */ /* 0x000e24000020d900 */
[----:B0-----:R0:W-:Y:S01]  /*5890*/  STG.E.U8 [R2.64], R4 ;  /* 0x0000000402007986 */ /* 0x0011e2000c101124 */
[----:B------:R-:W-:Y:S05]  /*58a0*/  BRA `(.L_x_10948) ;  /* 0x00000e4000007947 */ /* 0x000fea0003800000 */
.L_x_10945:
        /* <DEDUP_REMOVED lines=10> */
.L_x_10950:
[----:B------:R-:W-:-:S06]  /*5950*/  PRMT R25, RZ, 0x5410, R25 ;  /* 0x00005410ff197816 */ /* 0x000fcc0000000019 */
[----:B------:R-:W0:Y:S02]  /*5960*/  F2I.FTZ.TRUNC.NTZ R25, R25 ;  /* 0x0000001900197305 */ /* 0x000e24000021f100 */
[----:B0-----:R0:W-:Y:S01]  /*5970*/  STG.E [R2.64], R25 ;  /* 0x0000001902007986 */ /* 0x0011e2000c101924 */
[----:B------:R-:W-:Y:S05]  /*5980*/  BRA `(.L_x_10948) ;  /* 0x00000d6000007947 */ /* 0x000fea0003800000 */
.L_x_10949:
[----:B------:R-:W-:-:S06]  /*5990*/  PRMT R25, RZ, 0x5410, R25 ;  /* 0x00005410ff197816 */ /* 0x000fcc0000000019 */
[----:B------:R-:W0:Y:S02]  /*59a0*/  F2I.FTZ.TRUNC.NTZ R25, R25 ;  /* 0x0000001900197305 */ /* 0x000e24000021f100 */
[----:B0-----:R0:W-:Y:S01]  /*59b0*/  STG.E.U16 [R2.64], R25 ;  /* 0x0000001902007986 */ /* 0x0011e2000c101524 */
[----:B------:R-:W-:Y:S05]  /*59c0*/  BRA `(.L_x_10948) ;  /* 0x00000d2000007947 */ /* 0x000fea0003800000 */
.L_x_10944:
        /* <DEDUP_REMOVED lines=9> */
.L_x_10952:
[----:B------:R-:W-:-:S04]  /*5a60*/  PRMT R0, RZ, 0x5410, R25 ;  /* 0x00005410ff007816 */ /* 0x000fc80000000019 */
[----:B------:R-:W-:-:S05]  /*5a70*/  F2FP.PACK_AB R0, RZ, R0 ;  /* 0x00000000ff00723e */ /* 0x000fca00000000ff */
[----:B------:R0:W-:Y:S01]  /*5a80*/  STG.E.U16 [R2.64], R0 ;  /* 0x0000000002007986 */ /* 0x0001e2000c101524 */
[----:B------:R-:W-:Y:S05]  /*5a90*/  BRA `(.L_x_10948) ;  /* 0x00000c5000007947 */ /* 0x000fea0003800000 */
.L_x_10951:
        /* <DEDUP_REMOVED lines=10> */
.L_x_10954:
[----:B------:R-:W-:-:S04]  /*5b40*/  PRMT R25, RZ, 0x5410, R25 ;  /* 0x00005410ff197816 */ /* 0x000fc80000000019 */
[----:B------:R-:W-:-:S04]  /*5b50*/  F2FP.PACK_AB R5, RZ, R25 ;  /* 0x00000019ff05723e */ /* 0x000fc800000000ff */
[----:B------:R-:W-:-:S05]  /*5b60*/  PRMT R5, R5, 0x5410, RZ ;  /* 0x0000541005057816 */ /* 0x000fca00000000ff */
[----:B------:R0:W-:Y:S01]  /*5b70*/  STG.E [R2.64], R5 ;  /* 0x0000000502007986 */ /* 0x0001e2000c101924 */
[----:B------:R-:W-:Y:S05]  /*5b80*/  BRA `(.L_x_10948) ;  /* 0x00000b6000007947 */ /* 0x000fea0003800000 */
.L_x_10953:
[----:B------:R-:W-:-:S05]  /*5b90*/  PRMT R4, RZ, 0x5410, R25 ;  /* 0x00005410ff047816 */ /* 0x000fca0000000019 */
[----:B------:R-:W-:-:S06]  /*5ba0*/  FMUL.FTZ R4, R4, 1 ;  /* 0x3f80000004047820 */ /* 0x000fcc0000410000 */
[----:B------:R-:W0:Y:S02]  /*5bb0*/  F2F.F64.F32 R4, R4 ;  /* 0x0000000400047310 */ /* 0x000e240000201800 */
[----:B0-----:R0:W-:Y:S01]  /*5bc0*/  STG.E.64 [R2.64], R4 ;  /* 0x0000000402007986 */ /* 0x0011e2000c101b24 */
[----:B------:R-:W-:Y:S05]  /*5bd0*/  BRA `(.L_x_10948) ;  /* 0x00000b1000007947 */ /* 0x000fea0003800000 */
.L_x_10943:
        /* <DEDUP_REMOVED lines=13> */
.L_x_10957:
[----:B------:R-:W-:Y:S01]  /*5cb0*/  PRMT R25, RZ, 0x5410, R25 ;  /* 0x00005410ff197816 */ /* 0x000fe20000000019 */
[----:B------:R-:W-:-:S04]  /*5cc0*/  CS2R R6, SRZ ;  /* 0x0000000000067805 */ /* 0x000fc8000001ff00 */
[----:B------:R-:W-:-:S06]  /*5cd0*/  FMUL.FTZ R4, R25, 1 ;  /* 0x3f80000019047820 */ /* 0x000fcc0000410000 */
[----:B------:R-:W0:Y:S02]  /*5ce0*/  F2F.F64.F32 R4, R4 ;  /* 0x0000000400047310 */ /* 0x000e240000201800 */
[----:B0-----:R0:W-:Y:S01]  /*5cf0*/  STG.E.128 [R2.64], R4 ;  /* 0x0000000402007986 */ /* 0x0011e2000c101d24 */
[----:B------:R-:W-:Y:S05]  /*5d00*/  BRA `(.L_x_10948) ;  /* 0x000009e000007947 */ /* 0x000fea0003800000 */
.L_x_10956:
        /* <DEDUP_REMOVED lines=21> */
.L_x_10961:
[----:B------:R-:W-:Y:S05]  /*5e60*/  BSYNC B0 ;  /* 0x0000000000007941 */ /* 0x000fea0003800000 */
.L_x_10960:
[----:B------:R-:W-:-:S05]  /*5e70*/  LOP3.LUT R5, R0, R5, RZ, 0xfc, !PT ;  /* 0x0000000500057212 */ /* 0x000fca00078efcff */
[----:B------:R0:W-:Y:S01]  /*5e80*/  STG.E.U8 [R2.64], R5 ;  /* 0x0000000502007986 */ /* 0x0001e2000c101124 */
[----:B------:R-:W-:Y:S05]  /*5e90*/  BRA `(.L_x_10948) ;  /* 0x0000085000007947 */ /* 0x000fea0003800000 */
.L_x_10959:
        /* <DEDUP_REMOVED lines=13> */
.L_x_10963:
[----:B------:R-:W-:Y:S01]  /*5f70*/  IMAD.MOV.U32 R0, RZ, RZ, 0x7f ;  /* 0x0000007fff007424 */ /* 0x000fe200078e00ff */
[----:B------:R-:W-:-:S04]  /*5f80*/  ISETP.GT.U32.AND P0, PT, R4, 0x7f800000, PT ;  /* 0x7f8000000400780c */ /* 0x000fc80003f04070 */
[----:B------:R-:W-:-:S04]  /*5f90*/  SEL R0, R0, 0x7c, P0 ;  /* 0x0000007c00007807 */ /* 0x000fc80000000000 */
.L_x_10964:
[----:B------:R-:W-:Y:S05]  /*5fa0*/  BSYNC B0 ;  /* 0x0000000000007941 */ /* 0x000fea0003800000 */
.L_x_10962:
[----:B------:R-:W-:-:S04]  /*5fb0*/  LOP3.LUT R4, R25, 0x80000000, RZ, 0xc0, !PT ;  /* 0x8000000019047812 */ /* 0x000fc800078ec0ff */
[----:B------:R-:W-:-:S04]  /*5fc0*/  SHF.R.U32.HI R5, RZ, 0x18, R4 ;  /* 0x00000018ff057819 */ /* 0x000fc80000011604 */
[----:B------:R-:W-:-:S05]  /*5fd0*/  LOP3.LUT R5, R0, R5, RZ, 0xfc, !PT ;  /* 0x0000000500057212 */ /* 0x000fca00078efcff */
[----:B------:R0:W-:Y:S01]  /*5fe0*/  STG.E.U8 [R2.64], R5 ;  /* 0x0000000502007986 */ /* 0x0001e2000c101124 */
[----:B------:R-:W-:Y:S05]  /*5ff0*/  BRA `(.L_x_10948) ;  /* 0x000006f000007947 */ /* 0x000fea0003800000 */
.L_x_10958:
[----:B------:R0:W-:Y:S01]  /*6000*/  STG.E.U16 [R2.64], R25 ;  /* 0x0000001902007986 */ /* 0x0001e2000c101524 */
[----:B------:R-:W-:Y:S05]  /*6010*/  BRA `(.L_x_10948) ;  /* 0x000006d000007947 */ /* 0x000fea0003800000 */
.L_x_10955:
        /* <DEDUP_REMOVED lines=12> */
.L_x_10967:
        /* <DEDUP_REMOVED lines=17> */
.L_x_10970:
[----:B------:R-:W-:-:S04]  /*61f0*/  LOP3.LUT R0, R25, 0x80000000, RZ, 0xc0, !PT ;  /* 0x8000000019007812 */ /* 0x000fc800078ec0ff */
[----:B------:R-:W-:-:S04]  /*6200*/  SHF.R.U32.HI R5, RZ, 0x18, R0 ;  /* 0x00000018ff057819 */ /* 0x000fc80000011600 */
[----:B------:R-:W-:-:S04]  /*6210*/  LOP3.LUT R4, R4, R5, RZ, 0xfc, !PT ;  /* 0x0000000504047212 */ /* 0x000fc800078efcff */
[----:B------:R-:W-:Y:S02]  /*6220*/  PRMT R0, R4, 0x7610, R0 ;  /* 0x0000761004007816 */ /* 0x000fe40000000000 */
.L_x_10969:
[----:B------:R-:W-:Y:S05]  /*6230*/  BSYNC B0 ;  /* 0x0000000000007941 */ /* 0x000fea0003800000 */
.L_x_10968:
[----:B------:R0:W-:Y:S01]  /*6240*/  STG.E.U8 [R2.64], R0 ;  /* 0x0000000002007986 */ /* 0x0001e2000c101124 */
[----:B------:R-:W-:Y:S05]  /*6250*/  BRA `(.L_x_10948) ;  /* 0x0000049000007947 */ /* 0x000fea0003800000 */
.L_x_10966:
        /* <DEDUP_REMOVED lines=17> */
.L_x_10973:
[----:B------:R-:W-:-:S04]  /*6370*/  LOP3.LUT R0, R25, 0x80000000, RZ, 0xc0, !PT ;  /* 0x8000000019007812 */ /* 0x000fc800078ec0ff */
[----:B------:R-:W-:-:S04]  /*6380*/  SHF.R.U32.HI R5, RZ, 0x18, R0 ;  /* 0x00000018ff057819 */ /* 0x000fc80000011600 */
[----:B------:R-:W-:-:S04]  /*6390*/  LOP3.LUT R4, R4, R5, RZ, 0xfc, !PT ;  /* 0x0000000504047212 */ /* 0x000fc800078efcff */
[----:B------:R-:W-:Y:S02]  /*63a0*/  PRMT R0, R4, 0x7610, R0 ;  /* 0x0000761004007816 */ /* 0x000fe40000000000 */
.L_x_10972:
[----:B------:R-:W-:Y:S05]  /*63b0*/  BSYNC B0 ;  /* 0x0000000000007941 */ /* 0x000fea0003800000 */
.L_x_10971:
[----:B------:R0:W-:Y:S01]  /*63c0*/  STG.E.U8 [R2.64], R0 ;  /* 0x0000000002007986 */ /* 0x0001e2000c101124 */
[----:B------:R-:W-:Y:S05]  /*63d0*/  BRA `(.L_x_10948) ;  /* 0x0000031000007947 */ /* 0x000fea0003800000 */
.L_x_10965:
[----:B------:R-:W-:-:S13]  /*63e0*/  ISETP.NE.AND P0, PT, R0, 0x1c, PT ;  /* 0x0000001c0000780c */ /* 0x000fda0003f05270 */
[----:B------:R-:W-:Y:S05]  /*63f0*/  @!P0 BRA `(.L_x_10974) ;  /* 0x000002c000008947 */ /* 0x000fea0003800000 */
[----:B------:R-:W-:-:S13]  /*6400*/  ISETP.NE.AND P0, PT, R0, 0x1d, PT ;  /* 0x0000001d0000780c */ /* 0x000fda0003f05270 */
[----:B------:R-:W-:Y:S05]  /*6410*/  @!P0 BRA `(.L_x_10975) ;  /* 0x0000026000008947 */ /* 0x000fea0003800000 */
[----:B------:R-:W-:-:S13]  /*6420*/  ISETP.NE.AND P0, PT, R0, 0x2c, PT ;  /* 0x0000002c0000780c */ /* 0x000fda0003f05270 */
[----:B------:R-:W-:Y:S05]  /*6430*/  @P0 BRA `(.L_x_10947) ;  /* 0x0000010000000947 */ /* 0x000fea0003800000 */
[----:B------:R-:W-:Y:S01]  /*6440*/  PRMT R25, RZ, 0x5410, R25 ;  /* 0x00005410ff197816 */ /* 0x000fe20000000019 */
        /* <DEDUP_REMOVED lines=15> */
.L_x_10947:
        /* <DEDUP_REMOVED lines=20> */
.L_x_10975:
[----:B------:R-:W-:-:S06]  /*6680*/  PRMT R4, RZ, 0x5410, R25 ;  /* 0x00005410ff047816 */ /* 0x000fcc0000000019 */
[----:B------:R-:W0:Y:S02]  /*6690*/  F2I.U64.TRUNC R4, R4 ;  /* 0x0000000400047311 */ /* 0x000e24000020d800 */
[----:B0-----:R0:W-:Y:S01]  /*66a0*/  STG.E.64 [R2.64], R4 ;  /* 0x0000000402007986 */ /* 0x0011e2000c101b24 */
[----:B------:R-:W-:Y:S05]  /*66b0*/  BRA `(.L_x_10948) ;  /* 0x0000003000007947 */ /* 0x000fea0003800000 */
.L_x_10974:
[----:B------:R-:W-:-:S06]  /*66c0*/  PRMT R25, RZ, 0x5410, R25 ;  /* 0x00005410ff197816 */ /* 0x000fcc0000000019 */
[----:B------:R-:W0:Y:S02]  /*66d0*/  F2I.FTZ.U32.TRUNC.NTZ R25, R25 ;  /* 0x0000001900197305 */ /* 0x000e24000021f000 */
[----:B0-----:R0:W-:Y:S02]  /*66e0*/  STG.E [R2.64], R25 ;  /* 0x0000001902007986 */ /* 0x0011e4000c101924 */
.L_x_10948:
        /* <DEDUP_REMOVED lines=23> */
.L_x_10979:
[----:B------:R-:W-:-:S06]  /*6860*/  PRMT R5, RZ, 0x5410, R22 ;  /* 0x00005410ff057816 */ /* 0x000fcc0000000016 */
[----:B------:R-:W0:Y:S02]  /*6870*/  F2I.S64.TRUNC R4, R5 ;  /* 0x0000000500047311 */ /* 0x000e24000020d900 */
[----:B0-----:R0:W-:Y:S01]  /*6880*/  STG.E.U8 [R2.64], R4 ;  /* 0x0000000402007986 */ /* 0x0011e2000c101124 */
[----:B------:R-:W-:Y:S05]  /*6890*/  BRA `(.L_x_10981) ;  /* 0x00000e4000007947 */ /* 0x000fea0003800000 */
.L_x_10978:
        /* <DEDUP_REMOVED lines=10> */
.L_x_10983:
[----:B------:R-:W-:-:S04]  /*6940*/  PRMT R22, RZ, 0x5410, R22 ;  /* 0x00005410ff167816 */ /* 0x000fc80000000016 */
[----:B------:R-:W0:Y:S02]  /*6950*/  F2I.FTZ.TRUNC.NTZ R5, R22 ;  /* 0x0000001600057305 */ /* 0x000e24000021f100 */
[----:B0-----:R0:W-:Y:S01]  /*6960*/  STG.E [R2.64], R5 ;  /* 0x0000000502007986 */ /* 0x0011e2000c101924 */
[----:B------:R-:W-:Y:S05]  /*6970*/  BRA `(.L_x_10981) ;  /* 0x00000d6000007947 */ /* 0x000fea0003800000 */
.L_x_10982:
[----:B------:R-:W-:-:S04]  /*6980*/  PRMT R22, RZ, 0x5410, R22 ;  /* 0x00005410ff167816 */ /* 0x000fc80000000016 */
[----:B------:R-:W0:Y:S02]  /*6990*/  F2I.FTZ.TRUNC.NTZ R5, R22 ;  /* 0x0000001600057305 */ /* 0x000e24000021f100 */
[----:B0-----:R0:W-:Y:S01]  /*69a0*/  STG.E.U16 [R2.64], R5 ;  /* 0x0000000502007986 */ /* 0x0011e2000c101524 */
[----:B------:R-:W-:Y:S05]  /*69b0*/  BRA `(.L_x_10981) ;  /* 0x00000d2000007947 */ /* 0x000fea0003800000 */
.L_x_10977:
        /* <DEDUP_REMOVED lines=9> */
.L_x_10985:
[----:B------:R-:W-:-:S04]  /*6a50*/  PRMT R0, RZ, 0x5410, R22 ;  /* 0x00005410ff007816 */ /* 0x000fc80000000016 */
[----:B------:R-:W-:-:S05]  /*6a60*/  F2FP.PACK_AB R0, RZ, R0 ;  /* 0x00000000ff00723e */ /* 0x000fca00000000ff */
[----:B------:R0:W-:Y:S01]  /*6a70*/  STG.E.U16 [R2.64], R0 ;  /* 0x0000000002007986 */ /* 0x0001e2000c101524 */
[----:B------:R-:W-:Y:S05]  /*6a80*/  BRA `(.L_x_10981) ;  /* 0x00000c5000007947 */ /* 0x000fea0003800000 */
.L_x_10984:
        /* <DEDUP_REMOVED lines=10> */
.L_x_10987:
[----:B------:R-:W-:-:S04]  /*6b30*/  PRMT R22, RZ, 0x5410, R22 ;  /* 0x00005410ff167816 */ /* 0x000fc80000000016 */
[----:B------:R-:W-:-:S04]  /*6b40*/  F2FP.PACK_AB R5, RZ, R22 ;  /* 0x00000016ff05723e */ /* 0x000fc800000000ff */
[----:B------:R-:W-:-:S05]  /*6b50*/  PRMT R5, R5, 0x5410, RZ ;  /* 0x0000541005057816 */ /* 0x000fca00000000ff */
[----:B------:R0:W-:Y:S01]  /*6b60*/  STG.E [R2.64], R5 ;  /* 0x0000000502007986 */ /* 0x0001e2000c101924 */
[----:B------:R-:W-:Y:S05]  /*6b70*/  BRA `(.L_x_10981) ;  /* 0x00000b6000007947 */ /* 0x000fea0003800000 */
.L_x_10986:
[----:B------:R-:W-:-:S05]  /*6b80*/  PRMT R4, RZ, 0x5410, R22 ;  /* 0x00005410ff047816 */ /* 0x000fca0000000016 */
[----:B------:R-:W-:-:S06]  /*6b90*/  FMUL.FTZ R4, R4, 1 ;  /* 0x3f80000004047820 */ /* 0x000fcc0000410000 */
[----:B------:R-:W0:Y:S02]  /*6ba0*/  F2F.F64.F32 R4, R4 ;  /* 0x0000000400047310 */ /* 0x000e240000201800 */
[----:B0-----:R0:W-:Y:S01]  /*6bb0*/  STG.E.64 [R2.64], R4 ;  /* 0x0000000402007986 */ /* 0x0011e2000c101b24 */
[----:B------:R-:W-:Y:S05]  /*6bc0*/  BRA `(.L_x_10981) ;  /* 0x00000b1000007947 */ /* 0x000fea0003800000 */
.L_x_10976:
        /* <DEDUP_REMOVED lines=13> */
.L_x_10990:
[----:B------:R-:W-:Y:S01]  /*6ca0*/  PRMT R22, RZ, 0x5410, R22 ;  /* 0x00005410ff167816 */ /* 0x000fe20000000016 */
[----:B------:R-:W-:-:S04]  /*6cb0*/  CS2R R6, SRZ ;  /* 0x0000000000067805 */ /* 0x000fc8000001ff00 */
[----:B------:R-:W-:-:S06]  /*6cc0*/  FMUL.FTZ R4, R22, 1 ;  /* 0x3f80000016047820 */ /* 0x000fcc0000410000 */
[----:B------:R-:W0:Y:S02]  /*6cd0*/  F2F.F64.F32 R4, R4 ;  /* 0x0000000400047310 */ /* 0x000e240000201800 */
[----:B0-----:R0:W-:Y:S01]  /*6ce0*/  STG.E.128 [R2.64], R4 ;  /* 0x0000000402007986 */ /* 0x0011e2000c101d24 */
[----:B------:R-:W-:Y:S05]  /*6cf0*/  BRA `(.L_x_10981) ;  /* 0x000009e000007947 */ /* 0x000fea0003800000 */
.L_x_10989:
        /* <DEDUP_REMOVED lines=21> */
.L_x_10994:
[----:B------:R-:W-:Y:S05]  /*6e50*/  BSYNC B0 ;  /* 0x0000000000007941 */ /* 0x000fea0003800000 */
.L_x_10993:
[----:B------:R-:W-:-:S05]  /*6e60*/  LOP3.LUT R5, R0, R5, RZ, 0xfc, !PT ;  /* 0x0000000500057212 */ /* 0x000fca00078efcff */
[----:B------:R0:W-:Y:S01]  /*6e70*/  STG.E.U8 [R2.64], R5 ;  /* 0x0000000502007986 */ /* 0x0001e2000c101124 */
[----:B------:R-:W-:Y:S05]  /*6e80*/  BRA `(.L_x_10981) ;  /* 0x0000085000007947 */ /* 0x000fea0003800000 */
.L_x_10992:
        /* <DEDUP_REMOVED lines=13> */
.L_x_10996:
[----:B------:R-:W-:Y:S01]  /*6f60*/  IMAD.MOV.U32 R0, RZ, RZ, 0x7f ;  /* 0x0000007fff007424 */ /* 0x000fe200078e00ff */
[----:B------:R-:W-:-:S04]  /*6f70*/  ISETP.GT.U32.AND P0, PT, R4, 0x7f800000, PT ;  /* 0x7f8000000400780c */ /* 0x000fc80003f04070 */
[----:B------:R-:W-:-:S04]  /*6f80*/  SEL R0, R0, 0x7c, P0 ;  /* 0x0000007c00007807 */ /* 0x000fc80000000000 */
.L_x_10997:
[----:B------:R-:W-:Y:S05]  /*6f90*/  BSYNC B0 ;  /* 0x0000000000007941 */ /* 0x000fea0003800000 */
.L_x_10995:
[----:B------:R-:W-:-:S04]  /*6fa0*/  LOP3.LUT R4, R5, 0x80000000, RZ, 0xc0, !PT ;  /* 0x8000000005047812 */ /* 0x000fc800078ec0ff */
[----:B------:R-:W-:-:S04]  /*6fb0*/  SHF.R.U32.HI R5, RZ, 0x18, R4 ;  /* 0x00000018ff057819 */ /* 0x000fc80000011604 */
[----:B------:R-:W-:-:S05]  /*6fc0*/  LOP3.LUT R5, R0, R5, RZ, 0xfc, !PT ;  /* 0x0000000500057212 */ /* 0x000fca00078efcff */
[----:B------:R0:W-:Y:S01]  /*6fd0*/  STG.E.U8 [R2.64], R5 ;  /* 0x0000000502007986 */ /* 0x0001e2000c101124 */
[----:B------:R-:W-:Y:S05]  /*6fe0*/  BRA `(.L_x_10981) ;  /* 0x000006f000007947 */ /* 0x000fea0003800000 */
.L_x_10991:
[----:B------:R0:W-:Y:S01]  /*6ff0*/  STG.E.U16 [R2.64], R22 ;  /* 0x0000001602007986 */ /* 0x0001e2000c101524 */
[----:B------:R-:W-:Y:S05]  /*7000*/  BRA `(.L_x_10981) ;  /* 0x000006d000007947 */ /* 0x000fea0003800000 */
.L_x_10988:
        /* <DEDUP_REMOVED lines=12> */
.L_x_11000:
        /* <DEDUP_REMOVED lines=17> */
.L_x_11003:
[----:B------:R-:W-:-:S04]  /*71e0*/  LOP3.LUT R0, R7, 0x80000000, RZ, 0xc0, !PT ;  /* 0x8000000007007812 */ /* 0x000fc800078ec0ff */
[----:B------:R-:W-:-:S04]  /*71f0*/  SHF.R.U32.HI R5, RZ, 0x18, R0 ;  /* 0x00000018ff057819 */ /* 0x000fc80000011600 */
[----:B------:R-:W-:-:S04]  /*7200*/  LOP3.LUT R4, R4, R5, RZ, 0xfc, !PT ;  /* 0x0000000504047212 */ /* 0x000fc800078efcff */
[----:B------:R-:W-:Y:S02]  /*7210*/  PRMT R0, R4, 0x7610, R0 ;  /* 0x0000761004007816 */ /* 0x000fe40000000000 */
.L_x_11002:
[----:B------:R-:W-:Y:S05]  /*7220*/  BSYNC B0 ;  /* 0x0000000000007941 */ /* 0x000fea0003800000 */
.L_x_11001:
[----:B------:R0:W-:Y:S01]  /*7230*/  STG.E.U8 [R2.64], R0 ;  /* 0x0000000002007986 */ /* 0x0001e2000c101124 */
[----:B------:R-:W-:Y:S05]  /*7240*/  BRA `(.L_x_10981) ;  /* 0x0000049000007947 */ /* 0x000fea0003800000 */
.L_x_10999:
        /* <DEDUP_REMOVED lines=17> */
.L_x_11006:
[----:B------:R-:W-:-:S04]  /*7360*/  LOP3.LUT R0, R7, 0x80000000, RZ, 0xc0, !PT ;  /* 0x8000000007007812 */ /* 0x000fc800078ec0ff */
[----:B------:R-:W-:-:S04]  /*7370*/  SHF.R.U32.HI R5, RZ, 0x18, R0 ;  /* 0x00000018ff057819 */ /* 0x000fc80000011600 */
[----:B------:R-:W-:-:S04]  /*7380*/  LOP3.LUT R4, R4, R5, RZ, 0xfc, !PT ;  /* 0x0000000504047212 */ /* 0x000fc800078efcff */
[----:B------:R-:W-:Y:S02]  /*7390*/  PRMT R0, R4, 0x7610, R0 ;  /* 0x0000761004007816 */ /* 0x000fe40000000000 */
.L_x_11005:
[----:B------:R-:W-:Y:S05]  /*73a0*/  BSYNC B0 ;  /* 0x0000000000007941 */ /* 0x000fea0003800000 */
.L_x_11004:
[----:B------:R0:W-:Y:S01]  /*73b0*/  STG.E.U8 [R2.64], R0 ;  /* 0x0000000002007986 */ /* 0x0001e2000c101124 */
[----:B------:R-:W-:Y:S05]  /*73c0*/  BRA `(.L_x_10981) ;  /* 0x0000031000007947 */ /* 0x000fea0003800000 */
.L_x_10998:
        /* <DEDUP_REMOVED lines=22> */
.L_x_10980:
        /* <DEDUP_REMOVED lines=20> */
.L_x_11008:
[----:B------:R-:W-:-:S06]  /*7670*/  PRMT R4, RZ, 0x5410, R22 ;  /* 0x00005410ff047816 */ /* 0x000fcc0000000016 */
[----:B------:R-:W0:Y:S02]  /*7680*/  F2I.U64.TRUNC R4, R4 ;  /* 0x0000000400047311 */ /* 0x000e24000020d800 */
[----:B0-----:R0:W-:Y:S01]  /*7690*/  STG.E.64 [R2.64], R4 ;  /* 0x0000000402007986 */ /* 0x0011e2000c101b24 */
[----:B------:R-:W-:Y:S05]  /*76a0*/  BRA `(.L_x_10981) ;  /* 0x0000003000007947 */ /* 0x000fea0003800000 */
.L_x_11007:
[----:B------:R-:W-:-:S04]  /*76b0*/  PRMT R22, RZ, 0x5410, R22 ;  /* 0x00005410ff167816 */ /* 0x000fc80000000016 */
[----:B------:R-:W0:Y:S02]  /*76c0*/  F2I.FTZ.U32.TRUNC.NTZ R5, R22 ;  /* 0x0000001600057305 */ /* 0x000e24000021f000 */
[----:B0-----:R0:W-:Y:S02]  /*76d0*/  STG.E [R2.64], R5 ;  /* 0x0000000502007986 */ /* 0x0011e4000c101924 */
.L_x_10981:
[----:B------:R-:W-:Y:S02]  /*76e0*/  IADD3 R19, R19, 0x80, RZ ;  /* 0x0000008013137810 */ /* 0x000fe40007ffe0ff */
.L_x_10942:
[----:B------:R-:W-:Y:S05]  /*76f0*/  BSYNC B6 ;  /* 0x0000000000067941 */ /* 0x000fea0003800000 */
.L_x_10941:
        /* <DEDUP_REMOVED lines=19> */
[----:B0-----:R-:W-:Y:S01]  /*7830*/  STG.E.U8 [R2.64], R23 ;  /* 0x0000001702007986 */ /* 0x001fe2000c101124 */
[----:B------:R-:W-:Y:S05]  /*7840*/  EXIT ;  /* 0x000000000000794d */ /* 0x000fea0003800000 */
.L_x_11012:
[----:B------:R-:W-:-:S06]  /*7850*/  PRMT R5, RZ, 0x5410, R23 ;  /* 0x00005410ff057816 */ /* 0x000fcc0000000017 */
[----:B------:R-:W0:Y:S02]  /*7860*/  F2I.S64.TRUNC R4, R5 ;  /* 0x0000000500047311 */ /* 0x000e24000020d900 */
[----:B0-----:R-:W-:Y:S01]  /*7870*/  STG.E.U8 [R2.64], R4 ;  /* 0x0000000402007986 */ /* 0x001fe2000c101124 */
[----:B------:R-:W-:Y:S05]  /*7880*/  EXIT ;  /* 0x000000000000794d */ /* 0x000fea0003800000 */
.L_x_11011:
        /* <DEDUP_REMOVED lines=10> */
.L_x_11015:
[----:B------:R-:W-:-:S06]  /*7930*/  PRMT R23, RZ, 0x5410, R23 ;  /* 0x00005410ff177816 */ /* 0x000fcc0000000017 */
[----:B------:R-:W0:Y:S02]  /*7940*/  F2I.FTZ.TRUNC.NTZ R23, R23 ;  /* 0x0000001700177305 */ /* 0x000e24000021f100 */
[----:B0-----:R-:W-:Y:S01]  /*7950*/  STG.E [R2.64], R23 ;  /* 0x0000001702007986 */ /* 0x001fe2000c101924 */
[----:B------:R-:W-:Y:S05]  /*7960*/  EXIT ;  /* 0x000000000000794d */ /* 0x000fea0003800000 */
.L_x_11014:
[----:B------:R-:W-:-:S06]  /*7970*/  PRMT R23, RZ, 0x5410, R23 ;  /* 0x00005410ff177816 */ /* 0x000fcc0000000017 */
[----:B------:R-:W0:Y:S02]  /*7980*/  F2I.FTZ.TRUNC.NTZ R23, R23 ;  /* 0x0000001700177305 */ /* 0x000e24000021f100 */
[----:B0-----:R-:W-:Y:S01]  /*7990*/  STG.E.U16 [R2.64], R23 ;  /* 0x0000001702007986 */ /* 0x001fe2000c101524 */
[----:B------:R-:W-:Y:S05]  /*79a0*/  EXIT ;  /* 0x000000000000794d */ /* 0x000fea0003800000 */
.L_x_11010:
        /* <DEDUP_REMOVED lines=9> */
.L_x_11017:
[----:B------:R-:W-:-:S04]  /*7a40*/  PRMT R0, RZ, 0x5410, R23 ;  /* 0x00005410ff007816 */ /* 0x000fc80000000017 */
[----:B------:R-:W-:-:S05]  /*7a50*/  F2FP.PACK_AB R0, RZ, R0 ;  /* 0x00000000ff00723e */ /* 0x000fca00000000ff */
[----:B------:R-:W-:Y:S01]  /*7a60*/  STG.E.U16 [R2.64], R0 ;  /* 0x0000000002007986 */ /* 0x000fe2000c101524 */
[----:B------:R-:W-:Y:S05]  /*7a70*/  EXIT ;  /* 0x000000000000794d */ /* 0x000fea0003800000 */
.L_x_11016:
        /* <DEDUP_REMOVED lines=10> */
.L_x_11019:
[----:B------:R-:W-:-:S04]  /*7b20*/  PRMT R23, RZ, 0x5410, R23 ;  /* 0x00005410ff177816 */ /* 0x000fc80000000017 */
[----:B------:R-:W-:-:S04]  /*7b30*/  F2FP.PACK_AB R5, RZ, R23 ;  /* 0x00000017ff05723e */ /* 0x000fc800000000ff */
[----:B------:R-:W-:-:S05]  /*7b40*/  PRMT R5, R5, 0x5410, RZ ;  /* 0x0000541005057816 */ /* 0x000fca00000000ff */
[----:B------:R-:W-:Y:S01]  /*7b50*/  STG.E [R2.64], R5 ;  /* 0x0000000502007986 */ /* 0x000fe2000c101924 */
[----:B------:R-:W-:Y:S05]  /*7b60*/  EXIT ;  /* 0x000000000000794d */ /* 0x000fea0003800000 */
.L_x_11018:
[----:B------:R-:W-:-:S05]  /*7b70*/  PRMT R4, RZ, 0x5410, R23 ;  /* 0x00005410ff047816 */ /* 0x000fca0000000017 */
[----:B------:R-:W-:-:S06]  /*7b80*/  FMUL.FTZ R4, R4, 1 ;  /* 0x3f80000004047820 */ /* 0x000fcc0000410000 */
[----:B------:R-:W0:Y:S02]  /*7b90*/  F2F.F64.F32 R4, R4 ;  /* 0x0000000400047310 */ /* 0x000e240000201800 */
[----:B0-----:R-:W-:Y:S01]  /*7ba0*/  STG.E.64 [R2.64], R4 ;  /* 0x0000000402007986 */ /* 0x001fe2000c101b24 */
[----:B------:R-:W-:Y:S05]  /*7bb0*/  EXIT ;  /* 0x000000000000794d */ /* 0x000fea0003800000 */
.L_x_11009:
        /* <DEDUP_REMOVED lines=13> */
.L_x_11022:
[----:B------:R-:W-:Y:S01]  /*7c90*/  PRMT R23, RZ, 0x5410, R23 ;  /* 0x00005410ff177816 */ /* 0x000fe20000000017 */
[----:B------:R-:W-:-:S04]  /*7ca0*/  CS2R R6, SRZ ;  /* 0x0000000000067805 */ /* 0x000fc8000001ff00 */
[----:B------:R-:W-:-:S06]  /*7cb0*/  FMUL.FTZ R4, R23, 1 ;  /* 0x3f80000017047820 */ /* 0x000fcc0000410000 */
[----:B------:R-:W0:Y:S02]  /*7cc0*/  F2F.F64.F32 R4, R4 ;  /* 0x0000000400047310 */ /* 0x000e240000201800 */
[----:B0-----:R-:W-:Y:S01]  /*7cd0*/  STG.E.128 [R2.64], R4 ;  /* 0x0000000402007986 */ /* 0x001fe2000c101d24 */
[----:B------:R-:W-:Y:S05]  /*7ce0*/  EXIT ;  /* 0x000000000000794d */ /* 0x000fea0003800000 */
.L_x_11021:
        /* <DEDUP_REMOVED lines=21> */
.L_x_11026:
[----:B------:R-:W-:Y:S05]  /*7e40*/  BSYNC B0 ;  /* 0x0000000000007941 */ /* 0x000fea0003800000 */
.L_x_11025:
[----:B------:R-:W-:-:S05]  /*7e50*/  LOP3.LUT R5, R0, R5, RZ, 0xfc, !PT ;  /* 0x0000000500057212 */ /* 0x000fca00078efcff */
[----:B------:R-:W-:Y:S01]  /*7e60*/  STG.E.U8 [R2.64], R5 ;  /* 0x0000000502007986 */ /* 0x000fe2000c101124 */
[----:B------:R-:W-:Y:S05]  /*7e70*/  EXIT ;  /* 0x000000000000794d */ /* 0x000fea0003800000 */
.L_x_11024:
        /* <DEDUP_REMOVED lines=13> */
.L_x_11028:
[----:B------:R-:W-:Y:S01]  /*7f50*/  IMAD.MOV.U32 R0, RZ, RZ, 0x7f ;  /* 0x0000007fff007424 */ /* 0x000fe200078e00ff */
[----:B------:R-:W-:-:S04]  /*7f60*/  ISETP.GT.U32.AND P0, PT, R4, 0x7f800000, PT ;  /* 0x7f8000000400780c */ /* 0x000fc80003f04070 */
[----:B------:R-:W-:-:S04]  /*7f70*/  SEL R0, R0, 0x7c, P0 ;  /* 0x0000007c00007807 */ /* 0x000fc80000000000 */
.L_x_11029:
[----:B------:R-:W-:Y:S05]  /*7f80*/  BSYNC B0 ;  /* 0x0000000000007941 */ /* 0x000fea0003800000 */
.L_x_11027:
[----:B------:R-:W-:-:S04]  /*7f90*/  LOP3.LUT R4, R23, 0x80000000, RZ, 0xc0, !PT ;  /* 0x8000000017047812 */ /* 0x000fc800078ec0ff */
[----:B------:R-:W-:-:S04]  /*7fa0*/  SHF.R.U32.HI R5, RZ, 0x18, R4 ;  /* 0x00000018ff057819 */ /* 0x000fc80000011604 */
[----:B------:R-:W-:-:S05]  /*7fb0*/  LOP3.LUT R5, R0, R5, RZ, 0xfc, !PT ;  /* 0x0000000500057212 */ /* 0x000fca00078efcff */
[----:B------:R-:W-:Y:S01]  /*7fc0*/  STG.E.U8 [R2.64], R5 ;  /* 0x0000000502007986 */ /* 0x000fe2000c101124 */
[----:B------:R-:W-:Y:S05]  /*7fd0*/  EXIT ;  /* 0x000000000000794d */ /* 0x000fea0003800000 */
.L_x_11023:
[----:B------:R-:W-:Y:S01]  /*7fe0*/  STG.E.U16 [R2.64], R23 ;  /* 0x0000001702007986 */ /* 0x000fe2000c101524 */
[----:B------:R-:W-:Y:S05]  /*7ff0*/  EXIT ;  /* 0x000000000000794d */ /* 0x000fea0003800000 */
.L_x_11020:
        /* <DEDUP_REMOVED lines=12> */
.L_x_11032:
        /* <DEDUP_REMOVED lines=17> */
.L_x_11035:
[----:B------:R-:W-:-:S04]  /*81d0*/  LOP3.LUT R0, R23, 0x80000000, RZ, 0xc0, !PT ;  /* 0x8000000017007812 */ /* 0x000fc800078ec0ff */
[----:B------:R-:W-:-:S04]  /*81e0*/  SHF.R.U32.HI R5, RZ, 0x18, R0 ;  /* 0x00000018ff057819 */ /* 0x000fc80000011600 */
[----:B------:R-:W-:-:S04]  /*81f0*/  LOP3.LUT R4, R4, R5, RZ, 0xfc, !PT ;  /* 0x0000000504047212 */ /* 0x000fc800078efcff */
[----:B------:R-:W-:Y:S02]  /*8200*/  PRMT R0, R4, 0x7610, R0 ;  /* 0x0000761004007816 */ /* 0x000fe40000000000 */
.L_x_11034:
[----:B------:R-:W-:Y:S05]  /*8210*/  BSYNC B0 ;  /* 0x0000000000007941 */ /* 0x000fea0003800000 */
.L_x_11033:
[----:B------:R-:W-:Y:S01]  /*8220*/  STG.E.U8 [R2.64], R0 ;  /* 0x0000000002007986 */ /* 0x000fe2000c101124 */
[----:B------:R-:W-:Y:S05]  /*8230*/  EXIT ;  /* 0x000000000000794d */ /* 0x000fea0003800000 */
.L_x_11031:
        /* <DEDUP_REMOVED lines=17> */
.L_x_11038:
[----:B------:R-:W-:-:S04]  /*8350*/  LOP3.LUT R0, R23, 0x80000000, RZ, 0xc0, !PT ;  /* 0x8000000017007812 */ /* 0x000fc800078ec0ff */
[----:B------:R-:W-:-:S04]  /*8360*/  SHF.R.U32.HI R5, RZ, 0x18, R0 ;  /* 0x00000018ff057819 */ /* 0x000fc80000011600 */
[----:B------:R-:W-:-:S04]  /*8370*/  LOP3.LUT R4, R4, R5, RZ, 0xfc, !PT ;  /* 0x0000000504047212 */ /* 0x000fc800078efcff */
[----:B------:R-:W-:Y:S02]  /*8380*/  PRMT R0, R4, 0x7610, R0 ;  /* 0x0000761004007816 */ /* 0x000fe40000000000 */
.L_x_11037:
[----:B------:R-:W-:Y:S05]  /*8390*/  BSYNC B0 ;  /* 0x0000000000007941 */ /* 0x000fea0003800000 */
.L_x_11036:
[----:B------:R-:W-:Y:S01]  /*83a0*/  STG.E.U8 [R2.64], R0 ;  /* 0x0000000002007986 */ /* 0x000fe2000c101124 */
[----:B------:R-:W-:Y:S05]  /*83b0*/  EXIT ;  /* 0x000000000000794d */ /* 0x000fea0003800000 */
.L_x_11030:
        /* <DEDUP_REMOVED lines=22> */
.L_x_11013:
        /* <DEDUP_REMOVED lines=20> */
.L_x_11040:
[----:B------:R-:W-:-:S06]  /*8660*/  PRMT R4, RZ, 0x5410, R23 ;  /* 0x00005410ff047816 */ /* 0x000fcc0000000017 */
[----:B------:R-:W0:Y:S02]  /*8670*/  F2I.U64.TRUNC R4, R4 ;  /* 0x0000000400047311 */ /* 0x000e24000020d800 */
[----:B0-----:R-:W-:Y:S01]  /*8680*/  STG.E.64 [R2.64], R4 ;  /* 0x0000000402007986 */ /* 0x001fe2000c101b24 */
[----:B------:R-:W-:Y:S05]  /*8690*/  EXIT ;  /* 0x000000000000794d */ /* 0x000fea0003800000 */
.L_x_11039:
[----:B------:R-:W-:-:S06]  /*86a0*/  PRMT R23, RZ, 0x5410, R23 ;  /* 0x00005410ff177816 */ /* 0x000fcc0000000017 */
[----:B------:R-:W0:Y:S02]  /*86b0*/  F2I.FTZ.U32.TRUNC.NTZ R23, R23 ;  /* 0x0000001700177305 */ /* 0x000e24000021f000 */
[----:B0-----:R-:W-:Y:S01]  /*86c0*/  STG.E [R2.64], R23 ;  /* 0x0000001702007986 */ /* 0x001fe2000c101924 */
[----:B------:R-:W-:Y:S05]  /*86d0*/  EXIT ;  /* 0x000000000000794d */ /* 0x000fea0003800000 */
.L_x_11041:
        /* <DEDUP_REMOVED lines=10> */
.L_x_22436:


//--------------------- .text._ZN2at6native18elementwise_kernelILi128ELi4EZNS0_22gpu_kernel_impl_nocastIZZZNS0_15neg_kernel_cudaERNS_18TensorIteratorBaseEENKUlvE0_clEvENKUlvE7_clEvEUlN3c108BFloat16EE_EEvS4_RKT_EUliE_EEviT1_ --------------------------
	.section	.text._ZN2at6native18elementwise_kernelILi128ELi4EZNS0_22gpu_kernel_impl_nocastIZZZNS0_15neg_kernel_cudaERNS_18TensorIteratorBaseEENKUlvE0_clEvENKUlvE7_clEvEUlN3c108BFloat16EE_EEvS4_RKT_EUliE_EEviT1_,"ax",@progbits
	.sectioninfo	@"SHI_REGISTERS=12"
	.align	128
        .global         _ZN2at6native18elementwise_kernelILi128ELi4EZNS0_22gpu_kernel_impl_nocastIZZZNS0_15neg_kernel_cudaERNS_18TensorIteratorBaseEENKUlvE0_clEvENKUlvE7_clEvEUlN3c108BFloat16EE_EEvS4_RKT_EUliE_EEviT1_
        .type           _ZN2at6native18elementwise_kernelILi128ELi4EZNS0_22gpu_kernel_impl_nocastIZZZNS0_15neg_kernel_cudaERNS_18TensorIteratorBaseEENKUlvE0_clEvENKUlvE7_clEvEUlN3c108BFloat16EE_EEvS4_RKT_EUliE_EEviT1_,@function
        .size           _ZN2at6native18elementwise_kernelILi128ELi4EZNS0_22gpu_kernel_impl_nocastIZZZNS0_15neg_kernel_cudaERNS_18TensorIteratorBaseEENKUlvE0_clEvENKUlvE7_clEvEUlN3c108BFloat16EE_EEvS4_RKT_EUliE_EEviT1_,(.L_x_22437 - _ZN2at6native18elementwise_kernelILi128ELi4EZNS0_22gpu_kernel_impl_nocastIZZZNS0_15neg_kernel_cudaERNS_18TensorIteratorBaseEENKUlvE0_clEvENKUlvE7_clEvEUlN3c108BFloat16EE_EEvS4_RKT_EUliE_EEviT1_)
        .other          _ZN2at6native18elementwise_kernelILi128ELi4EZNS0_22gpu_kernel_impl_nocastIZZZNS0_15neg_kernel_cudaERNS_18TensorIteratorBaseEENKUlvE0_clEvENKUlvE7_clEvEUlN3c108BFloat16EE_EEvS4_RKT_EUliE_EEviT1_,@"STO_CUDA_ENTRY STV_DEFAULT"
_ZN2at6native18elementwise_kernelILi128ELi4EZNS0_22gpu_kernel_impl_nocastIZZZNS0_15neg_kernel_cudaERNS_18TensorIteratorBaseEENKUlvE0_clEvENKUlvE7_clEvEUlN3c108BFloat16EE_EEvS4_RKT_EUliE_EEviT1_:
.text._ZN2at6native18elementwise_kernelILi128ELi4EZNS0_22gpu_kernel_impl_nocastIZZZNS0_15neg_kernel_cudaERNS_18TensorIteratorBaseEENKUlvE0_clEvENKUlvE7_clEvEUlN3c108BFloat16EE_EEvS4_RKT_EUliE_EEviT1_:
        /* <DEDUP_REMOVED lines=235> */
.L_x_11044:
[----:B------:R-:W-:-:S04]  /*0eb0*/  IADD3 R4, P0, R3, c[0x0][0x368], RZ ;  /* 0x0000da0003047a10 */ /* 0x000fc80007f1e0ff */
[----:B------:R-:W-:-:S05]  /*0ec0*/  IADD3.X R5, RZ, c[0x0][0x36c], RZ, P0, !PT ;  /* 0x0000db00ff057a10 */ /* 0x000fca00007fe4ff */
[----:B------:R-:W2:Y:S01]  /*0ed0*/  LDG.E.U16 R4, [R4.64] ;  /* 0x0000000404047981 */ /* 0x000ea2000c1e1500 */
[----:B------:R-:W-:Y:S02]  /*0ee0*/  IADD3 R2, P0, R2, c[0x0][0x360], RZ ;  /* 0x0000d80002027a10 */ /* 0x000fe40007f1e0ff */
[----:B------:R-:W-:Y:S02]  /*0ef0*/  IADD3 R0, R0, 0x80, RZ ;  /* 0x0000008000007810 */ /* 0x000fe40007ffe0ff */
[----:B--2---:R-:W-:-:S05]  /*0f00*/  PRMT R4, RZ, 0x5410, R4 ;  /* 0x00005410ff047816 */ /* 0x004fca0000000004 */
[----:B------:R-:W-:-:S05]  /*0f10*/  FADD.FTZ R3, -R4, -RZ ;  /* 0x800000ff04037221 */ /* 0x000fca0000010100 */
[----:B------:R-:W-:Y:S01]  /*0f20*/  F2FP.BF16.PACK_AB R5, RZ, R3 ;  /* 0x00000003ff05723e */ /* 0x000fe200000010ff */
[----:B------:R-:W-:-:S05]  /*0f30*/  IMAD.X R3, RZ, RZ, c[0x0][0x364], P0 ;  /* 0x0000d900ff037624 */ /* 0x000fca00000e06ff */
[----:B------:R0:W-:Y:S02]  /*0f40*/  STG.E.U16 [R2.64], R5 ;  /* 0x0000000502007986 */ /* 0x0001e4000c101504 */
.L_x_11043:
[----:B------:R-:W-:Y:S05]  /*0f50*/  BSYNC B0 ;  /* 0x0000000000007941 */ /* 0x000fea0003800000 */
.L_x_11042:
        /* <DEDUP_REMOVED lines=230> */
.L_x_11047:
[----:B------:R-:W-:-:S04]  /*1dc0*/  IADD3 R4, P0, R3, c[0x0][0x368], RZ ;  /* 0x0000da0003047a10 */ /* 0x000fc80007f1e0ff */
[----:B------:R-:W-:-:S05]  /*1dd0*/  IADD3.X R5, RZ, c[0x0][0x36c], RZ, P0, !PT ;  /* 0x0000db00ff057a10 */ /* 0x000fca00007fe4ff */
[----:B------:R-:W2:Y:S01]  /*1de0*/  LDG.E.U16 R4, [R4.64] ;  /* 0x0000000404047981 */ /* 0x000ea2000c1e1500 */
[----:B------:R-:W-:Y:S02]  /*1df0*/  IADD3 R2, P0, R2, c[0x0][0x360], RZ ;  /* 0x0000d80002027a10 */ /* 0x000fe40007f1e0ff */
[----:B------:R-:W-:Y:S02]  /*1e00*/  IADD3 R0, R0, 0x80, RZ ;  /* 0x0000008000007810 */ /* 0x000fe40007ffe0ff */
[----:B--2---:R-:W-:-:S05]  /*1e10*/  PRMT R4, RZ, 0x5410, R4 ;  /* 0x00005410ff047816 */ /* 0x004fca0000000004 */
[----:B------:R-:W-:-:S05]  /*1e20*/  FADD.FTZ R3, -R4, -RZ ;  /* 0x800000ff04037221 */ /* 0x000fca0000010100 */
[----:B------:R-:W-:Y:S02]  /*1e30*/  F2FP.BF16.PACK_AB R5, RZ, R3 ;  /* 0x00000003ff05723e */ /* 0x000fe400000010ff */
[----:B------:R-:W-:Y:S02]  /*1e40*/  IADD3.X R3, RZ, c[0x0][0x364], RZ, P0, !PT ;  /* 0x0000d900ff037a10 */ /* 0x000fe400007fe4ff */
[----:B------:R-:W-:-:S03]  /*1e50*/  ISETP.GE.AND P0, PT, R0, c[0x0][0x160], PT ;  /* 0x0000580000007a0c */ /* 0x000fc60003f06270 */
[----:B------:R0:W-:Y:S10]  /*1e60*/  STG.E.U16 [R2.64], R5 ;  /* 0x0000000502007986 */ /* 0x0001f4000c101504 */
        /* <DEDUP_REMOVED lines=228> */
.L_x_11048:
        /* <DEDUP_REMOVED lines=8> */
[----:B------:R-:W-:-:S05]  /*2d30*/  IADD3.X R3, RZ, c[0x0][0x364], RZ, P0, !PT ;  /* 0x0000d900ff037a10 */ /* 0x000fca00007fe4ff */
[----:B------:R0:W-:Y:S02]  /*2d40*/  STG.E.U16 [R2.64], R5 ;  /* 0x0000000502007986 */ /* 0x0001e4000c101504 */
.L_x_11046:
[----:B------:R-:W-:Y:S05]  /*2d50*/  BSYNC B0 ;  /* 0x0000000000007941 */ /* 0x000fea0003800000 */
.L_x_11045:
        /* <DEDUP_REMOVED lines=229> */
.L_x_11049:
[----:B------:R-:W-:-:S04]  /*3bb0*/  IADD3 R4, P0, R3, c[0x0][0x368], RZ ;  /* 0x0000da0003047a10 */ /* 0x000fc80007f1e0ff */
[----:B------:R-:W-:-:S05]  /*3bc0*/  IADD3.X R5, RZ, c[0x0][0x36c], RZ, P0, !PT ;  /* 0x0000db00ff057a10 */ /* 0x000fca00007fe4ff */
[----:B------:R-:W2:Y:S01]  /*3bd0*/  LDG.E.U16 R4, [R4.64] ;  /* 0x0000000404047981 */ /* 0x000ea2000c1e1500 */
[----:B------:R-:W-:-:S04]  /*3be0*/  IADD3 R2, P0, R2, c[0x0][0x360], RZ ;  /* 0x0000d80002027a10 */ /* 0x000fc80007f1e0ff */
[----:B------:R-:W-:Y:S02]  /*3bf0*/  IADD3.X R3, RZ, c[0x0][0x364], RZ, P0, !PT ;  /* 0x0000d900ff037a10 */ /* 0x000fe400007fe4ff */
[----:B--2---:R-:W-:-:S05]  /*3c00*/  PRMT R4, RZ, 0x5410, R4 ;  /* 0x00005410ff047816 */ /* 0x004fca0000000004 */
[----:B------:R-:W-:-:S05]  /*3c10*/  FADD.FTZ R0, -R4, -RZ ;  /* 0x800000ff04007221 */ /* 0x000fca0000010100 */
[----:B------:R-:W-:-:S05]  /*3c20*/  F2FP.BF16.PACK_AB R0, RZ, R0 ;  /* 0x00000000ff00723e */ /* 0x000fca00000010ff */
[----:B------:R-:W-:Y:S01]  /*3c30*/  STG.E.U16 [R2.64], R0 ;  /* 0x0000000002007986 */ /* 0x000fe2000c101504 */
[----:B------:R-:W-:Y:S05]  /*3c40*/  EXIT ;  /* 0x000000000000794d */ /* 0x000fea0003800000 */
.L_x_11050:
        /* <DEDUP_REMOVED lines=11> */
.L_x_22437:


//--------------------- .text._ZN2at6native27unrolled_elementwise_kernelIZZZNS0_15neg_kernel_cudaERNS_18TensorIteratorBaseEENKUlvE0_clEvENKUlvE7_clEvEUlN3c108BFloat16EE_St5arrayIPcLm2EELi4E23TrivialOffsetCalculatorILi1EjESD_NS0_6memory15LoadWithoutCastENSE_16StoreWithoutCastEEEviT_T0_T2_T3_T4_T5_ --------------------------
	.section	.text._ZN2at6native27unrolled_elementwise_kernelIZZZNS0_15neg_kernel_cudaERNS_18TensorIteratorBaseEENKUlvE0_clEvENKUlvE7_clEvEUlN3c108BFloat16EE_St5arrayIPcLm2EELi4E23TrivialOffsetCalculatorILi1EjESD_NS0_6memory15LoadWithoutCastENSE_16StoreWithoutCastEEEviT_T0_T2_T3_T4_T5_,"ax",@progbits
	.sectioninfo	@"SHI_REGISTERS=22"
	.align	128
        .global         _ZN2at6native27unrolled_elementwise_kernelIZZZNS0_15neg_kernel_cudaERNS_18TensorIteratorBaseEENKUlvE0_clEvENKUlvE7_clEvEUlN3c108BFloat16EE_St5arrayIPcLm2EELi4E23TrivialOffsetCalculatorILi1EjESD_NS0_6memory15LoadWithoutCastENSE_16StoreWithoutCastEEEviT_T0_T2_T3_T4_T5_
        .type           _ZN2at6native27unrolled_elementwise_kernelIZZZNS0_15neg_kernel_cudaERNS_18TensorIteratorBaseEENKUlvE0_clEvENKUlvE7_clEvEUlN3c108BFloat16EE_St5arrayIPcLm2EELi4E23TrivialOffsetCalculatorILi1EjESD_NS0_6memory15LoadWithoutCastENSE_16StoreWithoutCastEEEviT_T0_T2_T3_T4_T5_,@function
        .size           _ZN2at6native27unrolled_elementwise_kernelIZZZNS0_15neg_kernel_cudaERNS_18TensorIteratorBaseEENKUlvE0_clEvENKUlvE7_clEvEUlN3c108BFloat16EE_St5arrayIPcLm2EELi4E23TrivialOffsetCalculatorILi1EjESD_NS0_6memory15LoadWithoutCastENSE_16StoreWithoutCastEEEviT_T0_T2_T3_T4_T5_,(.L_x_22438 - _ZN2at6native27unrolled_elementwise_kernelIZZZNS0_15neg_kernel_cudaERNS_18TensorIteratorBaseEENKUlvE0_clEvENKUlvE7_clEvEUlN3c108BFloat16EE_St5arrayIPcLm2EELi4E23TrivialOffsetCalculatorILi1EjESD_NS0_6memory15LoadWithoutCastENSE_16StoreWithoutCastEEEviT_T0_T2_T3_T4_T5_)
        .other          _ZN2at6native27unrolled_elementwise_kernelIZZZNS0_15neg_kernel_cudaERNS_18TensorIteratorBaseEENKUlvE0_clEvENKUlvE7_clEvEUlN3c108BFloat16EE_St5arrayIPcLm2EELi4E23TrivialOffsetCalculatorILi1EjESD_NS0_6memory15LoadWithoutCastENSE_16StoreWithoutCastEEEviT_T0_T2_T3_T4_T5_,@"STO_CUDA_ENTRY STV_DEFAULT"
_ZN2at6native27unrolled_elementwise_kernelIZZZNS0_15neg_kernel_cudaERNS_18TensorIteratorBaseEENKUlvE0_clEvENKUlvE7_clEvEUlN3c108BFloat16EE_St5arrayIPcLm2EELi4E23TrivialOffsetCalculatorILi1EjESD_NS0_6memory15LoadWithoutCastENSE_16StoreWithoutCastEEEviT_T0_T2_T3_T4_T5_:
.text._ZN2at6native27unrolled_elementwise_kernelIZZZNS0_15neg_kernel_cudaERNS_18TensorIteratorBaseEENKUlvE0_clEvENKUlvE7_clEvEUlN3c108BFloat16EE_St5arrayIPcLm2EELi4E23TrivialOffsetCalculatorILi1EjESD_NS0_6memory15LoadWithoutCastENSE_16StoreWithoutCastEEEviT_T0_T2_T3_T4_T5_:
        /* <DEDUP_REMOVED lines=23> */
[----:B------:R-:W-:Y:S01]  /*0170*/  @!P3 IMAD R12, R0, 0x200, R3 ;  /* 0x00000200000cb824 */ /* 0x000fe200078e0203 */
[----:B------:R-:W-:Y:S01]  /*0180*/  @!P3 IADD3 R3, R3, 0x80, RZ ;  /* 0x000000800303b810 */ /* 0x000fe20007ffe0ff */
[----:B------:R-:W-:-:S04]  /*0190*/  @!P3 IMAD.MOV.U32 R13, RZ, RZ, 0x2 ;  /* 0x00000002ff0db424 */ /* 0x000fc800078e00ff */
[----:B------:R-:W-:-:S05]  /*01a0*/  @!P3 IMAD.WIDE.U32 R12, R12, R13, c[0x0][0x170] ;  /* 0x00005c000c0cb625 */ /* 0x000fca00078e000d */
[----:B------:R4:W3:Y:S01]  /*01b0*/  @!P3 LDG.E.U16 R6, [R12.64] ;  /* 0x000000040c06b981 */ /* 0x0008e2000c1e1500 */
[----:B------:R-:W-:Y:S01]  /*01c0*/  ISETP.GE.AND P2, PT, R3, R2, PT ;  /* 0x000000020300720c */ /* 0x000fe20003f46270 */
[----:B-1----:R-:W-:-:S12]  /*01d0*/  @!P0 IMAD R10, R0, 0x200, R17 ;  /* 0x00000200000a8824 */ /* 0x002fd800078e0211 */
[--C-:B------:R-:W-:Y:S02]  /*01e0*/  @!P2 IMAD R5, R0, 0x200, R3.reuse ;  /* 0x000002000005a824 */ /* 0x100fe400078e0203 */
[----:B------:R-:W-:Y:S01]  /*01f0*/  @!P2 IMAD.MOV.U32 R14, RZ, RZ, 0x2 ;  /* 0x00000002ff0ea424 */ /* 0x000fe200078e00ff */
[----:B------:R-:W-:-:S03]  /*0200*/  PRMT R3, RZ, 0x7610, R3 ;  /* 0x00007610ff037816 */ /* 0x000fc60000000003 */
[----:B0-----:R-:W-:-:S04]  /*0210*/  @!P2 IMAD.WIDE.U32 R8, R5, R14, c[0x0][0x170] ;  /* 0x00005c000508a625 */ /* 0x001fc800078e000e */
[----:B------:R-:W-:Y:S01]  /*0220*/  IMAD.MOV.U32 R5, RZ, RZ, R17 ;  /* 0x000000ffff057224 */ /* 0x000fe200078e0011 */
[----:B------:R0:W5:Y:S01]  /*0230*/  @!P2 LDG.E.U16 R3, [R8.64] ;  /* 0x000000040803a981 */ /* 0x000162000c1e1500 */
[----:B----4-:R-:W-:-:S03]  /*0240*/  @!P0 IMAD.MOV.U32 R13, RZ, RZ, 0x2 ;  /* 0x00000002ff0d8424 */ /* 0x010fc600078e00ff */
[C---:B------:R-:W-:Y:S02]  /*0250*/  IADD3 R19, R5.reuse, 0x80, RZ ;  /* 0x0000008005137810 */ /* 0x040fe40007ffe0ff */
[----:B------:R-:W-:Y:S01]  /*0260*/  IADD3 R15, R5, 0x100, RZ ;  /* 0x00000100050f7810 */ /* 0x000fe20007ffe0ff */
[----:B0-----:R-:W-:Y:S01]  /*0270*/  @!P0 IMAD.WIDE.U32 R8, R10, R13, c[0x0][0x168] ;  /* 0x00005a000a088625 */ /* 0x001fe200078e000d */
[-C--:B------:R-:W-:Y:S02]  /*0280*/  ISETP.GE.AND P2, PT, R19, R2.reuse, PT ;  /* 0x000000021300720c */ /* 0x080fe40003f46270 */
[----:B------:R-:W-:Y:S02]  /*0290*/  ISETP.GE.AND P3, PT, R15, R2, PT ;  /* 0x000000020f00720c */ /* 0x000fe40003f66270 */
[----:B------:R-:W-:Y:S01]  /*02a0*/  IADD3 R11, R5, 0x180, RZ ;  /* 0x00000180050b7810 */ /* 0x000fe20007ffe0ff */
[----:B------:R-:W-:-:S05]  /*02b0*/  @!P0 IMAD.MOV.U32 R5, RZ, RZ, R19 ;  /* 0x000000ffff058224 */ /* 0x000fca00078e0013 */
[-C--:B------:R-:W-:Y:S01]  /*02c0*/  ISETP.GE.AND P4, PT, R5, R2.reuse, PT ;  /* 0x000000020500720c */ /* 0x080fe20003f86270 */
[----:B------:R-:W-:Y:S01]  /*02d0*/  BSSY B0, `(.L_x_11051) ;  /* 0x0000019000007945 */ /* 0x000fe20003800000 */
[----:B------:R-:W-:Y:S02]  /*02e0*/  ISETP.GE.AND P1, PT, R11, R2, PT ;  /* 0x000000020b00720c */ /* 0x000fe40003f26270 */
[----:B--2---:R-:W-:-:S05]  /*02f0*/  @!P0 PRMT R7, RZ, 0x5410, R7 ;  /* 0x00005410ff078816 */ /* 0x004fca0000000007 */
[----:B------:R-:W-:-:S05]  /*0300*/  @!P0 FADD.FTZ R7, -R7, -RZ ;  /* 0x800000ff07078221 */ /* 0x000fca0000010100 */
[----:B------:R-:W-:-:S04]  /*0310*/  @!P0 F2FP.BF16.PACK_AB R7, RZ, R7 ;  /* 0x00000007ff07823e */ /* 0x000fc800000010ff */
[----:B------:R-:W-:-:S05]  /*0320*/  PRMT R10, R7, 0x7610, R10 ;  /* 0x00007610070a7816 */ /* 0x000fca000000000a */
[----:B------:R0:W-:Y:S01]  /*0330*/  @!P0 STG.E.U16 [R8.64], R10 ;  /* 0x0000000a08008986 */ /* 0x0001e2000c101504 */
[----:B---3--:R-:W-:-:S05]  /*0340*/  @!P2 PRMT R4, RZ, 0x5410, R4 ;  /* 0x00005410ff04a816 */ /* 0x008fca0000000004 */
[----:B------:R-:W-:Y:S01]  /*0350*/  @!P2 FADD.FTZ R4, -R4, -RZ ;  /* 0x800000ff0404a221 */ /* 0x000fe20000010100 */
[----:B------:R-:W-:-:S05]  /*0360*/  @!P3 PRMT R6, RZ, 0x5410, R6 ;  /* 0x00005410ff06b816 */ /* 0x000fca0000000006 */
[----:B------:R-:W-:Y:S01]  /*0370*/  @!P3 FADD.FTZ R6, -R6, -RZ ;  /* 0x800000ff0606b221 */ /* 0x000fe20000010100 */
[----:B------:R-:W-:-:S04]  /*0380*/  @!P2 F2FP.BF16.PACK_AB R4, RZ, R4 ;  /* 0x00000004ff04a23e */ /* 0x000fc800000010ff */
[----:B------:R-:W-:Y:S01]  /*0390*/  @!P3 F2FP.BF16.PACK_AB R7, RZ, R6 ;  /* 0x00000006ff07b23e */ /* 0x000fe200000010ff */
[----:B------:R-:W-:Y:S05]  /*03a0*/  @P4 BRA `(.L_x_11052) ;  /* 0x000000b000004947 */ /* 0x000fea0003800000 */
[----:B0-----:R-:W-:Y:S01]  /*03b0*/  IMAD R6, R0, 0x200, R5 ;  /* 0x0000020000067824 */ /* 0x001fe200078e0205 */
[----:B------:R-:W-:Y:S01]  /*03c0*/  IADD3 R5, R5, 0x80, RZ ;  /* 0x0000008005057810 */ /* 0x000fe20007ffe0ff */
[----:B------:R-:W-:Y:S01]  /*03d0*/  IMAD.MOV.U32 R9, RZ, RZ, 0x2 ;  /* 0x00000002ff097424 */ /* 0x000fe200078e00ff */
[----:B------:R-:W-:Y:S02]  /*03e0*/  PRMT R10, R7, 0x7610, R10 ;  /* 0x00007610070a7816 */ /* 0x000fe4000000000a */
[----:B------:R-:W-:Y:S01]  /*03f0*/  ISETP.GE.AND P0, PT, R5, R2, PT ;  /* 0x000000020500720c */ /* 0x000fe20003f06270 */
[----:B------:R-:W-:-:S05]  /*0400*/  IMAD.WIDE.U32 R6, R6, R9, c[0x0][0x168] ;  /* 0x00005a0006067625 */ /* 0x000fca00078e0009 */
[----:B------:R0:W-:Y:S07]  /*0410*/  STG.E.U16 [R6.64], R4 ;  /* 0x0000000406007986 */ /* 0x0001ee000c101504 */
[----:B------:R-:W-:Y:S01]  /*0420*/  @!P0 IMAD R8, R0, 0x200, R5 ;  /* 0x0000020000088824 */ /* 0x000fe200078e0205 */
[----:B------:R-:W-:-:S03]  /*0430*/  @!P0 IADD3 R5, R5, 0x80, RZ ;  /* 0x0000008005058810 */ /* 0x000fc60007ffe0ff */
[----:B------:R-:W-:-:S05]  /*0440*/  @!P0 IMAD.WIDE.U32 R8, R8, R9, c[0x0][0x168] ;  /* 0x00005a0008088625 */ /* 0x000fca00078e0009 */
[----:B------:R0:W-:Y:S02]  /*0450*/  @!P0 STG.E.U16 [R8.64], R10 ;  /* 0x0000000a08008986 */ /* 0x0001e4000c101504 */
.L_x_11052:
[----:B0-----:R-:W-:Y:S05]  /*0460*/  BSYNC B0 ;  /* 0x0000000000007941 */ /* 0x001fea0003800000 */
.L_x_11051:
[----:B------:R-:W-:Y:S02]  /*0470*/  ISETP.GE.AND P0, PT, R5, R2, PT ;  /* 0x000000020500720c */ /* 0x000fe40003f06270 */
[----:B-----5:R-:W-:-:S05]  /*0480*/  @!P1 PRMT R3, RZ, 0x5410, R3 ;  /* 0x00005410ff039816 */ /* 0x020fca0000000003 */
[----:B------:R-:W-:-:S05]  /*0490*/  @!P1 FADD.FTZ R3, -R3, -RZ ;  /* 0x800000ff03039221 */ /* 0x000fca0000010100 */
[----:B------:R-:W-:Y:S01]  /*04a0*/  @!P1 F2FP.BF16.PACK_AB R3, RZ, R3 ;  /* 0x00000003ff03923e */ /* 0x000fe200000010ff */
[----:B------:R-:W-:Y:S06]  /*04b0*/  @P0 EXIT ;  /* 0x000000000000094d */ /* 0x000fec0003800000 */
[----:B------:R-:W-:Y:S01]  /*04c0*/  IMAD R2, R0, 0x200, R5 ;  /* 0x0000020000027824 */ /* 0x000fe200078e0205 */
[----:B------:R-:W-:Y:S01]  /*04d0*/  PRMT R0, R3, 0x7610, R0 ;  /* 0x0000761003007816 */ /* 0x000fe20000000000 */
[----:B------:R-:W-:-:S04]  /*04e0*/  IMAD.MOV.U32 R5, RZ, RZ, 0x2 ;  /* 0x00000002ff057424 */ /* 0x000fc800078e00ff */
[----:B------:R-:W-:-:S05]  /*04f0*/  IMAD.WIDE.U32 R2, R2, R5, c[0x0][0x168] ;  /* 0x00005a0002027625 */ /* 0x000fca00078e0005 */
[----:B------:R-:W-:Y:S01]  /*0500*/  STG.E.U16 [R2.64], R0 ;  /* 0x0000000002007986 */ /* 0x000fe2000c101504 */
[----:B------:R-:W-:Y:S05]  /*0510*/  EXIT ;  /* 0x000000000000794d */ /* 0x000fea0003800000 */
.L_x_11053:
        /* <DEDUP_REMOVED lines=14> */
.L_x_22438:


//--------------------- .text._ZN2at6native29vectorized_elementwise_kernelILi2EZZZNS0_15neg_kernel_cudaERNS_18TensorIteratorBaseEENKUlvE0_clEvENKUlvE7_clEvEUlN3c108BFloat16EE_St5arrayIPcLm2EEEEviT0_T1_ --------------------------
	.section	.text._ZN2at6native29vectorized_elementwise_kernelILi2EZZZNS0_15neg_kernel_cudaERNS_18TensorIteratorBaseEENKUlvE0_clEvENKUlvE7_clEvEUlN3c108BFloat16EE_St5arrayIPcLm2EEEEviT0_T1_,"ax",@progbits
	.sectioninfo	@"SHI_REGISTERS=30"
	.align	128
        .global         _ZN2at6native29vectorized_elementwise_kernelILi2EZZZNS0_15neg_kernel_cudaERNS_18TensorIteratorBaseEENKUlvE0_clEvENKUlvE7_clEvEUlN3c108BFloat16EE_St5arrayIPcLm2EEEEviT0_T1_
        .type           _ZN2at6native29vectorized_elementwise_kernelILi2EZZZNS0_15neg_kernel_cudaERNS_18TensorIteratorBaseEENKUlvE0_clEvENKUlvE7_clEvEUlN3c108BFloat16EE_St5arrayIPcLm2EEEEviT0_T1_,@function
        .size           _ZN2at6native29vectorized_elementwise_kernelILi2EZZZNS0_15neg_kernel_cudaERNS_18TensorIteratorBaseEENKUlvE0_clEvENKUlvE7_clEvEUlN3c108BFloat16EE_St5arrayIPcLm2EEEEviT0_T1_,(.L_x_22439 - _ZN2at6native29vectorized_elementwise_kernelILi2EZZZNS0_15neg_kernel_cudaERNS_18TensorIteratorBaseEENKUlvE0_clEvENKUlvE7_clEvEUlN3c108BFloat16EE_St5arrayIPcLm2EEEEviT0_T1_)
        .other          _ZN2at6native29vectorized_elementwise_kernelILi2EZZZNS0_15neg_kernel_cudaERNS_18TensorIteratorBaseEENKUlvE0_clEvENKUlvE7_clEvEUlN3c108BFloat16EE_St5arrayIPcLm2EEEEviT0_T1_,@"STO_CUDA_ENTRY STV_DEFAULT"
_ZN2at6native29vectorized_elementwise_kernelILi2EZZZNS0_15neg_kernel_cudaERNS_18TensorIteratorBaseEENKUlvE0_clEvENKUlvE7_clEvEUlN3c108BFloat16EE_St5arrayIPcLm2EEEEviT0_T1_:
.text._ZN2at6native29vectorized_elementwise_kernelILi2EZZZNS0_15neg_kernel_cudaERNS_18TensorIteratorBaseEENKUlvE0_clEvENKUlvE7_clEvEUlN3c108BFloat16EE_St5arrayIPcLm2EEEEviT0_T1_:
        /* <DEDUP_REMOVED lines=17> */
[--C-:B--2---:R-:W-:Y:S02]  /*0110*/  PRMT R0, RZ, 0x5410, R6.reuse ;  /* 0x00005410ff007816 */ /* 0x104fe40000000006 */
[----:B0-----:R-:W-:Y:S02]  /*0120*/  PRMT R4, RZ, 0x7610, R6 ;  /* 0x00007610ff047816 */ /* 0x001fe40000000006 */
[--C-:B---3--:R-:W-:Y:S01]  /*0130*/  PRMT R6, RZ, 0x5410, R7.reuse ;  /* 0x00005410ff067816 */ /* 0x108fe20000000007 */
[----:B------:R-:W-:Y:S01]  /*0140*/  FADD.FTZ R0, -R0, -RZ ;  /* 0x800000ff00007221 */ /* 0x000fe20000010100 */
[----:B------:R-:W-:Y:S01]  /*0150*/  PRMT R7, RZ, 0x7610, R7 ;  /* 0x00007610ff077816 */ /* 0x000fe20000000007 */
[----:B------:R-:W-:Y:S01]  /*0160*/  FADD.FTZ R5, -R4, -RZ ;  /* 0x800000ff04057221 */ /* 0x000fe20000010100 */
[--C-:B----4-:R-:W-:Y:S01]  /*0170*/  PRMT R8, RZ, 0x5410, R9.reuse ;  /* 0x00005410ff087816 */ /* 0x110fe20000000009 */
[----:B------:R-:W-:Y:S01]  /*0180*/  FADD.FTZ R6, -R6, -RZ ;  /* 0x800000ff06067221 */ /* 0x000fe20000010100 */
[----:B------:R-:W-:Y:S01]  /*0190*/  PRMT R9, RZ, 0x7610, R9 ;  /* 0x00007610ff097816 */ /* 0x000fe20000000009 */
[----:B------:R-:W-:Y:S01]  /*01a0*/  FADD.FTZ R7, -R7, -RZ ;  /* 0x800000ff07077221 */ /* 0x000fe20000010100 */
[--C-:B-----5:R-:W-:Y:S01]  /*01b0*/  PRMT R10, RZ, 0x5410, R11.reuse ;  /* 0x00005410ff0a7816 */ /* 0x120fe2000000000b */
[----:B------:R-:W-:Y:S01]  /*01c0*/  FADD.FTZ R8, -R8, -RZ ;  /* 0x800000ff08087221 */ /* 0x000fe20000010100 */
[----:B------:R-:W-:Y:S01]  /*01d0*/  PRMT R11, RZ, 0x7610, R11 ;  /* 0x00007610ff0b7816 */ /* 0x000fe2000000000b */
[----:B------:R-:W-:Y:S01]  /*01e0*/  FADD.FTZ R9, -R9, -RZ ;  /* 0x800000ff09097221 */ /* 0x000fe20000010100 */
[----:B------:R-:W-:Y:S01]  /*01f0*/  F2FP.BF16.PACK_AB R5, R5, R0 ;  /* 0x000000000505723e */ /* 0x000fe200000010ff */
[----:B------:R-:W-:Y:S01]  /*0200*/  FADD.FTZ R10, -R10, -RZ ;  /* 0x800000ff0a0a7221 */ /* 0x000fe20000010100 */
[----:B------:R-:W-:Y:S01]  /*0210*/  F2FP.BF16.PACK_AB R7, R7, R6 ;  /* 0x000000060707723e */ /* 0x000fe200000010ff */
[----:B------:R-:W-:Y:S01]  /*0220*/  FADD.FTZ R11, -R11, -RZ ;  /* 0x800000ff0b0b7221 */ /* 0x000fe20000010100 */
[----:B------:R-:W-:Y:S01]  /*0230*/  F2FP.BF16.PACK_AB R9, R9, R8 ;  /* 0x000000080909723e */ /* 0x000fe200000010ff */
[----:B------:R-:W-:Y:S03]  /*0240*/  STG.E [R2.64], R5 ;  /* 0x0000000502007986 */ /* 0x000fe6000c101904 */
[----:B------:R-:W-:Y:S01]  /*0250*/  F2FP.BF16.PACK_AB R11, R11, R10 ;  /* 0x0000000a0b0b723e */ /* 0x000fe200000010ff */
[----:B------:R-:W-:Y:S04]  /*0260*/  STG.E [R2.64+0x200], R7 ;  /* 0x0002000702007986 */ /* 0x000fe8000c101904 */
[----:B------:R-:W-:Y:S04]  /*0270*/  STG.E [R2.64+0x400], R9 ;  /* 0x0004000902007986 */ /* 0x000fe8000c101904 */
[----:B------:R-:W-:Y:S01]  /*0280*/  STG.E [R2.64+0x600], R11 ;  /* 0x0006000b02007986 */ /* 0x000fe2000c101904 */
[----:B------:R-:W-:Y:S05]  /*0290*/  EXIT ;  /* 0x000000000000794d */ /* 0x000fea0003800000 */
.L_x_11054:
        /* <DEDUP_REMOVED lines=29> */
[----:B------:R-:W-:-:S12]  /*0470*/  @!P4 IMAD.MOV.U32 R13, RZ, RZ, 0x2 ;  /* 0x00000002ff0dc424 */ /* 0x000fd800078e00ff */
[----:B------:R-:W-:Y:S01]  /*0480*/  @!P1 IMAD.IADD R12, R2, 0x1, R9 ;  /* 0x00000001020c9824 */ /* 0x000fe200078e0209 */
[----:B------:R-:W-:-:S04]  /*0490*/  @!P1 IADD3 R9, R9, 0x80, RZ ;  /* 0x0000008009099810 */ /* 0x000fc80007ffe0ff */
[----:B------:R-:W-:Y:S01]  /*04a0*/  ISETP.GE.AND P6, PT, R9, R0, PT ;  /* 0x000000000900720c */ /* 0x000fe20003fc6270 */
[----:B-1----:R-:W-:Y:S01]  /*04b0*/  @!P4 IMAD.WIDE.U32 R18, R10, R13, c[0x0][0x170] ;  /* 0x00005c000a12c625 */ /* 0x002fe200078e000d */
[----:B------:R-:W-:-:S03]  /*04c0*/  PRMT R4, RZ, 0x7610, R4 ;  /* 0x00007610ff047816 */ /* 0x000fc60000000004 */
[----:B------:R-:W-:Y:S02]  /*04d0*/  @!P2 IMAD.MOV.U32 R13, RZ, RZ, 0x2 ;  /* 0x00000002ff0da424 */ /* 0x000fe400078e00ff */
[----:B0-----:R-:W-:Y:S01]  /*04e0*/  @!P1 IMAD.MOV.U32 R15, RZ, RZ, 0x2 ;  /* 0x00000002ff0f9424 */ /* 0x001fe200078e00ff */
[----:B------:R-:W-:Y:S01]  /*04f0*/  PRMT R7, RZ, 0x7610, R7 ;  /* 0x00007610ff077816 */ /* 0x000fe20000000007 */
[----:B------:R-:W-:Y:S01]  /*0500*/  @!P5 IMAD.MOV.U32 R17, RZ, RZ, 0x2 ;  /* 0x00000002ff11d424 */ /* 0x000fe200078e00ff */
[----:B------:R-:W-:Y:S01]  /*0510*/  PRMT R5, RZ, 0x7610, R5 ;  /* 0x00007610ff057816 */ /* 0x000fe20000000005 */
[----:B------:R-:W-:Y:S01]  /*0520*/  @!P3 IMAD.MOV.U32 R21, RZ, RZ, 0x2 ;  /* 0x00000002ff15b424 */ /* 0x000fe200078e00ff */
[----:B------:R0:W4:Y:S01]  /*0530*/  @!P4 LDG.E.U16 R4, [R18.64] ;  /* 0x000000041204c981 */ /* 0x000122000c1e1500 */
[----:B------:R-:W-:Y:S02]  /*0540*/  @!P6 IMAD.IADD R22, R2, 0x1, R9 ;  /* 0x000000010216e824 */ /* 0x000fe400078e0209 */
[----:B------:R-:W-:-:S02]  /*0550*/  @!P6 IMAD.MOV.U32 R23, RZ, RZ, 0x2 ;  /* 0x00000002ff17e424 */ /* 0x000fc400078e00ff */
[----:B------:R-:W-:Y:S01]  /*0560*/  @!P2 IMAD.WIDE.U32 R8, R8, R13, c[0x0][0x170] ;  /* 0x00005c000808a625 */ /* 0x000fe200078e000d */
[----:B------:R-:W-:Y:S02]  /*0570*/  PRMT R10, RZ, 0x7610, R10 ;  /* 0x00007610ff0a7816 */ /* 0x000fe4000000000a */
[----:B------:R-:W-:Y:S01]  /*0580*/  PRMT R14, RZ, 0x7610, R14 ;  /* 0x00007610ff0e7816 */ /* 0x000fe2000000000e */
[----:B------:R-:W-:Y:S01]  /*0590*/  @!P1 IMAD.WIDE.U32 R12, R12, R15, c[0x0][0x170] ;  /* 0x00005c000c0c9625 */ /* 0x000fe200078e000f */
[----:B------:R-:W-:Y:S02]  /*05a0*/  PRMT R15, RZ, 0x7610, R15 ;  /* 0x00007610ff0f7816 */ /* 0x000fe4000000000f */
[----:B------:R1:W5:Y:S01]  /*05b0*/  @!P2 LDG.E.U16 R10, [R8.64] ;  /* 0x00000004080aa981 */ /* 0x000362000c1e1500 */
[----:B------:R-:W-:-:S03]  /*05c0*/  @!P5 IMAD.WIDE.U32 R16, R16, R17, c[0x0][0x170] ;  /* 0x00005c001010d625 */ /* 0x000fc600078e0011 */
[----:B------:R1:W5:Y:S01]  /*05d0*/  @!P1 LDG.E.U16 R14, [R12.64] ;  /* 0x000000040c0e9981 */ /* 0x000362000c1e1500 */
[----:B------:R-:W-:-:S03]  /*05e0*/  @!P3 IMAD.WIDE.U32 R20, R20, R21, c[0x0][0x170] ;  /* 0x00005c001414b625 */ /* 0x000fc600078e0015 */
[----:B------:R1:W5:Y:S01]  /*05f0*/  @!P5 LDG.E.U16 R7, [R16.64] ;  /* 0x000000041007d981 */ /* 0x000362000c1e1500 */
[----:B0-----:R-:W-:-:S03]  /*0600*/  @!P6 IMAD.WIDE.U32 R18, R22, R23, c[0x0][0x170] ;  /* 0x00005c001612e625 */ /* 0x001fc600078e0017 */
[----:B------:R0:W5:Y:S04]  /*0610*/  @!P3 LDG.E.U16 R5, [R20.64] ;  /* 0x000000041405b981 */ /* 0x000168000c1e1500 */
[----:B------:R0:W5:Y:S01]  /*0620*/  @!P6 LDG.E.U16 R15, [R18.64] ;  /* 0x00000004120fe981 */ /* 0x000162000c1e1500 */
[----:B-1----:R-:W-:-:S04]  /*0630*/  IADD3 R17, R11, 0x80, RZ ;  /* 0x000000800b117810 */ /* 0x002fc80007ffe0ff */
[----:B------:R-:W-:Y:S02]  /*0640*/  ISETP.GE.AND P6, PT, R17, R0, PT ;  /* 0x000000001100720c */ /* 0x000fe40003fc6270 */
[C---:B0-----:R-:W-:Y:S02]  /*0650*/  IADD3 R21, R11.reuse, 0x100, RZ ;  /* 0x000001000b157810 */ /* 0x041fe40007ffe0ff */
[C---:B------:R-:W-:Y:S02]  /*0660*/  IADD3 R23, R11.reuse, 0x180, RZ ;  /* 0x000001800b177810 */ /* 0x040fe40007ffe0ff */
[C---:B------:R-:W-:Y:S02]  /*0670*/  IADD3 R25, R11.reuse, 0x200, RZ ;  /* 0x000002000b197810 */ /* 0x040fe40007ffe0ff */
[C---:B------:R-:W-:Y:S02]  /*0680*/  IADD3 R27, R11.reuse, 0x280, RZ ;  /* 0x000002800b1b7810 */ /* 0x040fe40007ffe0ff */
[----:B------:R-:W-:-:S02]  /*0690*/  IADD3 R9, R11, 0x300, RZ ;  /* 0x000003000b097810 */ /* 0x000fc40007ffe0ff */
[----:B------:R-:W-:Y:S01]  /*06a0*/  IADD3 R13, R11, 0x380, RZ ;  /* 0x000003800b0d7810 */ /* 0x000fe20007ffe0ff */
[----:B------:R-:W-:Y:S01]  /*06b0*/  @!P0 IMAD.IADD R8, R2, 0x1, R11 ;  /* 0x0000000102088824 */ /* 0x000fe200078e020b */
[-C--:B------:R-:W-:Y:S01]  /*06c0*/  ISETP.GE.AND P1, PT, R21, R0.reuse, PT ;  /* 0x000000001500720c */ /* 0x080fe20003f26270 */
[----:B------:R-:W-:Y:S01]  /*06d0*/  @!P0 IMAD.MOV.U32 R19, RZ, RZ, 0x2 ;  /* 0x00000002ff138424 */ /* 0x000fe200078e00ff */
[-C--:B------:R-:W-:Y:S02]  /*06e0*/  ISETP.GE.AND P2, PT, R23, R0.reuse, PT ;  /* 0x000000001700720c */ /* 0x080fe40003f46270 */
[-C--:B------:R-:W-:Y:S02]  /*06f0*/  ISETP.GE.AND P3, PT, R25, R0.reuse, PT ;  /* 0x000000001900720c */ /* 0x080fe40003f66270 */
[-C--:B------:R-:W-:Y:S02]  /*0700*/  ISETP.GE.AND P4, PT, R27, R0.reuse, PT ;  /* 0x000000001b00720c */ /* 0x080fe40003f86270 */
[----:B------:R-:W-:Y:S01]  /*0710*/  ISETP.GE.AND P5, PT, R9, R0, PT ;  /* 0x000000000900720c */ /* 0x000fe20003fa6270 */
[----:B------:R-:W-:-:S04]  /*0720*/  @!P0 IMAD.WIDE.U32 R8, R8, R19, c[0x0][0x168] ;  /* 0x00005a0008088625 */ /* 0x000fc800078e0013 */
[----:B------:R-:W-:Y:S01]  /*0730*/  @!P0 IMAD.MOV.U32 R11, RZ, RZ, R17 ;  /* 0x000000ffff0b8224 */ /* 0x000fe200078e0011 */
[----:B------:R-:W-:Y:S01]  /*0740*/  BSSY B0, `(.L_x_11055) ;  /* 0x000004a000007945 */ /* 0x000fe20003800000 */
[----:B------:R-:W-:Y:S01]  /*0750*/  BSSY B1, `(.L_x_11056) ;  /* 0x0000042000017945 */ /* 0x000fe20003800000 */
[----:B--2---:R-:W-:-:S05]  /*0760*/  @!P0 PRMT R6, RZ, 0x5410, R6 ;  /* 0x00005410ff068816 */ /* 0x004fca0000000006 */
[----:B------:R-:W-:Y:S01]  /*0770*/  @!P0 FADD.FTZ R6, -R6, -RZ ;  /* 0x800000ff06068221 */ /* 0x000fe20000010100 */
[----:B---3--:R-:W-:-:S05]  /*0780*/  @!P6 PRMT R3, RZ, 0x5410, R3 ;  /* 0x00005410ff03e816 */ /* 0x008fca0000000003 */
[----:B------:R-:W-:Y:S01]  /*0790*/  @!P6 FADD.FTZ R3, -R3, -RZ ;  /* 0x800000ff0303e221 */ /* 0x000fe20000010100 */
[----:B------:R-:W-:-:S04]  /*07a0*/  @!P0 F2FP.BF16.PACK_AB R6, RZ, R6 ;  /* 0x00000006ff06823e */ /* 0x000fc800000010ff */
[----:B------:R-:W-:Y:S02]  /*07b0*/  @!P6 F2FP.BF16.PACK_AB R3, RZ, R3 ;  /* 0x00000003ff03e23e */ /* 0x000fe400000010ff */
[----:B------:R-:W-:Y:S02]  /*07c0*/  ISETP.GE.AND P6, PT, R13, R0, PT ;  /* 0x000000000d00720c */ /* 0x000fe40003fc6270 */
[----:B------:R-:W-:-:S05]  /*07d0*/  PRMT R12, R6, 0x7610, R12 ;  /* 0x00007610060c7816 */ /* 0x000fca000000000c */
[----:B------:R0:W-:Y:S01]  /*07e0*/  @!P0 STG.E.U16 [R8.64], R12 ;  /* 0x0000000c08008986 */ /* 0x0001e2000c101504 */
[----:B------:R-:W-:Y:S02]  /*07f0*/  ISETP.GE.AND P0, PT, R11, R0, PT ;  /* 0x000000000b00720c */ /* 0x000fe40003f06270 */
[----:B----4-:R-:W-:-:S05]  /*0800*/  @!P2 PRMT R4, RZ, 0x5410, R4 ;  /* 0x00005410ff04a816 */ /* 0x010fca0000000004 */
[----:B------:R-:W-:Y:S01]  /*0810*/  @!P2 FADD.FTZ R4, -R4, -RZ ;  /* 0x800000ff0404a221 */ /* 0x000fe20000010100 */
[----:B-----5:R-:W-:Y:S02]  /*0820*/  @!P4 PRMT R10, RZ, 0x5410, R10 ;  /* 0x00005410ff0ac816 */ /* 0x020fe4000000000a */
[----:B------:R-:W-:Y:S02]  /*0830*/  @!P5 PRMT R14, RZ, 0x5410, R14 ;  /* 0x00005410ff0ed816 */ /* 0x000fe4000000000e */
[----:B------:R-:W-:Y:S02]  /*0840*/  @!P1 PRMT R7, RZ, 0x5410, R7 ;  /* 0x00005410ff079816 */ /* 0x000fe40000000007 */
[----:B------:R-:W-:Y:S02]  /*0850*/  @!P3 PRMT R5, RZ, 0x5410, R5 ;  /* 0x00005410ff05b816 */ /* 0x000fe40000000005 */
[----:B------:R-:W-:Y:S01]  /*0860*/  @!P6 PRMT R15, RZ, 0x5410, R15 ;  /* 0x00005410ff0fe816 */ /* 0x000fe2000000000f */
[----:B------:R-:W-:-:S02]  /*0870*/  @!P1 FADD.FTZ R6, -R7, -RZ ;  /* 0x800000ff07069221 */ /* 0x000fc40000010100 */
[----:B------:R-:W-:Y:S02]  /*0880*/  @!P3 FADD.FTZ R5, -R5, -RZ ;  /* 0x800000ff0505b221 */ /* 0x000fe40000010100 */
[----:B------:R-:W-:Y:S02]  /*0890*/  @!P4 FADD.FTZ R7, -R10, -RZ ;  /* 0x800000ff0a07c221 */ /* 0x000fe40000010100 */
[----:B------:R-:W-:Y:S02]  /*08a0*/  @!P5 FADD.FTZ R14, -R14, -RZ ;  /* 0x800000ff0e0ed221 */ /* 0x000fe40000010100 */
[----:B------:R-:W-:Y:S01]  /*08b0*/  @!P6 FADD.FTZ R15, -R15, -RZ ;  /* 0x800000ff0f0fe221 */ /* 0x000fe20000010100 */
[----:B0-----:R-:W-:Y:S02]  /*08c0*/  @!P2 F2FP.BF16.PACK_AB R9, RZ, R4 ;  /* 0x00000004ff09a23e */ /* 0x001fe400000010ff */
[----:B------:R-:W-:Y:S02]  /*08d0*/  @!P3 F2FP.BF16.PACK_AB R8, RZ, R5 ;  /* 0x00000005ff08b23e */ /* 0x000fe400000010ff */
[----:B------:R-:W-:-:S02]  /*08e0*/  @!P1 F2FP.BF16.PACK_AB R6, RZ, R6 ;  /* 0x00000006ff06923e */ /* 0x000fc400000010ff */
[----:B------:R-:W-:Y:S02]  /*08f0*/  @!P4 F2FP.BF16.PACK_AB R7, RZ, R7 ;  /* 0x00000007ff07c23e */ /* 0x000fe400000010ff */
[----:B------:R-:W-:Y:S02]  /*0900*/  @!P5 F2FP.BF16.PACK_AB R5, RZ, R14 ;  /* 0x0000000eff05d23e */ /* 0x000fe400000010ff */
[----:B------:R-:W-:Y:S01]  /*0910*/  @!P6 F2FP.BF16.PACK_AB R4, RZ, R15 ;  /* 0x0000000fff04e23e */ /* 0x000fe200000010ff */
[----:B------:R-:W-:Y:S05]  /*0920*/  @P0 BRA `(.L_x_11057) ;  /* 0x000000c000000947 */ /* 0x000fea0003800000 */
[----:B------:R-:W-:Y:S01]  /*0930*/  IMAD.IADD R12, R2, 0x1, R11 ;  /* 0x00000001020c7824 */ /* 0x000fe200078e020b */
        /* <DEDUP_REMOVED lines=11> */
.L_x_11057:
[----:B------:R-:W-:-:S13]  /*09f0*/  ISETP.GE.AND P0, PT, R11, R0, PT ;  /* 0x000000000b00720c */ /* 0x000fda0003f06270 */
[----:B------:R-:W-:Y:S05]  /*0a00*/  @P0 BRA `(.L_x_11059) ;  /* 0x000000d000000947 */ /* 0x000fea0003800000 */
[----:B0-----:R-:W-:Y:S01]  /*0a10*/  IMAD.IADD R12, R2, 0x1, R11 ;  /* 0x00000001020c7824 */ /* 0x001fe200078e020b */
[----:B------:R-:W-:Y:S01]  /*0a20*/  IADD3 R11, R11, 0x80, RZ ;  /* 0x000000800b0b7810 */ /* 0x000fe20007ffe0ff */
[----:B------:R-:W-:-:S04]  /*0a30*/  IMAD.MOV.U32 R13, RZ, RZ, 0x2 ;  /* 0x00000002ff0d7424 */ /* 0x000fc800078e00ff */
[----:B------:R-:W-:-:S05]  /*0a40*/  IMAD.WIDE.U32 R12, R12, R13, c[0x0][0x168] ;  /* 0x00005a000c0c7625 */ /* 0x000fca00078e000d */
[----:B------:R0:W-:Y:S02]  /*0a50*/  STG.E.U16 [R12.64], R9 ;  /* 0x000000090c007986 */ /* 0x0001e4000c101504 */
.L_x_11058:
[----:B------:R-:W-:-:S13]  /*0a60*/  ISETP.GE.AND P0, PT, R11, R0, PT ;  /* 0x000000000b00720c */ /* 0x000fda0003f06270 */
[----:B------:R-:W-:Y:S05]  /*0a70*/  @P0 BRA `(.L_x_11060) ;  /* 0x000000f000000947 */ /* 0x000fea0003800000 */
[----:B0-----:R-:W-:Y:S01]  /*0a80*/  IMAD.IADD R9, R2, 0x1, R11 ;  /* 0x0000000102097824 */ /* 0x001fe200078e020b */
[----:B------:R-:W-:Y:S01]  /*0a90*/  PRMT R3, R8, 0x7610, R3 ;  /* 0x0000761008037816 */ /* 0x000fe20000000003 */
[----:B------:R-:W-:Y:S01]  /*0aa0*/  IMAD.MOV.U32 R6, RZ, RZ, 0x2 ;  /* 0x00000002ff067424 */ /* 0x000fe200078e00ff */
[----:B------:R-:W-:-:S03]  /*0ab0*/  IADD3 R11, R11, 0x80, RZ ;  /* 0x000000800b0b7810 */ /* 0x000fc60007ffe0ff */
[----:B------:R-:W-:-:S05]  /*0ac0*/  IMAD.WIDE.U32 R8, R9, R6, c[0x0][0x168] ;  /* 0x00005a0009087625 */ /* 0x000fca00078e0006 */
[----:B------:R0:W-:Y:S02]  /*0ad0*/  STG.E.U16 [R8.64], R3 ;  /* 0x0000000308007986 */ /* 0x0001e4000c101504 */
.L_x_11059:
[----:B------:R-:W-:-:S13]  /*0ae0*/  ISETP.GE.AND P0, PT, R11, R0, PT ;  /* 0x000000000b00720c */ /* 0x000fda0003f06270 */
[----:B------:R-:W-:Y:S01]  /*0af0*/  @P0 BREAK B1 ;  /* 0x0000000000010942 */ /* 0x000fe20003800000 */
[----:B------:R-:W-:Y:S05]  /*0b00*/  @P0 BRA `(.L_x_11061) ;  /* 0x000000d000000947 */ /* 0x000fea0003800000 */
[----:B0-----:R-:W-:Y:S01]  /*0b10*/  IMAD.IADD R6, R2, 0x1, R11 ;  /* 0x0000000102067824 */ /* 0x001fe200078e020b */
[----:B------:R-:W-:Y:S01]  /*0b20*/  PRMT R8, R7, 0x7610, R8 ;  /* 0x0000761007087816 */ /* 0x000fe20000000008 */
[----:B------:R-:W-:Y:S01]  /*0b30*/  IMAD.MOV.U32 R3, RZ, RZ, 0x2 ;  /* 0x00000002ff037424 */ /* 0x000fe200078e00ff */
[----:B------:R-:W-:-:S03]  /*0b40*/  IADD3 R11, R11, 0x80, RZ ;  /* 0x000000800b0b7810 */ /* 0x000fc60007ffe0ff */
[----:B------:R-:W-:-:S05]  /*0b50*/  IMAD.WIDE.U32 R6, R6, R3, c[0x0][0x168] ;  /* 0x00005a0006067625 */ /* 0x000fca00078e0003 */
[----:B------:R0:W-:Y:S02]  /*0b60*/  STG.E.U16 [R6.64], R8 ;  /* 0x0000000806007986 */ /* 0x0001e4000c101504 */
.L_x_11060:
[----:B------:R-:W-:Y:S05]  /*0b70*/  BSYNC B1 ;  /* 0x0000000000017941 */ /* 0x000fea0003800000 */
.L_x_11056:
[----:B------:R-:W-:-:S13]  /*0b80*/  ISETP.GE.AND P0, PT, R11, R0, PT ;  /* 0x000000000b00720c */ /* 0x000fda0003f06270 */
[----:B0-----:R-:W-:Y:S01]  /*0b90*/  @!P0 IMAD.IADD R6, R2, 0x1, R11 ;  /* 0x0000000102068824 */ /* 0x001fe200078e020b */
[----:B------:R-:W-:Y:S01]  /*0ba0*/  @!P0 IADD3 R11, R11, 0x80, RZ ;  /* 0x000000800b0b8810 */ /* 0x000fe20007ffe0ff */
[----:B------:R-:W-:-:S04]  /*0bb0*/  @!P0 IMAD.MOV.U32 R7, RZ, RZ, 0x2 ;  /* 0x00000002ff078424 */ /* 0x000fc800078e00ff */
[----:B------:R-:W-:-:S05]  /*0bc0*/  @!P0 IMAD.WIDE.U32 R6, R6, R7, c[0x0][0x168] ;  /* 0x00005a0006068625 */ /* 0x000fca00078e0007 */
[----:B------:R0:W-:Y:S02]  /*0bd0*/  @!P0 STG.E.U16 [R6.64], R5 ;  /* 0x0000000506008986 */ /* 0x0001e4000c101504 */
.L_x_11061:
[----:B------:R-:W-:Y:S05]  /*0be0*/  BSYNC B0 ;  /* 0x0000000000007941 */ /* 0x000fea0003800000 */
.L_x_11055:
[----:B------:R-:W-:Y:S01]  /*0bf0*/  WARPSYNC 0xffffffff ;  /* 0xffffffff00007948 */ /* 0x000fe20003800000 */
[----:B------:R-:W-:-:S13]  /*0c00*/  ISETP.GE.AND P0, PT, R11, R0, PT ;  /* 0x000000000b00720c */ /* 0x000fda0003f06270 */
[----:B------:R-:W-:Y:S05]  /*0c10*/  @P0 EXIT ;  /* 0x000000000000094d */ /* 0x000fea0003800000 */
[----:B------:R-:W-:Y:S02]  /*0c20*/  IMAD.IADD R2, R2, 0x1, R11 ;  /* 0x0000000102027824 */ /* 0x000fe400078e020b */
[----:B0-----:R-:W-:-:S04]  /*0c30*/  IMAD.MOV.U32 R3, RZ, RZ, 0x2 ;  /* 0x00000002ff037424 */ /* 0x001fc800078e00ff */
[----:B------:R-:W-:-:S05]  /*0c40*/  IMAD.WIDE.U32 R2, R2, R3, c[0x0][0x168] ;  /* 0x00005a0002027625 */ /* 0x000fca00078e0003 */
[----:B------:R-:W-:Y:S01]  /*0c50*/  STG.E.U16 [R2.64], R4 ;  /* 0x0000000402007986 */ /* 0x000fe2000c101504 */
[----:B------:R-:W-:Y:S05]  /*0c60*/  EXIT ;  /* 0x000000000000794d */ /* 0x000fea0003800000 */
.L_x_11062:
        /* <DEDUP_REMOVED lines=9> */
.L_x_22439:


//--------------------- .text._ZN2at6native29vectorized_elementwise_kernelILi4EZZZNS0_15neg_kernel_cudaERNS_18TensorIteratorBaseEENKUlvE0_clEvENKUlvE7_clEvEUlN3c108BFloat16EE_St5arrayIPcLm2EEEEviT0_T1_ --------------------------
	.section	.text._ZN2at6native29vectorized_elementwise_kernelILi4EZZZNS0_15neg_kernel_cudaERNS_18TensorIteratorBaseEENKUlvE0_clEvENKUlvE7_clEvEUlN3c108BFloat16EE_St5arrayIPcLm2EEEEviT0_T1_,"ax",@progbits
	.sectioninfo	@"SHI_REGISTERS=30"
	.align	128
        .global         _ZN2at6native29vectorized_elementwise_kernelILi4EZZZNS0_15neg_kernel_cudaERNS_18TensorIteratorBaseEENKUlvE0_clEvENKUlvE7_clEvEUlN3c108BFloat16EE_St5arrayIPcLm2EEEEviT0_T1_
        .type           _ZN2at6native29vectorized_elementwise_kernelILi4EZZZNS0_15neg_kernel_cudaERNS_18TensorIteratorBaseEENKUlvE0_clEvENKUlvE7_clEvEUlN3c108BFloat16EE_St5arrayIPcLm2EEEEviT0_T1_,@function
        .size           _ZN2at6native29vectorized_elementwise_kernelILi4EZZZNS0_15neg_kernel_cudaERNS_18TensorIteratorBaseEENKUlvE0_clEvENKUlvE7_clEvEUlN3c108BFloat16EE_St5arrayIPcLm2EEEEviT0_T1_,(.L_x_22440 - _ZN2at6native29vectorized_elementwise_kernelILi4EZZZNS0_15neg_kernel_cudaERNS_18TensorIteratorBaseEENKUlvE0_clEvENKUlvE7_clEvEUlN3c108BFloat16EE_St5arrayIPcLm2EEEEviT0_T1_)
        .other          _ZN2at6native29vectorized_elementwise_kernelILi4EZZZNS0_15neg_kernel_cudaERNS_18TensorIteratorBaseEENKUlvE0_clEvENKUlvE7_clEvEUlN3c108BFloat16EE_St5arrayIPcLm2EEEEviT0_T1_,@"STO_CUDA_ENTRY STV_DEFAULT"
_ZN2at6native29vectorized_elementwise_kernelILi4EZZZNS0_15neg_kernel_cudaERNS_18TensorIteratorBaseEENKUlvE0_clEvENKUlvE7_clEvEUlN3c108BFloat16EE_St5arrayIPcLm2EEEEviT0_T1_:
.text._ZN2at6native29vectorized_elementwise_kernelILi4EZZZNS0_15neg_kernel_cudaERNS_18TensorIteratorBaseEENKUlvE0_clEvENKUlvE7_clEvEUlN3c108BFloat16EE_St5arrayIPcLm2EEEEviT0_T1_:
        /* <DEDUP_REMOVED lines=29> */
[----:B------:R-:W-:Y:S01]  /*01d0*/  F2FP.BF16.PACK_AB R4, R5, R0 ;  /* 0x000000000504723e */ /* 0x000fe200000010ff */
[----:B------:R-:W-:Y:S01]  /*01e0*/  FADD.FTZ R7, -R7, -RZ ;  /* 0x800000ff07077221 */ /* 0x000fe20000010100 */
[----:B------:R-:W-:Y:S01]  /*01f0*/  F2FP.BF16.PACK_AB R8, R9, R8 ;  /* 0x000000080908723e */ /* 0x000fe200000010ff */
[----:B------:R-:W-:-:S03]  /*0200*/  FADD.FTZ R11, -R11, -RZ ;  /* 0x800000ff0b0b7221 */ /* 0x000fc60000010100 */
[----:B------:R-:W-:Y:S02]  /*0210*/  F2FP.BF16.PACK_AB R5, R7, R6 ;  /* 0x000000060705723e */ /* 0x000fe400000010ff */
[----:B------:R-:W-:-:S03]  /*0220*/  F2FP.BF16.PACK_AB R9, R11, R10 ;  /* 0x0000000a0b09723e */ /* 0x000fc600000010ff */
[----:B------:R-:W-:Y:S04]  /*0230*/  STG.E.64 [R2.64], R4 ;  /* 0x0000000402007986 */ /* 0x000fe8000c101b04 */
[----:B------:R-:W-:Y:S01]  /*0240*/  STG.E.64 [R2.64+0x400], R8 ;  /* 0x0004000802007986 */ /* 0x000fe2000c101b04 */
[----:B------:R-:W-:Y:S05]  /*0250*/  EXIT ;  /* 0x000000000000794d */ /* 0x000fea0003800000 */
.L_x_11063:
        /* <DEDUP_REMOVED lines=117> */
.L_x_11066:
[----:B------:R-:W-:-:S13]  /*09b0*/  ISETP.GE.AND P0, PT, R11, R0, PT ;  /* 0x000000000b00720c */ /* 0x000fda0003f06270 */
[----:B------:R-:W-:Y:S05]  /*09c0*/  @P0 BRA `(.L_x_11068) ;  /* 0x000000d000000947 */ /* 0x000fea0003800000 */
[----:B0-----:R-:W-:Y:S01]  /*09d0*/  IMAD.IADD R12, R2, 0x1, R11 ;  /* 0x00000001020c7824 */ /* 0x001fe200078e020b */
[----:B------:R-:W-:Y:S01]  /*09e0*/  IADD3 R11, R11, 0x80, RZ ;  /* 0x000000800b0b7810 */ /* 0x000fe20007ffe0ff */
[----:B------:R-:W-:-:S04]  /*09f0*/  IMAD.MOV.U32 R13, RZ, RZ, 0x2 ;  /* 0x00000002ff0d7424 */ /* 0x000fc800078e00ff */
[----:B------:R-:W-:-:S05]  /*0a00*/  IMAD.WIDE.U32 R12, R12, R13, c[0x0][0x168] ;  /* 0x00005a000c0c7625 */ /* 0x000fca00078e000d */
[----:B------:R0:W-:Y:S02]  /*0a10*/  STG.E.U16 [R12.64], R9 ;  /* 0x000000090c007986 */ /* 0x0001e4000c101504 */
.L_x_11067:
        /* <DEDUP_REMOVED lines=8> */
.L_x_11068:
        /* <DEDUP_REMOVED lines=9> */
.L_x_11069:
[----:B------:R-:W-:Y:S05]  /*0b30*/  BSYNC B1 ;  /* 0x0000000000017941 */ /* 0x000fea0003800000 */
.L_x_11065:
[----:B------:R-:W-:-:S13]  /*0b40*/  ISETP.GE.AND P0, PT, R11, R0, PT ;  /* 0x000000000b00720c */ /* 0x000fda0003f06270 */
[----:B0-----:R-:W-:Y:S01]  /*0b50*/  @!P0 IMAD.IADD R6, R2, 0x1, R11 ;  /* 0x0000000102068824 */ /* 0x001fe200078e020b */
[----:B------:R-:W-:Y:S01]  /*0b60*/  @!P0 IADD3 R11, R11, 0x80, RZ ;  /* 0x000000800b0b8810 */ /* 0x000fe20007ffe0ff */
[----:B------:R-:W-:-:S04]  /*0b70*/  @!P0 IMAD.MOV.U32 R7, RZ, RZ, 0x2 ;  /* 0x00000002ff078424 */ /* 0x000fc800078e00ff */
[----:B------:R-:W-:-:S05]  /*0b80*/  @!P0 IMAD.WIDE.U32 R6, R6, R7, c[0x0][0x168] ;  /* 0x00005a0006068625 */ /* 0x000fca00078e0007 */
[----:B------:R0:W-:Y:S02]  /*0b90*/  @!P0 STG.E.U16 [R6.64], R5 ;  /* 0x0000000506008986 */ /* 0x0001e4000c101504 */
.L_x_11070:
[----:B------:R-:W-:Y:S05]  /*0ba0*/  BSYNC B0 ;  /* 0x0000000000007941 */ /* 0x000fea0003800000 */
.L_x_11064:
        /* <DEDUP_REMOVED lines=8> */
.L_x_11071:
        /* <DEDUP_REMOVED lines=13> */
.L_x_22440:


//--------------------- .text._ZN2at6native29vectorized_elementwise_kernelILi8EZZZNS0_15neg_kernel_cudaERNS_18TensorIteratorBaseEENKUlvE0_clEvENKUlvE7_clEvEUlN3c108BFloat16EE_St5arrayIPcLm2EEEEviT0_T1_ --------------------------
	.section	.text._ZN2at6native29vectorized_elementwise_kernelILi8EZZZNS0_15neg_kernel_cudaERNS_18TensorIteratorBaseEENKUlvE0_clEvENKUlvE7_clEvEUlN3c108BFloat16EE_St5arrayIPcLm2EEEEviT0_T1_,"ax",@progbits
	.sectioninfo	@"SHI_REGISTERS=4"
	.align	128
        .global         _ZN2at6native29vectorized_elementwise_kernelILi8EZZZNS0_15neg_kernel_cudaERNS_18TensorIteratorBaseEENKUlvE0_clEvENKUlvE7_clEvEUlN3c108BFloat16EE_St5arrayIPcLm2EEEEviT0_T1_
        .type           _ZN2at6native29vectorized_elementwise_kernelILi8EZZZNS0_15neg_kernel_cudaERNS_18TensorIteratorBaseEENKUlvE0_clEvENKUlvE7_clEvEUlN3c108BFloat16EE_St5arrayIPcLm2EEEEviT0_T1_,@function
        .size           _ZN2at6native29vectorized_elementwise_kernelILi8EZZZNS0_15neg_kernel_cudaERNS_18TensorIteratorBaseEENKUlvE0_clEvENKUlvE7_clEvEUlN3c108BFloat16EE_St5arrayIPcLm2EEEEviT0_T1_,(.L_x_22441 - _ZN2at6native29vectorized_elementwise_kernelILi8EZZZNS0_15neg_kernel_cudaERNS_18TensorIteratorBaseEENKUlvE0_clEvENKUlvE7_clEvEUlN3c108BFloat16EE_St5arrayIPcLm2EEEEviT0_T1_)
        .other          _ZN2at6native29vectorized_elementwise_kernelILi8EZZZNS0_15neg_kernel_cudaERNS_18TensorIteratorBaseEENKUlvE0_clEvENKUlvE7_clEvEUlN3c108BFloat16EE_St5arrayIPcLm2EEEEviT0_T1_,@"STO_CUDA_ENTRY STV_DEFAULT"
_ZN2at6native29vectorized_elementwise_kernelILi8EZZZNS0_15neg_kernel_cudaERNS_18TensorIteratorBaseEENKUlvE0_clEvENKUlvE7_clEvEUlN3c108BFloat16EE_St5arrayIPcLm2EEEEviT0_T1_:
.text._ZN2at6native29vectorized_elementwise_kernelILi8EZZZNS0_15neg_kernel_cudaERNS_18TensorIteratorBaseEENKUlvE0_clEvENKUlvE7_clEvEUlN3c108BFloat16EE_St5arrayIPcLm2EEEEviT0_T1_:
[----:B------:R-:W-:Y:S02]  /*0000*/  MOV R1, c[0x0][0x28] ;  /* 0x00000a0000017a02 */ /* 0x000fe40000000f00 */
[----:B------:R-:W-:Y:S05]  /*0010*/  EXIT ;  /* 0x000000000000794d */ /* 0x000fea0003800000 */
.L_x_11072:
        /* <DEDUP_REMOVED lines=14> */
.L_x_22441:


//--------------------- .text._ZN2at6native18elementwise_kernelILi128ELi4EZNS0_15gpu_kernel_implIZZZNS0_15neg_kernel_cudaERNS_18TensorIteratorBaseEENKUlvE0_clEvENKUlvE6_clEvEUlN3c104HalfEE_EEvS4_RKT_EUliE_EEviT1_ --------------------------
	.section	.text._ZN2at6native18elementwise_kernelILi128ELi4EZNS0_15gpu_kernel_implIZZZNS0_15neg_kernel_cudaERNS_18TensorIteratorBaseEENKUlvE0_clEvENKUlvE6_clEvEUlN3c104HalfEE_EEvS4_RKT_EUliE_EEviT1_,"ax",@progbits
	.sectioninfo	@"SHI_REGISTERS=26"
	.align	128
        .global         _ZN2at6native18elementwise_kernelILi128ELi4EZNS0_15gpu_kernel_implIZZZNS0_15neg_kernel_cudaERNS_18TensorIteratorBaseEENKUlvE0_clEvENKUlvE6_clEvEUlN3c104HalfEE_EEvS4_RKT_EUliE_EEviT1_
        .type           _ZN2at6native18elementwise_kernelILi128ELi4EZNS0_15gpu_kernel_implIZZZNS0_15neg_kernel_cudaERNS_18TensorIteratorBaseEENKUlvE0_clEvENKUlvE6_clEvEUlN3c104HalfEE_EEvS4_RKT_EUliE_EEviT1_,@function
        .size           _ZN2at6native18elementwise_kernelILi128ELi4EZNS0_15gpu_kernel_implIZZZNS0_15neg_kernel_cudaERNS_18TensorIteratorBaseEENKUlvE0_clEvENKUlvE6_clEvEUlN3c104HalfEE_EEvS4_RKT_EUliE_EEviT1_,(.L_x_22442 - _ZN2at6native18elementwise_kernelILi128ELi4EZNS0_15gpu_kernel_implIZZZNS0_15neg_kernel_cudaERNS_18TensorIteratorBaseEENKUlvE0_clEvENKUlvE6_clEvEUlN3c104HalfEE_EEvS4_RKT_EUliE_EEviT1_)
        .other          _ZN2at6native18elementwise_kernelILi128ELi4EZNS0_15gpu_kernel_implIZZZNS0_15neg_kernel_cudaERNS_18TensorIteratorBaseEENKUlvE0_clEvENKUlvE6_clEvEUlN3c104HalfEE_EEvS4_RKT_EUliE_EEviT1_,@"STO_CUDA_ENTRY STV_DEFAULT"
_ZN2at6native18elementwise_kernelILi128ELi4EZNS0_15gpu_kernel_implIZZZNS0_15neg_kernel_cudaERNS_18TensorIteratorBaseEENKUlvE0_clEvENKUlvE6_clEvEUlN3c104HalfEE_EEvS4_RKT_EUliE_EEviT1_:
.text._ZN2at6native18elementwise_kernelILi128ELi4EZNS0_15gpu_kernel_implIZZZNS0_15neg_kernel_cudaERNS_18TensorIteratorBaseEENKUlvE0_clEvENKUlvE6_clEvEUlN3c104HalfEE_EEvS4_RKT_EUliE_EEviT1_:
        /* <DEDUP_REMOVED lines=236> */
.L_x_11075:
        /* <DEDUP_REMOVED lines=20> */
.L_x_11079:
[----:B------:R-:W2:Y:S02]  /*1000*/  LDG.E.U8 R2, [R2.64] ;  /* 0x0000002402027981 */ /* 0x000ea4000c1e1100 */
[----:B--2---:R-:W0:Y:S02]  /*1010*/  I2F.U16 R0, R2 ;  /* 0x0000000200007306 */ /* 0x004e240000101000 */
[----:B0-----:R-:W-:Y:S01]  /*1020*/  F2FP.PACK_AB R0, RZ, R0 ;  /* 0x00000000ff00723e */ /* 0x001fe200000000ff */
[----:B------:R-:W-:Y:S05]  /*1030*/  BRA `(.L_x_11081) ;  /* 0x00000e1000007947 */ /* 0x000fea0003800000 */
.L_x_11078:
        /* <DEDUP_REMOVED lines=10> */
.L_x_11083:
[----:B------:R-:W2:Y:S02]  /*10e0*/  LDG.E R2, [R2.64] ;  /* 0x0000002402027981 */ /* 0x000ea4000c1e1900 */
[----:B--2---:R-:W0:Y:S02]  /*10f0*/  I2F R0, R2 ;  /* 0x0000000200007306 */ /* 0x004e240000201400 */
[----:B0-----:R-:W-:Y:S01]  /*1100*/  F2FP.PACK_AB R0, RZ, R0 ;  /* 0x00000000ff00723e */ /* 0x001fe200000000ff */
[----:B------:R-:W-:Y:S05]  /*1110*/  BRA `(.L_x_11081) ;  /* 0x00000d3000007947 */ /* 0x000fea0003800000 */
.L_x_11082:
[----:B------:R-:W2:Y:S02]  /*1120*/  LDG.E.U16 R2, [R2.64] ;  /* 0x0000002402027981 */ /* 0x000ea4000c1e1500 */
[----:B--2---:R-:W0:Y:S02]  /*1130*/  I2F.S16 R0, R2 ;  /* 0x0000000200007306 */ /* 0x004e240000101400 */
[----:B0-----:R-:W-:Y:S01]  /*1140*/  F2FP.PACK_AB R0, RZ, R0 ;  /* 0x00000000ff00723e */ /* 0x001fe200000000ff */
[----:B------:R-:W-:Y:S05]  /*1150*/  BRA `(.L_x_11081) ;  /* 0x00000cf000007947 */ /* 0x000fea0003800000 */
.L_x_11077:
        /* <DEDUP_REMOVED lines=9> */
.L_x_11085:
[----:B------:R0:W5:Y:S01]  /*11f0*/  LDG.E.U16 R0, [R2.64] ;  /* 0x0000002402007981 */ /* 0x000162000c1e1500 */
[----:B------:R-:W-:Y:S05]  /*1200*/  BRA `(.L_x_11081) ;  /* 0x00000c4000007947 */ /* 0x000fea0003800000 */
.L_x_11084:
        /* <DEDUP_REMOVED lines=9> */
.L_x_11087:
[----:B------:R0:W5:Y:S01]  /*12a0*/  LDG.E.U16 R0, [R2.64] ;  /* 0x0000002402007981 */ /* 0x000162000c1e1500 */
[----:B------:R-:W-:Y:S05]  /*12b0*/  BRA `(.L_x_11081) ;  /* 0x00000b9000007947 */ /* 0x000fea0003800000 */
.L_x_11086:
[----:B------:R-:W2:Y:S02]  /*12c0*/  LDG.E.64 R2, [R2.64] ;  /* 0x0000002402027981 */ /* 0x000ea4000c1e1b00 */
[----:B--2---:R-:W0:Y:S01]  /*12d0*/  F2F.F32.F64 R0, R2 ;  /* 0x0000000200007310 */ /* 0x004e220000301000 */
[----:B------:R-:W0:-:S14]  /*12e0*/  DSETP.GEU.AND P0, PT, |R2|, c[0x2][0x0], PT ;  /* 0x008000000200762a */ /* 0x000e1c0003f0e200 */
[----:B0-----:R-:W-:-:S05]  /*12f0*/  @!P0 FMUL R0, R0, 1.175494350822287508e-38 ;  /* 0x0080000000008820 */ /* 0x001fca0000400000 */
[----:B------:R-:W-:Y:S01]  /*1300*/  F2FP.PACK_AB R0, RZ, R0 ;  /* 0x00000000ff00723e */ /* 0x000fe200000000ff */
[----:B------:R-:W-:Y:S05]  /*1310*/  BRA `(.L_x_11081) ;  /* 0x00000b3000007947 */ /* 0x000fea0003800000 */
.L_x_11076:
        /* <DEDUP_REMOVED lines=13> */
.L_x_11090:
[----:B------:R-:W2:Y:S02]  /*13f0*/  LDG.E.64 R2, [R2.64] ;  /* 0x0000002402027981 */ /* 0x000ea4000c1e1b00 */
[----:B--2---:R-:W0:Y:S01]  /*1400*/  F2F.F32.F64 R0, R2 ;  /* 0x0000000200007310 */ /* 0x004e220000301000 */
[----:B------:R-:W0:-:S14]  /*1410*/  DSETP.GEU.AND P0, PT, |R2|, c[0x2][0x0], PT ;  /* 0x008000000200762a */ /* 0x000e1c0003f0e200 */
[----:B0-----:R-:W-:-:S05]  /*1420*/  @!P0 FMUL R0, R0, 1.175494350822287508e-38 ;  /* 0x0080000000008820 */ /* 0x001fca0000400000 */
[----:B------:R-:W-:Y:S01]  /*1430*/  F2FP.PACK_AB R0, RZ, R0 ;  /* 0x00000000ff00723e */ /* 0x000fe200000000ff */
[----:B------:R-:W-:Y:S05]  /*1440*/  BRA `(.L_x_11081) ;  /* 0x00000a0000007947 */ /* 0x000fea0003800000 */
.L_x_11089:
        /* <DEDUP_REMOVED lines=28> */
.L_x_11092:
        /* <DEDUP_REMOVED lines=15> */
.L_x_11091:
[----:B------:R-:W2:Y:S02]  /*1700*/  LDG.E.U16 R0, [R2.64] ;  /* 0x0000002402007981 */ /* 0x000ea4000c1e1500 */
[----:B--2---:R-:W-:-:S04]  /*1710*/  PRMT R0, RZ, 0x5410, R0 ;  /* 0x00005410ff007816 */ /* 0x004fc80000000000 */
[----:B------:R-:W-:Y:S01]  /*1720*/  F2FP.PACK_AB R0, RZ, R0 ;  /* 0x00000000ff00723e */ /* 0x000fe200000000ff */
[----:B------:R-:W-:Y:S05]  /*1730*/  BRA `(.L_x_11081) ;  /* 0x0000071000007947 */ /* 0x000fea0003800000 */
.L_x_11088:
        /* <DEDUP_REMOVED lines=12> */
.L_x_11095:
        /* <DEDUP_REMOVED lines=21> */
.L_x_11099:
[----:B------:R-:W-:Y:S05]  /*1950*/  BSYNC B1 ;  /* 0x0000000000017941 */ /* 0x000fea0003800000 */
.L_x_11098:
[----:B------:R-:W-:Y:S01]  /*1960*/  LEA R3, R0, 0x3b800000, 0x17 ;  /* 0x3b80000000037811 */ /* 0x000fe200078eb8ff */
[----:B------:R-:W-:-:S05]  /*1970*/  IMAD.SHL.U32 R0, R2, 0x100000, RZ ;  /* 0x0010000002007824 */ /* 0x000fca00078e00ff */
[----:B------:R-:W-:Y:S02]  /*1980*/  LOP3.LUT R0, R3, R0, R4, 0xfe, !PT ;  /* 0x0000000003007212 */ /* 0x000fe400078efe04 */
.L_x_11097:
[----:B------:R-:W-:Y:S05]  /*1990*/  BSYNC B0 ;  /* 0x0000000000007941 */ /* 0x000fea0003800000 */
.L_x_11096:
[----:B------:R-:W-:Y:S01]  /*19a0*/  F2FP.PACK_AB R0, RZ, R0 ;  /* 0x00000000ff00723e */ /* 0x000fe200000000ff */
[----:B------:R-:W-:Y:S05]  /*19b0*/  BRA `(.L_x_11081) ;  /* 0x0000049000007947 */ /* 0x000fea0003800000 */
.L_x_11094:
        /* <DEDUP_REMOVED lines=21> */
.L_x_11103:
[----:B------:R-:W-:Y:S05]  /*1b10*/  BSYNC B1 ;  /* 0x0000000000017941 */ /* 0x000fea0003800000 */
.L_x_11102:
[----:B------:R-:W-:Y:S01]  /*1b20*/  LEA R3, R0, 0x37800000, 0x17 ;  /* 0x3780000000037811 */ /* 0x000fe200078eb8ff */
[----:B------:R-:W-:-:S05]  /*1b30*/  IMAD.SHL.U32 R0, R2, 0x200000, RZ ;  /* 0x0020000002007824 */ /* 0x000fca00078e00ff */
[----:B------:R-:W-:Y:S02]  /*1b40*/  LOP3.LUT R0, R3, R0, R4, 0xfe, !PT ;  /* 0x0000000003007212 */ /* 0x000fe400078efe04 */
.L_x_11101:
[----:B------:R-:W-:Y:S05]  /*1b50*/  BSYNC B0 ;  /* 0x0000000000007941 */ /* 0x000fea0003800000 */
.L_x_11100:
[----:B------:R-:W-:Y:S01]  /*1b60*/  F2FP.PACK_AB R0, RZ, R0 ;  /* 0x00000000ff00723e */ /* 0x000fe200000000ff */
[----:B------:R-:W-:Y:S05]  /*1b70*/  BRA `(.L_x_11081) ;  /* 0x000002d000007947 */ /* 0x000fea0003800000 */
.L_x_11093:
        /* <DEDUP_REMOVED lines=14> */
.L_x_11107:
[----:B------:R-:W-:Y:S05]  /*1c60*/  BSYNC B0 ;  /* 0x0000000000007941 */ /* 0x000fea0003800000 */
.L_x_11106:
[----:B------:R-:W-:Y:S01]  /*1c70*/  F2FP.PACK_AB R0, RZ, R0 ;  /* 0x00000000ff00723e */ /* 0x000fe200000000ff */
[----:B------:R-:W-:Y:S05]  /*1c80*/  BRA `(.L_x_11081) ;  /* 0x000001c000007947 */ /* 0x000fea0003800000 */
.L_x_11080:
        /* <DEDUP_REMOVED lines=21> */
.L_x_11105:
[----:B------:R-:W2:Y:S02]  /*1de0*/  LDG.E.64 R2, [R2.64] ;  /* 0x0000002402027981 */ /* 0x000ea4000c1e1b00 */
[----:B--2---:R-:W0:Y:S02]  /*1df0*/  I2F.U64 R0, R2 ;  /* 0x0000000200007312 */ /* 0x004e240000301000 */
[----:B0-----:R-:W-:Y:S01]  /*1e00*/  F2FP.PACK_AB R0, RZ, R0 ;  /* 0x00000000ff00723e */ /* 0x001fe200000000ff */
[----:B------:R-:W-:Y:S05]  /*1e10*/  BRA `(.L_x_11081) ;  /* 0x0000003000007947 */ /* 0x000fea0003800000 */
.L_x_11104:
[----:B------:R-:W2:Y:S02]  /*1e20*/  LDG.E R2, [R2.64] ;  /* 0x0000002402027981 */ /* 0x000ea4000c1e1900 */
[----:B--2---:R-:W0:Y:S02]  /*1e30*/  I2F.U32 R0, R2 ;  /* 0x0000000200007306 */ /* 0x004e240000201000 */
[----:B0-----:R-:W-:-:S06]  /*1e40*/  F2FP.PACK_AB R0, RZ, R0 ;  /* 0x00000000ff00723e */ /* 0x001fcc00000000ff */
.L_x_11081:
[----:B------:R-:W1:Y:S02]  /*1e50*/  LDC.U8 R4, c[0x0][0x371] ;  /* 0x0000dc40ff047b82 */ /* 0x000e640000000000 */
[----:B01----:R-:W-:-:S04]  /*1e60*/  PRMT R2, R4, 0x9910, RZ ;  /* 0x0000991004027816 */ /* 0x003fc800000000ff */
[----:B------:R-:W-:-:S13]  /*1e70*/  ISETP.GT.AND P0, PT, R2, 0x9, PT ;  /* 0x000000090200780c */ /* 0x000fda0003f04270 */
[----:B------:R-:W-:Y:S05]  /*1e80*/  @P0 BRA `(.L_x_11108) ;  /* 0x0000043000000947 */ /* 0x000fea0003800000 */
[----:B------:R-:W-:Y:S01]  /*1e90*/  ISETP.GT.AND P0, PT, R2, 0x4, PT ;  /* 0x000000040200780c */ /* 0x000fe20003f04270 */
[----:B-----5:R-:W-:-:S05]  /*1ea0*/  HADD2 R3, -R0.H0_H0, -RZ.H0_H0 ;  /* 0xa00000ff00037230 */ /* 0x020fca0000000900 */
[----:B------:R-:W-:-:S07]  /*1eb0*/  PRMT R3, R3, 0x5410, RZ ;  /* 0x0000541003037816 */ /* 0x000fce00000000ff */
[----:B------:R-:W-:Y:S05]  /*1ec0*/  @P0 BRA `(.L_x_11109) ;  /* 0x0000020000000947 */ /* 0x000fea0003800000 */
[----:B------:R-:W-:-:S13]  /*1ed0*/  ISETP.GT.AND P0, PT, R2, 0x1, PT ;  /* 0x000000010200780c */ /* 0x000fda0003f04270 */
[----:B------:R-:W-:Y:S05]  /*1ee0*/  @P0 BRA `(.L_x_11110) ;  /* 0x000000c000000947 */ /* 0x000fea0003800000 */
[----:B------:R-:W-:-:S13]  /*1ef0*/  ISETP.NE.AND P0, PT, R4, RZ, PT ;  /* 0x000000ff0400720c */ /* 0x000fda0003f05270 */
[----:B------:R-:W-:Y:S05]  /*1f00*/  @!P0 BRA `(.L_x_11111) ;  /* 0x0000006000008947 */ /* 0x000fea0003800000 */
[----:B------:R-:W-:-:S13]  /*1f10*/  ISETP.NE.AND P0, PT, R2, 0x1, PT ;  /* 0x000000010200780c */ /* 0x000fda0003f05270 */
[----:B------:R-:W-:Y:S05]  /*1f20*/  @P0 BRA `(.L_x_11112) ;  /* 0x00000d1000000947 */ /* 0x000fea0003800000 */
[----:B------:R-:W-:-:S04]  /*1f30*/  HADD2.F32 R0, -RZ, -R0.H0_H0 ;  /* 0xa0000000ff007230 */ /* 0x000fc80000004100 */
[----:B------:R-:W0:Y:S02]  /*1f40*/  F2I.FTZ.TRUNC.NTZ R3, R0 ;  /* 0x0000000000037305 */ /* 0x000e24000021f100 */
[----:B0-----:R0:W-:Y:S01]  /*1f50*/  STG.E.U8 [R16.64], R3 ;  /* 0x0000000310007986 */ /* 0x0011e2000c101124 */
[----:B------:R-:W-:Y:S05]  /*1f60*/  BRA `(.L_x_11113) ;  /* 0x00000e8000007947 */ /* 0x000fea0003800000 */
.L_x_11111:
[----:B------:R-:W-:-:S06]  /*1f70*/  HADD2.F32 R3, -RZ, -R0.H0_H0 ;  /* 0xa0000000ff037230 */ /* 0x000fcc0000004100 */
[----:B------:R-:W0:Y:S02]  /*1f80*/  F2I.S64.TRUNC R2, R3 ;  /* 0x0000000300027311 */ /* 0x000e24000020d900 */
[----:B0-----:R0:W-:Y:S01]  /*1f90*/  STG.E.U8 [R16.64], R2 ;  /* 0x0000000210007986 */ /* 0x0011e2000c101124 */
[----:B------:R-:W-:Y:S05]  /*1fa0*/  BRA `(.L_x_11113) ;  /* 0x00000e4000007947 */ /* 0x000fea0003800000 */
.L_x_11110:
[----:B------:R-:W-:-:S13]  /*1fb0*/  ISETP.NE.AND P0, PT, R2, 0x2, PT ;  /* 0x000000020200780c */ /* 0x000fda0003f05270 */
[----:B------:R-:W-:Y:S05]  /*1fc0*/  @!P0 BRA `(.L_x_11114) ;  /* 0x000000c000008947 */ /* 0x000fea0003800000 */
[----:B------:R-:W-:-:S13]  /*1fd0*/  ISETP.NE.AND P0, PT, R2, 0x3, PT ;  /* 0x000000030200780c */ /* 0x000fda0003f05270 */
[----:B------:R-:W-:Y:S05]  /*1fe0*/  @!P0 BRA `(.L_x_11115) ;  /* 0x0000006000008947 */ /* 0x000fea0003800000 */
[----:B------:R-:W-:-:S13]  /*1ff0*/  ISETP.NE.AND P0, PT, R2, 0x4, PT ;  /* 0x000000040200780c */ /* 0x000fda0003f05270 */
[----:B------:R-:W-:Y:S05]  /*2000*/  @P0 BRA `(.L_x_11112) ;  /* 0x00000c3000000947 */ /* 0x000fea0003800000 */
[----:B------:R-:W-:-:S06]  /*2010*/  HADD2.F32 R2, -RZ, -R0.H0_H0 ;  /* 0xa0000000ff027230 */ /* 0x000fcc0000004100 */
[----:B------:R-:W0:Y:S02]  /*2020*/  F2I.S64.TRUNC R2, R2 ;  /* 0x0000000200027311 */ /* 0x000e24000020d900 */
[----:B0-----:R0:W-:Y:S01]  /*2030*/  STG.E.64 [R16.64], R2 ;  /* 0x0000000210007986 */ /* 0x0011e2000c101b24 */
[----:B------:R-:W-:Y:S05]  /*2040*/  BRA `(.L_x_11113) ;  /* 0x00000da000007947 */ /* 0x000fea0003800000 */
.L_x_11115:
[----:B------:R-:W-:-:S04]  /*2050*/  HADD2.F32 R0, -RZ, -R0.H0_H0 ;  /* 0xa0000000ff007230 */ /* 0x000fc80000004100 */
[----:B------:R-:W0:Y:S02]  /*2060*/  F2I.FTZ.TRUNC.NTZ R3, R0 ;  /* 0x0000000000037305 */ /* 0x000e24000021f100 */
[----:B0-----:R0:W-:Y:S01]  /*2070*/  STG.E [R16.64], R3 ;  /* 0x0000000310007986 */ /* 0x0011e2000c101924 */
[----:B------:R-:W-:Y:S05]  /*2080*/  BRA `(.L_x_11113) ;  /* 0x00000d6000007947 */ /* 0x000fea0003800000 */
.L_x_11114:
[----:B------:R-:W-:-:S04]  /*2090*/  HADD2.F32 R0, -RZ, -R0.H0_H0 ;  /* 0xa0000000ff007230 */ /* 0x000fc80000004100 */
[----:B------:R-:W0:Y:S02]  /*20a0*/  F2I.FTZ.TRUNC.NTZ R3, R0 ;  /* 0x0000000000037305 */ /* 0x000e24000021f100 */
[----:B0-----:R0:W-:Y:S01]  /*20b0*/  STG.E.U16 [R16.64], R3 ;  /* 0x0000000310007986 */ /* 0x0011e2000c101524 */
[----:B------:R-:W-:Y:S05]  /*20c0*/  BRA `(.L_x_11113) ;  /* 0x00000d2000007947 */ /* 0x000fea0003800000 */
.L_x_11109:
[----:B------:R-:W-:-:S13]  /*20d0*/  ISETP.GT.AND P0, PT, R2, 0x6, PT ;  /* 0x000000060200780c */ /* 0x000fda0003f04270 */
[----:B------:R-:W-:Y:S05]  /*20e0*/  @P0 BRA `(.L_x_11116) ;  /* 0x0000009000000947 */ /* 0x000fea0003800000 */
[----:B------:R-:W-:-:S13]  /*20f0*/  ISETP.NE.AND P0, PT, R2, 0x5, PT ;  /* 0x000000050200780c */ /* 0x000fda0003f05270 */
[----:B------:R-:W-:Y:S05]  /*2100*/  @!P0 BRA `(.L_x_11117) ;  /* 0x0000005000008947 */ /* 0x000fea0003800000 */
[----:B------:R-:W-:-:S13]  /*2110*/  ISETP.NE.AND P0, PT, R2, 0x6, PT ;  /* 0x000000060200780c */ /* 0x000fda0003f05270 */
[----:B------:R-:W-:Y:S05]  /*2120*/  @P0 BRA `(.L_x_11112) ;  /* 0x00000b1000000947 */ /* 0x000fea0003800000 */
[----:B------:R-:W-:-:S05]  /*2130*/  HADD2.F32 R3, -RZ, -R0.H0_H0 ;  /* 0xa0000000ff037230 */ /* 0x000fca0000004100 */
[----:B------:R0:W-:Y:S01]  /*2140*/  STG.E [R16.64], R3 ;  /* 0x0000000310007986 */ /* 0x0001e2000c101924 */
[----:B------:R-:W-:Y:S05]  /*2150*/  BRA `(.L_x_11113) ;  /* 0x00000c9000007947 */ /* 0x000fea0003800000 */
.L_x_11117:
[----:B------:R0:W-:Y:S01]  /*2160*/  STG.E.U16 [R16.64], R3 ;  /* 0x0000000310007986 */ /* 0x0001e2000c101524 */
[----:B------:R-:W-:Y:S05]  /*2170*/  BRA `(.L_x_11113) ;  /* 0x00000c7000007947 */ /* 0x000fea0003800000 */
.L_x_11116:
[----:B------:R-:W-:-:S13]  /*2180*/  ISETP.NE.AND P0, PT, R2, 0x7, PT ;  /* 0x000000070200780c */ /* 0x000fda0003f05270 */
[----:B------:R-:W-:Y:S05]  /*2190*/  @!P0 BRA `(.L_x_11118) ;  /* 0x000000d000008947 */ /* 0x000fea0003800000 */
[----:B------:R-:W-:-:S13]  /*21a0*/  ISETP.NE.AND P0, PT, R2, 0x8, PT ;  /* 0x000000080200780c */ /* 0x000fda0003f05270 */
[----:B------:R-:W-:Y:S05]  /*21b0*/  @!P0 BRA `(.L_x_11119) ;  /* 0x0000006000008947 */ /* 0x000fea0003800000 */
[----:B------:R-:W-:-:S13]  /*21c0*/  ISETP.NE.AND P0, PT, R2, 0x9, PT ;  /* 0x000000090200780c */ /* 0x000fda0003f05270 */
[----:B------:R-:W-:Y:S05]  /*21d0*/  @P0 BRA `(.L_x_11112) ;  /* 0x00000a6000000947 */ /* 0x000fea0003800000 */
[----:B------:R-:W-:Y:S01]  /*21e0*/  HADD2.F32 R2, -RZ, -R0.H0_H0 ;  /* 0xa0000000ff027230 */ /* 0x000fe20000004100 */
[----:B------:R-:W-:-:S05]  /*21f0*/  IMAD.MOV.U32 R3, RZ, RZ, RZ ;  /* 0x000000ffff037224 */ /* 0x000fca00078e00ff */
[----:B------:R0:W-:Y:S01]  /*2200*/  STG.E.64 [R16.64], R2 ;  /* 0x0000000210007986 */ /* 0x0001e2000c101b24 */
[----:B------:R-:W-:Y:S05]  /*2210*/  BRA `(.L_x_11113) ;  /* 0x00000bd000007947 */ /* 0x000fea0003800000 */
.L_x_11119:
[----:B------:R-:W-:-:S05]  /*2220*/  HADD2.F32 R0, -RZ, -R0.H0_H0 ;  /* 0xa0000000ff007230 */ /* 0x000fca0000004100 */
[----:B------:R-:W-:-:S04]  /*2230*/  F2FP.PACK_AB R0, RZ, R0 ;  /* 0x00000000ff00723e */ /* 0x000fc800000000ff */
[----:B------:R-:W-:-:S05]  /*2240*/  PRMT R0, R0, 0x5410, RZ ;  /* 0x0000541000007816 */ /* 0x000fca00000000ff */
[----:B------:R0:W-:Y:S01]  /*2250*/  STG.E [R16.64], R0 ;  /* 0x0000000010007986 */ /* 0x0001e2000c101924 */
[----:B------:R-:W-:Y:S05]  /*2260*/  BRA `(.L_x_11113) ;  /* 0x00000b8000007947 */ /* 0x000fea0003800000 */
.L_x_11118:
[----:B------:R-:W-:-:S05]  /*2270*/  HADD2.F32 R2, -RZ, -R0.H0_H0 ;  /* 0xa0000000ff027230 */ /* 0x000fca0000004100 */
[----:B------:R-:W-:-:S06]  /*2280*/  FMUL.FTZ R2, R2, 1 ;  /* 0x3f80000002027820 */ /* 0x000fcc0000410000 */
[----:B------:R-:W0:Y:S02]  /*2290*/  F2F.F64.F32 R2, R2 ;  /* 0x0000000200027310 */ /* 0x000e240000201800 */
[----:B0-----:R0:W-:Y:S01]  /*22a0*/  STG.E.64 [R16.64], R2 ;  /* 0x0000000210007986 */ /* 0x0011e2000c101b24 */
[----:B------:R-:W-:Y:S05]  /*22b0*/  BRA `(.L_x_11113) ;  /* 0x00000b3000007947 */ /* 0x000fea0003800000 */
.L_x_11108:
        /* <DEDUP_REMOVED lines=8> */
[----:B-----5:R-:W-:-:S05]  /*2340*/  HADD2.F32 R0, -RZ, -R0.H0_H0 ;  /* 0xa0000000ff007230 */ /* 0x020fca0000004100 */
[----:B------:R-:W-:-:S04]  /*2350*/  FSETP.NEU.FTZ.AND P0, PT, R0, RZ, PT ;  /* 0x000000ff0000720b */ /* 0x000fc80003f1d000 */
[----:B------:R-:W-:-:S05]  /*2360*/  SEL R3, RZ, 0x1, !P0 ;  /* 0x00000001ff037807 */ /* 0x000fca0004000000 */
[----:B------:R0:W-:Y:S01]  /*2370*/  STG.E.U8 [R16.64], R3 ;  /* 0x0000000310007986 */ /* 0x0001e2000c101124 */
[----:B------:R-:W-:Y:S05]  /*2380*/  BRA `(.L_x_11113) ;  /* 0x00000a6000007947 */ /* 0x000fea0003800000 */
.L_x_11122:
[----:B-----5:R-:W-:Y:S01]  /*2390*/  HADD2.F32 R0, -RZ, -R0.H0_H0 ;  /* 0xa0000000ff007230 */ /* 0x020fe20000004100 */
[----:B------:R-:W-:-:S04]  /*23a0*/  CS2R R6, SRZ ;  /* 0x0000000000067805 */ /* 0x000fc8000001ff00 */
[----:B------:R-:W-:-:S04]  /*23b0*/  FMUL.FTZ R0, R0, 1 ;  /* 0x3f80000000007820 */ /* 0x000fc80000410000 */
[----:B------:R-:W0:Y:S02]  /*23c0*/  F2F.F64.F32 R4, R0 ;  /* 0x0000000000047310 */ /* 0x000e240000201800 */
[----:B0-----:R0:W-:Y:S01]  /*23d0*/  STG.E.128 [R16.64], R4 ;  /* 0x0000000410007986 */ /* 0x0011e2000c101d24 */
[----:B------:R-:W-:Y:S05]  /*23e0*/  BRA `(.L_x_11113) ;  /* 0x00000a0000007947 */ /* 0x000fea0003800000 */
.L_x_11121:
[----:B------:R-:W-:-:S13]  /*23f0*/  ISETP.NE.AND P0, PT, R2, 0xf, PT ;  /* 0x0000000f0200780c */ /* 0x000fda0003f05270 */
[----:B------:R-:W-:Y:S05]  /*2400*/  @!P0 BRA `(.L_x_11123) ;  /* 0x000002d000008947 */ /* 0x000fea0003800000 */
[----:B------:R-:W-:-:S13]  /*2410*/  ISETP.NE.AND P0, PT, R2, 0x17, PT ;  /* 0x000000170200780c */ /* 0x000fda0003f05270 */
[----:B------:R-:W-:Y:S05]  /*2420*/  @!P0 BRA `(.L_x_11124) ;  /* 0x0000015000008947 */ /* 0x000fea0003800000 */
[----:B------:R-:W-:-:S13]  /*2430*/  ISETP.NE.AND P0, PT, R2, 0x18, PT ;  /* 0x000000180200780c */ /* 0x000fda0003f05270 */
[----:B------:R-:W-:Y:S05]  /*2440*/  @P0 BRA `(.L_x_11112) ;  /* 0x000007f000000947 */ /* 0x000fea0003800000 */
[----:B-----5:R-:W-:Y:S01]  /*2450*/  HADD2.F32 R5, -RZ, -R0.H0_H0 ;  /* 0xa0000000ff057230 */ /* 0x020fe20000004100 */
        /* <DEDUP_REMOVED lines=14> */
.L_x_11126:
[----:B------:R-:W-:Y:S05]  /*2540*/  BSYNC B0 ;  /* 0x0000000000007941 */ /* 0x000fea0003800000 */
.L_x_11125:
[----:B------:R-:W-:-:S05]  /*2550*/  LOP3.LUT R3, R0, R3, RZ, 0xfc, !PT ;  /* 0x0000000300037212 */ /* 0x000fca00078efcff */
[----:B------:R0:W-:Y:S01]  /*2560*/  STG.E.U8 [R16.64], R3 ;  /* 0x0000000310007986 */ /* 0x0001e2000c101124 */
[----:B------:R-:W-:Y:S05]  /*2570*/  BRA `(.L_x_11113) ;  /* 0x0000087000007947 */ /* 0x000fea0003800000 */
.L_x_11124:
[----:B-----5:R-:W-:Y:S01]  /*2580*/  HADD2.F32 R3, -RZ, -R0.H0_H0 ;  /* 0xa0000000ff037230 */ /* 0x020fe20000004100 */
        /* <DEDUP_REMOVED lines=12> */
.L_x_11128:
[----:B------:R-:W-:Y:S01]  /*2650*/  IMAD.MOV.U32 R0, RZ, RZ, 0x7f ;  /* 0x0000007fff007424 */ /* 0x000fe200078e00ff */
[----:B------:R-:W-:-:S04]  /*2660*/  ISETP.GT.U32.AND P0, PT, R2, 0x7f800000, PT ;  /* 0x7f8000000200780c */ /* 0x000fc80003f04070 */
[----:B------:R-:W-:-:S04]  /*2670*/  SEL R0, R0, 0x7c, P0 ;  /* 0x0000007c00007807 */ /* 0x000fc80000000000 */
.L_x_11129:
[----:B------:R-:W-:Y:S05]  /*2680*/  BSYNC B0 ;  /* 0x0000000000007941 */ /* 0x000fea0003800000 */
.L_x_11127:
[----:B------:R-:W-:-:S04]  /*2690*/  LOP3.LUT R2, R3, 0x80000000, RZ, 0xc0, !PT ;  /* 0x8000000003027812 */ /* 0x000fc800078ec0ff */
[----:B------:R-:W-:-:S04]  /*26a0*/  SHF.R.U32.HI R3, RZ, 0x18, R2 ;  /* 0x00000018ff037819 */ /* 0x000fc80000011602 */
[----:B------:R-:W-:-:S05]  /*26b0*/  LOP3.LUT R3, R0, R3, RZ, 0xfc, !PT ;  /* 0x0000000300037212 */ /* 0x000fca00078efcff */
[----:B------:R0:W-:Y:S01]  /*26c0*/  STG.E.U8 [R16.64], R3 ;  /* 0x0000000310007986 */ /* 0x0001e2000c101124 */
[----:B------:R-:W-:Y:S05]  /*26d0*/  BRA `(.L_x_11113) ;  /* 0x0000071000007947 */ /* 0x000fea0003800000 */
.L_x_11123:
[----:B-----5:R-:W-:-:S05]  /*26e0*/  HADD2.F32 R0, -RZ, -R0.H0_H0 ;  /* 0xa0000000ff007230 */ /* 0x020fca0000004100 */
[----:B------:R-:W-:-:S05]  /*26f0*/  F2FP.BF16.PACK_AB R0, RZ, R0 ;  /* 0x00000000ff00723e */ /* 0x000fca00000010ff */
[----:B------:R0:W-:Y:S01]  /*2700*/  STG.E.U16 [R16.64], R0 ;  /* 0x0000000010007986 */ /* 0x0001e2000c101524 */
[----:B------:R-:W-:Y:S05]  /*2710*/  BRA `(.L_x_11113) ;  /* 0x000006d000007947 */ /* 0x000fea0003800000 */
.L_x_11120:
        /* <DEDUP_REMOVED lines=8> */
[----:B-----5:R-:W-:-:S06]  /*27a0*/  HADD2.F32 R3, -RZ, -R0.H0_H0 ;  /* 0xa0000000ff037230 */ /* 0x020fcc0000004100 */
[----:B------:R-:W0:Y:S02]  /*27b0*/  F2I.FTZ.U32.TRUNC.NTZ R3, R3 ;  /* 0x0000000300037305 */ /* 0x000e24000021f000 */
[----:B0-----:R0:W-:Y:S01]  /*27c0*/  STG.E.U16 [R16.64], R3 ;  /* 0x0000000310007986 */ /* 0x0011e2000c101524 */
[----:B------:R-:W-:Y:S05]  /*27d0*/  BRA `(.L_x_11113) ;  /* 0x0000061000007947 */ /* 0x000fea0003800000 */
.L_x_11132:
[----:B-----5:R-:W-:Y:S01]  /*27e0*/  HADD2.F32 R3, -RZ, -R0.H0_H0 ;  /* 0xa0000000ff037230 */ /* 0x020fe20000004100 */
        /* <DEDUP_REMOVED lines=16> */
.L_x_11135:
[----:B------:R-:W-:-:S04]  /*28f0*/  LOP3.LUT R2, R3, 0x80000000, RZ, 0xc0, !PT ;  /* 0x8000000003027812 */ /* 0x000fc800078ec0ff */
[----:B------:R-:W-:-:S04]  /*2900*/  SHF.R.U32.HI R3, RZ, 0x18, R2 ;  /* 0x00000018ff037819 */ /* 0x000fc80000011602 */
[----:B------:R-:W-:-:S04]  /*2910*/  LOP3.LUT R0, R0, R3, RZ, 0xfc, !PT ;  /* 0x0000000300007212 */ /* 0x000fc800078efcff */
[----:B------:R-:W-:Y:S02]  /*2920*/  PRMT R8, R0, 0x7610, R8 ;  /* 0x0000761000087816 */ /* 0x000fe40000000008 */
.L_x_11134:
[----:B------:R-:W-:Y:S05]  /*2930*/  BSYNC B0 ;  /* 0x0000000000007941 */ /* 0x000fea0003800000 */
.L_x_11133:
[----:B------:R0:W-:Y:S01]  /*2940*/  STG.E.U8 [R16.64], R8 ;  /* 0x0000000810007986 */ /* 0x0001e2000c101124 */
[----:B------:R-:W-:Y:S05]  /*2950*/  BRA `(.L_x_11113) ;  /* 0x0000049000007947 */ /* 0x000fea0003800000 */
.L_x_11131:
        /* <DEDUP_REMOVED lines=17> */
.L_x_11138:
[----:B------:R-:W-:-:S04]  /*2a70*/  LOP3.LUT R2, R3, 0x80000000, RZ, 0xc0, !PT ;  /* 0x8000000003027812 */ /* 0x000fc800078ec0ff */
[----:B------:R-:W-:-:S04]  /*2a80*/  SHF.R.U32.HI R3, RZ, 0x18, R2 ;  /* 0x00000018ff037819 */ /* 0x000fc80000011602 */
[----:B------:R-:W-:-:S04]  /*2a90*/  LOP3.LUT R0, R0, R3, RZ, 0xfc, !PT ;  /* 0x0000000300007212 */ /* 0x000fc800078efcff */
[----:B------:R-:W-:Y:S02]  /*2aa0*/  PRMT R8, R0, 0x7610, R8 ;  /* 0x0000761000087816 */ /* 0x000fe40000000008 */
.L_x_11137:
[----:B------:R-:W-:Y:S05]  /*2ab0*/  BSYNC B0 ;  /* 0x0000000000007941 */ /* 0x000fea0003800000 */
.L_x_11136:
[----:B------:R0:W-:Y:S01]  /*2ac0*/  STG.E.U8 [R16.64], R8 ;  /* 0x0000000810007986 */ /* 0x0001e2000c101124 */
[----:B------:R-:W-:Y:S05]  /*2ad0*/  BRA `(.L_x_11113) ;  /* 0x0000031000007947 */ /* 0x000fea0003800000 */
.L_x_11130:
[----:B------:R-:W-:-:S13]  /*2ae0*/  ISETP.NE.AND P0, PT, R2, 0x1c, PT ;  /* 0x0000001c0200780c */ /* 0x000fda0003f05270 */
[----:B------:R-:W-:Y:S05]  /*2af0*/  @!P0 BRA `(.L_x_11139) ;  /* 0x000002c000008947 */ /* 0x000fea0003800000 */
[----:B------:R-:W-:-:S13]  /*2b00*/  ISETP.NE.AND P0, PT, R2, 0x1d, PT ;  /* 0x0000001d0200780c */ /* 0x000fda0003f05270 */
[----:B------:R-:W-:Y:S05]  /*2b10*/  @!P0 BRA `(.L_x_11140) ;  /* 0x0000026000008947 */ /* 0x000fea0003800000 */
[----:B------:R-:W-:-:S13]  /*2b20*/  ISETP.NE.AND P0, PT, R2, 0x2c, PT ;  /* 0x0000002c0200780c */ /* 0x000fda0003f05270 */
[----:B------:R-:W-:Y:S05]  /*2b30*/  @P0 BRA `(.L_x_11112) ;  /* 0x0000010000000947 */ /* 0x000fea0003800000 */
[----:B-----5:R-:W-:Y:S01]  /*2b40*/  HADD2.F32 R3, -RZ, -R0.H0_H0 ;  /* 0xa0000000ff037230 */ /* 0x020fe20000004100 */
        /* <DEDUP_REMOVED lines=15> */
.L_x_11112:
        /* <DEDUP_REMOVED lines=15> */
[----:B-----5:R-:W-:Y:S02]  /*2d30*/  MOV R0, 0x0 ;  /* 0x0000000000007802 */ /* 0x020fe40000000f00 */
[----:B------:R-:W-:-:S04]  /*2d40*/  IADD3 R20, P0, P1, -R20, R9, R14 ;  /* 0x0000000914147210 */ /* 0x000fc8000791e10e */
[----:B------:R-:W-:-:S04]  /*2d50*/  IADD3.X R21, ~R0, R21, R15, P0, P1 ;  /* 0x0000001500157210 */ /* 0x000fc800007e250f */
[----:B0-----:R-:W-:Y:S05]  /*2d60*/  CALL.ABS.NOINC R2 ;  /* 0x0000000002007343 */ /* 0x001fea0003c00000 */
[----:B------:R-:W-:Y:S05]  /*2d70*/  BRA `(.L_x_11113) ;  /* 0x0000007000007947 */ /* 0x000fea0003800000 */
.L_x_11140:
[----:B-----5:R-:W-:-:S06]  /*2d80*/  HADD2.F32 R2, -RZ, -R0.H0_H0 ;  /* 0xa0000000ff027230 */ /* 0x020fcc0000004100 */
[----:B------:R-:W0:Y:S02]  /*2d90*/  F2I.U64.TRUNC R2, R2 ;  /* 0x0000000200027311 */ /* 0x000e24000020d800 */
[----:B0-----:R0:W-:Y:S01]  /*2da0*/  STG.E.64 [R16.64], R2 ;  /* 0x0000000210007986 */ /* 0x0011e2000c101b24 */
[----:B------:R-:W-:Y:S05]  /*2db0*/  BRA `(.L_x_11113) ;  /* 0x0000003000007947 */ /* 0x000fea0003800000 */
.L_x_11139:
[----:B-----5:R-:W-:-:S04]  /*2dc0*/  HADD2.F32 R0, -RZ, -R0.H0_H0 ;  /* 0xa0000000ff007230 */ /* 0x020fc80000004100 */
[----:B------:R-:W0:Y:S02]  /*2dd0*/  F2I.FTZ.U32.TRUNC.NTZ R3, R0 ;  /* 0x0000000000037305 */ /* 0x000e24000021f000 */
[----:B0-----:R0:W-:Y:S02]  /*2de0*/  STG.E [R16.64], R3 ;  /* 0x0000000310007986 */ /* 0x0011e4000c101924 */
.L_x_11113:
[----:B------:R-:W-:-:S05]  /*2df0*/  IMAD R18, R18, 0x200, R23 ;  /* 0x0000020012127824 */ /* 0x000fca00078e0217 */
[----:B------:R-:W-:Y:S02]  /*2e00*/  IADD3 R19, R18, 0x80, RZ ;  /* 0x0000008012137810 */ /* 0x000fe40007ffe0ff */
.L_x_11074:
[----:B------:R-:W-:Y:S05]  /*2e10*/  BSYNC B6 ;  /* 0x0000000000067941 */ /* 0x000fea0003800000 */
.L_x_11073:
        /* <DEDUP_REMOVED lines=231> */
.L_x_11143:
        /* <DEDUP_REMOVED lines=20> */
.L_x_11147:
[----:B------:R-:W2:Y:S02]  /*3dd0*/  LDG.E.U8 R2, [R2.64] ;  /* 0x0000002402027981 */ /* 0x000ea4000c1e1100 */
[----:B--2---:R-:W0:Y:S02]  /*3de0*/  I2F.U16 R0, R2 ;  /* 0x0000000200007306 */ /* 0x004e240000101000 */
[----:B0-----:R-:W-:Y:S01]  /*3df0*/  F2FP.PACK_AB R0, RZ, R0 ;  /* 0x00000000ff00723e */ /* 0x001fe200000000ff */
[----:B------:R-:W-:Y:S05]  /*3e00*/  BRA `(.L_x_11149) ;  /* 0x00000e1000007947 */ /* 0x000fea0003800000 */
.L_x_11146:
        /* <DEDUP_REMOVED lines=10> */
.L_x_11151:
[----:B------:R-:W2:Y:S02]  /*3eb0*/  LDG.E R2, [R2.64] ;  /* 0x0000002402027981 */ /* 0x000ea4000c1e1900 */
[----:B--2---:R-:W0:Y:S02]  /*3ec0*/  I2F R0, R2 ;  /* 0x0000000200007306 */ /* 0x004e240000201400 */
[----:B0-----:R-:W-:Y:S01]  /*3ed0*/  F2FP.PACK_AB R0, RZ, R0 ;  /* 0x00000000ff00723e */ /* 0x001fe200000000ff */
[----:B------:R-:W-:Y:S05]  /*3ee0*/  BRA `(.L_x_11149) ;  /* 0x00000d3000007947 */ /* 0x000fea0003800000 */
.L_x_11150:
[----:B------:R-:W2:Y:S02]  /*3ef0*/  LDG.E.U16 R2, [R2.64] ;  /* 0x0000002402027981 */ /* 0x000ea4000c1e1500 */
[----:B--2---:R-:W0:Y:S02]  /*3f00*/  I2F.S16 R0, R2 ;  /* 0x0000000200007306 */ /* 0x004e240000101400 */
[----:B0-----:R-:W-:Y:S01]  /*3f10*/  F2FP.PACK_AB R0, RZ, R0 ;  /* 0x00000000ff00723e */ /* 0x001fe200000000ff */
[----:B------:R-:W-:Y:S05]  /*3f20*/  BRA `(.L_x_11149) ;  /* 0x00000cf000007947 */ /* 0x000fea0003800000 */
.L_x_11145:
        /* <DEDUP_REMOVED lines=9> */
.L_x_11153:
[----:B------:R0:W5:Y:S01]  /*3fc0*/  LDG.E.U16 R0, [R2.64] ;  /* 0x0000002402007981 */ /* 0x000162000c1e1500 */
[----:B------:R-:W-:Y:S05]  /*3fd0*/  BRA `(.L_x_11149) ;  /* 0x00000c4000007947 */ /* 0x000fea0003800000 */
.L_x_11152:
        /* <DEDUP_REMOVED lines=9> */
.L_x_11155:
[----:B------:R0:W5:Y:S01]  /*4070*/  LDG.E.U16 R0, [R2.64] ;  /* 0x0000002402007981 */ /* 0x000162000c1e1500 */
[----:B------:R-:W-:Y:S05]  /*4080*/  BRA `(.L_x_11149) ;  /* 0x00000b9000007947 */ /* 0x000fea0003800000 */
.L_x_11154:
[----:B------:R-:W2:Y:S02]  /*4090*/  LDG.E.64 R2, [R2.64] ;  /* 0x0000002402027981 */ /* 0x000ea4000c1e1b00 */
[----:B--2---:R-:W0:Y:S01]  /*40a0*/  F2F.F32.F64 R0, R2 ;  /* 0x0000000200007310 */ /* 0x004e220000301000 */
[----:B------:R-:W0:-:S14]  /*40b0*/  DSETP.GEU.AND P0, PT, |R2|, c[0x2][0x0], PT ;  /* 0x008000000200762a */ /* 0x000e1c0003f0e200 */
[----:B0-----:R-:W-:-:S05]  /*40c0*/  @!P0 FMUL R0, R0, 1.175494350822287508e-38 ;  /* 0x0080000000008820 */ /* 0x001fca0000400000 */
[----:B------:R-:W-:Y:S01]  /*40d0*/  F2FP.PACK_AB R0, RZ, R0 ;  /* 0x00000000ff00723e */ /* 0x000fe200000000ff */
[----:B------:R-:W-:Y:S05]  /*40e0*/  BRA `(.L_x_11149) ;  /* 0x00000b3000007947 */ /* 0x000fea0003800000 */
.L_x_11144:
        /* <DEDUP_REMOVED lines=13> */
.L_x_11158:
[----:B------:R-:W2:Y:S02]  /*41c0*/  LDG.E.64 R2, [R2.64] ;  /* 0x0000002402027981 */ /* 0x000ea4000c1e1b00 */
[----:B--2---:R-:W0:Y:S01]  /*41d0*/  F2F.F32.F64 R0, R2 ;  /* 0x0000000200007310 */ /* 0x004e220000301000 */
[----:B------:R-:W0:-:S14]  /*41e0*/  DSETP.GEU.AND P0, PT, |R2|, c[0x2][0x0], PT ;  /* 0x008000000200762a */ /* 0x000e1c0003f0e200 */
[----:B0-----:R-:W-:-:S05]  /*41f0*/  @!P0 FMUL R0, R0, 1.175494350822287508e-38 ;  /* 0x0080000000008820 */ /* 0x001fca0000400000 */
[----:B------:R-:W-:Y:S01]  /*4200*/  F2FP.PACK_AB R0, RZ, R0 ;  /* 0x00000000ff00723e */ /* 0x000fe200000000ff */
[----:B------:R-:W-:Y:S05]  /*4210*/  BRA `(.L_x_11149) ;  /* 0x00000a0000007947 */ /* 0x000fea0003800000 */
.L_x_11157:
        /* <DEDUP_REMOVED lines=28> */
.L_x_11160:
        /* <DEDUP_REMOVED lines=15> */
.L_x_11159:
[----:B------:R-:W2:Y:S02]  /*44d0*/  LDG.E.U16 R0, [R2.64] ;  /* 0x0000002402007981 */ /* 0x000ea4000c1e1500 */
[----:B--2---:R-:W-:-:S04]  /*44e0*/  PRMT R0, RZ, 0x5410, R0 ;  /* 0x00005410ff007816 */ /* 0x004fc80000000000 */
[----:B------:R-:W-:Y:S01]  /*44f0*/  F2FP.PACK_AB R0, RZ, R0 ;  /* 0x00000000ff00723e */ /* 0x000fe200000000ff */
[----:B------:R-:W-:Y:S05]  /*4500*/  BRA `(.L_x_11149) ;  /* 0x0000071000007947 */ /* 0x000fea0003800000 */
.L_x_11156:
        /* <DEDUP_REMOVED lines=12> */
.L_x_11163:
        /* <DEDUP_REMOVED lines=21> */
.L_x_11167:
[----:B------:R-:W-:Y:S05]  /*4720*/  BSYNC B1 ;  /* 0x0000000000017941 */ /* 0x000fea0003800000 */
.L_x_11166:
[----:B------:R-:W-:Y:S01]  /*4730*/  LEA R3, R0, 0x3b800000, 0x17 ;  /* 0x3b80000000037811 */ /* 0x000fe200078eb8ff */
[----:B------:R-:W-:-:S05]  /*4740*/  IMAD.SHL.U32 R0, R2, 0x100000, RZ ;  /* 0x0010000002007824 */ /* 0x000fca00078e00ff */
[----:B------:R-:W-:Y:S02]  /*4750*/  LOP3.LUT R0, R3, R0, R4, 0xfe, !PT ;  /* 0x0000000003007212 */ /* 0x000fe400078efe04 */
.L_x_11165:
[----:B------:R-:W-:Y:S05]  /*4760*/  BSYNC B0 ;  /* 0x0000000000007941 */ /* 0x000fea0003800000 */
.L_x_11164:
[----:B------:R-:W-:Y:S01]  /*4770*/  F2FP.PACK_AB R0, RZ, R0 ;  /* 0x00000000ff00723e */ /* 0x000fe200000000ff */
[----:B------:R-:W-:Y:S05]  /*4780*/  BRA `(.L_x_11149) ;  /* 0x0000049000007947 */ /* 0x000fea0003800000 */
.L_x_11162:
        /* <DEDUP_REMOVED lines=21> */
.L_x_11171:
[----:B------:R-:W-:Y:S05]  /*48e0*/  BSYNC B1 ;  /* 0x0000000000017941 */ /* 0x000fea0003800000 */
.L_x_11170:
[----:B------:R-:W-:Y:S01]  /*48f0*/  LEA R3, R0, 0x37800000, 0x17 ;  /* 0x3780000000037811 */ /* 0x000fe200078eb8ff */
[----:B------:R-:W-:-:S05]  /*4900*/  IMAD.SHL.U32 R0, R2, 0x200000, RZ ;  /* 0x0020000002007824 */ /* 0x000fca00078e00ff */
[----:B------:R-:W-:Y:S02]  /*4910*/  LOP3.LUT R0, R3, R0, R4, 0xfe, !PT ;  /* 0x0000000003007212 */ /* 0x000fe400078efe04 */
.L_x_11169:
[----:B------:R-:W-:Y:S05]  /*4920*/  BSYNC B0 ;  /* 0x0000000000007941 */ /* 0x000fea0003800000 */
.L_x_11168:
[----:B------:R-:W-:Y:S01]  /*4930*/  F2FP.PACK_AB R0, RZ, R0 ;  /* 0x00000000ff00723e */ /* 0x000fe200000000ff */
[----:B------:R-:W-:Y:S05]  /*4940*/  BRA `(.L_x_11149) ;  /* 0x000002d000007947 */ /* 0x000fea0003800000 */
.L_x_11161:
        /* <DEDUP_REMOVED lines=14> */
.L_x_11175:
[----:B------:R-:W-:Y:S05]  /*4a30*/  BSYNC B0 ;  /* 0x0000000000007941 */ /* 0x000fea0003800000 */
.L_x_11174:
[----:B------:R-:W-:Y:S01]  /*4a40*/  F2FP.PACK_AB R0, RZ, R0 ;  /* 0x00000000ff00723e */ /* 0x000fe200000000ff */
[----:B------:R-:W-:Y:S05]  /*4a50*/  BRA `(.L_x_11149) ;  /* 0x000001c000007947 */ /* 0x000fea0003800000 */
.L_x_11148:
        /* <DEDUP_REMOVED lines=21> */
.L_x_11173:
[----:B------:R-:W2:Y:S02]  /*4bb0*/  LDG.E.64 R2, [R2.64] ;  /* 0x0000002402027981 */ /* 0x000ea4000c1e1b00 */
[----:B--2---:R-:W0:Y:S02]  /*4bc0*/  I2F.U64 R0, R2 ;  /* 0x0000000200007312 */ /* 0x004e240000301000 */
[----:B0-----:R-:W-:Y:S01]  /*4bd0*/  F2FP.PACK_AB R0, RZ, R0 ;  /* 0x00000000ff00723e */ /* 0x001fe200000000ff */
[----:B------:R-:W-:Y:S05]  /*4be0*/  BRA `(.L_x_11149) ;  /* 0x0000003000007947 */ /* 0x000fea0003800000 */
.L_x_11172:
[----:B------:R-:W2:Y:S02]  /*4bf0*/  LDG.E R2, [R2.64] ;  /* 0x0000002402027981 */ /* 0x000ea4000c1e1900 */
[----:B--2---:R-:W0:Y:S02]  /*4c00*/  I2F.U32 R0, R2 ;  /* 0x0000000200007306 */ /* 0x004e240000201000 */
[----:B0-----:R-:W-:-:S06]  /*4c10*/  F2FP.PACK_AB R0, RZ, R0 ;  /* 0x00000000ff00723e */ /* 0x001fcc00000000ff */
.L_x_11149:
        /* <DEDUP_REMOVED lines=18> */
.L_x_11179:
[----:B------:R-:W-:-:S06]  /*4d40*/  HADD2.F32 R3, -RZ, -R0.H0_H0 ;  /* 0xa0000000ff037230 */ /* 0x000fcc0000004100 */
[----:B------:R-:W0:Y:S02]  /*4d50*/  F2I.S64.TRUNC R2, R3 ;  /* 0x0000000300027311 */ /* 0x000e24000020d900 */
[----:B0-----:R0:W-:Y:S01]  /*4d60*/  STG.E.U8 [R16.64], R2 ;  /* 0x0000000210007986 */ /* 0x0011e2000c101124 */
[----:B------:R-:W-:Y:S05]  /*4d70*/  BRA `(.L_x_11181) ;  /* 0x00000e4000007947 */ /* 0x000fea0003800000 */
.L_x_11178:
        /* <DEDUP_REMOVED lines=10> */
.L_x_11183:
[----:B------:R-:W-:-:S04]  /*4e20*/  HADD2.F32 R0, -RZ, -R0.H0_H0 ;  /* 0xa0000000ff007230 */ /* 0x000fc80000004100 */
[----:B------:R-:W0:Y:S02]  /*4e30*/  F2I.FTZ.TRUNC.NTZ R3, R0 ;  /* 0x0000000000037305 */ /* 0x000e24000021f100 */
[----:B0-----:R0:W-:Y:S01]  /*4e40*/  STG.E [R16.64], R3 ;  /* 0x0000000310007986 */ /* 0x0011e2000c101924 */
[----:B------:R-:W-:Y:S05]  /*4e50*/  BRA `(.L_x_11181) ;  /* 0x00000d6000007947 */ /* 0x000fea0003800000 */
.L_x_11182:
[----:B------:R-:W-:-:S04]  /*4e60*/  HADD2.F32 R0, -RZ, -R0.H0_H0 ;  /* 0xa0000000ff007230 */ /* 0x000fc80000004100 */
[----:B------:R-:W0:Y:S02]  /*4e70*/  F2I.FTZ.TRUNC.NTZ R3, R0 ;  /* 0x0000000000037305 */ /* 0x000e24000021f100 */
[----:B0-----:R0:W-:Y:S01]  /*4e80*/  STG.E.U16 [R16.64], R3 ;  /* 0x0000000310007986 */ /* 0x0011e2000c101524 */
[----:B------:R-:W-:Y:S05]  /*4e90*/  BRA `(.L_x_11181) ;  /* 0x00000d2000007947 */ /* 0x000fea0003800000 */
.L_x_11177:
        /* <DEDUP_REMOVED lines=9> */
.L_x_11185:
[----:B------:R0:W-:Y:S01]  /*4f30*/  STG.E.U16 [R16.64], R3 ;  /* 0x0000000310007986 */ /* 0x0001e2000c101524 */
[----:B------:R-:W-:Y:S05]  /*4f40*/  BRA `(.L_x_11181) ;  /* 0x00000c7000007947 */ /* 0x000fea0003800000 */
.L_x_11184:
        /* <DEDUP_REMOVED lines=10> */
.L_x_11187:
[----:B------:R-:W-:-:S05]  /*4ff0*/  HADD2.F32 R0, -RZ, -R0.H0_H0 ;  /* 0xa0000000ff007230 */ /* 0x000fca0000004100 */
[----:B------:R-:W-:-:S04]  /*5000*/  F2FP.PACK_AB R0, RZ, R0 ;  /* 0x00000000ff00723e */ /* 0x000fc800000000ff */
[----:B------:R-:W-:-:S05]  /*5010*/  PRMT R0, R0, 0x5410, RZ ;  /* 0x0000541000007816 */ /* 0x000fca00000000ff */
[----:B------:R0:W-:Y:S01]  /*5020*/  STG.E [R16.64], R0 ;  /* 0x0000000010007986 */ /* 0x0001e2000c101924 */
[----:B------:R-:W-:Y:S05]  /*5030*/  BRA `(.L_x_11181) ;  /* 0x00000b8000007947 */ /* 0x000fea0003800000 */
.L_x_11186:
[----:B------:R-:W-:-:S05]  /*5040*/  HADD2.F32 R2, -RZ, -R0.H0_H0 ;  /* 0xa0000000ff027230 */ /* 0x000fca0000004100 */
[----:B------:R-:W-:-:S06]  /*5050*/  FMUL.FTZ R2, R2, 1 ;  /* 0x3f80000002027820 */ /* 0x000fcc0000410000 */
[----:B------:R-:W0:Y:S02]  /*5060*/  F2F.F64.F32 R2, R2 ;  /* 0x0000000200027310 */ /* 0x000e240000201800 */
[----:B0-----:R0:W-:Y:S01]  /*5070*/  STG.E.64 [R16.64], R2 ;  /* 0x0000000210007986 */ /* 0x0011e2000c101b24 */
[----:B------:R-:W-:Y:S05]  /*5080*/  BRA `(.L_x_11181) ;  /* 0x00000b3000007947 */ /* 0x000fea0003800000 */
.L_x_11176:
        /* <DEDUP_REMOVED lines=13> */
.L_x_11190:
[----:B-----5:R-:W-:Y:S01]  /*5160*/  HADD2.F32 R0, -RZ, -R0.H0_H0 ;  /* 0xa0000000ff007230 */ /* 0x020fe20000004100 */
[----:B------:R-:W-:-:S04]  /*5170*/  CS2R R6, SRZ ;  /* 0x0000000000067805 */ /* 0x000fc8000001ff00 */
[----:B------:R-:W-:-:S04]  /*5180*/  FMUL.FTZ R0, R0, 1 ;  /* 0x3f80000000007820 */ /* 0x000fc80000410000 */
[----:B------:R-:W0:Y:S02]  /*5190*/  F2F.F64.F32 R4, R0 ;  /* 0x0000000000047310 */ /* 0x000e240000201800 */
[----:B0-----:R0:W-:Y:S01]  /*51a0*/  STG.E.128 [R16.64], R4 ;  /* 0x0000000410007986 */ /* 0x0011e2000c101d24 */
[----:B------:R-:W-:Y:S05]  /*51b0*/  BRA `(.L_x_11181) ;  /* 0x00000a0000007947 */ /* 0x000fea0003800000 */
.L_x_11189:
        /* <DEDUP_REMOVED lines=21> */
.L_x_11194:
[----:B------:R-:W-:Y:S05]  /*5310*/  BSYNC B0 ;  /* 0x0000000000007941 */ /* 0x000fea0003800000 */
.L_x_11193:
[----:B------:R-:W-:-:S05]  /*5320*/  LOP3.LUT R3, R0, R3, RZ, 0xfc, !PT ;  /* 0x0000000300037212 */ /* 0x000fca00078efcff */
[----:B------:R0:W-:Y:S01]  /*5330*/  STG.E.U8 [R16.64], R3 ;  /* 0x0000000310007986 */ /* 0x0001e2000c101124 */
[----:B------:R-:W-:Y:S05]  /*5340*/  BRA `(.L_x_11181) ;  /* 0x0000087000007947 */ /* 0x000fea0003800000 */
.L_x_11192:
        /* <DEDUP_REMOVED lines=13> */
.L_x_11196:
[----:B------:R-:W-:Y:S01]  /*5420*/  IMAD.MOV.U32 R0, RZ, RZ, 0x7f ;  /* 0x0000007fff007424 */ /* 0x000fe200078e00ff */
[----:B------:R-:W-:-:S04]  /*5430*/  ISETP.GT.U32.AND P0, PT, R2, 0x7f800000, PT ;  /* 0x7f8000000200780c */ /* 0x000fc80003f04070 */
[----:B------:R-:W-:-:S04]  /*5440*/  SEL R0, R0, 0x7c, P0 ;  /* 0x0000007c00007807 */ /* 0x000fc80000000000 */
.L_x_11197:
[----:B------:R-:W-:Y:S05]  /*5450*/  BSYNC B0 ;  /* 0x0000000000007941 */ /* 0x000fea0003800000 */
.L_x_11195:
[----:B------:R-:W-:-:S04]  /*5460*/  LOP3.LUT R2, R3, 0x80000000, RZ, 0xc0, !PT ;  /* 0x8000000003027812 */ /* 0x000fc800078ec0ff */
[----:B------:R-:W-:-:S04]  /*5470*/  SHF.R.U32.HI R3, RZ, 0x18, R2 ;  /* 0x00000018ff037819 */ /* 0x000fc80000011602 */
[----:B------:R-:W-:-:S05]  /*5480*/  LOP3.LUT R3, R0, R3, RZ, 0xfc, !PT ;  /* 0x0000000300037212 */ /* 0x000fca00078efcff */
[----:B------:R0:W-:Y:S01]  /*5490*/  STG.E.U8 [R16.64], R3 ;  /* 0x0000000310007986 */ /* 0x0001e2000c101124 */
[----:B------:R-:W-:Y:S05]  /*54a0*/  BRA `(.L_x_11181) ;  /* 0x0000071000007947 */ /* 0x000fea0003800000 */
.L_x_11191:
[----:B-----5:R-:W-:-:S05]  /*54b0*/  HADD2.F32 R0, -RZ, -R0.H0_H0 ;  /* 0xa0000000ff007230 */ /* 0x020fca0000004100 */
[----:B------:R-:W-:-:S05]  /*54c0*/  F2FP.BF16.PACK_AB R0, RZ, R0 ;  /* 0x00000000ff00723e */ /* 0x000fca00000010ff */
[----:B------:R0:W-:Y:S01]  /*54d0*/  STG.E.U16 [R16.64], R0 ;  /* 0x0000000010007986 */ /* 0x0001e2000c101524 */
[----:B------:R-:W-:Y:S05]  /*54e0*/  BRA `(.L_x_11181) ;  /* 0x000006d000007947 */ /* 0x000fea0003800000 */
.L_x_11188:
        /* <DEDUP_REMOVED lines=12> */
.L_x_11200:
        /* <DEDUP_REMOVED lines=17> */
.L_x_11203:
[----:B------:R-:W-:-:S04]  /*56c0*/  LOP3.LUT R2, R3, 0x80000000, RZ, 0xc0, !PT ;  /* 0x8000000003027812 */ /* 0x000fc800078ec0ff */
[----:B------:R-:W-:-:S04]  /*56d0*/  SHF.R.U32.HI R3, RZ, 0x18, R2 ;  /* 0x00000018ff037819 */ /* 0x000fc80000011602 */
[----:B------:R-:W-:-:S04]  /*56e0*/  LOP3.LUT R0, R0, R3, RZ, 0xfc, !PT ;  /* 0x0000000300007212 */ /* 0x000fc800078efcff */
[----:B------:R-:W-:Y:S02]  /*56f0*/  PRMT R8, R0, 0x7610, R8 ;  /* 0x0000761000087816 */ /* 0x000fe40000000008 */
.L_x_11202:
[----:B------:R-:W-:Y:S05]  /*5700*/  BSYNC B0 ;  /* 0x0000000000007941 */ /* 0x000fea0003800000 */
.L_x_11201:
[----:B------:R0:W-:Y:S01]  /*5710*/  STG.E.U8 [R16.64], R8 ;  /* 0x0000000810007986 */ /* 0x0001e2000c101124 */
[----:B------:R-:W-:Y:S05]  /*5720*/  BRA `(.L_x_11181) ;  /* 0x0000049000007947 */ /* 0x000fea0003800000 */
.L_x_11199:
        /* <DEDUP_REMOVED lines=17> */
.L_x_11206:
[----:B------:R-:W-:-:S04]  /*5840*/  LOP3.LUT R2, R3, 0x80000000, RZ, 0xc0, !PT ;  /* 0x8000000003027812 */ /* 0x000fc800078ec0ff */
[----:B------:R-:W-:-:S04]  /*5850*/  SHF.R.U32.HI R3, RZ, 0x18, R2 ;  /* 0x00000018ff037819 */ /* 0x000fc80000011602 */
[----:B------:R-:W-:-:S04]  /*5860*/  LOP3.LUT R0, R0, R3, RZ, 0xfc, !PT ;  /* 0x0000000300007212 */ /* 0x000fc800078efcff */
[----:B------:R-:W-:Y:S02]  /*5870*/  PRMT R8, R0, 0x7610, R8 ;  /* 0x0000761000087816 */ /* 0x000fe40000000008 */
.L_x_11205:
[----:B------:R-:W-:Y:S05]  /*5880*/  BSYNC B0 ;  /* 0x0000000000007941 */ /* 0x000fea0003800000 */
.L_x_11204:
[----:B------:R0:W-:Y:S01]  /*5890*/  STG.E.U8 [R16.64], R8 ;  /* 0x0000000810007986 */ /* 0x0001e2000c101124 */
[----:B------:R-:W-:Y:S05]  /*58a0*/  BRA `(.L_x_11181) ;  /* 0x0000031000007947 */ /* 0x000fea0003800000 */
.L_x_11198:
        /* <DEDUP_REMOVED lines=22> */
.L_x_11180:
        /* <DEDUP_REMOVED lines=20> */
.L_x_11208:
[----:B-----5:R-:W-:-:S06]  /*5b50*/  HADD2.F32 R2, -RZ, -R0.H0_H0 ;  /* 0xa0000000ff027230 */ /* 0x020fcc0000004100 */
[----:B------:R-:W0:Y:S02]  /*5b60*/  F2I.U64.TRUNC R2, R2 ;  /* 0x0000000200027311 */ /* 0x000e24000020d800 */
[----:B0-----:R0:W-:Y:S01]  /*5b70*/  STG.E.64 [R16.64], R2 ;  /* 0x0000000210007986 */ /* 0x0011e2000c101b24 */
[----:B------:R-:W-:Y:S05]  /*5b80*/  BRA `(.L_x_11181) ;  /* 0x0000003000007947 */ /* 0x000fea0003800000 */
.L_x_11207:
[----:B-----5:R-:W-:-:S04]  /*5b90*/  HADD2.F32 R0, -RZ, -R0.H0_H0 ;  /* 0xa0000000ff007230 */ /* 0x020fc80000004100 */
[----:B------:R-:W0:Y:S02]  /*5ba0*/  F2I.FTZ.U32.TRUNC.NTZ R3, R0 ;  /* 0x0000000000037305 */ /* 0x000e24000021f000 */
[----:B0-----:R0:W-:Y:S02]  /*5bb0*/  STG.E [R16.64], R3 ;  /* 0x0000000310007986 */ /* 0x0011e4000c101924 */
.L_x_11181:
        /* <DEDUP_REMOVED lines=231> */
.L_x_11209:
        /* <DEDUP_REMOVED lines=20> */
.L_x_11213:
[----:B------:R-:W2:Y:S02]  /*6b70*/  LDG.E.U8 R2, [R2.64] ;  /* 0x0000002402027981 */ /* 0x000ea4000c1e1100 */
[----:B--2---:R-:W0:Y:S02]  /*6b80*/  I2F.U16 R0, R2 ;  /* 0x0000000200007306 */ /* 0x004e240000101000 */
[----:B0-----:R-:W-:Y:S01]  /*6b90*/  F2FP.PACK_AB R0, RZ, R0 ;  /* 0x00000000ff00723e */ /* 0x001fe200000000ff */
[----:B------:R-:W-:Y:S05]  /*6ba0*/  BRA `(.L_x_11215) ;  /* 0x00000e1000007947 */ /* 0x000fea0003800000 */
.L_x_11212:
        /* <DEDUP_REMOVED lines=10> */
.L_x_11217:
[----:B------:R-:W2:Y:S02]  /*6c50*/  LDG.E R2, [R2.64] ;  /* 0x0000002402027981 */ /* 0x000ea4000c1e1900 */
[----:B--2---:R-:W0:Y:S02]  /*6c60*/  I2F R0, R2 ;  /* 0x0000000200007306 */ /* 0x004e240000201400 */
[----:B0-----:R-:W-:Y:S01]  /*6c70*/  F2FP.PACK_AB R0, RZ, R0 ;  /* 0x00000000ff00723e */ /* 0x001fe200000000ff */
[----:B------:R-:W-:Y:S05]  /*6c80*/  BRA `(.L_x_11215) ;  /* 0x00000d3000007947 */ /* 0x000fea0003800000 */
.L_x_11216:
[----:B------:R-:W2:Y:S02]  /*6c90*/  LDG.E.U16 R2, [R2.64] ;  /* 0x0000002402027981 */ /* 0x000ea4000c1e1500 */
[----:B--2---:R-:W0:Y:S02]  /*6ca0*/  I2F.S16 R0, R2 ;  /* 0x0000000200007306 */ /* 0x004e240000101400 */
[----:B0-----:R-:W-:Y:S01]  /*6cb0*/  F2FP.PACK_AB R0, RZ, R0 ;  /* 0x00000000ff00723e */ /* 0x001fe200000000ff */
[----:B------:R-:W-:Y:S05]  /*6cc0*/  BRA `(.L_x_11215) ;  /* 0x00000cf000007947 */ /* 0x000fea0003800000 */
.L_x_11211:
        /* <DEDUP_REMOVED lines=9> */
.L_x_11219:
[----:B------:R0:W5:Y:S01]  /*6d60*/  LDG.E.U16 R0, [R2.64] ;  /* 0x0000002402007981 */ /* 0x000162000c1e1500 */
[----:B------:R-:W-:Y:S05]  /*6d70*/  BRA `(.L_x_11215) ;  /* 0x00000c4000007947 */ /* 0x000fea0003800000 */
.L_x_11218:
        /* <DEDUP_REMOVED lines=9> */
.L_x_11221:
[----:B------:R0:W5:Y:S01]  /*6e10*/  LDG.E.U16 R0, [R2.64] ;  /* 0x0000002402007981 */ /* 0x000162000c1e1500 */
[----:B------:R-:W-:Y:S05]  /*6e20*/  BRA `(.L_x_11215) ;  /* 0x00000b9000007947 */ /* 0x000fea0003800000 */
.L_x_11220:
[----:B------:R-:W2:Y:S02]  /*6e30*/  LDG.E.64 R2, [R2.64] ;  /* 0x0000002402027981 */ /* 0x000ea4000c1e1b00 */
[----:B--2---:R-:W0:Y:S01]  /*6e40*/  F2F.F32.F64 R0, R2 ;  /* 0x0000000200007310 */ /* 0x004e220000301000 */
[----:B------:R-:W0:-:S14]  /*6e50*/  DSETP.GEU.AND P0, PT, |R2|, c[0x2][0x0], PT ;  /* 0x008000000200762a */ /* 0x000e1c0003f0e200 */
[----:B0-----:R-:W-:-:S05]  /*6e60*/  @!P0 FMUL R0, R0, 1.175494350822287508e-38 ;  /* 0x0080000000008820 */ /* 0x001fca0000400000 */
[----:B------:R-:W-:Y:S01]  /*6e70*/  F2FP.PACK_AB R0, RZ, R0 ;  /* 0x00000000ff00723e */ /* 0x000fe200000000ff */
[----:B------:R-:W-:Y:S05]  /*6e80*/  BRA `(.L_x_11215) ;  /* 0x00000b3000007947 */ /* 0x000fea0003800000 */
.L_x_11210:
        /* <DEDUP_REMOVED lines=13> */
.L_x_11224:
[----:B------:R-:W2:Y:S02]  /*6f60*/  LDG.E.64 R2, [R2.64] ;  /* 0x0000002402027981 */ /* 0x000ea4000c1e1b00 */
[----:B--2---:R-:W0:Y:S01]  /*6f70*/  F2F.F32.F64 R0, R2 ;  /* 0x0000000200007310 */ /* 0x004e220000301000 */
[----:B------:R-:W0:-:S14]  /*6f80*/  DSETP.GEU.AND P0, PT, |R2|, c[0x2][0x0], PT ;  /* 0x008000000200762a */ /* 0x000e1c0003f0e200 */
[----:B0-----:R-:W-:-:S05]  /*6f90*/  @!P0 FMUL R0, R0, 1.175494350822287508e-38 ;  /* 0x0080000000008820 */ /* 0x001fca0000400000 */
[----:B------:R-:W-:Y:S01]  /*6fa0*/  F2FP.PACK_AB R0, RZ, R0 ;  /* 0x00000000ff00723e */ /* 0x000fe200000000ff */
[----:B------:R-:W-:Y:S05]  /*6fb0*/  BRA `(.L_x_11215) ;  /* 0x00000a0000007947 */ /* 0x000fea0003800000 */
.L_x_11223:
        /* <DEDUP_REMOVED lines=28> */
.L_x_11226:
        /* <DEDUP_REMOVED lines=15> */
.L_x_11225:
[----:B------:R-:W2:Y:S02]  /*7270*/  LDG.E.U16 R0, [R2.64] ;  /* 0x0000002402007981 */ /* 0x000ea4000c1e1500 */
[----:B--2---:R-:W-:-:S04]  /*7280*/  PRMT R0, RZ, 0x5410, R0 ;  /* 0x00005410ff007816 */ /* 0x004fc80000000000 */
[----:B------:R-:W-:Y:S01]  /*7290*/  F2FP.PACK_AB R0, RZ, R0 ;  /* 0x00000000ff00723e */ /* 0x000fe200000000ff */
[----:B------:R-:W-:Y:S05]  /*72a0*/  BRA `(.L_x_11215) ;  /* 0x0000071000007947 */ /* 0x000fea0003800000 */
.L_x_11222:
        /* <DEDUP_REMOVED lines=12> */
.L_x_11229:
        /* <DEDUP_REMOVED lines=21> */
.L_x_11233:
[----:B------:R-:W-:Y:S05]  /*74c0*/  BSYNC B1 ;  /* 0x0000000000017941 */ /* 0x000fea0003800000 */
.L_x_11232:
[----:B------:R-:W-:Y:S01]  /*74d0*/  LEA R3, R0, 0x3b800000, 0x17 ;  /* 0x3b80000000037811 */ /* 0x000fe200078eb8ff */
[----:B------:R-:W-:-:S05]  /*74e0*/  IMAD.SHL.U32 R0, R2, 0x100000, RZ ;  /* 0x0010000002007824 */ /* 0x000fca00078e00ff */
[----:B------:R-:W-:Y:S02]  /*74f0*/  LOP3.LUT R0, R3, R0, R4, 0xfe, !PT ;  /* 0x0000000003007212 */ /* 0x000fe400078efe04 */
.L_x_11231:
[----:B------:R-:W-:Y:S05]  /*7500*/  BSYNC B0 ;  /* 0x0000000000007941 */ /* 0x000fea0003800000 */
.L_x_11230:
[----:B------:R-:W-:Y:S01]  /*7510*/  F2FP.PACK_AB R0, RZ, R0 ;  /* 0x00000000ff00723e */ /* 0x000fe200000000ff */
[----:B------:R-:W-:Y:S05]  /*7520*/  BRA `(.L_x_11215) ;  /* 0x0000049000007947 */ /* 0x000fea0003800000 */
.L_x_11228:
        /* <DEDUP_REMOVED lines=21> */
.L_x_11237:
[----:B------:R-:W-:Y:S05]  /*7680*/  BSYNC B1 ;  /* 0x0000000000017941 */ /* 0x000fea0003800000 */
.L_x_11236:
[----:B------:R-:W-:Y:S01]  /*7690*/  LEA R3, R0, 0x37800000, 0x17 ;  /* 0x3780000000037811 */ /* 0x000fe200078eb8ff */
[----:B------:R-:W-:-:S05]  /*76a0*/  IMAD.SHL.U32 R0, R2, 0x200000, RZ ;  /* 0x0020000002007824 */ /* 0x000fca00078e00ff */
[----:B------:R-:W-:Y:S02]  /*76b0*/  LOP3.LUT R0, R3, R0, R4, 0xfe, !PT ;  /* 0x0000000003007212 */ /* 0x000fe400078efe04 */
.L_x_11235:
[----:B------:R-:W-:Y:S05]  /*76c0*/  BSYNC B0 ;  /* 0x0000000000007941 */ /* 0x000fea0003800000 */
.L_x_11234:
[----:B------:R-:W-:Y:S01]  /*76d0*/  F2FP.PACK_AB R0, RZ, R0 ;  /* 0x00000000ff00723e */ /* 0x000fe200000000ff */
[----:B------:R-:W-:Y:S05]  /*76e0*/  BRA `(.L_x_11215) ;  /* 0x000002d000007947 */ /* 0x000fea0003800000 */
.L_x_11227:
        /* <DEDUP_REMOVED lines=14> */
.L_x_11241:
[----:B------:R-:W-:Y:S05]  /*77d0*/  BSYNC B0 ;  /* 0x0000000000007941 */ /* 0x000fea0003800000 */
.L_x_11240:
[----:B------:R-:W-:Y:S01]  /*77e0*/  F2FP.PACK_AB R0, RZ, R0 ;  /* 0x00000000ff00723e */ /* 0x000fe200000000ff */
[----:B------:R-:W-:Y:S05]  /*77f0*/  BRA `(.L_x_11215) ;  /* 0x000001c000007947 */ /* 0x000fea0003800000 */
.L_x_11214:
        /* <DEDUP_REMOVED lines=21> */
.L_x_11239:
[----:B------:R-:W2:Y:S02]  /*7950*/  LDG.E.64 R2, [R2.64] ;  /* 0x0000002402027981 */ /* 0x000ea4000c1e1b00 */
[----:B--2---:R-:W0:Y:S02]  /*7960*/  I2F.U64 R0, R2 ;  /* 0x0000000200007312 */ /* 0x004e240000301000 */
[----:B0-----:R-:W-:Y:S01]  /*7970*/  F2FP.PACK_AB R0, RZ, R0 ;  /* 0x00000000ff00723e */ /* 0x001fe200000000ff */
[----:B------:R-:W-:Y:S05]  /*7980*/  BRA `(.L_x_11215) ;  /* 0x0000003000007947 */ /* 0x000fea0003800000 */
.L_x_11238:
[----:B------:R-:W2:Y:S02]  /*7990*/  LDG.E R2, [R2.64] ;  /* 0x0000002402027981 */ /* 0x000ea4000c1e1900 */
[----:B--2---:R-:W0:Y:S02]  /*79a0*/  I2F.U32 R0, R2 ;  /* 0x0000000200007306 */ /* 0x004e240000201000 */
[----:B0-----:R-:W-:-:S06]  /*79b0*/  F2FP.PACK_AB R0, RZ, R0 ;  /* 0x00000000ff00723e */ /* 0x001fcc00000000ff */
.L_x_11215:
        /* <DEDUP_REMOVED lines=18> */
.L_x_11245:
[----:B------:R-:W-:-:S06]  /*7ae0*/  HADD2.F32 R3, -RZ, -R0.H0_H0 ;  /* 0xa0000000ff037230 */ /* 0x000fcc0000004100 */
[----:B------:R-:W0:Y:S02]  /*7af0*/  F2I.S64.TRUNC R2, R3 ;  /* 0x0000000300027311 */ /* 0x000e24000020d900 */
[----:B0-----:R0:W-:Y:S01]  /*7b00*/  STG.E.U8 [R16.64], R2 ;  /* 0x0000000210007986 */ /* 0x0011e2000c101124 */
[----:B------:R-:W-:Y:S05]  /*7b10*/  BRA `(.L_x_11247) ;  /* 0x00000e4000007947 */ /* 0x000fea0003800000 */
.L_x_11244:
        /* <DEDUP_REMOVED lines=10> */
.L_x_11249:
[----:B------:R-:W-:-:S04]  /*7bc0*/  HADD2.F32 R0, -RZ, -R0.H0_H0 ;  /* 0xa0000000ff007230 */ /* 0x000fc80000004100 */
[----:B------:R-:W0:Y:S02]  /*7bd0*/  F2I.FTZ.TRUNC.NTZ R3, R0 ;  /* 0x0000000000037305 */ /* 0x000e24000021f100 */
[----:B0-----:R0:W-:Y:S01]  /*7be0*/  STG.E [R16.64], R3 ;  /* 0x0000000310007986 */ /* 0x0011e2000c101924 */
[----:B------:R-:W-:Y:S05]  /*7bf0*/  BRA `(.L_x_11247) ;  /* 0x00000d6000007947 */ /* 0x000fea0003800000 */
.L_x_11248:
[----:B------:R-:W-:-:S04]  /*7c00*/  HADD2.F32 R0, -RZ, -R0.H0_H0 ;  /* 0xa0000000ff007230 */ /* 0x000fc80000004100 */
[----:B------:R-:W0:Y:S02]  /*7c10*/  F2I.FTZ.TRUNC.NTZ R3, R0 ;  /* 0x0000000000037305 */ /* 0x000e24000021f100 */
[----:B0-----:R0:W-:Y:S01]  /*7c20*/  STG.E.U16 [R16.64], R3 ;  /* 0x0000000310007986 */ /* 0x0011e2000c101524 */
[----:B------:R-:W-:Y:S05]  /*7c30*/  BRA `(.L_x_11247) ;  /* 0x00000d2000007947 */ /* 0x000fea0003800000 */
.L_x_11243:
        /* <DEDUP_REMOVED lines=9> */
.L_x_11251:
[----:B------:R0:W-:Y:S01]  /*7cd0*/  STG.E.U16 [R16.64], R3 ;  /* 0x0000000310007986 */ /* 0x0001e2000c101524 */
[----:B------:R-:W-:Y:S05]  /*7ce0*/  BRA `(.L_x_11247) ;  /* 0x00000c7000007947 */ /* 0x000fea0003800000 */
.L_x_11250:
        /* <DEDUP_REMOVED lines=10> */
.L_x_11253:
[----:B------:R-:W-:-:S05]  /*7d90*/  HADD2.F32 R0, -RZ, -R0.H0_H0 ;  /* 0xa0000000ff007230 */ /* 0x000fca0000004100 */
[----:B------:R-:W-:-:S04]  /*7da0*/  F2FP.PACK_AB R0, RZ, R0 ;  /* 0x00000000ff00723e */ /* 0x000fc800000000ff */
[----:B------:R-:W-:-:S05]  /*7db0*/  PRMT R0, R0, 0x5410, RZ ;  /* 0x0000541000007816 */ /* 0x000fca00000000ff */
[----:B------:R0:W-:Y:S01]  /*7dc0*/  STG.E [R16.64], R0 ;  /* 0x0000000010007986 */ /* 0x0001e2000c101924 */
[----:B------:R-:W-:Y:S05]  /*7dd0*/  BRA `(.L_x_11247) ;  /* 0x00000b8000007947 */ /* 0x000fea0003800000 */
.L_x_11252:
[----:B------:R-:W-:-:S05]  /*7de0*/  HADD2.F32 R2, -RZ, -R0.H0_H0 ;  /* 0xa0000000ff027230 */ /* 0x000fca0000004100 */
[----:B------:R-:W-:-:S06]  /*7df0*/  FMUL.FTZ R2, R2, 1 ;  /* 0x3f80000002027820 */ /* 0x000fcc0000410000 */
[----:B------:R-:W0:Y:S02]  /*7e00*/  F2F.F64.F32 R2, R2 ;  /* 0x0000000200027310 */ /* 0x000e240000201800 */
[----:B0-----:R0:W-:Y:S01]  /*7e10*/  STG.E.64 [R16.64], R2 ;  /* 0x0000000210007986 */ /* 0x0011e2000c101b24 */
[----:B------:R-:W-:Y:S05]  /*7e20*/  BRA `(.L_x_11247) ;  /* 0x00000b3000007947 */ /* 0x000fea0003800000 */
.L_x_11242:
        /* <DEDUP_REMOVED lines=13> */
.L_x_11256:
[----:B-----5:R-:W-:Y:S01]  /*7f00*/  HADD2.F32 R0, -RZ, -R0.H0_H0 ;  /* 0xa0000000ff007230 */ /* 0x020fe20000004100 */
[----:B------:R-:W-:-:S04]  /*7f10*/  CS2R R6, SRZ ;  /* 0x0000000000067805 */ /* 0x000fc8000001ff00 */
[----:B------:R-:W-:-:S04]  /*7f20*/  FMUL.FTZ R0, R0, 1 ;  /* 0x3f80000000007820 */ /* 0x000fc80000410000 */
[----:B------:R-:W0:Y:S02]  /*7f30*/  F2F.F64.F32 R4, R0 ;  /* 0x0000000000047310 */ /* 0x000e240000201800 */
[----:B0-----:R0:W-:Y:S01]  /*7f40*/  STG.E.128 [R16.64], R4 ;  /* 0x0000000410007986 */ /* 0x0011e2000c101d24 */
[----:B------:R-:W-:Y:S05]  /*7f50*/  BRA `(.L_x_11247) ;  /* 0x00000a0000007947 */ /* 0x000fea0003800000 */
.L_x_11255:
        /* <DEDUP_REMOVED lines=21> */
.L_x_11260:
[----:B------:R-:W-:Y:S05]  /*80b0*/  BSYNC B0 ;  /* 0x0000000000007941 */ /* 0x000fea0003800000 */
.L_x_11259:
[----:B------:R-:W-:-:S05]  /*80c0*/  LOP3.LUT R3, R0, R3, RZ, 0xfc, !PT ;  /* 0x0000000300037212 */ /* 0x000fca00078efcff */
[----:B------:R0:W-:Y:S01]  /*80d0*/  STG.E.U8 [R16.64], R3 ;  /* 0x0000000310007986 */ /* 0x0001e2000c101124 */
[----:B------:R-:W-:Y:S05]  /*80e0*/  BRA `(.L_x_11247) ;  /* 0x0000087000007947 */ /* 0x000fea0003800000 */
.L_x_11258:
        /* <DEDUP_REMOVED lines=13> */
.L_x_11262:
[----:B------:R-:W-:Y:S01]  /*81c0*/  IMAD.MOV.U32 R0, RZ, RZ, 0x7f ;  /* 0x0000007fff007424 */ /* 0x000fe200078e00ff */
[----:B------:R-:W-:-:S04]  /*81d0*/  ISETP.GT.U32.AND P0, PT, R2, 0x7f800000, PT ;  /* 0x7f8000000200780c */ /* 0x000fc80003f04070 */
[----:B------:R-:W-:-:S04]  /*81e0*/  SEL R0, R0, 0x7c, P0 ;  /* 0x0000007c00007807 */ /* 0x000fc80000000000 */
.L_x_11263:
[----:B------:R-:W-:Y:S05]  /*81f0*/  BSYNC B0 ;  /* 0x0000000000007941 */ /* 0x000fea0003800000 */
.L_x_11261:
[----:B------:R-:W-:-:S04]  /*8200*/  LOP3.LUT R2, R3, 0x80000000, RZ, 0xc0, !PT ;  /* 0x8000000003027812 */ /* 0x000fc800078ec0ff */
[----:B------:R-:W-:-:S04]  /*8210*/  SHF.R.U32.HI R3, RZ, 0x18, R2 ;  /* 0x00000018ff037819 */ /* 0x000fc80000011602 */
[----:B------:R-:W-:-:S05]  /*8220*/  LOP3.LUT R3, R0, R3, RZ, 0xfc, !PT ;  /* 0x0000000300037212 */ /* 0x000fca00078efcff */
[----:B------:R0:W-:Y:S01]  /*8230*/  STG.E.U8 [R16.64], R3 ;  /* 0x0000000310007986 */ /* 0x0001e2000c101124 */
[----:B------:R-:W-:Y:S05]  /*8240*/  BRA `(.L_x_11247) ;  /* 0x0000071000007947 */ /* 0x000fea0003800000 */
.L_x_11257:
[----:B-----5:R-:W-:-:S05]  /*8250*/  HADD2.F32 R0, -RZ, -R0.H0_H0 ;  /* 0xa0000000ff007230 */ /* 0x020fca0000004100 */
[----:B------:R-:W-:-:S05]  /*8260*/  F2FP.BF16.PACK_AB R0, RZ, R0 ;  /* 0x00000000ff00723e */ /* 0x000fca00000010ff */
[----:B------:R0:W-:Y:S01]  /*8270*/  STG.E.U16 [R16.64], R0 ;  /* 0x0000000010007986 */ /* 0x0001e2000c101524 */
[----:B------:R-:W-:Y:S05]  /*8280*/  BRA `(.L_x_11247) ;  /* 0x000006d000007947 */ /* 0x000fea0003800000 */
.L_x_11254:
        /* <DEDUP_REMOVED lines=12> */
.L_x_11266:
        /* <DEDUP_REMOVED lines=17> */
.L_x_11269:
[----:B------:R-:W-:-:S04]  /*8460*/  LOP3.LUT R2, R3, 0x80000000, RZ, 0xc0, !PT ;  /* 0x8000000003027812 */ /* 0x000fc800078ec0ff */
[----:B------:R-:W-:-:S04]  /*8470*/  SHF.R.U32.HI R3, RZ, 0x18, R2 ;  /* 0x00000018ff037819 */ /* 0x000fc80000011602 */
[----:B------:R-:W-:-:S04]  /*8480*/  LOP3.LUT R0, R0, R3, RZ, 0xfc, !PT ;  /* 0x0000000300007212 */ /* 0x000fc800078efcff */
[----:B------:R-:W-:Y:S02]  /*8490*/  PRMT R8, R0, 0x7610, R8 ;  /* 0x0000761000087816 */ /* 0x000fe40000000008 */
.L_x_11268:
[----:B------:R-:W-:Y:S05]  /*84a0*/  BSYNC B0 ;  /* 0x0000000000007941 */ /* 0x000fea0003800000 */
.L_x_11267:
[----:B------:R0:W-:Y:S01]  /*84b0*/  STG.E.U8 [R16.64], R8 ;  /* 0x0000000810007986 */ /* 0x0001e2000c101124 */
[----:B------:R-:W-:Y:S05]  /*84c0*/  BRA `(.L_x_11247) ;  /* 0x0000049000007947 */ /* 0x000fea0003800000 */
.L_x_11265:
        /* <DEDUP_REMOVED lines=17> */
.L_x_11272:
[----:B------:R-:W-:-:S04]  /*85e0*/  LOP3.LUT R2, R3, 0x80000000, RZ, 0xc0, !PT ;  /* 0x8000000003027812 */ /* 0x000fc800078ec0ff */
[----:B------:R-:W-:-:S04]  /*85f0*/  SHF.R.U32.HI R3, RZ, 0x18, R2 ;  /* 0x00000018ff037819 */ /* 0x000fc80000011602 */
[----:B------:R-:W-:-:S04]  /*8600*/  LOP3.LUT R0, R0, R3, RZ, 0xfc, !PT ;  /* 0x0000000300007212 */ /* 0x000fc800078efcff */
[----:B------:R-:W-:Y:S02]  /*8610*/  PRMT R8, R0, 0x7610, R8 ;  /* 0x0000761000087816 */ /* 0x000fe40000000008 */
.L_x_11271:
[----:B------:R-:W-:Y:S05]  /*8620*/  BSYNC B0 ;  /* 0x0000000000007941 */ /* 0x000fea0003800000 */
.L_x_11270:
[----:B------:R0:W-:Y:S01]  /*8630*/  STG.E.U8 [R16.64], R8 ;  /* 0x0000000810007986 */ /* 0x0001e2000c101124 */
[----:B------:R-:W-:Y:S05]  /*8640*/  BRA `(.L_x_11247) ;  /* 0x0000031000007947 */ /* 0x000fea0003800000 */
.L_x_11264:
        /* <DEDUP_REMOVED lines=22> */
.L_x_11246:
        /* <DEDUP_REMOVED lines=20> */
.L_x_11274:
[----:B-----5:R-:W-:-:S06]  /*88f0*/  HADD2.F32 R2, -RZ, -R0.H0_H0 ;  /* 0xa0000000ff027230 */ /* 0x020fcc0000004100 */
[----:B------:R-:W0:Y:S02]  /*8900*/  F2I.U64.TRUNC R2, R2 ;  /* 0x0000000200027311 */ /* 0x000e24000020d800 */
[----:B0-----:R0:W-:Y:S01]  /*8910*/  STG.E.64 [R16.64], R2 ;  /* 0x0000000210007986 */ /* 0x0011e2000c101b24 */
[----:B------:R-:W-:Y:S05]  /*8920*/  BRA `(.L_x_11247) ;  /* 0x0000003000007947 */ /* 0x000fea0003800000 */
.L_x_11273:
[----:B-----5:R-:W-:-:S04]  /*8930*/  HADD2.F32 R0, -RZ, -R0.H0_H0 ;  /* 0xa0000000ff007230 */ /* 0x020fc80000004100 */
[----:B------:R-:W0:Y:S02]  /*8940*/  F2I.FTZ.U32.TRUNC.NTZ R3, R0 ;  /* 0x0000000000037305 */ /* 0x000e24000021f000 */
[----:B0-----:R0:W-:Y:S02]  /*8950*/  STG.E [R16.64], R3 ;  /* 0x0000000310007986 */ /* 0x0011e4000c101924 */
.L_x_11247:
[----:B------:R-:W-:Y:S02]  /*8960*/  IADD3 R19, R19, 0x80, RZ ;  /* 0x0000008013137810 */ /* 0x000fe40007ffe0ff */
.L_x_11142:
[----:B------:R-:W-:Y:S05]  /*8970*/  BSYNC B6 ;  /* 0x0000000000067941 */ /* 0x000fea0003800000 */
.L_x_11141:
        /* <DEDUP_REMOVED lines=230> */
.L_x_11275:
        /* <DEDUP_REMOVED lines=20> */
.L_x_11279:
[----:B------:R-:W2:Y:S02]  /*9920*/  LDG.E.U8 R2, [R2.64] ;  /* 0x0000002402027981 */ /* 0x000ea4000c1e1100 */
[----:B--2---:R-:W0:Y:S02]  /*9930*/  I2F.U16 R0, R2 ;  /* 0x0000000200007306 */ /* 0x004e240000101000 */
[----:B0-----:R-:W-:Y:S01]  /*9940*/  F2FP.PACK_AB R0, RZ, R0 ;  /* 0x00000000ff00723e */ /* 0x001fe200000000ff */
[----:B------:R-:W-:Y:S05]  /*9950*/  BRA `(.L_x_11281) ;  /* 0x00000e1000007947 */ /* 0x000fea0003800000 */
.L_x_11278:
        /* <DEDUP_REMOVED lines=10> */
.L_x_11283:
[----:B------:R-:W2:Y:S02]  /*9a00*/  LDG.E R2, [R2.64] ;  /* 0x0000002402027981 */ /* 0x000ea4000c1e1900 */
[----:B--2---:R-:W0:Y:S02]  /*9a10*/  I2F R0, R2 ;  /* 0x0000000200007306 */ /* 0x004e240000201400 */
[----:B0-----:R-:W-:Y:S01]  /*9a20*/  F2FP.PACK_AB R0, RZ, R0 ;  /* 0x00000000ff00723e */ /* 0x001fe200000000ff */
[----:B------:R-:W-:Y:S05]  /*9a30*/  BRA `(.L_x_11281) ;  /* 0x00000d3000007947 */ /* 0x000fea0003800000 */
.L_x_11282:
[----:B------:R-:W2:Y:S02]  /*9a40*/  LDG.E.U16 R2, [R2.64] ;  /* 0x0000002402027981 */ /* 0x000ea4000c1e1500 */
[----:B--2---:R-:W0:Y:S02]  /*9a50*/  I2F.S16 R0, R2 ;  /* 0x0000000200007306 */ /* 0x004e240000101400 */
[----:B0-----:R-:W-:Y:S01]  /*9a60*/  F2FP.PACK_AB R0, RZ, R0 ;  /* 0x00000000ff00723e */ /* 0x001fe200000000ff */
[----:B------:R-:W-:Y:S05]  /*9a70*/  BRA `(.L_x_11281) ;  /* 0x00000cf000007947 */ /* 0x000fea0003800000 */
.L_x_11277:
        /* <DEDUP_REMOVED lines=9> */
.L_x_11285:
[----:B------:R0:W5:Y:S01]  /*9b10*/  LDG.E.U16 R0, [R2.64] ;  /* 0x0000002402007981 */ /* 0x000162000c1e1500 */
[----:B------:R-:W-:Y:S05]  /*9b20*/  BRA `(.L_x_11281) ;  /* 0x00000c4000007947 */ /* 0x000fea0003800000 */
.L_x_11284:
        /* <DEDUP_REMOVED lines=9> */
.L_x_11287:
[----:B------:R0:W5:Y:S01]  /*9bc0*/  LDG.E.U16 R0, [R2.64] ;  /* 0x0000002402007981 */ /* 0x000162000c1e1500 */
[----:B------:R-:W-:Y:S05]  /*9bd0*/  BRA `(.L_x_11281) ;  /* 0x00000b9000007947 */ /* 0x000fea0003800000 */
.L_x_11286:
[----:B------:R-:W2:Y:S02]  /*9be0*/  LDG.E.64 R2, [R2.64] ;  /* 0x0000002402027981 */ /* 0x000ea4000c1e1b00 */
[----:B--2---:R-:W0:Y:S01]  /*9bf0*/  F2F.F32.F64 R0, R2 ;  /* 0x0000000200007310 */ /* 0x004e220000301000 */
[----:B------:R-:W0:-:S14]  /*9c00*/  DSETP.GEU.AND P0, PT, |R2|, c[0x2][0x0], PT ;  /* 0x008000000200762a */ /* 0x000e1c0003f0e200 */
[----:B0-----:R-:W-:-:S05]  /*9c10*/  @!P0 FMUL R0, R0, 1.175494350822287508e-38 ;  /* 0x0080000000008820 */ /* 0x001fca0000400000 */
[----:B------:R-:W-:Y:S01]  /*9c20*/  F2FP.PACK_AB R0, RZ, R0 ;  /* 0x00000000ff00723e */ /* 0x000fe200000000ff */
[----:B------:R-:W-:Y:S05]  /*9c30*/  BRA `(.L_x_11281) ;  /* 0x00000b3000007947 */ /* 0x000fea0003800000 */
.L_x_11276:
        /* <DEDUP_REMOVED lines=13> */
.L_x_11290:
[----:B------:R-:W2:Y:S02]  /*9d10*/  LDG.E.64 R2, [R2.64] ;  /* 0x0000002402027981 */ /* 0x000ea4000c1e1b00 */
[----:B--2---:R-:W0:Y:S01]  /*9d20*/  F2F.F32.F64 R0, R2 ;  /* 0x0000000200007310 */ /* 0x004e220000301000 */
[----:B------:R-:W0:-:S14]  /*9d30*/  DSETP.GEU.AND P0, PT, |R2|, c[0x2][0x0], PT ;  /* 0x008000000200762a */ /* 0x000e1c0003f0e200 */
[----:B0-----:R-:W-:-:S05]  /*9d40*/  @!P0 FMUL R0, R0, 1.175494350822287508e-38 ;  /* 0x0080000000008820 */ /* 0x001fca0000400000 */
[----:B------:R-:W-:Y:S01]  /*9d50*/  F2FP.PACK_AB R0, RZ, R0 ;  /* 0x00000000ff00723e */ /* 0x000fe200000000ff */
[----:B------:R-:W-:Y:S05]  /*9d60*/  BRA `(.L_x_11281) ;  /* 0x00000a0000007947 */ /* 0x000fea0003800000 */
.L_x_11289:
        /* <DEDUP_REMOVED lines=28> */
.L_x_11292:
        /* <DEDUP_REMOVED lines=15> */
.L_x_11291:
[----:B------:R-:W2:Y:S02]  /*a020*/  LDG.E.U16 R0, [R2.64] ;  /* 0x0000002402007981 */ /* 0x000ea4000c1e1500 */
[----:B--2---:R-:W-:-:S04]  /*a030*/  PRMT R0, RZ, 0x5410, R0 ;  /* 0x00005410ff007816 */ /* 0x004fc80000000000 */
[----:B------:R-:W-:Y:S01]  /*a040*/  F2FP.PACK_AB R0, RZ, R0 ;  /* 0x00000000ff00723e */ /* 0x000fe200000000ff */
[----:B------:R-:W-:Y:S05]  /*a050*/  BRA `(.L_x_11281) ;  /* 0x0000071000007947 */ /* 0x000fea0003800000 */
.L_x_11288:
        /* <DEDUP_REMOVED lines=12> */
.L_x_11295:
        /* <DEDUP_REMOVED lines=21> */
.L_x_11299:
[----:B------:R-:W-:Y:S05]  /*a270*/  BSYNC B1 ;  /* 0x0000000000017941 */ /* 0x000fea0003800000 */
.L_x_11298:
[----:B------:R-:W-:Y:S01]  /*a280*/  LEA R3, R0, 0x3b800000, 0x17 ;  /* 0x3b80000000037811 */ /* 0x000fe200078eb8ff */
[----:B------:R-:W-:-:S05]  /*a290*/  IMAD.SHL.U32 R0, R2, 0x100000, RZ ;  /* 0x0010000002007824 */ /* 0x000fca00078e00ff */
[----:B------:R-:W-:Y:S02]  /*a2a0*/  LOP3.LUT R0, R3, R0, R4, 0xfe, !PT ;  /* 0x0000000003007212 */ /* 0x000fe400078efe04 */
.L_x_11297:
[----:B------:R-:W-:Y:S05]  /*a2b0*/  BSYNC B0 ;  /* 0x0000000000007941 */ /* 0x000fea0003800000 */
.L_x_11296:
[----:B------:R-:W-:Y:S01]  /*a2c0*/  F2FP.PACK_AB R0, RZ, R0 ;  /* 0x00000000ff00723e */ /* 0x000fe200000000ff */
[----:B------:R-:W-:Y:S05]  /*a2d0*/  BRA `(.L_x_11281) ;  /* 0x0000049000007947 */ /* 0x000fea0003800000 */
.L_x_11294:
        /* <DEDUP_REMOVED lines=21> */
.L_x_11303:
[----:B------:R-:W-:Y:S05]  /*a430*/  BSYNC B1 ;  /* 0x0000000000017941 */ /* 0x000fea0003800000 */
.L_x_11302:
[----:B------:R-:W-:Y:S01]  /*a440*/  LEA R3, R0, 0x37800000, 0x17 ;  /* 0x3780000000037811 */ /* 0x000fe200078eb8ff */
[----:B------:R-:W-:-:S05]  /*a450*/  IMAD.SHL.U32 R0, R2, 0x200000, RZ ;  /* 0x0020000002007824 */ /* 0x000fca00078e00ff */
[----:B------:R-:W-:Y:S02]  /*a460*/  LOP3.LUT R0, R3, R0, R4, 0xfe, !PT ;  /* 0x0000000003007212 */ /* 0x000fe400078efe04 */
.L_x_11301:
[----:B------:R-:W-:Y:S05]  /*a470*/  BSYNC B0 ;  /* 0x0000000000007941 */ /* 0x000fea0003800000 */
.L_x_11300:
[----:B------:R-:W-:Y:S01]  /*a480*/  F2FP.PACK_AB R0, RZ, R0 ;  /* 0x00000000ff00723e */ /* 0x000fe200000000ff */
[----:B------:R-:W-:Y:S05]  /*a490*/  BRA `(.L_x_11281) ;  /* 0x000002d000007947 */ /* 0x000fea0003800000 */
.L_x_11293:
        /* <DEDUP_REMOVED lines=14> */
.L_x_11307:
[----:B------:R-:W-:Y:S05]  /*a580*/  BSYNC B0 ;  /* 0x0000000000007941 */ /* 0x000fea0003800000 */
.L_x_11306:
[----:B------:R-:W-:Y:S01]  /*a590*/  F2FP.PACK_AB R0, RZ, R0 ;  /* 0x00000000ff00723e */ /* 0x000fe200000000ff */
[----:B------:R-:W-:Y:S05]  /*a5a0*/  BRA `(.L_x_11281) ;  /* 0x000001c000007947 */ /* 0x000fea0003800000 */
.L_x_11280:
        /* <DEDUP_REMOVED lines=21> */
.L_x_11305:
[----:B------:R-:W2:Y:S02]  /*a700*/  LDG.E.64 R2, [R2.64] ;  /* 0x0000002402027981 */ /* 0x000ea4000c1e1b00 */
[----:B--2---:R-:W0:Y:S02]  /*a710*/  I2F.U64 R0, R2 ;  /* 0x0000000200007312 */ /* 0x004e240000301000 */
[----:B0-----:R-:W-:Y:S01]  /*a720*/  F2FP.PACK_AB R0, RZ, R0 ;  /* 0x00000000ff00723e */ /* 0x001fe200000000ff */
[----:B------:R-:W-:Y:S05]  /*a730*/  BRA `(.L_x_11281) ;  /* 0x0000003000007947 */ /* 0x000fea0003800000 */
.L_x_11304:
[----:B------:R-:W2:Y:S02]  /*a740*/  LDG.E R2, [R2.64] ;  /* 0x0000002402027981 */ /* 0x000ea4000c1e1900 */
[----:B--2---:R-:W0:Y:S02]  /*a750*/  I2F.U32 R0, R2 ;  /* 0x0000000200007306 */ /* 0x004e240000201000 */
[----:B0-----:R-:W-:-:S06]  /*a760*/  F2FP.PACK_AB R0, RZ, R0 ;  /* 0x00000000ff00723e */ /* 0x001fcc00000000ff */
.L_x_11281:
        /* <DEDUP_REMOVED lines=16> */
[----:B0-----:R-:W-:Y:S01]  /*a870*/  STG.E.U8 [R16.64], R3 ;  /* 0x0000000310007986 */ /* 0x001fe2000c101124 */
[----:B------:R-:W-:Y:S05]  /*a880*/  EXIT ;  /* 0x000000000000794d */ /* 0x000fea0003800000 */
.L_x_11311:
[----:B------:R-:W-:-:S06]  /*a890*/  HADD2.F32 R3, -RZ, -R0.H0_H0 ;  /* 0xa0000000ff037230 */ /* 0x000fcc0000004100 */
[----:B------:R-:W0:Y:S02]  /*a8a0*/  F2I.S64.TRUNC R2, R3 ;  /* 0x0000000300027311 */ /* 0x000e24000020d900 */
[----:B0-----:R-:W-:Y:S01]  /*a8b0*/  STG.E.U8 [R16.64], R2 ;  /* 0x0000000210007986 */ /* 0x001fe2000c101124 */
[----:B------:R-:W-:Y:S05]  /*a8c0*/  EXIT ;  /* 0x000000000000794d */ /* 0x000fea0003800000 */
.L_x_11310:
        /* <DEDUP_REMOVED lines=8> */
[----:B0-----:R-:W-:Y:S01]  /*a950*/  STG.E.64 [R16.64], R2 ;  /* 0x0000000210007986 */ /* 0x001fe2000c101b24 */
[----:B------:R-:W-:Y:S05]  /*a960*/  EXIT ;  /* 0x000000000000794d */ /* 0x000fea0003800000 */
.L_x_11314:
[----:B------:R-:W-:-:S04]  /*a970*/  HADD2.F32 R0, -RZ, -R0.H0_H0 ;  /* 0xa0000000ff007230 */ /* 0x000fc80000004100 */
[----:B------:R-:W0:Y:S02]  /*a980*/  F2I.FTZ.TRUNC.NTZ R3, R0 ;  /* 0x0000000000037305 */ /* 0x000e24000021f100 */
[----:B0-----:R-:W-:Y:S01]  /*a990*/  STG.E [R16.64], R3 ;  /* 0x0000000310007986 */ /* 0x001fe2000c101924 */
[----:B------:R-:W-:Y:S05]  /*a9a0*/  EXIT ;  /* 0x000000000000794d */ /* 0x000fea0003800000 */
.L_x_11313:
[----:B------:R-:W-:-:S04]  /*a9b0*/  HADD2.F32 R0, -RZ, -R0.H0_H0 ;  /* 0xa0000000ff007230 */ /* 0x000fc80000004100 */
[----:B------:R-:W0:Y:S02]  /*a9c0*/  F2I.FTZ.TRUNC.NTZ R3, R0 ;  /* 0x0000000000037305 */ /* 0x000e24000021f100 */
[----:B0-----:R-:W-:Y:S01]  /*a9d0*/  STG.E.U16 [R16.64], R3 ;  /* 0x0000000310007986 */ /* 0x001fe2000c101524 */
[----:B------:R-:W-:Y:S05]  /*a9e0*/  EXIT ;  /* 0x000000000000794d */ /* 0x000fea0003800000 */
.L_x_11309:
[----:B------:R-:W-:-:S13]  /*a9f0*/  ISETP.GT.AND P0, PT, R2, 0x6, PT ;  /* 0x000000060200780c */ /* 0x000fda0003f04270 */
[----:B------:R-:W-:Y:S05]  /*aa00*/  @P0 BRA `(.L_x_11315) ;  /* 0x0000009000000947 */ /* 0x000fea0003800000 */
[----:B------:R-:W-:-:S13]  /*aa10*/  ISETP.NE.AND P0, PT, R2, 0x5, PT ;  /* 0x000000050200780c */ /* 0x000fda0003f05270 */
[----:B------:R-:W-:Y:S05]  /*aa20*/  @!P0 BRA `(.L_x_11316) ;  /* 0x0000005000008947 */ /* 0x000fea0003800000 */
[----:B------:R-:W-:-:S13]  /*aa30*/  ISETP.NE.AND P0, PT, R2, 0x6, PT ;  /* 0x000000060200780c */ /* 0x000fda0003f05270 */
[----:B------:R-:W-:Y:S05]  /*aa40*/  @P0 BRA `(.L_x_11312) ;  /* 0x00000b1000000947 */ /* 0x000fea0003800000 */
[----:B------:R-:W-:-:S05]  /*aa50*/  HADD2.F32 R3, -RZ, -R0.H0_H0 ;  /* 0xa0000000ff037230 */ /* 0x000fca0000004100 */
[----:B------:R-:W-:Y:S01]  /*aa60*/  STG.E [R16.64], R3 ;  /* 0x0000000310007986 */ /* 0x000fe2000c101924 */
[----:B------:R-:W-:Y:S05]  /*aa70*/  EXIT ;  /* 0x000000000000794d */ /* 0x000fea0003800000 */
.L_x_11316:
[----:B------:R-:W-:Y:S01]  /*aa80*/  STG.E.U16 [R16.64], R3 ;  /* 0x0000000310007986 */ /* 0x000fe2000c101524 */
[----:B------:R-:W-:Y:S05]  /*aa90*/  EXIT ;  /* 0x000000000000794d */ /* 0x000fea0003800000 */
.L_x_11315:
        /* <DEDUP_REMOVED lines=8> */
[----:B------:R-:W-:Y:S01]  /*ab20*/  STG.E.64 [R16.64], R2 ;  /* 0x0000000210007986 */ /* 0x000fe2000c101b24 */
[----:B------:R-:W-:Y:S05]  /*ab30*/  EXIT ;  /* 0x000000000000794d */ /* 0x000fea0003800000 */
.L_x_11318:
[----:B------:R-:W-:-:S05]  /*ab40*/  HADD2.F32 R0, -RZ, -R0.H0_H0 ;  /* 0xa0000000ff007230 */ /* 0x000fca0000004100 */
[----:B------:R-:W-:-:S04]  /*ab50*/  F2FP.PACK_AB R0, RZ, R0 ;  /* 0x00000000ff00723e */ /* 0x000fc800000000ff */
[----:B------:R-:W-:-:S05]  /*ab60*/  PRMT R0, R0, 0x5410, RZ ;  /* 0x0000541000007816 */ /* 0x000fca00000000ff */
[----:B------:R-:W-:Y:S01]  /*ab70*/  STG.E [R16.64], R0 ;  /* 0x0000000010007986 */ /* 0x000fe2000c101924 */
[----:B------:R-:W-:Y:S05]  /*ab80*/  EXIT ;  /* 0x000000000000794d */ /* 0x000fea0003800000 */
.L_x_11317:
[----:B------:R-:W-:-:S05]  /*ab90*/  HADD2.F32 R2, -RZ, -R0.H0_H0 ;  /* 0xa0000000ff027230 */ /* 0x000fca0000004100 */
[----:B------:R-:W-:-:S06]  /*aba0*/  FMUL.FTZ R2, R2, 1 ;  /* 0x3f80000002027820 */ /* 0x000fcc0000410000 */
[----:B------:R-:W0:Y:S02]  /*abb0*/  F2F.F64.F32 R2, R2 ;  /* 0x0000000200027310 */ /* 0x000e240000201800 */
[----:B0-----:R-:W-:Y:S01]  /*abc0*/  STG.E.64 [R16.64], R2 ;  /* 0x0000000210007986 */ /* 0x001fe2000c101b24 */
[----:B------:R-:W-:Y:S05]  /*abd0*/  EXIT ;  /* 0x000000000000794d */ /* 0x000fea0003800000 */
.L_x_11308:
        /* <DEDUP_REMOVED lines=11> */
[----:B------:R-:W-:Y:S01]  /*ac90*/  STG.E.U8 [R16.64], R3 ;  /* 0x0000000310007986 */ /* 0x000fe2000c101124 */
[----:B------:R-:W-:Y:S05]  /*aca0*/  EXIT ;  /* 0x000000000000794d */ /* 0x000fea0003800000 */
.L_x_11321:
[----:B-----5:R-:W-:Y:S01]  /*acb0*/  HADD2.F32 R0, -RZ, -R0.H0_H0 ;  /* 0xa0000000ff007230 */ /* 0x020fe20000004100 */
[----:B------:R-:W-:-:S04]  /*acc0*/  CS2R R6, SRZ ;  /* 0x0000000000067805 */ /* 0x000fc8000001ff00 */
[----:B------:R-:W-:-:S04]  /*acd0*/  FMUL.FTZ R0, R0, 1 ;  /* 0x3f80000000007820 */ /* 0x000fc80000410000 */
[----:B------:R-:W0:Y:S02]  /*ace0*/  F2F.F64.F32 R4, R0 ;  /* 0x0000000000047310 */ /* 0x000e240000201800 */
[----:B0-----:R-:W-:Y:S01]  /*acf0*/  STG.E.128 [R16.64], R4 ;  /* 0x0000000410007986 */ /* 0x001fe2000c101d24 */
[----:B------:R-:W-:Y:S05]  /*ad00*/  EXIT ;  /* 0x000000000000794d */ /* 0x000fea0003800000 */
.L_x_11320:
        /* <DEDUP_REMOVED lines=21> */
.L_x_11325:
[----:B------:R-:W-:Y:S05]  /*ae60*/  BSYNC B0 ;  /* 0x0000000000007941 */ /* 0x000fea0003800000 */
.L_x_11324:
[----:B------:R-:W-:-:S05]  /*ae70*/  LOP3.LUT R3, R0, R3, RZ, 0xfc, !PT ;  /* 0x0000000300037212 */ /* 0x000fca00078efcff */
[----:B------:R-:W-:Y:S01]  /*ae80*/  STG.E.U8 [R16.64], R3 ;  /* 0x0000000310007986 */ /* 0x000fe2000c101124 */
[----:B------:R-:W-:Y:S05]  /*ae90*/  EXIT ;  /* 0x000000000000794d */ /* 0x000fea0003800000 */
.L_x_11323:
        /* <DEDUP_REMOVED lines=13> */
.L_x_11327:
[----:B------:R-:W-:Y:S01]  /*af70*/  IMAD.MOV.U32 R0, RZ, RZ, 0x7f ;  /* 0x0000007fff007424 */ /* 0x000fe200078e00ff */
[----:B------:R-:W-:-:S04]  /*af80*/  ISETP.GT.U32.AND P0, PT, R2, 0x7f800000, PT ;  /* 0x7f8000000200780c */ /* 0x000fc80003f04070 */
[----:B------:R-:W-:-:S04]  /*af90*/  SEL R0, R0, 0x7c, P0 ;  /* 0x0000007c00007807 */ /* 0x000fc80000000000 */
.L_x_11328:
[----:B------:R-:W-:Y:S05]  /*afa0*/  BSYNC B0 ;  /* 0x0000000000007941 */ /* 0x000fea0003800000 */
.L_x_11326:
[----:B------:R-:W-:-:S04]  /*afb0*/  LOP3.LUT R2, R3, 0x80000000, RZ, 0xc0, !PT ;  /* 0x8000000003027812 */ /* 0x000fc800078ec0ff */
[----:B------:R-:W-:-:S04]  /*afc0*/  SHF.R.U32.HI R3, RZ, 0x18, R2 ;  /* 0x00000018ff037819 */ /* 0x000fc80000011602 */
[----:B------:R-:W-:-:S05]  /*afd0*/  LOP3.LUT R3, R0, R3, RZ, 0xfc, !PT ;  /* 0x0000000300037212 */ /* 0x000fca00078efcff */
[----:B------:R-:W-:Y:S01]  /*afe0*/  STG.E.U8 [R16.64], R3 ;  /* 0x0000000310007986 */ /* 0x000fe2000c101124 */
[----:B------:R-:W-:Y:S05]  /*aff0*/  EXIT ;  /* 0x000000000000794d */ /* 0x000fea0003800000 */
.L_x_11322:
[----:B-----5:R-:W-:-:S05]  /*b000*/  HADD2.F32 R0, -RZ, -R0.H0_H0 ;  /* 0xa0000000ff007230 */ /* 0x020fca0000004100 */
[----:B------:R-:W-:-:S05]  /*b010*/  F2FP.BF16.PACK_AB R0, RZ, R0 ;  /* 0x00000000ff00723e */ /* 0x000fca00000010ff */
[----:B------:R-:W-:Y:S01]  /*b020*/  STG.E.U16 [R16.64], R0 ;  /* 0x0000000010007986 */ /* 0x000fe2000c101524 */
[----:B------:R-:W-:Y:S05]  /*b030*/  EXIT ;  /* 0x000000000000794d */ /* 0x000fea0003800000 */
.L_x_11319:
        /* <DEDUP_REMOVED lines=10> */
[----:B0-----:R-:W-:Y:S01]  /*b0e0*/  STG.E.U16 [R16.64], R3 ;  /* 0x0000000310007986 */ /* 0x001fe2000c101524 */
[----:B------:R-:W-:Y:S05]  /*b0f0*/  EXIT ;  /* 0x000000000000794d */ /* 0x000fea0003800000 */
.L_x_11331:
        /* <DEDUP_REMOVED lines=17> */
.L_x_11334:
[----:B------:R-:W-:-:S04]  /*b210*/  LOP3.LUT R2, R3, 0x80000000, RZ, 0xc0, !PT ;  /* 0x8000000003027812 */ /* 0x000fc800078ec0ff */
[----:B------:R-:W-:-:S04]  /*b220*/  SHF.R.U32.HI R3, RZ, 0x18, R2 ;  /* 0x00000018ff037819 */ /* 0x000fc80000011602 */
[----:B------:R-:W-:-:S04]  /*b230*/  LOP3.LUT R0, R0, R3, RZ, 0xfc, !PT ;  /* 0x0000000300007212 */ /* 0x000fc800078efcff */
[----:B------:R-:W-:Y:S02]  /*b240*/  PRMT R8, R0, 0x7610, R8 ;  /* 0x0000761000087816 */ /* 0x000fe40000000008 */
.L_x_11333:
[----:B------:R-:W-:Y:S05]  /*b250*/  BSYNC B0 ;  /* 0x0000000000007941 */ /* 0x000fea0003800000 */
.L_x_11332:
[----:B------:R-:W-:Y:S01]  /*b260*/  STG.E.U8 [R16.64], R8 ;  /* 0x0000000810007986 */ /* 0x000fe2000c101124 */
[----:B------:R-:W-:Y:S05]  /*b270*/  EXIT ;  /* 0x000000000000794d */ /* 0x000fea0003800000 */
.L_x_11330:
        /* <DEDUP_REMOVED lines=17> */
.L_x_11337:
[----:B------:R-:W-:-:S04]  /*b390*/  LOP3.LUT R2, R3, 0x80000000, RZ, 0xc0, !PT ;  /* 0x8000000003027812 */ /* 0x000fc800078ec0ff */
[----:B------:R-:W-:-:S04]  /*b3a0*/  SHF.R.U32.HI R3, RZ, 0x18, R2 ;  /* 0x00000018ff037819 */ /* 0x000fc80000011602 */
[----:B------:R-:W-:-:S04]  /*b3b0*/  LOP3.LUT R0, R0, R3, RZ, 0xfc, !PT ;  /* 0x0000000300007212 */ /* 0x000fc800078efcff */
[----:B------:R-:W-:Y:S02]  /*b3c0*/  PRMT R8, R0, 0x7610, R8 ;  /* 0x0000761000087816 */ /* 0x000fe40000000008 */
.L_x_11336:
[----:B------:R-:W-:Y:S05]  /*b3d0*/  BSYNC B0 ;  /* 0x0000000000007941 */ /* 0x000fea0003800000 */
.L_x_11335:
[----:B------:R-:W-:Y:S01]  /*b3e0*/  STG.E.U8 [R16.64], R8 ;  /* 0x0000000810007986 */ /* 0x000fe2000c101124 */
[----:B------:R-:W-:Y:S05]  /*b3f0*/  EXIT ;  /* 0x000000000000794d */ /* 0x000fea0003800000 */
.L_x_11329:
        /* <DEDUP_REMOVED lines=22> */
.L_x_11312:
        /* <DEDUP_REMOVED lines=19> */
[----:B------:R-:W-:Y:S05]  /*b690*/  EXIT ;  /* 0x000000000000794d */ /* 0x000fea0003800000 */
.L_x_11339:
[----:B-----5:R-:W-:-:S06]  /*b6a0*/  HADD2.F32 R2, -RZ, -R0.H0_H0 ;  /* 0xa0000000ff027230 */ /* 0x020fcc0000004100 */
[----:B------:R-:W0:Y:S02]  /*b6b0*/  F2I.U64.TRUNC R2, R2 ;  /* 0x0000000200027311 */ /* 0x000e24000020d800 */
[----:B0-----:R-:W-:Y:S01]  /*b6c0*/  STG.E.64 [R16.64], R2 ;  /* 0x0000000210007986 */ /* 0x001fe2000c101b24 */
[----:B------:R-:W-:Y:S05]  /*b6d0*/  EXIT ;  /* 0x000000000000794d */ /* 0x000fea0003800000 */
.L_x_11338:
[----:B-----5:R-:W-:-:S04]  /*b6e0*/  HADD2.F32 R0, -RZ, -R0.H0_H0 ;  /* 0xa0000000ff007230 */ /* 0x020fc80000004100 */
[----:B------:R-:W0:Y:S02]  /*b6f0*/  F2I.FTZ.U32.TRUNC.NTZ R3, R0 ;  /* 0x0000000000037305 */ /* 0x000e24000021f000 */
[----:B0-----:R-:W-:Y:S01]  /*b700*/  STG.E [R16.64], R3 ;  /* 0x0000000310007986 */ /* 0x001fe2000c101924 */
[----:B------:R-:W-:Y:S05]  /*b710*/  EXIT ;  /* 0x000000000000794d */ /* 0x000fea0003800000 */
.L_x_11340:
        /* <DEDUP_REMOVED lines=14> */
.L_x_22442:


//--------------------- .text._ZN2at6native27unrolled_elementwise_kernelIZZZNS0_15neg_kernel_cudaERNS_18TensorIteratorBaseEENKUlvE0_clEvENKUlvE6_clEvEUlN3c104HalfEE_St5arrayIPcLm2EELi4E23TrivialOffsetCalculatorILi1EjESD_NS0_6memory12LoadWithCastILi1EEENSE_13StoreWithCastILi1EEEEEviT_T0_T2_T3_T4_T5_ --------------------------
	.section	.text._ZN2at6native27unrolled_elementwise_kernelIZZZNS0_15neg_kernel_cudaERNS_18TensorIteratorBaseEENKUlvE0_clEvENKUlvE6_clEvEUlN3c104HalfEE_St5arrayIPcLm2EELi4E23TrivialOffsetCalculatorILi1EjESD_NS0_6memory12LoadWithCastILi1EEENSE_13StoreWithCastILi1EEEEEviT_T0_T2_T3_T4_T5_,"ax",@progbits
	.sectioninfo	@"SHI_REGISTERS=32"
	.align	128
        .global         _ZN2at6native27unrolled_elementwise_kernelIZZZNS0_15neg_kernel_cudaERNS_18TensorIteratorBaseEENKUlvE0_clEvENKUlvE6_clEvEUlN3c104HalfEE_St5arrayIPcLm2EELi4E23TrivialOffsetCalculatorILi1EjESD_NS0_6memory12LoadWithCastILi1EEENSE_13StoreWithCastILi1EEEEEviT_T0_T2_T3_T4_T5_
        .type           _ZN2at6native27unrolled_elementwise_kernelIZZZNS0_15neg_kernel_cudaERNS_18TensorIteratorBaseEENKUlvE0_clEvENKUlvE6_clEvEUlN3c104HalfEE_St5arrayIPcLm2EELi4E23TrivialOffsetCalculatorILi1EjESD_NS0_6memory12LoadWithCastILi1EEENSE_13StoreWithCastILi1EEEEEviT_T0_T2_T3_T4_T5_,@function
        .size           _ZN2at6native27unrolled_elementwise_kernelIZZZNS0_15neg_kernel_cudaERNS_18TensorIteratorBaseEENKUlvE0_clEvENKUlvE6_clEvEUlN3c104HalfEE_St5arrayIPcLm2EELi4E23TrivialOffsetCalculatorILi1EjESD_NS0_6memory12LoadWithCastILi1EEENSE_13StoreWithCastILi1EEEEEviT_T0_T2_T3_T4_T5_,(.L_x_22443 - _ZN2at6native27unrolled_elementwise_kernelIZZZNS0_15neg_kernel_cudaERNS_18TensorIteratorBaseEENKUlvE0_clEvENKUlvE6_clEvEUlN3c104HalfEE_St5arrayIPcLm2EELi4E23TrivialOffsetCalculatorILi1EjESD_NS0_6memory12LoadWithCastILi1EEENSE_13StoreWithCastILi1EEEEEviT_T0_T2_T3_T4_T5_)
        .other          _ZN2at6native27unrolled_elementwise_kernelIZZZNS0_15neg_kernel_cudaERNS_18TensorIteratorBaseEENKUlvE0_clEvENKUlvE6_clEvEUlN3c104HalfEE_St5arrayIPcLm2EELi4E23TrivialOffsetCalculatorILi1EjESD_NS0_6memory12LoadWithCastILi1EEENSE_13StoreWithCastILi1EEEEEviT_T0_T2_T3_T4_T5_,@"STO_CUDA_ENTRY STV_DEFAULT"
_ZN2at6native27unrolled_elementwise_kernelIZZZNS0_15neg_kernel_cudaERNS_18TensorIteratorBaseEENKUlvE0_clEvENKUlvE6_clEvEUlN3c104HalfEE_St5arrayIPcLm2EELi4E23TrivialOffsetCalculatorILi1EjESD_NS0_6memory12LoadWithCastILi1EEENSE_13StoreWithCastILi1EEEEEviT_T0_T2_T3_T4_T5_:
.text._ZN2at6native27unrolled_elementwise_kernelIZZZNS0_15neg_kernel_cudaERNS_18TensorIteratorBaseEENKUlvE0_clEvENKUlvE6_clEvEUlN3c104HalfEE_St5arrayIPcLm2EELi4E23TrivialOffsetCalculatorILi1EjESD_NS0_6memory12LoadWithCastILi1EEENSE_13StoreWithCastILi1EEEEEviT_T0_T2_T3_T4_T5_:
        /* <DEDUP_REMOVED lines=32> */
.L_x_11346:
[----:B------:R-:W2:Y:S02]  /*0200*/  LDG.E.U8 R4, [R4.64] ;  /* 0x0000002404047981 */ /* 0x000ea4000c1e1100 */
[----:B--2---:R-:W0:Y:S02]  /*0210*/  I2F.U16 R0, R4 ;  /* 0x0000000400007306 */ /* 0x004e240000101000 */
[----:B0-----:R-:W-:-:S04]  /*0220*/  F2FP.PACK_AB R0, RZ, R0 ;  /* 0x00000000ff00723e */ /* 0x001fc800000000ff */
[----:B------:R-:W-:Y:S01]  /*0230*/  PRMT R28, R0, 0x7610, R28 ;  /* 0x00007610001c7816 */ /* 0x000fe2000000001c */
[----:B------:R-:W-:Y:S05]  /*0240*/  BRA `(.L_x_11348) ;  /* 0x00000ee000007947 */ /* 0x000fea0003800000 */
.L_x_11345:
        /* <DEDUP_REMOVED lines=11> */
.L_x_11350:
[----:B------:R-:W2:Y:S02]  /*0300*/  LDG.E R4, [R4.64] ;  /* 0x0000002404047981 */ /* 0x000ea4000c1e1900 */
[----:B--2---:R-:W0:Y:S02]  /*0310*/  I2F R0, R4 ;  /* 0x0000000400007306 */ /* 0x004e240000201400 */
[----:B0-----:R-:W-:-:S04]  /*0320*/  F2FP.PACK_AB R0, RZ, R0 ;  /* 0x00000000ff00723e */ /* 0x001fc800000000ff */
[----:B------:R-:W-:Y:S01]  /*0330*/  PRMT R28, R0, 0x7610, R28 ;  /* 0x00007610001c7816 */ /* 0x000fe2000000001c */
[----:B------:R-:W-:Y:S05]  /*0340*/  BRA `(.L_x_11348) ;  /* 0x00000de000007947 */ /* 0x000fea0003800000 */
.L_x_11349:
[----:B------:R-:W2:Y:S02]  /*0350*/  LDG.E.U16 R4, [R4.64] ;  /* 0x0000002404047981 */ /* 0x000ea4000c1e1500 */
[----:B--2---:R-:W0:Y:S02]  /*0360*/  I2F.S16 R0, R4 ;  /* 0x0000000400007306 */ /* 0x004e240000101400 */
[----:B0-----:R-:W-:-:S04]  /*0370*/  F2FP.PACK_AB R0, RZ, R0 ;  /* 0x00000000ff00723e */ /* 0x001fc800000000ff */
[----:B------:R-:W-:Y:S01]  /*0380*/  PRMT R28, R0, 0x7610, R28 ;  /* 0x00007610001c7816 */ /* 0x000fe2000000001c */
[----:B------:R-:W-:Y:S05]  /*0390*/  BRA `(.L_x_11348) ;  /* 0x00000d9000007947 */ /* 0x000fea0003800000 */
.L_x_11344:
        /* <DEDUP_REMOVED lines=9> */
.L_x_11352:
[----:B------:R0:W5:Y:S01]  /*0430*/  LDG.E.U16 R28, [R4.64] ;  /* 0x00000024041c7981 */ /* 0x000162000c1e1500 */
[----:B------:R-:W-:Y:S05]  /*0440*/  BRA `(.L_x_11348) ;  /* 0x00000ce000007947 */ /* 0x000fea0003800000 */
.L_x_11351:
        /* <DEDUP_REMOVED lines=9> */
.L_x_11354:
[----:B------:R0:W5:Y:S01]  /*04e0*/  LDG.E.U16 R28, [R4.64] ;  /* 0x00000024041c7981 */ /* 0x000162000c1e1500 */
[----:B------:R-:W-:Y:S05]  /*04f0*/  BRA `(.L_x_11348) ;  /* 0x00000c3000007947 */ /* 0x000fea0003800000 */
.L_x_11353:
[----:B------:R-:W2:Y:S02]  /*0500*/  LDG.E.64 R4, [R4.64] ;  /* 0x0000002404047981 */ /* 0x000ea4000c1e1b00 */
[----:B--2---:R-:W0:Y:S01]  /*0510*/  F2F.F32.F64 R0, R4 ;  /* 0x0000000400007310 */ /* 0x004e220000301000 */
[----:B------:R-:W0:-:S14]  /*0520*/  DSETP.GEU.AND P0, PT, |R4|, c[0x2][0x0], PT ;  /* 0x008000000400762a */ /* 0x000e1c0003f0e200 */
[----:B0-----:R-:W-:-:S05]  /*0530*/  @!P0 FMUL R0, R0, 1.175494350822287508e-38 ;  /* 0x0080000000008820 */ /* 0x001fca0000400000 */
[----:B------:R-:W-:-:S04]  /*0540*/  F2FP.PACK_AB R0, RZ, R0 ;  /* 0x00000000ff00723e */ /* 0x000fc800000000ff */
[----:B------:R-:W-:Y:S01]  /*0550*/  PRMT R28, R0, 0x7610, R28 ;  /* 0x00007610001c7816 */ /* 0x000fe2000000001c */
[----:B------:R-:W-:Y:S05]  /*0560*/  BRA `(.L_x_11348) ;  /* 0x00000bc000007947 */ /* 0x000fea0003800000 */
.L_x_11343:
        /* <DEDUP_REMOVED lines=14> */
.L_x_11357:
[----:B------:R-:W2:Y:S02]  /*0650*/  LDG.E.64 R4, [R4.64] ;  /* 0x0000002404047981 */ /* 0x000ea4000c1e1b00 */
[----:B--2---:R-:W0:Y:S01]  /*0660*/  F2F.F32.F64 R0, R4 ;  /* 0x0000000400007310 */ /* 0x004e220000301000 */
[----:B------:R-:W0:-:S14]  /*0670*/  DSETP.GEU.AND P0, PT, |R4|, c[0x2][0x0], PT ;  /* 0x008000000400762a */ /* 0x000e1c0003f0e200 */
[----:B0-----:R-:W-:-:S05]  /*0680*/  @!P0 FMUL R0, R0, 1.175494350822287508e-38 ;  /* 0x0080000000008820 */ /* 0x001fca0000400000 */
[----:B------:R-:W-:-:S04]  /*0690*/  F2FP.PACK_AB R0, RZ, R0 ;  /* 0x00000000ff00723e */ /* 0x000fc800000000ff */
[----:B------:R-:W-:Y:S01]  /*06a0*/  PRMT R28, R0, 0x7610, R28 ;  /* 0x00007610001c7816 */ /* 0x000fe2000000001c */
[----:B------:R-:W-:Y:S05]  /*06b0*/  BRA `(.L_x_11348) ;  /* 0x00000a7000007947 */ /* 0x000fea0003800000 */
.L_x_11356:
        /* <DEDUP_REMOVED lines=28> */
.L_x_11359:
        /* <DEDUP_REMOVED lines=13> */
[----:B------:R-:W-:-:S04]  /*0950*/  F2FP.PACK_AB R0, RZ, R0 ;  /* 0x00000000ff00723e */ /* 0x000fc800000000ff */
[----:B------:R-:W-:Y:S01]  /*0960*/  PRMT R28, R0, 0x7610, R28 ;  /* 0x00007610001c7816 */ /* 0x000fe2000000001c */
[----:B------:R-:W-:Y:S05]  /*0970*/  BRA `(.L_x_11348) ;  /* 0x000007b000007947 */ /* 0x000fea0003800000 */
.L_x_11358:
[----:B------:R-:W2:Y:S02]  /*0980*/  LDG.E.U16 R0, [R4.64] ;  /* 0x0000002404007981 */ /* 0x000ea4000c1e1500 */
[----:B--2---:R-:W-:-:S04]  /*0990*/  PRMT R0, RZ, 0x5410, R0 ;  /* 0x00005410ff007816 */ /* 0x004fc80000000000 */
[----:B------:R-:W-:-:S04]  /*09a0*/  F2FP.PACK_AB R0, RZ, R0 ;  /* 0x00000000ff00723e */ /* 0x000fc800000000ff */
[----:B------:R-:W-:Y:S01]  /*09b0*/  PRMT R28, R0, 0x7610, R28 ;  /* 0x00007610001c7816 */ /* 0x000fe2000000001c */
[----:B------:R-:W-:Y:S05]  /*09c0*/  BRA `(.L_x_11348) ;  /* 0x0000076000007947 */ /* 0x000fea0003800000 */
.L_x_11355:
        /* <DEDUP_REMOVED lines=12> */
.L_x_11362:
        /* <DEDUP_REMOVED lines=21> */
.L_x_11366:
[----:B------:R-:W-:Y:S05]  /*0be0*/  BSYNC B1 ;  /* 0x0000000000017941 */ /* 0x000fea0003800000 */
.L_x_11365:
[----:B------:R-:W-:Y:S01]  /*0bf0*/  LEA R5, R0, 0x3b800000, 0x17 ;  /* 0x3b80000000057811 */ /* 0x000fe200078eb8ff */
[----:B------:R-:W-:-:S05]  /*0c00*/  IMAD.SHL.U32 R0, R3, 0x100000, RZ ;  /* 0x0010000003007824 */ /* 0x000fca00078e00ff */
[----:B------:R-:W-:Y:S02]  /*0c10*/  LOP3.LUT R0, R5, R0, R6, 0xfe, !PT ;  /* 0x0000000005007212 */ /* 0x000fe400078efe06 */
.L_x_11364:
[----:B------:R-:W-:Y:S05]  /*0c20*/  BSYNC B0 ;  /* 0x0000000000007941 */ /* 0x000fea0003800000 */
.L_x_11363:
[----:B------:R-:W-:-:S04]  /*0c30*/  F2FP.PACK_AB R0, RZ, R0 ;  /* 0x00000000ff00723e */ /* 0x000fc800000000ff */
[----:B------:R-:W-:Y:S01]  /*0c40*/  PRMT R28, R0, 0x7610, R28 ;  /* 0x00007610001c7816 */ /* 0x000fe2000000001c */
[----:B------:R-:W-:Y:S05]  /*0c50*/  BRA `(.L_x_11348) ;  /* 0x000004d000007947 */ /* 0x000fea0003800000 */
.L_x_11361:
        /* <DEDUP_REMOVED lines=21> */
.L_x_11370:
[----:B------:R-:W-:Y:S05]  /*0db0*/  BSYNC B1 ;  /* 0x0000000000017941 */ /* 0x000fea0003800000 */
.L_x_11369:
[----:B------:R-:W-:Y:S01]  /*0dc0*/  LEA R5, R0, 0x37800000, 0x17 ;  /* 0x3780000000057811 */ /* 0x000fe200078eb8ff */
[----:B------:R-:W-:-:S05]  /*0dd0*/  IMAD.SHL.U32 R0, R3, 0x200000, RZ ;  /* 0x0020000003007824 */ /* 0x000fca00078e00ff */
[----:B------:R-:W-:Y:S02]  /*0de0*/  LOP3.LUT R0, R5, R0, R6, 0xfe, !PT ;  /* 0x0000000005007212 */ /* 0x000fe400078efe06 */
.L_x_11368:
[----:B------:R-:W-:Y:S05]  /*0df0*/  BSYNC B0 ;  /* 0x0000000000007941 */ /* 0x000fea0003800000 */
.L_x_11367:
[----:B------:R-:W-:-:S04]  /*0e00*/  F2FP.PACK_AB R0, RZ, R0 ;  /* 0x00000000ff00723e */ /* 0x000fc800000000ff */
[----:B------:R-:W-:Y:S01]  /*0e10*/  PRMT R28, R0, 0x7610, R28 ;  /* 0x00007610001c7816 */ /* 0x000fe2000000001c */
[----:B------:R-:W-:Y:S05]  /*0e20*/  BRA `(.L_x_11348) ;  /* 0x0000030000007947 */ /* 0x000fea0003800000 */
.L_x_11360:
        /* <DEDUP_REMOVED lines=14> */
.L_x_11374:
[----:B------:R-:W-:Y:S05]  /*0f10*/  BSYNC B0 ;  /* 0x0000000000007941 */ /* 0x000fea0003800000 */
.L_x_11373:
[----:B------:R-:W-:-:S04]  /*0f20*/  F2FP.PACK_AB R0, RZ, R0 ;  /* 0x00000000ff00723e */ /* 0x000fc800000000ff */
[----:B------:R-:W-:Y:S01]  /*0f30*/  PRMT R28, R0, 0x7610, R28 ;  /* 0x00007610001c7816 */ /* 0x000fe2000000001c */
[----:B------:R-:W-:Y:S05]  /*0f40*/  BRA `(.L_x_11348) ;  /* 0x000001e000007947 */ /* 0x000fea0003800000 */
.L_x_11347:
        /* <DEDUP_REMOVED lines=21> */
.L_x_11372:
[----:B------:R-:W2:Y:S02]  /*10a0*/  LDG.E.64 R4, [R4.64] ;  /* 0x0000002404047981 */ /* 0x000ea4000c1e1b00 */
[----:B--2---:R-:W0:Y:S02]  /*10b0*/  I2F.U64 R0, R4 ;  /* 0x0000000400007312 */ /* 0x004e240000301000 */
[----:B0-----:R-:W-:-:S04]  /*10c0*/  F2FP.PACK_AB R0, RZ, R0 ;  /* 0x00000000ff00723e */ /* 0x001fc800000000ff */
[----:B------:R-:W-:Y:S01]  /*10d0*/  PRMT R28, R0, 0x7610, R28 ;  /* 0x00007610001c7816 */ /* 0x000fe2000000001c */
[----:B------:R-:W-:Y:S05]  /*10e0*/  BRA `(.L_x_11348) ;  /* 0x0000004000007947 */ /* 0x000fea0003800000 */
.L_x_11371:
[----:B------:R-:W2:Y:S02]  /*10f0*/  LDG.E R4, [R4.64] ;  /* 0x0000002404047981 */ /* 0x000ea4000c1e1900 */
[----:B--2---:R-:W0:Y:S02]  /*1100*/  I2F.U32 R0, R4 ;  /* 0x0000000400007306 */ /* 0x004e240000201000 */
[----:B0-----:R-:W-:-:S04]  /*1110*/  F2FP.PACK_AB R0, RZ, R0 ;  /* 0x00000000ff00723e */ /* 0x001fc800000000ff */
[----:B------:R-:W-:Y:S02]  /*1120*/  PRMT R28, R0, 0x7610, R28 ;  /* 0x00007610001c7816 */ /* 0x000fe4000000001c */
.L_x_11348:
[----:B------:R-:W1:Y:S02]  /*1130*/  S2R R17, SR_TID.X ;  /* 0x0000000000117919 */ /* 0x000e640000002100 */
[----:B-1----:R-:W-:-:S03]  /*1140*/  IADD3 R17, R17, 0x80, RZ ;  /* 0x0000008011117810 */ /* 0x002fc60007ffe0ff */
.L_x_11342:
[----:B-1----:R-:W-:Y:S05]  /*1150*/  BSYNC B6 ;  /* 0x0000000000067941 */ /* 0x002fea0003800000 */
.L_x_11341:
        /* <DEDUP_REMOVED lines=24> */
.L_x_11380:
[----:B------:R-:W2:Y:S02]  /*12e0*/  LDG.E.U8 R4, [R4.64] ;  /* 0x0000002404047981 */ /* 0x000ea4000c1e1100 */
[----:B--2---:R-:W0:Y:S02]  /*12f0*/  I2F.U16 R0, R4 ;  /* 0x0000000400007306 */ /* 0x004e240000101000 */
[----:B0-----:R-:W-:-:S04]  /*1300*/  F2FP.PACK_AB R0, RZ, R0 ;  /* 0x00000000ff00723e */ /* 0x001fc800000000ff */
[----:B------:R-:W-:Y:S01]  /*1310*/  PRMT R27, R0, 0x7610, R27 ;  /* 0x00007610001b7816 */ /* 0x000fe2000000001b */
[----:B------:R-:W-:Y:S05]  /*1320*/  BRA `(.L_x_11382) ;  /* 0x00000ed000007947 */ /* 0x000fea0003800000 */
.L_x_11379:
        /* <DEDUP_REMOVED lines=11> */
.L_x_11384:
[----:B------:R-:W2:Y:S02]  /*13e0*/  LDG.E R4, [R4.64] ;  /* 0x0000002404047981 */ /* 0x000ea4000c1e1900 */
[----:B--2---:R-:W0:Y:S02]  /*13f0*/  I2F R0, R4 ;  /* 0x0000000400007306 */ /* 0x004e240000201400 */
[----:B0-----:R-:W-:-:S04]  /*1400*/  F2FP.PACK_AB R0, RZ, R0 ;  /* 0x00000000ff00723e */ /* 0x001fc800000000ff */
[----:B------:R-:W-:Y:S01]  /*1410*/  PRMT R27, R0, 0x7610, R27 ;  /* 0x00007610001b7816 */ /* 0x000fe2000000001b */
[----:B------:R-:W-:Y:S05]  /*1420*/  BRA `(.L_x_11382) ;  /* 0x00000dd000007947 */ /* 0x000fea0003800000 */
.L_x_11383:
[----:B------:R-:W2:Y:S02]  /*1430*/  LDG.E.U16 R4, [R4.64] ;  /* 0x0000002404047981 */ /* 0x000ea4000c1e1500 */
[----:B--2---:R-:W0:Y:S02]  /*1440*/  I2F.S16 R0, R4 ;  /* 0x0000000400007306 */ /* 0x004e240000101400 */
[----:B0-----:R-:W-:-:S04]  /*1450*/  F2FP.PACK_AB R0, RZ, R0 ;  /* 0x00000000ff00723e */ /* 0x001fc800000000ff */
[----:B------:R-:W-:Y:S01]  /*1460*/  PRMT R27, R0, 0x7610, R27 ;  /* 0x00007610001b7816 */ /* 0x000fe2000000001b */
[----:B------:R-:W-:Y:S05]  /*1470*/  BRA `(.L_x_11382) ;  /* 0x00000d8000007947 */ /* 0x000fea0003800000 */
.L_x_11378:
        /* <DEDUP_REMOVED lines=9> */
.L_x_11386:
[----:B------:R0:W5:Y:S01]  /*1510*/  LDG.E.U16 R27, [R4.64] ;  /* 0x00000024041b7981 */ /* 0x000162000c1e1500 */
[----:B------:R-:W-:Y:S05]  /*1520*/  BRA `(.L_x_11382) ;  /* 0x00000cd000007947 */ /* 0x000fea0003800000 */
.L_x_11385:
        /* <DEDUP_REMOVED lines=9> */
.L_x_11388:
[----:B------:R0:W5:Y:S01]  /*15c0*/  LDG.E.U16 R27, [R4.64] ;  /* 0x00000024041b7981 */ /* 0x000162000c1e1500 */
[----:B------:R-:W-:Y:S05]  /*15d0*/  BRA `(.L_x_11382) ;  /* 0x00000c2000007947 */ /* 0x000fea0003800000 */
.L_x_11387:
[----:B------:R-:W2:Y:S02]  /*15e0*/  LDG.E.64 R4, [R4.64] ;  /* 0x0000002404047981 */ /* 0x000ea4000c1e1b00 */
[----:B--2---:R-:W0:Y:S01]  /*15f0*/  F2F.F32.F64 R0, R4 ;  /* 0x0000000400007310 */ /* 0x004e220000301000 */
[----:B------:R-:W0:-:S14]  /*1600*/  DSETP.GEU.AND P0, PT, |R4|, c[0x2][0x0], PT ;  /* 0x008000000400762a */ /* 0x000e1c0003f0e200 */
[----:B0-----:R-:W-:-:S05]  /*1610*/  @!P0 FMUL R0, R0, 1.175494350822287508e-38 ;  /* 0x0080000000008820 */ /* 0x001fca0000400000 */
[----:B------:R-:W-:-:S04]  /*1620*/  F2FP.PACK_AB R0, RZ, R0 ;  /* 0x00000000ff00723e */ /* 0x000fc800000000ff */
[----:B------:R-:W-:Y:S01]  /*1630*/  PRMT R27, R0, 0x7610, R27 ;  /* 0x00007610001b7816 */ /* 0x000fe2000000001b */
[----:B------:R-:W-:Y:S05]  /*1640*/  BRA `(.L_x_11382) ;  /* 0x00000bb000007947 */ /* 0x000fea0003800000 */
.L_x_11377:
        /* <DEDUP_REMOVED lines=14> */
.L_x_11391:
[----:B------:R-:W2:Y:S02]  /*1730*/  LDG.E.64 R4, [R4.64] ;  /* 0x0000002404047981 */ /* 0x000ea4000c1e1b00 */
[----:B--2---:R-:W0:Y:S01]  /*1740*/  F2F.F32.F64 R0, R4 ;  /* 0x0000000400007310 */ /* 0x004e220000301000 */
[----:B------:R-:W0:-:S14]  /*1750*/  DSETP.GEU.AND P0, PT, |R4|, c[0x2][0x0], PT ;  /* 0x008000000400762a */ /* 0x000e1c0003f0e200 */
[----:B0-----:R-:W-:-:S05]  /*1760*/  @!P0 FMUL R0, R0, 1.175494350822287508e-38 ;  /* 0x0080000000008820 */ /* 0x001fca0000400000 */
[----:B------:R-:W-:-:S04]  /*1770*/  F2FP.PACK_AB R0, RZ, R0 ;  /* 0x00000000ff00723e */ /* 0x000fc800000000ff */
[----:B------:R-:W-:Y:S01]  /*1780*/  PRMT R27, R0, 0x7610, R27 ;  /* 0x00007610001b7816 */ /* 0x000fe2000000001b */
[----:B------:R-:W-:Y:S05]  /*1790*/  BRA `(.L_x_11382) ;  /* 0x00000a6000007947 */ /* 0x000fea0003800000 */
.L_x_11390:
        /* <DEDUP_REMOVED lines=28> */
.L_x_11393:
        /* <DEDUP_REMOVED lines=15> */
.L_x_11392:
[----:B------:R-:W2:Y:S02]  /*1a50*/  LDG.E.U16 R0, [R4.64] ;  /* 0x0000002404007981 */ /* 0x000ea4000c1e1500 */
[----:B--2---:R-:W-:-:S04]  /*1a60*/  PRMT R0, RZ, 0x5410, R0 ;  /* 0x00005410ff007816 */ /* 0x004fc80000000000 */
[----:B------:R-:W-:-:S04]  /*1a70*/  F2FP.PACK_AB R0, RZ, R0 ;  /* 0x00000000ff00723e */ /* 0x000fc800000000ff */
[----:B------:R-:W-:Y:S01]  /*1a80*/  PRMT R27, R0, 0x7610, R27 ;  /* 0x00007610001b7816 */ /* 0x000fe2000000001b */
[----:B------:R-:W-:Y:S05]  /*1a90*/  BRA `(.L_x_11382) ;  /* 0x0000076000007947 */ /* 0x000fea0003800000 */
.L_x_11389:
        /* <DEDUP_REMOVED lines=12> */
.L_x_11396:
        /* <DEDUP_REMOVED lines=21> */
.L_x_11400:
[----:B------:R-:W-:Y:S05]  /*1cb0*/  BSYNC B1 ;  /* 0x0000000000017941 */ /* 0x000fea0003800000 */
.L_x_11399:
[----:B------:R-:W-:Y:S01]  /*1cc0*/  LEA R5, R0, 0x3b800000, 0x17 ;  /* 0x3b80000000057811 */ /* 0x000fe200078eb8ff */
[----:B------:R-:W-:-:S05]  /*1cd0*/  IMAD.SHL.U32 R0, R3, 0x100000, RZ ;  /* 0x0010000003007824 */ /* 0x000fca00078e00ff */
[----:B------:R-:W-:Y:S02]  /*1ce0*/  LOP3.LUT R0, R5, R0, R6, 0xfe, !PT ;  /* 0x0000000005007212 */ /* 0x000fe400078efe06 */
.L_x_11398:
[----:B------:R-:W-:Y:S05]  /*1cf0*/  BSYNC B0 ;  /* 0x0000000000007941 */ /* 0x000fea0003800000 */
.L_x_11397:
[----:B------:R-:W-:-:S04]  /*1d00*/  F2FP.PACK_AB R0, RZ, R0 ;  /* 0x00000000ff00723e */ /* 0x000fc800000000ff */
[----:B------:R-:W-:Y:S01]  /*1d10*/  PRMT R27, R0, 0x7610, R27 ;  /* 0x00007610001b7816 */ /* 0x000fe2000000001b */
[----:B------:R-:W-:Y:S05]  /*1d20*/  BRA `(.L_x_11382) ;  /* 0x000004d000007947 */ /* 0x000fea0003800000 */
.L_x_11395:
        /* <DEDUP_REMOVED lines=21> */
.L_x_11404:
[----:B------:R-:W-:Y:S05]  /*1e80*/  BSYNC B1 ;  /* 0x0000000000017941 */ /* 0x000fea0003800000 */
.L_x_11403:
[----:B------:R-:W-:Y:S01]  /*1e90*/  LEA R5, R0, 0x37800000, 0x17 ;  /* 0x3780000000057811 */ /* 0x000fe200078eb8ff */
[----:B------:R-:W-:-:S05]  /*1ea0*/  IMAD.SHL.U32 R0, R3, 0x200000, RZ ;  /* 0x0020000003007824 */ /* 0x000fca00078e00ff */
[----:B------:R-:W-:Y:S02]  /*1eb0*/  LOP3.LUT R0, R5, R0, R6, 0xfe, !PT ;  /* 0x0000000005007212 */ /* 0x000fe400078efe06 */
.L_x_11402:
[----:B------:R-:W-:Y:S05]  /*1ec0*/  BSYNC B0 ;  /* 0x0000000000007941 */ /* 0x000fea0003800000 */
.L_x_11401:
[----:B------:R-:W-:-:S04]  /*1ed0*/  F2FP.PACK_AB R0, RZ, R0 ;  /* 0x00000000ff00723e */ /* 0x000fc800000000ff */
[----:B------:R-:W-:Y:S01]  /*1ee0*/  PRMT R27, R0, 0x7610, R27 ;  /* 0x00007610001b7816 */ /* 0x000fe2000000001b */
[----:B------:R-:W-:Y:S05]  /*1ef0*/  BRA `(.L_x_11382) ;  /* 0x0000030000007947 */ /* 0x000fea0003800000 */
.L_x_11394:
        /* <DEDUP_REMOVED lines=14> */
.L_x_11408:
[----:B------:R-:W-:Y:S05]  /*1fe0*/  BSYNC B0 ;  /* 0x0000000000007941 */ /* 0x000fea0003800000 */
.L_x_11407:
[----:B------:R-:W-:-:S04]  /*1ff0*/  F2FP.PACK_AB R0, RZ, R0 ;  /* 0x00000000ff00723e */ /* 0x000fc800000000ff */
[----:B------:R-:W-:Y:S01]  /*2000*/  PRMT R27, R0, 0x7610, R27 ;  /* 0x00007610001b7816 */ /* 0x000fe2000000001b */
[----:B------:R-:W-:Y:S05]  /*2010*/  BRA `(.L_x_11382) ;  /* 0x000001e000007947 */ /* 0x000fea0003800000 */
.L_x_11381:
        /* <DEDUP_REMOVED lines=21> */
.L_x_11406:
[----:B------:R-:W2:Y:S02]  /*2170*/  LDG.E.64 R4, [R4.64] ;  /* 0x0000002404047981 */ /* 0x000ea4000c1e1b00 */
[----:B--2---:R-:W0:Y:S02]  /*2180*/  I2F.U64 R0, R4 ;  /* 0x0000000400007312 */ /* 0x004e240000301000 */
[----:B0-----:R-:W-:-:S04]  /*2190*/  F2FP.PACK_AB R0, RZ, R0 ;  /* 0x00000000ff00723e */ /* 0x001fc800000000ff */
[----:B------:R-:W-:Y:S01]  /*21a0*/  PRMT R27, R0, 0x7610, R27 ;  /* 0x00007610001b7816 */ /* 0x000fe2000000001b */
[----:B------:R-:W-:Y:S05]  /*21b0*/  BRA `(.L_x_11382) ;  /* 0x0000004000007947 */ /* 0x000fea0003800000 */
.L_x_11405:
[----:B------:R-:W2:Y:S02]  /*21c0*/  LDG.E R4, [R4.64] ;  /* 0x0000002404047981 */ /* 0x000ea4000c1e1900 */
[----:B--2---:R-:W0:Y:S02]  /*21d0*/  I2F.U32 R0, R4 ;  /* 0x0000000400007306 */ /* 0x004e240000201000 */
[----:B0-----:R-:W-:-:S04]  /*21e0*/  F2FP.PACK_AB R0, RZ, R0 ;  /* 0x00000000ff00723e */ /* 0x001fc800000000ff */
[----:B------:R-:W-:Y:S02]  /*21f0*/  PRMT R27, R0, 0x7610, R27 ;  /* 0x00007610001b7816 */ /* 0x000fe4000000001b */
.L_x_11382:
[----:B------:R-:W-:-:S05]  /*2200*/  IADD3 R17, R17, 0x80, RZ ;  /* 0x0000008011117810 */ /* 0x000fca0007ffe0ff */
.L_x_11376:
[----:B------:R-:W-:Y:S05]  /*2210*/  BSYNC B6 ;  /* 0x0000000000067941 */ /* 0x000fea0003800000 */
.L_x_11375:
        /* <DEDUP_REMOVED lines=26> */
.L_x_11414:
[----:B------:R-:W2:Y:S02]  /*23c0*/  LDG.E.U8 R4, [R4.64] ;  /* 0x0000002404047981 */ /* 0x000ea4000c1e1100 */
[----:B--2---:R-:W0:Y:S02]  /*23d0*/  I2F.U16 R0, R4 ;  /* 0x0000000400007306 */ /* 0x004e240000101000 */
[----:B0-----:R-:W-:-:S04]  /*23e0*/  F2FP.PACK_AB R0, RZ, R0 ;  /* 0x00000000ff00723e */ /* 0x001fc800000000ff */
[----:B------:R-:W-:Y:S01]  /*23f0*/  PRMT R24, R0, 0x7610, R24 ;  /* 0x0000761000187816 */ /* 0x000fe20000000018 */
[----:B------:R-:W-:Y:S05]  /*2400*/  BRA `(.L_x_11416) ;  /* 0x00000ed000007947 */ /* 0x000fea0003800000 */
.L_x_11413:
        /* <DEDUP_REMOVED lines=11> */
.L_x_11418:
[----:B------:R-:W2:Y:S02]  /*24c0*/  LDG.E R4, [R4.64] ;  /* 0x0000002404047981 */ /* 0x000ea4000c1e1900 */
[----:B--2---:R-:W0:Y:S02]  /*24d0*/  I2F R0, R4 ;  /* 0x0000000400007306 */ /* 0x004e240000201400 */
[----:B0-----:R-:W-:-:S04]  /*24e0*/  F2FP.PACK_AB R0, RZ, R0 ;  /* 0x00000000ff00723e */ /* 0x001fc800000000ff */
[----:B------:R-:W-:Y:S01]  /*24f0*/  PRMT R24, R0, 0x7610, R24 ;  /* 0x0000761000187816 */ /* 0x000fe20000000018 */
[----:B------:R-:W-:Y:S05]  /*2500*/  BRA `(.L_x_11416) ;  /* 0x00000dd000007947 */ /* 0x000fea0003800000 */
.L_x_11417:
[----:B------:R-:W2:Y:S02]  /*2510*/  LDG.E.U16 R4, [R4.64] ;  /* 0x0000002404047981 */ /* 0x000ea4000c1e1500 */
[----:B--2---:R-:W0:Y:S02]  /*2520*/  I2F.S16 R0, R4 ;  /* 0x0000000400007306 */ /* 0x004e240000101400 */
[----:B0-----:R-:W-:-:S04]  /*2530*/  F2FP.PACK_AB R0, RZ, R0 ;  /* 0x00000000ff00723e */ /* 0x001fc800000000ff */
[----:B------:R-:W-:Y:S01]  /*2540*/  PRMT R24, R0, 0x7610, R24 ;  /* 0x0000761000187816 */ /* 0x000fe20000000018 */
[----:B------:R-:W-:Y:S05]  /*2550*/  BRA `(.L_x_11416) ;  /* 0x00000d8000007947 */ /* 0x000fea0003800000 */
.L_x_11412:
        /* <DEDUP_REMOVED lines=9> */
.L_x_11420:
[----:B------:R0:W5:Y:S01]  /*25f0*/  LDG.E.U16 R24, [R4.64] ;  /* 0x0000002404187981 */ /* 0x000162000c1e1500 */
[----:B------:R-:W-:Y:S05]  /*2600*/  BRA `(.L_x_11416) ;  /* 0x00000cd000007947 */ /* 0x000fea0003800000 */
.L_x_11419:
        /* <DEDUP_REMOVED lines=9> */
.L_x_11422:
[----:B------:R0:W5:Y:S01]  /*26a0*/  LDG.E.U16 R24, [R4.64] ;  /* 0x0000002404187981 */ /* 0x000162000c1e1500 */
[----:B------:R-:W-:Y:S05]  /*26b0*/  BRA `(.L_x_11416) ;  /* 0x00000c2000007947 */ /* 0x000fea0003800000 */
.L_x_11421:
[----:B------:R-:W2:Y:S02]  /*26c0*/  LDG.E.64 R4, [R4.64] ;  /* 0x0000002404047981 */ /* 0x000ea4000c1e1b00 */
[----:B--2---:R-:W0:Y:S01]  /*26d0*/  F2F.F32.F64 R0, R4 ;  /* 0x0000000400007310 */ /* 0x004e220000301000 */
[----:B------:R-:W0:-:S14]  /*26e0*/  DSETP.GEU.AND P0, PT, |R4|, c[0x2][0x0], PT ;  /* 0x008000000400762a */ /* 0x000e1c0003f0e200 */
[----:B0-----:R-:W-:-:S05]  /*26f0*/  @!P0 FMUL R0, R0, 1.175494350822287508e-38 ;  /* 0x0080000000008820 */ /* 0x001fca0000400000 */
[----:B------:R-:W-:-:S04]  /*2700*/  F2FP.PACK_AB R0, RZ, R0 ;  /* 0x00000000ff00723e */ /* 0x000fc800000000ff */
[----:B------:R-:W-:Y:S01]  /*2710*/  PRMT R24, R0, 0x7610, R24 ;  /* 0x0000761000187816 */ /* 0x000fe20000000018 */
[----:B------:R-:W-:Y:S05]  /*2720*/  BRA `(.L_x_11416) ;  /* 0x00000bb000007947 */ /* 0x000fea0003800000 */
.L_x_11411:
        /* <DEDUP_REMOVED lines=14> */
.L_x_11425:
[----:B------:R-:W2:Y:S02]  /*2810*/  LDG.E.64 R4, [R4.64] ;  /* 0x0000002404047981 */ /* 0x000ea4000c1e1b00 */
[----:B--2---:R-:W0:Y:S01]  /*2820*/  F2F.F32.F64 R0, R4 ;  /* 0x0000000400007310 */ /* 0x004e220000301000 */
[----:B------:R-:W0:-:S14]  /*2830*/  DSETP.GEU.AND P0, PT, |R4|, c[0x2][0x0], PT ;  /* 0x008000000400762a */ /* 0x000e1c0003f0e200 */
[----:B0-----:R-:W-:-:S05]  /*2840*/  @!P0 FMUL R0, R0, 1.175494350822287508e-38 ;  /* 0x0080000000008820 */ /* 0x001fca0000400000 */
[----:B------:R-:W-:-:S04]  /*2850*/  F2FP.PACK_AB R0, RZ, R0 ;  /* 0x00000000ff00723e */ /* 0x000fc800000000ff */
[----:B------:R-:W-:Y:S01]  /*2860*/  PRMT R24, R0, 0x7610, R24 ;  /* 0x0000761000187816 */ /* 0x000fe20000000018 */
[----:B------:R-:W-:Y:S05]  /*2870*/  BRA `(.L_x_11416) ;  /* 0x00000a6000007947 */ /* 0x000fea0003800000 */
.L_x_11424:
        /* <DEDUP_REMOVED lines=28> */
.L_x_11427:
        /* <DEDUP_REMOVED lines=15> */
.L_x_11426:
[----:B------:R-:W2:Y:S02]  /*2b30*/  LDG.E.U16 R0, [R4.64] ;  /* 0x0000002404007981 */ /* 0x000ea4000c1e1500 */
[----:B--2---:R-:W-:-:S04]  /*2b40*/  PRMT R0, RZ, 0x5410, R0 ;  /* 0x00005410ff007816 */ /* 0x004fc80000000000 */
[----:B------:R-:W-:-:S04]  /*2b50*/  F2FP.PACK_AB R0, RZ, R0 ;  /* 0x00000000ff00723e */ /* 0x000fc800000000ff */
[----:B------:R-:W-:Y:S01]  /*2b60*/  PRMT R24, R0, 0x7610, R24 ;  /* 0x0000761000187816 */ /* 0x000fe20000000018 */
[----:B------:R-:W-:Y:S05]  /*2b70*/  BRA `(.L_x_11416) ;  /* 0x0000076000007947 */ /* 0x000fea0003800000 */
.L_x_11423:
        /* <DEDUP_REMOVED lines=12> */
.L_x_11430:
        /* <DEDUP_REMOVED lines=21> */
.L_x_11434:
[----:B------:R-:W-:Y:S05]  /*2d90*/  BSYNC B1 ;  /* 0x0000000000017941 */ /* 0x000fea0003800000 */
.L_x_11433:
[----:B------:R-:W-:Y:S01]  /*2da0*/  LEA R5, R0, 0x3b800000, 0x17 ;  /* 0x3b80000000057811 */ /* 0x000fe200078eb8ff */
[----:B------:R-:W-:-:S05]  /*2db0*/  IMAD.SHL.U32 R0, R3, 0x100000, RZ ;  /* 0x0010000003007824 */ /* 0x000fca00078e00ff */
[----:B------:R-:W-:Y:S02]  /*2dc0*/  LOP3.LUT R0, R5, R0, R6, 0xfe, !PT ;  /* 0x0000000005007212 */ /* 0x000fe400078efe06 */
.L_x_11432:
[----:B------:R-:W-:Y:S05]  /*2dd0*/  BSYNC B0 ;  /* 0x0000000000007941 */ /* 0x000fea0003800000 */
.L_x_11431:
[----:B------:R-:W-:-:S04]  /*2de0*/  F2FP.PACK_AB R0, RZ, R0 ;  /* 0x00000000ff00723e */ /* 0x000fc800000000ff */
[----:B------:R-:W-:Y:S01]  /*2df0*/  PRMT R24, R0, 0x7610, R24 ;  /* 0x0000761000187816 */ /* 0x000fe20000000018 */
[----:B------:R-:W-:Y:S05]  /*2e00*/  BRA `(.L_x_11416) ;  /* 0x000004d000007947 */ /* 0x000fea0003800000 */
.L_x_11429:
        /* <DEDUP_REMOVED lines=21> */
.L_x_11438:
[----:B------:R-:W-:Y:S05]  /*2f60*/  BSYNC B1 ;  /* 0x0000000000017941 */ /* 0x000fea0003800000 */
.L_x_11437:
[----:B------:R-:W-:Y:S01]  /*2f70*/  LEA R5, R0, 0x37800000, 0x17 ;  /* 0x3780000000057811 */ /* 0x000fe200078eb8ff */
[----:B------:R-:W-:-:S05]  /*2f80*/  IMAD.SHL.U32 R0, R3, 0x200000, RZ ;  /* 0x0020000003007824 */ /* 0x000fca00078e00ff */
[----:B------:R-:W-:Y:S02]  /*2f90*/  LOP3.LUT R0, R5, R0, R6, 0xfe, !PT ;  /* 0x0000000005007212 */ /* 0x000fe400078efe06 */
.L_x_11436:
[----:B------:R-:W-:Y:S05]  /*2fa0*/  BSYNC B0 ;  /* 0x0000000000007941 */ /* 0x000fea0003800000 */
.L_x_11435:
[----:B------:R-:W-:-:S04]  /*2fb0*/  F2FP.PACK_AB R0, RZ, R0 ;  /* 0x00000000ff00723e */ /* 0x000fc800000000ff */
[----:B------:R-:W-:Y:S01]  /*2fc0*/  PRMT R24, R0, 0x7610, R24 ;  /* 0x0000761000187816 */ /* 0x000fe20000000018 */
[----:B------:R-:W-:Y:S05]  /*2fd0*/  BRA `(.L_x_11416) ;  /* 0x0000030000007947 */ /* 0x000fea0003800000 */
.L_x_11428:
        /* <DEDUP_REMOVED lines=14> */
.L_x_11442:
[----:B------:R-:W-:Y:S05]  /*30c0*/  BSYNC B0 ;  /* 0x0000000000007941 */ /* 0x000fea0003800000 */
.L_x_11441:
[----:B------:R-:W-:-:S04]  /*30d0*/  F2FP.PACK_AB R0, RZ, R0 ;  /* 0x00000000ff00723e */ /* 0x000fc800000000ff */
[----:B------:R-:W-:Y:S01]  /*30e0*/  PRMT R24, R0, 0x7610, R24 ;  /* 0x0000761000187816 */ /* 0x000fe20000000018 */
[----:B------:R-:W-:Y:S05]  /*30f0*/  BRA `(.L_x_11416) ;  /* 0x000001e000007947 */ /* 0x000fea0003800000 */
.L_x_11415:
        /* <DEDUP_REMOVED lines=21> */
.L_x_11440:
[----:B------:R-:W2:Y:S02]  /*3250*/  LDG.E.64 R4, [R4.64] ;  /* 0x0000002404047981 */ /* 0x000ea4000c1e1b00 */
[----:B--2---:R-:W0:Y:S02]  /*3260*/  I2F.U64 R0, R4 ;  /* 0x0000000400007312 */ /* 0x004e240000301000 */
[----:B0-----:R-:W-:-:S04]  /*3270*/  F2FP.PACK_AB R0, RZ, R0 ;  /* 0x00000000ff00723e */ /* 0x001fc800000000ff */
[----:B------:R-:W-:Y:S01]  /*3280*/  PRMT R24, R0, 0x7610, R24 ;  /* 0x0000761000187816 */ /* 0x000fe20000000018 */
[----:B------:R-:W-:Y:S05]  /*3290*/  BRA `(.L_x_11416) ;  /* 0x0000004000007947 */ /* 0x000fea0003800000 */
.L_x_11439:
[----:B------:R-:W2:Y:S02]  /*32a0*/  LDG.E R4, [R4.64] ;  /* 0x0000002404047981 */ /* 0x000ea4000c1e1900 */
[----:B--2---:R-:W0:Y:S02]  /*32b0*/  I2F.U32 R0, R4 ;  /* 0x0000000400007306 */ /* 0x004e240000201000 */
[----:B0-----:R-:W-:-:S04]  /*32c0*/  F2FP.PACK_AB R0, RZ, R0 ;  /* 0x00000000ff00723e */ /* 0x001fc800000000ff */
[----:B------:R-:W-:Y:S02]  /*32d0*/  PRMT R24, R0, 0x7610, R24 ;  /* 0x0000761000187816 */ /* 0x000fe40000000018 */
.L_x_11416:
[----:B------:R-:W-:-:S05]  /*32e0*/  IADD3 R17, R17, 0x80, RZ ;  /* 0x0000008011117810 */ /* 0x000fca0007ffe0ff */
.L_x_11410:
[----:B------:R-:W-:Y:S05]  /*32f0*/  BSYNC B6 ;  /* 0x0000000000067941 */ /* 0x000fea0003800000 */
.L_x_11409:
        /* <DEDUP_REMOVED lines=23> */
.L_x_11448:
[----:B------:R-:W2:Y:S02]  /*3470*/  LDG.E.U8 R4, [R4.64] ;  /* 0x0000002404047981 */ /* 0x000ea4000c1e1100 */
[----:B--2---:R-:W0:Y:S02]  /*3480*/  I2F.U16 R0, R4 ;  /* 0x0000000400007306 */ /* 0x004e240000101000 */
[----:B0-----:R-:W-:-:S04]  /*3490*/  F2FP.PACK_AB R0, RZ, R0 ;  /* 0x00000000ff00723e */ /* 0x001fc800000000ff */
[----:B------:R-:W-:Y:S01]  /*34a0*/  PRMT R16, R0, 0x7610, R16 ;  /* 0x0000761000107816 */ /* 0x000fe20000000010 */
[----:B------:R-:W-:Y:S05]  /*34b0*/  BRA `(.L_x_11444) ;  /* 0x00000ed000007947 */ /* 0x000fea0003800000 */
.L_x_11447:
        /* <DEDUP_REMOVED lines=11> */
.L_x_11451:
[----:B------:R-:W2:Y:S02]  /*3570*/  LDG.E R4, [R4.64] ;  /* 0x0000002404047981 */ /* 0x000ea4000c1e1900 */
[----:B--2---:R-:W0:Y:S02]  /*3580*/  I2F R0, R4 ;  /* 0x0000000400007306 */ /* 0x004e240000201400 */
[----:B0-----:R-:W-:-:S04]  /*3590*/  F2FP.PACK_AB R0, RZ, R0 ;  /* 0x00000000ff00723e */ /* 0x001fc800000000ff */
[----:B------:R-:W-:Y:S01]  /*35a0*/  PRMT R16, R0, 0x7610, R16 ;  /* 0x0000761000107816 */ /* 0x000fe20000000010 */
[----:B------:R-:W-:Y:S05]  /*35b0*/  BRA `(.L_x_11444) ;  /* 0x00000dd000007947 */ /* 0x000fea0003800000 */
.L_x_11450:
[----:B------:R-:W2:Y:S02]  /*35c0*/  LDG.E.U16 R4, [R4.64] ;  /* 0x0000002404047981 */ /* 0x000ea4000c1e1500 */
[----:B--2---:R-:W0:Y:S02]  /*35d0*/  I2F.S16 R0, R4 ;  /* 0x0000000400007306 */ /* 0x004e240000101400 */
[----:B0-----:R-:W-:-:S04]  /*35e0*/  F2FP.PACK_AB R0, RZ, R0 ;  /* 0x00000000ff00723e */ /* 0x001fc800000000ff */
[----:B------:R-:W-:Y:S01]  /*35f0*/  PRMT R16, R0, 0x7610, R16 ;  /* 0x0000761000107816 */ /* 0x000fe20000000010 */
[----:B------:R-:W-:Y:S05]  /*3600*/  BRA `(.L_x_11444) ;  /* 0x00000d8000007947 */ /* 0x000fea0003800000 */
.L_x_11446:
        /* <DEDUP_REMOVED lines=9> */
.L_x_11453:
[----:B------:R0:W5:Y:S01]  /*36a0*/  LDG.E.U16 R16, [R4.64] ;  /* 0x0000002404107981 */ /* 0x000162000c1e1500 */
[----:B------:R-:W-:Y:S05]  /*36b0*/  BRA `(.L_x_11444) ;  /* 0x00000cd000007947 */ /* 0x000fea0003800000 */
.L_x_11452:
        /* <DEDUP_REMOVED lines=9> */
.L_x_11455:
[----:B------:R0:W5:Y:S01]  /*3750*/  LDG.E.U16 R16, [R4.64] ;  /* 0x0000002404107981 */ /* 0x000162000c1e1500 */
[----:B------:R-:W-:Y:S05]  /*3760*/  BRA `(.L_x_11444) ;  /* 0x00000c2000007947 */ /* 0x000fea0003800000 */
.L_x_11454:
[----:B------:R-:W2:Y:S02]  /*3770*/  LDG.E.64 R4, [R4.64] ;  /* 0x0000002404047981 */ /* 0x000ea4000c1e1b00 */
[----:B--2---:R-:W0:Y:S01]  /*3780*/  F2F.F32.F64 R0, R4 ;  /* 0x0000000400007310 */ /* 0x004e220000301000 */
[----:B------:R-:W0:-:S14]  /*3790*/  DSETP.GEU.AND P0, PT, |R4|, c[0x2][0x0], PT ;  /* 0x008000000400762a */ /* 0x000e1c0003f0e200 */
[----:B0-----:R-:W-:-:S05]  /*37a0*/  @!P0 FMUL R0, R0, 1.175494350822287508e-38 ;  /* 0x0080000000008820 */ /* 0x001fca0000400000 */
[----:B------:R-:W-:-:S04]  /*37b0*/  F2FP.PACK_AB R0, RZ, R0 ;  /* 0x00000000ff00723e */ /* 0x000fc800000000ff */
[----:B------:R-:W-:Y:S01]  /*37c0*/  PRMT R16, R0, 0x7610, R16 ;  /* 0x0000761000107816 */ /* 0x000fe20000000010 */
[----:B------:R-:W-:Y:S05]  /*37d0*/  BRA `(.L_x_11444) ;  /* 0x00000bb000007947 */ /* 0x000fea0003800000 */
.L_x_11445:
        /* <DEDUP_REMOVED lines=14> */
.L_x_11458:
[----:B------:R-:W2:Y:S02]  /*38c0*/  LDG.E.64 R4, [R4.64] ;  /* 0x0000002404047981 */ /* 0x000ea4000c1e1b00 */
[----:B--2---:R-:W0:Y:S01]  /*38d0*/  F2F.F32.F64 R0, R4 ;  /* 0x0000000400007310 */ /* 0x004e220000301000 */
[----:B------:R-:W0:-:S14]  /*38e0*/  DSETP.GEU.AND P0, PT, |R4|, c[0x2][0x0], PT ;  /* 0x008000000400762a */ /* 0x000e1c0003f0e200 */
[----:B0-----:R-:W-:-:S05]  /*38f0*/  @!P0 FMUL R0, R0, 1.175494350822287508e-38 ;  /* 0x0080000000008820 */ /* 0x001fca0000400000 */
[----:B------:R-:W-:-:S04]  /*3900*/  F2FP.PACK_AB R0, RZ, R0 ;  /* 0x00000000ff00723e */ /* 0x000fc800000000ff */
[----:B------:R-:W-:Y:S01]  /*3910*/  PRMT R16, R0, 0x7610, R16 ;  /* 0x0000761000107816 */ /* 0x000fe20000000010 */
[----:B------:R-:W-:Y:S05]  /*3920*/  BRA `(.L_x_11444) ;  /* 0x00000a6000007947 */ /* 0x000fea0003800000 */
.L_x_11457:
        /* <DEDUP_REMOVED lines=28> */
.L_x_11460:
        /* <DEDUP_REMOVED lines=15> */
.L_x_11459:
[----:B------:R-:W2:Y:S02]  /*3be0*/  LDG.E.U16 R0, [R4.64] ;  /* 0x0000002404007981 */ /* 0x000ea4000c1e1500 */
[----:B--2---:R-:W-:-:S04]  /*3bf0*/  PRMT R0, RZ, 0x5410, R0 ;  /* 0x00005410ff007816 */ /* 0x004fc80000000000 */
[----:B------:R-:W-:-:S04]  /*3c00*/  F2FP.PACK_AB R0, RZ, R0 ;  /* 0x00000000ff00723e */ /* 0x000fc800000000ff */
[----:B------:R-:W-:Y:S01]  /*3c10*/  PRMT R16, R0, 0x7610, R16 ;  /* 0x0000761000107816 */ /* 0x000fe20000000010 */
[----:B------:R-:W-:Y:S05]  /*3c20*/  BRA `(.L_x_11444) ;  /* 0x0000076000007947 */ /* 0x000fea0003800000 */
.L_x_11456:
        /* <DEDUP_REMOVED lines=12> */
.L_x_11463:
        /* <DEDUP_REMOVED lines=21> */
.L_x_11467:
[----:B------:R-:W-:Y:S05]  /*3e40*/  BSYNC B1 ;  /* 0x0000000000017941 */ /* 0x000fea0003800000 */
.L_x_11466:
[----:B------:R-:W-:Y:S01]  /*3e50*/  LEA R5, R0, 0x3b800000, 0x17 ;  /* 0x3b80000000057811 */ /* 0x000fe200078eb8ff */
[----:B------:R-:W-:-:S05]  /*3e60*/  IMAD.SHL.U32 R0, R3, 0x100000, RZ ;  /* 0x0010000003007824 */ /* 0x000fca00078e00ff */
[----:B------:R-:W-:Y:S02]  /*3e70*/  LOP3.LUT R0, R5, R0, R6, 0xfe, !PT ;  /* 0x0000000005007212 */ /* 0x000fe400078efe06 */
.L_x_11465:
[----:B------:R-:W-:Y:S05]  /*3e80*/  BSYNC B0 ;  /* 0x0000000000007941 */ /* 0x000fea0003800000 */
.L_x_11464:
[----:B------:R-:W-:-:S04]  /*3e90*/  F2FP.PACK_AB R0, RZ, R0 ;  /* 0x00000000ff00723e */ /* 0x000fc800000000ff */
[----:B------:R-:W-:Y:S01]  /*3ea0*/  PRMT R16, R0, 0x7610, R16 ;  /* 0x0000761000107816 */ /* 0x000fe20000000010 */
[----:B------:R-:W-:Y:S05]  /*3eb0*/  BRA `(.L_x_11444) ;  /* 0x000004d000007947 */ /* 0x000fea0003800000 */
.L_x_11462:
        /* <DEDUP_REMOVED lines=21> */
.L_x_11471:
[----:B------:R-:W-:Y:S05]  /*4010*/  BSYNC B1 ;  /* 0x0000000000017941 */ /* 0x000fea0003800000 */
.L_x_11470:
[----:B------:R-:W-:Y:S01]  /*4020*/  LEA R5, R0, 0x37800000, 0x17 ;  /* 0x3780000000057811 */ /* 0x000fe200078eb8ff */
[----:B------:R-:W-:-:S05]  /*4030*/  IMAD.SHL.U32 R0, R3, 0x200000, RZ ;  /* 0x0020000003007824 */ /* 0x000fca00078e00ff */
[----:B------:R-:W-:Y:S02]  /*4040*/  LOP3.LUT R0, R5, R0, R6, 0xfe, !PT ;  /* 0x0000000005007212 */ /* 0x000fe400078efe06 */
.L_x_11469:
[----:B------:R-:W-:Y:S05]  /*4050*/  BSYNC B0 ;  /* 0x0000000000007941 */ /* 0x000fea0003800000 */
.L_x_11468:
[----:B------:R-:W-:-:S04]  /*4060*/  F2FP.PACK_AB R0, RZ, R0 ;  /* 0x00000000ff00723e */ /* 0x000fc800000000ff */
[----:B------:R-:W-:Y:S01]  /*4070*/  PRMT R16, R0, 0x7610, R16 ;  /* 0x0000761000107816 */ /* 0x000fe20000000010 */
[----:B------:R-:W-:Y:S05]  /*4080*/  BRA `(.L_x_11444) ;  /* 0x0000030000007947 */ /* 0x000fea0003800000 */
.L_x_11461:
        /* <DEDUP_REMOVED lines=14> */
.L_x_11475:
[----:B------:R-:W-:Y:S05]  /*4170*/  BSYNC B0 ;  /* 0x0000000000007941 */ /* 0x000fea0003800000 */
.L_x_11474:
[----:B------:R-:W-:-:S04]  /*4180*/  F2FP.PACK_AB R0, RZ, R0 ;  /* 0x00000000ff00723e */ /* 0x000fc800000000ff */
[----:B------:R-:W-:Y:S01]  /*4190*/  PRMT R16, R0, 0x7610, R16 ;  /* 0x0000761000107816 */ /* 0x000fe20000000010 */
[----:B------:R-:W-:Y:S05]  /*41a0*/  BRA `(.L_x_11444) ;  /* 0x000001e000007947 */ /* 0x000fea0003800000 */
.L_x_11449:
        /* <DEDUP_REMOVED lines=21> */
.L_x_11473:
[----:B------:R-:W2:Y:S02]  /*4300*/  LDG.E.64 R4, [R4.64] ;  /* 0x0000002404047981 */ /* 0x000ea4000c1e1b00 */
[----:B--2---:R-:W0:Y:S02]  /*4310*/  I2F.U64 R0, R4 ;  /* 0x0000000400007312 */ /* 0x004e240000301000 */
[----:B0-----:R-:W-:-:S04]  /*4320*/  F2FP.PACK_AB R0, RZ, R0 ;  /* 0x00000000ff00723e */ /* 0x001fc800000000ff */
[----:B------:R-:W-:Y:S01]  /*4330*/  PRMT R16, R0, 0x7610, R16 ;  /* 0x0000761000107816 */ /* 0x000fe20000000010 */
[----:B------:R-:W-:Y:S05]  /*4340*/  BRA `(.L_x_11444) ;  /* 0x0000004000007947 */ /* 0x000fea0003800000 */
.L_x_11472:
[----:B------:R-:W2:Y:S02]  /*4350*/  LDG.E R4, [R4.64] ;  /* 0x0000002404047981 */ /* 0x000ea4000c1e1900 */
[----:B--2---:R-:W0:Y:S02]  /*4360*/  I2F.U32 R0, R4 ;  /* 0x0000000400007306 */ /* 0x004e240000201000 */
[----:B0-----:R-:W-:-:S04]  /*4370*/  F2FP.PACK_AB R0, RZ, R0 ;  /* 0x00000000ff00723e */ /* 0x001fc800000000ff */
[----:B------:R-:W-:Y:S02]  /*4380*/  PRMT R16, R0, 0x7610, R16 ;  /* 0x0000761000107816 */ /* 0x000fe40000000010 */
.L_x_11444:
[----:B------:R-:W-:Y:S05]  /*4390*/  BSYNC B6 ;  /* 0x0000000000067941 */ /* 0x000fea0003800000 */
.L_x_11443:
[----:B------:R-:W1:Y:S01]  /*43a0*/  S2R R23, SR_TID.X ;  /* 0x0000000000177919 */ /* 0x000e620000002100 */
[----:B------:R-:W2:Y:S01]  /*43b0*/  LDC.U8 R17, c[0x0][0x184] ;  /* 0x00006100ff117b82 */ /* 0x000ea20000000000 */
[----:B------:R-:W-:Y:S01]  /*43c0*/  BSSY B6, `(.L_x_11476) ;  /* 0x0000123000067945 */ /* 0x000fe20003800000 */
[C---:B-1----:R-:W-:Y:S02]  /*43d0*/  IADD3 R25, R23.reuse, 0x80, RZ ;  /* 0x0000008017197810 */ /* 0x042fe40007ffe0ff */
[C---:B------:R-:W-:Y:S02]  /*43e0*/  IADD3 R3, R23.reuse, 0x100, RZ ;  /* 0x0000010017037810 */ /* 0x040fe40007ffe0ff */
[----:B0-----:R-:W-:Y:S02]  /*43f0*/  IADD3 R5, R23, 0x180, RZ ;  /* 0x0000018017057810 */ /* 0x001fe40007ffe0ff */
[-C--:B------:R-:W-:Y:S02]  /*4400*/  ISETP.GE.AND P1, PT, R25, R22.reuse, PT ;  /* 0x000000161900720c */ /* 0x080fe40003f26270 */
[----:B------:R-:W-:-:S02]  /*4410*/  ISETP.GE.AND P2, PT, R3, R22, PT ;  /* 0x000000160300720c */ /* 0x000fc40003f46270 */
[-C--:B------:R-:W-:Y:S02]  /*4420*/  ISETP.GE.AND P3, PT, R5, R22.reuse, PT ;  /* 0x000000160500720c */ /* 0x080fe40003f66270 */
[----:B------:R-:W-:-:S07]  /*4430*/  ISETP.GE.AND P0, PT, R23, R22, PT ;  /* 0x000000161700720c */ /* 0x000fce0003f06270 */
[----:B-----5:R-:W-:Y:S02]  /*4440*/  @!P1 HADD2 R26, -R27.H0_H0, -RZ.H0_H0 ;  /* 0xa00000ff1b1a9230 */ /* 0x020fe40000000900 */
[----:B------:R-:W-:Y:S02]  /*4450*/  @!P2 HADD2 R18, -R24.H0_H0, -RZ.H0_H0 ;  /* 0xa00000ff1812a230 */ /* 0x000fe40000000900 */
[----:B------:R-:W-:Y:S01]  /*4460*/  @!P3 HADD2 R19, -R16.H0_H0, -RZ.H0_H0 ;  /* 0xa00000ff1013b230 */ /* 0x000fe20000000900 */
[----:B------:R-:W-:Y:S02]  /*4470*/  @!P1 PRMT R26, R26, 0x5410, RZ ;  /* 0x000054101a1a9816 */ /* 0x000fe400000000ff */
[----:B------:R-:W-:Y:S02]  /*4480*/  @!P2 PRMT R18, R18, 0x5410, RZ ;  /* 0x000054101212a816 */ /* 0x000fe400000000ff */
[----:B------:R-:W-:Y:S01]  /*4490*/  @!P3 PRMT R19, R19, 0x5410, RZ ;  /* 0x000054101313b816 */ /* 0x000fe200000000ff */
        /* <DEDUP_REMOVED lines=9> */
[----:B------:R-:W-:Y:S01]  /*4530*/  ISETP.GT.AND P1, PT, R0, 0x4, PT ;  /* 0x000000040000780c */ /* 0x000fe20003f24270 */
[----:B------:R-:W-:-:S05]  /*4540*/  @!P0 HADD2 R3, -R28.H0_H0, -RZ.H0_H0 ;  /* 0xa00000ff1c038230 */ /* 0x000fca0000000900 */
[----:B------:R-:W-:-:S07]  /*4550*/  @!P0 PRMT R3, R3, 0x5410, RZ ;  /* 0x0000541003038816 */ /* 0x000fce00000000ff */
[----:B------:R-:W-:Y:S05]  /*4560*/  @P1 BRA `(.L_x_11479) ;  /* 0x0000025000001947 */ /* 0x000fea0003800000 */
[----:B------:R-:W-:-:S13]  /*4570*/  ISETP.GT.AND P0, PT, R0, 0x1, PT ;  /* 0x000000010000780c */ /* 0x000fda0003f04270 */
[----:B------:R-:W-:Y:S05]  /*4580*/  @P0 BRA `(.L_x_11480) ;  /* 0x000000e000000947 */ /* 0x000fea0003800000 */
[----:B------:R-:W-:-:S13]  /*4590*/  ISETP.NE.AND P0, PT, R17, RZ, PT ;  /* 0x000000ff1100720c */ /* 0x000fda0003f05270 */
[----:B------:R-:W-:Y:S05]  /*45a0*/  @!P0 BRA `(.L_x_11481) ;  /* 0x0000007000008947 */ /* 0x000fea0003800000 */
[----:B------:R-:W-:-:S13]  /*45b0*/  ISETP.NE.AND P0, PT, R0, 0x1, PT ;  /* 0x000000010000780c */ /* 0x000fda0003f05270 */
[----:B------:R-:W-:Y:S05]  /*45c0*/  @P0 BRA `(.L_x_11482) ;  /* 0x00000e4000000947 */ /* 0x000fea0003800000 */
[----:B------:R-:W-:Y:S01]  /*45d0*/  HADD2.F32 R28, -RZ, -R28.H0_H0 ;  /* 0xa000001cff1c7230 */ /* 0x000fe20000004100 */
[----:B------:R-:W-:-:S03]  /*45e0*/  IMAD.MOV.U32 R23, RZ, RZ, R25 ;  /* 0x000000ffff177224 */ /* 0x000fc600078e0019 */
[----:B------:R-:W0:Y:S02]  /*45f0*/  F2I.FTZ.TRUNC.NTZ R3, R28 ;  /* 0x0000001c00037305 */ /* 0x000e24000021f100 */
[----:B0-----:R0:W-:Y:S01]  /*4600*/  STG.E.U8 [R8.64], R3 ;  /* 0x0000000308007986 */ /* 0x0011e2000c101124 */
[----:B------:R-:W-:Y:S05]  /*4610*/  BRA `(.L_x_11477) ;  /* 0x00000fd000007947 */ /* 0x000fea0003800000 */
.L_x_11481:
[----:B------:R-:W-:Y:S01]  /*4620*/  HADD2.F32 R5, -RZ, -R28.H0_H0 ;  /* 0xa000001cff057230 */ /* 0x000fe20000004100 */
[----:B------:R-:W-:-:S05]  /*4630*/  IMAD.MOV.U32 R23, RZ, RZ, R25 ;  /* 0x000000ffff177224 */ /* 0x000fca00078e0019 */
[----:B------:R-:W0:Y:S02]  /*4640*/  F2I.S64.TRUNC R4, R5 ;  /* 0x0000000500047311 */ /* 0x000e24000020d900 */
[----:B0-----:R0:W-:Y:S01]  /*4650*/  STG.E.U8 [R8.64], R4 ;  /* 0x0000000408007986 */ /* 0x0011e2000c101124 */
[----:B------:R-:W-:Y:S05]  /*4660*/  BRA `(.L_x_11477) ;  /* 0x00000f8000007947 */ /* 0x000fea0003800000 */
.L_x_11480:
[----:B------:R-:W-:-:S13]  /*4670*/  ISETP.NE.AND P0, PT, R0, 0x2, PT ;  /* 0x000000020000780c */ /* 0x000fda0003f05270 */
[----:B------:R-:W-:Y:S05]  /*4680*/  @!P0 BRA `(.L_x_11483) ;  /* 0x000000e000008947 */ /* 0x000fea0003800000 */
[----:B------:R-:W-:-:S13]  /*4690*/  ISETP.NE.AND P0, PT, R0, 0x3, PT ;  /* 0x000000030000780c */ /* 0x000fda0003f05270 */
[----:B------:R-:W-:Y:S05]  /*46a0*/  @!P0 BRA `(.L_x_11484) ;  /* 0x0000007000008947 */ /* 0x000fea0003800000 */
[----:B------:R-:W-:-:S13]  /*46b0*/  ISETP.NE.AND P0, PT, R0, 0x4, PT ;  /* 0x000000040000780c */ /* 0x000fda0003f05270 */
[----:B------:R-:W-:Y:S05]  /*46c0*/  @P0 BRA `(.L_x_11482) ;  /* 0x00000d4000000947 */ /* 0x000fea0003800000 */
[----:B------:R-:W-:Y:S01]  /*46d0*/  HADD2.F32 R4, -RZ, -R28.H0_H0 ;  /* 0xa000001cff047230 */ /* 0x000fe20000004100 */
[----:B------:R-:W-:-:S05]  /*46e0*/  IMAD.MOV.U32 R23, RZ, RZ, R25 ;  /* 0x000000ffff177224 */ /* 0x000fca00078e0019 */
[----:B------:R-:W0:Y:S02]  /*46f0*/  F2I.S64.TRUNC R4, R4 ;  /* 0x0000000400047311 */ /* 0x000e24000020d900 */
[----:B0-----:R0:W-:Y:S01]  /*4700*/  STG.E.64 [R8.64], R4 ;  /* 0x0000000408007986 */ /* 0x0011e2000c101b24 */
[----:B------:R-:W-:Y:S05]  /*4710*/  BRA `(.L_x_11477) ;  /* 0x00000ed000007947 */ /* 0x000fea0003800000 */
.L_x_11484:
[----:B------:R-:W-:Y:S01]  /*4720*/  HADD2.F32 R28, -RZ, -R28.H0_H0 ;  /* 0xa000001cff1c7230 */ /* 0x000fe20000004100 */
[----:B------:R-:W-:-:S03]  /*4730*/  IMAD.MOV.U32 R23, RZ, RZ, R25 ;  /* 0x000000ffff177224 */ /* 0x000fc600078e0019 */
[----:B------:R-:W0:Y:S02]  /*4740*/  F2I.FTZ.TRUNC.NTZ R3, R28 ;  /* 0x0000001c00037305 */ /* 0x000e24000021f100 */
[----:B0-----:R0:W-:Y:S01]  /*4750*/  STG.E [R8.64], R3 ;  /* 0x0000000308007986 */ /* 0x0011e2000c101924 */
[----:B------:R-:W-:Y:S05]  /*4760*/  BRA `(.L_x_11477) ;  /* 0x00000e8000007947 */ /* 0x000fea0003800000 */
.L_x_11483:
[----:B------:R-:W-:Y:S01]  /*4770*/  HADD2.F32 R28, -RZ, -R28.H0_H0 ;  /* 0xa000001cff1c7230 */ /* 0x000fe20000004100 */
[----:B------:R-:W-:-:S03]  /*4780*/  IMAD.MOV.U32 R23, RZ, RZ, R25 ;  /* 0x000000ffff177224 */ /* 0x000fc600078e0019 */
[----:B------:R-:W0:Y:S02]  /*4790*/  F2I.FTZ.TRUNC.NTZ R3, R28 ;  /* 0x0000001c00037305 */ /* 0x000e24000021f100 */
[----:B0-----:R0:W-:Y:S01]  /*47a0*/  STG.E.U16 [R8.64], R3 ;  /* 0x0000000308007986 */ /* 0x0011e2000c101524 */
[----:B------:R-:W-:Y:S05]  /*47b0*/  BRA `(.L_x_11477) ;  /* 0x00000e3000007947 */ /* 0x000fea0003800000 */
.L_x_11479:
[----:B------:R-:W-:-:S13]  /*47c0*/  ISETP.GT.AND P0, PT, R0, 0x6, PT ;  /* 0x000000060000780c */ /* 0x000fda0003f04270 */
[----:B------:R-:W-:Y:S05]  /*47d0*/  @P0 BRA `(.L_x_11485) ;  /* 0x000000b000000947 */ /* 0x000fea0003800000 */
[----:B------:R-:W-:-:S13]  /*47e0*/  ISETP.NE.AND P0, PT, R0, 0x5, PT ;  /* 0x000000050000780c */ /* 0x000fda0003f05270 */
[----:B------:R-:W-:Y:S05]  /*47f0*/  @!P0 BRA `(.L_x_11486) ;  /* 0x0000006000008947 */ /* 0x000fea0003800000 */
[----:B------:R-:W-:-:S13]  /*4800*/  ISETP.NE.AND P0, PT, R0, 0x6, PT ;  /* 0x000000060000780c */ /* 0x000fda0003f05270 */
[----:B------:R-:W-:Y:S05]  /*4810*/  @P0 BRA `(.L_x_11482) ;  /* 0x00000bf000000947 */ /* 0x000fea0003800000 */
[----:B------:R-:W-:Y:S01]  /*4820*/  HADD2.F32 R3, -RZ, -R28.H0_H0 ;  /* 0xa000001cff037230 */ /* 0x000fe20000004100 */
[----:B------:R-:W-:-:S04]  /*4830*/  IMAD.MOV.U32 R23, RZ, RZ, R25 ;  /* 0x000000ffff177224 */ /* 0x000fc800078e0019 */
[----:B------:R0:W-:Y:S01]  /*4840*/  STG.E [R8.64], R3 ;  /* 0x0000000308007986 */ /* 0x0001e2000c101924 */
[----:B------:R-:W-:Y:S05]  /*4850*/  BRA `(.L_x_11477) ;  /* 0x00000d9000007947 */ /* 0x000fea0003800000 */
.L_x_11486:
[----:B------:R0:W-:Y:S01]  /*4860*/  STG.E.U16 [R8.64], R3 ;  /* 0x0000000308007986 */ /* 0x0001e2000c101524 */
[----:B------:R-:W-:Y:S01]  /*4870*/  IMAD.MOV.U32 R23, RZ, RZ, R25 ;  /* 0x000000ffff177224 */ /* 0x000fe200078e0019 */
[----:B------:R-:W-:Y:S05]  /*4880*/  BRA `(.L_x_11477) ;  /* 0x00000d6000007947 */ /* 0x000fea0003800000 */
.L_x_11485:
[----:B------:R-:W-:-:S13]  /*4890*/  ISETP.NE.AND P0, PT, R0, 0x7, PT ;  /* 0x000000070000780c */ /* 0x000fda0003f05270 */
[----:B------:R-:W-:Y:S05]  /*48a0*/  @!P0 BRA `(.L_x_11487) ;  /* 0x000000f000008947 */ /* 0x000fea0003800000 */
[----:B------:R-:W-:-:S13]  /*48b0*/  ISETP.NE.AND P0, PT, R0, 0x8, PT ;  /* 0x000000080000780c */ /* 0x000fda0003f05270 */
[----:B------:R-:W-:Y:S05]  /*48c0*/  @!P0 BRA `(.L_x_11488) ;  /* 0x0000007000008947 */ /* 0x000fea0003800000 */
[----:B------:R-:W-:-:S13]  /*48d0*/  ISETP.NE.AND P0, PT, R0, 0x9, PT ;  /* 0x000000090000780c */ /* 0x000fda0003f05270 */
[----:B------:R-:W-:Y:S05]  /*48e0*/  @P0 BRA `(.L_x_11482) ;  /* 0x00000b2000000947 */ /* 0x000fea0003800000 */
[----:B------:R-:W-:Y:S01]  /*48f0*/  HADD2.F32 R28, -RZ, -R28.H0_H0 ;  /* 0xa000001cff1c7230 */ /* 0x000fe20000004100 */
[----:B------:R-:W-:Y:S02]  /*4900*/  IMAD.MOV.U32 R29, RZ, RZ, RZ ;  /* 0x000000ffff1d7224 */ /* 0x000fe400078e00ff */
[----:B------:R-:W-:-:S03]  /*4910*/  IMAD.MOV.U32 R23, RZ, RZ, R25 ;  /* 0x000000ffff177224 */ /* 0x000fc600078e0019 */
[----:B------:R0:W-:Y:S01]  /*4920*/  STG.E.64 [R8.64], R28 ;  /* 0x0000001c08007986 */ /* 0x0001e2000c101b24 */
[----:B------:R-:W-:Y:S05]  /*4930*/  BRA `(.L_x_11477) ;  /* 0x00000cb000007947 */ /* 0x000fea0003800000 */
.L_x_11488:
[----:B------:R-:W-:Y:S01]  /*4940*/  HADD2.F32 R0, -RZ, -R28.H0_H0 ;  /* 0xa000001cff007230 */ /* 0x000fe20000004100 */
[----:B------:R-:W-:-:S04]  /*4950*/  IMAD.MOV.U32 R23, RZ, RZ, R25 ;  /* 0x000000ffff177224 */ /* 0x000fc800078e0019 */
[----:B------:R-:W-:-:S04]  /*4960*/  F2FP.PACK_AB R0, RZ, R0 ;  /* 0x00000000ff00723e */ /* 0x000fc800000000ff */
[----:B------:R-:W-:-:S05]  /*4970*/  PRMT R0, R0, 0x5410, RZ ;  /* 0x0000541000007816 */ /* 0x000fca00000000ff */
[----:B------:R0:W-:Y:S01]  /*4980*/  STG.E [R8.64], R0 ;  /* 0x0000000008007986 */ /* 0x0001e2000c101924 */
[----:B------:R-:W-:Y:S05]  /*4990*/  BRA `(.L_x_11477) ;  /* 0x00000c5000007947 */ /* 0x000fea0003800000 */
.L_x_11487:
[----:B------:R-:W-:Y:S01]  /*49a0*/  HADD2.F32 R4, -RZ, -R28.H0_H0 ;  /* 0xa000001cff047230 */ /* 0x000fe20000004100 */
[----:B------:R-:W-:-:S04]  /*49b0*/  IMAD.MOV.U32 R23, RZ, RZ, R25 ;  /* 0x000000ffff177224 */ /* 0x000fc800078e0019 */
[----:B------:R-:W-:-:S06]  /*49c0*/  FMUL.FTZ R4, R4, 1 ;  /* 0x3f80000004047820 */ /* 0x000fcc0000410000 */
[----:B------:R-:W0:Y:S02]  /*49d0*/  F2F.F64.F32 R4, R4 ;  /* 0x0000000400047310 */ /* 0x000e240000201800 */
[----:B0-----:R0:W-:Y:S01]  /*49e0*/  STG.E.64 [R8.64], R4 ;  /* 0x0000000408007986 */ /* 0x0011e2000c101b24 */
[----:B------:R-:W-:Y:S05]  /*49f0*/  BRA `(.L_x_11477) ;  /* 0x00000bf000007947 */ /* 0x000fea0003800000 */
.L_x_11478:
        /* <DEDUP_REMOVED lines=10> */
[----:B------:R-:W-:-:S04]  /*4aa0*/  FSETP.NEU.FTZ.AND P0, PT, R28, RZ, PT ;  /* 0x000000ff1c00720b */ /* 0x000fc80003f1d000 */
[----:B------:R-:W-:-:S05]  /*4ab0*/  SEL R3, RZ, 0x1, !P0 ;  /* 0x00000001ff037807 */ /* 0x000fca0004000000 */
[----:B------:R0:W-:Y:S01]  /*4ac0*/  STG.E.U8 [R8.64], R3 ;  /* 0x0000000308007986 */ /* 0x0001e2000c101124 */
[----:B------:R-:W-:Y:S05]  /*4ad0*/  BRA `(.L_x_11477) ;  /* 0x00000b1000007947 */ /* 0x000fea0003800000 */
.L_x_11491:
[----:B------:R-:W-:Y:S01]  /*4ae0*/  HADD2.F32 R28, -RZ, -R28.H0_H0 ;  /* 0xa000001cff1c7230 */ /* 0x000fe20000004100 */
[----:B------:R-:W-:Y:S01]  /*4af0*/  CS2R R6, SRZ ;  /* 0x0000000000067805 */ /* 0x000fe2000001ff00 */
[----:B------:R-:W-:-:S03]  /*4b00*/  IMAD.MOV.U32 R23, RZ, RZ, R25 ;  /* 0x000000ffff177224 */ /* 0x000fc600078e0019 */
[----:B------:R-:W-:-:S06]  /*4b10*/  FMUL.FTZ R4, R28, 1 ;  /* 0x3f8000001c047820 */ /* 0x000fcc0000410000 */
[----:B------:R-:W0:Y:S02]  /*4b20*/  F2F.F64.F32 R4, R4 ;  /* 0x0000000400047310 */ /* 0x000e240000201800 */
[----:B0-----:R0:W-:Y:S01]  /*4b30*/  STG.E.128 [R8.64], R4 ;  /* 0x0000000408007986 */ /* 0x0011e2000c101d24 */
[----:B------:R-:W-:Y:S05]  /*4b40*/  BRA `(.L_x_11477) ;  /* 0x00000aa000007947 */ /* 0x000fea0003800000 */
.L_x_11490:
[----:B------:R-:W-:-:S13]  /*4b50*/  ISETP.NE.AND P0, PT, R0, 0xf, PT ;  /* 0x0000000f0000780c */ /* 0x000fda0003f05270 */
[----:B------:R-:W-:Y:S05]  /*4b60*/  @!P0 BRA `(.L_x_11492) ;  /* 0x000002f000008947 */ /* 0x000fea0003800000 */
[----:B------:R-:W-:-:S13]  /*4b70*/  ISETP.NE.AND P0, PT, R0, 0x17, PT ;  /* 0x000000170000780c */ /* 0x000fda0003f05270 */
[----:B------:R-:W-:Y:S05]  /*4b80*/  @!P0 BRA `(.L_x_11493) ;  /* 0x0000016000008947 */ /* 0x000fea0003800000 */
[----:B------:R-:W-:-:S13]  /*4b90*/  ISETP.NE.AND P0, PT, R0, 0x18, PT ;  /* 0x000000180000780c */ /* 0x000fda0003f05270 */
[----:B------:R-:W-:Y:S05]  /*4ba0*/  @P0 BRA `(.L_x_11482) ;  /* 0x0000086000000947 */ /* 0x000fea0003800000 */
[----:B------:R-:W-:Y:S01]  /*4bb0*/  HADD2.F32 R7, -RZ, -R28.H0_H0 ;  /* 0xa000001cff077230 */ /* 0x000fe20000004100 */
        /* <DEDUP_REMOVED lines=14> */
.L_x_11495:
[----:B------:R-:W-:Y:S05]  /*4ca0*/  BSYNC B0 ;  /* 0x0000000000007941 */ /* 0x000fea0003800000 */
.L_x_11494:
[----:B------:R-:W-:Y:S01]  /*4cb0*/  LOP3.LUT R5, R0, R5, RZ, 0xfc, !PT ;  /* 0x0000000500057212 */ /* 0x000fe200078efcff */
[----:B------:R-:W-:-:S04]  /*4cc0*/  IMAD.MOV.U32 R23, RZ, RZ, R25 ;  /* 0x000000ffff177224 */ /* 0x000fc800078e0019 */
[----:B------:R0:W-:Y:S01]  /*4cd0*/  STG.E.U8 [R8.64], R5 ;  /* 0x0000000508007986 */ /* 0x0001e2000c101124 */
[----:B------:R-:W-:Y:S05]  /*4ce0*/  BRA `(.L_x_11477) ;  /* 0x0000090000007947 */ /* 0x000fea0003800000 */
.L_x_11493:
[----:B------:R-:W-:Y:S01]  /*4cf0*/  HADD2.F32 R5, -RZ, -R28.H0_H0 ;  /* 0xa000001cff057230 */ /* 0x000fe20000004100 */
        /* <DEDUP_REMOVED lines=12> */
.L_x_11497:
[----:B------:R-:W-:Y:S01]  /*4dc0*/  IMAD.MOV.U32 R0, RZ, RZ, 0x7f ;  /* 0x0000007fff007424 */ /* 0x000fe200078e00ff */
[----:B------:R-:W-:-:S04]  /*4dd0*/  ISETP.GT.U32.AND P0, PT, R3, 0x7f800000, PT ;  /* 0x7f8000000300780c */ /* 0x000fc80003f04070 */
[----:B------:R-:W-:-:S04]  /*4de0*/  SEL R0, R0, 0x7c, P0 ;  /* 0x0000007c00007807 */ /* 0x000fc80000000000 */
.L_x_11498:
[----:B------:R-:W-:Y:S05]  /*4df0*/  BSYNC B0 ;  /* 0x0000000000007941 */ /* 0x000fea0003800000 */
.L_x_11496:
[----:B------:R-:W-:Y:S01]  /*4e00*/  LOP3.LUT R3, R5, 0x80000000, RZ, 0xc0, !PT ;  /* 0x8000000005037812 */ /* 0x000fe200078ec0ff */
[----:B------:R-:W-:-:S03]  /*4e10*/  IMAD.MOV.U32 R23, RZ, RZ, R25 ;  /* 0x000000ffff177224 */ /* 0x000fc600078e0019 */
[----:B------:R-:W-:-:S04]  /*4e20*/  SHF.R.U32.HI R3, RZ, 0x18, R3 ;  /* 0x00000018ff037819 */ /* 0x000fc80000011603 */
[----:B------:R-:W-:-:S05]  /*4e30*/  LOP3.LUT R3, R0, R3, RZ, 0xfc, !PT ;  /* 0x0000000300037212 */ /* 0x000fca00078efcff */
[----:B------:R0:W-:Y:S01]  /*4e40*/  STG.E.U8 [R8.64], R3 ;  /* 0x0000000308007986 */ /* 0x0001e2000c101124 */
[----:B------:R-:W-:Y:S05]  /*4e50*/  BRA `(.L_x_11477) ;  /* 0x0000079000007947 */ /* 0x000fea0003800000 */
.L_x_11492:
[----:B------:R-:W-:Y:S01]  /*4e60*/  HADD2.F32 R0, -RZ, -R28.H0_H0 ;  /* 0xa000001cff007230 */ /* 0x000fe20000004100 */
[----:B------:R-:W-:-:S04]  /*4e70*/  IMAD.MOV.U32 R23, RZ, RZ, R25 ;  /* 0x000000ffff177224 */ /* 0x000fc800078e0019 */
[----:B------:R-:W-:-:S05]  /*4e80*/  F2FP.BF16.PACK_AB R0, RZ, R0 ;  /* 0x00000000ff00723e */ /* 0x000fca00000010ff */
[----:B------:R0:W-:Y:S01]  /*4e90*/  STG.E.U16 [R8.64], R0 ;  /* 0x0000000008007986 */ /* 0x0001e2000c101524 */
[----:B------:R-:W-:Y:S05]  /*4ea0*/  BRA `(.L_x_11477) ;  /* 0x0000074000007947 */ /* 0x000fea0003800000 */
.L_x_11489:
        /* <DEDUP_REMOVED lines=10> */
[----:B------:R-:W0:Y:S02]  /*4f50*/  F2I.FTZ.U32.TRUNC.NTZ R3, R3 ;  /* 0x0000000300037305 */ /* 0x000e24000021f000 */
[----:B0-----:R0:W-:Y:S01]  /*4f60*/  STG.E.U16 [R8.64], R3 ;  /* 0x0000000308007986 */ /* 0x0011e2000c101524 */
[----:B------:R-:W-:Y:S05]  /*4f70*/  BRA `(.L_x_11477) ;  /* 0x0000067000007947 */ /* 0x000fea0003800000 */
.L_x_11501:
[----:B------:R-:W-:Y:S01]  /*4f80*/  HADD2.F32 R5, -RZ, -R28.H0_H0 ;  /* 0xa000001cff057230 */ /* 0x000fe20000004100 */
        /* <DEDUP_REMOVED lines=16> */
.L_x_11504:
[----:B------:R-:W-:-:S04]  /*5090*/  LOP3.LUT R3, R5, 0x80000000, RZ, 0xc0, !PT ;  /* 0x8000000005037812 */ /* 0x000fc800078ec0ff */
[----:B------:R-:W-:-:S04]  /*50a0*/  SHF.R.U32.HI R3, RZ, 0x18, R3 ;  /* 0x00000018ff037819 */ /* 0x000fc80000011603 */
[----:B------:R-:W-:-:S04]  /*50b0*/  LOP3.LUT R0, R0, R3, RZ, 0xfc, !PT ;  /* 0x0000000300007212 */ /* 0x000fc800078efcff */
[----:B------:R-:W-:Y:S02]  /*50c0*/  PRMT R4, R0, 0x7610, R4 ;  /* 0x0000761000047816 */ /* 0x000fe40000000004 */
.L_x_11503:
[----:B------:R-:W-:Y:S05]  /*50d0*/  BSYNC B0 ;  /* 0x0000000000007941 */ /* 0x000fea0003800000 */
.L_x_11502:
[----:B------:R0:W-:Y:S01]  /*50e0*/  STG.E.U8 [R8.64], R4 ;  /* 0x0000000408007986 */ /* 0x0001e2000c101124 */
[----:B------:R-:W-:Y:S01]  /*50f0*/  IMAD.MOV.U32 R23, RZ, RZ, R25 ;  /* 0x000000ffff177224 */ /* 0x000fe200078e0019 */
[----:B------:R-:W-:Y:S05]  /*5100*/  BRA `(.L_x_11477) ;  /* 0x000004e000007947 */ /* 0x000fea0003800000 */
.L_x_11500:
        /* <DEDUP_REMOVED lines=17> */
.L_x_11507:
[----:B------:R-:W-:-:S04]  /*5220*/  LOP3.LUT R3, R5, 0x80000000, RZ, 0xc0, !PT ;  /* 0x8000000005037812 */ /* 0x000fc800078ec0ff */
[----:B------:R-:W-:-:S04]  /*5230*/  SHF.R.U32.HI R3, RZ, 0x18, R3 ;  /* 0x00000018ff037819 */ /* 0x000fc80000011603 */
[----:B------:R-:W-:-:S04]  /*5240*/  LOP3.LUT R0, R0, R3, RZ, 0xfc, !PT ;  /* 0x0000000300007212 */ /* 0x000fc800078efcff */
[----:B------:R-:W-:Y:S02]  /*5250*/  PRMT R4, R0, 0x7610, R4 ;  /* 0x0000761000047816 */ /* 0x000fe40000000004 */
.L_x_11506:
[----:B------:R-:W-:Y:S05]  /*5260*/  BSYNC B0 ;  /* 0x0000000000007941 */ /* 0x000fea0003800000 */
.L_x_11505:
[----:B------:R0:W-:Y:S01]  /*5270*/  STG.E.U8 [R8.64], R4 ;  /* 0x0000000408007986 */ /* 0x0001e2000c101124 */
[----:B------:R-:W-:Y:S01]  /*5280*/  IMAD.MOV.U32 R23, RZ, RZ, R25 ;  /* 0x000000ffff177224 */ /* 0x000fe200078e0019 */
[----:B------:R-:W-:Y:S05]  /*5290*/  BRA `(.L_x_11477) ;  /* 0x0000035000007947 */ /* 0x000fea0003800000 */
.L_x_11499:
[----:B------:R-:W-:-:S13]  /*52a0*/  ISETP.NE.AND P0, PT, R0, 0x1c, PT ;  /* 0x0000001c0000780c */ /* 0x000fda0003f05270 */
[----:B------:R-:W-:Y:S05]  /*52b0*/  @!P0 BRA `(.L_x_11508) ;  /* 0x000002f000008947 */ /* 0x000fea0003800000 */
[----:B------:R-:W-:-:S13]  /*52c0*/  ISETP.NE.AND P0, PT, R0, 0x1d, PT ;  /* 0x0000001d0000780c */ /* 0x000fda0003f05270 */
[----:B------:R-:W-:Y:S05]  /*52d0*/  @!P0 BRA `(.L_x_11509) ;  /* 0x0000028000008947 */ /* 0x000fea0003800000 */
[----:B------:R-:W-:-:S13]  /*52e0*/  ISETP.NE.AND P0, PT, R0, 0x2c, PT ;  /* 0x0000002c0000780c */ /* 0x000fda0003f05270 */
[----:B------:R-:W-:Y:S05]  /*52f0*/  @P0 BRA `(.L_x_11482) ;  /* 0x0000011000000947 */ /* 0x000fea0003800000 */
[----:B------:R-:W-:Y:S01]  /*5300*/  HADD2.F32 R28, -RZ, -R28.H0_H0 ;  /* 0xa000001cff1c7230 */ /* 0x000fe20000004100 */
        /* <DEDUP_REMOVED lines=16> */
.L_x_11482:
        /* <DEDUP_REMOVED lines=21> */
.L_x_11509:
[----:B------:R-:W-:Y:S01]  /*5560*/  HADD2.F32 R4, -RZ, -R28.H0_H0 ;  /* 0xa000001cff047230 */ /* 0x000fe20000004100 */
[----:B------:R-:W-:-:S05]  /*5570*/  IMAD.MOV.U32 R23, RZ, RZ, R25 ;  /* 0x000000ffff177224 */ /* 0x000fca00078e0019 */
[----:B------:R-:W0:Y:S02]  /*5580*/  F2I.U64.TRUNC R4, R4 ;  /* 0x0000000400047311 */ /* 0x000e24000020d800 */
[----:B0-----:R0:W-:Y:S01]  /*5590*/  STG.E.64 [R8.64], R4 ;  /* 0x0000000408007986 */ /* 0x0011e2000c101b24 */
[----:B------:R-:W-:Y:S05]  /*55a0*/  BRA `(.L_x_11477) ;  /* 0x0000004000007947 */ /* 0x000fea0003800000 */
.L_x_11508:
[----:B------:R-:W-:Y:S01]  /*55b0*/  HADD2.F32 R28, -RZ, -R28.H0_H0 ;  /* 0xa000001cff1c7230 */ /* 0x000fe20000004100 */
[----:B------:R-:W-:-:S03]  /*55c0*/  IMAD.MOV.U32 R23, RZ, RZ, R25 ;  /* 0x000000ffff177224 */ /* 0x000fc600078e0019 */
[----:B------:R-:W0:Y:S02]  /*55d0*/  F2I.FTZ.U32.TRUNC.NTZ R3, R28 ;  /* 0x0000001c00037305 */ /* 0x000e24000021f000 */
[----:B0-----:R0:W-:Y:S02]  /*55e0*/  STG.E [R8.64], R3 ;  /* 0x0000000308007986 */ /* 0x0011e4000c101924 */
.L_x_11477:
[----:B--2---:R-:W-:Y:S05]  /*55f0*/  BSYNC B6 ;  /* 0x0000000000067941 */ /* 0x004fea0003800000 */
.L_x_11476:
        /* <DEDUP_REMOVED lines=19> */
[----:B------:R-:W-:-:S06]  /*5730*/  HADD2.F32 R27, -RZ, -R27.H0_H0 ;  /* 0xa000001bff1b7230 */ /* 0x000fcc0000004100 */
[----:B------:R-:W0:Y:S02]  /*5740*/  F2I.FTZ.TRUNC.NTZ R27, R27 ;  /* 0x0000001b001b7305 */ /* 0x000e24000021f100 */
[----:B0-----:R0:W-:Y:S01]  /*5750*/  STG.E.U8 [R8.64], R27 ;  /* 0x0000001b08007986 */ /* 0x0011e2000c101124 */
[----:B------:R-:W-:Y:S05]  /*5760*/  BRA `(.L_x_11517) ;  /* 0x00000e8000007947 */ /* 0x000fea0003800000 */
.L_x_11515:
[----:B------:R-:W-:-:S06]  /*5770*/  HADD2.F32 R5, -RZ, -R27.H0_H0 ;  /* 0xa000001bff057230 */ /* 0x000fcc0000004100 */
[----:B------:R-:W0:Y:S02]  /*5780*/  F2I.S64.TRUNC R4, R5 ;  /* 0x0000000500047311 */ /* 0x000e24000020d900 */
[----:B0-----:R0:W-:Y:S01]  /*5790*/  STG.E.U8 [R8.64], R4 ;  /* 0x0000000408007986 */ /* 0x0011e2000c101124 */
[----:B------:R-:W-:Y:S05]  /*57a0*/  BRA `(.L_x_11517) ;  /* 0x00000e4000007947 */ /* 0x000fea0003800000 */
.L_x_11514:
        /* <DEDUP_REMOVED lines=10> */
.L_x_11519:
[----:B------:R-:W-:-:S06]  /*5850*/  HADD2.F32 R27, -RZ, -R27.H0_H0 ;  /* 0xa000001bff1b7230 */ /* 0x000fcc0000004100 */
[----:B------:R-:W0:Y:S02]  /*5860*/  F2I.FTZ.TRUNC.NTZ R27, R27 ;  /* 0x0000001b001b7305 */ /* 0x000e24000021f100 */
[----:B0-----:R0:W-:Y:S01]  /*5870*/  STG.E [R8.64], R27 ;  /* 0x0000001b08007986 */ /* 0x0011e2000c101924 */
[----:B------:R-:W-:Y:S05]  /*5880*/  BRA `(.L_x_11517) ;  /* 0x00000d6000007947 */ /* 0x000fea0003800000 */
.L_x_11518:
[----:B------:R-:W-:-:S06]  /*5890*/  HADD2.F32 R27, -RZ, -R27.H0_H0 ;  /* 0xa000001bff1b7230 */ /* 0x000fcc0000004100 */
[----:B------:R-:W0:Y:S02]  /*58a0*/  F2I.FTZ.TRUNC.NTZ R27, R27 ;  /* 0x0000001b001b7305 */ /* 0x000e24000021f100 */
[----:B0-----:R0:W-:Y:S01]  /*58b0*/  STG.E.U16 [R8.64], R27 ;  /* 0x0000001b08007986 */ /* 0x0011e2000c101524 */
[----:B------:R-:W-:Y:S05]  /*58c0*/  BRA `(.L_x_11517) ;  /* 0x00000d2000007947 */ /* 0x000fea0003800000 */
.L_x_11513:
        /* <DEDUP_REMOVED lines=9> */
.L_x_11521:
[----:B------:R0:W-:Y:S01]  /*5960*/  STG.E.U16 [R8.64], R26 ;  /* 0x0000001a08007986 */ /* 0x0001e2000c101524 */
[----:B------:R-:W-:Y:S05]  /*5970*/  BRA `(.L_x_11517) ;  /* 0x00000c7000007947 */ /* 0x000fea0003800000 */
.L_x_11520:
        /* <DEDUP_REMOVED lines=10> */
.L_x_11523:
[----:B------:R-:W-:-:S05]  /*5a20*/  HADD2.F32 R0, -RZ, -R27.H0_H0 ;  /* 0xa000001bff007230 */ /* 0x000fca0000004100 */
[----:B------:R-:W-:-:S04]  /*5a30*/  F2FP.PACK_AB R0, RZ, R0 ;  /* 0x00000000ff00723e */ /* 0x000fc800000000ff */
[----:B------:R-:W-:-:S05]  /*5a40*/  PRMT R0, R0, 0x5410, RZ ;  /* 0x0000541000007816 */ /* 0x000fca00000000ff */
[----:B------:R0:W-:Y:S01]  /*5a50*/  STG.E [R8.64], R0 ;  /* 0x0000000008007986 */ /* 0x0001e2000c101924 */
[----:B------:R-:W-:Y:S05]  /*5a60*/  BRA `(.L_x_11517) ;  /* 0x00000b8000007947 */ /* 0x000fea0003800000 */
.L_x_11522:
[----:B------:R-:W-:-:S05]  /*5a70*/  HADD2.F32 R4, -RZ, -R27.H0_H0 ;  /* 0xa000001bff047230 */ /* 0x000fca0000004100 */
[----:B------:R-:W-:-:S06]  /*5a80*/  FMUL.FTZ R4, R4, 1 ;  /* 0x3f80000004047820 */ /* 0x000fcc0000410000 */
[----:B------:R-:W0:Y:S02]  /*5a90*/  F2F.F64.F32 R4, R4 ;  /* 0x0000000400047310 */ /* 0x000e240000201800 */
[----:B0-----:R0:W-:Y:S01]  /*5aa0*/  STG.E.64 [R8.64], R4 ;  /* 0x0000000408007986 */ /* 0x0011e2000c101b24 */
[----:B------:R-:W-:Y:S05]  /*5ab0*/  BRA `(.L_x_11517) ;  /* 0x00000b3000007947 */ /* 0x000fea0003800000 */
.L_x_11512:
        /* <DEDUP_REMOVED lines=8> */
[----:B------:R-:W-:-:S05]  /*5b40*/  HADD2.F32 R27, -RZ, -R27.H0_H0 ;  /* 0xa000001bff1b7230 */ /* 0x000fca0000004100 */
[----:B------:R-:W-:-:S04]  /*5b50*/  FSETP.NEU.FTZ.AND P0, PT, R27, RZ, PT ;  /* 0x000000ff1b00720b */ /* 0x000fc80003f1d000 */
[----:B------:R-:W-:-:S05]  /*5b60*/  SEL R3, RZ, 0x1, !P0 ;  /* 0x00000001ff037807 */ /* 0x000fca0004000000 */
[----:B------:R0:W-:Y:S01]  /*5b70*/  STG.E.U8 [R8.64], R3 ;  /* 0x0000000308007986 */ /* 0x0001e2000c101124 */
[----:B------:R-:W-:Y:S05]  /*5b80*/  BRA `(.L_x_11517) ;  /* 0x00000a6000007947 */ /* 0x000fea0003800000 */
.L_x_11526:
[----:B------:R-:W-:Y:S01]  /*5b90*/  HADD2.F32 R27, -RZ, -R27.H0_H0 ;  /* 0xa000001bff1b7230 */ /* 0x000fe20000004100 */
[----:B------:R-:W-:-:S04]  /*5ba0*/  CS2R R6, SRZ ;  /* 0x0000000000067805 */ /* 0x000fc8000001ff00 */
[----:B------:R-:W-:-:S06]  /*5bb0*/  FMUL.FTZ R4, R27, 1 ;  /* 0x3f8000001b047820 */ /* 0x000fcc0000410000 */
[----:B------:R-:W0:Y:S02]  /*5bc0*/  F2F.F64.F32 R4, R4 ;  /* 0x0000000400047310 */ /* 0x000e240000201800 */
[----:B0-----:R0:W-:Y:S01]  /*5bd0*/  STG.E.128 [R8.64], R4 ;  /* 0x0000000408007986 */ /* 0x0011e2000c101d24 */
[----:B------:R-:W-:Y:S05]  /*5be0*/  BRA `(.L_x_11517) ;  /* 0x00000a0000007947 */ /* 0x000fea0003800000 */
.L_x_11525:
        /* <DEDUP_REMOVED lines=21> */
.L_x_11530:
[----:B------:R-:W-:Y:S05]  /*5d40*/  BSYNC B0 ;  /* 0x0000000000007941 */ /* 0x000fea0003800000 */
.L_x_11529:
[----:B------:R-:W-:-:S05]  /*5d50*/  LOP3.LUT R5, R0, R5, RZ, 0xfc, !PT ;  /* 0x0000000500057212 */ /* 0x000fca00078efcff */
[----:B------:R0:W-:Y:S01]  /*5d60*/  STG.E.U8 [R8.64], R5 ;  /* 0x0000000508007986 */ /* 0x0001e2000c101124 */
[----:B------:R-:W-:Y:S05]  /*5d70*/  BRA `(.L_x_11517) ;  /* 0x0000087000007947 */ /* 0x000fea0003800000 */
.L_x_11528:
        /* <DEDUP_REMOVED lines=13> */
.L_x_11532:
[----:B------:R-:W-:Y:S01]  /*5e50*/  IMAD.MOV.U32 R0, RZ, RZ, 0x7f ;  /* 0x0000007fff007424 */ /* 0x000fe200078e00ff */
[----:B------:R-:W-:-:S04]  /*5e60*/  ISETP.GT.U32.AND P0, PT, R3, 0x7f800000, PT ;  /* 0x7f8000000300780c */ /* 0x000fc80003f04070 */
[----:B------:R-:W-:-:S04]  /*5e70*/  SEL R0, R0, 0x7c, P0 ;  /* 0x0000007c00007807 */ /* 0x000fc80000000000 */
.L_x_11533:
[----:B------:R-:W-:Y:S05]  /*5e80*/  BSYNC B0 ;  /* 0x0000000000007941 */ /* 0x000fea0003800000 */
.L_x_11531:
[----:B------:R-:W-:-:S04]  /*5e90*/  LOP3.LUT R3, R27, 0x80000000, RZ, 0xc0, !PT ;  /* 0x800000001b037812 */ /* 0x000fc800078ec0ff */
[----:B------:R-:W-:-:S04]  /*5ea0*/  SHF.R.U32.HI R3, RZ, 0x18, R3 ;  /* 0x00000018ff037819 */ /* 0x000fc80000011603 */
[----:B------:R-:W-:-:S05]  /*5eb0*/  LOP3.LUT R3, R0, R3, RZ, 0xfc, !PT ;  /* 0x0000000300037212 */ /* 0x000fca00078efcff */
[----:B------:R0:W-:Y:S01]  /*5ec0*/  STG.E.U8 [R8.64], R3 ;  /* 0x0000000308007986 */ /* 0x0001e2000c101124 */
[----:B------:R-:W-:Y:S05]  /*5ed0*/  BRA `(.L_x_11517) ;  /* 0x0000071000007947 */ /* 0x000fea0003800000 */
.L_x_11527:
[----:B------:R-:W-:-:S05]  /*5ee0*/  HADD2.F32 R0, -RZ, -R27.H0_H0 ;  /* 0xa000001bff007230 */ /* 0x000fca0000004100 */
[----:B------:R-:W-:-:S05]  /*5ef0*/  F2FP.BF16.PACK_AB R0, RZ, R0 ;  /* 0x00000000ff00723e */ /* 0x000fca00000010ff */
[----:B------:R0:W-:Y:S01]  /*5f00*/  STG.E.U16 [R8.64], R0 ;  /* 0x0000000008007986 */ /* 0x0001e2000c101524 */
[----:B------:R-:W-:Y:S05]  /*5f10*/  BRA `(.L_x_11517) ;  /* 0x000006d000007947 */ /* 0x000fea0003800000 */
.L_x_11524:
        /* <DEDUP_REMOVED lines=8> */
[----:B------:R-:W-:-:S06]  /*5fa0*/  HADD2.F32 R3, -RZ, -R27.H0_H0 ;  /* 0xa000001bff037230 */ /* 0x000fcc0000004100 */
[----:B------:R-:W0:Y:S02]  /*5fb0*/  F2I.FTZ.U32.TRUNC.NTZ R3, R3 ;  /* 0x0000000300037305 */ /* 0x000e24000021f000 */
[----:B0-----:R0:W-:Y:S01]  /*5fc0*/  STG.E.U16 [R8.64], R3 ;  /* 0x0000000308007986 */ /* 0x0011e2000c101524 */
[----:B------:R-:W-:Y:S05]  /*5fd0*/  BRA `(.L_x_11517) ;  /* 0x0000061000007947 */ /* 0x000fea0003800000 */
.L_x_11536:
        /* <DEDUP_REMOVED lines=17> */
.L_x_11539:
[----:B------:R-:W-:-:S04]  /*60f0*/  LOP3.LUT R3, R27, 0x80000000, RZ, 0xc0, !PT ;  /* 0x800000001b037812 */ /* 0x000fc800078ec0ff */
[----:B------:R-:W-:-:S04]  /*6100*/  SHF.R.U32.HI R3, RZ, 0x18, R3 ;  /* 0x00000018ff037819 */ /* 0x000fc80000011603 */
[----:B------:R-:W-:-:S04]  /*6110*/  LOP3.LUT R0, R0, R3, RZ, 0xfc, !PT ;  /* 0x0000000300007212 */ /* 0x000fc800078efcff */
[----:B------:R-:W-:Y:S02]  /*6120*/  PRMT R4, R0, 0x7610, R4 ;  /* 0x0000761000047816 */ /* 0x000fe40000000004 */
.L_x_11538:
[----:B------:R-:W-:Y:S05]  /*6130*/  BSYNC B0 ;  /* 0x0000000000007941 */ /* 0x000fea0003800000 */
.L_x_11537:
[----:B------:R0:W-:Y:S01]  /*6140*/  STG.E.U8 [R8.64], R4 ;  /* 0x0000000408007986 */ /* 0x0001e2000c101124 */
[----:B------:R-:W-:Y:S05]  /*6150*/  BRA `(.L_x_11517) ;  /* 0x0000049000007947 */ /* 0x000fea0003800000 */
.L_x_11535:
        /* <DEDUP_REMOVED lines=17> */
.L_x_11542:
[----:B------:R-:W-:-:S04]  /*6270*/  LOP3.LUT R3, R27, 0x80000000, RZ, 0xc0, !PT ;  /* 0x800000001b037812 */ /* 0x000fc800078ec0ff */
[----:B------:R-:W-:-:S04]  /*6280*/  SHF.R.U32.HI R3, RZ, 0x18, R3 ;  /* 0x00000018ff037819 */ /* 0x000fc80000011603 */
[----:B------:R-:W-:-:S04]  /*6290*/  LOP3.LUT R0, R0, R3, RZ, 0xfc, !PT ;  /* 0x0000000300007212 */ /* 0x000fc800078efcff */
[----:B------:R-:W-:Y:S02]  /*62a0*/  PRMT R4, R0, 0x7610, R4 ;  /* 0x0000761000047816 */ /* 0x000fe40000000004 */
.L_x_11541:
[----:B------:R-:W-:Y:S05]  /*62b0*/  BSYNC B0 ;  /* 0x0000000000007941 */ /* 0x000fea0003800000 */
.L_x_11540:
[----:B------:R0:W-:Y:S01]  /*62c0*/  STG.E.U8 [R8.64], R4 ;  /* 0x0000000408007986 */ /* 0x0001e2000c101124 */
[----:B------:R-:W-:Y:S05]  /*62d0*/  BRA `(.L_x_11517) ;  /* 0x0000031000007947 */ /* 0x000fea0003800000 */
.L_x_11534:
[----:B------:R-:W-:-:S13]  /*62e0*/  ISETP.NE.AND P0, PT, R0, 0x1c, PT ;  /* 0x0000001c0000780c */ /* 0x000fda0003f05270 */
[----:B------:R-:W-:Y:S05]  /*62f0*/  @!P0 BRA `(.L_x_11543) ;  /* 0x000002c000008947 */ /* 0x000fea0003800000 */
[----:B------:R-:W-:-:S13]  /*6300*/  ISETP.NE.AND P0, PT, R0, 0x1d, PT ;  /* 0x0000001d0000780c */ /* 0x000fda0003f05270 */
[----:B------:R-:W-:Y:S05]  /*6310*/  @!P0 BRA `(.L_x_11544) ;  /* 0x0000026000008947 */ /* 0x000fea0003800000 */
[----:B------:R-:W-:-:S13]  /*6320*/  ISETP.NE.AND P0, PT, R0, 0x2c, PT ;  /* 0x0000002c0000780c */ /* 0x000fda0003f05270 */
[----:B------:R-:W-:Y:S05]  /*6330*/  @P0 BRA `(.L_x_11516) ;  /* 0x0000010000000947 */ /* 0x000fea0003800000 */
[----:B------:R-:W-:Y:S01]  /*6340*/  HADD2.F32 R4, -RZ, -R27.H0_H0 ;  /* 0xa000001bff047230 */ /* 0x000fe20000004100 */
        /* <DEDUP_REMOVED lines=15> */
.L_x_11516:
        /* <DEDUP_REMOVED lines=20> */
.L_x_11544:
[----:B------:R-:W-:-:S06]  /*6580*/  HADD2.F32 R4, -RZ, -R27.H0_H0 ;  /* 0xa000001bff047230 */ /* 0x000fcc0000004100 */
[----:B------:R-:W0:Y:S02]  /*6590*/  F2I.U64.TRUNC R4, R4 ;  /* 0x0000000400047311 */ /* 0x000e24000020d800 */
[----:B0-----:R0:W-:Y:S01]  /*65a0*/  STG.E.64 [R8.64], R4 ;  /* 0x0000000408007986 */ /* 0x0011e2000c101b24 */
[----:B------:R-:W-:Y:S05]  /*65b0*/  BRA `(.L_x_11517) ;  /* 0x0000003000007947 */ /* 0x000fea0003800000 */
.L_x_11543:
[----:B------:R-:W-:-:S06]  /*65c0*/  HADD2.F32 R27, -RZ, -R27.H0_H0 ;  /* 0xa000001bff1b7230 */ /* 0x000fcc0000004100 */
[----:B------:R-:W0:Y:S02]  /*65d0*/  F2I.FTZ.U32.TRUNC.NTZ R27, R27 ;  /* 0x0000001b001b7305 */ /* 0x000e24000021f000 */
[----:B0-----:R0:W-:Y:S02]  /*65e0*/  STG.E [R8.64], R27 ;  /* 0x0000001b08007986 */ /* 0x0011e4000c101924 */
.L_x_11517:
        /* <DEDUP_REMOVED lines=23> */
.L_x_11548:
[----:B------:R-:W-:-:S06]  /*6760*/  HADD2.F32 R5, -RZ, -R24.H0_H0 ;  /* 0xa0000018ff057230 */ /* 0x000fcc0000004100 */
[----:B------:R-:W0:Y:S02]  /*6770*/  F2I.S64.TRUNC R4, R5 ;  /* 0x0000000500047311 */ /* 0x000e24000020d900 */
[----:B0-----:R0:W-:Y:S01]  /*6780*/  STG.E.U8 [R8.64], R4 ;  /* 0x0000000408007986 */ /* 0x0011e2000c101124 */
[----:B------:R-:W-:Y:S05]  /*6790*/  BRA `(.L_x_11550) ;  /* 0x00000e4000007947 */ /* 0x000fea0003800000 */
.L_x_11547:
        /* <DEDUP_REMOVED lines=10> */
.L_x_11552:
[----:B------:R-:W-:-:S04]  /*6840*/  HADD2.F32 R24, -RZ, -R24.H0_H0 ;  /* 0xa0000018ff187230 */ /* 0x000fc80000004100 */
[----:B------:R-:W0:Y:S02]  /*6850*/  F2I.FTZ.TRUNC.NTZ R3, R24 ;  /* 0x0000001800037305 */ /* 0x000e24000021f100 */
[----:B0-----:R0:W-:Y:S01]  /*6860*/  STG.E [R8.64], R3 ;  /* 0x0000000308007986 */ /* 0x0011e2000c101924 */
[----:B------:R-:W-:Y:S05]  /*6870*/  BRA `(.L_x_11550) ;  /* 0x00000d6000007947 */ /* 0x000fea0003800000 */
.L_x_11551:
[----:B------:R-:W-:-:S04]  /*6880*/  HADD2.F32 R24, -RZ, -R24.H0_H0 ;  /* 0xa0000018ff187230 */ /* 0x000fc80000004100 */
[----:B------:R-:W0:Y:S02]  /*6890*/  F2I.FTZ.TRUNC.NTZ R3, R24 ;  /* 0x0000001800037305 */ /* 0x000e24000021f100 */
[----:B0-----:R0:W-:Y:S01]  /*68a0*/  STG.E.U16 [R8.64], R3 ;  /* 0x0000000308007986 */ /* 0x0011e2000c101524 */
[----:B------:R-:W-:Y:S05]  /*68b0*/  BRA `(.L_x_11550) ;  /* 0x00000d2000007947 */ /* 0x000fea0003800000 */
.L_x_11546:
        /* <DEDUP_REMOVED lines=9> */
.L_x_11554:
[----:B------:R0:W-:Y:S01]  /*6950*/  STG.E.U16 [R8.64], R18 ;  /* 0x0000001208007986 */ /* 0x0001e2000c101524 */
[----:B------:R-:W-:Y:S05]  /*6960*/  BRA `(.L_x_11550) ;  /* 0x00000c7000007947 */ /* 0x000fea0003800000 */
.L_x_11553:
        /* <DEDUP_REMOVED lines=10> */
.L_x_11556:
[----:B------:R-:W-:-:S05]  /*6a10*/  HADD2.F32 R0, -RZ, -R24.H0_H0 ;  /* 0xa0000018ff007230 */ /* 0x000fca0000004100 */
[----:B------:R-:W-:-:S04]  /*6a20*/  F2FP.PACK_AB R0, RZ, R0 ;  /* 0x00000000ff00723e */ /* 0x000fc800000000ff */
[----:B------:R-:W-:-:S05]  /*6a30*/  PRMT R0, R0, 0x5410, RZ ;  /* 0x0000541000007816 */ /* 0x000fca00000000ff */
[----:B------:R0:W-:Y:S01]  /*6a40*/  STG.E [R8.64], R0 ;  /* 0x0000000008007986 */ /* 0x0001e2000c101924 */
[----:B------:R-:W-:Y:S05]  /*6a50*/  BRA `(.L_x_11550) ;  /* 0x00000b8000007947 */ /* 0x000fea0003800000 */
.L_x_11555:
[----:B------:R-:W-:-:S05]  /*6a60*/  HADD2.F32 R4, -RZ, -R24.H0_H0 ;  /* 0xa0000018ff047230 */ /* 0x000fca0000004100 */
[----:B------:R-:W-:-:S06]  /*6a70*/  FMUL.FTZ R4, R4, 1 ;  /* 0x3f80000004047820 */ /* 0x000fcc0000410000 */
[----:B------:R-:W0:Y:S02]  /*6a80*/  F2F.F64.F32 R4, R4 ;  /* 0x0000000400047310 */ /* 0x000e240000201800 */
[----:B0-----:R0:W-:Y:S01]  /*6a90*/  STG.E.64 [R8.64], R4 ;  /* 0x0000000408007986 */ /* 0x0011e2000c101b24 */
[----:B------:R-:W-:Y:S05]  /*6aa0*/  BRA `(.L_x_11550) ;  /* 0x00000b3000007947 */ /* 0x000fea0003800000 */
.L_x_11545:
        /* <DEDUP_REMOVED lines=13> */
.L_x_11559:
[----:B------:R-:W-:Y:S01]  /*6b80*/  HADD2.F32 R24, -RZ, -R24.H0_H0 ;  /* 0xa0000018ff187230 */ /* 0x000fe20000004100 */
[----:B------:R-:W-:-:S04]  /*6b90*/  CS2R R6, SRZ ;  /* 0x0000000000067805 */ /* 0x000fc8000001ff00 */
[----:B------:R-:W-:-:S06]  /*6ba0*/  FMUL.FTZ R4, R24, 1 ;  /* 0x3f80000018047820 */ /* 0x000fcc0000410000 */
[----:B------:R-:W0:Y:S02]  /*6bb0*/  F2F.F64.F32 R4, R4 ;  /* 0x0000000400047310 */ /* 0x000e240000201800 */
[----:B0-----:R0:W-:Y:S01]  /*6bc0*/  STG.E.128 [R8.64], R4 ;  /* 0x0000000408007986 */ /* 0x0011e2000c101d24 */
[----:B------:R-:W-:Y:S05]  /*6bd0*/  BRA `(.L_x_11550) ;  /* 0x00000a0000007947 */ /* 0x000fea0003800000 */
.L_x_11558:
        /* <DEDUP_REMOVED lines=21> */
.L_x_11563:
[----:B------:R-:W-:Y:S05]  /*6d30*/  BSYNC B0 ;  /* 0x0000000000007941 */ /* 0x000fea0003800000 */
.L_x_11562:
[----:B------:R-:W-:-:S05]  /*6d40*/  LOP3.LUT R5, R0, R5, RZ, 0xfc, !PT ;  /* 0x0000000500057212 */ /* 0x000fca00078efcff */
[----:B------:R0:W-:Y:S01]  /*6d50*/  STG.E.U8 [R8.64], R5 ;  /* 0x0000000508007986 */ /* 0x0001e2000c101124 */
[----:B------:R-:W-:Y:S05]  /*6d60*/  BRA `(.L_x_11550) ;  /* 0x0000087000007947 */ /* 0x000fea0003800000 */
.L_x_11561:
        /* <DEDUP_REMOVED lines=13> */
.L_x_11565:
[----:B------:R-:W-:Y:S01]  /*6e40*/  IMAD.MOV.U32 R0, RZ, RZ, 0x7f ;  /* 0x0000007fff007424 */ /* 0x000fe200078e00ff */
[----:B------:R-:W-:-:S04]  /*6e50*/  ISETP.GT.U32.AND P0, PT, R3, 0x7f800000, PT ;  /* 0x7f8000000300780c */ /* 0x000fc80003f04070 */
[----:B------:R-:W-:-:S04]  /*6e60*/  SEL R0, R0, 0x7c, P0 ;  /* 0x0000007c00007807 */ /* 0x000fc80000000000 */
.L_x_11566:
[----:B------:R-:W-:Y:S05]  /*6e70*/  BSYNC B0 ;  /* 0x0000000000007941 */ /* 0x000fea0003800000 */
.L_x_11564:
[----:B------:R-:W-:-:S04]  /*6e80*/  LOP3.LUT R3, R5, 0x80000000, RZ, 0xc0, !PT ;  /* 0x8000000005037812 */ /* 0x000fc800078ec0ff */
[----:B------:R-:W-:-:S04]  /*6e90*/  SHF.R.U32.HI R3, RZ, 0x18, R3 ;  /* 0x00000018ff037819 */ /* 0x000fc80000011603 */
[----:B------:R-:W-:-:S05]  /*6ea0*/  LOP3.LUT R3, R0, R3, RZ, 0xfc, !PT ;  /* 0x0000000300037212 */ /* 0x000fca00078efcff */
[----:B------:R0:W-:Y:S01]  /*6eb0*/  STG.E.U8 [R8.64], R3 ;  /* 0x0000000308007986 */ /* 0x0001e2000c101124 */
[----:B------:R-:W-:Y:S05]  /*6ec0*/  BRA `(.L_x_11550) ;  /* 0x0000071000007947 */ /* 0x000fea0003800000 */
.L_x_11560:
[----:B------:R-:W-:-:S05]  /*6ed0*/  HADD2.F32 R0, -RZ, -R24.H0_H0 ;  /* 0xa0000018ff007230 */ /* 0x000fca0000004100 */
[----:B------:R-:W-:-:S05]  /*6ee0*/  F2FP.BF16.PACK_AB R0, RZ, R0 ;  /* 0x00000000ff00723e */ /* 0x000fca00000010ff */
[----:B------:R0:W-:Y:S01]  /*6ef0*/  STG.E.U16 [R8.64], R0 ;  /* 0x0000000008007986 */ /* 0x0001e2000c101524 */
[----:B------:R-:W-:Y:S05]  /*6f00*/  BRA `(.L_x_11550) ;  /* 0x000006d000007947 */ /* 0x000fea0003800000 */
.L_x_11557:
        /* <DEDUP_REMOVED lines=12> */
.L_x_11569:
        /* <DEDUP_REMOVED lines=17> */
.L_x_11572:
[----:B------:R-:W-:-:S04]  /*70e0*/  LOP3.LUT R3, R5, 0x80000000, RZ, 0xc0, !PT ;  /* 0x8000000005037812 */ /* 0x000fc800078ec0ff */
[----:B------:R-:W-:-:S04]  /*70f0*/  SHF.R.U32.HI R3, RZ, 0x18, R3 ;  /* 0x00000018ff037819 */ /* 0x000fc80000011603 */
[----:B------:R-:W-:-:S04]  /*7100*/  LOP3.LUT R0, R0, R3, RZ, 0xfc, !PT ;  /* 0x0000000300007212 */ /* 0x000fc800078efcff */
[----:B------:R-:W-:Y:S02]  /*7110*/  PRMT R4, R0, 0x7610, R4 ;  /* 0x0000761000047816 */ /* 0x000fe40000000004 */
.L_x_11571:
[----:B------:R-:W-:Y:S05]  /*7120*/  BSYNC B0 ;  /* 0x0000000000007941 */ /* 0x000fea0003800000 */
.L_x_11570:
[----:B------:R0:W-:Y:S01]  /*7130*/  STG.E.U8 [R8.64], R4 ;  /* 0x0000000408007986 */ /* 0x0001e2000c101124 */
[----:B------:R-:W-:Y:S05]  /*7140*/  BRA `(.L_x_11550) ;  /* 0x0000049000007947 */ /* 0x000fea0003800000 */
.L_x_11568:
        /* <DEDUP_REMOVED lines=17> */
.L_x_11575:
[----:B------:R-:W-:-:S04]  /*7260*/  LOP3.LUT R3, R5, 0x80000000, RZ, 0xc0, !PT ;  /* 0x8000000005037812 */ /* 0x000fc800078ec0ff */
[----:B------:R-:W-:-:S04]  /*7270*/  SHF.R.U32.HI R3, RZ, 0x18, R3 ;  /* 0x00000018ff037819 */ /* 0x000fc80000011603 */
[----:B------:R-:W-:-:S04]  /*7280*/  LOP3.LUT R0, R0, R3, RZ, 0xfc, !PT ;  /* 0x0000000300007212 */ /* 0x000fc800078efcff */
[----:B------:R-:W-:Y:S02]  /*7290*/  PRMT R4, R0, 0x7610, R4 ;  /* 0x0000761000047816 */ /* 0x000fe40000000004 */
.L_x_11574:
[----:B------:R-:W-:Y:S05]  /*72a0*/  BSYNC B0 ;  /* 0x0000000000007941 */ /* 0x000fea0003800000 */
.L_x_11573:
[----:B------:R0:W-:Y:S01]  /*72b0*/  STG.E.U8 [R8.64], R4 ;  /* 0x0000000408007986 */ /* 0x0001e2000c101124 */
[----:B------:R-:W-:Y:S05]  /*72c0*/  BRA `(.L_x_11550) ;  /* 0x0000031000007947 */ /* 0x000fea0003800000 */
.L_x_11567:
        /* <DEDUP_REMOVED lines=22> */
.L_x_11549:
        /* <DEDUP_REMOVED lines=20> */
.L_x_11577:
[----:B------:R-:W-:-:S06]  /*7570*/  HADD2.F32 R4, -RZ, -R24.H0_H0 ;  /* 0xa0000018ff047230 */ /* 0x000fcc0000004100 */
[----:B------:R-:W0:Y:S02]  /*7580*/  F2I.U64.TRUNC R4, R4 ;  /* 0x0000000400047311 */ /* 0x000e24000020d800 */
[----:B0-----:R0:W-:Y:S01]  /*7590*/  STG.E.64 [R8.64], R4 ;  /* 0x0000000408007986 */ /* 0x0011e2000c101b24 */
[----:B------:R-:W-:Y:S05]  /*75a0*/  BRA `(.L_x_11550) ;  /* 0x0000003000007947 */ /* 0x000fea0003800000 */
.L_x_11576:
[----:B------:R-:W-:-:S04]  /*75b0*/  HADD2.F32 R24, -RZ, -R24.H0_H0 ;  /* 0xa0000018ff187230 */ /* 0x000fc80000004100 */
[----:B------:R-:W0:Y:S02]  /*75c0*/  F2I.FTZ.U32.TRUNC.NTZ R3, R24 ;  /* 0x0000001800037305 */ /* 0x000e24000021f000 */
[----:B0-----:R0:W-:Y:S02]  /*75d0*/  STG.E [R8.64], R3 ;  /* 0x0000000308007986 */ /* 0x0011e4000c101924 */
.L_x_11550:
[----:B------:R-:W-:Y:S02]  /*75e0*/  IADD3 R23, R23, 0x80, RZ ;  /* 0x0000008017177810 */ /* 0x000fe40007ffe0ff */
.L_x_11511:
[----:B------:R-:W-:Y:S05]  /*75f0*/  BSYNC B6 ;  /* 0x0000000000067941 */ /* 0x000fea0003800000 */
.L_x_11510:
        /* <DEDUP_REMOVED lines=21> */
.L_x_11581:
[----:B------:R-:W-:-:S06]  /*7750*/  HADD2.F32 R5, -RZ, -R16.H0_H0 ;  /* 0xa0000010ff057230 */ /* 0x000fcc0000004100 */
[----:B------:R-:W0:Y:S02]  /*7760*/  F2I.S64.TRUNC R4, R5 ;  /* 0x0000000500047311 */ /* 0x000e24000020d900 */
[----:B0-----:R-:W-:Y:S01]  /*7770*/  STG.E.U8 [R2.64], R4 ;  /* 0x0000000402007986 */ /* 0x001fe2000c101124 */
[----:B------:R-:W-:Y:S05]  /*7780*/  EXIT ;  /* 0x000000000000794d */ /* 0x000fea0003800000 */
.L_x_11580:
        /* <DEDUP_REMOVED lines=10> */
.L_x_11584:
[----:B------:R-:W-:-:S04]  /*7830*/  HADD2.F32 R16, -RZ, -R16.H0_H0 ;  /* 0xa0000010ff107230 */ /* 0x000fc80000004100 */
[----:B------:R-:W0:Y:S02]  /*7840*/  F2I.FTZ.TRUNC.NTZ R5, R16 ;  /* 0x0000001000057305 */ /* 0x000e24000021f100 */
[----:B0-----:R-:W-:Y:S01]  /*7850*/  STG.E [R2.64], R5 ;  /* 0x0000000502007986 */ /* 0x001fe2000c101924 */
[----:B------:R-:W-:Y:S05]  /*7860*/  EXIT ;  /* 0x000000000000794d */ /* 0x000fea0003800000 */
.L_x_11583:
[----:B------:R-:W-:-:S04]  /*7870*/  HADD2.F32 R16, -RZ, -R16.H0_H0 ;  /* 0xa0000010ff107230 */ /* 0x000fc80000004100 */
[----:B------:R-:W0:Y:S02]  /*7880*/  F2I.FTZ.TRUNC.NTZ R5, R16 ;  /* 0x0000001000057305 */ /* 0x000e24000021f100 */
[----:B0-----:R-:W-:Y:S01]  /*7890*/  STG.E.U16 [R2.64], R5 ;  /* 0x0000000502007986 */ /* 0x001fe2000c101524 */
[----:B------:R-:W-:Y:S05]  /*78a0*/  EXIT ;  /* 0x000000000000794d */ /* 0x000fea0003800000 */
.L_x_11579:
        /* <DEDUP_REMOVED lines=9> */
.L_x_11586:
[----:B------:R-:W-:Y:S01]  /*7940*/  STG.E.U16 [R2.64], R19 ;  /* 0x0000001302007986 */ /* 0x000fe2000c101524 */
[----:B------:R-:W-:Y:S05]  /*7950*/  EXIT ;  /* 0x000000000000794d */ /* 0x000fea0003800000 */
.L_x_11585:
        /* <DEDUP_REMOVED lines=10> */
.L_x_11588:
[----:B------:R-:W-:-:S05]  /*7a00*/  HADD2.F32 R0, -RZ, -R16.H0_H0 ;  /* 0xa0000010ff007230 */ /* 0x000fca0000004100 */
[----:B------:R-:W-:-:S04]  /*7a10*/  F2FP.PACK_AB R0, RZ, R0 ;  /* 0x00000000ff00723e */ /* 0x000fc800000000ff */
[----:B------:R-:W-:-:S05]  /*7a20*/  PRMT R0, R0, 0x5410, RZ ;  /* 0x0000541000007816 */ /* 0x000fca00000000ff */
[----:B------:R-:W-:Y:S01]  /*7a30*/  STG.E [R2.64], R0 ;  /* 0x0000000002007986 */ /* 0x000fe2000c101924 */
[----:B------:R-:W-:Y:S05]  /*7a40*/  EXIT ;  /* 0x000000000000794d */ /* 0x000fea0003800000 */
.L_x_11587:
[----:B------:R-:W-:-:S05]  /*7a50*/  HADD2.F32 R4, -RZ, -R16.H0_H0 ;  /* 0xa0000010ff047230 */ /* 0x000fca0000004100 */
[----:B------:R-:W-:-:S06]  /*7a60*/  FMUL.FTZ R4, R4, 1 ;  /* 0x3f80000004047820 */ /* 0x000fcc0000410000 */
[----:B------:R-:W0:Y:S02]  /*7a70*/  F2F.F64.F32 R4, R4 ;  /* 0x0000000400047310 */ /* 0x000e240000201800 */
[----:B0-----:R-:W-:Y:S01]  /*7a80*/  STG.E.64 [R2.64], R4 ;  /* 0x0000000402007986 */ /* 0x001fe2000c101b24 */
[----:B------:R-:W-:Y:S05]  /*7a90*/  EXIT ;  /* 0x000000000000794d */ /* 0x000fea0003800000 */
.L_x_11578:
        /* <DEDUP_REMOVED lines=11> */
[----:B------:R-:W-:Y:S01]  /*7b50*/  STG.E.U8 [R2.64], R5 ;  /* 0x0000000502007986 */ /* 0x000fe2000c101124 */
[----:B------:R-:W-:Y:S05]  /*7b60*/  EXIT ;  /* 0x000000000000794d */ /* 0x000fea0003800000 */
.L_x_11591:
[----:B------:R-:W-:Y:S01]  /*7b70*/  HADD2.F32 R16, -RZ, -R16.H0_H0 ;  /* 0xa0000010ff107230 */ /* 0x000fe20000004100 */
[----:B------:R-:W-:-:S04]  /*7b80*/  CS2R R6, SRZ ;  /* 0x0000000000067805 */ /* 0x000fc8000001ff00 */
[----:B------:R-:W-:-:S06]  /*7b90*/  FMUL.FTZ R4, R16, 1 ;  /* 0x3f80000010047820 */ /* 0x000fcc0000410000 */
[----:B------:R-:W0:Y:S02]  /*7ba0*/  F2F.F64.F32 R4, R4 ;  /* 0x0000000400047310 */ /* 0x000e240000201800 */
[----:B0-----:R-:W-:Y:S01]  /*7bb0*/  STG.E.128 [R2.64], R4 ;  /* 0x0000000402007986 */ /* 0x001fe2000c101d24 */
[----:B------:R-:W-:Y:S05]  /*7bc0*/  EXIT ;  /* 0x000000000000794d */ /* 0x000fea0003800000 */
.L_x_11590:
        /* <DEDUP_REMOVED lines=21> */
.L_x_11595:
[----:B------:R-:W-:Y:S05]  /*7d20*/  BSYNC B0 ;  /* 0x0000000000007941 */ /* 0x000fea0003800000 */
.L_x_11594:
[----:B------:R-:W-:-:S05]  /*7d30*/  LOP3.LUT R5, R0, R5, RZ, 0xfc, !PT ;  /* 0x0000000500057212 */ /* 0x000fca00078efcff */
[----:B------:R-:W-:Y:S01]  /*7d40*/  STG.E.U8 [R2.64], R5 ;  /* 0x0000000502007986 */ /* 0x000fe2000c101124 */
[----:B------:R-:W-:Y:S05]  /*7d50*/  EXIT ;  /* 0x000000000000794d */ /* 0x000fea0003800000 */
.L_x_11593:
        /* <DEDUP_REMOVED lines=13> */
.L_x_11597:
[----:B------:R-:W-:Y:S01]  /*7e30*/  IMAD.MOV.U32 R0, RZ, RZ, 0x7f ;  /* 0x0000007fff007424 */ /* 0x000fe200078e00ff */
[----:B------:R-:W-:-:S04]  /*7e40*/  ISETP.GT.U32.AND P0, PT, R4, 0x7f800000, PT ;  /* 0x7f8000000400780c */ /* 0x000fc80003f04070 */
[----:B------:R-:W-:-:S04]  /*7e50*/  SEL R0, R0, 0x7c, P0 ;  /* 0x0000007c00007807 */ /* 0x000fc80000000000 */
.L_x_11598:
[----:B------:R-:W-:Y:S05]  /*7e60*/  BSYNC B0 ;  /* 0x0000000000007941 */ /* 0x000fea0003800000 */
.L_x_11596:
[----:B------:R-:W-:-:S04]  /*7e70*/  LOP3.LUT R4, R5, 0x80000000, RZ, 0xc0, !PT ;  /* 0x8000000005047812 */ /* 0x000fc800078ec0ff */
[----:B------:R-:W-:-:S04]  /*7e80*/  SHF.R.U32.HI R5, RZ, 0x18, R4 ;  /* 0x00000018ff057819 */ /* 0x000fc80000011604 */
[----:B------:R-:W-:-:S05]  /*7e90*/  LOP3.LUT R5, R0, R5, RZ, 0xfc, !PT ;  /* 0x0000000500057212 */ /* 0x000fca00078efcff */
[----:B------:R-:W-:Y:S01]  /*7ea0*/  STG.E.U8 [R2.64], R5 ;  /* 0x0000000502007986 */ /* 0x000fe2000c101124 */
[----:B------:R-:W-:Y:S05]  /*7eb0*/  EXIT ;  /* 0x000000000000794d */ /* 0x000fea0003800000 */
.L_x_11592:
[----:B------:R-:W-:-:S05]  /*7ec0*/  HADD2.F32 R0, -RZ, -R16.H0_H0 ;  /* 0xa0000010ff007230 */ /* 0x000fca0000004100 */
[----:B------:R-:W-:-:S05]  /*7ed0*/  F2FP.BF16.PACK_AB R0, RZ, R0 ;  /* 0x00000000ff00723e */ /* 0x000fca00000010ff */
[----:B------:R-:W-:Y:S01]  /*7ee0*/  STG.E.U16 [R2.64], R0 ;  /* 0x0000000002007986 */ /* 0x000fe2000c101524 */
[----:B------:R-:W-:Y:S05]  /*7ef0*/  EXIT ;  /* 0x000000000000794d */ /* 0x000fea0003800000 */
.L_x_11589:
        /* <DEDUP_REMOVED lines=10> */
[----:B0-----:R-:W-:Y:S01]  /*7fa0*/  STG.E.U16 [R2.64], R5 ;  /* 0x0000000502007986 */ /* 0x001fe2000c101524 */
[----:B------:R-:W-:Y:S05]  /*7fb0*/  EXIT ;  /* 0x000000000000794d */ /* 0x000fea0003800000 */
.L_x_11601:
        /* <DEDUP_REMOVED lines=17> */
.L_x_11604:
[----:B------:R-:W-:-:S04]  /*80d0*/  LOP3.LUT R0, R7, 0x80000000, RZ, 0xc0, !PT ;  /* 0x8000000007007812 */ /* 0x000fc800078ec0ff */
[----:B------:R-:W-:-:S04]  /*80e0*/  SHF.R.U32.HI R5, RZ, 0x18, R0 ;  /* 0x00000018ff057819 */ /* 0x000fc80000011600 */
[----:B------:R-:W-:-:S04]  /*80f0*/  LOP3.LUT R4, R4, R5, RZ, 0xfc, !PT ;  /* 0x0000000504047212 */ /* 0x000fc800078efcff */
[----:B------:R-:W-:Y:S02]  /*8100*/  PRMT R0, R4, 0x7610, R0 ;  /* 0x0000761004007816 */ /* 0x000fe40000000000 */
.L_x_11603:
[----:B------:R-:W-:Y:S05]  /*8110*/  BSYNC B0 ;  /* 0x0000000000007941 */ /* 0x000fea0003800000 */
.L_x_11602:
[----:B------:R-:W-:Y:S01]  /*8120*/  STG.E.U8 [R2.64], R0 ;  /* 0x0000000002007986 */ /* 0x000fe2000c101124 */
[----:B------:R-:W-:Y:S05]  /*8130*/  EXIT ;  /* 0x000000000000794d */ /* 0x000fea0003800000 */
.L_x_11600:
        /* <DEDUP_REMOVED lines=17> */
.L_x_11607:
[----:B------:R-:W-:-:S04]  /*8250*/  LOP3.LUT R0, R7, 0x80000000, RZ, 0xc0, !PT ;  /* 0x8000000007007812 */ /* 0x000fc800078ec0ff */
[----:B------:R-:W-:-:S04]  /*8260*/  SHF.R.U32.HI R5, RZ, 0x18, R0 ;  /* 0x00000018ff057819 */ /* 0x000fc80000011600 */
[----:B------:R-:W-:-:S04]  /*8270*/  LOP3.LUT R4, R4, R5, RZ, 0xfc, !PT ;  /* 0x0000000504047212 */ /* 0x000fc800078efcff */
[----:B------:R-:W-:Y:S02]  /*8280*/  PRMT R0, R4, 0x7610, R0 ;  /* 0x0000761004007816 */ /* 0x000fe40000000000 */
.L_x_11606:
[----:B------:R-:W-:Y:S05]  /*8290*/  BSYNC B0 ;  /* 0x0000000000007941 */ /* 0x000fea0003800000 */
.L_x_11605:
[----:B------:R-:W-:Y:S01]  /*82a0*/  STG.E.U8 [R2.64], R0 ;  /* 0x0000000002007986 */ /* 0x000fe2000c101124 */
[----:B------:R-:W-:Y:S05]  /*82b0*/  EXIT ;  /* 0x000000000000794d */ /* 0x000fea0003800000 */
.L_x_11599:
        /* <DEDUP_REMOVED lines=22> */
.L_x_11582:
        /* <DEDUP_REMOVED lines=20> */
.L_x_11609:
[----:B------:R-:W-:-:S06]  /*8560*/  HADD2.F32 R4, -RZ, -R16.H0_H0 ;  /* 0xa0000010ff047230 */ /* 0x000fcc0000004100 */
[----:B------:R-:W0:Y:S02]  /*8570*/  F2I.U64.TRUNC R4, R4 ;  /* 0x0000000400047311 */ /* 0x000e24000020d800 */
[----:B0-----:R-:W-:Y:S01]  /*8580*/  STG.E.64 [R2.64], R4 ;  /* 0x0000000402007986 */ /* 0x001fe2000c101b24 */
[----:B------:R-:W-:Y:S05]  /*8590*/  EXIT ;  /* 0x000000000000794d */ /* 0x000fea0003800000 */
.L_x_11608:
[----:B------:R-:W-:-:S04]  /*85a0*/  HADD2.F32 R16, -RZ, -R16.H0_H0 ;  /* 0xa0000010ff107230 */ /* 0x000fc80000004100 */
[----:B------:R-:W0:Y:S02]  /*85b0*/  F2I.FTZ.U32.TRUNC.NTZ R5, R16 ;  /* 0x0000001000057305 */ /* 0x000e24000021f000 */
[----:B0-----:R-:W-:Y:S01]  /*85c0*/  STG.E [R2.64], R5 ;  /* 0x0000000502007986 */ /* 0x001fe2000c101924 */
[----:B------:R-:W-:Y:S05]  /*85d0*/  EXIT ;  /* 0x000000000000794d */ /* 0x000fea0003800000 */
.L_x_11610:
        /* <DEDUP_REMOVED lines=10> */
.L_x_22443:


//--------------------- .text._ZN2at6native18elementwise_kernelILi128ELi4EZNS0_22gpu_kernel_impl_nocastIZZZNS0_15neg_kernel_cudaERNS_18TensorIteratorBaseEENKUlvE0_clEvENKUlvE6_clEvEUlN3c104HalfEE_EEvS4_RKT_EUliE_EEviT1_ --------------------------
	.section	.text._ZN2at6native18elementwise_kernelILi128ELi4EZNS0_22gpu_kernel_impl_nocastIZZZNS0_15neg_kernel_cudaERNS_18TensorIteratorBaseEENKUlvE0_clEvENKUlvE6_clEvEUlN3c104HalfEE_EEvS4_RKT_EUliE_EEviT1_,"ax",@progbits
	.sectioninfo	@"SHI_REGISTERS=12"
	.align	128
        .global         _ZN2at6native18elementwise_kernelILi128ELi4EZNS0_22gpu_kernel_impl_nocastIZZZNS0_15neg_kernel_cudaERNS_18TensorIteratorBaseEENKUlvE0_clEvENKUlvE6_clEvEUlN3c104HalfEE_EEvS4_RKT_EUliE_EEviT1_
        .type           _ZN2at6native18elementwise_kernelILi128ELi4EZNS0_22gpu_kernel_impl_nocastIZZZNS0_15neg_kernel_cudaERNS_18TensorIteratorBaseEENKUlvE0_clEvENKUlvE6_clEvEUlN3c104HalfEE_EEvS4_RKT_EUliE_EEviT1_,@function
        .size           _ZN2at6native18elementwise_kernelILi128ELi4EZNS0_22gpu_kernel_impl_nocastIZZZNS0_15neg_kernel_cudaERNS_18TensorIteratorBaseEENKUlvE0_clEvENKUlvE6_clEvEUlN3c104HalfEE_EEvS4_RKT_EUliE_EEviT1_,(.L_x_22444 - _ZN2at6native18elementwise_kernelILi128ELi4EZNS0_22gpu_kernel_impl_nocastIZZZNS0_15neg_kernel_cudaERNS_18TensorIteratorBaseEENKUlvE0_clEvENKUlvE6_clEvEUlN3c104HalfEE_EEvS4_RKT_EUliE_EEviT1_)
        .other          _ZN2at6native18elementwise_kernelILi128ELi4EZNS0_22gpu_kernel_impl_nocastIZZZNS0_15neg_kernel_cudaERNS_18TensorIteratorBaseEENKUlvE0_clEvENKUlvE6_clEvEUlN3c104HalfEE_EEvS4_RKT_EUliE_EEviT1_,@"STO_CUDA_ENTRY STV_DEFAULT"
_ZN2at6native18elementwise_kernelILi128ELi4EZNS0_22gpu_kernel_impl_nocastIZZZNS0_15neg_kernel_cudaERNS_18TensorIteratorBaseEENKUlvE0_clEvENKUlvE6_clEvEUlN3c104HalfEE_EEvS4_RKT_EUliE_EEviT1_:
.text._ZN2at6native18elementwise_kernelILi128ELi4EZNS0_22gpu_kernel_impl_nocastIZZZNS0_15neg_kernel_cudaERNS_18TensorIteratorBaseEENKUlvE0_clEvENKUlvE6_clEvEUlN3c104HalfEE_EEvS4_RKT_EUliE_EEviT1_:
        /* <DEDUP_REMOVED lines=235> */
.L_x_11613:
[----:B------:R-:W-:-:S04]  /*0eb0*/  IADD3 R4, P0, R3, c[0x0][0x368], RZ ;  /* 0x0000da0003047a10 */ /* 0x000fc80007f1e0ff */
[----:B------:R-:W-:-:S05]  /*0ec0*/  IADD3.X R5, RZ, c[0x0][0x36c], RZ, P0, !PT ;  /* 0x0000db00ff057a10 */ /* 0x000fca00007fe4ff */
[----:B------:R-:W2:Y:S01]  /*0ed0*/  LDG.E.U16 R4, [R4.64] ;  /* 0x0000000404047981 */ /* 0x000ea2000c1e1500 */
[----:B------:R-:W-:Y:S02]  /*0ee0*/  IADD3 R2, P0, R2, c[0x0][0x360], RZ ;  /* 0x0000d80002027a10 */ /* 0x000fe40007f1e0ff */
[----:B------:R-:W-:-:S03]  /*0ef0*/  IADD3 R0, R0, 0x80, RZ ;  /* 0x0000008000007810 */ /* 0x000fc60007ffe0ff */
[----:B------:R-:W-:Y:S01]  /*0f00*/  IMAD.X R3, RZ, RZ, c[0x0][0x364], P0 ;  /* 0x0000d900ff037624 */ /* 0x000fe200000e06ff */
[----:B--2---:R-:W-:-:S05]  /*0f10*/  HADD2 R5, -R4.H0_H0, -RZ.H0_H0 ;  /* 0xa00000ff04057230 */ /* 0x004fca0000000900 */
[----:B------:R-:W-:-:S05]  /*0f20*/  PRMT R5, R5, 0x5410, RZ ;  /* 0x0000541005057816 */ /* 0x000fca00000000ff */
[----:B------:R0:W-:Y:S02]  /*0f30*/  STG.E.U16 [R2.64], R5 ;  /* 0x0000000502007986 */ /* 0x0001e4000c101504 */
.L_x_11612:
[----:B------:R-:W-:Y:S05]  /*0f40*/  BSYNC B0 ;  /* 0x0000000000007941 */ /* 0x000fea0003800000 */
.L_x_11611:
        /* <DEDUP_REMOVED lines=230> */
.L_x_11616:
[----:B------:R-:W-:-:S04]  /*1db0*/  IADD3 R4, P0, R3, c[0x0][0x368], RZ ;  /* 0x0000da0003047a10 */ /* 0x000fc80007f1e0ff */
[----:B------:R-:W-:-:S05]  /*1dc0*/  IADD3.X R5, RZ, c[0x0][0x36c], RZ, P0, !PT ;  /* 0x0000db00ff057a10 */ /* 0x000fca00007fe4ff */
[----:B------:R-:W2:Y:S01]  /*1dd0*/  LDG.E.U16 R4, [R4.64] ;  /* 0x0000000404047981 */ /* 0x000ea2000c1e1500 */
[----:B------:R-:W-:Y:S02]  /*1de0*/  IADD3 R2, P0, R2, c[0x0][0x360], RZ ;  /* 0x0000d80002027a10 */ /* 0x000fe40007f1e0ff */
[----:B------:R-:W-:Y:S02]  /*1df0*/  IADD3 R0, R0, 0x80, RZ ;  /* 0x0000008000007810 */ /* 0x000fe40007ffe0ff */
[----:B------:R-:W-:Y:S02]  /*1e00*/  IADD3.X R3, RZ, c[0x0][0x364], RZ, P0, !PT ;  /* 0x0000d900ff037a10 */ /* 0x000fe400007fe4ff */
[----:B------:R-:W-:Y:S01]  /*1e10*/  ISETP.GE.AND P0, PT, R0, c[0x0][0x160], PT ;  /* 0x0000580000007a0c */ /* 0x000fe20003f06270 */
[----:B--2---:R-:W-:-:S05]  /*1e20*/  HADD2 R5, -R4.H0_H0, -RZ.H0_H0 ;  /* 0xa00000ff04057230 */ /* 0x004fca0000000900 */
[----:B------:R-:W-:-:S05]  /*1e30*/  PRMT R5, R5, 0x5410, RZ ;  /* 0x0000541005057816 */ /* 0x000fca00000000ff */
[----:B------:R0:W-:Y:S02]  /*1e40*/  STG.E.U16 [R2.64], R5 ;  /* 0x0000000502007986 */ /* 0x0001e4000c101504 */
        /* <DEDUP_REMOVED lines=228> */
.L_x_11617:
[----:B------:R-:W-:-:S04]  /*2c90*/  IADD3 R4, P0, R3, c[0x0][0x368], RZ ;  /* 0x0000da0003047a10 */ /* 0x000fc80007f1e0ff */
[----:B------:R-:W-:-:S05]  /*2ca0*/  IADD3.X R5, RZ, c[0x0][0x36c], RZ, P0, !PT ;  /* 0x0000db00ff057a10 */ /* 0x000fca00007fe4ff */
[----:B------:R-:W2:Y:S01]  /*2cb0*/  LDG.E.U16 R4, [R4.64] ;  /* 0x0000000404047981 */ /* 0x000ea2000c1e1500 */
[----:B------:R-:W-:Y:S02]  /*2cc0*/  IADD3 R2, P0, R2, c[0x0][0x360], RZ ;  /* 0x0000d80002027a10 */ /* 0x000fe40007f1e0ff */
[----:B------:R-:W-:Y:S02]  /*2cd0*/  IADD3 R0, R0, 0x80, RZ ;  /* 0x0000008000007810 */ /* 0x000fe40007ffe0ff */
[----:B------:R-:W-:Y:S01]  /*2ce0*/  IADD3.X R3, RZ, c[0x0][0x364], RZ, P0, !PT ;  /* 0x0000d900ff037a10 */ /* 0x000fe200007fe4ff */
[----:B--2---:R-:W-:-:S05]  /*2cf0*/  HADD2 R5, -R4.H0_H0, -RZ.H0_H0 ;  /* 0xa00000ff04057230 */ /* 0x004fca0000000900 */
[----:B------:R-:W-:-:S05]  /*2d00*/  PRMT R5, R5, 0x5410, RZ ;  /* 0x0000541005057816 */ /* 0x000fca00000000ff */
[----:B------:R0:W-:Y:S02]  /*2d10*/  STG.E.U16 [R2.64], R5 ;  /* 0x0000000502007986 */ /* 0x0001e4000c101504 */
.L_x_11615:
[----:B------:R-:W-:Y:S05]  /*2d20*/  BSYNC B0 ;  /* 0x0000000000007941 */ /* 0x000fea0003800000 */
.L_x_11614:
        /* <DEDUP_REMOVED lines=229> */
.L_x_11618:
[----:B------:R-:W-:-:S04]  /*3b80*/  IADD3 R4, P0, R3, c[0x0][0x368], RZ ;  /* 0x0000da0003047a10 */ /* 0x000fc80007f1e0ff */
[----:B------:R-:W-:-:S05]  /*3b90*/  IADD3.X R5, RZ, c[0x0][0x36c], RZ, P0, !PT ;  /* 0x0000db00ff057a10 */ /* 0x000fca00007fe4ff */
[----:B------:R-:W2:Y:S01]  /*3ba0*/  LDG.E.U16 R4, [R4.64] ;  /* 0x0000000404047981 */ /* 0x000ea2000c1e1500 */
[----:B------:R-:W-:-:S04]  /*3bb0*/  IADD3 R2, P0, R2, c[0x0][0x360], RZ ;  /* 0x0000d80002027a10 */ /* 0x000fc80007f1e0ff */
[----:B------:R-:W-:Y:S01]  /*3bc0*/  IADD3.X R3, RZ, c[0x0][0x364], RZ, P0, !PT ;  /* 0x0000d900ff037a10 */ /* 0x000fe200007fe4ff */
[----:B--2---:R-:W-:-:S05]  /*3bd0*/  HADD2 R5, -R4.H0_H0, -RZ.H0_H0 ;  /* 0xa00000ff04057230 */ /* 0x004fca0000000900 */
[----:B------:R-:W-:-:S05]  /*3be0*/  PRMT R5, R5, 0x5410, RZ ;  /* 0x0000541005057816 */ /* 0x000fca00000000ff */
[----:B------:R-:W-:Y:S01]  /*3bf0*/  STG.E.U16 [R2.64], R5 ;  /* 0x0000000502007986 */ /* 0x000fe2000c101504 */
[----:B------:R-:W-:Y:S05]  /*3c00*/  EXIT ;  /* 0x000000000000794d */ /* 0x000fea0003800000 */
.L_x_11619:
        /* <DEDUP_REMOVED lines=15> */
.L_x_22444:


//--------------------- .text._ZN2at6native27unrolled_elementwise_kernelIZZZNS0_15neg_kernel_cudaERNS_18TensorIteratorBaseEENKUlvE0_clEvENKUlvE6_clEvEUlN3c104HalfEE_St5arrayIPcLm2EELi4E23TrivialOffsetCalculatorILi1EjESD_NS0_6memory15LoadWithoutCastENSE_16StoreWithoutCastEEEviT_T0_T2_T3_T4_T5_ --------------------------
	.section	.text._ZN2at6native27unrolled_elementwise_kernelIZZZNS0_15neg_kernel_cudaERNS_18TensorIteratorBaseEENKUlvE0_clEvENKUlvE6_clEvEUlN3c104HalfEE_St5arrayIPcLm2EELi4E23TrivialOffsetCalculatorILi1EjESD_NS0_6memory15LoadWithoutCastENSE_16StoreWithoutCastEEEviT_T0_T2_T3_T4_T5_,"ax",@progbits
	.sectioninfo	@"SHI_REGISTERS=24"
	.align	128
        .global         _ZN2at6native27unrolled_elementwise_kernelIZZZNS0_15neg_kernel_cudaERNS_18TensorIteratorBaseEENKUlvE0_clEvENKUlvE6_clEvEUlN3c104HalfEE_St5arrayIPcLm2EELi4E23TrivialOffsetCalculatorILi1EjESD_NS0_6memory15LoadWithoutCastENSE_16StoreWithoutCastEEEviT_T0_T2_T3_T4_T5_
        .type           _ZN2at6native27unrolled_elementwise_kernelIZZZNS0_15neg_kernel_cudaERNS_18TensorIteratorBaseEENKUlvE0_clEvENKUlvE6_clEvEUlN3c104HalfEE_St5arrayIPcLm2EELi4E23TrivialOffsetCalculatorILi1EjESD_NS0_6memory15LoadWithoutCastENSE_16StoreWithoutCastEEEviT_T0_T2_T3_T4_T5_,@function
        .size           _ZN2at6native27unrolled_elementwise_kernelIZZZNS0_15neg_kernel_cudaERNS_18TensorIteratorBaseEENKUlvE0_clEvENKUlvE6_clEvEUlN3c104HalfEE_St5arrayIPcLm2EELi4E23TrivialOffsetCalculatorILi1EjESD_NS0_6memory15LoadWithoutCastENSE_16StoreWithoutCastEEEviT_T0_T2_T3_T4_T5_,(.L_x_22445 - _ZN2at6native27unrolled_elementwise_kernelIZZZNS0_15neg_kernel_cudaERNS_18TensorIteratorBaseEENKUlvE0_clEvENKUlvE6_clEvEUlN3c104HalfEE_St5arrayIPcLm2EELi4E23TrivialOffsetCalculatorILi1EjESD_NS0_6memory15LoadWithoutCastENSE_16StoreWithoutCastEEEviT_T0_T2_T3_T4_T5_)
        .other          _ZN2at6native27unrolled_elementwise_kernelIZZZNS0_15neg_kernel_cudaERNS_18TensorIteratorBaseEENKUlvE0_clEvENKUlvE6_clEvEUlN3c104HalfEE_St5arrayIPcLm2EELi4E23TrivialOffsetCalculatorILi1EjESD_NS0_6memory15LoadWithoutCastENSE_16StoreWithoutCastEEEviT_T0_T2_T3_T4_T5_,@"STO_CUDA_ENTRY STV_DEFAULT"
_ZN2at6native27unrolled_elementwise_kernelIZZZNS0_15neg_kernel_cudaERNS_18TensorIteratorBaseEENKUlvE0_clEvENKUlvE6_clEvEUlN3c104HalfEE_St5arrayIPcLm2EELi4E23TrivialOffsetCalculatorILi1EjESD_NS0_6memory15LoadWithoutCastENSE_16StoreWithoutCastEEEviT_T0_T2_T3_T4_T5_:
.text._ZN2at6native27unrolled_elementwise_kernelIZZZNS0_15neg_kernel_cudaERNS_18TensorIteratorBaseEENKUlvE0_clEvENKUlvE6_clEvEUlN3c104HalfEE_St5arrayIPcLm2EELi4E23TrivialOffsetCalculatorILi1EjESD_NS0_6memory15LoadWithoutCastENSE_16StoreWithoutCastEEEviT_T0_T2_T3_T4_T5_:
[----:B------:R-:W-:Y:S02]  /*0000*/  IMAD.MOV.U32 R1, RZ, RZ, c[0x0][0x28] ;  /* 0x00000a00ff017624 */ /* 0x000fe400078e00ff */
[----:B------:R-:W0:Y:S01]  /*0010*/  S2R R0, SR_CTAID.X ;  /* 0x0000000000007919 */ /* 0x000e220000002500 */
[----:B------:R-:W-:Y:S01]  /*0020*/  IMAD.MOV.U32 R7, RZ, RZ, -0x200 ;  /* 0xfffffe00ff077424 */ /* 0x000fe200078e00ff */
[----:B------:R-:W-:Y:S01]  /*0030*/  PRMT R10, RZ, 0x7610, R10 ;  /* 0x00007610ff0a7816 */ /* 0x000fe2000000000a */
[----:B------:R-:W-:Y:S01]  /*0040*/  ULDC.64 UR4, c[0x0][0x118] ;  /* 0x0000460000047ab9 */ /* 0x000fe20000000a00 */
[----:B------:R-:W1:Y:S01]  /*0050*/  S2R R9, SR_TID.X ;  /* 0x0000000000097919 */ /* 0x000e620000002100 */
[----:B------:R-:W-:Y:S02]  /*0060*/  PRMT R8, RZ, 0x7610, R8 ;  /* 0x00007610ff087816 */ /* 0x000fe40000000008 */
[----:B------:R-:W-:Y:S01]  /*0070*/  PRMT R14, RZ, 0x7610, R14 ;  /* 0x00007610ff0e7816 */ /* 0x000fe2000000000e */
        /* <DEDUP_REMOVED lines=10> */
[----:B------:R-:W-:Y:S02]  /*0120*/  @!P1 IADD3 R11, R11, 0x80, RZ ;  /* 0x000000800b0b9810 */ /* 0x000fe40007ffe0ff */
[----:B------:R-:W-:Y:S02]  /*0130*/  @!P1 MOV R13, 0x2 ;  /* 0x00000002000d9802 */ /* 0x000fe40000000f00 */
[----:B------:R-:W-:-:S03]  /*0140*/  ISETP.GE.AND P2, PT, R11, R2, PT ;  /* 0x000000020b00720c */ /* 0x000fc60003f46270 */
[----:B------:R-:W-:-:S05]  /*0150*/  @!P1 IMAD.WIDE.U32 R12, R12, R13, c[0x0][0x170] ;  /* 0x00005c000c0c9625 */ /* 0x000fca00078e000d */
[----:B------:R1:W3:Y:S05]  /*0160*/  @!P1 LDG.E.U16 R8, [R12.64] ;  /* 0x000000040c089981 */ /* 0x0002ea000c1e1500 */
[----:B------:R-:W-:Y:S02]  /*0170*/  @!P2 IMAD R18, R0, 0x200, R11 ;  /* 0x000002000012a824 */ /* 0x000fe400078e020b */
[----:B------:R-:W-:-:S04]  /*0180*/  @!P2 IMAD.MOV.U32 R19, RZ, RZ, 0x2 ;  /* 0x00000002ff13a424 */ /* 0x000fc800078e00ff */
[----:B------:R-:W-:-:S05]  /*0190*/  @!P2 IMAD.WIDE.U32 R18, R18, R19, c[0x0][0x170] ;  /* 0x00005c001212a625 */ /* 0x000fca00078e0013 */
[----:B------:R-:W4:Y:S01]  /*01a0*/  @!P2 LDG.E.U16 R14, [R18.64] ;  /* 0x00000004120ea981 */ /* 0x000f22000c1e1500 */
[----:B------:R-:W-:-:S04]  /*01b0*/  @!P2 IADD3 R11, R11, 0x80, RZ ;  /* 0x000000800b0ba810 */ /* 0x000fc80007ffe0ff */
[----:B------:R-:W-:Y:S02]  /*01c0*/  ISETP.GE.AND P1, PT, R11, R2, PT ;  /* 0x000000020b00720c */ /* 0x000fe40003f26270 */
[----:B------:R-:W-:-:S04]  /*01d0*/  MOV R15, R9 ;  /* 0x00000009000f7202 */ /* 0x000fc80000000f00 */
[----:B0-----:R-:W-:Y:S01]  /*01e0*/  IADD3 R7, R15, 0x100, RZ ;  /* 0x000001000f077810 */ /* 0x001fe20007ffe0ff */
[----:B------:R-:W-:-:S03]  /*01f0*/  @!P0 IMAD R6, R0, 0x200, R9 ;  /* 0x0000020000068824 */ /* 0x000fc600078e0209 */
[----:B------:R-:W-:Y:S01]  /*0200*/  ISETP.GE.AND P2, PT, R7, R2, PT ;  /* 0x000000020700720c */ /* 0x000fe20003f46270 */
[----:B------:R-:W-:Y:S02]  /*0210*/  @!P0 IMAD.MOV.U32 R7, RZ, RZ, 0x2 ;  /* 0x00000002ff078424 */ /* 0x000fe400078e00ff */
[--C-:B------:R-:W-:Y:S02]  /*0220*/  @!P1 IMAD R16, R0, 0x200, R11.reuse ;  /* 0x0000020000109824 */ /* 0x100fe400078e020b */
[----:B------:R-:W-:Y:S01]  /*0230*/  @!P1 IMAD.MOV.U32 R17, RZ, RZ, 0x2 ;  /* 0x00000002ff119424 */ /* 0x000fe200078e00ff */
[----:B------:R-:W-:Y:S01]  /*0240*/  PRMT R11, RZ, 0x7610, R11 ;  /* 0x00007610ff0b7816 */ /* 0x000fe2000000000b */
[----:B------:R-:W-:Y:S01]  /*0250*/  @!P0 IMAD.WIDE.U32 R6, R6, R7, c[0x0][0x168] ;  /* 0x00005a0006068625 */ /* 0x000fe200078e0007 */
[----:B------:R-:W-:-:S03]  /*0260*/  IADD3 R21, R15, 0x80, RZ ;  /* 0x000000800f157810 */ /* 0x000fc60007ffe0ff */
[----:B------:R-:W-:Y:S01]  /*0270*/  @!P1 IMAD.WIDE.U32 R16, R16, R17, c[0x0][0x170] ;  /* 0x00005c0010109625 */ /* 0x000fe200078e0011 */
[----:B-1----:R-:W-:-:S03]  /*0280*/  IADD3 R13, R15, 0x180, RZ ;  /* 0x000001800f0d7810 */ /* 0x002fc60007ffe0ff */
[----:B------:R-:W-:Y:S01]  /*0290*/  @!P0 IMAD.MOV.U32 R15, RZ, RZ, R21 ;  /* 0x000000ffff0f8224 */ /* 0x000fe200078e0015 */
[----:B------:R0:W5:Y:S01]  /*02a0*/  @!P1 LDG.E.U16 R11, [R16.64] ;  /* 0x00000004100b9981 */ /* 0x000162000c1e1500 */
[----:B------:R-:W-:-:S03]  /*02b0*/  ISETP.GE.AND P1, PT, R21, R2, PT ;  /* 0x000000021500720c */ /* 0x000fc60003f26270 */
[----:B------:R-:W-:Y:S01]  /*02c0*/  ISETP.GE.AND P3, PT, R15, R2, PT ;  /* 0x000000020f00720c */ /* 0x000fe20003f66270 */
[----:B------:R-:W-:Y:S01]  /*02d0*/  BSSY B0, `(.L_x_11620) ;  /* 0x0000013000007945 */ /* 0x000fe20003800000 */
[----:B--2---:R-:W-:-:S05]  /*02e0*/  @!P0 HADD2 R5, -R10.H0_H0, -RZ.H0_H0 ;  /* 0xa00000ff0a058230 */ /* 0x004fca0000000900 */
[----:B------:R-:W-:-:S05]  /*02f0*/  @!P0 PRMT R5, R5, 0x5410, RZ ;  /* 0x0000541005058816 */ /* 0x000fca00000000ff */
[----:B------:R0:W-:Y:S01]  /*0300*/  @!P0 STG.E.U16 [R6.64], R5 ;  /* 0x0000000506008986 */ /* 0x0001e2000c101504 */
[----:B---3--:R-:W-:-:S05]  /*0310*/  @!P1 HADD2 R4, -R8.H0_H0, -RZ.H0_H0 ;  /* 0xa00000ff08049230 */ /* 0x008fca0000000900 */
[----:B------:R-:W-:Y:S01]  /*0320*/  @!P1 PRMT R9, R4, 0x5410, RZ ;  /* 0x0000541004099816 */ /* 0x000fe200000000ff */
[----:B----4-:R-:W-:-:S05]  /*0330*/  @!P2 HADD2 R3, -R14.H0_H0, -RZ.H0_H0 ;  /* 0xa00000ff0e03a230 */ /* 0x010fca0000000900 */
[----:B------:R-:W-:Y:S01]  /*0340*/  @!P2 PRMT R3, R3, 0x5410, RZ ;  /* 0x000054100303a816 */ /* 0x000fe200000000ff */
[----:B------:R-:W-:Y:S05]  /*0350*/  @P3 BRA `(.L_x_11621) ;  /* 0x000000a000003947 */ /* 0x000fea0003800000 */
[----:B0-----:R-:W-:Y:S01]  /*0360*/  IMAD R4, R0, 0x200, R15 ;  /* 0x0000020000047824 */ /* 0x001fe200078e020f */
[----:B------:R-:W-:Y:S01]  /*0370*/  IADD3 R15, R15, 0x80, RZ ;  /* 0x000000800f0f7810 */ /* 0x000fe20007ffe0ff */
[----:B------:R-:W-:-:S03]  /*0380*/  HFMA2.MMA R7, -RZ, RZ, 0, 1.1920928955078125e-07 ;  /* 0x00000002ff077435 */ /* 0x000fc600000001ff */
[----:B------:R-:W-:-:S07]  /*0390*/  ISETP.GE.AND P0, PT, R15, R2, PT ;  /* 0x000000020f00720c */ /* 0x000fce0003f06270 */
[----:B------:R-:W-:-:S05]  /*03a0*/  IMAD.WIDE.U32 R4, R4, R7, c[0x0][0x168] ;  /* 0x00005a0004047625 */ /* 0x000fca00078e0007 */
[----:B------:R0:W-:Y:S01]  /*03b0*/  STG.E.U16 [R4.64], R9 ;  /* 0x0000000904007986 */ /* 0x0001e2000c101504 */
[----:B------:R-:W-:Y:S01]  /*03c0*/  @!P0 IMAD R6, R0, 0x200, R15 ;  /* 0x0000020000068824 */ /* 0x000fe200078e020f */
[----:B------:R-:W-:-:S03]  /*03d0*/  @!P0 IADD3 R15, R15, 0x80, RZ ;  /* 0x000000800f0f8810 */ /* 0x000fc60007ffe0ff */
[----:B------:R-:W-:-:S05]  /*03e0*/  @!P0 IMAD.WIDE.U32 R6, R6, R7, c[0x0][0x168] ;  /* 0x00005a0006068625 */ /* 0x000fca00078e0007 */
[----:B------:R0:W-:Y:S02]  /*03f0*/  @!P0 STG.E.U16 [R6.64], R3 ;  /* 0x0000000306008986 */ /* 0x0001e4000c101504 */
.L_x_11621:
[----:B0-----:R-:W-:Y:S05]  /*0400*/  BSYNC B0 ;  /* 0x0000000000007941 */ /* 0x001fea0003800000 */
.L_x_11620:
[-C--:B------:R-:W-:Y:S02]  /*0410*/  ISETP.GE.AND P1, PT, R15, R2.reuse, PT ;  /* 0x000000020f00720c */ /* 0x080fe40003f26270 */
[----:B------:R-:W-:-:S11]  /*0420*/  ISETP.GE.AND P0, PT, R13, R2, PT ;  /* 0x000000020d00720c */ /* 0x000fd60003f06270 */
[----:B------:R-:W-:Y:S05]  /*0430*/  @P1 EXIT ;  /* 0x000000000000194d */ /* 0x000fea0003800000 */
[----:B-----5:R-:W-:Y:S01]  /*0440*/  @!P0 HADD2 R5, -R11.H0_H0, -RZ.H0_H0 ;  /* 0xa00000ff0b058230 */ /* 0x020fe20000000900 */
[----:B------:R-:W-:Y:S02]  /*0450*/  IMAD R2, R0, 0x200, R15 ;  /* 0x0000020000027824 */ /* 0x000fe400078e020f */
[----:B------:R-:W-:Y:S02]  /*0460*/  IMAD.MOV.U32 R3, RZ, RZ, 0x2 ;  /* 0x00000002ff037424 */ /* 0x000fe400078e00ff */
[----:B------:R-:W-:Y:S02]  /*0470*/  @!P0 PRMT R5, R5, 0x5410, RZ ;  /* 0x0000541005058816 */ /* 0x000fe400000000ff */
[----:B------:R-:W-:-:S05]  /*0480*/  IMAD.WIDE.U32 R2, R2, R3, c[0x0][0x168] ;  /* 0x00005a0002027625 */ /* 0x000fca00078e0003 */
[----:B------:R-:W-:Y:S01]  /*0490*/  STG.E.U16 [R2.64], R5 ;  /* 0x0000000502007986 */ /* 0x000fe2000c101504 */
[----:B------:R-:W-:Y:S05]  /*04a0*/  EXIT ;  /* 0x000000000000794d */ /* 0x000fea0003800000 */
.L_x_11622:
        /* <DEDUP_REMOVED lines=13> */
.L_x_22445:


//--------------------- .text._ZN2at6native29vectorized_elementwise_kernelILi2EZZZNS0_15neg_kernel_cudaERNS_18TensorIteratorBaseEENKUlvE0_clEvENKUlvE6_clEvEUlN3c104HalfEE_St5arrayIPcLm2EEEEviT0_T1_ --------------------------
	.section	.text._ZN2at6native29vectorized_elementwise_kernelILi2EZZZNS0_15neg_kernel_cudaERNS_18TensorIteratorBaseEENKUlvE0_clEvENKUlvE6_clEvEUlN3c104HalfEE_St5arrayIPcLm2EEEEviT0_T1_,"ax",@progbits
	.sectioninfo	@"SHI_REGISTERS=32"
	.align	128
        .global         _ZN2at6native29vectorized_elementwise_kernelILi2EZZZNS0_15neg_kernel_cudaERNS_18TensorIteratorBaseEENKUlvE0_clEvENKUlvE6_clEvEUlN3c104HalfEE_St5arrayIPcLm2EEEEviT0_T1_
        .type           _ZN2at6native29vectorized_elementwise_kernelILi2EZZZNS0_15neg_kernel_cudaERNS_18TensorIteratorBaseEENKUlvE0_clEvENKUlvE6_clEvEUlN3c104HalfEE_St5arrayIPcLm2EEEEviT0_T1_,@function
        .size           _ZN2at6native29vectorized_elementwise_kernelILi2EZZZNS0_15neg_kernel_cudaERNS_18TensorIteratorBaseEENKUlvE0_clEvENKUlvE6_clEvEUlN3c104HalfEE_St5arrayIPcLm2EEEEviT0_T1_,(.L_x_22446 - _ZN2at6native29vectorized_elementwise_kernelILi2EZZZNS0_15neg_kernel_cudaERNS_18TensorIteratorBaseEENKUlvE0_clEvENKUlvE6_clEvEUlN3c104HalfEE_St5arrayIPcLm2EEEEviT0_T1_)
        .other          _ZN2at6native29vectorized_elementwise_kernelILi2EZZZNS0_15neg_kernel_cudaERNS_18TensorIteratorBaseEENKUlvE0_clEvENKUlvE6_clEvEUlN3c104HalfEE_St5arrayIPcLm2EEEEviT0_T1_,@"STO_CUDA_ENTRY STV_DEFAULT"
_ZN2at6native29vectorized_elementwise_kernelILi2EZZZNS0_15neg_kernel_cudaERNS_18TensorIteratorBaseEENKUlvE0_clEvENKUlvE6_clEvEUlN3c104HalfEE_St5arrayIPcLm2EEEEviT0_T1_:
.text._ZN2at6native29vectorized_elementwise_kernelILi2EZZZNS0_15neg_kernel_cudaERNS_18TensorIteratorBaseEENKUlvE0_clEvENKUlvE6_clEvEUlN3c104HalfEE_St5arrayIPcLm2EEEEviT0_T1_:
        /* <DEDUP_REMOVED lines=17> */
[C---:B--2---:R-:W-:Y:S02]  /*0110*/  HADD2 R5, -R6.reuse.H1_H1, -RZ.H0_H0 ;  /* 0xa00000ff06057230 */ /* 0x044fe40000000d00 */
[----:B------:R-:W-:Y:S02]  /*0120*/  HADD2 R0, -R6.H0_H0, -RZ.H0_H0 ;  /* 0xa00000ff06007230 */ /* 0x000fe40000000900 */
[C---:B---3--:R-:W-:Y:S01]  /*0130*/  HADD2 R6, -R7.reuse.H1_H1, -RZ.H0_H0 ;  /* 0xa00000ff07067230 */ /* 0x048fe20000000d00 */
[----:B------:R-:W-:Y:S01]  /*0140*/  PRMT R5, R5, 0x5410, RZ ;  /* 0x0000541005057816 */ /* 0x000fe200000000ff */
[----:B------:R-:W-:Y:S01]  /*0150*/  HADD2 R10, -R7.H0_H0, -RZ.H0_H0 ;  /* 0xa00000ff070a7230 */ /* 0x000fe20000000900 */
[----:B------:R-:W-:Y:S01]  /*0160*/  PRMT R0, R0, 0x5410, RZ ;  /* 0x0000541000007816 */ /* 0x000fe200000000ff */
[C---:B----4-:R-:W-:Y:S01]  /*0170*/  HADD2 R4, -R8.reuse.H1_H1, -RZ.H0_H0 ;  /* 0xa00000ff08047230 */ /* 0x050fe20000000d00 */
[----:B------:R-:W-:Y:S01]  /*0180*/  PRMT R7, R6, 0x5410, RZ ;  /* 0x0000541006077816 */ /* 0x000fe200000000ff */
[----:B------:R-:W-:Y:S01]  /*0190*/  HADD2 R8, -R8.H0_H0, -RZ.H0_H0 ;  /* 0xa00000ff08087230 */ /* 0x000fe20000000900 */
[----:B------:R-:W-:Y:S01]  /*01a0*/  PRMT R5, R0, 0x5410, R5 ;  /* 0x0000541000057816 */ /* 0x000fe20000000005 */
[C---:B-----5:R-:W-:Y:S01]  /*01b0*/  HADD2 R11, -R9.reuse.H1_H1, -RZ.H0_H0 ;  /* 0xa00000ff090b7230 */ /* 0x060fe20000000d00 */
[----:B------:R-:W-:Y:S01]  /*01c0*/  PRMT R0, R10, 0x5410, RZ ;  /* 0x000054100a007816 */ /* 0x000fe200000000ff */
[----:B------:R-:W-:Y:S01]  /*01d0*/  HADD2 R6, -R9.H0_H0, -RZ.H0_H0 ;  /* 0xa00000ff09067230 */ /* 0x000fe20000000900 */
[----:B------:R-:W-:Y:S01]  /*01e0*/  PRMT R9, R4, 0x5410, RZ ;  /* 0x0000541004097816 */ /* 0x000fe200000000ff */
[----:B------:R-:W-:Y:S01]  /*01f0*/  STG.E [R2.64], R5 ;  /* 0x0000000502007986 */ /* 0x000fe2000c101904 */
[----:B------:R-:W-:-:S02]  /*0200*/  PRMT R7, R0, 0x5410, R7 ;  /* 0x0000541000077816 */ /* 0x000fc40000000007 */
[----:B------:R-:W-:Y:S02]  /*0210*/  PRMT R0, R8, 0x5410, RZ ;  /* 0x0000541008007816 */ /* 0x000fe400000000ff */
[----:B------:R-:W-:Y:S01]  /*0220*/  PRMT R11, R11, 0x5410, RZ ;  /* 0x000054100b0b7816 */ /* 0x000fe200000000ff */
[----:B------:R-:W-:Y:S01]  /*0230*/  STG.E [R2.64+0x200], R7 ;  /* 0x0002000702007986 */ /* 0x000fe2000c101904 */
[----:B------:R-:W-:Y:S02]  /*0240*/  PRMT R9, R0, 0x5410, R9 ;  /* 0x0000541000097816 */ /* 0x000fe40000000009 */
[----:B------:R-:W-:-:S03]  /*0250*/  PRMT R0, R6, 0x5410, RZ ;  /* 0x0000541006007816 */ /* 0x000fc600000000ff */
[----:B------:R-:W-:Y:S01]  /*0260*/  STG.E [R2.64+0x400], R9 ;  /* 0x0004000902007986 */ /* 0x000fe2000c101904 */
[----:B------:R-:W-:-:S05]  /*0270*/  PRMT R11, R0, 0x5410, R11 ;  /* 0x00005410000b7816 */ /* 0x000fca000000000b */
[----:B------:R-:W-:Y:S01]  /*0280*/  STG.E [R2.64+0x600], R11 ;  /* 0x0006000b02007986 */ /* 0x000fe2000c101904 */
[----:B------:R-:W-:Y:S05]  /*0290*/  EXIT ;  /* 0x000000000000794d */ /* 0x000fea0003800000 */
.L_x_11623:
[----:B------:R-:W0:Y:S01]  /*02a0*/  S2R R23, SR_TID.X ;  /* 0x0000000000177919 */ /* 0x000e220000002100 */
[----:B------:R-:W-:Y:S02]  /*02b0*/  PRMT R21, RZ, 0x7610, R21 ;  /* 0x00007610ff157816 */ /* 0x000fe40000000015 */
[----:B0-----:R-:W-:Y:S01]  /*02c0*/  ISETP.GE.AND P0, PT, R23, R2, PT ;  /* 0x000000021700720c */ /* 0x001fe20003f06270 */
[----:B------:R-:W-:-:S12]  /*02d0*/  IMAD.MOV.U32 R29, RZ, RZ, R23 ;  /* 0x000000ffff1d7224 */ /* 0x000fd800078e0017 */
[----:B------:R-:W-:Y:S01]  /*02e0*/  @!P0 IADD3 R29, R23, 0x80, RZ ;  /* 0x00000080171d8810 */ /* 0x000fe20007ffe0ff */
[----:B------:R-:W-:Y:S01]  /*02f0*/  @!P0 IMAD.IADD R16, R0, 0x1, R23 ;  /* 0x0000000100108824 */ /* 0x000fe200078e0217 */
[----:B------:R-:W-:Y:S01]  /*0300*/  PRMT R10, RZ, 0x7610, R10 ;  /* 0x00007610ff0a7816 */ /* 0x000fe2000000000a */
[----:B------:R-:W-:Y:S01]  /*0310*/  @!P0 IMAD.MOV.U32 R17, RZ, RZ, 0x2 ;  /* 0x00000002ff118424 */ /* 0x000fe200078e00ff */
[----:B------:R-:W-:Y:S02]  /*0320*/  ISETP.GE.AND P6, PT, R29, R2, PT ;  /* 0x000000021d00720c */ /* 0x000fe40003fc6270 */
[----:B------:R-:W-:Y:S01]  /*0330*/  PRMT R22, RZ, 0x7610, R22 ;  /* 0x00007610ff167816 */ /* 0x000fe20000000016 */
[----:B------:R-:W-:Y:S01]  /*0340*/  @!P0 IMAD.WIDE.U32 R16, R16, R17, c[0x0][0x170] ;  /* 0x00005c0010108625 */ /* 0x000fe200078e0011 */
[----:B------:R-:W-:-:S04]  /*0350*/  PRMT R9, RZ, 0x7610, R9 ;  /* 0x00007610ff097816 */ /* 0x000fc80000000009 */
[----:B------:R0:W2:Y:S05]  /*0360*/  @!P0 LDG.E.U16 R21, [R16.64] ;  /* 0x0000000410158981 */ /* 0x0000aa000c1e1500 */
        /* <DEDUP_REMOVED lines=18> */
[----:B------:R1:W3:Y:S03]  /*0490*/  @!P6 LDG.E.U16 R10, [R12.64] ;  /* 0x000000040c0ae981 */ /* 0x0002e6000c1e1500 */
[----:B------:R-:W-:-:S04]  /*04a0*/  @!P5 IMAD.WIDE.U32 R14, R14, R15, c[0x0][0x170] ;  /* 0x00005c000e0ed625 */ /* 0x000fc800078e000f */
[----:B------:R-:W-:Y:S01]  /*04b0*/  @!P1 IMAD.IADD R18, R0, 0x1, R29 ;  /* 0x0000000100129824 */ /* 0x000fe200078e021d */
[----:B------:R-:W-:Y:S01]  /*04c0*/  @!P1 IADD3 R29, R29, 0x80, RZ ;  /* 0x000000801d1d9810 */ /* 0x000fe20007ffe0ff */
[----:B------:R-:W-:Y:S01]  /*04d0*/  @!P4 IMAD.MOV.U32 R25, RZ, RZ, 0x2 ;  /* 0x00000002ff19c424 */ /* 0x000fe200078e00ff */
[----:B------:R4:W5:Y:S02]  /*04e0*/  @!P5 LDG.E.U16 R22, [R14.64] ;  /* 0x000000040e16d981 */ /* 0x000964000c1e1500 */
[----:B------:R-:W-:Y:S01]  /*04f0*/  ISETP.GE.AND P6, PT, R29, R2, PT ;  /* 0x000000021d00720c */ /* 0x000fe20003fc6270 */
[----:B0-----:R-:W-:-:S04]  /*0500*/  @!P4 IMAD.WIDE.U32 R16, R24, R25, c[0x0][0x170] ;  /* 0x00005c001810c625 */ /* 0x001fc800078e0019 */
[----:B-1----:R-:W-:Y:S01]  /*0510*/  @!P3 IMAD.MOV.U32 R12, RZ, RZ, 0x2 ;  /* 0x00000002ff0cb424 */ /* 0x002fe200078e00ff */
[----:B------:R0:W3:Y:S01]  /*0520*/  @!P4 LDG.E.U16 R9, [R16.64] ;  /* 0x000000041009c981 */ /* 0x0000e2000c1e1500 */
[----:B----4-:R-:W-:Y:S01]  /*0530*/  @!P2 IMAD.MOV.U32 R14, RZ, RZ, 0x2 ;  /* 0x00000002ff0ea424 */ /* 0x010fe200078e00ff */
[----:B------:R-:W-:Y:S01]  /*0540*/  PRMT R24, RZ, 0x7610, R24 ;  /* 0x00007610ff187816 */ /* 0x000fe20000000018 */
[----:B------:R-:W-:-:S04]  /*0550*/  @!P3 IMAD.WIDE.U32 R12, R27, R12, c[0x0][0x170] ;  /* 0x00005c001b0cb625 */ /* 0x000fc800078e000c */
[----:B------:R-:W-:Y:S02]  /*0560*/  @!P6 IMAD.IADD R28, R0, 0x1, R29 ;  /* 0x00000001001ce824 */ /* 0x000fe400078e021d */
[----:B0-----:R-:W-:Y:S01]  /*0570*/  @!P1 IMAD.MOV.U32 R17, RZ, RZ, 0x2 ;  /* 0x00000002ff119424 */ /* 0x001fe200078e00ff */
[----:B------:R-:W-:Y:S01]  /*0580*/  PRMT R25, RZ, 0x7610, R25 ;  /* 0x00007610ff197816 */ /* 0x000fe20000000019 */
[----:B------:R-:W-:Y:S01]  /*0590*/  @!P6 IMAD.MOV.U32 R29, RZ, RZ, 0x2 ;  /* 0x00000002ff1de424 */ /* 0x000fe200078e00ff */
[----:B------:R-:W-:Y:S01]  /*05a0*/  PRMT R26, RZ, 0x7610, R26 ;  /* 0x00007610ff1a7816 */ /* 0x000fe2000000001a */
[----:B------:R-:W-:Y:S01]  /*05b0*/  @!P2 IMAD.WIDE.U32 R14, R19, R14, c[0x0][0x170] ;  /* 0x00005c00130ea625 */ /* 0x000fe200078e000e */
[----:B------:R-:W-:Y:S01]  /*05c0*/  PRMT R27, RZ, 0x7610, R27 ;  /* 0x00007610ff1b7816 */ /* 0x000fe2000000001b */
[----:B------:R0:W4:Y:S02]  /*05d0*/  @!P3 LDG.E.U16 R24, [R12.64] ;  /* 0x000000040c18b981 */ /* 0x000124000c1e1500 */
[----:B------:R-:W-:-:S02]  /*05e0*/  @!P1 IMAD.WIDE.U32 R16, R18, R17, c[0x0][0x170] ;  /* 0x00005c0012109625 */ /* 0x000fc400078e0011 */
[----:B------:R1:W4:Y:S02]  /*05f0*/  @!P2 LDG.E.U16 R25, [R14.64] ;  /* 0x000000040e19a981 */ /* 0x000324000c1e1500 */
[----:B------:R-:W-:Y:S02]  /*0600*/  @!P6 IMAD.WIDE.U32 R18, R28, R29, c[0x0][0x170] ;  /* 0x00005c001c12e625 */ /* 0x000fe400078e001d */
[----:B------:R0:W4:Y:S04]  /*0610*/  @!P1 LDG.E.U16 R26, [R16.64] ;  /* 0x00000004101a9981 */ /* 0x000128000c1e1500 */
[----:B------:R1:W4:Y:S01]  /*0620*/  @!P6 LDG.E.U16 R27, [R18.64] ;  /* 0x00000004121be981 */ /* 0x000322000c1e1500 */
[----:B------:R-:W-:-:S04]  /*0630*/  IADD3 R29, R23, 0x100, RZ ;  /* 0x00000100171d7810 */ /* 0x000fc80007ffe0ff */
[-C--:B------:R-:W-:Y:S02]  /*0640*/  ISETP.GE.AND P6, PT, R29, R2.reuse, PT ;  /* 0x000000021d00720c */ /* 0x080fe40003fc6270 */
[C---:B0-----:R-:W-:Y:S01]  /*0650*/  IADD3 R13, R23.reuse, 0x280, RZ ;  /* 0x00000280170d7810 */ /* 0x041fe20007ffe0ff */
[----:B------:R-:W-:Y:S01]  /*0660*/  @!P0 IMAD.IADD R12, R0, 0x1, R23 ;  /* 0x00000001000c8824 */ /* 0x000fe200078e0217 */
[----:B-1----:R-:W-:Y:S02]  /*0670*/  IADD3 R19, R23, 0x80, RZ ;  /* 0x0000008017137810 */ /* 0x002fe40007ffe0ff */
[----:B------:R-:W-:Y:S01]  /*0680*/  ISETP.GE.AND P3, PT, R13, R2, PT ;  /* 0x000000020d00720c */ /* 0x000fe20003f66270 */
[----:B------:R-:W-:Y:S01]  /*0690*/  @!P0 IMAD.MOV.U32 R13, RZ, RZ, 0x2 ;  /* 0x00000002ff0d8424 */ /* 0x000fe200078e00ff */
[C---:B------:R-:W-:Y:S02]  /*06a0*/  IADD3 R29, R23.reuse, 0x180, RZ ;  /* 0x00000180171d7810 */ /* 0x040fe40007ffe0ff */
[C---:B------:R-:W-:Y:S01]  /*06b0*/  IADD3 R28, R23.reuse, 0x200, RZ ;  /* 0x00000200171c7810 */ /* 0x040fe20007ffe0ff */
[----:B------:R-:W-:Y:S01]  /*06c0*/  @!P0 IMAD.WIDE.U32 R12, R12, R13, c[0x0][0x168] ;  /* 0x00005a000c0c8625 */ /* 0x000fe200078e000d */
[----:B------:R-:W-:-:S02]  /*06d0*/  IADD3 R15, R23, 0x300, RZ ;  /* 0x00000300170f7810 */ /* 0x000fc40007ffe0ff */
[----:B------:R-:W-:Y:S01]  /*06e0*/  IADD3 R17, R23, 0x380, RZ ;  /* 0x0000038017117810 */ /* 0x000fe20007ffe0ff */
[----:B------:R-:W-:Y:S01]  /*06f0*/  @!P0 IMAD.MOV.U32 R23, RZ, RZ, R19 ;  /* 0x000000ffff178224 */ /* 0x000fe200078e0013 */
[-C--:B------:R-:W-:Y:S02]  /*0700*/  ISETP.GE.AND P1, PT, R29, R2.reuse, PT ;  /* 0x000000021d00720c */ /* 0x080fe40003f26270 */
[-C--:B------:R-:W-:Y:S02]  /*0710*/  ISETP.GE.AND P2, PT, R28, R2.reuse, PT ;  /* 0x000000021c00720c */ /* 0x080fe40003f46270 */
[-C--:B------:R-:W-:Y:S02]  /*0720*/  ISETP.GE.AND P4, PT, R19, R2.reuse, PT ;  /* 0x000000021300720c */ /* 0x080fe40003f86270 */
[----:B------:R-:W-:Y:S01]  /*0730*/  ISETP.GE.AND P5, PT, R15, R2, PT ;  /* 0x000000020f00720c */ /* 0x000fe20003fa6270 */
[----:B------:R-:W-:Y:S01]  /*0740*/  BSSY B0, `(.L_x_11624) ;  /* 0x000003f000007945 */ /* 0x000fe20003800000 */
[----:B------:R-:W-:Y:S01]  /*0750*/  BSSY B1, `(.L_x_11625) ;  /* 0x0000037000017945 */ /* 0x000fe20003800000 */
[----:B--2---:R-:W-:-:S05]  /*0760*/  @!P0 HADD2 R11, -R21.H0_H0, -RZ.H0_H0 ;  /* 0xa00000ff150b8230 */ /* 0x004fca0000000900 */
[----:B------:R-:W-:-:S05]  /*0770*/  @!P0 PRMT R11, R11, 0x5410, RZ ;  /* 0x000054100b0b8816 */ /* 0x000fca00000000ff */
[----:B------:R0:W-:Y:S01]  /*0780*/  @!P0 STG.E.U16 [R12.64], R11 ;  /* 0x0000000b0c008986 */ /* 0x0001e2000c101504 */
[----:B------:R-:W-:Y:S01]  /*0790*/  ISETP.GE.AND P0, PT, R23, R2, PT ;  /* 0x000000021700720c */ /* 0x000fe20003f06270 */
[----:B-----5:R-:W-:-:S05]  /*07a0*/  @!P6 HADD2 R20, -R22.H0_H0, -RZ.H0_H0 ;  /* 0xa00000ff1614e230 */ /* 0x020fca0000000900 */
[----:B------:R-:W-:Y:S02]  /*07b0*/  @!P6 PRMT R20, R20, 0x5410, RZ ;  /* 0x000054101414e816 */ /* 0x000fe400000000ff */
[----:B------:R-:W-:Y:S01]  /*07c0*/  ISETP.GE.AND P6, PT, R17, R2, PT ;  /* 0x000000021100720c */ /* 0x000fe20003fc6270 */
[----:B---3--:R-:W-:Y:S02]  /*07d0*/  @!P4 HADD2 R8, -R10.H0_H0, -RZ.H0_H0 ;  /* 0xa00000ff0a08c230 */ /* 0x008fe40000000900 */
[----:B------:R-:W-:-:S03]  /*07e0*/  @!P1 HADD2 R3, -R9.H0_H0, -RZ.H0_H0 ;  /* 0xa00000ff09039230 */ /* 0x000fc60000000900 */
[----:B0-----:R-:W-:Y:S02]  /*07f0*/  @!P4 PRMT R11, R8, 0x5410, RZ ;  /* 0x00005410080bc816 */ /* 0x001fe400000000ff */
[----:B------:R-:W-:Y:S01]  /*0800*/  @!P1 PRMT R3, R3, 0x5410, RZ ;  /* 0x0000541003039816 */ /* 0x000fe200000000ff */
[----:B----4-:R-:W-:Y:S02]  /*0810*/  @!P2 HADD2 R4, -R24.H0_H0, -RZ.H0_H0 ;  /* 0xa00000ff1804a230 */ /* 0x010fe40000000900 */
[----:B------:R-:W-:Y:S02]  /*0820*/  @!P3 HADD2 R5, -R25.H0_H0, -RZ.H0_H0 ;  /* 0xa00000ff1905b230 */ /* 0x000fe40000000900 */
[----:B------:R-:W-:Y:S02]  /*0830*/  @!P5 HADD2 R6, -R26.H0_H0, -RZ.H0_H0 ;  /* 0xa00000ff1a06d230 */ /* 0x000fe40000000900 */
[----:B------:R-:W-:Y:S01]  /*0840*/  @!P6 HADD2 R7, -R27.H0_H0, -RZ.H0_H0 ;  /* 0xa00000ff1b07e230 */ /* 0x000fe20000000900 */
[----:B------:R-:W-:-:S02]  /*0850*/  @!P2 PRMT R4, R4, 0x5410, RZ ;  /* 0x000054100404a816 */ /* 0x000fc400000000ff */
[----:B------:R-:W-:Y:S02]  /*0860*/  @!P3 PRMT R5, R5, 0x5410, RZ ;  /* 0x000054100505b816 */ /* 0x000fe400000000ff */
[----:B------:R-:W-:Y:S02]  /*0870*/  @!P5 PRMT R6, R6, 0x5410, RZ ;  /* 0x000054100606d816 */ /* 0x000fe400000000ff */
[----:B------:R-:W-:Y:S01]  /*0880*/  @!P6 PRMT R7, R7, 0x5410, RZ ;  /* 0x000054100707e816 */ /* 0x000fe200000000ff */
        /* <DEDUP_REMOVED lines=13> */
.L_x_11626:
[----:B------:R-:W-:-:S13]  /*0960*/  ISETP.GE.AND P0, PT, R23, R2, PT ;  /* 0x000000021700720c */ /* 0x000fda0003f06270 */
[----:B------:R-:W-:Y:S05]  /*0970*/  @P0 BRA `(.L_x_11628) ;  /* 0x000000c000000947 */ /* 0x000fea0003800000 */
[----:B0-----:R-:W-:Y:S01]  /*0980*/  IMAD.IADD R8, R0, 0x1, R23 ;  /* 0x0000000100087824 */ /* 0x001fe200078e0217 */
[----:B------:R-:W-:Y:S01]  /*0990*/  IADD3 R23, R23, 0x80, RZ ;  /* 0x0000008017177810 */ /* 0x000fe20007ffe0ff */
[----:B------:R-:W-:-:S04]  /*09a0*/  IMAD.MOV.U32 R9, RZ, RZ, 0x2 ;  /* 0x00000002ff097424 */ /* 0x000fc800078e00ff */
[----:B------:R-:W-:-:S05]  /*09b0*/  IMAD.WIDE.U32 R8, R8, R9, c[0x0][0x168] ;  /* 0x00005a0008087625 */ /* 0x000fca00078e0009 */
[----:B------:R0:W-:Y:S02]  /*09c0*/  STG.E.U16 [R8.64], R3 ;  /* 0x0000000308007986 */ /* 0x0001e4000c101504 */
.L_x_11627:
[----:B------:R-:W-:-:S13]  /*09d0*/  ISETP.GE.AND P0, PT, R23, R2, PT ;  /* 0x000000021700720c */ /* 0x000fda0003f06270 */
[----:B------:R-:W-:Y:S05]  /*09e0*/  @P0 BRA `(.L_x_11629) ;  /* 0x000000d000000947 */ /* 0x000fea0003800000 */
[----:B0-----:R-:W-:Y:S01]  /*09f0*/  IMAD.IADD R8, R0, 0x1, R23 ;  /* 0x0000000100087824 */ /* 0x001fe200078e0217 */
[----:B------:R-:W-:Y:S01]  /*0a00*/  IADD3 R23, R23, 0x80, RZ ;  /* 0x0000008017177810 */ /* 0x000fe20007ffe0ff */
[----:B------:R-:W-:-:S04]  /*0a10*/  IMAD.MOV.U32 R9, RZ, RZ, 0x2 ;  /* 0x00000002ff097424 */ /* 0x000fc800078e00ff */
[----:B------:R-:W-:-:S05]  /*0a20*/  IMAD.WIDE.U32 R8, R8, R9, c[0x0][0x168] ;  /* 0x00005a0008087625 */ /* 0x000fca00078e0009 */
[----:B------:R0:W-:Y:S02]  /*0a30*/  STG.E.U16 [R8.64], R4 ;  /* 0x0000000408007986 */ /* 0x0001e4000c101504 */
.L_x_11628:
        /* <DEDUP_REMOVED lines=8> */
.L_x_11629:
[----:B------:R-:W-:Y:S05]  /*0ac0*/  BSYNC B1 ;  /* 0x0000000000017941 */ /* 0x000fea0003800000 */
.L_x_11625:
[----:B------:R-:W-:-:S13]  /*0ad0*/  ISETP.GE.AND P0, PT, R23, R2, PT ;  /* 0x000000021700720c */ /* 0x000fda0003f06270 */
[----:B------:R-:W-:Y:S01]  /*0ae0*/  @!P0 IMAD.IADD R4, R0, 0x1, R23 ;  /* 0x0000000100048824 */ /* 0x000fe200078e0217 */
[----:B------:R-:W-:Y:S01]  /*0af0*/  @!P0 IADD3 R23, R23, 0x80, RZ ;  /* 0x0000008017178810 */ /* 0x000fe20007ffe0ff */
[----:B0-----:R-:W-:-:S04]  /*0b00*/  @!P0 IMAD.MOV.U32 R5, RZ, RZ, 0x2 ;  /* 0x00000002ff058424 */ /* 0x001fc800078e00ff */
[----:B------:R-:W-:-:S05]  /*0b10*/  @!P0 IMAD.WIDE.U32 R4, R4, R5, c[0x0][0x168] ;  /* 0x00005a0004048625 */ /* 0x000fca00078e0005 */
[----:B------:R0:W-:Y:S02]  /*0b20*/  @!P0 STG.E.U16 [R4.64], R6 ;  /* 0x0000000604008986 */ /* 0x0001e4000c101504 */
.L_x_11630:
[----:B------:R-:W-:Y:S05]  /*0b30*/  BSYNC B0 ;  /* 0x0000000000007941 */ /* 0x000fea0003800000 */
.L_x_11624:
[----:B------:R-:W-:Y:S01]  /*0b40*/  WARPSYNC 0xffffffff ;  /* 0xffffffff00007948 */ /* 0x000fe20003800000 */
[----:B------:R-:W-:-:S13]  /*0b50*/  ISETP.GE.AND P0, PT, R23, R2, PT ;  /* 0x000000021700720c */ /* 0x000fda0003f06270 */
[----:B------:R-:W-:Y:S05]  /*0b60*/  @P0 EXIT ;  /* 0x000000000000094d */ /* 0x000fea0003800000 */
[----:B------:R-:W-:Y:S02]  /*0b70*/  IMAD.IADD R2, R0, 0x1, R23 ;  /* 0x0000000100027824 */ /* 0x000fe400078e0217 */
[----:B------:R-:W-:-:S04]  /*0b80*/  IMAD.MOV.U32 R3, RZ, RZ, 0x2 ;  /* 0x00000002ff037424 */ /* 0x000fc800078e00ff */
[----:B------:R-:W-:-:S05]  /*0b90*/  IMAD.WIDE.U32 R2, R2, R3, c[0x0][0x168] ;  /* 0x00005a0002027625 */ /* 0x000fca00078e0003 */
[----:B------:R-:W-:Y:S01]  /*0ba0*/  STG.E.U16 [R2.64], R7 ;  /* 0x0000000702007986 */ /* 0x000fe2000c101504 */
[----:B------:R-:W-:Y:S05]  /*0bb0*/  EXIT ;  /* 0x000000000000794d */ /* 0x000fea0003800000 */
.L_x_11631:
        /* <DEDUP_REMOVED lines=12> */
.L_x_22446:


//--------------------- .text._ZN2at6native29vectorized_elementwise_kernelILi4EZZZNS0_15neg_kernel_cudaERNS_18TensorIteratorBaseEENKUlvE0_clEvENKUlvE6_clEvEUlN3c104HalfEE_St5arrayIPcLm2EEEEviT0_T1_ --------------------------
	.section	.text._ZN2at6native29vectorized_elementwise_kernelILi4EZZZNS0_15neg_kernel_cudaERNS_18TensorIteratorBaseEENKUlvE0_clEvENKUlvE6_clEvEUlN3c104HalfEE_St5arrayIPcLm2EEEEviT0_T1_,"ax",@progbits
	.sectioninfo	@"SHI_REGISTERS=32"
	.align	128
        .global         _ZN2at6native29vectorized_elementwise_kernelILi4EZZZNS0_15neg_kernel_cudaERNS_18TensorIteratorBaseEENKUlvE0_clEvENKUlvE6_clEvEUlN3c104HalfEE_St5arrayIPcLm2EEEEviT0_T1_
        .type           _ZN2at6native29vectorized_elementwise_kernelILi4EZZZNS0_15neg_kernel_cudaERNS_18TensorIteratorBaseEENKUlvE0_clEvENKUlvE6_clEvEUlN3c104HalfEE_St5arrayIPcLm2EEEEviT0_T1_,@function
        .size           _ZN2at6native29vectorized_elementwise_kernelILi4EZZZNS0_15neg_kernel_cudaERNS_18TensorIteratorBaseEENKUlvE0_clEvENKUlvE6_clEvEUlN3c104HalfEE_St5arrayIPcLm2EEEEviT0_T1_,(.L_x_22447 - _ZN2at6native29vectorized_elementwise_kernelILi4EZZZNS0_15neg_kernel_cudaERNS_18TensorIteratorBaseEENKUlvE0_clEvENKUlvE6_clEvEUlN3c104HalfEE_St5arrayIPcLm2EEEEviT0_T1_)
        .other          _ZN2at6native29vectorized_elementwise_kernelILi4EZZZNS0_15neg_kernel_cudaERNS_18TensorIteratorBaseEENKUlvE0_clEvENKUlvE6_clEvEUlN3c104HalfEE_St5arrayIPcLm2EEEEviT0_T1_,@"STO_CUDA_ENTRY STV_DEFAULT"
_ZN2at6native29vectorized_elementwise_kernelILi4EZZZNS0_15neg_kernel_cudaERNS_18TensorIteratorBaseEENKUlvE0_clEvENKUlvE6_clEvEUlN3c104HalfEE_St5arrayIPcLm2EEEEviT0_T1_:
.text._ZN2at6native29vectorized_elementwise_kernelILi4EZZZNS0_15neg_kernel_cudaERNS_18TensorIteratorBaseEENKUlvE0_clEvENKUlvE6_clEvEUlN3c104HalfEE_St5arrayIPcLm2EEEEviT0_T1_:
        /* <DEDUP_REMOVED lines=15> */
[C---:B--2---:R-:W-:Y:S02]  /*00f0*/  HADD2 R5, -R7.reuse.H1_H1, -RZ.H0_H0 ;  /* 0xa00000ff07057230 */ /* 0x044fe40000000d00 */
[----:B------:R-:W-:Y:S02]  /*0100*/  HADD2 R0, -R7.H0_H0, -RZ.H0_H0 ;  /* 0xa00000ff07007230 */ /* 0x000fe40000000900 */
[C---:B------:R-:W-:Y:S01]  /*0110*/  HADD2 R7, -R6.reuse.H1_H1, -RZ.H0_H0 ;  /* 0xa00000ff06077230 */ /* 0x040fe20000000d00 */
[----:B------:R-:W-:Y:S01]  /*0120*/  PRMT R5, R5, 0x5410, RZ ;  /* 0x0000541005057816 */ /* 0x000fe200000000ff */
[----:B------:R-:W-:Y:S01]  /*0130*/  HADD2 R6, -R6.H0_H0, -RZ.H0_H0 ;  /* 0xa00000ff06067230 */ /* 0x000fe20000000900 */
[----:B------:R-:W-:Y:S01]  /*0140*/  PRMT R0, R0, 0x5410, RZ ;  /* 0x0000541000007816 */ /* 0x000fe200000000ff */
[C---:B---3--:R-:W-:Y:S01]  /*0150*/  HADD2 R10, -R9.reuse.H1_H1, -RZ.H0_H0 ;  /* 0xa00000ff090a7230 */ /* 0x048fe20000000d00 */
[----:B------:R-:W-:Y:S01]  /*0160*/  PRMT R4, R7, 0x5410, RZ ;  /* 0x0000541007047816 */ /* 0x000fe200000000ff */
[----:B------:R-:W-:Y:S01]  /*0170*/  HADD2 R9, -R9.H0_H0, -RZ.H0_H0 ;  /* 0xa00000ff09097230 */ /* 0x000fe20000000900 */
[----:B------:R-:W-:Y:S01]  /*0180*/  PRMT R7, R6, 0x5410, RZ ;  /* 0x0000541006077816 */ /* 0x000fe200000000ff */
[C---:B------:R-:W-:Y:S01]  /*0190*/  HADD2 R11, -R8.reuse.H1_H1, -RZ.H0_H0 ;  /* 0xa00000ff080b7230 */ /* 0x040fe20000000d00 */
[----:B------:R-:W-:Y:S01]  /*01a0*/  PRMT R6, R10, 0x5410, RZ ;  /* 0x000054100a067816 */ /* 0x000fe200000000ff */
[----:B------:R-:W-:Y:S01]  /*01b0*/  HADD2 R12, -R8.H0_H0, -RZ.H0_H0 ;  /* 0xa00000ff080c7230 */ /* 0x000fe20000000900 */
[----:B------:R-:W-:-:S02]  /*01c0*/  PRMT R9, R9, 0x5410, RZ ;  /* 0x0000541009097816 */ /* 0x000fc400000000ff */
[----:B------:R-:W-:Y:S02]  /*01d0*/  PRMT R8, R11, 0x5410, RZ ;  /* 0x000054100b087816 */ /* 0x000fe400000000ff */
[----:B------:R-:W-:Y:S02]  /*01e0*/  PRMT R11, R12, 0x5410, RZ ;  /* 0x000054100c0b7816 */ /* 0x000fe400000000ff */
[----:B------:R-:W-:Y:S02]  /*01f0*/  PRMT R4, R7, 0x5410, R4 ;  /* 0x0000541007047816 */ /* 0x000fe40000000004 */
[----:B------:R-:W-:Y:S02]  /*0200*/  PRMT R7, R9, 0x5410, R6 ;  /* 0x0000541009077816 */ /* 0x000fe40000000006 */
[----:B------:R-:W-:Y:S02]  /*0210*/  PRMT R5, R0, 0x5410, R5 ;  /* 0x0000541000057816 */ /* 0x000fe40000000005 */
[----:B------:R-:W-:-:S03]  /*0220*/  PRMT R6, R11, 0x5410, R8 ;  /* 0x000054100b067816 */ /* 0x000fc60000000008 */
[----:B------:R-:W-:Y:S04]  /*0230*/  STG.E.64 [R2.64], R4 ;  /* 0x0000000402007986 */ /* 0x000fe8000c101b04 */
[----:B------:R-:W-:Y:S01]  /*0240*/  STG.E.64 [R2.64+0x400], R6 ;  /* 0x0004000602007986 */ /* 0x000fe2000c101b04 */
[----:B------:R-:W-:Y:S05]  /*0250*/  EXIT ;  /* 0x000000000000794d */ /* 0x000fea0003800000 */
.L_x_11632:
        /* <DEDUP_REMOVED lines=108> */
.L_x_11635:
[----:B------:R-:W-:-:S13]  /*0920*/  ISETP.GE.AND P0, PT, R23, R2, PT ;  /* 0x000000021700720c */ /* 0x000fda0003f06270 */
[----:B------:R-:W-:Y:S05]  /*0930*/  @P0 BRA `(.L_x_11637) ;  /* 0x000000c000000947 */ /* 0x000fea0003800000 */
[----:B0-----:R-:W-:Y:S01]  /*0940*/  IMAD.IADD R8, R0, 0x1, R23 ;  /* 0x0000000100087824 */ /* 0x001fe200078e0217 */
[----:B------:R-:W-:Y:S01]  /*0950*/  IADD3 R23, R23, 0x80, RZ ;  /* 0x0000008017177810 */ /* 0x000fe20007ffe0ff */
[----:B------:R-:W-:-:S04]  /*0960*/  IMAD.MOV.U32 R9, RZ, RZ, 0x2 ;  /* 0x00000002ff097424 */ /* 0x000fc800078e00ff */
[----:B------:R-:W-:-:S05]  /*0970*/  IMAD.WIDE.U32 R8, R8, R9, c[0x0][0x168] ;  /* 0x00005a0008087625 */ /* 0x000fca00078e0009 */
[----:B------:R0:W-:Y:S02]  /*0980*/  STG.E.U16 [R8.64], R3 ;  /* 0x0000000308007986 */ /* 0x0001e4000c101504 */
.L_x_11636:
[----:B------:R-:W-:-:S13]  /*0990*/  ISETP.GE.AND P0, PT, R23, R2, PT ;  /* 0x000000021700720c */ /* 0x000fda0003f06270 */
[----:B------:R-:W-:Y:S05]  /*09a0*/  @P0 BRA `(.L_x_11638) ;  /* 0x000000d000000947 */ /* 0x000fea0003800000 */
[----:B0-----:R-:W-:Y:S01]  /*09b0*/  IMAD.IADD R8, R0, 0x1, R23 ;  /* 0x0000000100087824 */ /* 0x001fe200078e0217 */
[----:B------:R-:W-:Y:S01]  /*09c0*/  IADD3 R23, R23, 0x80, RZ ;  /* 0x0000008017177810 */ /* 0x000fe20007ffe0ff */
[----:B------:R-:W-:-:S04]  /*09d0*/  IMAD.MOV.U32 R9, RZ, RZ, 0x2 ;  /* 0x00000002ff097424 */ /* 0x000fc800078e00ff */
[----:B------:R-:W-:-:S05]  /*09e0*/  IMAD.WIDE.U32 R8, R8, R9, c[0x0][0x168] ;  /* 0x00005a0008087625 */ /* 0x000fca00078e0009 */
[----:B------:R0:W-:Y:S02]  /*09f0*/  STG.E.U16 [R8.64], R4 ;  /* 0x0000000408007986 */ /* 0x0001e4000c101504 */
.L_x_11637:
        /* <DEDUP_REMOVED lines=8> */
.L_x_11638:
[----:B------:R-:W-:Y:S05]  /*0a80*/  BSYNC B1 ;  /* 0x0000000000017941 */ /* 0x000fea0003800000 */
.L_x_11634:
[----:B------:R-:W-:-:S13]  /*0a90*/  ISETP.GE.AND P0, PT, R23, R2, PT ;  /* 0x000000021700720c */ /* 0x000fda0003f06270 */
[----:B------:R-:W-:Y:S01]  /*0aa0*/  @!P0 IMAD.IADD R4, R0, 0x1, R23 ;  /* 0x0000000100048824 */ /* 0x000fe200078e0217 */
[----:B------:R-:W-:Y:S01]  /*0ab0*/  @!P0 IADD3 R23, R23, 0x80, RZ ;  /* 0x0000008017178810 */ /* 0x000fe20007ffe0ff */
[----:B0-----:R-:W-:-:S04]  /*0ac0*/  @!P0 IMAD.MOV.U32 R5, RZ, RZ, 0x2 ;  /* 0x00000002ff058424 */ /* 0x001fc800078e00ff */
[----:B------:R-:W-:-:S05]  /*0ad0*/  @!P0 IMAD.WIDE.U32 R4, R4, R5, c[0x0][0x168] ;  /* 0x00005a0004048625 */ /* 0x000fca00078e0005 */
[----:B------:R0:W-:Y:S02]  /*0ae0*/  @!P0 STG.E.U16 [R4.64], R6 ;  /* 0x0000000604008986 */ /* 0x0001e4000c101504 */
.L_x_11639:
[----:B------:R-:W-:Y:S05]  /*0af0*/  BSYNC B0 ;  /* 0x0000000000007941 */ /* 0x000fea0003800000 */
.L_x_11633:
        /* <DEDUP_REMOVED lines=8> */
.L_x_11640:
        /* <DEDUP_REMOVED lines=16> */
.L_x_22447:


//--------------------- .text._ZN2at6native29vectorized_elementwise_kernelILi8EZZZNS0_15neg_kernel_cudaERNS_18TensorIteratorBaseEENKUlvE0_clEvENKUlvE6_clEvEUlN3c104HalfEE_St5arrayIPcLm2EEEEviT0_T1_ --------------------------
	.section	.text._ZN2at6native29vectorized_elementwise_kernelILi8EZZZNS0_15neg_kernel_cudaERNS_18TensorIteratorBaseEENKUlvE0_clEvENKUlvE6_clEvEUlN3c104HalfEE_St5arrayIPcLm2EEEEviT0_T1_,"ax",@progbits
	.sectioninfo	@"SHI_REGISTERS=4"
	.align	128
        .global         _ZN2at6native29vectorized_elementwise_kernelILi8EZZZNS0_15neg_kernel_cudaERNS_18TensorIteratorBaseEENKUlvE0_clEvENKUlvE6_clEvEUlN3c104HalfEE_St5arrayIPcLm2EEEEviT0_T1_
        .type           _ZN2at6native29vectorized_elementwise_kernelILi8EZZZNS0_15neg_kernel_cudaERNS_18TensorIteratorBaseEENKUlvE0_clEvENKUlvE6_clEvEUlN3c104HalfEE_St5arrayIPcLm2EEEEviT0_T1_,@function
        .size           _ZN2at6native29vectorized_elementwise_kernelILi8EZZZNS0_15neg_kernel_cudaERNS_18TensorIteratorBaseEENKUlvE0_clEvENKUlvE6_clEvEUlN3c104HalfEE_St5arrayIPcLm2EEEEviT0_T1_,(.L_x_22448 - _ZN2at6native29vectorized_elementwise_kernelILi8EZZZNS0_15neg_kernel_cudaERNS_18TensorIteratorBaseEENKUlvE0_clEvENKUlvE6_clEvEUlN3c104HalfEE_St5arrayIPcLm2EEEEviT0_T1_)
        .other          _ZN2at6native29vectorized_elementwise_kernelILi8EZZZNS0_15neg_kernel_cudaERNS_18TensorIteratorBaseEENKUlvE0_clEvENKUlvE6_clEvEUlN3c104HalfEE_St5arrayIPcLm2EEEEviT0_T1_,@"STO_CUDA_ENTRY STV_DEFAULT"
_ZN2at6native29vectorized_elementwise_kernelILi8EZZZNS0_15neg_kernel_cudaERNS_18TensorIteratorBaseEENKUlvE0_clEvENKUlvE6_clEvEUlN3c104HalfEE_St5arrayIPcLm2EEEEviT0_T1_:
.text._ZN2at6native29vectorized_elementwise_kernelILi8EZZZNS0_15neg_kernel_cudaERNS_18TensorIteratorBaseEENKUlvE0_clEvENKUlvE6_clEvEUlN3c104HalfEE_St5arrayIPcLm2EEEEviT0_T1_:
[----:B------:R-:W-:Y:S02]  /*0000*/  MOV R1, c[0x0][0x28] ;  /* 0x00000a0000017a02 */ /* 0x000fe40000000f00 */
[----:B------:R-:W-:Y:S05]  /*0010*/  EXIT ;  /* 0x000000000000794d */ /* 0x000fea0003800000 */
.L_x_11641:
        /* <DEDUP_REMOVED lines=14> */
.L_x_22448:


//--------------------- .text._ZN2at6native18elementwise_kernelILi128ELi4EZNS0_15gpu_kernel_implIZZZNS0_15neg_kernel_cudaERNS_18TensorIteratorBaseEENKUlvE0_clEvENKUlvE5_clEvEUlfE_EEvS4_RKT_EUliE_EEviT1_ --------------------------
	.section	.text._ZN2at6native18elementwise_kernelILi128ELi4EZNS0_15gpu_kernel_implIZZZNS0_15neg_kernel_cudaERNS_18TensorIteratorBaseEENKUlvE0_clEvENKUlvE5_clEvEUlfE_EEvS4_RKT_EUliE_EEviT1_,"ax",@progbits
	.sectioninfo	@"SHI_REGISTERS=26"
	.align	128
        .global         _ZN2at6native18elementwise_kernelILi128ELi4EZNS0_15gpu_kernel_implIZZZNS0_15neg_kernel_cudaERNS_18TensorIteratorBaseEENKUlvE0_clEvENKUlvE5_clEvEUlfE_EEvS4_RKT_EUliE_EEviT1_
        .type           _ZN2at6native18elementwise_kernelILi128ELi4EZNS0_15gpu_kernel_implIZZZNS0_15neg_kernel_cudaERNS_18TensorIteratorBaseEENKUlvE0_clEvENKUlvE5_clEvEUlfE_EEvS4_RKT_EUliE_EEviT1_,@function
        .size           _ZN2at6native18elementwise_kernelILi128ELi4EZNS0_15gpu_kernel_implIZZZNS0_15neg_kernel_cudaERNS_18TensorIteratorBaseEENKUlvE0_clEvENKUlvE5_clEvEUlfE_EEvS4_RKT_EUliE_EEviT1_,(.L_x_22449 - _ZN2at6native18elementwise_kernelILi128ELi4EZNS0_15gpu_kernel_implIZZZNS0_15neg_kernel_cudaERNS_18TensorIteratorBaseEENKUlvE0_clEvENKUlvE5_clEvEUlfE_EEvS4_RKT_EUliE_EEviT1_)
        .other          _ZN2at6native18elementwise_kernelILi128ELi4EZNS0_15gpu_kernel_implIZZZNS0_15neg_kernel_cudaERNS_18TensorIteratorBaseEENKUlvE0_clEvENKUlvE5_clEvEUlfE_EEvS4_RKT_EUliE_EEviT1_,@"STO_CUDA_ENTRY STV_DEFAULT"
_ZN2at6native18elementwise_kernelILi128ELi4EZNS0_15gpu_kernel_implIZZZNS0_15neg_kernel_cudaERNS_18TensorIteratorBaseEENKUlvE0_clEvENKUlvE5_clEvEUlfE_EEvS4_RKT_EUliE_EEviT1_:
.text._ZN2at6native18elementwise_kernelILi128ELi4EZNS0_15gpu_kernel_implIZZZNS0_15neg_kernel_cudaERNS_18TensorIteratorBaseEENKUlvE0_clEvENKUlvE5_clEvEUlfE_EEvS4_RKT_EUliE_EEviT1_:
        /* <DEDUP_REMOVED lines=236> */
.L_x_11644:
        /* <DEDUP_REMOVED lines=20> */
.L_x_11649:
[----:B------:R-:W2:Y:S02]  /*1000*/  LDG.E.U8 R0, [R2.64] ;  /* 0x0000002402007981 */ /* 0x000ea4000c1e1100 */
[----:B--2---:R-:W0:Y:S01]  /*1010*/  I2F.U16 R0, R0 ;  /* 0x0000000000007306 */ /* 0x004e220000101000 */
[----:B------:R-:W-:Y:S05]  /*1020*/  BRA `(.L_x_11651) ;  /* 0x00000ca000007947 */ /* 0x000fea0003800000 */
.L_x_11648:
        /* <DEDUP_REMOVED lines=9> */
.L_x_11653:
[----:B------:R-:W2:Y:S02]  /*10c0*/  LDG.E R0, [R2.64] ;  /* 0x0000002402007981 */ /* 0x000ea4000c1e1900 */
[----:B--2---:R-:W0:Y:S01]  /*10d0*/  I2F R0, R0 ;  /* 0x0000000000007306 */ /* 0x004e220000201400 */
[----:B------:R-:W-:Y:S05]  /*10e0*/  BRA `(.L_x_11651) ;  /* 0x00000be000007947 */ /* 0x000fea0003800000 */
.L_x_11652:
[----:B------:R-:W2:Y:S02]  /*10f0*/  LDG.E.U16 R0, [R2.64] ;  /* 0x0000002402007981 */ /* 0x000ea4000c1e1500 */
[----:B--2---:R-:W0:Y:S01]  /*1100*/  I2F.S16 R0, R0 ;  /* 0x0000000000007306 */ /* 0x004e220000101400 */
[----:B------:R-:W-:Y:S05]  /*1110*/  BRA `(.L_x_11651) ;  /* 0x00000bb000007947 */ /* 0x000fea0003800000 */
.L_x_11647:
        /* <DEDUP_REMOVED lines=8> */
.L_x_11655:
[----:B------:R-:W2:Y:S02]  /*11a0*/  LDG.E.U16 R0, [R2.64] ;  /* 0x0000002402007981 */ /* 0x000ea4000c1e1500 */
[----:B--2---:R-:W-:Y:S01]  /*11b0*/  HADD2.F32 R0, -RZ, R0.H0_H0 ;  /* 0x20000000ff007230 */ /* 0x004fe20000004100 */
[----:B------:R-:W-:Y:S05]  /*11c0*/  BRA `(.L_x_11651) ;  /* 0x00000b0000007947 */ /* 0x000fea0003800000 */
.L_x_11654:
        /* <DEDUP_REMOVED lines=8> */
.L_x_11657:
[----:B------:R-:W2:Y:S02]  /*1250*/  LDG.E.U16 R0, [R2.64] ;  /* 0x0000002402007981 */ /* 0x000ea4000c1e1500 */
[----:B--2---:R-:W-:Y:S01]  /*1260*/  HADD2.F32 R0, -RZ, R0.H0_H0 ;  /* 0x20000000ff007230 */ /* 0x004fe20000004100 */
[----:B------:R-:W-:Y:S05]  /*1270*/  BRA `(.L_x_11651) ;  /* 0x00000a5000007947 */ /* 0x000fea0003800000 */
.L_x_11656:
[----:B------:R-:W2:Y:S02]  /*1280*/  LDG.E.64 R2, [R2.64] ;  /* 0x0000002402027981 */ /* 0x000ea4000c1e1b00 */
[----:B--2---:R-:W0:Y:S01]  /*1290*/  F2F.F32.F64 R0, R2 ;  /* 0x0000000200007310 */ /* 0x004e220000301000 */
[----:B------:R-:W0:-:S14]  /*12a0*/  DSETP.GEU.AND P0, PT, |R2|, c[0x2][0x0], PT ;  /* 0x008000000200762a */ /* 0x000e1c0003f0e200 */
[----:B0-----:R-:W-:Y:S01]  /*12b0*/  @!P0 FMUL R0, R0, 1.175494350822287508e-38 ;  /* 0x0080000000008820 */ /* 0x001fe20000400000 */
[----:B------:R-:W-:Y:S05]  /*12c0*/  BRA `(.L_x_11651) ;  /* 0x00000a0000007947 */ /* 0x000fea0003800000 */
.L_x_11646:
        /* <DEDUP_REMOVED lines=12> */
.L_x_11660:
[----:B------:R-:W2:Y:S02]  /*1390*/  LDG.E.64 R2, [R2.64] ;  /* 0x0000002402027981 */ /* 0x000ea4000c1e1b00 */
[----:B--2---:R-:W0:Y:S01]  /*13a0*/  F2F.F32.F64 R0, R2 ;  /* 0x0000000200007310 */ /* 0x004e220000301000 */
[----:B------:R-:W0:-:S14]  /*13b0*/  DSETP.GEU.AND P0, PT, |R2|, c[0x2][0x0], PT ;  /* 0x008000000200762a */ /* 0x000e1c0003f0e200 */
[----:B0-----:R-:W-:Y:S01]  /*13c0*/  @!P0 FMUL R0, R0, 1.175494350822287508e-38 ;  /* 0x0080000000008820 */ /* 0x001fe20000400000 */
[----:B------:R-:W-:Y:S05]  /*13d0*/  BRA `(.L_x_11651) ;  /* 0x000008f000007947 */ /* 0x000fea0003800000 */
.L_x_11659:
        /* <DEDUP_REMOVED lines=26> */
.L_x_11662:
        /* <DEDUP_REMOVED lines=13> */
.L_x_11661:
[----:B------:R-:W2:Y:S02]  /*1650*/  LDG.E.U16 R0, [R2.64] ;  /* 0x0000002402007981 */ /* 0x000ea4000c1e1500 */
[----:B--2---:R-:W-:Y:S01]  /*1660*/  PRMT R0, RZ, 0x5410, R0 ;  /* 0x00005410ff007816 */ /* 0x004fe20000000000 */
[----:B------:R-:W-:Y:S05]  /*1670*/  BRA `(.L_x_11651) ;  /* 0x0000065000007947 */ /* 0x000fea0003800000 */
.L_x_11658:
        /* <DEDUP_REMOVED lines=11> */
.L_x_11665:
        /* <DEDUP_REMOVED lines=20> */
.L_x_11667:
[----:B------:R-:W-:Y:S05]  /*1870*/  BSYNC B0 ;  /* 0x0000000000007941 */ /* 0x000fea0003800000 */
.L_x_11666:
[----:B------:R-:W-:Y:S01]  /*1880*/  LEA R3, R0, 0x3b800000, 0x17 ;  /* 0x3b80000000037811 */ /* 0x000fe200078eb8ff */
[----:B------:R-:W-:-:S05]  /*1890*/  IMAD.SHL.U32 R0, R2, 0x100000, RZ ;  /* 0x0010000002007824 */ /* 0x000fca00078e00ff */
[----:B------:R-:W-:Y:S01]  /*18a0*/  LOP3.LUT R0, R3, R0, R4, 0xfe, !PT ;  /* 0x0000000003007212 */ /* 0x000fe200078efe04 */
[----:B------:R-:W-:Y:S05]  /*18b0*/  BRA `(.L_x_11651) ;  /* 0x0000041000007947 */ /* 0x000fea0003800000 */
.L_x_11664:
        /* <DEDUP_REMOVED lines=20> */
.L_x_11669:
[----:B------:R-:W-:Y:S05]  /*1a00*/  BSYNC B0 ;  /* 0x0000000000007941 */ /* 0x000fea0003800000 */
.L_x_11668:
[----:B------:R-:W-:Y:S01]  /*1a10*/  LEA R3, R0, 0x37800000, 0x17 ;  /* 0x3780000000037811 */ /* 0x000fe200078eb8ff */
[----:B------:R-:W-:-:S05]  /*1a20*/  IMAD.SHL.U32 R0, R2, 0x200000, RZ ;  /* 0x0020000002007824 */ /* 0x000fca00078e00ff */
[----:B------:R-:W-:Y:S01]  /*1a30*/  LOP3.LUT R0, R3, R0, R4, 0xfe, !PT ;  /* 0x0000000003007212 */ /* 0x000fe200078efe04 */
[----:B------:R-:W-:Y:S05]  /*1a40*/  BRA `(.L_x_11651) ;  /* 0x0000028000007947 */ /* 0x000fea0003800000 */
.L_x_11663:
        /* <DEDUP_REMOVED lines=14> */
.L_x_11650:
        /* <DEDUP_REMOVED lines=21> */
.L_x_11671:
[----:B------:R-:W2:Y:S02]  /*1c80*/  LDG.E.64 R2, [R2.64] ;  /* 0x0000002402027981 */ /* 0x000ea4000c1e1b00 */
[----:B--2---:R0:W1:Y:S01]  /*1c90*/  I2F.U64 R0, R2 ;  /* 0x0000000200007312 */ /* 0x0040620000301000 */
[----:B------:R-:W-:Y:S05]  /*1ca0*/  BRA `(.L_x_11651) ;  /* 0x0000002000007947 */ /* 0x000fea0003800000 */
.L_x_11670:
[----:B------:R-:W2:Y:S02]  /*1cb0*/  LDG.E R0, [R2.64] ;  /* 0x0000002402007981 */ /* 0x000ea4000c1e1900 */
[----:B--2---:R-:W0:Y:S02]  /*1cc0*/  I2F.U32 R0, R0 ;  /* 0x0000000000007306 */ /* 0x004e240000201000 */
.L_x_11651:
[----:B------:R-:W-:Y:S05]  /*1cd0*/  BSYNC B6 ;  /* 0x0000000000067941 */ /* 0x000fea0003800000 */
.L_x_11645:
[----:B------:R-:W2:Y:S01]  /*1ce0*/  LDC.U8 R4, c[0x0][0x371] ;  /* 0x0000dc40ff047b82 */ /* 0x000ea20000000000 */
[----:B01---5:R-:W-:Y:S01]  /*1cf0*/  FADD.FTZ R2, -R0, -RZ ;  /* 0x800000ff00027221 */ /* 0x023fe20000010100 */
        /* <DEDUP_REMOVED lines=11> */
[----:B------:R-:W0:Y:S02]  /*1db0*/  F2I.FTZ.TRUNC.NTZ R3, -R0 ;  /* 0x8000000000037305 */ /* 0x000e24000021f100 */
[----:B0-----:R0:W-:Y:S01]  /*1dc0*/  STG.E.U8 [R16.64], R3 ;  /* 0x0000000310007986 */ /* 0x0011e2000c101124 */
[----:B------:R-:W-:Y:S05]  /*1dd0*/  BRA `(.L_x_11677) ;  /* 0x00000d6000007947 */ /* 0x000fea0003800000 */
.L_x_11675:
[----:B------:R-:W0:Y:S02]  /*1de0*/  F2I.FTZ.S64.TRUNC R2, -R0 ;  /* 0x8000000000027311 */ /* 0x000e24000021d900 */
[----:B0-----:R0:W-:Y:S01]  /*1df0*/  STG.E.U8 [R16.64], R2 ;  /* 0x0000000210007986 */ /* 0x0011e2000c101124 */
[----:B------:R-:W-:Y:S05]  /*1e00*/  BRA `(.L_x_11677) ;  /* 0x00000d3000007947 */ /* 0x000fea0003800000 */
.L_x_11674:
[----:B------:R-:W-:-:S13]  /*1e10*/  ISETP.NE.AND P0, PT, R3, 0x2, PT ;  /* 0x000000020300780c */ /* 0x000fda0003f05270 */
[----:B------:R-:W-:Y:S05]  /*1e20*/  @!P0 BRA `(.L_x_11678) ;  /* 0x000000a000008947 */ /* 0x000fea0003800000 */
[----:B------:R-:W-:-:S13]  /*1e30*/  ISETP.NE.AND P0, PT, R3, 0x3, PT ;  /* 0x000000030300780c */ /* 0x000fda0003f05270 */
[----:B------:R-:W-:Y:S05]  /*1e40*/  @!P0 BRA `(.L_x_11679) ;  /* 0x0000005000008947 */ /* 0x000fea0003800000 */
[----:B------:R-:W-:-:S13]  /*1e50*/  ISETP.NE.AND P0, PT, R3, 0x4, PT ;  /* 0x000000040300780c */ /* 0x000fda0003f05270 */
[----:B------:R-:W-:Y:S05]  /*1e60*/  @P0 BRA `(.L_x_11676) ;  /* 0x00000b4000000947 */ /* 0x000fea0003800000 */
[----:B------:R-:W0:Y:S02]  /*1e70*/  F2I.FTZ.S64.TRUNC R2, -R0 ;  /* 0x8000000000027311 */ /* 0x000e24000021d900 */
[----:B0-----:R0:W-:Y:S01]  /*1e80*/  STG.E.64 [R16.64], R2 ;  /* 0x0000000210007986 */ /* 0x0011e2000c101b24 */
[----:B------:R-:W-:Y:S05]  /*1e90*/  BRA `(.L_x_11677) ;  /* 0x00000ca000007947 */ /* 0x000fea0003800000 */
.L_x_11679:
[----:B------:R-:W0:Y:S02]  /*1ea0*/  F2I.FTZ.TRUNC.NTZ R3, -R0 ;  /* 0x8000000000037305 */ /* 0x000e24000021f100 */
[----:B0-----:R0:W-:Y:S01]  /*1eb0*/  STG.E [R16.64], R3 ;  /* 0x0000000310007986 */ /* 0x0011e2000c101924 */
[----:B------:R-:W-:Y:S05]  /*1ec0*/  BRA `(.L_x_11677) ;  /* 0x00000c7000007947 */ /* 0x000fea0003800000 */
.L_x_11678:
[----:B------:R-:W0:Y:S02]  /*1ed0*/  F2I.FTZ.TRUNC.NTZ R3, -R0 ;  /* 0x8000000000037305 */ /* 0x000e24000021f100 */
[----:B0-----:R0:W-:Y:S01]  /*1ee0*/  STG.E.U16 [R16.64], R3 ;  /* 0x0000000310007986 */ /* 0x0011e2000c101524 */
[----:B------:R-:W-:Y:S05]  /*1ef0*/  BRA `(.L_x_11677) ;  /* 0x00000c4000007947 */ /* 0x000fea0003800000 */
.L_x_11673:
        /* <DEDUP_REMOVED lines=8> */
.L_x_11681:
[----:B------:R-:W-:-:S05]  /*1f80*/  F2FP.PACK_AB R2, RZ, R2 ;  /* 0x00000002ff02723e */ /* 0x000fca00000000ff */
[----:B------:R0:W-:Y:S01]  /*1f90*/  STG.E.U16 [R16.64], R2 ;  /* 0x0000000210007986 */ /* 0x0001e2000c101524 */
[----:B------:R-:W-:Y:S05]  /*1fa0*/  BRA `(.L_x_11677) ;  /* 0x00000b9000007947 */ /* 0x000fea0003800000 */
.L_x_11680:
        /* <DEDUP_REMOVED lines=9> */
.L_x_11683:
[----:B------:R-:W-:-:S04]  /*2040*/  F2FP.PACK_AB R3, RZ, R2 ;  /* 0x00000002ff03723e */ /* 0x000fc800000000ff */
[----:B------:R-:W-:-:S05]  /*2050*/  PRMT R3, R3, 0x5410, RZ ;  /* 0x0000541003037816 */ /* 0x000fca00000000ff */
[----:B------:R0:W-:Y:S01]  /*2060*/  STG.E [R16.64], R3 ;  /* 0x0000000310007986 */ /* 0x0001e2000c101924 */
[----:B------:R-:W-:Y:S05]  /*2070*/  BRA `(.L_x_11677) ;  /* 0x00000ac000007947 */ /* 0x000fea0003800000 */
.L_x_11682:
[----:B------:R-:W-:-:S06]  /*2080*/  FMUL.FTZ R2, R0, -1 ;  /* 0xbf80000000027820 */ /* 0x000fcc0000410000 */
[----:B------:R-:W0:Y:S02]  /*2090*/  F2F.F64.F32 R2, R2 ;  /* 0x0000000200027310 */ /* 0x000e240000201800 */
[----:B0-----:R0:W-:Y:S01]  /*20a0*/  STG.E.64 [R16.64], R2 ;  /* 0x0000000210007986 */ /* 0x0011e2000c101b24 */
[----:B------:R-:W-:Y:S05]  /*20b0*/  BRA `(.L_x_11677) ;  /* 0x00000a8000007947 */ /* 0x000fea0003800000 */
.L_x_11672:
        /* <DEDUP_REMOVED lines=8> */
[----:B------:R-:W-:-:S04]  /*2140*/  FSETP.NEU.FTZ.AND P0, PT, R0, RZ, PT ;  /* 0x000000ff0000720b */ /* 0x000fc80003f1d000 */
[----:B------:R-:W-:-:S05]  /*2150*/  SEL R3, RZ, 0x1, !P0 ;  /* 0x00000001ff037807 */ /* 0x000fca0004000000 */
[----:B------:R0:W-:Y:S01]  /*2160*/  STG.E.U8 [R16.64], R3 ;  /* 0x0000000310007986 */ /* 0x0001e2000c101124 */
[----:B------:R-:W-:Y:S05]  /*2170*/  BRA `(.L_x_11677) ;  /* 0x000009c000007947 */ /* 0x000fea0003800000 */
.L_x_11686:
[----:B------:R-:W-:Y:S01]  /*2180*/  FMUL.FTZ R4, R0, -1 ;  /* 0xbf80000000047820 */ /* 0x000fe20000410000 */
[----:B------:R-:W-:-:S05]  /*2190*/  CS2R R6, SRZ ;  /* 0x0000000000067805 */ /* 0x000fca000001ff00 */
[----:B------:R-:W0:Y:S02]  /*21a0*/  F2F.F64.F32 R4, R4 ;  /* 0x0000000400047310 */ /* 0x000e240000201800 */
[----:B0-----:R0:W-:Y:S01]  /*21b0*/  STG.E.128 [R16.64], R4 ;  /* 0x0000000410007986 */ /* 0x0011e2000c101d24 */
[----:B------:R-:W-:Y:S05]  /*21c0*/  BRA `(.L_x_11677) ;  /* 0x0000097000007947 */ /* 0x000fea0003800000 */
.L_x_11685:
        /* <DEDUP_REMOVED lines=20> */
.L_x_11690:
[----:B------:R-:W-:Y:S05]  /*2310*/  BSYNC B0 ;  /* 0x0000000000007941 */ /* 0x000fea0003800000 */
.L_x_11689:
[----:B------:R-:W-:-:S05]  /*2320*/  LOP3.LUT R5, R0, R5, RZ, 0xfc, !PT ;  /* 0x0000000500057212 */ /* 0x000fca00078efcff */
[----:B------:R0:W-:Y:S01]  /*2330*/  STG.E.U8 [R16.64], R5 ;  /* 0x0000000510007986 */ /* 0x0001e2000c101124 */
[----:B------:R-:W-:Y:S05]  /*2340*/  BRA `(.L_x_11677) ;  /* 0x000007f000007947 */ /* 0x000fea0003800000 */
.L_x_11688:
        /* <DEDUP_REMOVED lines=12> */
.L_x_11692:
[----:B------:R-:W-:Y:S01]  /*2410*/  IMAD.MOV.U32 R0, RZ, RZ, 0x7f ;  /* 0x0000007fff007424 */ /* 0x000fe200078e00ff */
[----:B------:R-:W-:-:S04]  /*2420*/  ISETP.GT.U32.AND P0, PT, R4, 0x7f800000, PT ;  /* 0x7f8000000400780c */ /* 0x000fc80003f04070 */
[----:B------:R-:W-:-:S04]  /*2430*/  SEL R0, R0, 0x7c, P0 ;  /* 0x0000007c00007807 */ /* 0x000fc80000000000 */
.L_x_11693:
[----:B------:R-:W-:Y:S05]  /*2440*/  BSYNC B0 ;  /* 0x0000000000007941 */ /* 0x000fea0003800000 */
.L_x_11691:
[----:B------:R-:W-:-:S04]  /*2450*/  LOP3.LUT R2, R2, 0x80000000, RZ, 0xc0, !PT ;  /* 0x8000000002027812 */ /* 0x000fc800078ec0ff */
[----:B------:R-:W-:-:S04]  /*2460*/  SHF.R.U32.HI R3, RZ, 0x18, R2 ;  /* 0x00000018ff037819 */ /* 0x000fc80000011602 */
[----:B------:R-:W-:-:S05]  /*2470*/  LOP3.LUT R3, R0, R3, RZ, 0xfc, !PT ;  /* 0x0000000300037212 */ /* 0x000fca00078efcff */
[----:B------:R0:W-:Y:S01]  /*2480*/  STG.E.U8 [R16.64], R3 ;  /* 0x0000000310007986 */ /* 0x0001e2000c101124 */
[----:B------:R-:W-:Y:S05]  /*2490*/  BRA `(.L_x_11677) ;  /* 0x000006a000007947 */ /* 0x000fea0003800000 */
.L_x_11687:
[----:B------:R-:W-:-:S05]  /*24a0*/  F2FP.BF16.PACK_AB R2, RZ, R2 ;  /* 0x00000002ff02723e */ /* 0x000fca00000010ff */
[----:B------:R0:W-:Y:S01]  /*24b0*/  STG.E.U16 [R16.64], R2 ;  /* 0x0000000210007986 */ /* 0x0001e2000c101524 */
[----:B------:R-:W-:Y:S05]  /*24c0*/  BRA `(.L_x_11677) ;  /* 0x0000067000007947 */ /* 0x000fea0003800000 */
.L_x_11684:
        /* <DEDUP_REMOVED lines=8> */
[----:B------:R-:W0:Y:S02]  /*2550*/  F2I.FTZ.U32.TRUNC.NTZ R3, -R0 ;  /* 0x8000000000037305 */ /* 0x000e24000021f000 */
[----:B0-----:R0:W-:Y:S01]  /*2560*/  STG.E.U16 [R16.64], R3 ;  /* 0x0000000310007986 */ /* 0x0011e2000c101524 */
[----:B------:R-:W-:Y:S05]  /*2570*/  BRA `(.L_x_11677) ;  /* 0x000005c000007947 */ /* 0x000fea0003800000 */
.L_x_11696:
        /* <DEDUP_REMOVED lines=16> */
.L_x_11699:
[----:B------:R-:W-:-:S04]  /*2680*/  LOP3.LUT R2, R2, 0x80000000, RZ, 0xc0, !PT ;  /* 0x8000000002027812 */ /* 0x000fc800078ec0ff */
[----:B------:R-:W-:-:S04]  /*2690*/  SHF.R.U32.HI R3, RZ, 0x18, R2 ;  /* 0x00000018ff037819 */ /* 0x000fc80000011602 */
[----:B------:R-:W-:-:S04]  /*26a0*/  LOP3.LUT R0, R0, R3, RZ, 0xfc, !PT ;  /* 0x0000000300007212 */ /* 0x000fc800078efcff */
[----:B------:R-:W-:Y:S02]  /*26b0*/  PRMT R8, R0, 0x7610, R8 ;  /* 0x0000761000087816 */ /* 0x000fe40000000008 */
.L_x_11698:
[----:B------:R-:W-:Y:S05]  /*26c0*/  BSYNC B0 ;  /* 0x0000000000007941 */ /* 0x000fea0003800000 */
.L_x_11697:
[----:B------:R0:W-:Y:S01]  /*26d0*/  STG.E.U8 [R16.64], R8 ;  /* 0x0000000810007986 */ /* 0x0001e2000c101124 */
[----:B------:R-:W-:Y:S05]  /*26e0*/  BRA `(.L_x_11677) ;  /* 0x0000045000007947 */ /* 0x000fea0003800000 */
.L_x_11695:
        /* <DEDUP_REMOVED lines=16> */
.L_x_11702:
[----:B------:R-:W-:-:S04]  /*27f0*/  LOP3.LUT R2, R2, 0x80000000, RZ, 0xc0, !PT ;  /* 0x8000000002027812 */ /* 0x000fc800078ec0ff */
[----:B------:R-:W-:-:S04]  /*2800*/  SHF.R.U32.HI R3, RZ, 0x18, R2 ;  /* 0x00000018ff037819 */ /* 0x000fc80000011602 */
[----:B------:R-:W-:-:S04]  /*2810*/  LOP3.LUT R0, R0, R3, RZ, 0xfc, !PT ;  /* 0x0000000300007212 */ /* 0x000fc800078efcff */
[----:B------:R-:W-:Y:S02]  /*2820*/  PRMT R8, R0, 0x7610, R8 ;  /* 0x0000761000087816 */ /* 0x000fe40000000008 */
.L_x_11701:
[----:B------:R-:W-:Y:S05]  /*2830*/  BSYNC B0 ;  /* 0x0000000000007941 */ /* 0x000fea0003800000 */
.L_x_11700:
[----:B------:R0:W-:Y:S01]  /*2840*/  STG.E.U8 [R16.64], R8 ;  /* 0x0000000810007986 */ /* 0x0001e2000c101124 */
[----:B------:R-:W-:Y:S05]  /*2850*/  BRA `(.L_x_11677) ;  /* 0x000002e000007947 */ /* 0x000fea0003800000 */
.L_x_11694:
        /* <DEDUP_REMOVED lines=21> */
.L_x_11676:
        /* <DEDUP_REMOVED lines=20> */
.L_x_11704:
[----:B------:R-:W0:Y:S02]  /*2af0*/  F2I.FTZ.U64.TRUNC R2, -R0 ;  /* 0x8000000000027311 */ /* 0x000e24000021d800 */
[----:B0-----:R0:W-:Y:S01]  /*2b00*/  STG.E.64 [R16.64], R2 ;  /* 0x0000000210007986 */ /* 0x0011e2000c101b24 */
[----:B------:R-:W-:Y:S05]  /*2b10*/  BRA `(.L_x_11677) ;  /* 0x0000002000007947 */ /* 0x000fea0003800000 */
.L_x_11703:
[----:B------:R-:W0:Y:S02]  /*2b20*/  F2I.FTZ.U32.TRUNC.NTZ R3, -R0 ;  /* 0x8000000000037305 */ /* 0x000e24000021f000 */
[----:B0-----:R0:W-:Y:S02]  /*2b30*/  STG.E [R16.64], R3 ;  /* 0x0000000310007986 */ /* 0x0011e4000c101924 */
.L_x_11677:
[----:B------:R-:W-:-:S05]  /*2b40*/  IMAD R18, R18, 0x200, R23 ;  /* 0x0000020012127824 */ /* 0x000fca00078e0217 */
[----:B------:R-:W-:Y:S02]  /*2b50*/  IADD3 R19, R18, 0x80, RZ ;  /* 0x0000008012137810 */ /* 0x000fe40007ffe0ff */
.L_x_11643:
[----:B------:R-:W-:Y:S05]  /*2b60*/  BSYNC B7 ;  /* 0x0000000000077941 */ /* 0x000fea0003800000 */
.L_x_11642:
        /* <DEDUP_REMOVED lines=231> */
.L_x_11707:
        /* <DEDUP_REMOVED lines=20> */
.L_x_11712:
[----:B------:R-:W2:Y:S02]  /*3b20*/  LDG.E.U8 R0, [R2.64] ;  /* 0x0000002402007981 */ /* 0x000ea4000c1e1100 */
[----:B--2---:R-:W0:Y:S01]  /*3b30*/  I2F.U16 R0, R0 ;  /* 0x0000000000007306 */ /* 0x004e220000101000 */
[----:B------:R-:W-:Y:S05]  /*3b40*/  BRA `(.L_x_11714) ;  /* 0x00000ca000007947 */ /* 0x000fea0003800000 */
.L_x_11711:
        /* <DEDUP_REMOVED lines=9> */
.L_x_11716:
[----:B------:R-:W2:Y:S02]  /*3be0*/  LDG.E R0, [R2.64] ;  /* 0x0000002402007981 */ /* 0x000ea4000c1e1900 */
[----:B--2---:R-:W0:Y:S01]  /*3bf0*/  I2F R0, R0 ;  /* 0x0000000000007306 */ /* 0x004e220000201400 */
[----:B------:R-:W-:Y:S05]  /*3c00*/  BRA `(.L_x_11714) ;  /* 0x00000be000007947 */ /* 0x000fea0003800000 */
.L_x_11715:
[----:B------:R-:W2:Y:S02]  /*3c10*/  LDG.E.U16 R0, [R2.64] ;  /* 0x0000002402007981 */ /* 0x000ea4000c1e1500 */
[----:B--2---:R-:W0:Y:S01]  /*3c20*/  I2F.S16 R0, R0 ;  /* 0x0000000000007306 */ /* 0x004e220000101400 */
[----:B------:R-:W-:Y:S05]  /*3c30*/  BRA `(.L_x_11714) ;  /* 0x00000bb000007947 */ /* 0x000fea0003800000 */
.L_x_11710:
        /* <DEDUP_REMOVED lines=8> */
.L_x_11718:
[----:B------:R-:W2:Y:S02]  /*3cc0*/  LDG.E.U16 R0, [R2.64] ;  /* 0x0000002402007981 */ /* 0x000ea4000c1e1500 */
[----:B--2---:R-:W-:Y:S01]  /*3cd0*/  HADD2.F32 R0, -RZ, R0.H0_H0 ;  /* 0x20000000ff007230 */ /* 0x004fe20000004100 */
[----:B------:R-:W-:Y:S05]  /*3ce0*/  BRA `(.L_x_11714) ;  /* 0x00000b0000007947 */ /* 0x000fea0003800000 */
.L_x_11717:
        /* <DEDUP_REMOVED lines=8> */
.L_x_11720:
[----:B------:R-:W2:Y:S02]  /*3d70*/  LDG.E.U16 R0, [R2.64] ;  /* 0x0000002402007981 */ /* 0x000ea4000c1e1500 */
[----:B--2---:R-:W-:Y:S01]  /*3d80*/  HADD2.F32 R0, -RZ, R0.H0_H0 ;  /* 0x20000000ff007230 */ /* 0x004fe20000004100 */
[----:B------:R-:W-:Y:S05]  /*3d90*/  BRA `(.L_x_11714) ;  /* 0x00000a5000007947 */ /* 0x000fea0003800000 */
.L_x_11719:
[----:B------:R-:W2:Y:S02]  /*3da0*/  LDG.E.64 R2, [R2.64] ;  /* 0x0000002402027981 */ /* 0x000ea4000c1e1b00 */
[----:B--2---:R-:W0:Y:S01]  /*3db0*/  F2F.F32.F64 R0, R2 ;  /* 0x0000000200007310 */ /* 0x004e220000301000 */
[----:B------:R-:W0:-:S14]  /*3dc0*/  DSETP.GEU.AND P0, PT, |R2|, c[0x2][0x0], PT ;  /* 0x008000000200762a */ /* 0x000e1c0003f0e200 */
[----:B0-----:R-:W-:Y:S01]  /*3dd0*/  @!P0 FMUL R0, R0, 1.175494350822287508e-38 ;  /* 0x0080000000008820 */ /* 0x001fe20000400000 */
[----:B------:R-:W-:Y:S05]  /*3de0*/  BRA `(.L_x_11714) ;  /* 0x00000a0000007947 */ /* 0x000fea0003800000 */
.L_x_11709:
        /* <DEDUP_REMOVED lines=12> */
.L_x_11723:
[----:B------:R-:W2:Y:S02]  /*3eb0*/  LDG.E.64 R2, [R2.64] ;  /* 0x0000002402027981 */ /* 0x000ea4000c1e1b00 */
[----:B--2---:R-:W0:Y:S01]  /*3ec0*/  F2F.F32.F64 R0, R2 ;  /* 0x0000000200007310 */ /* 0x004e220000301000 */
[----:B------:R-:W0:-:S14]  /*3ed0*/  DSETP.GEU.AND P0, PT, |R2|, c[0x2][0x0], PT ;  /* 0x008000000200762a */ /* 0x000e1c0003f0e200 */
[----:B0-----:R-:W-:Y:S01]  /*3ee0*/  @!P0 FMUL R0, R0, 1.175494350822287508e-38 ;  /* 0x0080000000008820 */ /* 0x001fe20000400000 */
[----:B------:R-:W-:Y:S05]  /*3ef0*/  BRA `(.L_x_11714) ;  /* 0x000008f000007947 */ /* 0x000fea0003800000 */
.L_x_11722:
        /* <DEDUP_REMOVED lines=26> */
.L_x_11725:
        /* <DEDUP_REMOVED lines=13> */
.L_x_11724:
[----:B------:R-:W2:Y:S02]  /*4170*/  LDG.E.U16 R0, [R2.64] ;  /* 0x0000002402007981 */ /* 0x000ea4000c1e1500 */
[----:B--2---:R-:W-:Y:S01]  /*4180*/  PRMT R0, RZ, 0x5410, R0 ;  /* 0x00005410ff007816 */ /* 0x004fe20000000000 */
[----:B------:R-:W-:Y:S05]  /*4190*/  BRA `(.L_x_11714) ;  /* 0x0000065000007947 */ /* 0x000fea0003800000 */
.L_x_11721:
        /* <DEDUP_REMOVED lines=11> */
.L_x_11728:
        /* <DEDUP_REMOVED lines=20> */
.L_x_11730:
[----:B------:R-:W-:Y:S05]  /*4390*/  BSYNC B0 ;  /* 0x0000000000007941 */ /* 0x000fea0003800000 */
.L_x_11729:
[----:B------:R-:W-:Y:S01]  /*43a0*/  LEA R3, R0, 0x3b800000, 0x17 ;  /* 0x3b80000000037811 */ /* 0x000fe200078eb8ff */
[----:B------:R-:W-:-:S05]  /*43b0*/  IMAD.SHL.U32 R0, R2, 0x100000, RZ ;  /* 0x0010000002007824 */ /* 0x000fca00078e00ff */
[----:B------:R-:W-:Y:S01]  /*43c0*/  LOP3.LUT R0, R3, R0, R4, 0xfe, !PT ;  /* 0x0000000003007212 */ /* 0x000fe200078efe04 */
[----:B------:R-:W-:Y:S05]  /*43d0*/  BRA `(.L_x_11714) ;  /* 0x0000041000007947 */ /* 0x000fea0003800000 */
.L_x_11727:
        /* <DEDUP_REMOVED lines=20> */
.L_x_11732:
[----:B------:R-:W-:Y:S05]  /*4520*/  BSYNC B0 ;  /* 0x0000000000007941 */ /* 0x000fea0003800000 */
.L_x_11731:
[----:B------:R-:W-:Y:S01]  /*4530*/  LEA R3, R0, 0x37800000, 0x17 ;  /* 0x3780000000037811 */ /* 0x000fe200078eb8ff */
[----:B------:R-:W-:-:S05]  /*4540*/  IMAD.SHL.U32 R0, R2, 0x200000, RZ ;  /* 0x0020000002007824 */ /* 0x000fca00078e00ff */
[----:B------:R-:W-:Y:S01]  /*4550*/  LOP3.LUT R0, R3, R0, R4, 0xfe, !PT ;  /* 0x0000000003007212 */ /* 0x000fe200078efe04 */
[----:B------:R-:W-:Y:S05]  /*4560*/  BRA `(.L_x_11714) ;  /* 0x0000028000007947 */ /* 0x000fea0003800000 */
.L_x_11726:
        /* <DEDUP_REMOVED lines=14> */
.L_x_11713:
        /* <DEDUP_REMOVED lines=21> */
.L_x_11734:
[----:B------:R-:W2:Y:S02]  /*47a0*/  LDG.E.64 R2, [R2.64] ;  /* 0x0000002402027981 */ /* 0x000ea4000c1e1b00 */
[----:B--2---:R0:W1:Y:S01]  /*47b0*/  I2F.U64 R0, R2 ;  /* 0x0000000200007312 */ /* 0x0040620000301000 */
[----:B------:R-:W-:Y:S05]  /*47c0*/  BRA `(.L_x_11714) ;  /* 0x0000002000007947 */ /* 0x000fea0003800000 */
.L_x_11733:
[----:B------:R-:W2:Y:S02]  /*47d0*/  LDG.E R0, [R2.64] ;  /* 0x0000002402007981 */ /* 0x000ea4000c1e1900 */
[----:B--2---:R-:W0:Y:S02]  /*47e0*/  I2F.U32 R0, R0 ;  /* 0x0000000000007306 */ /* 0x004e240000201000 */
.L_x_11714:
[----:B------:R-:W-:Y:S05]  /*47f0*/  BSYNC B6 ;  /* 0x0000000000067941 */ /* 0x000fea0003800000 */
.L_x_11708:
        /* <DEDUP_REMOVED lines=16> */
.L_x_11738:
[----:B------:R-:W0:Y:S02]  /*4900*/  F2I.FTZ.S64.TRUNC R2, -R0 ;  /* 0x8000000000027311 */ /* 0x000e24000021d900 */
[----:B0-----:R0:W-:Y:S01]  /*4910*/  STG.E.U8 [R16.64], R2 ;  /* 0x0000000210007986 */ /* 0x0011e2000c101124 */
[----:B------:R-:W-:Y:S05]  /*4920*/  BRA `(.L_x_11740) ;  /* 0x00000d3000007947 */ /* 0x000fea0003800000 */
.L_x_11737:
        /* <DEDUP_REMOVED lines=9> */
.L_x_11742:
[----:B------:R-:W0:Y:S02]  /*49c0*/  F2I.FTZ.TRUNC.NTZ R3, -R0 ;  /* 0x8000000000037305 */ /* 0x000e24000021f100 */
[----:B0-----:R0:W-:Y:S01]  /*49d0*/  STG.E [R16.64], R3 ;  /* 0x0000000310007986 */ /* 0x0011e2000c101924 */
[----:B------:R-:W-:Y:S05]  /*49e0*/  BRA `(.L_x_11740) ;  /* 0x00000c7000007947 */ /* 0x000fea0003800000 */
.L_x_11741:
[----:B------:R-:W0:Y:S02]  /*49f0*/  F2I.FTZ.TRUNC.NTZ R3, -R0 ;  /* 0x8000000000037305 */ /* 0x000e24000021f100 */
[----:B0-----:R0:W-:Y:S01]  /*4a00*/  STG.E.U16 [R16.64], R3 ;  /* 0x0000000310007986 */ /* 0x0011e2000c101524 */
[----:B------:R-:W-:Y:S05]  /*4a10*/  BRA `(.L_x_11740) ;  /* 0x00000c4000007947 */ /* 0x000fea0003800000 */
.L_x_11736:
        /* <DEDUP_REMOVED lines=8> */
.L_x_11744:
[----:B------:R-:W-:-:S05]  /*4aa0*/  F2FP.PACK_AB R2, RZ, R2 ;  /* 0x00000002ff02723e */ /* 0x000fca00000000ff */
[----:B------:R0:W-:Y:S01]  /*4ab0*/  STG.E.U16 [R16.64], R2 ;  /* 0x0000000210007986 */ /* 0x0001e2000c101524 */
[----:B------:R-:W-:Y:S05]  /*4ac0*/  BRA `(.L_x_11740) ;  /* 0x00000b9000007947 */ /* 0x000fea0003800000 */
.L_x_11743:
        /* <DEDUP_REMOVED lines=9> */
.L_x_11746:
[----:B------:R-:W-:-:S04]  /*4b60*/  F2FP.PACK_AB R3, RZ, R2 ;  /* 0x00000002ff03723e */ /* 0x000fc800000000ff */
[----:B------:R-:W-:-:S05]  /*4b70*/  PRMT R3, R3, 0x5410, RZ ;  /* 0x0000541003037816 */ /* 0x000fca00000000ff */
[----:B------:R0:W-:Y:S01]  /*4b80*/  STG.E [R16.64], R3 ;  /* 0x0000000310007986 */ /* 0x0001e2000c101924 */
[----:B------:R-:W-:Y:S05]  /*4b90*/  BRA `(.L_x_11740) ;  /* 0x00000ac000007947 */ /* 0x000fea0003800000 */
.L_x_11745:
[----:B------:R-:W-:-:S06]  /*4ba0*/  FMUL.FTZ R2, R0, -1 ;  /* 0xbf80000000027820 */ /* 0x000fcc0000410000 */
[----:B------:R-:W0:Y:S02]  /*4bb0*/  F2F.F64.F32 R2, R2 ;  /* 0x0000000200027310 */ /* 0x000e240000201800 */
[----:B0-----:R0:W-:Y:S01]  /*4bc0*/  STG.E.64 [R16.64], R2 ;  /* 0x0000000210007986 */ /* 0x0011e2000c101b24 */
[----:B------:R-:W-:Y:S05]  /*4bd0*/  BRA `(.L_x_11740) ;  /* 0x00000a8000007947 */ /* 0x000fea0003800000 */
.L_x_11735:
        /* <DEDUP_REMOVED lines=12> */
.L_x_11749:
[----:B------:R-:W-:Y:S01]  /*4ca0*/  FMUL.FTZ R4, R0, -1 ;  /* 0xbf80000000047820 */ /* 0x000fe20000410000 */
[----:B------:R-:W-:-:S05]  /*4cb0*/  CS2R R6, SRZ ;  /* 0x0000000000067805 */ /* 0x000fca000001ff00 */
[----:B------:R-:W0:Y:S02]  /*4cc0*/  F2F.F64.F32 R4, R4 ;  /* 0x0000000400047310 */ /* 0x000e240000201800 */
[----:B0-----:R0:W-:Y:S01]  /*4cd0*/  STG.E.128 [R16.64], R4 ;  /* 0x0000000410007986 */ /* 0x0011e2000c101d24 */
[----:B------:R-:W-:Y:S05]  /*4ce0*/  BRA `(.L_x_11740) ;  /* 0x0000097000007947 */ /* 0x000fea0003800000 */
.L_x_11748:
        /* <DEDUP_REMOVED lines=20> */
.L_x_11753:
[----:B------:R-:W-:Y:S05]  /*4e30*/  BSYNC B0 ;  /* 0x0000000000007941 */ /* 0x000fea0003800000 */
.L_x_11752:
[----:B------:R-:W-:-:S05]  /*4e40*/  LOP3.LUT R5, R0, R5, RZ, 0xfc, !PT ;  /* 0x0000000500057212 */ /* 0x000fca00078efcff */
[----:B------:R0:W-:Y:S01]  /*4e50*/  STG.E.U8 [R16.64], R5 ;  /* 0x0000000510007986 */ /* 0x0001e2000c101124 */
[----:B------:R-:W-:Y:S05]  /*4e60*/  BRA `(.L_x_11740) ;  /* 0x000007f000007947 */ /* 0x000fea0003800000 */
.L_x_11751:
        /* <DEDUP_REMOVED lines=12> */
.L_x_11755:
[----:B------:R-:W-:Y:S01]  /*4f30*/  IMAD.MOV.U32 R0, RZ, RZ, 0x7f ;  /* 0x0000007fff007424 */ /* 0x000fe200078e00ff */
[----:B------:R-:W-:-:S04]  /*4f40*/  ISETP.GT.U32.AND P0, PT, R4, 0x7f800000, PT ;  /* 0x7f8000000400780c */ /* 0x000fc80003f04070 */
[----:B------:R-:W-:-:S04]  /*4f50*/  SEL R0, R0, 0x7c, P0 ;  /* 0x0000007c00007807 */ /* 0x000fc80000000000 */
.L_x_11756:
[----:B------:R-:W-:Y:S05]  /*4f60*/  BSYNC B0 ;  /* 0x0000000000007941 */ /* 0x000fea0003800000 */
.L_x_11754:
[----:B------:R-:W-:-:S04]  /*4f70*/  LOP3.LUT R2, R2, 0x80000000, RZ, 0xc0, !PT ;  /* 0x8000000002027812 */ /* 0x000fc800078ec0ff */
[----:B------:R-:W-:-:S04]  /*4f80*/  SHF.R.U32.HI R3, RZ, 0x18, R2 ;  /* 0x00000018ff037819 */ /* 0x000fc80000011602 */
[----:B------:R-:W-:-:S05]  /*4f90*/  LOP3.LUT R3, R0, R3, RZ, 0xfc, !PT ;  /* 0x0000000300037212 */ /* 0x000fca00078efcff */
[----:B------:R0:W-:Y:S01]  /*4fa0*/  STG.E.U8 [R16.64], R3 ;  /* 0x0000000310007986 */ /* 0x0001e2000c101124 */
[----:B------:R-:W-:Y:S05]  /*4fb0*/  BRA `(.L_x_11740) ;  /* 0x000006a000007947 */ /* 0x000fea0003800000 */
.L_x_11750:
[----:B------:R-:W-:-:S05]  /*4fc0*/  F2FP.BF16.PACK_AB R2, RZ, R2 ;  /* 0x00000002ff02723e */ /* 0x000fca00000010ff */
[----:B------:R0:W-:Y:S01]  /*4fd0*/  STG.E.U16 [R16.64], R2 ;  /* 0x0000000210007986 */ /* 0x0001e2000c101524 */
[----:B------:R-:W-:Y:S05]  /*4fe0*/  BRA `(.L_x_11740) ;  /* 0x0000067000007947 */ /* 0x000fea0003800000 */
.L_x_11747:
        /* <DEDUP_REMOVED lines=11> */
.L_x_11759:
        /* <DEDUP_REMOVED lines=16> */
.L_x_11762:
[----:B------:R-:W-:-:S04]  /*51a0*/  LOP3.LUT R2, R2, 0x80000000, RZ, 0xc0, !PT ;  /* 0x8000000002027812 */ /* 0x000fc800078ec0ff */
[----:B------:R-:W-:-:S04]  /*51b0*/  SHF.R.U32.HI R3, RZ, 0x18, R2 ;  /* 0x00000018ff037819 */ /* 0x000fc80000011602 */
[----:B------:R-:W-:-:S04]  /*51c0*/  LOP3.LUT R0, R0, R3, RZ, 0xfc, !PT ;  /* 0x0000000300007212 */ /* 0x000fc800078efcff */
[----:B------:R-:W-:Y:S02]  /*51d0*/  PRMT R8, R0, 0x7610, R8 ;  /* 0x0000761000087816 */ /* 0x000fe40000000008 */
.L_x_11761:
[----:B------:R-:W-:Y:S05]  /*51e0*/  BSYNC B0 ;  /* 0x0000000000007941 */ /* 0x000fea0003800000 */
.L_x_11760:
[----:B------:R0:W-:Y:S01]  /*51f0*/  STG.E.U8 [R16.64], R8 ;  /* 0x0000000810007986 */ /* 0x0001e2000c101124 */
[----:B------:R-:W-:Y:S05]  /*5200*/  BRA `(.L_x_11740) ;  /* 0x0000045000007947 */ /* 0x000fea0003800000 */
.L_x_11758:
        /* <DEDUP_REMOVED lines=16> */
.L_x_11765:
[----:B------:R-:W-:-:S04]  /*5310*/  LOP3.LUT R2, R2, 0x80000000, RZ, 0xc0, !PT ;  /* 0x8000000002027812 */ /* 0x000fc800078ec0ff */
[----:B------:R-:W-:-:S04]  /*5320*/  SHF.R.U32.HI R3, RZ, 0x18, R2 ;  /* 0x00000018ff037819 */ /* 0x000fc80000011602 */
[----:B------:R-:W-:-:S04]  /*5330*/  LOP3.LUT R0, R0, R3, RZ, 0xfc, !PT ;  /* 0x0000000300007212 */ /* 0x000fc800078efcff */
[----:B------:R-:W-:Y:S02]  /*5340*/  PRMT R8, R0, 0x7610, R8 ;  /* 0x0000761000087816 */ /* 0x000fe40000000008 */
.L_x_11764:
[----:B------:R-:W-:Y:S05]  /*5350*/  BSYNC B0 ;  /* 0x0000000000007941 */ /* 0x000fea0003800000 */
.L_x_11763:
[----:B------:R0:W-:Y:S01]  /*5360*/  STG.E.U8 [R16.64], R8 ;  /* 0x0000000810007986 */ /* 0x0001e2000c101124 */
[----:B------:R-:W-:Y:S05]  /*5370*/  BRA `(.L_x_11740) ;  /* 0x000002e000007947 */ /* 0x000fea0003800000 */
.L_x_11757:
        /* <DEDUP_REMOVED lines=21> */
.L_x_11739:
        /* <DEDUP_REMOVED lines=20> */
.L_x_11767:
[----:B------:R-:W0:Y:S02]  /*5610*/  F2I.FTZ.U64.TRUNC R2, -R0 ;  /* 0x8000000000027311 */ /* 0x000e24000021d800 */
[----:B0-----:R0:W-:Y:S01]  /*5620*/  STG.E.64 [R16.64], R2 ;  /* 0x0000000210007986 */ /* 0x0011e2000c101b24 */
[----:B------:R-:W-:Y:S05]  /*5630*/  BRA `(.L_x_11740) ;  /* 0x0000002000007947 */ /* 0x000fea0003800000 */
.L_x_11766:
[----:B------:R-:W0:Y:S02]  /*5640*/  F2I.FTZ.U32.TRUNC.NTZ R3, -R0 ;  /* 0x8000000000037305 */ /* 0x000e24000021f000 */
[----:B0-----:R0:W-:Y:S02]  /*5650*/  STG.E [R16.64], R3 ;  /* 0x0000000310007986 */ /* 0x0011e4000c101924 */
.L_x_11740:
        /* <DEDUP_REMOVED lines=231> */
.L_x_11768:
        /* <DEDUP_REMOVED lines=20> */
.L_x_11773:
[----:B------:R-:W2:Y:S02]  /*6610*/  LDG.E.U8 R0, [R2.64] ;  /* 0x0000002402007981 */ /* 0x000ea4000c1e1100 */
[----:B--2---:R-:W0:Y:S01]  /*6620*/  I2F.U16 R0, R0 ;  /* 0x0000000000007306 */ /* 0x004e220000101000 */
[----:B------:R-:W-:Y:S05]  /*6630*/  BRA `(.L_x_11775) ;  /* 0x00000ca000007947 */ /* 0x000fea0003800000 */
.L_x_11772:
        /* <DEDUP_REMOVED lines=9> */
.L_x_11777:
[----:B------:R-:W2:Y:S02]  /*66d0*/  LDG.E R0, [R2.64] ;  /* 0x0000002402007981 */ /* 0x000ea4000c1e1900 */
[----:B--2---:R-:W0:Y:S01]  /*66e0*/  I2F R0, R0 ;  /* 0x0000000000007306 */ /* 0x004e220000201400 */
[----:B------:R-:W-:Y:S05]  /*66f0*/  BRA `(.L_x_11775) ;  /* 0x00000be000007947 */ /* 0x000fea0003800000 */
.L_x_11776:
[----:B------:R-:W2:Y:S02]  /*6700*/  LDG.E.U16 R0, [R2.64] ;  /* 0x0000002402007981 */ /* 0x000ea4000c1e1500 */
[----:B--2---:R-:W0:Y:S01]  /*6710*/  I2F.S16 R0, R0 ;  /* 0x0000000000007306 */ /* 0x004e220000101400 */
[----:B------:R-:W-:Y:S05]  /*6720*/  BRA `(.L_x_11775) ;  /* 0x00000bb000007947 */ /* 0x000fea0003800000 */
.L_x_11771:
        /* <DEDUP_REMOVED lines=8> */
.L_x_11779:
[----:B------:R-:W2:Y:S02]  /*67b0*/  LDG.E.U16 R0, [R2.64] ;  /* 0x0000002402007981 */ /* 0x000ea4000c1e1500 */
[----:B--2---:R-:W-:Y:S01]  /*67c0*/  HADD2.F32 R0, -RZ, R0.H0_H0 ;  /* 0x20000000ff007230 */ /* 0x004fe20000004100 */
[----:B------:R-:W-:Y:S05]  /*67d0*/  BRA `(.L_x_11775) ;  /* 0x00000b0000007947 */ /* 0x000fea0003800000 */
.L_x_11778:
        /* <DEDUP_REMOVED lines=8> */
.L_x_11781:
[----:B------:R-:W2:Y:S02]  /*6860*/  LDG.E.U16 R0, [R2.64] ;  /* 0x0000002402007981 */ /* 0x000ea4000c1e1500 */
[----:B--2---:R-:W-:Y:S01]  /*6870*/  HADD2.F32 R0, -RZ, R0.H0_H0 ;  /* 0x20000000ff007230 */ /* 0x004fe20000004100 */
[----:B------:R-:W-:Y:S05]  /*6880*/  BRA `(.L_x_11775) ;  /* 0x00000a5000007947 */ /* 0x000fea0003800000 */
.L_x_11780:
[----:B------:R-:W2:Y:S02]  /*6890*/  LDG.E.64 R2, [R2.64] ;  /* 0x0000002402027981 */ /* 0x000ea4000c1e1b00 */
[----:B--2---:R-:W0:Y:S01]  /*68a0*/  F2F.F32.F64 R0, R2 ;  /* 0x0000000200007310 */ /* 0x004e220000301000 */
[----:B------:R-:W0:-:S14]  /*68b0*/  DSETP.GEU.AND P0, PT, |R2|, c[0x2][0x0], PT ;  /* 0x008000000200762a */ /* 0x000e1c0003f0e200 */
[----:B0-----:R-:W-:Y:S01]  /*68c0*/  @!P0 FMUL R0, R0, 1.175494350822287508e-38 ;  /* 0x0080000000008820 */ /* 0x001fe20000400000 */
[----:B------:R-:W-:Y:S05]  /*68d0*/  BRA `(.L_x_11775) ;  /* 0x00000a0000007947 */ /* 0x000fea0003800000 */
.L_x_11770:
        /* <DEDUP_REMOVED lines=12> */
.L_x_11784:
[----:B------:R-:W2:Y:S02]  /*69a0*/  LDG.E.64 R2, [R2.64] ;  /* 0x0000002402027981 */ /* 0x000ea4000c1e1b00 */
[----:B--2---:R-:W0:Y:S01]  /*69b0*/  F2F.F32.F64 R0, R2 ;  /* 0x0000000200007310 */ /* 0x004e220000301000 */
[----:B------:R-:W0:-:S14]  /*69c0*/  DSETP.GEU.AND P0, PT, |R2|, c[0x2][0x0], PT ;  /* 0x008000000200762a */ /* 0x000e1c0003f0e200 */
[----:B0-----:R-:W-:Y:S01]  /*69d0*/  @!P0 FMUL R0, R0, 1.175494350822287508e-38 ;  /* 0x0080000000008820 */ /* 0x001fe20000400000 */
[----:B------:R-:W-:Y:S05]  /*69e0*/  BRA `(.L_x_11775) ;  /* 0x000008f000007947 */ /* 0x000fea0003800000 */
.L_x_11783:
        /* <DEDUP_REMOVED lines=26> */
.L_x_11786:
        /* <DEDUP_REMOVED lines=13> */
.L_x_11785:
[----:B------:R-:W2:Y:S02]  /*6c60*/  LDG.E.U16 R0, [R2.64] ;  /* 0x0000002402007981 */ /* 0x000ea4000c1e1500 */
[----:B--2---:R-:W-:Y:S01]  /*6c70*/  PRMT R0, RZ, 0x5410, R0 ;  /* 0x00005410ff007816 */ /* 0x004fe20000000000 */
[----:B------:R-:W-:Y:S05]  /*6c80*/  BRA `(.L_x_11775) ;  /* 0x0000065000007947 */ /* 0x000fea0003800000 */
.L_x_11782:
        /* <DEDUP_REMOVED lines=11> */
.L_x_11789:
        /* <DEDUP_REMOVED lines=20> */
.L_x_11791:
[----:B------:R-:W-:Y:S05]  /*6e80*/  BSYNC B0 ;  /* 0x0000000000007941 */ /* 0x000fea0003800000 */
.L_x_11790:
[----:B------:R-:W-:Y:S01]  /*6e90*/  LEA R3, R0, 0x3b800000, 0x17 ;  /* 0x3b80000000037811 */ /* 0x000fe200078eb8ff */
[----:B------:R-:W-:-:S05]  /*6ea0*/  IMAD.SHL.U32 R0, R2, 0x100000, RZ ;  /* 0x0010000002007824 */ /* 0x000fca00078e00ff */
[----:B------:R-:W-:Y:S01]  /*6eb0*/  LOP3.LUT R0, R3, R0, R4, 0xfe, !PT ;  /* 0x0000000003007212 */ /* 0x000fe200078efe04 */
[----:B------:R-:W-:Y:S05]  /*6ec0*/  BRA `(.L_x_11775) ;  /* 0x0000041000007947 */ /* 0x000fea0003800000 */
.L_x_11788:
        /* <DEDUP_REMOVED lines=20> */
.L_x_11793:
[----:B------:R-:W-:Y:S05]  /*7010*/  BSYNC B0 ;  /* 0x0000000000007941 */ /* 0x000fea0003800000 */
.L_x_11792:
[----:B------:R-:W-:Y:S01]  /*7020*/  LEA R3, R0, 0x37800000, 0x17 ;  /* 0x3780000000037811 */ /* 0x000fe200078eb8ff */
[----:B------:R-:W-:-:S05]  /*7030*/  IMAD.SHL.U32 R0, R2, 0x200000, RZ ;  /* 0x0020000002007824 */ /* 0x000fca00078e00ff */
[----:B------:R-:W-:Y:S01]  /*7040*/  LOP3.LUT R0, R3, R0, R4, 0xfe, !PT ;  /* 0x0000000003007212 */ /* 0x000fe200078efe04 */
[----:B------:R-:W-:Y:S05]  /*7050*/  BRA `(.L_x_11775) ;  /* 0x0000028000007947 */ /* 0x000fea0003800000 */
.L_x_11787:
        /* <DEDUP_REMOVED lines=14> */
.L_x_11774:
        /* <DEDUP_REMOVED lines=21> */
.L_x_11795:
[----:B------:R-:W2:Y:S02]  /*7290*/  LDG.E.64 R2, [R2.64] ;  /* 0x0000002402027981 */ /* 0x000ea4000c1e1b00 */
[----:B--2---:R0:W1:Y:S01]  /*72a0*/  I2F.U64 R0, R2 ;  /* 0x0000000200007312 */ /* 0x0040620000301000 */
[----:B------:R-:W-:Y:S05]  /*72b0*/  BRA `(.L_x_11775) ;  /* 0x0000002000007947 */ /* 0x000fea0003800000 */
.L_x_11794:
[----:B------:R-:W2:Y:S02]  /*72c0*/  LDG.E R0, [R2.64] ;  /* 0x0000002402007981 */ /* 0x000ea4000c1e1900 */
[----:B--2---:R-:W0:Y:S02]  /*72d0*/  I2F.U32 R0, R0 ;  /* 0x0000000000007306 */ /* 0x004e240000201000 */
.L_x_11775:
[----:B------:R-:W-:Y:S05]  /*72e0*/  BSYNC B6 ;  /* 0x0000000000067941 */ /* 0x000fea0003800000 */
.L_x_11769:
        /* <DEDUP_REMOVED lines=16> */
.L_x_11799:
[----:B------:R-:W0:Y:S02]  /*73f0*/  F2I.FTZ.S64.TRUNC R2, -R0 ;  /* 0x8000000000027311 */ /* 0x000e24000021d900 */
[----:B0-----:R0:W-:Y:S01]  /*7400*/  STG.E.U8 [R16.64], R2 ;  /* 0x0000000210007986 */ /* 0x0011e2000c101124 */
[----:B------:R-:W-:Y:S05]  /*7410*/  BRA `(.L_x_11801) ;  /* 0x00000d3000007947 */ /* 0x000fea0003800000 */
.L_x_11798:
        /* <DEDUP_REMOVED lines=9> */
.L_x_11803:
[----:B------:R-:W0:Y:S02]  /*74b0*/  F2I.FTZ.TRUNC.NTZ R3, -R0 ;  /* 0x8000000000037305 */ /* 0x000e24000021f100 */
[----:B0-----:R0:W-:Y:S01]  /*74c0*/  STG.E [R16.64], R3 ;  /* 0x0000000310007986 */ /* 0x0011e2000c101924 */
[----:B------:R-:W-:Y:S05]  /*74d0*/  BRA `(.L_x_11801) ;  /* 0x00000c7000007947 */ /* 0x000fea0003800000 */
.L_x_11802:
[----:B------:R-:W0:Y:S02]  /*74e0*/  F2I.FTZ.TRUNC.NTZ R3, -R0 ;  /* 0x8000000000037305 */ /* 0x000e24000021f100 */
[----:B0-----:R0:W-:Y:S01]  /*74f0*/  STG.E.U16 [R16.64], R3 ;  /* 0x0000000310007986 */ /* 0x0011e2000c101524 */
[----:B------:R-:W-:Y:S05]  /*7500*/  BRA `(.L_x_11801) ;  /* 0x00000c4000007947 */ /* 0x000fea0003800000 */
.L_x_11797:
        /* <DEDUP_REMOVED lines=8> */
.L_x_11805:
[----:B------:R-:W-:-:S05]  /*7590*/  F2FP.PACK_AB R2, RZ, R2 ;  /* 0x00000002ff02723e */ /* 0x000fca00000000ff */
[----:B------:R0:W-:Y:S01]  /*75a0*/  STG.E.U16 [R16.64], R2 ;  /* 0x0000000210007986 */ /* 0x0001e2000c101524 */
[----:B------:R-:W-:Y:S05]  /*75b0*/  BRA `(.L_x_11801) ;  /* 0x00000b9000007947 */ /* 0x000fea0003800000 */
.L_x_11804:
        /* <DEDUP_REMOVED lines=9> */
.L_x_11807:
[----:B------:R-:W-:-:S04]  /*7650*/  F2FP.PACK_AB R3, RZ, R2 ;  /* 0x00000002ff03723e */ /* 0x000fc800000000ff */
[----:B------:R-:W-:-:S05]  /*7660*/  PRMT R3, R3, 0x5410, RZ ;  /* 0x0000541003037816 */ /* 0x000fca00000000ff */
[----:B------:R0:W-:Y:S01]  /*7670*/  STG.E [R16.64], R3 ;  /* 0x0000000310007986 */ /* 0x0001e2000c101924 */
[----:B------:R-:W-:Y:S05]  /*7680*/  BRA `(.L_x_11801) ;  /* 0x00000ac000007947 */ /* 0x000fea0003800000 */
.L_x_11806:
[----:B------:R-:W-:-:S06]  /*7690*/  FMUL.FTZ R2, R0, -1 ;  /* 0xbf80000000027820 */ /* 0x000fcc0000410000 */
[----:B------:R-:W0:Y:S02]  /*76a0*/  F2F.F64.F32 R2, R2 ;  /* 0x0000000200027310 */ /* 0x000e240000201800 */
[----:B0-----:R0:W-:Y:S01]  /*76b0*/  STG.E.64 [R16.64], R2 ;  /* 0x0000000210007986 */ /* 0x0011e2000c101b24 */
[----:B------:R-:W-:Y:S05]  /*76c0*/  BRA `(.L_x_11801) ;  /* 0x00000a8000007947 */ /* 0x000fea0003800000 */
.L_x_11796:
        /* <DEDUP_REMOVED lines=12> */
.L_x_11810:
[----:B------:R-:W-:Y:S01]  /*7790*/  FMUL.FTZ R4, R0, -1 ;  /* 0xbf80000000047820 */ /* 0x000fe20000410000 */
[----:B------:R-:W-:-:S05]  /*77a0*/  CS2R R6, SRZ ;  /* 0x0000000000067805 */ /* 0x000fca000001ff00 */
[----:B------:R-:W0:Y:S02]  /*77b0*/  F2F.F64.F32 R4, R4 ;  /* 0x0000000400047310 */ /* 0x000e240000201800 */
[----:B0-----:R0:W-:Y:S01]  /*77c0*/  STG.E.128 [R16.64], R4 ;  /* 0x0000000410007986 */ /* 0x0011e2000c101d24 */
[----:B------:R-:W-:Y:S05]  /*77d0*/  BRA `(.L_x_11801) ;  /* 0x0000097000007947 */ /* 0x000fea0003800000 */
.L_x_11809:
        /* <DEDUP_REMOVED lines=20> */
.L_x_11814:
[----:B------:R-:W-:Y:S05]  /*7920*/  BSYNC B0 ;  /* 0x0000000000007941 */ /* 0x000fea0003800000 */
.L_x_11813:
[----:B------:R-:W-:-:S05]  /*7930*/  LOP3.LUT R5, R0, R5, RZ, 0xfc, !PT ;  /* 0x0000000500057212 */ /* 0x000fca00078efcff */
[----:B------:R0:W-:Y:S01]  /*7940*/  STG.E.U8 [R16.64], R5 ;  /* 0x0000000510007986 */ /* 0x0001e2000c101124 */
[----:B------:R-:W-:Y:S05]  /*7950*/  BRA `(.L_x_11801) ;  /* 0x000007f000007947 */ /* 0x000fea0003800000 */
.L_x_11812:
        /* <DEDUP_REMOVED lines=12> */
.L_x_11816:
[----:B------:R-:W-:Y:S01]  /*7a20*/  IMAD.MOV.U32 R0, RZ, RZ, 0x7f ;  /* 0x0000007fff007424 */ /* 0x000fe200078e00ff */
[----:B------:R-:W-:-:S04]  /*7a30*/  ISETP.GT.U32.AND P0, PT, R4, 0x7f800000, PT ;  /* 0x7f8000000400780c */ /* 0x000fc80003f04070 */
[----:B------:R-:W-:-:S04]  /*7a40*/  SEL R0, R0, 0x7c, P0 ;  /* 0x0000007c00007807 */ /* 0x000fc80000000000 */
.L_x_11817:
[----:B------:R-:W-:Y:S05]  /*7a50*/  BSYNC B0 ;  /* 0x0000000000007941 */ /* 0x000fea0003800000 */
.L_x_11815:
[----:B------:R-:W-:-:S04]  /*7a60*/  LOP3.LUT R2, R2, 0x80000000, RZ, 0xc0, !PT ;  /* 0x8000000002027812 */ /* 0x000fc800078ec0ff */
[----:B------:R-:W-:-:S04]  /*7a70*/  SHF.R.U32.HI R3, RZ, 0x18, R2 ;  /* 0x00000018ff037819 */ /* 0x000fc80000011602 */
[----:B------:R-:W-:-:S05]  /*7a80*/  LOP3.LUT R3, R0, R3, RZ, 0xfc, !PT ;  /* 0x0000000300037212 */ /* 0x000fca00078efcff */
[----:B------:R0:W-:Y:S01]  /*7a90*/  STG.E.U8 [R16.64], R3 ;  /* 0x0000000310007986 */ /* 0x0001e2000c101124 */
[----:B------:R-:W-:Y:S05]  /*7aa0*/  BRA `(.L_x_11801) ;  /* 0x000006a000007947 */ /* 0x000fea0003800000 */
.L_x_11811:
[----:B------:R-:W-:-:S05]  /*7ab0*/  F2FP.BF16.PACK_AB R2, RZ, R2 ;  /* 0x00000002ff02723e */ /* 0x000fca00000010ff */
[----:B------:R0:W-:Y:S01]  /*7ac0*/  STG.E.U16 [R16.64], R2 ;  /* 0x0000000210007986 */ /* 0x0001e2000c101524 */
[----:B------:R-:W-:Y:S05]  /*7ad0*/  BRA `(.L_x_11801) ;  /* 0x0000067000007947 */ /* 0x000fea0003800000 */
.L_x_11808:
        /* <DEDUP_REMOVED lines=11> */
.L_x_11820:
        /* <DEDUP_REMOVED lines=16> */
.L_x_11823:
[----:B------:R-:W-:-:S04]  /*7c90*/  LOP3.LUT R2, R2, 0x80000000, RZ, 0xc0, !PT ;  /* 0x8000000002027812 */ /* 0x000fc800078ec0ff */
[----:B------:R-:W-:-:S04]  /*7ca0*/  SHF.R.U32.HI R3, RZ, 0x18, R2 ;  /* 0x00000018ff037819 */ /* 0x000fc80000011602 */
[----:B------:R-:W-:-:S04]  /*7cb0*/  LOP3.LUT R0, R0, R3, RZ, 0xfc, !PT ;  /* 0x0000000300007212 */ /* 0x000fc800078efcff */
[----:B------:R-:W-:Y:S02]  /*7cc0*/  PRMT R8, R0, 0x7610, R8 ;  /* 0x0000761000087816 */ /* 0x000fe40000000008 */
.L_x_11822:
[----:B------:R-:W-:Y:S05]  /*7cd0*/  BSYNC B0 ;  /* 0x0000000000007941 */ /* 0x000fea0003800000 */
.L_x_11821:
[----:B------:R0:W-:Y:S01]  /*7ce0*/  STG.E.U8 [R16.64], R8 ;  /* 0x0000000810007986 */ /* 0x0001e2000c101124 */
[----:B------:R-:W-:Y:S05]  /*7cf0*/  BRA `(.L_x_11801) ;  /* 0x0000045000007947 */ /* 0x000fea0003800000 */
.L_x_11819:
        /* <DEDUP_REMOVED lines=16> */
.L_x_11826:
[----:B------:R-:W-:-:S04]  /*7e00*/  LOP3.LUT R2, R2, 0x80000000, RZ, 0xc0, !PT ;  /* 0x8000000002027812 */ /* 0x000fc800078ec0ff */
[----:B------:R-:W-:-:S04]  /*7e10*/  SHF.R.U32.HI R3, RZ, 0x18, R2 ;  /* 0x00000018ff037819 */ /* 0x000fc80000011602 */
[----:B------:R-:W-:-:S04]  /*7e20*/  LOP3.LUT R0, R0, R3, RZ, 0xfc, !PT ;  /* 0x0000000300007212 */ /* 0x000fc800078efcff */
[----:B------:R-:W-:Y:S02]  /*7e30*/  PRMT R8, R0, 0x7610, R8 ;  /* 0x0000761000087816 */ /* 0x000fe40000000008 */
.L_x_11825:
[----:B------:R-:W-:Y:S05]  /*7e40*/  BSYNC B0 ;  /* 0x0000000000007941 */ /* 0x000fea0003800000 */
.L_x_11824:
[----:B------:R0:W-:Y:S01]  /*7e50*/  STG.E.U8 [R16.64], R8 ;  /* 0x0000000810007986 */ /* 0x0001e2000c101124 */
[----:B------:R-:W-:Y:S05]  /*7e60*/  BRA `(.L_x_11801) ;  /* 0x000002e000007947 */ /* 0x000fea0003800000 */
.L_x_11818:
        /* <DEDUP_REMOVED lines=21> */
.L_x_11800:
        /* <DEDUP_REMOVED lines=20> */
.L_x_11828:
[----:B------:R-:W0:Y:S02]  /*8100*/  F2I.FTZ.U64.TRUNC R2, -R0 ;  /* 0x8000000000027311 */ /* 0x000e24000021d800 */
[----:B0-----:R0:W-:Y:S01]  /*8110*/  STG.E.64 [R16.64], R2 ;  /* 0x0000000210007986 */ /* 0x0011e2000c101b24 */
[----:B------:R-:W-:Y:S05]  /*8120*/  BRA `(.L_x_11801) ;  /* 0x0000002000007947 */ /* 0x000fea0003800000 */
.L_x_11827:
[----:B------:R-:W0:Y:S02]  /*8130*/  F2I.FTZ.U32.TRUNC.NTZ R3, -R0 ;  /* 0x8000000000037305 */ /* 0x000e24000021f000 */
[----:B0-----:R0:W-:Y:S02]  /*8140*/  STG.E [R16.64], R3 ;  /* 0x0000000310007986 */ /* 0x0011e4000c101924 */
.L_x_11801:
[----:B------:R-:W-:Y:S02]  /*8150*/  IADD3 R19, R19, 0x80, RZ ;  /* 0x0000008013137810 */ /* 0x000fe40007ffe0ff */
.L_x_11706:
[----:B------:R-:W-:Y:S05]  /*8160*/  BSYNC B7 ;  /* 0x0000000000077941 */ /* 0x000fea0003800000 */
.L_x_11705:
        /* <DEDUP_REMOVED lines=230> */
.L_x_11829:
        /* <DEDUP_REMOVED lines=20> */
.L_x_11834:
[----:B------:R-:W2:Y:S02]  /*9110*/  LDG.E.U8 R0, [R2.64] ;  /* 0x0000002402007981 */ /* 0x000ea4000c1e1100 */
[----:B--2---:R-:W0:Y:S01]  /*9120*/  I2F.U16 R0, R0 ;  /* 0x0000000000007306 */ /* 0x004e220000101000 */
[----:B------:R-:W-:Y:S05]  /*9130*/  BRA `(.L_x_11836) ;  /* 0x00000ca000007947 */ /* 0x000fea0003800000 */
.L_x_11833:
        /* <DEDUP_REMOVED lines=9> */
.L_x_11838:
[----:B------:R-:W2:Y:S02]  /*91d0*/  LDG.E R0, [R2.64] ;  /* 0x0000002402007981 */ /* 0x000ea4000c1e1900 */
[----:B--2---:R-:W0:Y:S01]  /*91e0*/  I2F R0, R0 ;  /* 0x0000000000007306 */ /* 0x004e220000201400 */
[----:B------:R-:W-:Y:S05]  /*91f0*/  BRA `(.L_x_11836) ;  /* 0x00000be000007947 */ /* 0x000fea0003800000 */
.L_x_11837:
[----:B------:R-:W2:Y:S02]  /*9200*/  LDG.E.U16 R0, [R2.64] ;  /* 0x0000002402007981 */ /* 0x000ea4000c1e1500 */
[----:B--2---:R-:W0:Y:S01]  /*9210*/  I2F.S16 R0, R0 ;  /* 0x0000000000007306 */ /* 0x004e220000101400 */
[----:B------:R-:W-:Y:S05]  /*9220*/  BRA `(.L_x_11836) ;  /* 0x00000bb000007947 */ /* 0x000fea0003800000 */
.L_x_11832:
        /* <DEDUP_REMOVED lines=8> */
.L_x_11840:
[----:B------:R-:W2:Y:S02]  /*92b0*/  LDG.E.U16 R0, [R2.64] ;  /* 0x0000002402007981 */ /* 0x000ea4000c1e1500 */
[----:B--2---:R-:W-:Y:S01]  /*92c0*/  HADD2.F32 R0, -RZ, R0.H0_H0 ;  /* 0x20000000ff007230 */ /* 0x004fe20000004100 */
[----:B------:R-:W-:Y:S05]  /*92d0*/  BRA `(.L_x_11836) ;  /* 0x00000b0000007947 */ /* 0x000fea0003800000 */
.L_x_11839:
        /* <DEDUP_REMOVED lines=8> */
.L_x_11842:
[----:B------:R-:W2:Y:S02]  /*9360*/  LDG.E.U16 R0, [R2.64] ;  /* 0x0000002402007981 */ /* 0x000ea4000c1e1500 */
[----:B--2---:R-:W-:Y:S01]  /*9370*/  HADD2.F32 R0, -RZ, R0.H0_H0 ;  /* 0x20000000ff007230 */ /* 0x004fe20000004100 */
[----:B------:R-:W-:Y:S05]  /*9380*/  BRA `(.L_x_11836) ;  /* 0x00000a5000007947 */ /* 0x000fea0003800000 */
.L_x_11841:
[----:B------:R-:W2:Y:S02]  /*9390*/  LDG.E.64 R2, [R2.64] ;  /* 0x0000002402027981 */ /* 0x000ea4000c1e1b00 */
[----:B--2---:R-:W0:Y:S01]  /*93a0*/  F2F.F32.F64 R0, R2 ;  /* 0x0000000200007310 */ /* 0x004e220000301000 */
[----:B------:R-:W0:-:S14]  /*93b0*/  DSETP.GEU.AND P0, PT, |R2|, c[0x2][0x0], PT ;  /* 0x008000000200762a */ /* 0x000e1c0003f0e200 */
[----:B0-----:R-:W-:Y:S01]  /*93c0*/  @!P0 FMUL R0, R0, 1.175494350822287508e-38 ;  /* 0x0080000000008820 */ /* 0x001fe20000400000 */
[----:B------:R-:W-:Y:S05]  /*93d0*/  BRA `(.L_x_11836) ;  /* 0x00000a0000007947 */ /* 0x000fea0003800000 */
.L_x_11831:
        /* <DEDUP_REMOVED lines=12> */
.L_x_11845:
[----:B------:R-:W2:Y:S02]  /*94a0*/  LDG.E.64 R2, [R2.64] ;  /* 0x0000002402027981 */ /* 0x000ea4000c1e1b00 */
[----:B--2---:R-:W0:Y:S01]  /*94b0*/  F2F.F32.F64 R0, R2 ;  /* 0x0000000200007310 */ /* 0x004e220000301000 */
[----:B------:R-:W0:-:S14]  /*94c0*/  DSETP.GEU.AND P0, PT, |R2|, c[0x2][0x0], PT ;  /* 0x008000000200762a */ /* 0x000e1c0003f0e200 */
[----:B0-----:R-:W-:Y:S01]  /*94d0*/  @!P0 FMUL R0, R0, 1.175494350822287508e-38 ;  /* 0x0080000000008820 */ /* 0x001fe20000400000 */
[----:B------:R-:W-:Y:S05]  /*94e0*/  BRA `(.L_x_11836) ;  /* 0x000008f000007947 */ /* 0x000fea0003800000 */
.L_x_11844:
        /* <DEDUP_REMOVED lines=26> */
.L_x_11847:
        /* <DEDUP_REMOVED lines=13> */
.L_x_11846:
[----:B------:R-:W2:Y:S02]  /*9760*/  LDG.E.U16 R0, [R2.64] ;  /* 0x0000002402007981 */ /* 0x000ea4000c1e1500 */
[----:B--2---:R-:W-:Y:S01]  /*9770*/  PRMT R0, RZ, 0x5410, R0 ;  /* 0x00005410ff007816 */ /* 0x004fe20000000000 */
[----:B------:R-:W-:Y:S05]  /*9780*/  BRA `(.L_x_11836) ;  /* 0x0000065000007947 */ /* 0x000fea0003800000 */
.L_x_11843:
        /* <DEDUP_REMOVED lines=11> */
.L_x_11850:
        /* <DEDUP_REMOVED lines=20> */
.L_x_11852:
[----:B------:R-:W-:Y:S05]  /*9980*/  BSYNC B0 ;  /* 0x0000000000007941 */ /* 0x000fea0003800000 */
.L_x_11851:
[----:B------:R-:W-:Y:S01]  /*9990*/  LEA R3, R0, 0x3b800000, 0x17 ;  /* 0x3b80000000037811 */ /* 0x000fe200078eb8ff */
[----:B------:R-:W-:-:S05]  /*99a0*/  IMAD.SHL.U32 R0, R2, 0x100000, RZ ;  /* 0x0010000002007824 */ /* 0x000fca00078e00ff */
[----:B------:R-:W-:Y:S01]  /*99b0*/  LOP3.LUT R0, R3, R0, R4, 0xfe, !PT ;  /* 0x0000000003007212 */ /* 0x000fe200078efe04 */
[----:B------:R-:W-:Y:S05]  /*99c0*/  BRA `(.L_x_11836) ;  /* 0x0000041000007947 */ /* 0x000fea0003800000 */
.L_x_11849:
        /* <DEDUP_REMOVED lines=20> */
.L_x_11854:
[----:B------:R-:W-:Y:S05]  /*9b10*/  BSYNC B0 ;  /* 0x0000000000007941 */ /* 0x000fea0003800000 */
.L_x_11853:
[----:B------:R-:W-:Y:S01]  /*9b20*/  LEA R3, R0, 0x37800000, 0x17 ;  /* 0x3780000000037811 */ /* 0x000fe200078eb8ff */
[----:B------:R-:W-:-:S05]  /*9b30*/  IMAD.SHL.U32 R0, R2, 0x200000, RZ ;  /* 0x0020000002007824 */ /* 0x000fca00078e00ff */
[----:B------:R-:W-:Y:S01]  /*9b40*/  LOP3.LUT R0, R3, R0, R4, 0xfe, !PT ;  /* 0x0000000003007212 */ /* 0x000fe200078efe04 */
[----:B------:R-:W-:Y:S05]  /*9b50*/  BRA `(.L_x_11836) ;  /* 0x0000028000007947 */ /* 0x000fea0003800000 */
.L_x_11848:
        /* <DEDUP_REMOVED lines=14> */
.L_x_11835:
        /* <DEDUP_REMOVED lines=21> */
.L_x_11856:
[----:B------:R-:W2:Y:S02]  /*9d90*/  LDG.E.64 R2, [R2.64] ;  /* 0x0000002402027981 */ /* 0x000ea4000c1e1b00 */
[----:B--2---:R0:W1:Y:S01]  /*9da0*/  I2F.U64 R0, R2 ;  /* 0x0000000200007312 */ /* 0x0040620000301000 */
[----:B------:R-:W-:Y:S05]  /*9db0*/  BRA `(.L_x_11836) ;  /* 0x0000002000007947 */ /* 0x000fea0003800000 */
.L_x_11855:
[----:B------:R-:W2:Y:S02]  /*9dc0*/  LDG.E R0, [R2.64] ;  /* 0x0000002402007981 */ /* 0x000ea4000c1e1900 */
[----:B--2---:R-:W0:Y:S02]  /*9dd0*/  I2F.U32 R0, R0 ;  /* 0x0000000000007306 */ /* 0x004e240000201000 */
.L_x_11836:
[----:B------:R-:W-:Y:S05]  /*9de0*/  BSYNC B6 ;  /* 0x0000000000067941 */ /* 0x000fea0003800000 */
.L_x_11830:
        /* <DEDUP_REMOVED lines=14> */
[----:B0-----:R-:W-:Y:S01]  /*9ed0*/  STG.E.U8 [R16.64], R3 ;  /* 0x0000000310007986 */ /* 0x001fe2000c101124 */
[----:B------:R-:W-:Y:S05]  /*9ee0*/  EXIT ;  /* 0x000000000000794d */ /* 0x000fea0003800000 */
.L_x_11860:
[----:B------:R-:W0:Y:S02]  /*9ef0*/  F2I.FTZ.S64.TRUNC R2, -R0 ;  /* 0x8000000000027311 */ /* 0x000e24000021d900 */
[----:B0-----:R-:W-:Y:S01]  /*9f00*/  STG.E.U8 [R16.64], R2 ;  /* 0x0000000210007986 */ /* 0x001fe2000c101124 */
[----:B------:R-:W-:Y:S05]  /*9f10*/  EXIT ;  /* 0x000000000000794d */ /* 0x000fea0003800000 */
.L_x_11859:
[----:B------:R-:W-:-:S13]  /*9f20*/  ISETP.NE.AND P0, PT, R3, 0x2, PT ;  /* 0x000000020300780c */ /* 0x000fda0003f05270 */
[----:B------:R-:W-:Y:S05]  /*9f30*/  @!P0 BRA `(.L_x_11862) ;  /* 0x000000a000008947 */ /* 0x000fea0003800000 */
[----:B------:R-:W-:-:S13]  /*9f40*/  ISETP.NE.AND P0, PT, R3, 0x3, PT ;  /* 0x000000030300780c */ /* 0x000fda0003f05270 */
[----:B------:R-:W-:Y:S05]  /*9f50*/  @!P0 BRA `(.L_x_11863) ;  /* 0x0000005000008947 */ /* 0x000fea0003800000 */
[----:B------:R-:W-:-:S13]  /*9f60*/  ISETP.NE.AND P0, PT, R3, 0x4, PT ;  /* 0x000000040300780c */ /* 0x000fda0003f05270 */
[----:B------:R-:W-:Y:S05]  /*9f70*/  @P0 BRA `(.L_x_11861) ;  /* 0x00000b4000000947 */ /* 0x000fea0003800000 */
[----:B------:R-:W0:Y:S02]  /*9f80*/  F2I.FTZ.S64.TRUNC R2, -R0 ;  /* 0x8000000000027311 */ /* 0x000e24000021d900 */
[----:B0-----:R-:W-:Y:S01]  /*9f90*/  STG.E.64 [R16.64], R2 ;  /* 0x0000000210007986 */ /* 0x001fe2000c101b24 */
[----:B------:R-:W-:Y:S05]  /*9fa0*/  EXIT ;  /* 0x000000000000794d */ /* 0x000fea0003800000 */
.L_x_11863:
[----:B------:R-:W0:Y:S02]  /*9fb0*/  F2I.FTZ.TRUNC.NTZ R3, -R0 ;  /* 0x8000000000037305 */ /* 0x000e24000021f100 */
[----:B0-----:R-:W-:Y:S01]  /*9fc0*/  STG.E [R16.64], R3 ;  /* 0x0000000310007986 */ /* 0x001fe2000c101924 */
[----:B------:R-:W-:Y:S05]  /*9fd0*/  EXIT ;  /* 0x000000000000794d */ /* 0x000fea0003800000 */
.L_x_11862:
[----:B------:R-:W0:Y:S02]  /*9fe0*/  F2I.FTZ.TRUNC.NTZ R3, -R0 ;  /* 0x8000000000037305 */ /* 0x000e24000021f100 */
[----:B0-----:R-:W-:Y:S01]  /*9ff0*/  STG.E.U16 [R16.64], R3 ;  /* 0x0000000310007986 */ /* 0x001fe2000c101524 */
[----:B------:R-:W-:Y:S05]  /*a000*/  EXIT ;  /* 0x000000000000794d */ /* 0x000fea0003800000 */
.L_x_11858:
        /* <DEDUP_REMOVED lines=8> */
.L_x_11865:
[----:B------:R-:W-:-:S05]  /*a090*/  F2FP.PACK_AB R2, RZ, R2 ;  /* 0x00000002ff02723e */ /* 0x000fca00000000ff */
[----:B------:R-:W-:Y:S01]  /*a0a0*/  STG.E.U16 [R16.64], R2 ;  /* 0x0000000210007986 */ /* 0x000fe2000c101524 */
[----:B------:R-:W-:Y:S05]  /*a0b0*/  EXIT ;  /* 0x000000000000794d */ /* 0x000fea0003800000 */
.L_x_11864:
        /* <DEDUP_REMOVED lines=9> */
.L_x_11867:
[----:B------:R-:W-:-:S04]  /*a150*/  F2FP.PACK_AB R3, RZ, R2 ;  /* 0x00000002ff03723e */ /* 0x000fc800000000ff */
[----:B------:R-:W-:-:S05]  /*a160*/  PRMT R3, R3, 0x5410, RZ ;  /* 0x0000541003037816 */ /* 0x000fca00000000ff */
[----:B------:R-:W-:Y:S01]  /*a170*/  STG.E [R16.64], R3 ;  /* 0x0000000310007986 */ /* 0x000fe2000c101924 */
[----:B------:R-:W-:Y:S05]  /*a180*/  EXIT ;  /* 0x000000000000794d */ /* 0x000fea0003800000 */
.L_x_11866:
[----:B------:R-:W-:-:S06]  /*a190*/  FMUL.FTZ R2, R0, -1 ;  /* 0xbf80000000027820 */ /* 0x000fcc0000410000 */
[----:B------:R-:W0:Y:S02]  /*a1a0*/  F2F.F64.F32 R2, R2 ;  /* 0x0000000200027310 */ /* 0x000e240000201800 */
[----:B0-----:R-:W-:Y:S01]  /*a1b0*/  STG.E.64 [R16.64], R2 ;  /* 0x0000000210007986 */ /* 0x001fe2000c101b24 */
[----:B------:R-:W-:Y:S05]  /*a1c0*/  EXIT ;  /* 0x000000000000794d */ /* 0x000fea0003800000 */
.L_x_11857:
        /* <DEDUP_REMOVED lines=10> */
[----:B------:R-:W-:Y:S01]  /*a270*/  STG.E.U8 [R16.64], R3 ;  /* 0x0000000310007986 */ /* 0x000fe2000c101124 */
[----:B------:R-:W-:Y:S05]  /*a280*/  EXIT ;  /* 0x000000000000794d */ /* 0x000fea0003800000 */
.L_x_11870:
[----:B------:R-:W-:Y:S01]  /*a290*/  FMUL.FTZ R4, R0, -1 ;  /* 0xbf80000000047820 */ /* 0x000fe20000410000 */
[----:B------:R-:W-:-:S05]  /*a2a0*/  CS2R R6, SRZ ;  /* 0x0000000000067805 */ /* 0x000fca000001ff00 */
[----:B------:R-:W0:Y:S02]  /*a2b0*/  F2F.F64.F32 R4, R4 ;  /* 0x0000000400047310 */ /* 0x000e240000201800 */
[----:B0-----:R-:W-:Y:S01]  /*a2c0*/  STG.E.128 [R16.64], R4 ;  /* 0x0000000410007986 */ /* 0x001fe2000c101d24 */
[----:B------:R-:W-:Y:S05]  /*a2d0*/  EXIT ;  /* 0x000000000000794d */ /* 0x000fea0003800000 */
.L_x_11869:
        /* <DEDUP_REMOVED lines=20> */
.L_x_11874:
[----:B------:R-:W-:Y:S05]  /*a420*/  BSYNC B0 ;  /* 0x0000000000007941 */ /* 0x000fea0003800000 */
.L_x_11873:
[----:B------:R-:W-:-:S05]  /*a430*/  LOP3.LUT R5, R0, R5, RZ, 0xfc, !PT ;  /* 0x0000000500057212 */ /* 0x000fca00078efcff */
[----:B------:R-:W-:Y:S01]  /*a440*/  STG.E.U8 [R16.64], R5 ;  /* 0x0000000510007986 */ /* 0x000fe2000c101124 */
[----:B------:R-:W-:Y:S05]  /*a450*/  EXIT ;  /* 0x000000000000794d */ /* 0x000fea0003800000 */
.L_x_11872:
        /* <DEDUP_REMOVED lines=12> */
.L_x_11876:
[----:B------:R-:W-:Y:S01]  /*a520*/  IMAD.MOV.U32 R0, RZ, RZ, 0x7f ;  /* 0x0000007fff007424 */ /* 0x000fe200078e00ff */
[----:B------:R-:W-:-:S04]  /*a530*/  ISETP.GT.U32.AND P0, PT, R4, 0x7f800000, PT ;  /* 0x7f8000000400780c */ /* 0x000fc80003f04070 */
[----:B------:R-:W-:-:S04]  /*a540*/  SEL R0, R0, 0x7c, P0 ;  /* 0x0000007c00007807 */ /* 0x000fc80000000000 */
.L_x_11877:
[----:B------:R-:W-:Y:S05]  /*a550*/  BSYNC B0 ;  /* 0x0000000000007941 */ /* 0x000fea0003800000 */
.L_x_11875:
[----:B------:R-:W-:-:S04]  /*a560*/  LOP3.LUT R2, R2, 0x80000000, RZ, 0xc0, !PT ;  /* 0x8000000002027812 */ /* 0x000fc800078ec0ff */
[----:B------:R-:W-:-:S04]  /*a570*/  SHF.R.U32.HI R3, RZ, 0x18, R2 ;  /* 0x00000018ff037819 */ /* 0x000fc80000011602 */
[----:B------:R-:W-:-:S05]  /*a580*/  LOP3.LUT R3, R0, R3, RZ, 0xfc, !PT ;  /* 0x0000000300037212 */ /* 0x000fca00078efcff */
[----:B------:R-:W-:Y:S01]  /*a590*/  STG.E.U8 [R16.64], R3 ;  /* 0x0000000310007986 */ /* 0x000fe2000c101124 */
[----:B------:R-:W-:Y:S05]  /*a5a0*/  EXIT ;  /* 0x000000000000794d */ /* 0x000fea0003800000 */
.L_x_11871:
[----:B------:R-:W-:-:S05]  /*a5b0*/  F2FP.BF16.PACK_AB R2, RZ, R2 ;  /* 0x00000002ff02723e */ /* 0x000fca00000010ff */
[----:B------:R-:W-:Y:S01]  /*a5c0*/  STG.E.U16 [R16.64], R2 ;  /* 0x0000000210007986 */ /* 0x000fe2000c101524 */
[----:B------:R-:W-:Y:S05]  /*a5d0*/  EXIT ;  /* 0x000000000000794d */ /* 0x000fea0003800000 */
.L_x_11868:
        /* <DEDUP_REMOVED lines=9> */
[----:B0-----:R-:W-:Y:S01]  /*a670*/  STG.E.U16 [R16.64], R3 ;  /* 0x0000000310007986 */ /* 0x001fe2000c101524 */
[----:B------:R-:W-:Y:S05]  /*a680*/  EXIT ;  /* 0x000000000000794d */ /* 0x000fea0003800000 */
.L_x_11880:
        /* <DEDUP_REMOVED lines=16> */
.L_x_11883:
[----:B------:R-:W-:-:S04]  /*a790*/  LOP3.LUT R2, R2, 0x80000000, RZ, 0xc0, !PT ;  /* 0x8000000002027812 */ /* 0x000fc800078ec0ff */
[----:B------:R-:W-:-:S04]  /*a7a0*/  SHF.R.U32.HI R3, RZ, 0x18, R2 ;  /* 0x00000018ff037819 */ /* 0x000fc80000011602 */
[----:B------:R-:W-:-:S04]  /*a7b0*/  LOP3.LUT R0, R0, R3, RZ, 0xfc, !PT ;  /* 0x0000000300007212 */ /* 0x000fc800078efcff */
[----:B------:R-:W-:Y:S02]  /*a7c0*/  PRMT R8, R0, 0x7610, R8 ;  /* 0x0000761000087816 */ /* 0x000fe40000000008 */
.L_x_11882:
[----:B------:R-:W-:Y:S05]  /*a7d0*/  BSYNC B0 ;  /* 0x0000000000007941 */ /* 0x000fea0003800000 */
.L_x_11881:
[----:B------:R-:W-:Y:S01]  /*a7e0*/  STG.E.U8 [R16.64], R8 ;  /* 0x0000000810007986 */ /* 0x000fe2000c101124 */
[----:B------:R-:W-:Y:S05]  /*a7f0*/  EXIT ;  /* 0x000000000000794d */ /* 0x000fea0003800000 */
.L_x_11879:
        /* <DEDUP_REMOVED lines=16> */
.L_x_11886:
[----:B------:R-:W-:-:S04]  /*a900*/  LOP3.LUT R2, R2, 0x80000000, RZ, 0xc0, !PT ;  /* 0x8000000002027812 */ /* 0x000fc800078ec0ff */
[----:B------:R-:W-:-:S04]  /*a910*/  SHF.R.U32.HI R3, RZ, 0x18, R2 ;  /* 0x00000018ff037819 */ /* 0x000fc80000011602 */
[----:B------:R-:W-:-:S04]  /*a920*/  LOP3.LUT R0, R0, R3, RZ, 0xfc, !PT ;  /* 0x0000000300007212 */ /* 0x000fc800078efcff */
[----:B------:R-:W-:Y:S02]  /*a930*/  PRMT R8, R0, 0x7610, R8 ;  /* 0x0000761000087816 */ /* 0x000fe40000000008 */
.L_x_11885:
[----:B------:R-:W-:Y:S05]  /*a940*/  BSYNC B0 ;  /* 0x0000000000007941 */ /* 0x000fea0003800000 */
.L_x_11884:
[----:B------:R-:W-:Y:S01]  /*a950*/  STG.E.U8 [R16.64], R8 ;  /* 0x0000000810007986 */ /* 0x000fe2000c101124 */
[----:B------:R-:W-:Y:S05]  /*a960*/  EXIT ;  /* 0x000000000000794d */ /* 0x000fea0003800000 */
.L_x_11878:
        /* <DEDUP_REMOVED lines=21> */
.L_x_11861:
        /* <DEDUP_REMOVED lines=20> */
.L_x_11888:
[----:B------:R-:W0:Y:S02]  /*ac00*/  F2I.FTZ.U64.TRUNC R2, -R0 ;  /* 0x8000000000027311 */ /* 0x000e24000021d800 */
[----:B0-----:R-:W-:Y:S01]  /*ac10*/  STG.E.64 [R16.64], R2 ;  /* 0x0000000210007986 */ /* 0x001fe2000c101b24 */
[----:B------:R-:W-:Y:S05]  /*ac20*/  EXIT ;  /* 0x000000000000794d */ /* 0x000fea0003800000 */
.L_x_11887:
[----:B------:R-:W0:Y:S02]  /*ac30*/  F2I.FTZ.U32.TRUNC.NTZ R3, -R0 ;  /* 0x8000000000037305 */ /* 0x000e24000021f000 */
[----:B0-----:R-:W-:Y:S01]  /*ac40*/  STG.E [R16.64], R3 ;  /* 0x0000000310007986 */ /* 0x001fe2000c101924 */
[----:B------:R-:W-:Y:S05]  /*ac50*/  EXIT ;  /* 0x000000000000794d */ /* 0x000fea0003800000 */
.L_x_11889:
        /* <DEDUP_REMOVED lines=10> */
.L_x_22449:


//--------------------- .text._ZN2at6native27unrolled_elementwise_kernelIZZZNS0_15neg_kernel_cudaERNS_18TensorIteratorBaseEENKUlvE0_clEvENKUlvE5_clEvEUlfE_St5arrayIPcLm2EELi4E23TrivialOffsetCalculatorILi1EjESB_NS0_6memory12LoadWithCastILi1EEENSC_13StoreWithCastILi1EEEEEviT_T0_T2_T3_T4_T5_ --------------------------
	.section	.text._ZN2at6native27unrolled_elementwise_kernelIZZZNS0_15neg_kernel_cudaERNS_18TensorIteratorBaseEENKUlvE0_clEvENKUlvE5_clEvEUlfE_St5arrayIPcLm2EELi4E23TrivialOffsetCalculatorILi1EjESB_NS0_6memory12LoadWithCastILi1EEENSC_13StoreWithCastILi1EEEEEviT_T0_T2_T3_T4_T5_,"ax",@progbits
	.sectioninfo	@"SHI_REGISTERS=30"
	.align	128
        .global         _ZN2at6native27unrolled_elementwise_kernelIZZZNS0_15neg_kernel_cudaERNS_18TensorIteratorBaseEENKUlvE0_clEvENKUlvE5_clEvEUlfE_St5arrayIPcLm2EELi4E23TrivialOffsetCalculatorILi1EjESB_NS0_6memory12LoadWithCastILi1EEENSC_13StoreWithCastILi1EEEEEviT_T0_T2_T3_T4_T5_
        .type           _ZN2at6native27unrolled_elementwise_kernelIZZZNS0_15neg_kernel_cudaERNS_18TensorIteratorBaseEENKUlvE0_clEvENKUlvE5_clEvEUlfE_St5arrayIPcLm2EELi4E23TrivialOffsetCalculatorILi1EjESB_NS0_6memory12LoadWithCastILi1EEENSC_13StoreWithCastILi1EEEEEviT_T0_T2_T3_T4_T5_,@function
        .size           _ZN2at6native27unrolled_elementwise_kernelIZZZNS0_15neg_kernel_cudaERNS_18TensorIteratorBaseEENKUlvE0_clEvENKUlvE5_clEvEUlfE_St5arrayIPcLm2EELi4E23TrivialOffsetCalculatorILi1EjESB_NS0_6memory12LoadWithCastILi1EEENSC_13StoreWithCastILi1EEEEEviT_T0_T2_T3_T4_T5_,(.L_x_22450 - _ZN2at6native27unrolled_elementwise_kernelIZZZNS0_15neg_kernel_cudaERNS_18TensorIteratorBaseEENKUlvE0_clEvENKUlvE5_clEvEUlfE_St5arrayIPcLm2EELi4E23TrivialOffsetCalculatorILi1EjESB_NS0_6memory12LoadWithCastILi1EEENSC_13StoreWithCastILi1EEEEEviT_T0_T2_T3_T4_T5_)
        .other          _ZN2at6native27unrolled_elementwise_kernelIZZZNS0_15neg_kernel_cudaERNS_18TensorIteratorBaseEENKUlvE0_clEvENKUlvE5_clEvEUlfE_St5arrayIPcLm2EELi4E23TrivialOffsetCalculatorILi1EjESB_NS0_6memory12LoadWithCastILi1EEENSC_13StoreWithCastILi1EEEEEviT_T0_T2_T3_T4_T5_,@"STO_CUDA_ENTRY STV_DEFAULT"
_ZN2at6native27unrolled_elementwise_kernelIZZZNS0_15neg_kernel_cudaERNS_18TensorIteratorBaseEENKUlvE0_clEvENKUlvE5_clEvEUlfE_St5arrayIPcLm2EELi4E23TrivialOffsetCalculatorILi1EjESB_NS0_6memory12LoadWithCastILi1EEENSC_13StoreWithCastILi1EEEEEviT_T0_T2_T3_T4_T5_:
.text._ZN2at6native27unrolled_elementwise_kernelIZZZNS0_15neg_kernel_cudaERNS_18TensorIteratorBaseEENKUlvE0_clEvENKUlvE5_clEvEUlfE_St5arrayIPcLm2EELi4E23TrivialOffsetCalculatorILi1EjESB_NS0_6memory12LoadWithCastILi1EEENSC_13StoreWithCastILi1EEEEEviT_T0_T2_T3_T4_T5_:
        /* <DEDUP_REMOVED lines=31> */
.L_x_11896:
[----:B------:R-:W2:Y:S02]  /*01f0*/  LDG.E.U8 R4, [R4.64] ;  /* 0x0000002404047981 */ /* 0x000ea4000c1e1100 */
[----:B--2---:R0:W1:Y:S01]  /*0200*/  I2F.U16 R27, R4 ;  /* 0x00000004001b7306 */ /* 0x0040620000101000 */
[----:B------:R-:W-:Y:S05]  /*0210*/  BRA `(.L_x_11898) ;  /* 0x00000cb000007947 */ /* 0x000fea0003800000 */
.L_x_11895:
        /* <DEDUP_REMOVED lines=9> */
.L_x_11900:
[----:B------:R-:W2:Y:S02]  /*02b0*/  LDG.E R4, [R4.64] ;  /* 0x0000002404047981 */ /* 0x000ea4000c1e1900 */
[----:B--2---:R0:W1:Y:S01]  /*02c0*/  I2F R27, R4 ;  /* 0x00000004001b7306 */ /* 0x0040620000201400 */
[----:B------:R-:W-:Y:S05]  /*02d0*/  BRA `(.L_x_11898) ;  /* 0x00000bf000007947 */ /* 0x000fea0003800000 */
.L_x_11899:
[----:B------:R-:W2:Y:S02]  /*02e0*/  LDG.E.U16 R4, [R4.64] ;  /* 0x0000002404047981 */ /* 0x000ea4000c1e1500 */
[----:B--2---:R0:W1:Y:S01]  /*02f0*/  I2F.S16 R27, R4 ;  /* 0x00000004001b7306 */ /* 0x0040620000101400 */
[----:B------:R-:W-:Y:S05]  /*0300*/  BRA `(.L_x_11898) ;  /* 0x00000bc000007947 */ /* 0x000fea0003800000 */
.L_x_11894:
        /* <DEDUP_REMOVED lines=8> */
.L_x_11902:
[----:B------:R-:W2:Y:S02]  /*0390*/  LDG.E.U16 R4, [R4.64] ;  /* 0x0000002404047981 */ /* 0x000ea4000c1e1500 */
[----:B--2---:R-:W-:Y:S01]  /*03a0*/  HADD2.F32 R27, -RZ, R4.H0_H0 ;  /* 0x20000004ff1b7230 */ /* 0x004fe20000004100 */
[----:B------:R-:W-:Y:S05]  /*03b0*/  BRA `(.L_x_11898) ;  /* 0x00000b1000007947 */ /* 0x000fea0003800000 */
.L_x_11901:
        /* <DEDUP_REMOVED lines=8> */
.L_x_11904:
[----:B------:R-:W2:Y:S02]  /*0440*/  LDG.E.U16 R4, [R4.64] ;  /* 0x0000002404047981 */ /* 0x000ea4000c1e1500 */
[----:B--2---:R-:W-:Y:S01]  /*0450*/  HADD2.F32 R27, -RZ, R4.H0_H0 ;  /* 0x20000004ff1b7230 */ /* 0x004fe20000004100 */
[----:B------:R-:W-:Y:S05]  /*0460*/  BRA `(.L_x_11898) ;  /* 0x00000a6000007947 */ /* 0x000fea0003800000 */
.L_x_11903:
[----:B------:R-:W2:Y:S02]  /*0470*/  LDG.E.64 R4, [R4.64] ;  /* 0x0000002404047981 */ /* 0x000ea4000c1e1b00 */
[----:B--2---:R-:W0:Y:S01]  /*0480*/  F2F.F32.F64 R27, R4 ;  /* 0x00000004001b7310 */ /* 0x004e220000301000 */
[----:B------:R-:W0:-:S14]  /*0490*/  DSETP.GEU.AND P0, PT, |R4|, c[0x2][0x0], PT ;  /* 0x008000000400762a */ /* 0x000e1c0003f0e200 */
[----:B0-----:R-:W-:Y:S01]  /*04a0*/  @!P0 FMUL R27, R27, 1.175494350822287508e-38 ;  /* 0x008000001b1b8820 */ /* 0x001fe20000400000 */
[----:B------:R-:W-:Y:S05]  /*04b0*/  BRA `(.L_x_11898) ;  /* 0x00000a1000007947 */ /* 0x000fea0003800000 */
.L_x_11893:
        /* <DEDUP_REMOVED lines=12> */
.L_x_11907:
[----:B------:R-:W2:Y:S02]  /*0580*/  LDG.E.64 R4, [R4.64] ;  /* 0x0000002404047981 */ /* 0x000ea4000c1e1b00 */
[----:B--2---:R-:W0:Y:S01]  /*0590*/  F2F.F32.F64 R27, R4 ;  /* 0x00000004001b7310 */ /* 0x004e220000301000 */
[----:B------:R-:W0:-:S14]  /*05a0*/  DSETP.GEU.AND P0, PT, |R4|, c[0x2][0x0], PT ;  /* 0x008000000400762a */ /* 0x000e1c0003f0e200 */
[----:B0-----:R-:W-:Y:S01]  /*05b0*/  @!P0 FMUL R27, R27, 1.175494350822287508e-38 ;  /* 0x008000001b1b8820 */ /* 0x001fe20000400000 */
[----:B------:R-:W-:Y:S05]  /*05c0*/  BRA `(.L_x_11898) ;  /* 0x0000090000007947 */ /* 0x000fea0003800000 */
.L_x_11906:
        /* <DEDUP_REMOVED lines=26> */
.L_x_11909:
        /* <DEDUP_REMOVED lines=14> */
.L_x_11908:
[----:B------:R-:W2:Y:S02]  /*0850*/  LDG.E.U16 R4, [R4.64] ;  /* 0x0000002404047981 */ /* 0x000ea4000c1e1500 */
[----:B--2---:R-:W-:Y:S01]  /*0860*/  PRMT R27, RZ, 0x5410, R4 ;  /* 0x00005410ff1b7816 */ /* 0x004fe20000000004 */
[----:B------:R-:W-:Y:S05]  /*0870*/  BRA `(.L_x_11898) ;  /* 0x0000065000007947 */ /* 0x000fea0003800000 */
.L_x_11905:
        /* <DEDUP_REMOVED lines=11> */
.L_x_11912:
        /* <DEDUP_REMOVED lines=20> */
.L_x_11914:
[----:B------:R-:W-:Y:S05]  /*0a70*/  BSYNC B0 ;  /* 0x0000000000007941 */ /* 0x000fea0003800000 */
.L_x_11913:
[----:B------:R-:W-:Y:S01]  /*0a80*/  IMAD.SHL.U32 R3, R3, 0x100000, RZ ;  /* 0x0010000003037824 */ /* 0x000fe200078e00ff */
[----:B------:R-:W-:-:S04]  /*0a90*/  LEA R0, R0, 0x3b800000, 0x17 ;  /* 0x3b80000000007811 */ /* 0x000fc800078eb8ff */
[----:B------:R-:W-:Y:S01]  /*0aa0*/  LOP3.LUT R27, R0, R3, R27, 0xfe, !PT ;  /* 0x00000003001b7212 */ /* 0x000fe200078efe1b */
[----:B------:R-:W-:Y:S05]  /*0ab0*/  BRA `(.L_x_11898) ;  /* 0x0000041000007947 */ /* 0x000fea0003800000 */
.L_x_11911:
        /* <DEDUP_REMOVED lines=20> */
.L_x_11916:
[----:B------:R-:W-:Y:S05]  /*0c00*/  BSYNC B0 ;  /* 0x0000000000007941 */ /* 0x000fea0003800000 */
.L_x_11915:
[----:B------:R-:W-:Y:S01]  /*0c10*/  IMAD.SHL.U32 R3, R3, 0x200000, RZ ;  /* 0x0020000003037824 */ /* 0x000fe200078e00ff */
[----:B------:R-:W-:-:S04]  /*0c20*/  LEA R0, R0, 0x37800000, 0x17 ;  /* 0x3780000000007811 */ /* 0x000fc800078eb8ff */
[----:B------:R-:W-:Y:S01]  /*0c30*/  LOP3.LUT R27, R0, R3, R27, 0xfe, !PT ;  /* 0x00000003001b7212 */ /* 0x000fe200078efe1b */
[----:B------:R-:W-:Y:S05]  /*0c40*/  BRA `(.L_x_11898) ;  /* 0x0000028000007947 */ /* 0x000fea0003800000 */
.L_x_11910:
        /* <DEDUP_REMOVED lines=14> */
.L_x_11897:
        /* <DEDUP_REMOVED lines=21> */
.L_x_11918:
[----:B------:R-:W2:Y:S02]  /*0e80*/  LDG.E.64 R4, [R4.64] ;  /* 0x0000002404047981 */ /* 0x000ea4000c1e1b00 */
[----:B--2---:R0:W1:Y:S01]  /*0e90*/  I2F.U64 R27, R4 ;  /* 0x00000004001b7312 */ /* 0x0040620000301000 */
[----:B------:R-:W-:Y:S05]  /*0ea0*/  BRA `(.L_x_11898) ;  /* 0x0000002000007947 */ /* 0x000fea0003800000 */
.L_x_11917:
[----:B------:R-:W2:Y:S02]  /*0eb0*/  LDG.E R4, [R4.64] ;  /* 0x0000002404047981 */ /* 0x000ea4000c1e1900 */
[----:B--2---:R0:W1:Y:S02]  /*0ec0*/  I2F.U32 R27, R4 ;  /* 0x00000004001b7306 */ /* 0x0040640000201000 */
.L_x_11898:
[----:B------:R-:W-:Y:S05]  /*0ed0*/  BSYNC B6 ;  /* 0x0000000000067941 */ /* 0x000fea0003800000 */
.L_x_11892:
[----:B------:R-:W2:Y:S02]  /*0ee0*/  S2R R17, SR_TID.X ;  /* 0x0000000000117919 */ /* 0x000ea40000002100 */
[----:B--2---:R-:W-:Y:S02]  /*0ef0*/  IADD3 R17, R17, 0x80, RZ ;  /* 0x0000008011117810 */ /* 0x004fe40007ffe0ff */
.L_x_11891:
[----:B-1----:R-:W-:Y:S05]  /*0f00*/  BSYNC B7 ;  /* 0x0000000000077941 */ /* 0x002fea0003800000 */
.L_x_11890:
        /* <DEDUP_REMOVED lines=23> */
.L_x_11925:
[----:B------:R-:W2:Y:S02]  /*1080*/  LDG.E.U8 R4, [R4.64] ;  /* 0x0000002404047981 */ /* 0x000ea4000c1e1100 */
[----:B--2---:R0:W1:Y:S01]  /*1090*/  I2F.U16 R23, R4 ;  /* 0x0000000400177306 */ /* 0x0040620000101000 */
[----:B------:R-:W-:Y:S05]  /*10a0*/  BRA `(.L_x_11927) ;  /* 0x00000ca000007947 */ /* 0x000fea0003800000 */
.L_x_11924:
        /* <DEDUP_REMOVED lines=9> */
.L_x_11929:
[----:B------:R-:W2:Y:S02]  /*1140*/  LDG.E R4, [R4.64] ;  /* 0x0000002404047981 */ /* 0x000ea4000c1e1900 */
[----:B--2---:R0:W1:Y:S01]  /*1150*/  I2F R23, R4 ;  /* 0x0000000400177306 */ /* 0x0040620000201400 */
[----:B------:R-:W-:Y:S05]  /*1160*/  BRA `(.L_x_11927) ;  /* 0x00000be000007947 */ /* 0x000fea0003800000 */
.L_x_11928:
[----:B------:R-:W2:Y:S02]  /*1170*/  LDG.E.U16 R4, [R4.64] ;  /* 0x0000002404047981 */ /* 0x000ea4000c1e1500 */
[----:B--2---:R0:W1:Y:S01]  /*1180*/  I2F.S16 R23, R4 ;  /* 0x0000000400177306 */ /* 0x0040620000101400 */
[----:B------:R-:W-:Y:S05]  /*1190*/  BRA `(.L_x_11927) ;  /* 0x00000bb000007947 */ /* 0x000fea0003800000 */
.L_x_11923:
        /* <DEDUP_REMOVED lines=8> */
.L_x_11931:
[----:B------:R-:W2:Y:S02]  /*1220*/  LDG.E.U16 R4, [R4.64] ;  /* 0x0000002404047981 */ /* 0x000ea4000c1e1500 */
[----:B--2---:R-:W-:Y:S01]  /*1230*/  HADD2.F32 R23, -RZ, R4.H0_H0 ;  /* 0x20000004ff177230 */ /* 0x004fe20000004100 */
[----:B------:R-:W-:Y:S05]  /*1240*/  BRA `(.L_x_11927) ;  /* 0x00000b0000007947 */ /* 0x000fea0003800000 */
.L_x_11930:
        /* <DEDUP_REMOVED lines=8> */
.L_x_11933:
[----:B------:R-:W2:Y:S02]  /*12d0*/  LDG.E.U16 R4, [R4.64] ;  /* 0x0000002404047981 */ /* 0x000ea4000c1e1500 */
[----:B--2---:R-:W-:Y:S01]  /*12e0*/  HADD2.F32 R23, -RZ, R4.H0_H0 ;  /* 0x20000004ff177230 */ /* 0x004fe20000004100 */
[----:B------:R-:W-:Y:S05]  /*12f0*/  BRA `(.L_x_11927) ;  /* 0x00000a5000007947 */ /* 0x000fea0003800000 */
.L_x_11932:
[----:B------:R-:W2:Y:S02]  /*1300*/  LDG.E.64 R4, [R4.64] ;  /* 0x0000002404047981 */ /* 0x000ea4000c1e1b00 */
[----:B--2---:R-:W0:Y:S01]  /*1310*/  F2F.F32.F64 R23, R4 ;  /* 0x0000000400177310 */ /* 0x004e220000301000 */
[----:B------:R-:W0:-:S14]  /*1320*/  DSETP.GEU.AND P0, PT, |R4|, c[0x2][0x0], PT ;  /* 0x008000000400762a */ /* 0x000e1c0003f0e200 */
[----:B0-----:R-:W-:Y:S01]  /*1330*/  @!P0 FMUL R23, R23, 1.175494350822287508e-38 ;  /* 0x0080000017178820 */ /* 0x001fe20000400000 */
[----:B------:R-:W-:Y:S05]  /*1340*/  BRA `(.L_x_11927) ;  /* 0x00000a0000007947 */ /* 0x000fea0003800000 */
.L_x_11922:
        /* <DEDUP_REMOVED lines=12> */
.L_x_11936:
[----:B------:R-:W2:Y:S02]  /*1410*/  LDG.E.64 R4, [R4.64] ;  /* 0x0000002404047981 */ /* 0x000ea4000c1e1b00 */
[----:B--2---:R-:W0:Y:S01]  /*1420*/  F2F.F32.F64 R23, R4 ;  /* 0x0000000400177310 */ /* 0x004e220000301000 */
[----:B------:R-:W0:-:S14]  /*1430*/  DSETP.GEU.AND P0, PT, |R4|, c[0x2][0x0], PT ;  /* 0x008000000400762a */ /* 0x000e1c0003f0e200 */
[----:B0-----:R-:W-:Y:S01]  /*1440*/  @!P0 FMUL R23, R23, 1.175494350822287508e-38 ;  /* 0x0080000017178820 */ /* 0x001fe20000400000 */
[----:B------:R-:W-:Y:S05]  /*1450*/  BRA `(.L_x_11927) ;  /* 0x000008f000007947 */ /* 0x000fea0003800000 */
.L_x_11935:
        /* <DEDUP_REMOVED lines=26> */
.L_x_11938:
        /* <DEDUP_REMOVED lines=13> */
.L_x_11937:
[----:B------:R-:W2:Y:S02]  /*16d0*/  LDG.E.U16 R4, [R4.64] ;  /* 0x0000002404047981 */ /* 0x000ea4000c1e1500 */
[----:B--2---:R-:W-:Y:S01]  /*16e0*/  PRMT R23, RZ, 0x5410, R4 ;  /* 0x00005410ff177816 */ /* 0x004fe20000000004 */
[----:B------:R-:W-:Y:S05]  /*16f0*/  BRA `(.L_x_11927) ;  /* 0x0000065000007947 */ /* 0x000fea0003800000 */
.L_x_11934:
        /* <DEDUP_REMOVED lines=11> */
.L_x_11941:
        /* <DEDUP_REMOVED lines=20> */
.L_x_11943:
[----:B------:R-:W-:Y:S05]  /*18f0*/  BSYNC B0 ;  /* 0x0000000000007941 */ /* 0x000fea0003800000 */
.L_x_11942:
[----:B------:R-:W-:Y:S01]  /*1900*/  IMAD.SHL.U32 R3, R3, 0x100000, RZ ;  /* 0x0010000003037824 */ /* 0x000fe200078e00ff */
[----:B------:R-:W-:-:S04]  /*1910*/  LEA R0, R0, 0x3b800000, 0x17 ;  /* 0x3b80000000007811 */ /* 0x000fc800078eb8ff */
[----:B------:R-:W-:Y:S01]  /*1920*/  LOP3.LUT R23, R0, R3, R23, 0xfe, !PT ;  /* 0x0000000300177212 */ /* 0x000fe200078efe17 */
[----:B------:R-:W-:Y:S05]  /*1930*/  BRA `(.L_x_11927) ;  /* 0x0000041000007947 */ /* 0x000fea0003800000 */
.L_x_11940:
        /* <DEDUP_REMOVED lines=20> */
.L_x_11945:
[----:B------:R-:W-:Y:S05]  /*1a80*/  BSYNC B0 ;  /* 0x0000000000007941 */ /* 0x000fea0003800000 */
.L_x_11944:
[----:B------:R-:W-:Y:S01]  /*1a90*/  IMAD.SHL.U32 R3, R3, 0x200000, RZ ;  /* 0x0020000003037824 */ /* 0x000fe200078e00ff */
[----:B------:R-:W-:-:S04]  /*1aa0*/  LEA R0, R0, 0x37800000, 0x17 ;  /* 0x3780000000007811 */ /* 0x000fc800078eb8ff */
[----:B------:R-:W-:Y:S01]  /*1ab0*/  LOP3.LUT R23, R0, R3, R23, 0xfe, !PT ;  /* 0x0000000300177212 */ /* 0x000fe200078efe17 */
[----:B------:R-:W-:Y:S05]  /*1ac0*/  BRA `(.L_x_11927) ;  /* 0x0000028000007947 */ /* 0x000fea0003800000 */
.L_x_11939:
        /* <DEDUP_REMOVED lines=14> */
.L_x_11926:
        /* <DEDUP_REMOVED lines=21> */
.L_x_11947:
[----:B------:R-:W2:Y:S02]  /*1d00*/  LDG.E.64 R4, [R4.64] ;  /* 0x0000002404047981 */ /* 0x000ea4000c1e1b00 */
[----:B--2---:R0:W1:Y:S01]  /*1d10*/  I2F.U64 R23, R4 ;  /* 0x0000000400177312 */ /* 0x0040620000301000 */
[----:B------:R-:W-:Y:S05]  /*1d20*/  BRA `(.L_x_11927) ;  /* 0x0000002000007947 */ /* 0x000fea0003800000 */
.L_x_11946:
[----:B------:R-:W2:Y:S02]  /*1d30*/  LDG.E R4, [R4.64] ;  /* 0x0000002404047981 */ /* 0x000ea4000c1e1900 */
[----:B--2---:R0:W1:Y:S02]  /*1d40*/  I2F.U32 R23, R4 ;  /* 0x0000000400177306 */ /* 0x0040640000201000 */
.L_x_11927:
[----:B------:R-:W-:Y:S05]  /*1d50*/  BSYNC B6 ;  /* 0x0000000000067941 */ /* 0x000fea0003800000 */
.L_x_11921:
[----:B------:R-:W-:Y:S02]  /*1d60*/  IADD3 R17, R17, 0x80, RZ ;  /* 0x0000008011117810 */ /* 0x000fe40007ffe0ff */
.L_x_11920:
[----:B------:R-:W-:Y:S05]  /*1d70*/  BSYNC B7 ;  /* 0x0000000000077941 */ /* 0x000fea0003800000 */
.L_x_11919:
        /* <DEDUP_REMOVED lines=25> */
.L_x_11954:
[----:B------:R-:W2:Y:S02]  /*1f10*/  LDG.E.U8 R4, [R4.64] ;  /* 0x0000002404047981 */ /* 0x000ea4000c1e1100 */
[----:B--2---:R0:W2:Y:S01]  /*1f20*/  I2F.U16 R25, R4 ;  /* 0x0000000400197306 */ /* 0x0040a20000101000 */
[----:B------:R-:W-:Y:S05]  /*1f30*/  BRA `(.L_x_11956) ;  /* 0x00000ca000007947 */ /* 0x000fea0003800000 */
.L_x_11953:
        /* <DEDUP_REMOVED lines=9> */
.L_x_11958:
[----:B------:R-:W2:Y:S02]  /*1fd0*/  LDG.E R4, [R4.64] ;  /* 0x0000002404047981 */ /* 0x000ea4000c1e1900 */
[----:B--2---:R0:W2:Y:S01]  /*1fe0*/  I2F R25, R4 ;  /* 0x0000000400197306 */ /* 0x0040a20000201400 */
[----:B------:R-:W-:Y:S05]  /*1ff0*/  BRA `(.L_x_11956) ;  /* 0x00000be000007947 */ /* 0x000fea0003800000 */
.L_x_11957:
[----:B------:R-:W2:Y:S02]  /*2000*/  LDG.E.U16 R4, [R4.64] ;  /* 0x0000002404047981 */ /* 0x000ea4000c1e1500 */
[----:B--2---:R0:W2:Y:S01]  /*2010*/  I2F.S16 R25, R4 ;  /* 0x0000000400197306 */ /* 0x0040a20000101400 */
[----:B------:R-:W-:Y:S05]  /*2020*/  BRA `(.L_x_11956) ;  /* 0x00000bb000007947 */ /* 0x000fea0003800000 */
.L_x_11952:
        /* <DEDUP_REMOVED lines=8> */
.L_x_11960:
[----:B------:R-:W2:Y:S02]  /*20b0*/  LDG.E.U16 R4, [R4.64] ;  /* 0x0000002404047981 */ /* 0x000ea4000c1e1500 */
[----:B--2---:R-:W-:Y:S01]  /*20c0*/  HADD2.F32 R25, -RZ, R4.H0_H0 ;  /* 0x20000004ff197230 */ /* 0x004fe20000004100 */
[----:B------:R-:W-:Y:S05]  /*20d0*/  BRA `(.L_x_11956) ;  /* 0x00000b0000007947 */ /* 0x000fea0003800000 */
.L_x_11959:
        /* <DEDUP_REMOVED lines=8> */
.L_x_11962:
[----:B------:R-:W2:Y:S02]  /*2160*/  LDG.E.U16 R4, [R4.64] ;  /* 0x0000002404047981 */ /* 0x000ea4000c1e1500 */
[----:B--2---:R-:W-:Y:S01]  /*2170*/  HADD2.F32 R25, -RZ, R4.H0_H0 ;  /* 0x20000004ff197230 */ /* 0x004fe20000004100 */
[----:B------:R-:W-:Y:S05]  /*2180*/  BRA `(.L_x_11956) ;  /* 0x00000a5000007947 */ /* 0x000fea0003800000 */
.L_x_11961:
[----:B------:R-:W2:Y:S02]  /*2190*/  LDG.E.64 R4, [R4.64] ;  /* 0x0000002404047981 */ /* 0x000ea4000c1e1b00 */
[----:B--2---:R-:W0:Y:S01]  /*21a0*/  F2F.F32.F64 R25, R4 ;  /* 0x0000000400197310 */ /* 0x004e220000301000 */
[----:B------:R-:W0:-:S14]  /*21b0*/  DSETP.GEU.AND P0, PT, |R4|, c[0x2][0x0], PT ;  /* 0x008000000400762a */ /* 0x000e1c0003f0e200 */
[----:B0-----:R-:W-:Y:S01]  /*21c0*/  @!P0 FMUL R25, R25, 1.175494350822287508e-38 ;  /* 0x0080000019198820 */ /* 0x001fe20000400000 */
[----:B------:R-:W-:Y:S05]  /*21d0*/  BRA `(.L_x_11956) ;  /* 0x00000a0000007947 */ /* 0x000fea0003800000 */
.L_x_11951:
        /* <DEDUP_REMOVED lines=12> */
.L_x_11965:
[----:B------:R-:W2:Y:S02]  /*22a0*/  LDG.E.64 R4, [R4.64] ;  /* 0x0000002404047981 */ /* 0x000ea4000c1e1b00 */
[----:B--2---:R-:W0:Y:S01]  /*22b0*/  F2F.F32.F64 R25, R4 ;  /* 0x0000000400197310 */ /* 0x004e220000301000 */
[----:B------:R-:W0:-:S14]  /*22c0*/  DSETP.GEU.AND P0, PT, |R4|, c[0x2][0x0], PT ;  /* 0x008000000400762a */ /* 0x000e1c0003f0e200 */
[----:B0-----:R-:W-:Y:S01]  /*22d0*/  @!P0 FMUL R25, R25, 1.175494350822287508e-38 ;  /* 0x0080000019198820 */ /* 0x001fe20000400000 */
[----:B------:R-:W-:Y:S05]  /*22e0*/  BRA `(.L_x_11956) ;  /* 0x000008f000007947 */ /* 0x000fea0003800000 */
.L_x_11964:
        /* <DEDUP_REMOVED lines=26> */
.L_x_11967:
        /* <DEDUP_REMOVED lines=13> */
.L_x_11966:
[----:B------:R-:W2:Y:S02]  /*2560*/  LDG.E.U16 R4, [R4.64] ;  /* 0x0000002404047981 */ /* 0x000ea4000c1e1500 */
[----:B--2---:R-:W-:Y:S01]  /*2570*/  PRMT R25, RZ, 0x5410, R4 ;  /* 0x00005410ff197816 */ /* 0x004fe20000000004 */
[----:B------:R-:W-:Y:S05]  /*2580*/  BRA `(.L_x_11956) ;  /* 0x0000065000007947 */ /* 0x000fea0003800000 */
.L_x_11963:
        /* <DEDUP_REMOVED lines=11> */
.L_x_11970:
        /* <DEDUP_REMOVED lines=20> */
.L_x_11972:
[----:B------:R-:W-:Y:S05]  /*2780*/  BSYNC B0 ;  /* 0x0000000000007941 */ /* 0x000fea0003800000 */
.L_x_11971:
[----:B------:R-:W-:Y:S01]  /*2790*/  IMAD.SHL.U32 R3, R3, 0x100000, RZ ;  /* 0x0010000003037824 */ /* 0x000fe200078e00ff */
[----:B------:R-:W-:-:S04]  /*27a0*/  LEA R0, R0, 0x3b800000, 0x17 ;  /* 0x3b80000000007811 */ /* 0x000fc800078eb8ff */
[----:B------:R-:W-:Y:S01]  /*27b0*/  LOP3.LUT R25, R0, R3, R25, 0xfe, !PT ;  /* 0x0000000300197212 */ /* 0x000fe200078efe19 */
[----:B------:R-:W-:Y:S05]  /*27c0*/  BRA `(.L_x_11956) ;  /* 0x0000041000007947 */ /* 0x000fea0003800000 */
.L_x_11969:
        /* <DEDUP_REMOVED lines=20> */
.L_x_11974:
[----:B------:R-:W-:Y:S05]  /*2910*/  BSYNC B0 ;  /* 0x0000000000007941 */ /* 0x000fea0003800000 */
.L_x_11973:
[----:B------:R-:W-:Y:S01]  /*2920*/  IMAD.SHL.U32 R3, R3, 0x200000, RZ ;  /* 0x0020000003037824 */ /* 0x000fe200078e00ff */
[----:B------:R-:W-:-:S04]  /*2930*/  LEA R0, R0, 0x37800000, 0x17 ;  /* 0x3780000000007811 */ /* 0x000fc800078eb8ff */
[----:B------:R-:W-:Y:S01]  /*2940*/  LOP3.LUT R25, R0, R3, R25, 0xfe, !PT ;  /* 0x0000000300197212 */ /* 0x000fe200078efe19 */
[----:B------:R-:W-:Y:S05]  /*2950*/  BRA `(.L_x_11956) ;  /* 0x0000028000007947 */ /* 0x000fea0003800000 */
.L_x_11968:
        /* <DEDUP_REMOVED lines=14> */
.L_x_11955:
        /* <DEDUP_REMOVED lines=21> */
.L_x_11976:
[----:B------:R-:W2:Y:S02]  /*2b90*/  LDG.E.64 R4, [R4.64] ;  /* 0x0000002404047981 */ /* 0x000ea4000c1e1b00 */
[----:B--2---:R0:W2:Y:S01]  /*2ba0*/  I2F.U64 R25, R4 ;  /* 0x0000000400197312 */ /* 0x0040a20000301000 */
[----:B------:R-:W-:Y:S05]  /*2bb0*/  BRA `(.L_x_11956) ;  /* 0x0000002000007947 */ /* 0x000fea0003800000 */
.L_x_11975:
[----:B------:R-:W2:Y:S02]  /*2bc0*/  LDG.E R4, [R4.64] ;  /* 0x0000002404047981 */ /* 0x000ea4000c1e1900 */
[----:B--2---:R0:W2:Y:S02]  /*2bd0*/  I2F.U32 R25, R4 ;  /* 0x0000000400197306 */ /* 0x0040a40000201000 */
.L_x_11956:
[----:B------:R-:W-:Y:S05]  /*2be0*/  BSYNC B6 ;  /* 0x0000000000067941 */ /* 0x000fea0003800000 */
.L_x_11950:
[----:B------:R-:W-:Y:S02]  /*2bf0*/  IADD3 R17, R17, 0x80, RZ ;  /* 0x0000008011117810 */ /* 0x000fe40007ffe0ff */
.L_x_11949:
[----:B------:R-:W-:Y:S05]  /*2c00*/  BSYNC B7 ;  /* 0x0000000000077941 */ /* 0x000fea0003800000 */
.L_x_11948:
        /* <DEDUP_REMOVED lines=21> */
.L_x_11982:
[----:B------:R-:W3:Y:S02]  /*2d60*/  LDG.E.U8 R4, [R4.64] ;  /* 0x0000002404047981 */ /* 0x000ee4000c1e1100 */
[----:B---3--:R0:W3:Y:S01]  /*2d70*/  I2F.U16 R16, R4 ;  /* 0x0000000400107306 */ /* 0x0080e20000101000 */
[----:B------:R-:W-:Y:S05]  /*2d80*/  BRA `(.L_x_11978) ;  /* 0x00000c7000007947 */ /* 0x000fea0003800000 */
.L_x_11981:
        /* <DEDUP_REMOVED lines=9> */
.L_x_11985:
[----:B------:R-:W3:Y:S02]  /*2e20*/  LDG.E R4, [R4.64] ;  /* 0x0000002404047981 */ /* 0x000ee4000c1e1900 */
[----:B---3--:R0:W3:Y:S01]  /*2e30*/  I2F R16, R4 ;  /* 0x0000000400107306 */ /* 0x0080e20000201400 */
[----:B------:R-:W-:Y:S05]  /*2e40*/  BRA `(.L_x_11978) ;  /* 0x00000bb000007947 */ /* 0x000fea0003800000 */
.L_x_11984:
[----:B------:R-:W3:Y:S02]  /*2e50*/  LDG.E.U16 R4, [R4.64] ;  /* 0x0000002404047981 */ /* 0x000ee4000c1e1500 */
[----:B---3--:R0:W3:Y:S01]  /*2e60*/  I2F.S16 R16, R4 ;  /* 0x0000000400107306 */ /* 0x0080e20000101400 */
[----:B------:R-:W-:Y:S05]  /*2e70*/  BRA `(.L_x_11978) ;  /* 0x00000b8000007947 */ /* 0x000fea0003800000 */
.L_x_11980:
        /* <DEDUP_REMOVED lines=8> */
.L_x_11987:
[----:B------:R-:W3:Y:S02]  /*2f00*/  LDG.E.U16 R4, [R4.64] ;  /* 0x0000002404047981 */ /* 0x000ee4000c1e1500 */
[----:B---3--:R-:W-:Y:S01]  /*2f10*/  HADD2.F32 R16, -RZ, R4.H0_H0 ;  /* 0x20000004ff107230 */ /* 0x008fe20000004100 */
[----:B------:R-:W-:Y:S05]  /*2f20*/  BRA `(.L_x_11978) ;  /* 0x00000ad000007947 */ /* 0x000fea0003800000 */
.L_x_11986:
        /* <DEDUP_REMOVED lines=8> */
.L_x_11989:
[----:B------:R-:W3:Y:S02]  /*2fb0*/  LDG.E.U16 R4, [R4.64] ;  /* 0x0000002404047981 */ /* 0x000ee4000c1e1500 */
[----:B---3--:R-:W-:Y:S01]  /*2fc0*/  HADD2.F32 R16, -RZ, R4.H0_H0 ;  /* 0x20000004ff107230 */ /* 0x008fe20000004100 */
[----:B------:R-:W-:Y:S05]  /*2fd0*/  BRA `(.L_x_11978) ;  /* 0x00000a2000007947 */ /* 0x000fea0003800000 */
.L_x_11988:
[----:B------:R-:W3:Y:S02]  /*2fe0*/  LDG.E.64 R4, [R4.64] ;  /* 0x0000002404047981 */ /* 0x000ee4000c1e1b00 */
[----:B---3--:R-:W0:Y:S01]  /*2ff0*/  F2F.F32.F64 R16, R4 ;  /* 0x0000000400107310 */ /* 0x008e220000301000 */
[----:B------:R-:W0:-:S14]  /*3000*/  DSETP.GEU.AND P0, PT, |R4|, c[0x2][0x0], PT ;  /* 0x008000000400762a */ /* 0x000e1c0003f0e200 */
[----:B0-----:R-:W-:Y:S01]  /*3010*/  @!P0 FMUL R16, R16, 1.175494350822287508e-38 ;  /* 0x0080000010108820 */ /* 0x001fe20000400000 */
[----:B------:R-:W-:Y:S05]  /*3020*/  BRA `(.L_x_11978) ;  /* 0x000009d000007947 */ /* 0x000fea0003800000 */
.L_x_11979:
        /* <DEDUP_REMOVED lines=12> */
.L_x_11992:
[----:B------:R-:W3:Y:S02]  /*30f0*/  LDG.E.64 R4, [R4.64] ;  /* 0x0000002404047981 */ /* 0x000ee4000c1e1b00 */
[----:B---3--:R-:W0:Y:S01]  /*3100*/  F2F.F32.F64 R16, R4 ;  /* 0x0000000400107310 */ /* 0x008e220000301000 */
[----:B------:R-:W0:-:S14]  /*3110*/  DSETP.GEU.AND P0, PT, |R4|, c[0x2][0x0], PT ;  /* 0x008000000400762a */ /* 0x000e1c0003f0e200 */
[----:B0-----:R-:W-:Y:S01]  /*3120*/  @!P0 FMUL R16, R16, 1.175494350822287508e-38 ;  /* 0x0080000010108820 */ /* 0x001fe20000400000 */
[----:B------:R-:W-:Y:S05]  /*3130*/  BRA `(.L_x_11978) ;  /* 0x000008c000007947 */ /* 0x000fea0003800000 */
.L_x_11991:
        /* <DEDUP_REMOVED lines=26> */
.L_x_11994:
        /* <DEDUP_REMOVED lines=13> */
.L_x_11993:
[----:B------:R-:W3:Y:S02]  /*33b0*/  LDG.E.U16 R4, [R4.64] ;  /* 0x0000002404047981 */ /* 0x000ee4000c1e1500 */
[----:B---3--:R-:W-:Y:S01]  /*33c0*/  PRMT R16, RZ, 0x5410, R4 ;  /* 0x00005410ff107816 */ /* 0x008fe20000000004 */
[----:B------:R-:W-:Y:S05]  /*33d0*/  BRA `(.L_x_11978) ;  /* 0x0000062000007947 */ /* 0x000fea0003800000 */
.L_x_11990:
        /* <DEDUP_REMOVED lines=11> */
.L_x_11997:
        /* <DEDUP_REMOVED lines=19> */
.L_x_11999:
[----:B------:R-:W-:Y:S05]  /*35c0*/  BSYNC B0 ;  /* 0x0000000000007941 */ /* 0x000fea0003800000 */
.L_x_11998:
[----:B------:R-:W-:Y:S01]  /*35d0*/  IMAD.SHL.U32 R3, R3, 0x100000, RZ ;  /* 0x0010000003037824 */ /* 0x000fe200078e00ff */
[----:B------:R-:W-:-:S04]  /*35e0*/  LEA R5, R0, 0x3b800000, 0x17 ;  /* 0x3b80000000057811 */ /* 0x000fc800078eb8ff */
[----:B------:R-:W-:Y:S01]  /*35f0*/  LOP3.LUT R16, R5, R3, R16, 0xfe, !PT ;  /* 0x0000000305107212 */ /* 0x000fe200078efe10 */
[----:B------:R-:W-:Y:S05]  /*3600*/  BRA `(.L_x_11978) ;  /* 0x000003f000007947 */ /* 0x000fea0003800000 */
.L_x_11996:
        /* <DEDUP_REMOVED lines=19> */
.L_x_12001:
[----:B------:R-:W-:Y:S05]  /*3740*/  BSYNC B0 ;  /* 0x0000000000007941 */ /* 0x000fea0003800000 */
.L_x_12000:
[----:B------:R-:W-:Y:S01]  /*3750*/  IMAD.SHL.U32 R3, R3, 0x200000, RZ ;  /* 0x0020000003037824 */ /* 0x000fe200078e00ff */
[----:B------:R-:W-:-:S04]  /*3760*/  LEA R5, R0, 0x37800000, 0x17 ;  /* 0x3780000000057811 */ /* 0x000fc800078eb8ff */
[----:B------:R-:W-:Y:S01]  /*3770*/  LOP3.LUT R16, R5, R3, R16, 0xfe, !PT ;  /* 0x0000000305107212 */ /* 0x000fe200078efe10 */
[----:B------:R-:W-:Y:S05]  /*3780*/  BRA `(.L_x_11978) ;  /* 0x0000027000007947 */ /* 0x000fea0003800000 */
.L_x_11995:
        /* <DEDUP_REMOVED lines=14> */
.L_x_11983:
        /* <DEDUP_REMOVED lines=20> */
.L_x_12003:
[----:B------:R-:W3:Y:S02]  /*39b0*/  LDG.E.64 R16, [R4.64] ;  /* 0x0000002404107981 */ /* 0x000ee4000c1e1b00 */
[----:B---3--:R0:W3:Y:S01]  /*39c0*/  I2F.U64 R16, R16 ;  /* 0x0000001000107312 */ /* 0x0080e20000301000 */
[----:B------:R-:W-:Y:S05]  /*39d0*/  BRA `(.L_x_11978) ;  /* 0x0000002000007947 */ /* 0x000fea0003800000 */
.L_x_12002:
[----:B------:R-:W3:Y:S02]  /*39e0*/  LDG.E R4, [R4.64] ;  /* 0x0000002404047981 */ /* 0x000ee4000c1e1900 */
[----:B---3--:R0:W3:Y:S02]  /*39f0*/  I2F.U32 R16, R4 ;  /* 0x0000000400107306 */ /* 0x0080e40000201000 */
.L_x_11978:
[----:B------:R-:W-:Y:S05]  /*3a00*/  BSYNC B6 ;  /* 0x0000000000067941 */ /* 0x000fea0003800000 */
.L_x_11977:
[----:B------:R-:W4:Y:S01]  /*3a10*/  S2R R26, SR_TID.X ;  /* 0x00000000001a7919 */ /* 0x000f220000002100 */
[----:B0-----:R-:W0:Y:S01]  /*3a20*/  LDC.U8 R17, c[0x0][0x184] ;  /* 0x00006100ff117b82 */ /* 0x001e220000000000 */
[----:B------:R-:W-:Y:S01]  /*3a30*/  BSSY B6, `(.L_x_12004) ;  /* 0x00000f1000067945 */ /* 0x000fe20003800000 */
[----:B-1---5:R-:W-:Y:S02]  /*3a40*/  FADD.FTZ R22, -R23, -RZ ;  /* 0x800000ff17167221 */ /* 0x022fe40000010100 */
[----:B--2---:R-:W-:-:S02]  /*3a50*/  FADD.FTZ R24, -R25, -RZ ;  /* 0x800000ff19187221 */ /* 0x004fc40000010100 */
[----:B---3--:R-:W-:Y:S01]  /*3a60*/  FADD.FTZ R18, -R16, -RZ ;  /* 0x800000ff10127221 */ /* 0x008fe20000010100 */
[----:B----4-:R-:W-:-:S13]  /*3a70*/  ISETP.GE.AND P0, PT, R26, R19, PT ;  /* 0x000000131a00720c */ /* 0x010fda0003f06270 */
[----:B------:R-:W-:Y:S05]  /*3a80*/  @P0 BRA `(.L_x_12005) ;  /* 0x00000eb000000947 */ /* 0x000fea0003800000 */
[----:B0-----:R-:W-:Y:S01]  /*3a90*/  IMAD R0, R2, 0x200, R26 ;  /* 0x0000020002007824 */ /* 0x001fe200078e021a */
[----:B------:R-:W-:Y:S01]  /*3aa0*/  PRMT R3, R17, 0x9910, RZ ;  /* 0x0000991011037816 */ /* 0x000fe200000000ff */
[----:B------:R-:W-:Y:S01]  /*3ab0*/  FADD.FTZ R4, -R27, -RZ ;  /* 0x800000ff1b047221 */ /* 0x000fe20000010100 */
        /* <DEDUP_REMOVED lines=18> */
.L_x_12009:
[----:B------:R-:W0:Y:S02]  /*3be0*/  F2I.FTZ.S64.TRUNC R4, -R27 ;  /* 0x8000001b00047311 */ /* 0x000e24000021d900 */
[----:B0-----:R0:W-:Y:S01]  /*3bf0*/  STG.E.U8 [R8.64], R4 ;  /* 0x0000000408007986 */ /* 0x0011e2000c101124 */
[----:B------:R-:W-:Y:S05]  /*3c00*/  BRA `(.L_x_12005) ;  /* 0x00000d3000007947 */ /* 0x000fea0003800000 */
.L_x_12008:
        /* <DEDUP_REMOVED lines=9> */
.L_x_12012:
[----:B------:R-:W0:Y:S02]  /*3ca0*/  F2I.FTZ.TRUNC.NTZ R27, -R27 ;  /* 0x8000001b001b7305 */ /* 0x000e24000021f100 */
[----:B0-----:R0:W-:Y:S01]  /*3cb0*/  STG.E [R8.64], R27 ;  /* 0x0000001b08007986 */ /* 0x0011e2000c101924 */
[----:B------:R-:W-:Y:S05]  /*3cc0*/  BRA `(.L_x_12005) ;  /* 0x00000c7000007947 */ /* 0x000fea0003800000 */
.L_x_12011:
[----:B------:R-:W0:Y:S02]  /*3cd0*/  F2I.FTZ.TRUNC.NTZ R27, -R27 ;  /* 0x8000001b001b7305 */ /* 0x000e24000021f100 */
[----:B0-----:R0:W-:Y:S01]  /*3ce0*/  STG.E.U16 [R8.64], R27 ;  /* 0x0000001b08007986 */ /* 0x0011e2000c101524 */
[----:B------:R-:W-:Y:S05]  /*3cf0*/  BRA `(.L_x_12005) ;  /* 0x00000c4000007947 */ /* 0x000fea0003800000 */
.L_x_12007:
        /* <DEDUP_REMOVED lines=8> */
.L_x_12014:
[----:B------:R-:W-:-:S05]  /*3d80*/  F2FP.PACK_AB R4, RZ, R4 ;  /* 0x00000004ff04723e */ /* 0x000fca00000000ff */
[----:B------:R0:W-:Y:S01]  /*3d90*/  STG.E.U16 [R8.64], R4 ;  /* 0x0000000408007986 */ /* 0x0001e2000c101524 */
[----:B------:R-:W-:Y:S05]  /*3da0*/  BRA `(.L_x_12005) ;  /* 0x00000b9000007947 */ /* 0x000fea0003800000 */
.L_x_12013:
        /* <DEDUP_REMOVED lines=9> */
.L_x_12016:
[----:B------:R-:W-:-:S04]  /*3e40*/  F2FP.PACK_AB R3, RZ, R4 ;  /* 0x00000004ff03723e */ /* 0x000fc800000000ff */
[----:B------:R-:W-:-:S05]  /*3e50*/  PRMT R3, R3, 0x5410, RZ ;  /* 0x0000541003037816 */ /* 0x000fca00000000ff */
[----:B------:R0:W-:Y:S01]  /*3e60*/  STG.E [R8.64], R3 ;  /* 0x0000000308007986 */ /* 0x0001e2000c101924 */
[----:B------:R-:W-:Y:S05]  /*3e70*/  BRA `(.L_x_12005) ;  /* 0x00000ac000007947 */ /* 0x000fea0003800000 */
.L_x_12015:
[----:B------:R-:W-:-:S06]  /*3e80*/  FMUL.FTZ R4, R27, -1 ;  /* 0xbf8000001b047820 */ /* 0x000fcc0000410000 */
[----:B------:R-:W0:Y:S02]  /*3e90*/  F2F.F64.F32 R4, R4 ;  /* 0x0000000400047310 */ /* 0x000e240000201800 */
[----:B0-----:R0:W-:Y:S01]  /*3ea0*/  STG.E.64 [R8.64], R4 ;  /* 0x0000000408007986 */ /* 0x0011e2000c101b24 */
[----:B------:R-:W-:Y:S05]  /*3eb0*/  BRA `(.L_x_12005) ;  /* 0x00000a8000007947 */ /* 0x000fea0003800000 */
.L_x_12006:
        /* <DEDUP_REMOVED lines=12> */
.L_x_12019:
[----:B------:R-:W-:Y:S01]  /*3f80*/  FMUL.FTZ R4, R27, -1 ;  /* 0xbf8000001b047820 */ /* 0x000fe20000410000 */
[----:B------:R-:W-:-:S05]  /*3f90*/  CS2R R6, SRZ ;  /* 0x0000000000067805 */ /* 0x000fca000001ff00 */
[----:B------:R-:W0:Y:S02]  /*3fa0*/  F2F.F64.F32 R4, R4 ;  /* 0x0000000400047310 */ /* 0x000e240000201800 */
[----:B0-----:R0:W-:Y:S01]  /*3fb0*/  STG.E.128 [R8.64], R4 ;  /* 0x0000000408007986 */ /* 0x0011e2000c101d24 */
[----:B------:R-:W-:Y:S05]  /*3fc0*/  BRA `(.L_x_12005) ;  /* 0x0000097000007947 */ /* 0x000fea0003800000 */
.L_x_12018:
        /* <DEDUP_REMOVED lines=20> */
.L_x_12023:
[----:B------:R-:W-:Y:S05]  /*4110*/  BSYNC B0 ;  /* 0x0000000000007941 */ /* 0x000fea0003800000 */
.L_x_12022:
[----:B------:R-:W-:-:S05]  /*4120*/  LOP3.LUT R5, R0, R5, RZ, 0xfc, !PT ;  /* 0x0000000500057212 */ /* 0x000fca00078efcff */
[----:B------:R0:W-:Y:S01]  /*4130*/  STG.E.U8 [R8.64], R5 ;  /* 0x0000000508007986 */ /* 0x0001e2000c101124 */
[----:B------:R-:W-:Y:S05]  /*4140*/  BRA `(.L_x_12005) ;  /* 0x000007f000007947 */ /* 0x000fea0003800000 */
.L_x_12021:
        /* <DEDUP_REMOVED lines=12> */
.L_x_12025:
[----:B------:R-:W-:Y:S01]  /*4210*/  IMAD.MOV.U32 R0, RZ, RZ, 0x7f ;  /* 0x0000007fff007424 */ /* 0x000fe200078e00ff */
[----:B------:R-:W-:-:S04]  /*4220*/  ISETP.GT.U32.AND P0, PT, R5, 0x7f800000, PT ;  /* 0x7f8000000500780c */ /* 0x000fc80003f04070 */
[----:B------:R-:W-:-:S04]  /*4230*/  SEL R0, R0, 0x7c, P0 ;  /* 0x0000007c00007807 */ /* 0x000fc80000000000 */
.L_x_12026:
[----:B------:R-:W-:Y:S05]  /*4240*/  BSYNC B0 ;  /* 0x0000000000007941 */ /* 0x000fea0003800000 */
.L_x_12024:
[----:B------:R-:W-:-:S04]  /*4250*/  LOP3.LUT R4, R4, 0x80000000, RZ, 0xc0, !PT ;  /* 0x8000000004047812 */ /* 0x000fc800078ec0ff */
[----:B------:R-:W-:-:S04]  /*4260*/  SHF.R.U32.HI R3, RZ, 0x18, R4 ;  /* 0x00000018ff037819 */ /* 0x000fc80000011604 */
[----:B------:R-:W-:-:S05]  /*4270*/  LOP3.LUT R3, R0, R3, RZ, 0xfc, !PT ;  /* 0x0000000300037212 */ /* 0x000fca00078efcff */
[----:B------:R0:W-:Y:S01]  /*4280*/  STG.E.U8 [R8.64], R3 ;  /* 0x0000000308007986 */ /* 0x0001e2000c101124 */
[----:B------:R-:W-:Y:S05]  /*4290*/  BRA `(.L_x_12005) ;  /* 0x000006a000007947 */ /* 0x000fea0003800000 */
.L_x_12020:
[----:B------:R-:W-:-:S05]  /*42a0*/  F2FP.BF16.PACK_AB R4, RZ, R4 ;  /* 0x00000004ff04723e */ /* 0x000fca00000010ff */
[----:B------:R0:W-:Y:S01]  /*42b0*/  STG.E.U16 [R8.64], R4 ;  /* 0x0000000408007986 */ /* 0x0001e2000c101524 */
[----:B------:R-:W-:Y:S05]  /*42c0*/  BRA `(.L_x_12005) ;  /* 0x0000067000007947 */ /* 0x000fea0003800000 */
.L_x_12017:
        /* <DEDUP_REMOVED lines=11> */
.L_x_12029:
        /* <DEDUP_REMOVED lines=16> */
.L_x_12032:
[----:B------:R-:W-:-:S04]  /*4480*/  LOP3.LUT R4, R4, 0x80000000, RZ, 0xc0, !PT ;  /* 0x8000000004047812 */ /* 0x000fc800078ec0ff */
[----:B------:R-:W-:-:S04]  /*4490*/  SHF.R.U32.HI R4, RZ, 0x18, R4 ;  /* 0x00000018ff047819 */ /* 0x000fc80000011604 */
[----:B------:R-:W-:-:S04]  /*44a0*/  LOP3.LUT R3, R3, R4, RZ, 0xfc, !PT ;  /* 0x0000000403037212 */ /* 0x000fc800078efcff */
[----:B------:R-:W-:Y:S02]  /*44b0*/  PRMT R0, R3, 0x7610, R0 ;  /* 0x0000761003007816 */ /* 0x000fe40000000000 */
.L_x_12031:
[----:B------:R-:W-:Y:S05]  /*44c0*/  BSYNC B0 ;  /* 0x0000000000007941 */ /* 0x000fea0003800000 */
.L_x_12030:
[----:B------:R0:W-:Y:S01]  /*44d0*/  STG.E.U8 [R8.64], R0 ;  /* 0x0000000008007986 */ /* 0x0001e2000c101124 */
[----:B------:R-:W-:Y:S05]  /*44e0*/  BRA `(.L_x_12005) ;  /* 0x0000045000007947 */ /* 0x000fea0003800000 */
.L_x_12028:
        /* <DEDUP_REMOVED lines=16> */
.L_x_12035:
[----:B------:R-:W-:-:S04]  /*45f0*/  LOP3.LUT R4, R4, 0x80000000, RZ, 0xc0, !PT ;  /* 0x8000000004047812 */ /* 0x000fc800078ec0ff */
[----:B------:R-:W-:-:S04]  /*4600*/  SHF.R.U32.HI R4, RZ, 0x18, R4 ;  /* 0x00000018ff047819 */ /* 0x000fc80000011604 */
[----:B------:R-:W-:-:S04]  /*4610*/  LOP3.LUT R3, R3, R4, RZ, 0xfc, !PT ;  /* 0x0000000403037212 */ /* 0x000fc800078efcff */
[----:B------:R-:W-:Y:S02]  /*4620*/  PRMT R0, R3, 0x7610, R0 ;  /* 0x0000761003007816 */ /* 0x000fe40000000000 */
.L_x_12034:
[----:B------:R-:W-:Y:S05]  /*4630*/  BSYNC B0 ;  /* 0x0000000000007941 */ /* 0x000fea0003800000 */
.L_x_12033:
[----:B------:R0:W-:Y:S01]  /*4640*/  STG.E.U8 [R8.64], R0 ;  /* 0x0000000008007986 */ /* 0x0001e2000c101124 */
[----:B------:R-:W-:Y:S05]  /*4650*/  BRA `(.L_x_12005) ;  /* 0x000002e000007947 */ /* 0x000fea0003800000 */
.L_x_12027:
        /* <DEDUP_REMOVED lines=21> */
.L_x_12010:
        /* <DEDUP_REMOVED lines=20> */
.L_x_12037:
[----:B------:R-:W0:Y:S02]  /*48f0*/  F2I.FTZ.U64.TRUNC R4, -R27 ;  /* 0x8000001b00047311 */ /* 0x000e24000021d800 */
[----:B0-----:R0:W-:Y:S01]  /*4900*/  STG.E.64 [R8.64], R4 ;  /* 0x0000000408007986 */ /* 0x0011e2000c101b24 */
[----:B------:R-:W-:Y:S05]  /*4910*/  BRA `(.L_x_12005) ;  /* 0x0000002000007947 */ /* 0x000fea0003800000 */
.L_x_12036:
[----:B------:R-:W0:Y:S02]  /*4920*/  F2I.FTZ.U32.TRUNC.NTZ R27, -R27 ;  /* 0x8000001b001b7305 */ /* 0x000e24000021f000 */
[----:B0-----:R0:W-:Y:S02]  /*4930*/  STG.E [R8.64], R27 ;  /* 0x0000001b08007986 */ /* 0x0011e4000c101924 */
.L_x_12005:
[----:B0-----:R-:W-:Y:S05]  /*4940*/  BSYNC B6 ;  /* 0x0000000000067941 */ /* 0x001fea0003800000 */
.L_x_12004:
        /* <DEDUP_REMOVED lines=22> */
.L_x_12043:
[----:B------:R-:W0:Y:S02]  /*4ab0*/  F2I.FTZ.S64.TRUNC R4, -R23 ;  /* 0x8000001700047311 */ /* 0x000e24000021d900 */
[----:B0-----:R0:W-:Y:S01]  /*4ac0*/  STG.E.U8 [R8.64], R4 ;  /* 0x0000000408007986 */ /* 0x0011e2000c101124 */
[----:B------:R-:W-:Y:S05]  /*4ad0*/  BRA `(.L_x_12045) ;  /* 0x00000d3000007947 */ /* 0x000fea0003800000 */
.L_x_12042:
        /* <DEDUP_REMOVED lines=9> */
.L_x_12047:
[----:B------:R-:W0:Y:S02]  /*4b70*/  F2I.FTZ.TRUNC.NTZ R23, -R23 ;  /* 0x8000001700177305 */ /* 0x000e24000021f100 */
[----:B0-----:R0:W-:Y:S01]  /*4b80*/  STG.E [R8.64], R23 ;  /* 0x0000001708007986 */ /* 0x0011e2000c101924 */
[----:B------:R-:W-:Y:S05]  /*4b90*/  BRA `(.L_x_12045) ;  /* 0x00000c7000007947 */ /* 0x000fea0003800000 */
.L_x_12046:
[----:B------:R-:W0:Y:S02]  /*4ba0*/  F2I.FTZ.TRUNC.NTZ R23, -R23 ;  /* 0x8000001700177305 */ /* 0x000e24000021f100 */
[----:B0-----:R0:W-:Y:S01]  /*4bb0*/  STG.E.U16 [R8.64], R23 ;  /* 0x0000001708007986 */ /* 0x0011e2000c101524 */
[----:B------:R-:W-:Y:S05]  /*4bc0*/  BRA `(.L_x_12045) ;  /* 0x00000c4000007947 */ /* 0x000fea0003800000 */
.L_x_12041:
        /* <DEDUP_REMOVED lines=8> */
.L_x_12049:
[----:B------:R-:W-:-:S05]  /*4c50*/  F2FP.PACK_AB R22, RZ, R22 ;  /* 0x00000016ff16723e */ /* 0x000fca00000000ff */
[----:B------:R0:W-:Y:S01]  /*4c60*/  STG.E.U16 [R8.64], R22 ;  /* 0x0000001608007986 */ /* 0x0001e2000c101524 */
[----:B------:R-:W-:Y:S05]  /*4c70*/  BRA `(.L_x_12045) ;  /* 0x00000b9000007947 */ /* 0x000fea0003800000 */
.L_x_12048:
        /* <DEDUP_REMOVED lines=9> */
.L_x_12051:
[----:B------:R-:W-:-:S04]  /*4d10*/  F2FP.PACK_AB R3, RZ, R22 ;  /* 0x00000016ff03723e */ /* 0x000fc800000000ff */
[----:B------:R-:W-:-:S05]  /*4d20*/  PRMT R3, R3, 0x5410, RZ ;  /* 0x0000541003037816 */ /* 0x000fca00000000ff */
[----:B------:R0:W-:Y:S01]  /*4d30*/  STG.E [R8.64], R3 ;  /* 0x0000000308007986 */ /* 0x0001e2000c101924 */
[----:B------:R-:W-:Y:S05]  /*4d40*/  BRA `(.L_x_12045) ;  /* 0x00000ac000007947 */ /* 0x000fea0003800000 */
.L_x_12050:
[----:B------:R-:W-:-:S06]  /*4d50*/  FMUL.FTZ R4, R23, -1 ;  /* 0xbf80000017047820 */ /* 0x000fcc0000410000 */
[----:B------:R-:W0:Y:S02]  /*4d60*/  F2F.F64.F32 R4, R4 ;  /* 0x0000000400047310 */ /* 0x000e240000201800 */
[----:B0-----:R0:W-:Y:S01]  /*4d70*/  STG.E.64 [R8.64], R4 ;  /* 0x0000000408007986 */ /* 0x0011e2000c101b24 */
[----:B------:R-:W-:Y:S05]  /*4d80*/  BRA `(.L_x_12045) ;  /* 0x00000a8000007947 */ /* 0x000fea0003800000 */
.L_x_12040:
        /* <DEDUP_REMOVED lines=12> */
.L_x_12054:
[----:B------:R-:W-:Y:S01]  /*4e50*/  FMUL.FTZ R4, R23, -1 ;  /* 0xbf80000017047820 */ /* 0x000fe20000410000 */
[----:B------:R-:W-:-:S05]  /*4e60*/  CS2R R6, SRZ ;  /* 0x0000000000067805 */ /* 0x000fca000001ff00 */
[----:B------:R-:W0:Y:S02]  /*4e70*/  F2F.F64.F32 R4, R4 ;  /* 0x0000000400047310 */ /* 0x000e240000201800 */
[----:B0-----:R0:W-:Y:S01]  /*4e80*/  STG.E.128 [R8.64], R4 ;  /* 0x0000000408007986 */ /* 0x0011e2000c101d24 */
[----:B------:R-:W-:Y:S05]  /*4e90*/  BRA `(.L_x_12045) ;  /* 0x0000097000007947 */ /* 0x000fea0003800000 */
.L_x_12053:
        /* <DEDUP_REMOVED lines=20> */
.L_x_12058:
[----:B------:R-:W-:Y:S05]  /*4fe0*/  BSYNC B0 ;  /* 0x0000000000007941 */ /* 0x000fea0003800000 */
.L_x_12057:
[----:B------:R-:W-:-:S05]  /*4ff0*/  LOP3.LUT R5, R0, R5, RZ, 0xfc, !PT ;  /* 0x0000000500057212 */ /* 0x000fca00078efcff */
[----:B------:R0:W-:Y:S01]  /*5000*/  STG.E.U8 [R8.64], R5 ;  /* 0x0000000508007986 */ /* 0x0001e2000c101124 */
[----:B------:R-:W-:Y:S05]  /*5010*/  BRA `(.L_x_12045) ;  /* 0x000007f000007947 */ /* 0x000fea0003800000 */
.L_x_12056:
        /* <DEDUP_REMOVED lines=12> */
.L_x_12060:
[----:B------:R-:W-:Y:S01]  /*50e0*/  IMAD.MOV.U32 R0, RZ, RZ, 0x7f ;  /* 0x0000007fff007424 */ /* 0x000fe200078e00ff */
[----:B------:R-:W-:-:S04]  /*50f0*/  ISETP.GT.U32.AND P0, PT, R4, 0x7f800000, PT ;  /* 0x7f8000000400780c */ /* 0x000fc80003f04070 */
[----:B------:R-:W-:-:S04]  /*5100*/  SEL R0, R0, 0x7c, P0 ;  /* 0x0000007c00007807 */ /* 0x000fc80000000000 */
.L_x_12061:
[----:B------:R-:W-:Y:S05]  /*5110*/  BSYNC B0 ;  /* 0x0000000000007941 */ /* 0x000fea0003800000 */
.L_x_12059:
[----:B------:R-:W-:-:S04]  /*5120*/  LOP3.LUT R22, R22, 0x80000000, RZ, 0xc0, !PT ;  /* 0x8000000016167812 */ /* 0x000fc800078ec0ff */
[----:B------:R-:W-:-:S04]  /*5130*/  SHF.R.U32.HI R3, RZ, 0x18, R22 ;  /* 0x00000018ff037819 */ /* 0x000fc80000011616 */
[----:B------:R-:W-:-:S05]  /*5140*/  LOP3.LUT R3, R0, R3, RZ, 0xfc, !PT ;  /* 0x0000000300037212 */ /* 0x000fca00078efcff */
[----:B------:R0:W-:Y:S01]  /*5150*/  STG.E.U8 [R8.64], R3 ;  /* 0x0000000308007986 */ /* 0x0001e2000c101124 */
[----:B------:R-:W-:Y:S05]  /*5160*/  BRA `(.L_x_12045) ;  /* 0x000006a000007947 */ /* 0x000fea0003800000 */
.L_x_12055:
[----:B------:R-:W-:-:S05]  /*5170*/  F2FP.BF16.PACK_AB R22, RZ, R22 ;  /* 0x00000016ff16723e */ /* 0x000fca00000010ff */
[----:B------:R0:W-:Y:S01]  /*5180*/  STG.E.U16 [R8.64], R22 ;  /* 0x0000001608007986 */ /* 0x0001e2000c101524 */
[----:B------:R-:W-:Y:S05]  /*5190*/  BRA `(.L_x_12045) ;  /* 0x0000067000007947 */ /* 0x000fea0003800000 */
.L_x_12052:
        /* <DEDUP_REMOVED lines=11> */
.L_x_12064:
        /* <DEDUP_REMOVED lines=16> */
.L_x_12067:
[----:B------:R-:W-:-:S04]  /*5350*/  LOP3.LUT R22, R22, 0x80000000, RZ, 0xc0, !PT ;  /* 0x8000000016167812 */ /* 0x000fc800078ec0ff */
[----:B------:R-:W-:-:S04]  /*5360*/  SHF.R.U32.HI R3, RZ, 0x18, R22 ;  /* 0x00000018ff037819 */ /* 0x000fc80000011616 */
[----:B------:R-:W-:-:S04]  /*5370*/  LOP3.LUT R0, R0, R3, RZ, 0xfc, !PT ;  /* 0x0000000300007212 */ /* 0x000fc800078efcff */
[----:B------:R-:W-:Y:S02]  /*5380*/  PRMT R4, R0, 0x7610, R4 ;  /* 0x0000761000047816 */ /* 0x000fe40000000004 */
.L_x_12066:
[----:B------:R-:W-:Y:S05]  /*5390*/  BSYNC B0 ;  /* 0x0000000000007941 */ /* 0x000fea0003800000 */
.L_x_12065:
[----:B------:R0:W-:Y:S01]  /*53a0*/  STG.E.U8 [R8.64], R4 ;  /* 0x0000000408007986 */ /* 0x0001e2000c101124 */
[----:B------:R-:W-:Y:S05]  /*53b0*/  BRA `(.L_x_12045) ;  /* 0x0000045000007947 */ /* 0x000fea0003800000 */
.L_x_12063:
        /* <DEDUP_REMOVED lines=16> */
.L_x_12070:
[----:B------:R-:W-:-:S04]  /*54c0*/  LOP3.LUT R22, R22, 0x80000000, RZ, 0xc0, !PT ;  /* 0x8000000016167812 */ /* 0x000fc800078ec0ff */
[----:B------:R-:W-:-:S04]  /*54d0*/  SHF.R.U32.HI R3, RZ, 0x18, R22 ;  /* 0x00000018ff037819 */ /* 0x000fc80000011616 */
[----:B------:R-:W-:-:S04]  /*54e0*/  LOP3.LUT R0, R0, R3, RZ, 0xfc, !PT ;  /* 0x0000000300007212 */ /* 0x000fc800078efcff */
[----:B------:R-:W-:Y:S02]  /*54f0*/  PRMT R4, R0, 0x7610, R4 ;  /* 0x0000761000047816 */ /* 0x000fe40000000004 */
.L_x_12069:
[----:B------:R-:W-:Y:S05]  /*5500*/  BSYNC B0 ;  /* 0x0000000000007941 */ /* 0x000fea0003800000 */
.L_x_12068:
[----:B------:R0:W-:Y:S01]  /*5510*/  STG.E.U8 [R8.64], R4 ;  /* 0x0000000408007986 */ /* 0x0001e2000c101124 */
[----:B------:R-:W-:Y:S05]  /*5520*/  BRA `(.L_x_12045) ;  /* 0x000002e000007947 */ /* 0x000fea0003800000 */
.L_x_12062:
        /* <DEDUP_REMOVED lines=21> */
.L_x_12044:
        /* <DEDUP_REMOVED lines=20> */
.L_x_12072:
[----:B------:R-:W0:Y:S02]  /*57c0*/  F2I.FTZ.U64.TRUNC R4, -R23 ;  /* 0x8000001700047311 */ /* 0x000e24000021d800 */
[----:B0-----:R0:W-:Y:S01]  /*57d0*/  STG.E.64 [R8.64], R4 ;  /* 0x0000000408007986 */ /* 0x0011e2000c101b24 */
[----:B------:R-:W-:Y:S05]  /*57e0*/  BRA `(.L_x_12045) ;  /* 0x0000002000007947 */ /* 0x000fea0003800000 */
.L_x_12071:
[----:B------:R-:W0:Y:S02]  /*57f0*/  F2I.FTZ.U32.TRUNC.NTZ R23, -R23 ;  /* 0x8000001700177305 */ /* 0x000e24000021f000 */
[----:B0-----:R0:W-:Y:S02]  /*5800*/  STG.E [R8.64], R23 ;  /* 0x0000001708007986 */ /* 0x0011e4000c101924 */
.L_x_12045:
        /* <DEDUP_REMOVED lines=22> */
.L_x_12076:
[----:B------:R-:W0:Y:S02]  /*5970*/  F2I.FTZ.S64.TRUNC R4, -R25 ;  /* 0x8000001900047311 */ /* 0x000e24000021d900 */
[----:B0-----:R0:W-:Y:S01]  /*5980*/  STG.E.U8 [R8.64], R4 ;  /* 0x0000000408007986 */ /* 0x0011e2000c101124 */
[----:B------:R-:W-:Y:S05]  /*5990*/  BRA `(.L_x_12078) ;  /* 0x00000d3000007947 */ /* 0x000fea0003800000 */
.L_x_12075:
        /* <DEDUP_REMOVED lines=9> */
.L_x_12080:
[----:B------:R-:W0:Y:S02]  /*5a30*/  F2I.FTZ.TRUNC.NTZ R25, -R25 ;  /* 0x8000001900197305 */ /* 0x000e24000021f100 */
[----:B0-----:R0:W-:Y:S01]  /*5a40*/  STG.E [R8.64], R25 ;  /* 0x0000001908007986 */ /* 0x0011e2000c101924 */
[----:B------:R-:W-:Y:S05]  /*5a50*/  BRA `(.L_x_12078) ;  /* 0x00000c7000007947 */ /* 0x000fea0003800000 */
.L_x_12079:
[----:B------:R-:W0:Y:S02]  /*5a60*/  F2I.FTZ.TRUNC.NTZ R25, -R25 ;  /* 0x8000001900197305 */ /* 0x000e24000021f100 */
[----:B0-----:R0:W-:Y:S01]  /*5a70*/  STG.E.U16 [R8.64], R25 ;  /* 0x0000001908007986 */ /* 0x0011e2000c101524 */
[----:B------:R-:W-:Y:S05]  /*5a80*/  BRA `(.L_x_12078) ;  /* 0x00000c4000007947 */ /* 0x000fea0003800000 */
.L_x_12074:
        /* <DEDUP_REMOVED lines=8> */
.L_x_12082:
[----:B------:R-:W-:-:S05]  /*5b10*/  F2FP.PACK_AB R24, RZ, R24 ;  /* 0x00000018ff18723e */ /* 0x000fca00000000ff */
[----:B------:R0:W-:Y:S01]  /*5b20*/  STG.E.U16 [R8.64], R24 ;  /* 0x0000001808007986 */ /* 0x0001e2000c101524 */
[----:B------:R-:W-:Y:S05]  /*5b30*/  BRA `(.L_x_12078) ;  /* 0x00000b9000007947 */ /* 0x000fea0003800000 */
.L_x_12081:
        /* <DEDUP_REMOVED lines=9> */
.L_x_12084:
[----:B------:R-:W-:-:S04]  /*5bd0*/  F2FP.PACK_AB R3, RZ, R24 ;  /* 0x00000018ff03723e */ /* 0x000fc800000000ff */
[----:B------:R-:W-:-:S05]  /*5be0*/  PRMT R3, R3, 0x5410, RZ ;  /* 0x0000541003037816 */ /* 0x000fca00000000ff */
[----:B------:R0:W-:Y:S01]  /*5bf0*/  STG.E [R8.64], R3 ;  /* 0x0000000308007986 */ /* 0x0001e2000c101924 */
[----:B------:R-:W-:Y:S05]  /*5c00*/  BRA `(.L_x_12078) ;  /* 0x00000ac000007947 */ /* 0x000fea0003800000 */
.L_x_12083:
[----:B------:R-:W-:-:S06]  /*5c10*/  FMUL.FTZ R4, R25, -1 ;  /* 0xbf80000019047820 */ /* 0x000fcc0000410000 */
[----:B------:R-:W0:Y:S02]  /*5c20*/  F2F.F64.F32 R4, R4 ;  /* 0x0000000400047310 */ /* 0x000e240000201800 */
[----:B0-----:R0:W-:Y:S01]  /*5c30*/  STG.E.64 [R8.64], R4 ;  /* 0x0000000408007986 */ /* 0x0011e2000c101b24 */
[----:B------:R-:W-:Y:S05]  /*5c40*/  BRA `(.L_x_12078) ;  /* 0x00000a8000007947 */ /* 0x000fea0003800000 */
.L_x_12073:
        /* <DEDUP_REMOVED lines=12> */
.L_x_12087:
[----:B------:R-:W-:Y:S01]  /*5d10*/  FMUL.FTZ R4, R25, -1 ;  /* 0xbf80000019047820 */ /* 0x000fe20000410000 */
[----:B------:R-:W-:-:S05]  /*5d20*/  CS2R R6, SRZ ;  /* 0x0000000000067805 */ /* 0x000fca000001ff00 */
[----:B------:R-:W0:Y:S02]  /*5d30*/  F2F.F64.F32 R4, R4 ;  /* 0x0000000400047310 */ /* 0x000e240000201800 */
[----:B0-----:R0:W-:Y:S01]  /*5d40*/  STG.E.128 [R8.64], R4 ;  /* 0x0000000408007986 */ /* 0x0011e2000c101d24 */
[----:B------:R-:W-:Y:S05]  /*5d50*/  BRA `(.L_x_12078) ;  /* 0x0000097000007947 */ /* 0x000fea0003800000 */
.L_x_12086:
        /* <DEDUP_REMOVED lines=20> */
.L_x_12091:
[----:B------:R-:W-:Y:S05]  /*5ea0*/  BSYNC B0 ;  /* 0x0000000000007941 */ /* 0x000fea0003800000 */
.L_x_12090:
[----:B------:R-:W-:-:S05]  /*5eb0*/  LOP3.LUT R5, R0, R5, RZ, 0xfc, !PT ;  /* 0x0000000500057212 */ /* 0x000fca00078efcff */
[----:B------:R0:W-:Y:S01]  /*5ec0*/  STG.E.U8 [R8.64], R5 ;  /* 0x0000000508007986 */ /* 0x0001e2000c101124 */
[----:B------:R-:W-:Y:S05]  /*5ed0*/  BRA `(.L_x_12078) ;  /* 0x000007f000007947 */ /* 0x000fea0003800000 */
.L_x_12089:
        /* <DEDUP_REMOVED lines=12> */
.L_x_12093:
[----:B------:R-:W-:Y:S01]  /*5fa0*/  IMAD.MOV.U32 R0, RZ, RZ, 0x7f ;  /* 0x0000007fff007424 */ /* 0x000fe200078e00ff */
[----:B------:R-:W-:-:S04]  /*5fb0*/  ISETP.GT.U32.AND P0, PT, R4, 0x7f800000, PT ;  /* 0x7f8000000400780c */ /* 0x000fc80003f04070 */
[----:B------:R-:W-:-:S04]  /*5fc0*/  SEL R0, R0, 0x7c, P0 ;  /* 0x0000007c00007807 */ /* 0x000fc80000000000 */
.L_x_12094:
[----:B------:R-:W-:Y:S05]  /*5fd0*/  BSYNC B0 ;  /* 0x0000000000007941 */ /* 0x000fea0003800000 */
.L_x_12092:
[----:B------:R-:W-:-:S04]  /*5fe0*/  LOP3.LUT R24, R24, 0x80000000, RZ, 0xc0, !PT ;  /* 0x8000000018187812 */ /* 0x000fc800078ec0ff */
[----:B------:R-:W-:-:S04]  /*5ff0*/  SHF.R.U32.HI R3, RZ, 0x18, R24 ;  /* 0x00000018ff037819 */ /* 0x000fc80000011618 */
[----:B------:R-:W-:-:S05]  /*6000*/  LOP3.LUT R3, R0, R3, RZ, 0xfc, !PT ;  /* 0x0000000300037212 */ /* 0x000fca00078efcff */
[----:B------:R0:W-:Y:S01]  /*6010*/  STG.E.U8 [R8.64], R3 ;  /* 0x0000000308007986 */ /* 0x0001e2000c101124 */
[----:B------:R-:W-:Y:S05]  /*6020*/  BRA `(.L_x_12078) ;  /* 0x000006a000007947 */ /* 0x000fea0003800000 */
.L_x_12088:
[----:B------:R-:W-:-:S05]  /*6030*/  F2FP.BF16.PACK_AB R24, RZ, R24 ;  /* 0x00000018ff18723e */ /* 0x000fca00000010ff */
[----:B------:R0:W-:Y:S01]  /*6040*/  STG.E.U16 [R8.64], R24 ;  /* 0x0000001808007986 */ /* 0x0001e2000c101524 */
[----:B------:R-:W-:Y:S05]  /*6050*/  BRA `(.L_x_12078) ;  /* 0x0000067000007947 */ /* 0x000fea0003800000 */
.L_x_12085:
        /* <DEDUP_REMOVED lines=11> */
.L_x_12097:
        /* <DEDUP_REMOVED lines=16> */
.L_x_12100:
[----:B------:R-:W-:-:S04]  /*6210*/  LOP3.LUT R24, R24, 0x80000000, RZ, 0xc0, !PT ;  /* 0x8000000018187812 */ /* 0x000fc800078ec0ff */
[----:B------:R-:W-:-:S04]  /*6220*/  SHF.R.U32.HI R3, RZ, 0x18, R24 ;  /* 0x00000018ff037819 */ /* 0x000fc80000011618 */
[----:B------:R-:W-:-:S04]  /*6230*/  LOP3.LUT R0, R0, R3, RZ, 0xfc, !PT ;  /* 0x0000000300007212 */ /* 0x000fc800078efcff */
[----:B------:R-:W-:Y:S02]  /*6240*/  PRMT R4, R0, 0x7610, R4 ;  /* 0x0000761000047816 */ /* 0x000fe40000000004 */
.L_x_12099:
[----:B------:R-:W-:Y:S05]  /*6250*/  BSYNC B0 ;  /* 0x0000000000007941 */ /* 0x000fea0003800000 */
.L_x_12098:
[----:B------:R0:W-:Y:S01]  /*6260*/  STG.E.U8 [R8.64], R4 ;  /* 0x0000000408007986 */ /* 0x0001e2000c101124 */
[----:B------:R-:W-:Y:S05]  /*6270*/  BRA `(.L_x_12078) ;  /* 0x0000045000007947 */ /* 0x000fea0003800000 */
.L_x_12096:
        /* <DEDUP_REMOVED lines=16> */
.L_x_12103:
[----:B------:R-:W-:-:S04]  /*6380*/  LOP3.LUT R24, R24, 0x80000000, RZ, 0xc0, !PT ;  /* 0x8000000018187812 */ /* 0x000fc800078ec0ff */
[----:B------:R-:W-:-:S04]  /*6390*/  SHF.R.U32.HI R3, RZ, 0x18, R24 ;  /* 0x00000018ff037819 */ /* 0x000fc80000011618 */
[----:B------:R-:W-:-:S04]  /*63a0*/  LOP3.LUT R0, R0, R3, RZ, 0xfc, !PT ;  /* 0x0000000300007212 */ /* 0x000fc800078efcff */
[----:B------:R-:W-:Y:S02]  /*63b0*/  PRMT R4, R0, 0x7610, R4 ;  /* 0x0000761000047816 */ /* 0x000fe40000000004 */
.L_x_12102:
[----:B------:R-:W-:Y:S05]  /*63c0*/  BSYNC B0 ;  /* 0x0000000000007941 */ /* 0x000fea0003800000 */
.L_x_12101:
[----:B------:R0:W-:Y:S01]  /*63d0*/  STG.E.U8 [R8.64], R4 ;  /* 0x0000000408007986 */ /* 0x0001e2000c101124 */
[----:B------:R-:W-:Y:S05]  /*63e0*/  BRA `(.L_x_12078) ;  /* 0x000002e000007947 */ /* 0x000fea0003800000 */
.L_x_12095:
        /* <DEDUP_REMOVED lines=21> */
.L_x_12077:
        /* <DEDUP_REMOVED lines=20> */
.L_x_12105:
[----:B------:R-:W0:Y:S02]  /*6680*/  F2I.FTZ.U64.TRUNC R4, -R25 ;  /* 0x8000001900047311 */ /* 0x000e24000021d800 */
[----:B0-----:R0:W-:Y:S01]  /*6690*/  STG.E.64 [R8.64], R4 ;  /* 0x0000000408007986 */ /* 0x0011e2000c101b24 */
[----:B------:R-:W-:Y:S05]  /*66a0*/  BRA `(.L_x_12078) ;  /* 0x0000002000007947 */ /* 0x000fea0003800000 */
.L_x_12104:
[----:B------:R-:W0:Y:S02]  /*66b0*/  F2I.FTZ.U32.TRUNC.NTZ R25, -R25 ;  /* 0x8000001900197305 */ /* 0x000e24000021f000 */
[----:B0-----:R0:W-:Y:S02]  /*66c0*/  STG.E [R8.64], R25 ;  /* 0x0000001908007986 */ /* 0x0011e4000c101924 */
.L_x_12078:
[----:B------:R-:W-:Y:S02]  /*66d0*/  IADD3 R26, R26, 0x80, RZ ;  /* 0x000000801a1a7810 */ /* 0x000fe40007ffe0ff */
.L_x_12039:
[----:B------:R-:W-:Y:S05]  /*66e0*/  BSYNC B6 ;  /* 0x0000000000067941 */ /* 0x000fea0003800000 */
.L_x_12038:
        /* <DEDUP_REMOVED lines=20> */
.L_x_12109:
[----:B------:R-:W0:Y:S02]  /*6830*/  F2I.FTZ.S64.TRUNC R16, -R16 ;  /* 0x8000001000107311 */ /* 0x000e24000021d900 */
[----:B0-----:R-:W-:-:S05]  /*6840*/  IMAD.MOV.U32 R5, RZ, RZ, R16 ;  /* 0x000000ffff057224 */ /* 0x001fca00078e0010 */
[----:B------:R-:W-:Y:S01]  /*6850*/  STG.E.U8 [R2.64], R5 ;  /* 0x0000000502007986 */ /* 0x000fe2000c101124 */
[----:B------:R-:W-:Y:S05]  /*6860*/  EXIT ;  /* 0x000000000000794d */ /* 0x000fea0003800000 */
.L_x_12108:
        /* <DEDUP_REMOVED lines=9> */
.L_x_12112:
[----:B------:R-:W0:Y:S02]  /*6900*/  F2I.FTZ.TRUNC.NTZ R5, -R16 ;  /* 0x8000001000057305 */ /* 0x000e24000021f100 */
[----:B0-----:R-:W-:Y:S01]  /*6910*/  STG.E [R2.64], R5 ;  /* 0x0000000502007986 */ /* 0x001fe2000c101924 */
[----:B------:R-:W-:Y:S05]  /*6920*/  EXIT ;  /* 0x000000000000794d */ /* 0x000fea0003800000 */
.L_x_12111:
[----:B------:R-:W0:Y:S02]  /*6930*/  F2I.FTZ.TRUNC.NTZ R5, -R16 ;  /* 0x8000001000057305 */ /* 0x000e24000021f100 */
[----:B0-----:R-:W-:Y:S01]  /*6940*/  STG.E.U16 [R2.64], R5 ;  /* 0x0000000502007986 */ /* 0x001fe2000c101524 */
[----:B------:R-:W-:Y:S05]  /*6950*/  EXIT ;  /* 0x000000000000794d */ /* 0x000fea0003800000 */
.L_x_12107:
        /* <DEDUP_REMOVED lines=8> */
.L_x_12114:
[----:B------:R-:W-:-:S05]  /*69e0*/  F2FP.PACK_AB R18, RZ, R18 ;  /* 0x00000012ff12723e */ /* 0x000fca00000000ff */
[----:B------:R-:W-:Y:S01]  /*69f0*/  STG.E.U16 [R2.64], R18 ;  /* 0x0000001202007986 */ /* 0x000fe2000c101524 */
[----:B------:R-:W-:Y:S05]  /*6a00*/  EXIT ;  /* 0x000000000000794d */ /* 0x000fea0003800000 */
.L_x_12113:
        /* <DEDUP_REMOVED lines=9> */
.L_x_12116:
[----:B------:R-:W-:-:S04]  /*6aa0*/  F2FP.PACK_AB R5, RZ, R18 ;  /* 0x00000012ff05723e */ /* 0x000fc800000000ff */
[----:B------:R-:W-:-:S05]  /*6ab0*/  PRMT R5, R5, 0x5410, RZ ;  /* 0x0000541005057816 */ /* 0x000fca00000000ff */
[----:B------:R-:W-:Y:S01]  /*6ac0*/  STG.E [R2.64], R5 ;  /* 0x0000000502007986 */ /* 0x000fe2000c101924 */
[----:B------:R-:W-:Y:S05]  /*6ad0*/  EXIT ;  /* 0x000000000000794d */ /* 0x000fea0003800000 */
.L_x_12115:
[----:B------:R-:W-:-:S06]  /*6ae0*/  FMUL.FTZ R4, R16, -1 ;  /* 0xbf80000010047820 */ /* 0x000fcc0000410000 */
[----:B------:R-:W0:Y:S02]  /*6af0*/  F2F.F64.F32 R4, R4 ;  /* 0x0000000400047310 */ /* 0x000e240000201800 */
[----:B0-----:R-:W-:Y:S01]  /*6b00*/  STG.E.64 [R2.64], R4 ;  /* 0x0000000402007986 */ /* 0x001fe2000c101b24 */
[----:B------:R-:W-:Y:S05]  /*6b10*/  EXIT ;  /* 0x000000000000794d */ /* 0x000fea0003800000 */
.L_x_12106:
        /* <DEDUP_REMOVED lines=12> */
.L_x_12119:
[----:B------:R-:W-:Y:S01]  /*6be0*/  FMUL.FTZ R4, R16, -1 ;  /* 0xbf80000010047820 */ /* 0x000fe20000410000 */
[----:B------:R-:W-:-:S05]  /*6bf0*/  CS2R R6, SRZ ;  /* 0x0000000000067805 */ /* 0x000fca000001ff00 */
[----:B------:R-:W0:Y:S02]  /*6c00*/  F2F.F64.F32 R4, R4 ;  /* 0x0000000400047310 */ /* 0x000e240000201800 */
[----:B0-----:R-:W-:Y:S01]  /*6c10*/  STG.E.128 [R2.64], R4 ;  /* 0x0000000402007986 */ /* 0x001fe2000c101d24 */
[----:B------:R-:W-:Y:S05]  /*6c20*/  EXIT ;  /* 0x000000000000794d */ /* 0x000fea0003800000 */
.L_x_12118:
        /* <DEDUP_REMOVED lines=20> */
.L_x_12123:
[----:B------:R-:W-:Y:S05]  /*6d70*/  BSYNC B0 ;  /* 0x0000000000007941 */ /* 0x000fea0003800000 */
.L_x_12122:
[----:B------:R-:W-:-:S05]  /*6d80*/  LOP3.LUT R7, R0, R7, RZ, 0xfc, !PT ;  /* 0x0000000700077212 */ /* 0x000fca00078efcff */
[----:B------:R-:W-:Y:S01]  /*6d90*/  STG.E.U8 [R2.64], R7 ;  /* 0x0000000702007986 */ /* 0x000fe2000c101124 */
[----:B------:R-:W-:Y:S05]  /*6da0*/  EXIT ;  /* 0x000000000000794d */ /* 0x000fea0003800000 */
.L_x_12121:
[----:B------:R-:W-:Y:S01]  /*6db0*/  LOP3.LUT R4, R18, 0x7fffffff, RZ, 0xc0, !PT ;  /* 0x7fffffff12047812 */ /* 0x000fe200078ec0ff */
        /* <DEDUP_REMOVED lines=11> */
.L_x_12125:
[----:B------:R-:W-:Y:S01]  /*6e70*/  IMAD.MOV.U32 R0, RZ, RZ, 0x7f ;  /* 0x0000007fff007424 */ /* 0x000fe200078e00ff */
[----:B------:R-:W-:-:S04]  /*6e80*/  ISETP.GT.U32.AND P0, PT, R4, 0x7f800000, PT ;  /* 0x7f8000000400780c */ /* 0x000fc80003f04070 */
[----:B------:R-:W-:-:S04]  /*6e90*/  SEL R0, R0, 0x7c, P0 ;  /* 0x0000007c00007807 */ /* 0x000fc80000000000 */
.L_x_12126:
[----:B------:R-:W-:Y:S05]  /*6ea0*/  BSYNC B0 ;  /* 0x0000000000007941 */ /* 0x000fea0003800000 */
.L_x_12124:
[----:B------:R-:W-:-:S04]  /*6eb0*/  LOP3.LUT R18, R18, 0x80000000, RZ, 0xc0, !PT ;  /* 0x8000000012127812 */ /* 0x000fc800078ec0ff */
[----:B------:R-:W-:-:S04]  /*6ec0*/  SHF.R.U32.HI R5, RZ, 0x18, R18 ;  /* 0x00000018ff057819 */ /* 0x000fc80000011612 */
[----:B------:R-:W-:-:S05]  /*6ed0*/  LOP3.LUT R5, R0, R5, RZ, 0xfc, !PT ;  /* 0x0000000500057212 */ /* 0x000fca00078efcff */
[----:B------:R-:W-:Y:S01]  /*6ee0*/  STG.E.U8 [R2.64], R5 ;  /* 0x0000000502007986 */ /* 0x000fe2000c101124 */
[----:B------:R-:W-:Y:S05]  /*6ef0*/  EXIT ;  /* 0x000000000000794d */ /* 0x000fea0003800000 */
.L_x_12120:
[----:B------:R-:W-:-:S05]  /*6f00*/  F2FP.BF16.PACK_AB R18, RZ, R18 ;  /* 0x00000012ff12723e */ /* 0x000fca00000010ff */
[----:B------:R-:W-:Y:S01]  /*6f10*/  STG.E.U16 [R2.64], R18 ;  /* 0x0000001202007986 */ /* 0x000fe2000c101524 */
[----:B------:R-:W-:Y:S05]  /*6f20*/  EXIT ;  /* 0x000000000000794d */ /* 0x000fea0003800000 */
.L_x_12117:
        /* <DEDUP_REMOVED lines=11> */
.L_x_12129:
        /* <DEDUP_REMOVED lines=16> */
.L_x_12132:
[----:B------:R-:W-:-:S04]  /*70e0*/  LOP3.LUT R18, R18, 0x80000000, RZ, 0xc0, !PT ;  /* 0x8000000012127812 */ /* 0x000fc800078ec0ff */
[----:B------:R-:W-:-:S04]  /*70f0*/  SHF.R.U32.HI R5, RZ, 0x18, R18 ;  /* 0x00000018ff057819 */ /* 0x000fc80000011612 */
[----:B------:R-:W-:-:S04]  /*7100*/  LOP3.LUT R4, R4, R5, RZ, 0xfc, !PT ;  /* 0x0000000504047212 */ /* 0x000fc800078efcff */
[----:B------:R-:W-:Y:S02]  /*7110*/  PRMT R0, R4, 0x7610, R0 ;  /* 0x0000761004007816 */ /* 0x000fe40000000000 */
.L_x_12131:
[----:B------:R-:W-:Y:S05]  /*7120*/  BSYNC B0 ;  /* 0x0000000000007941 */ /* 0x000fea0003800000 */
.L_x_12130:
[----:B------:R-:W-:Y:S01]  /*7130*/  STG.E.U8 [R2.64], R0 ;  /* 0x0000000002007986 */ /* 0x000fe2000c101124 */
[----:B------:R-:W-:Y:S05]  /*7140*/  EXIT ;  /* 0x000000000000794d */ /* 0x000fea0003800000 */
.L_x_12128:
        /* <DEDUP_REMOVED lines=16> */
.L_x_12135:
[----:B------:R-:W-:-:S04]  /*7250*/  LOP3.LUT R18, R18, 0x80000000, RZ, 0xc0, !PT ;  /* 0x8000000012127812 */ /* 0x000fc800078ec0ff */
[----:B------:R-:W-:-:S04]  /*7260*/  SHF.R.U32.HI R5, RZ, 0x18, R18 ;  /* 0x00000018ff057819 */ /* 0x000fc80000011612 */
[----:B------:R-:W-:-:S04]  /*7270*/  LOP3.LUT R4, R4, R5, RZ, 0xfc, !PT ;  /* 0x0000000504047212 */ /* 0x000fc800078efcff */
[----:B------:R-:W-:Y:S02]  /*7280*/  PRMT R0, R4, 0x7610, R0 ;  /* 0x0000761004007816 */ /* 0x000fe40000000000 */
.L_x_12134:
[----:B------:R-:W-:Y:S05]  /*7290*/  BSYNC B0 ;  /* 0x0000000000007941 */ /* 0x000fea0003800000 */
.L_x_12133:
[----:B------:R-:W-:Y:S01]  /*72a0*/  STG.E.U8 [R2.64], R0 ;  /* 0x0000000002007986 */ /* 0x000fe2000c101124 */
[----:B------:R-:W-:Y:S05]  /*72b0*/  EXIT ;  /* 0x000000000000794d */ /* 0x000fea0003800000 */
.L_x_12127:
        /* <DEDUP_REMOVED lines=21> */
.L_x_12110:
        /* <DEDUP_REMOVED lines=20> */
.L_x_12137:
[----:B------:R-:W0:Y:S02]  /*7550*/  F2I.FTZ.U64.TRUNC R16, -R16 ;  /* 0x8000001000107311 */ /* 0x000e24000021d800 */
[----:B0-----:R-:W-:Y:S01]  /*7560*/  STG.E.64 [R2.64], R16 ;  /* 0x0000001002007986 */ /* 0x001fe2000c101b24 */
[----:B------:R-:W-:Y:S05]  /*7570*/  EXIT ;  /* 0x000000000000794d */ /* 0x000fea0003800000 */
.L_x_12136:
[----:B------:R-:W0:Y:S02]  /*7580*/  F2I.FTZ.U32.TRUNC.NTZ R5, -R16 ;  /* 0x8000001000057305 */ /* 0x000e24000021f000 */
[----:B0-----:R-:W-:Y:S01]  /*7590*/  STG.E [R2.64], R5 ;  /* 0x0000000502007986 */ /* 0x001fe2000c101924 */
[----:B------:R-:W-:Y:S05]  /*75a0*/  EXIT ;  /* 0x000000000000794d */ /* 0x000fea0003800000 */
.L_x_12138:
        /* <DEDUP_REMOVED lines=13> */
.L_x_22450:


//--------------------- .text._ZN2at6native18elementwise_kernelILi128ELi2EZNS0_22gpu_kernel_impl_nocastIZZZNS0_15neg_kernel_cudaERNS_18TensorIteratorBaseEENKUlvE0_clEvENKUlvE5_clEvEUlfE_EEvS4_RKT_EUliE_EEviT1_ --------------------------
	.section	.text._ZN2at6native18elementwise_kernelILi128ELi2EZNS0_22gpu_kernel_impl_nocastIZZZNS0_15neg_kernel_cudaERNS_18TensorIteratorBaseEENKUlvE0_clEvENKUlvE5_clEvEUlfE_EEvS4_RKT_EUliE_EEviT1_,"ax",@progbits
	.sectioninfo	@"SHI_REGISTERS=12"
	.align	128
        .global         _ZN2at6native18elementwise_kernelILi128ELi2EZNS0_22gpu_kernel_impl_nocastIZZZNS0_15neg_kernel_cudaERNS_18TensorIteratorBaseEENKUlvE0_clEvENKUlvE5_clEvEUlfE_EEvS4_RKT_EUliE_EEviT1_
        .type           _ZN2at6native18elementwise_kernelILi128ELi2EZNS0_22gpu_kernel_impl_nocastIZZZNS0_15neg_kernel_cudaERNS_18TensorIteratorBaseEENKUlvE0_clEvENKUlvE5_clEvEUlfE_EEvS4_RKT_EUliE_EEviT1_,@function
        .size           _ZN2at6native18elementwise_kernelILi128ELi2EZNS0_22gpu_kernel_impl_nocastIZZZNS0_15neg_kernel_cudaERNS_18TensorIteratorBaseEENKUlvE0_clEvENKUlvE5_clEvEUlfE_EEvS4_RKT_EUliE_EEviT1_,(.L_x_22451 - _ZN2at6native18elementwise_kernelILi128ELi2EZNS0_22gpu_kernel_impl_nocastIZZZNS0_15neg_kernel_cudaERNS_18TensorIteratorBaseEENKUlvE0_clEvENKUlvE5_clEvEUlfE_EEvS4_RKT_EUliE_EEviT1_)
        .other          _ZN2at6native18elementwise_kernelILi128ELi2EZNS0_22gpu_kernel_impl_nocastIZZZNS0_15neg_kernel_cudaERNS_18TensorIteratorBaseEENKUlvE0_clEvENKUlvE5_clEvEUlfE_EEvS4_RKT_EUliE_EEviT1_,@"STO_CUDA_ENTRY STV_DEFAULT"
_ZN2at6native18elementwise_kernelILi128ELi2EZNS0_22gpu_kernel_impl_nocastIZZZNS0_15neg_kernel_cudaERNS_18TensorIteratorBaseEENKUlvE0_clEvENKUlvE5_clEvEUlfE_EEvS4_RKT_EUliE_EEviT1_:
.text._ZN2at6native18elementwise_kernelILi128ELi2EZNS0_22gpu_kernel_impl_nocastIZZZNS0_15neg_kernel_cudaERNS_18TensorIteratorBaseEENKUlvE0_clEvENKUlvE5_clEvEUlfE_EEvS4_RKT_EUliE_EEviT1_:
        /* <DEDUP_REMOVED lines=236> */
.L_x_12141:
[----:B------:R-:W-:-:S05]  /*0ec0*/  IADD3 R4, P0, R3, c[0x0][0x368], RZ ;  /* 0x0000da0003047a10 */ /* 0x000fca0007f1e0ff */
[----:B------:R-:W-:-:S05]  /*0ed0*/  IMAD.X R5, RZ, RZ, c[0x0][0x36c], P0 ;  /* 0x0000db00ff057624 */ /* 0x000fca00000e06ff */
[----:B------:R-:W2:Y:S01]  /*0ee0*/  LDG.E R4, [R4.64] ;  /* 0x0000000404047981 */ /* 0x000ea2000c1e1900 */
[----:B------:R-:W-:Y:S02]  /*0ef0*/  IADD3 R2, P0, R2, c[0x0][0x360], RZ ;  /* 0x0000d80002027a10 */ /* 0x000fe40007f1e0ff */
[----:B------:R-:W-:Y:S02]  /*0f00*/  IADD3 R7, R0, 0x80, RZ ;  /* 0x0000008000077810 */ /* 0x000fe40007ffe0ff */
[----:B------:R-:W-:Y:S01]  /*0f10*/  IADD3.X R3, RZ, c[0x0][0x364], RZ, P0, !PT ;  /* 0x0000d900ff037a10 */ /* 0x000fe200007fe4ff */
[----:B--2---:R-:W-:-:S05]  /*0f20*/  FADD.FTZ R9, -R4, -RZ ;  /* 0x800000ff04097221 */ /* 0x004fca0000010100 */
[----:B------:R0:W-:Y:S03]  /*0f30*/  STG.E [R2.64], R9 ;  /* 0x0000000902007986 */ /* 0x0001e6000c101904 */
.L_x_12140:
[----:B------:R-:W-:Y:S05]  /*0f40*/  BSYNC B0 ;  /* 0x0000000000007941 */ /* 0x000fea0003800000 */
.L_x_12139:
        /* <DEDUP_REMOVED lines=230> */
.L_x_12142:
[----:B------:R-:W-:-:S04]  /*1db0*/  IADD3 R2, P0, R2, c[0x0][0x368], RZ ;  /* 0x0000da0002027a10 */ /* 0x000fc80007f1e0ff */
[----:B------:R-:W-:-:S05]  /*1dc0*/  IADD3.X R3, RZ, c[0x0][0x36c], RZ, P0, !PT ;  /* 0x0000db00ff037a10 */ /* 0x000fca00007fe4ff */
[----:B------:R-:W2:Y:S01]  /*1dd0*/  LDG.E R2, [R2.64] ;  /* 0x0000000402027981 */ /* 0x000ea2000c1e1900 */
[----:B------:R-:W-:-:S04]  /*1de0*/  IADD3 R4, P0, R0, c[0x0][0x360], RZ ;  /* 0x0000d80000047a10 */ /* 0x000fc80007f1e0ff */
[----:B------:R-:W-:Y:S01]  /*1df0*/  IADD3.X R5, RZ, c[0x0][0x364], RZ, P0, !PT ;  /* 0x0000d900ff057a10 */ /* 0x000fe200007fe4ff */
[----:B--2---:R-:W-:-:S05]  /*1e00*/  FADD.FTZ R7, -R2, -RZ ;  /* 0x800000ff02077221 */ /* 0x004fca0000010100 */
[----:B------:R-:W-:Y:S01]  /*1e10*/  STG.E [R4.64], R7 ;  /* 0x0000000704007986 */ /* 0x000fe2000c101904 */
[----:B------:R-:W-:Y:S05]  /*1e20*/  EXIT ;  /* 0x000000000000794d */ /* 0x000fea0003800000 */
.L_x_12143:
        /* <DEDUP_REMOVED lines=13> */
.L_x_22451:


//--------------------- .text._ZN2at6native27unrolled_elementwise_kernelIZZZNS0_15neg_kernel_cudaERNS_18TensorIteratorBaseEENKUlvE0_clEvENKUlvE5_clEvEUlfE_St5arrayIPcLm2EELi4E23TrivialOffsetCalculatorILi1EjESB_NS0_6memory15LoadWithoutCastENSC_16StoreWithoutCastEEEviT_T0_T2_T3_T4_T5_ --------------------------
	.section	.text._ZN2at6native27unrolled_elementwise_kernelIZZZNS0_15neg_kernel_cudaERNS_18TensorIteratorBaseEENKUlvE0_clEvENKUlvE5_clEvEUlfE_St5arrayIPcLm2EELi4E23TrivialOffsetCalculatorILi1EjESB_NS0_6memory15LoadWithoutCastENSC_16StoreWithoutCastEEEviT_T0_T2_T3_T4_T5_,"ax",@progbits
	.sectioninfo	@"SHI_REGISTERS=18"
	.align	128
        .global         _ZN2at6native27unrolled_elementwise_kernelIZZZNS0_15neg_kernel_cudaERNS_18TensorIteratorBaseEENKUlvE0_clEvENKUlvE5_clEvEUlfE_St5arrayIPcLm2EELi4E23TrivialOffsetCalculatorILi1EjESB_NS0_6memory15LoadWithoutCastENSC_16StoreWithoutCastEEEviT_T0_T2_T3_T4_T5_
        .type           _ZN2at6native27unrolled_elementwise_kernelIZZZNS0_15neg_kernel_cudaERNS_18TensorIteratorBaseEENKUlvE0_clEvENKUlvE5_clEvEUlfE_St5arrayIPcLm2EELi4E23TrivialOffsetCalculatorILi1EjESB_NS0_6memory15LoadWithoutCastENSC_16StoreWithoutCastEEEviT_T0_T2_T3_T4_T5_,@function
        .size           _ZN2at6native27unrolled_elementwise_kernelIZZZNS0_15neg_kernel_cudaERNS_18TensorIteratorBaseEENKUlvE0_clEvENKUlvE5_clEvEUlfE_St5arrayIPcLm2EELi4E23TrivialOffsetCalculatorILi1EjESB_NS0_6memory15LoadWithoutCastENSC_16StoreWithoutCastEEEviT_T0_T2_T3_T4_T5_,(.L_x_22452 - _ZN2at6native27unrolled_elementwise_kernelIZZZNS0_15neg_kernel_cudaERNS_18TensorIteratorBaseEENKUlvE0_clEvENKUlvE5_clEvEUlfE_St5arrayIPcLm2EELi4E23TrivialOffsetCalculatorILi1EjESB_NS0_6memory15LoadWithoutCastENSC_16StoreWithoutCastEEEviT_T0_T2_T3_T4_T5_)
        .other          _ZN2at6native27unrolled_elementwise_kernelIZZZNS0_15neg_kernel_cudaERNS_18TensorIteratorBaseEENKUlvE0_clEvENKUlvE5_clEvEUlfE_St5arrayIPcLm2EELi4E23TrivialOffsetCalculatorILi1EjESB_NS0_6memory15LoadWithoutCastENSC_16StoreWithoutCastEEEviT_T0_T2_T3_T4_T5_,@"STO_CUDA_ENTRY STV_DEFAULT"
_ZN2at6native27unrolled_elementwise_kernelIZZZNS0_15neg_kernel_cudaERNS_18TensorIteratorBaseEENKUlvE0_clEvENKUlvE5_clEvEUlfE_St5arrayIPcLm2EELi4E23TrivialOffsetCalculatorILi1EjESB_NS0_6memory15LoadWithoutCastENSC_16StoreWithoutCastEEEviT_T0_T2_T3_T4_T5_:
.text._ZN2at6native27unrolled_elementwise_kernelIZZZNS0_15neg_kernel_cudaERNS_18TensorIteratorBaseEENKUlvE0_clEvENKUlvE5_clEvEUlfE_St5arrayIPcLm2EELi4E23TrivialOffsetCalculatorILi1EjESB_NS0_6memory15LoadWithoutCastENSC_16StoreWithoutCastEEEviT_T0_T2_T3_T4_T5_:
[----:B------:R-:W-:Y:S02]  /*0000*/  IMAD.MOV.U32 R1, RZ, RZ, c[0x0][0x28] ;  /* 0x00000a00ff017624 */ /* 0x000fe400078e00ff */
[----:B------:R-:W0:Y:S01]  /*0010*/  S2R R0, SR_CTAID.X ;  /* 0x0000000000007919 */ /* 0x000e220000002500 */
[----:B------:R-:W-:Y:S01]  /*0020*/  IMAD.MOV.U32 R5, RZ, RZ, -0x200 ;  /* 0xfffffe00ff057424 */ /* 0x000fe200078e00ff */
[----:B------:R-:W-:Y:S01]  /*0030*/  CS2R R12, SRZ ;  /* 0x00000000000c7805 */ /* 0x000fe2000001ff00 */
[----:B------:R-:W-:Y:S01]  /*0040*/  ULDC.64 UR4, c[0x0][0x118] ;  /* 0x0000460000047ab9 */ /* 0x000fe20000000a00 */
[----:B------:R-:W1:Y:S01]  /*0050*/  S2R R3, SR_TID.X ;  /* 0x0000000000037919 */ /* 0x000e620000002100 */
[----:B0-----:R-:W-:Y:S01]  /*0060*/  IMAD R2, R0, R5, c[0x0][0x160] ;  /* 0x0000580000027624 */ /* 0x001fe200078e0205 */
[----:B-1----:R-:W-:-:S04]  /*0070*/  MOV R5, R3 ;  /* 0x0000000300057202 */ /* 0x002fc80000000f00 */
[----:B------:R-:W-:-:S13]  /*0080*/  ISETP.GE.AND P0, PT, R3, R2, PT ;  /* 0x000000020300720c */ /* 0x000fda0003f06270 */
[----:B------:R-:W-:Y:S01]  /*0090*/  @!P0 LEA R6, R0, R3, 0x9 ;  /* 0x0000000300068211 */ /* 0x000fe200078e48ff */
[----:B------:R-:W-:Y:S01]  /*00a0*/  @!P0 IMAD.MOV.U32 R7, RZ, RZ, 0x4 ;  /* 0x00000004ff078424 */ /* 0x000fe200078e00ff */
[----:B------:R-:W-:-:S03]  /*00b0*/  @!P0 IADD3 R5, R3, 0x80, RZ ;  /* 0x0000008003058810 */ /* 0x000fc60007ffe0ff */
[----:B------:R-:W-:Y:S01]  /*00c0*/  @!P0 IMAD.WIDE.U32 R6, R6, R7, c[0x0][0x170] ;  /* 0x00005c0006068625 */ /* 0x000fe200078e0007 */
[----:B------:R-:W-:-:S04]  /*00d0*/  ISETP.GE.AND P1, PT, R5, R2, PT ;  /* 0x000000020500720c */ /* 0x000fc80003f26270 */
[----:B------:R0:W2:Y:S09]  /*00e0*/  @!P0 LDG.E R12, [R6.64] ;  /* 0x00000004060c8981 */ /* 0x0000b2000c1e1900 */
[----:B------:R-:W-:Y:S01]  /*00f0*/  @!P1 IMAD R10, R0, 0x200, R5 ;  /* 0x00000200000a9824 */ /* 0x000fe200078e0205 */
[----:B------:R-:W-:-:S04]  /*0100*/  @!P1 IADD3 R5, R5, 0x80, RZ ;  /* 0x0000008005059810 */ /* 0x000fc80007ffe0ff */
[----:B------:R-:W-:-:S13]  /*0110*/  ISETP.GE.AND P3, PT, R5, R2, PT ;  /* 0x000000020500720c */ /* 0x000fda0003f66270 */
[----:B------:R-:W-:Y:S02]  /*0120*/  @!P3 LEA R14, R0, R5, 0x9 ;  /* 0x00000005000eb211 */ /* 0x000fe400078e48ff */
[----:B------:R-:W-:-:S04]  /*0130*/  @!P3 IADD3 R5, R5, 0x80, RZ ;  /* 0x000000800505b810 */ /* 0x000fc80007ffe0ff */
[----:B------:R-:W-:Y:S01]  /*0140*/  ISETP.GE.AND P2, PT, R5, R2, PT ;  /* 0x000000020500720c */ /* 0x000fe20003f46270 */
[----:B------:R-:W-:Y:S01]  /*0150*/  @!P1 IMAD.MOV.U32 R11, RZ, RZ, 0x4 ;  /* 0x00000004ff0b9424 */ /* 0x000fe200078e00ff */
[----:B------:R-:W-:-:S11]  /*0160*/  @!P3 MOV R15, 0x4 ;  /* 0x00000004000fb802 */ /* 0x000fd60000000f00 */
[----:B------:R-:W-:Y:S01]  /*0170*/  @!P2 MOV R9, 0x4 ;  /* 0x000000040009a802 */ /* 0x000fe20000000f00 */
[----:B------:R-:W-:Y:S02]  /*0180*/  @!P2 IMAD R8, R0, 0x200, R5 ;  /* 0x000002000008a824 */ /* 0x000fe400078e0205 */
[----:B------:R-:W-:Y:S02]  /*0190*/  CS2R R4, SRZ ;  /* 0x0000000000047805 */ /* 0x000fe4000001ff00 */
[----:B------:R-:W-:-:S04]  /*01a0*/  @!P2 IMAD.WIDE.U32 R8, R8, R9, c[0x0][0x170] ;  /* 0x00005c000808a625 */ /* 0x000fc800078e0009 */
[----:B0-----:R-:W-:Y:S01]  /*01b0*/  @!P1 IMAD.WIDE.U32 R6, R10, R11, c[0x0][0x170] ;  /* 0x00005c000a069625 */ /* 0x001fe200078e000b */
[----:B------:R0:W5:Y:S03]  /*01c0*/  @!P2 LDG.E R4, [R8.64] ;  /* 0x000000040804a981 */ /* 0x000166000c1e1900 */
[----:B------:R-:W-:Y:S01]  /*01d0*/  @!P3 IMAD.WIDE.U32 R10, R14, R15, c[0x0][0x170] ;  /* 0x00005c000e0ab625 */ /* 0x000fe200078e000f */
[----:B------:R1:W5:Y:S03]  /*01e0*/  @!P1 LDG.E R5, [R6.64] ;  /* 0x0000000406059981 */ /* 0x000366000c1e1900 */
[----:B------:R-:W-:Y:S01]  /*01f0*/  @!P0 IMAD R14, R0, 0x200, R3 ;  /* 0x00000200000e8824 */ /* 0x000fe200078e0203 */
[----:B------:R1:W5:Y:S01]  /*0200*/  @!P3 LDG.E R13, [R10.64] ;  /* 0x000000040a0db981 */ /* 0x000362000c1e1900 */
[----:B0-----:R-:W-:-:S05]  /*0210*/  @!P0 MOV R9, 0x4 ;  /* 0x0000000400098802 */ /* 0x001fca0000000f00 */
[----:B------:R-:W-:Y:S01]  /*0220*/  @!P0 IMAD.WIDE.U32 R8, R14, R9, c[0x0][0x168] ;  /* 0x00005a000e088625 */ /* 0x000fe200078e0009 */
[----:B------:R-:W-:-:S04]  /*0230*/  @!P0 IADD3 R3, R3, 0x80, RZ ;  /* 0x0000008003038810 */ /* 0x000fc80007ffe0ff */
[----:B------:R-:W-:Y:S01]  /*0240*/  ISETP.GE.AND P1, PT, R3, R2, PT ;  /* 0x000000020300720c */ /* 0x000fe20003f26270 */
[----:B------:R-:W-:Y:S01]  /*0250*/  BSSY B0, `(.L_x_12144) ;  /* 0x0000010000007945 */ /* 0x000fe20003800000 */
[----:B--2---:R-:W-:-:S05]  /*0260*/  @!P0 FADD.FTZ R15, -R12, -RZ ;  /* 0x800000ff0c0f8221 */ /* 0x004fca0000010100 */
[----:B------:R1:W-:Y:S06]  /*0270*/  @!P0 STG.E [R8.64], R15 ;  /* 0x0000000f08008986 */ /* 0x0003ec000c101904 */
[----:B------:R-:W-:Y:S05]  /*0280*/  @P1 BRA `(.L_x_12145) ;  /* 0x000000c000001947 */ /* 0x000fea0003800000 */
[----:B-1----:R-:W-:Y:S01]  /*0290*/  IMAD R6, R0, 0x200, R3 ;  /* 0x0000020000067824 */ /* 0x002fe200078e0203 */
[----:B------:R-:W-:Y:S01]  /*02a0*/  IADD3 R3, R3, 0x80, RZ ;  /* 0x0000008003037810 */ /* 0x000fe20007ffe0ff */
[----:B------:R-:W-:Y:S01]  /*02b0*/  HFMA2.MMA R9, -RZ, RZ, 0, 2.384185791015625e-07 ;  /* 0x00000004ff097435 */ /* 0x000fe200000001ff */
[----:B-----5:R-:W-:Y:S02]  /*02c0*/  FADD.FTZ R5, -R5, -RZ ;  /* 0x800000ff05057221 */ /* 0x020fe40000010100 */
[----:B------:R-:W-:-:S07]  /*02d0*/  ISETP.GE.AND P0, PT, R3, R2, PT ;  /* 0x000000020300720c */ /* 0x000fce0003f06270 */
[----:B------:R-:W-:-:S05]  /*02e0*/  IMAD.WIDE.U32 R6, R6, R9, c[0x0][0x168] ;  /* 0x00005a0006067625 */ /* 0x000fca00078e0009 */
[----:B------:R0:W-:Y:S01]  /*02f0*/  STG.E [R6.64], R5 ;  /* 0x0000000506007986 */ /* 0x0001e2000c101904 */
[----:B------:R-:W-:Y:S01]  /*0300*/  @!P0 IMAD R8, R0, 0x200, R3 ;  /* 0x0000020000088824 */ /* 0x000fe200078e0203 */
[----:B------:R-:W-:Y:S01]  /*0310*/  @!P0 IADD3 R3, R3, 0x80, RZ ;  /* 0x0000008003038810 */ /* 0x000fe20007ffe0ff */
[----:B------:R-:W-:Y:S02]  /*0320*/  @!P0 FADD.FTZ R13, -R13, -RZ ;  /* 0x800000ff0d0d8221 */ /* 0x000fe40000010100 */
[----:B------:R-:W-:-:S05]  /*0330*/  @!P0 IMAD.WIDE.U32 R8, R8, R9, c[0x0][0x168] ;  /* 0x00005a0008088625 */ /* 0x000fca00078e0009 */
[----:B------:R0:W-:Y:S02]  /*0340*/  @!P0 STG.E [R8.64], R13 ;  /* 0x0000000d08008986 */ /* 0x0001e4000c101904 */
.L_x_12145:
[----:B------:R-:W-:Y:S05]  /*0350*/  BSYNC B0 ;  /* 0x0000000000007941 */ /* 0x000fea0003800000 */
.L_x_12144:
[----:B------:R-:W-:-:S13]  /*0360*/  ISETP.GE.AND P0, PT, R3, R2, PT ;  /* 0x000000020300720c */ /* 0x000fda0003f06270 */
[----:B------:R-:W-:Y:S05]  /*0370*/  @P0 EXIT ;  /* 0x000000000000094d */ /* 0x000fea0003800000 */
[----:B------:R-:W-:Y:S01]  /*0380*/  LEA R3, R0, R3, 0x9 ;  /* 0x0000000300037211 */ /* 0x000fe200078e48ff */
[----:B0----5:R-:W-:Y:S01]  /*0390*/  FADD.FTZ R5, -R4, -RZ ;  /* 0x800000ff04057221 */ /* 0x021fe20000010100 */
[----:B------:R-:W-:-:S05]  /*03a0*/  MOV R2, 0x4 ;  /* 0x0000000400027802 */ /* 0x000fca0000000f00 */
[----:B------:R-:W-:-:S05]  /*03b0*/  IMAD.WIDE.U32 R2, R3, R2, c[0x0][0x168] ;  /* 0x00005a0003027625 */ /* 0x000fca00078e0002 */
[----:B------:R-:W-:Y:S01]  /*03c0*/  STG.E [R2.64], R5 ;  /* 0x0000000502007986 */ /* 0x000fe2000c101904 */
[----:B------:R-:W-:Y:S05]  /*03d0*/  EXIT ;  /* 0x000000000000794d */ /* 0x000fea0003800000 */
.L_x_12146:
        /* <DEDUP_REMOVED lines=10> */
.L_x_22452:


//--------------------- .text._ZN2at6native29vectorized_elementwise_kernelILi2EZZZNS0_15neg_kernel_cudaERNS_18TensorIteratorBaseEENKUlvE0_clEvENKUlvE5_clEvEUlfE_St5arrayIPcLm2EEEEviT0_T1_ --------------------------
	.section	.text._ZN2at6native29vectorized_elementwise_kernelILi2EZZZNS0_15neg_kernel_cudaERNS_18TensorIteratorBaseEENKUlvE0_clEvENKUlvE5_clEvEUlfE_St5arrayIPcLm2EEEEviT0_T1_,"ax",@progbits
	.sectioninfo	@"SHI_REGISTERS=28"
	.align	128
        .global         _ZN2at6native29vectorized_elementwise_kernelILi2EZZZNS0_15neg_kernel_cudaERNS_18TensorIteratorBaseEENKUlvE0_clEvENKUlvE5_clEvEUlfE_St5arrayIPcLm2EEEEviT0_T1_
        .type           _ZN2at6native29vectorized_elementwise_kernelILi2EZZZNS0_15neg_kernel_cudaERNS_18TensorIteratorBaseEENKUlvE0_clEvENKUlvE5_clEvEUlfE_St5arrayIPcLm2EEEEviT0_T1_,@function
        .size           _ZN2at6native29vectorized_elementwise_kernelILi2EZZZNS0_15neg_kernel_cudaERNS_18TensorIteratorBaseEENKUlvE0_clEvENKUlvE5_clEvEUlfE_St5arrayIPcLm2EEEEviT0_T1_,(.L_x_22453 - _ZN2at6native29vectorized_elementwise_kernelILi2EZZZNS0_15neg_kernel_cudaERNS_18TensorIteratorBaseEENKUlvE0_clEvENKUlvE5_clEvEUlfE_St5arrayIPcLm2EEEEviT0_T1_)
        .other          _ZN2at6native29vectorized_elementwise_kernelILi2EZZZNS0_15neg_kernel_cudaERNS_18TensorIteratorBaseEENKUlvE0_clEvENKUlvE5_clEvEUlfE_St5arrayIPcLm2EEEEviT0_T1_,@"STO_CUDA_ENTRY STV_DEFAULT"
_ZN2at6native29vectorized_elementwise_kernelILi2EZZZNS0_15neg_kernel_cudaERNS_18TensorIteratorBaseEENKUlvE0_clEvENKUlvE5_clEvEUlfE_St5arrayIPcLm2EEEEviT0_T1_:
.text._ZN2at6native29vectorized_elementwise_kernelILi2EZZZNS0_15neg_kernel_cudaERNS_18TensorIteratorBaseEENKUlvE0_clEvENKUlvE5_clEvEUlfE_St5arrayIPcLm2EEEEviT0_T1_:
[----:B------:R-:W-:Y:S02]  /*0000*/  MOV R1, c[0x0][0x28] ;  /* 0x00000a0000017a02 */ /* 0x000fe40000000f00 */
[----:B------:R-:W0:Y:S01]  /*0010*/  S2R R0, SR_CTAID.X ;  /* 0x0000000000007919 */ /* 0x000e220000002500 */
[----:B------:R-:W-:Y:S01]  /*0020*/  ULDC.64 UR4, c[0x0][0x118] ;  /* 0x0000460000047ab9 */ /* 0x000fe20000000a00 */
[----:B0-----:R-:W-:-:S05]  /*0030*/  IMAD.SHL.U32 R0, R0, 0x400, RZ ;  /* 0x0000040000007824 */ /* 0x001fca00078e00ff */
[----:B------:R-:W-:-:S04]  /*0040*/  IADD3 R12, -R0, c[0x0][0x160], RZ ;  /* 0x00005800000c7a10 */ /* 0x000fc80007ffe1ff */
[----:B------:R-:W-:-:S13]  /*0050*/  ISETP.GE.U32.AND P0, PT, R12, 0x400, PT ;  /* 0x000004000c00780c */ /* 0x000fda0003f06070 */
[----:B------:R-:W-:Y:S05]  /*0060*/  @!P0 BRA `(.L_x_12147) ;  /* 0x0000017000008947 */ /* 0x000fea0003800000 */
[----:B------:R-:W0:Y:S01]  /*0070*/  S2R R15, SR_TID.X ;  /* 0x00000000000f7919 */ /* 0x000e220000002100 */
[----:B------:R-:W-:-:S10]  /*0080*/  HFMA2.MMA R5, -RZ, RZ, 0, 2.384185791015625e-07 ;  /* 0x00000004ff057435 */ /* 0x000fd400000001ff */
[----:B------:R-:W-:-:S06]  /*0090*/  IMAD.WIDE R2, R0, R5, c[0x0][0x170] ;  /* 0x00005c0000027625 */ /* 0x000fcc00078e0205 */
[----:B0-----:R-:W-:-:S05]  /*00a0*/  IMAD.WIDE.U32 R2, R15, 0x8, R2 ;  /* 0x000000080f027825 */ /* 0x001fca00078e0002 */
[----:B------:R-:W2:Y:S04]  /*00b0*/  LDG.E.64 R6, [R2.64] ;  /* 0x0000000402067981 */ /* 0x000ea8000c1e1b00 */
[----:B------:R-:W3:Y:S04]  /*00c0*/  LDG.E.64 R8, [R2.64+0x400] ;  /* 0x0004000402087981 */ /* 0x000ee8000c1e1b00 */
[----:B------:R-:W4:Y:S04]  /*00d0*/  LDG.E.64 R10, [R2.64+0x800] ;  /* 0x00080004020a7981 */ /* 0x000f28000c1e1b00 */
[----:B------:R-:W5:Y:S01]  /*00e0*/  LDG.E.64 R12, [R2.64+0xc00] ;  /* 0x000c0004020c7981 */ /* 0x000f62000c1e1b00 */
[----:B------:R-:W-:-:S06]  /*00f0*/  IMAD.WIDE.U32 R4, R0, R5, c[0x0][0x168] ;  /* 0x00005a0000047625 */ /* 0x000fcc00078e0005 */
[----:B------:R-:W-:-:S04]  /*0100*/  IMAD.WIDE R4, R15, 0x8, R4 ;  /* 0x000000080f047825 */ /* 0x000fc800078e0204 */
[----:B--2---:R-:W-:Y:S02]  /*0110*/  FADD.FTZ R7, -R7, -RZ ;  /* 0x800000ff07077221 */ /* 0x004fe40000010100 */
[----:B------:R-:W-:Y:S02]  /*0120*/  FADD.FTZ R6, -R6, -RZ ;  /* 0x800000ff06067221 */ /* 0x000fe40000010100 */
[----:B---3--:R-:W-:Y:S02]  /*0130*/  FADD.FTZ R9, -R9, -RZ ;  /* 0x800000ff09097221 */ /* 0x008fe40000010100 */
[----:B------:R-:W-:Y:S01]  /*0140*/  FADD.FTZ R8, -R8, -RZ ;  /* 0x800000ff08087221 */ /* 0x000fe20000010100 */
[----:B------:R-:W-:Y:S01]  /*0150*/  STG.E.64 [R4.64], R6 ;  /* 0x0000000604007986 */ /* 0x000fe2000c101b04 */
[----:B----4-:R-:W-:Y:S02]  /*0160*/  FADD.FTZ R11, -R11, -RZ ;  /* 0x800000ff0b0b7221 */ /* 0x010fe40000010100 */
[----:B------:R-:W-:Y:S01]  /*0170*/  FADD.FTZ R10, -R10, -RZ ;  /* 0x800000ff0a0a7221 */ /* 0x000fe20000010100 */
[----:B------:R-:W-:Y:S01]  /*0180*/  STG.E.64 [R4.64+0x400], R8 ;  /* 0x0004000804007986 */ /* 0x000fe2000c101b04 */
[----:B-----5:R-:W-:-:S02]  /*0190*/  FADD.FTZ R13, -R13, -RZ ;  /* 0x800000ff0d0d7221 */ /* 0x020fc40000010100 */
[----:B------:R-:W-:Y:S01]  /*01a0*/  FADD.FTZ R12, -R12, -RZ ;  /* 0x800000ff0c0c7221 */ /* 0x000fe20000010100 */
[----:B------:R-:W-:Y:S04]  /*01b0*/  STG.E.64 [R4.64+0x800], R10 ;  /* 0x0008000a04007986 */ /* 0x000fe8000c101b04 */
[----:B------:R-:W-:Y:S01]  /*01c0*/  STG.E.64 [R4.64+0xc00], R12 ;  /* 0x000c000c04007986 */ /* 0x000fe2000c101b04 */
[----:B------:R-:W-:Y:S05]  /*01d0*/  EXIT ;  /* 0x000000000000794d */ /* 0x000fea0003800000 */
.L_x_12147:
[----:B------:R-:W0:Y:S01]  /*01e0*/  S2R R13, SR_TID.X ;  /* 0x00000000000d7919 */ /* 0x000e220000002100 */
[----:B------:R-:W-:Y:S01]  /*01f0*/  CS2R R14, SRZ ;  /* 0x00000000000e7805 */ /* 0x000fe2000001ff00 */
[----:B0-----:R-:W-:Y:S01]  /*0200*/  ISETP.GE.AND P0, PT, R13, R12, PT ;  /* 0x0000000c0d00720c */ /* 0x001fe20003f06270 */
[----:B------:R-:W-:-:S12]  /*0210*/  IMAD.MOV.U32 R7, RZ, RZ, R13 ;  /* 0x000000ffff077224 */ /* 0x000fd800078e000d */
[----:B------:R-:W-:Y:S01]  /*0220*/  @!P0 MOV R11, 0x4 ;  /* 0x00000004000b8802 */ /* 0x000fe20000000f00 */
[----:B------:R-:W-:Y:S01]  /*0230*/  @!P0 IMAD.IADD R10, R0, 0x1, R13 ;  /* 0x00000001000a8824 */ /* 0x000fe200078e020d */
[----:B------:R-:W-:-:S03]  /*0240*/  @!P0 IADD3 R7, R13, 0x80, RZ ;  /* 0x000000800d078810 */ /* 0x000fc60007ffe0ff */
[----:B------:R-:W-:Y:S01]  /*0250*/  @!P0 IMAD.WIDE.U32 R10, R10, R11, c[0x0][0x170] ;  /* 0x00005c000a0a8625 */ /* 0x000fe200078e000b */
[----:B------:R-:W-:-:S04]  /*0260*/  ISETP.GE.AND P6, PT, R7, R12, PT ;  /* 0x0000000c0700720c */ /* 0x000fc80003fc6270 */
[----:B------:R0:W2:Y:S09]  /*0270*/  @!P0 LDG.E R14, [R10.64] ;  /* 0x000000040a0e8981 */ /* 0x0000b2000c1e1900 */
[----:B------:R-:W-:Y:S01]  /*0280*/  @!P6 IADD3 R2, R0, R7, RZ ;  /* 0x000000070002e210 */ /* 0x000fe20007ffe0ff */
[----:B------:R-:W-:Y:S01]  /*0290*/  @!P6 IMAD.MOV.U32 R3, RZ, RZ, 0x4 ;  /* 0x00000004ff03e424 */ /* 0x000fe200078e00ff */
[----:B------:R-:W-:-:S04]  /*02a0*/  @!P6 IADD3 R7, R7, 0x80, RZ ;  /* 0x000000800707e810 */ /* 0x000fc80007ffe0ff */
[----:B------:R-:W-:-:S13]  /*02b0*/  ISETP.GE.AND P5, PT, R7, R12, PT ;  /* 0x0000000c0700720c */ /* 0x000fda0003fa6270 */
[----:B------:R-:W-:Y:S01]  /*02c0*/  @!P5 IMAD.IADD R22, R0, 0x1, R7 ;  /* 0x000000010016d824 */ /* 0x000fe200078e0207 */
[----:B------:R-:W-:-:S04]  /*02d0*/  @!P5 IADD3 R7, R7, 0x80, RZ ;  /* 0x000000800707d810 */ /* 0x000fc80007ffe0ff */
[----:B------:R-:W-:-:S13]  /*02e0*/  ISETP.GE.AND P4, PT, R7, R12, PT ;  /* 0x0000000c0700720c */ /* 0x000fda0003f86270 */
[----:B------:R-:W-:Y:S02]  /*02f0*/  @!P4 IADD3 R5, R0, R7, RZ ;  /* 0x000000070005c210 */ /* 0x000fe40007ffe0ff */
        /* <DEDUP_REMOVED lines=8> */
[----:B------:R-:W-:Y:S01]  /*0380*/  @!P6 IMAD.WIDE.U32 R2, R2, R3, c[0x0][0x170] ;  /* 0x00005c000202e625 */ /* 0x000fe200078e0003 */
[----:B------:R-:W-:-:S04]  /*0390*/  @!P5 MOV R23, 0x4 ;  /* 0x000000040017d802 */ /* 0x000fc80000000f00 */
[----:B------:R1:W5:Y:S07]  /*03a0*/  @!P6 LDG.E R15, [R2.64] ;  /* 0x00000004020fe981 */ /* 0x00036e000c1e1900 */
[----:B------:R-:W-:Y:S01]  /*03b0*/  @!P1 IMAD.IADD R8, R0, 0x1, R7 ;  /* 0x0000000100089824 */ /* 0x000fe200078e0207 */
[----:B------:R-:W-:-:S04]  /*03c0*/  @!P1 IADD3 R7, R7, 0x80, RZ ;  /* 0x0000008007079810 */ /* 0x000fc80007ffe0ff */
[----:B------:R-:W-:Y:S01]  /*03d0*/  ISETP.GE.AND P6, PT, R7, R12, PT ;  /* 0x0000000c0700720c */ /* 0x000fe20003fc6270 */
[----:B------:R-:W-:Y:S01]  /*03e0*/  CS2R R16, SRZ ;  /* 0x0000000000107805 */ /* 0x000fe2000001ff00 */
[----:B------:R-:W-:Y:S01]  /*03f0*/  @!P5 IMAD.WIDE.U32 R22, R22, R23, c[0x0][0x170] ;  /* 0x00005c001616d625 */ /* 0x000fe200078e0017 */
[----:B0-----:R-:W-:Y:S02]  /*0400*/  @!P2 MOV R11, 0x4 ;  /* 0x00000004000ba802 */ /* 0x001fe40000000f00 */
[----:B------:R-:W-:Y:S02]  /*0410*/  @!P4 MOV R24, 0x4 ;  /* 0x000000040018c802 */ /* 0x000fe40000000f00 */
[----:B------:R0:W5:Y:S01]  /*0420*/  @!P5 LDG.E R16, [R22.64] ;  /* 0x000000041610d981 */ /* 0x000162000c1e1900 */
[----:B------:R-:W-:-:S05]  /*0430*/  @!P3 IMAD.MOV.U32 R9, RZ, RZ, 0x4 ;  /* 0x00000004ff09b424 */ /* 0x000fca00078e00ff */
[----:B------:R-:W-:Y:S01]  /*0440*/  @!P6 IADD3 R10, R0, R7, RZ ;  /* 0x00000007000ae210 */ /* 0x000fe20007ffe0ff */
[----:B------:R-:W-:-:S04]  /*0450*/  @!P2 IMAD.WIDE.U32 R6, R6, R11, c[0x0][0x170] ;  /* 0x00005c000606a625 */ /* 0x000fc800078e000b */
[----:B0-----:R-:W-:Y:S01]  /*0460*/  @!P6 IMAD.MOV.U32 R23, RZ, RZ, 0x4 ;  /* 0x00000004ff17e424 */ /* 0x001fe200078e00ff */
[----:B------:R-:W-:Y:S01]  /*0470*/  @!P0 IADD3 R22, R0, R13, RZ ;  /* 0x0000000d00168210 */ /* 0x000fe20007ffe0ff */
[----:B------:R-:W-:Y:S02]  /*0480*/  @!P1 IMAD.MOV.U32 R25, RZ, RZ, 0x4 ;  /* 0x00000004ff199424 */ /* 0x000fe400078e00ff */
[----:B------:R-:W-:Y:S01]  /*0490*/  @!P6 IMAD.WIDE.U32 R10, R10, R23, c[0x0][0x170] ;  /* 0x00005c000a0ae625 */ /* 0x000fe200078e0017 */
[----:B------:R-:W-:Y:S01]  /*04a0*/  CS2R R18, SRZ ;  /* 0x0000000000127805 */ /* 0x000fe2000001ff00 */
[----:B------:R-:W-:Y:S02]  /*04b0*/  CS2R R20, SRZ ;  /* 0x0000000000147805 */ /* 0x000fe4000001ff00 */
[----:B------:R-:W-:Y:S02]  /*04c0*/  @!P0 IMAD.MOV.U32 R23, RZ, RZ, 0x4 ;  /* 0x00000004ff178424 */ /* 0x000fe400078e00ff */
[----:B-1----:R-:W-:Y:S01]  /*04d0*/  @!P4 IMAD.WIDE.U32 R2, R5, R24, c[0x0][0x170] ;  /* 0x00005c000502c625 */ /* 0x002fe200078e0018 */
[----:B------:R-:W-:Y:S01]  /*04e0*/  @!P0 IADD3 R13, R13, 0x80, RZ ;  /* 0x000000800d0d8810 */ /* 0x000fe20007ffe0ff */
[----:B------:R0:W5:Y:S02]  /*04f0*/  @!P2 LDG.E R20, [R6.64] ;  /* 0x000000040614a981 */ /* 0x000164000c1e1900 */
[----:B------:R-:W-:-:S02]  /*0500*/  @!P3 IMAD.WIDE.U32 R4, R4, R9, c[0x0][0x170] ;  /* 0x00005c000404b625 */ /* 0x000fc400078e0009 */
[----:B------:R0:W5:Y:S02]  /*0510*/  @!P4 LDG.E R18, [R2.64] ;  /* 0x000000040212c981 */ /* 0x000164000c1e1900 */
[----:B------:R-:W-:Y:S02]  /*0520*/  @!P1 IMAD.WIDE.U32 R8, R8, R25, c[0x0][0x170] ;  /* 0x00005c0008089625 */ /* 0x000fe400078e0019 */
[----:B------:R0:W5:Y:S02]  /*0530*/  @!P3 LDG.E R19, [R4.64] ;  /* 0x000000040413b981 */ /* 0x000164000c1e1900 */
[----:B------:R-:W-:Y:S02]  /*0540*/  @!P0 IMAD.WIDE.U32 R22, R22, R23, c[0x0][0x168] ;  /* 0x00005a0016168625 */ /* 0x000fe400078e0017 */
[----:B------:R0:W5:Y:S04]  /*0550*/  @!P1 LDG.E R21, [R8.64] ;  /* 0x0000000408159981 */ /* 0x000168000c1e1900 */
[----:B------:R0:W5:Y:S01]  /*0560*/  @!P6 LDG.E R17, [R10.64] ;  /* 0x000000040a11e981 */ /* 0x000162000c1e1900 */
[----:B------:R-:W-:Y:S01]  /*0570*/  BSSY B0, `(.L_x_12148) ;  /* 0x0000035000007945 */ /* 0x000fe20003800000 */
[----:B------:R-:W-:Y:S01]  /*0580*/  BSSY B1, `(.L_x_12149) ;  /* 0x000002c000017945 */ /* 0x000fe20003800000 */
[----:B--2---:R-:W-:-:S05]  /*0590*/  @!P0 FADD.FTZ R25, -R14, -RZ ;  /* 0x800000ff0e198221 */ /* 0x004fca0000010100 */
[----:B------:R0:W-:Y:S01]  /*05a0*/  @!P0 STG.E [R22.64], R25 ;  /* 0x0000001916008986 */ /* 0x0001e2000c101904 */
[----:B------:R-:W-:-:S13]  /*05b0*/  ISETP.GE.AND P0, PT, R13, R12, PT ;  /* 0x0000000c0d00720c */ /* 0x000fda0003f06270 */
[----:B------:R-:W-:Y:S05]  /*05c0*/  @P0 BRA `(.L_x_12150) ;  /* 0x000000e000000947 */ /* 0x000fea0003800000 */
[----:B0-----:R-:W-:Y:S01]  /*05d0*/  HFMA2.MMA R3, -RZ, RZ, 0, 2.384185791015625e-07 ;  /* 0x00000004ff037435 */ /* 0x001fe200000001ff */
[----:B------:R-:W-:Y:S01]  /*05e0*/  IADD3 R2, R0, R13, RZ ;  /* 0x0000000d00027210 */ /* 0x000fe20007ffe0ff */
[----:B-----5:R-:W-:Y:S01]  /*05f0*/  FADD.FTZ R15, -R15, -RZ ;  /* 0x800000ff0f0f7221 */ /* 0x020fe20000010100 */
[----:B------:R-:W-:-:S04]  /*0600*/  IADD3 R13, R13, 0x80, RZ ;  /* 0x000000800d0d7810 */ /* 0x000fc80007ffe0ff */
[----:B------:R-:W-:-:S03]  /*0610*/  ISETP.GE.AND P0, PT, R13, R12, PT ;  /* 0x0000000c0d00720c */ /* 0x000fc60003f06270 */
[----:B------:R-:W-:-:S05]  /*0620*/  IMAD.WIDE.U32 R2, R2, R3, c[0x0][0x168] ;  /* 0x00005a0002027625 */ /* 0x000fca00078e0003 */
[----:B------:R0:W-:Y:S05]  /*0630*/  STG.E [R2.64], R15 ;  /* 0x0000000f02007986 */ /* 0x0001ea000c101904 */
[----:B------:R-:W-:Y:S05]  /*0640*/  @P0 BRA `(.L_x_12151) ;  /* 0x000000e000000947 */ /* 0x000fea0003800000 */
[----:B0-----:R-:W-:Y:S01]  /*0650*/  MOV R3, 0x4 ;  /* 0x0000000400037802 */ /* 0x001fe20000000f00 */
[----:B------:R-:W-:Y:S01]  /*0660*/  IMAD.IADD R2, R0, 0x1, R13 ;  /* 0x0000000100027824 */ /* 0x000fe200078e020d */
[----:B------:R-:W-:Y:S01]  /*0670*/  IADD3 R13, R13, 0x80, RZ ;  /* 0x000000800d0d7810 */ /* 0x000fe20007ffe0ff */
[----:B------:R-:W-:Y:S02]  /*0680*/  FADD.FTZ R5, -R16, -RZ ;  /* 0x800000ff10057221 */ /* 0x000fe40000010100 */
[----:B------:R-:W-:-:S05]  /*0690*/  IMAD.WIDE.U32 R2, R2, R3, c[0x0][0x168] ;  /* 0x00005a0002027625 */ /* 0x000fca00078e0003 */
[----:B------:R0:W-:Y:S02]  /*06a0*/  STG.E [R2.64], R5 ;  /* 0x0000000502007986 */ /* 0x0001e4000c101904 */
.L_x_12150:
[----:B0-----:R-:W-:-:S13]  /*06b0*/  ISETP.GE.AND P0, PT, R13, R12, PT ;  /* 0x0000000c0d00720c */ /* 0x001fda0003f06270 */
[----:B------:R-:W-:Y:S05]  /*06c0*/  @P0 BRA `(.L_x_12152) ;  /* 0x000000e000000947 */ /* 0x000fea0003800000 */
[----:B------:R-:W-:Y:S01]  /*06d0*/  IADD3 R2, R0, R13, RZ ;  /* 0x0000000d00027210 */ /* 0x000fe20007ffe0ff */
[----:B------:R-:W-:Y:S01]  /*06e0*/  IMAD.MOV.U32 R3, RZ, RZ, 0x4 ;  /* 0x00000004ff037424 */ /* 0x000fe200078e00ff */
[----:B------:R-:W-:Y:S01]  /*06f0*/  IADD3 R13, R13, 0x80, RZ ;  /* 0x000000800d0d7810 */ /* 0x000fe20007ffe0ff */
[----:B-----5:R-:W-:Y:S02]  /*0700*/  FADD.FTZ R5, -R18, -RZ ;  /* 0x800000ff12057221 */ /* 0x020fe40000010100 */
[----:B------:R-:W-:-:S05]  /*0710*/  IMAD.WIDE.U32 R2, R2, R3, c[0x0][0x168] ;  /* 0x00005a0002027625 */ /* 0x000fca00078e0003 */
[----:B------:R0:W-:Y:S02]  /*0720*/  STG.E [R2.64], R5 ;  /* 0x0000000502007986 */ /* 0x0001e4000c101904 */
.L_x_12151:
[----:B------:R-:W-:-:S13]  /*0730*/  ISETP.GE.AND P0, PT, R13, R12, PT ;  /* 0x0000000c0d00720c */ /* 0x000fda0003f06270 */
[----:B------:R-:W-:Y:S05]  /*0740*/  @P0 BRA `(.L_x_12153) ;  /* 0x000000f000000947 */ /* 0x000fea0003800000 */
[----:B0-----:R-:W-:Y:S01]  /*0750*/  IADD3 R2, R0, R13, RZ ;  /* 0x0000000d00027210 */ /* 0x001fe20007ffe0ff */
[----:B------:R-:W-:Y:S01]  /*0760*/  FADD.FTZ R19, -R19, -RZ ;  /* 0x800000ff13137221 */ /* 0x000fe20000010100 */
[----:B------:R-:W-:Y:S02]  /*0770*/  MOV R3, 0x4 ;  /* 0x0000000400037802 */ /* 0x000fe40000000f00 */
[----:B------:R-:W-:-:S03]  /*0780*/  IADD3 R13, R13, 0x80, RZ ;  /* 0x000000800d0d7810 */ /* 0x000fc60007ffe0ff */
[----:B------:R-:W-:-:S05]  /*0790*/  IMAD.WIDE.U32 R2, R2, R3, c[0x0][0x168] ;  /* 0x00005a0002027625 */ /* 0x000fca00078e0003 */
[----:B------:R0:W-:Y:S02]  /*07a0*/  STG.E [R2.64], R19 ;  /* 0x0000001302007986 */ /* 0x0001e4000c101904 */
.L_x_12152:
[----:B------:R-:W-:-:S13]  /*07b0*/  ISETP.GE.AND P0, PT, R13, R12, PT ;  /* 0x0000000c0d00720c */ /* 0x000fda0003f06270 */
[----:B------:R-:W-:Y:S01]  /*07c0*/  @P0 BREAK B1 ;  /* 0x0000000000010942 */ /* 0x000fe20003800000 */
[----:B------:R-:W-:Y:S05]  /*07d0*/  @P0 BRA `(.L_x_12154) ;  /* 0x000000e000000947 */ /* 0x000fea0003800000 */
[----:B0-----:R-:W-:Y:S01]  /*07e0*/  HFMA2.MMA R3, -RZ, RZ, 0, 2.384185791015625e-07 ;  /* 0x00000004ff037435 */ /* 0x001fe200000001ff */
[----:B------:R-:W-:Y:S01]  /*07f0*/  IMAD.IADD R2, R0, 0x1, R13 ;  /* 0x0000000100027824 */ /* 0x000fe200078e020d */
[----:B------:R-:W-:Y:S01]  /*0800*/  IADD3 R13, R13, 0x80, RZ ;  /* 0x000000800d0d7810 */ /* 0x000fe20007ffe0ff */
[----:B-----5:R-:W-:-:S07]  /*0810*/  FADD.FTZ R5, -R20, -RZ ;  /* 0x800000ff14057221 */ /* 0x020fce0000010100 */
[----:B------:R-:W-:-:S05]  /*0820*/  IMAD.WIDE.U32 R2, R2, R3, c[0x0][0x168] ;  /* 0x00005a0002027625 */ /* 0x000fca00078e0003 */
[----:B------:R0:W-:Y:S02]  /*0830*/  STG.E [R2.64], R5 ;  /* 0x0000000502007986 */ /* 0x0001e4000c101904 */
.L_x_12153:
[----:B------:R-:W-:Y:S05]  /*0840*/  BSYNC B1 ;  /* 0x0000000000017941 */ /* 0x000fea0003800000 */
.L_x_12149:
[----:B------:R-:W-:-:S13]  /*0850*/  ISETP.GE.AND P0, PT, R13, R12, PT ;  /* 0x0000000c0d00720c */ /* 0x000fda0003f06270 */
[----:B0-----:R-:W-:Y:S01]  /*0860*/  @!P0 IADD3 R2, R0, R13, RZ ;  /* 0x0000000d00028210 */ /* 0x001fe20007ffe0ff */
[----:B------:R-:W-:Y:S01]  /*0870*/  @!P0 IMAD.MOV.U32 R3, RZ, RZ, 0x4 ;  /* 0x00000004ff038424 */ /* 0x000fe200078e00ff */
[----:B------:R-:W-:Y:S01]  /*0880*/  @!P0 IADD3 R13, R13, 0x80, RZ ;  /* 0x000000800d0d8810 */ /* 0x000fe20007ffe0ff */
[----:B------:R-:W-:Y:S02]  /*0890*/  @!P0 FADD.FTZ R21, -R21, -RZ ;  /* 0x800000ff15158221 */ /* 0x000fe40000010100 */
[----:B------:R-:W-:-:S05]  /*08a0*/  @!P0 IMAD.WIDE.U32 R2, R2, R3, c[0x0][0x168] ;  /* 0x00005a0002028625 */ /* 0x000fca00078e0003 */
[----:B------:R0:W-:Y:S02]  /*08b0*/  @!P0 STG.E [R2.64], R21 ;  /* 0x0000001502008986 */ /* 0x0001e4000c101904 */
.L_x_12154:
[----:B------:R-:W-:Y:S05]  /*08c0*/  BSYNC B0 ;  /* 0x0000000000007941 */ /* 0x000fea0003800000 */
.L_x_12148:
[----:B------:R-:W-:Y:S01]  /*08d0*/  WARPSYNC 0xffffffff ;  /* 0xffffffff00007948 */ /* 0x000fe20003800000 */
[----:B------:R-:W-:-:S13]  /*08e0*/  ISETP.GE.AND P0, PT, R13, R12, PT ;  /* 0x0000000c0d00720c */ /* 0x000fda0003f06270 */
[----:B------:R-:W-:Y:S05]  /*08f0*/  @P0 EXIT ;  /* 0x000000000000094d */ /* 0x000fea0003800000 */
[----:B0-----:R-:W-:Y:S01]  /*0900*/  IADD3 R2, R0, R13, RZ ;  /* 0x0000000d00027210 */ /* 0x001fe20007ffe0ff */
[----:B-----5:R-:W-:Y:S01]  /*0910*/  FADD.FTZ R17, -R17, -RZ ;  /* 0x800000ff11117221 */ /* 0x020fe20000010100 */
[----:B------:R-:W-:-:S05]  /*0920*/  MOV R3, 0x4 ;  /* 0x0000000400037802 */ /* 0x000fca0000000f00 */
[----:B------:R-:W-:-:S05]  /*0930*/  IMAD.WIDE.U32 R2, R2, R3, c[0x0][0x168] ;  /* 0x00005a0002027625 */ /* 0x000fca00078e0003 */
[----:B------:R-:W-:Y:S01]  /*0940*/  STG.E [R2.64], R17 ;  /* 0x0000001102007986 */ /* 0x000fe2000c101904 */
[----:B------:R-:W-:Y:S05]  /*0950*/  EXIT ;  /* 0x000000000000794d */ /* 0x000fea0003800000 */
.L_x_12155:
        /* <DEDUP_REMOVED lines=10> */
.L_x_22453:


//--------------------- .text._ZN2at6native29vectorized_elementwise_kernelILi4EZZZNS0_15neg_kernel_cudaERNS_18TensorIteratorBaseEENKUlvE0_clEvENKUlvE5_clEvEUlfE_St5arrayIPcLm2EEEEviT0_T1_ --------------------------
	.section	.text._ZN2at6native29vectorized_elementwise_kernelILi4EZZZNS0_15neg_kernel_cudaERNS_18TensorIteratorBaseEENKUlvE0_clEvENKUlvE5_clEvEUlfE_St5arrayIPcLm2EEEEviT0_T1_,"ax",@progbits
	.sectioninfo	@"SHI_REGISTERS=28"
	.align	128
        .global         _ZN2at6native29vectorized_elementwise_kernelILi4EZZZNS0_15neg_kernel_cudaERNS_18TensorIteratorBaseEENKUlvE0_clEvENKUlvE5_clEvEUlfE_St5arrayIPcLm2EEEEviT0_T1_
        .type           _ZN2at6native29vectorized_elementwise_kernelILi4EZZZNS0_15neg_kernel_cudaERNS_18TensorIteratorBaseEENKUlvE0_clEvENKUlvE5_clEvEUlfE_St5arrayIPcLm2EEEEviT0_T1_,@function
        .size           _ZN2at6native29vectorized_elementwise_kernelILi4EZZZNS0_15neg_kernel_cudaERNS_18TensorIteratorBaseEENKUlvE0_clEvENKUlvE5_clEvEUlfE_St5arrayIPcLm2EEEEviT0_T1_,(.L_x_22454 - _ZN2at6native29vectorized_elementwise_kernelILi4EZZZNS0_15neg_kernel_cudaERNS_18TensorIteratorBaseEENKUlvE0_clEvENKUlvE5_clEvEUlfE_St5arrayIPcLm2EEEEviT0_T1_)
        .other          _ZN2at6native29vectorized_elementwise_kernelILi4EZZZNS0_15neg_kernel_cudaERNS_18TensorIteratorBaseEENKUlvE0_clEvENKUlvE5_clEvEUlfE_St5arrayIPcLm2EEEEviT0_T1_,@"STO_CUDA_ENTRY STV_DEFAULT"
_ZN2at6native29vectorized_elementwise_kernelILi4EZZZNS0_15neg_kernel_cudaERNS_18TensorIteratorBaseEENKUlvE0_clEvENKUlvE5_clEvEUlfE_St5arrayIPcLm2EEEEviT0_T1_:
.text._ZN2at6native29vectorized_elementwise_kernelILi4EZZZNS0_15neg_kernel_cudaERNS_18TensorIteratorBaseEENKUlvE0_clEvENKUlvE5_clEvEUlfE_St5arrayIPcLm2EEEEviT0_T1_:
        /* <DEDUP_REMOVED lines=11> */
[----:B------:R-:W2:Y:S04]  /*00b0*/  LDG.E.128 R4, [R2.64] ;  /* 0x0000000402047981 */ /* 0x000ea8000c1e1d00 */
[----:B------:R-:W3:Y:S01]  /*00c0*/  LDG.E.128 R8, [R2.64+0x800] ;  /* 0x0008000402087981 */ /* 0x000ee2000c1e1d00 */
[----:B------:R-:W-:-:S06]  /*00d0*/  IMAD.WIDE.U32 R12, R0, R13, c[0x0][0x168] ;  /* 0x00005a00000c7625 */ /* 0x000fcc00078e000d */
[----:B------:R-:W-:-:S04]  /*00e0*/  IMAD.WIDE R12, R15, 0x10, R12 ;  /* 0x000000100f0c7825 */ /* 0x000fc800078e020c */
[----:B--2---:R-:W-:Y:S02]  /*00f0*/  FADD.FTZ R7, -R7, -RZ ;  /* 0x800000ff07077221 */ /* 0x004fe40000010100 */
[----:B------:R-:W-:Y:S02]  /*0100*/  FADD.FTZ R6, -R6, -RZ ;  /* 0x800000ff06067221 */ /* 0x000fe40000010100 */
[----:B------:R-:W-:Y:S02]  /*0110*/  FADD.FTZ R5, -R5, -RZ ;  /* 0x800000ff05057221 */ /* 0x000fe40000010100 */
[----:B------:R-:W-:Y:S02]  /*0120*/  FADD.FTZ R4, -R4, -RZ ;  /* 0x800000ff04047221 */ /* 0x000fe40000010100 */
[----:B---3--:R-:W-:Y:S02]  /*0130*/  FADD.FTZ R11, -R11, -RZ ;  /* 0x800000ff0b0b7221 */ /* 0x008fe40000010100 */
[----:B------:R-:W-:Y:S01]  /*0140*/  FADD.FTZ R10, -R10, -RZ ;  /* 0x800000ff0a0a7221 */ /* 0x000fe20000010100 */
[----:B------:R-:W-:Y:S01]  /*0150*/  STG.E.128 [R12.64], R4 ;  /* 0x000000040c007986 */ /* 0x000fe2000c101d04 */
[----:B------:R-:W-:-:S02]  /*0160*/  FADD.FTZ R9, -R9, -RZ ;  /* 0x800000ff09097221 */ /* 0x000fc40000010100 */
[----:B------:R-:W-:-:S05]  /*0170*/  FADD.FTZ R8, -R8, -RZ ;  /* 0x800000ff08087221 */ /* 0x000fca0000010100 */
[----:B------:R-:W-:Y:S01]  /*0180*/  STG.E.128 [R12.64+0x800], R8 ;  /* 0x000800080c007986 */ /* 0x000fe2000c101d04 */
[----:B------:R-:W-:Y:S05]  /*0190*/  EXIT ;  /* 0x000000000000794d */ /* 0x000fea0003800000 */
.L_x_12156:
        /* <DEDUP_REMOVED lines=77> */
.L_x_12159:
        /* <DEDUP_REMOVED lines=8> */
.L_x_12160:
        /* <DEDUP_REMOVED lines=8> */
.L_x_12161:
        /* <DEDUP_REMOVED lines=9> */
.L_x_12162:
[----:B------:R-:W-:Y:S05]  /*0800*/  BSYNC B1 ;  /* 0x0000000000017941 */ /* 0x000fea0003800000 */
.L_x_12158:
[----:B------:R-:W-:-:S13]  /*0810*/  ISETP.GE.AND P0, PT, R13, R12, PT ;  /* 0x0000000c0d00720c */ /* 0x000fda0003f06270 */
[----:B0-----:R-:W-:Y:S01]  /*0820*/  @!P0 IADD3 R2, R0, R13, RZ ;  /* 0x0000000d00028210 */ /* 0x001fe20007ffe0ff */
[----:B------:R-:W-:Y:S01]  /*0830*/  @!P0 IMAD.MOV.U32 R3, RZ, RZ, 0x4 ;  /* 0x00000004ff038424 */ /* 0x000fe200078e00ff */
[----:B------:R-:W-:Y:S01]  /*0840*/  @!P0 IADD3 R13, R13, 0x80, RZ ;  /* 0x000000800d0d8810 */ /* 0x000fe20007ffe0ff */
[----:B------:R-:W-:Y:S02]  /*0850*/  @!P0 FADD.FTZ R21, -R21, -RZ ;  /* 0x800000ff15158221 */ /* 0x000fe40000010100 */
[----:B------:R-:W-:-:S05]  /*0860*/  @!P0 IMAD.WIDE.U32 R2, R2, R3, c[0x0][0x168] ;  /* 0x00005a0002028625 */ /* 0x000fca00078e0003 */
[----:B------:R0:W-:Y:S02]  /*0870*/  @!P0 STG.E [R2.64], R21 ;  /* 0x0000001502008986 */ /* 0x0001e4000c101904 */
.L_x_12163:
[----:B------:R-:W-:Y:S05]  /*0880*/  BSYNC B0 ;  /* 0x0000000000007941 */ /* 0x000fea0003800000 */
.L_x_12157:
        /* <DEDUP_REMOVED lines=9> */
.L_x_12164:
        /* <DEDUP_REMOVED lines=14> */
.L_x_22454:


//--------------------- .text._ZN2at6native29vectorized_elementwise_kernelILi8EZZZNS0_15neg_kernel_cudaERNS_18TensorIteratorBaseEENKUlvE0_clEvENKUlvE5_clEvEUlfE_St5arrayIPcLm2EEEEviT0_T1_ --------------------------
	.section	.text._ZN2at6native29vectorized_elementwise_kernelILi8EZZZNS0_15neg_kernel_cudaERNS_18TensorIteratorBaseEENKUlvE0_clEvENKUlvE5_clEvEUlfE_St5arrayIPcLm2EEEEviT0_T1_,"ax",@progbits
	.sectioninfo	@"SHI_REGISTERS=4"
	.align	128
        .global         _ZN2at6native29vectorized_elementwise_kernelILi8EZZZNS0_15neg_kernel_cudaERNS_18TensorIteratorBaseEENKUlvE0_clEvENKUlvE5_clEvEUlfE_St5arrayIPcLm2EEEEviT0_T1_
        .type           _ZN2at6native29vectorized_elementwise_kernelILi8EZZZNS0_15neg_kernel_cudaERNS_18TensorIteratorBaseEENKUlvE0_clEvENKUlvE5_clEvEUlfE_St5arrayIPcLm2EEEEviT0_T1_,@function
        .size           _ZN2at6native29vectorized_elementwise_kernelILi8EZZZNS0_15neg_kernel_cudaERNS_18TensorIteratorBaseEENKUlvE0_clEvENKUlvE5_clEvEUlfE_St5arrayIPcLm2EEEEviT0_T1_,(.L_x_22455 - _ZN2at6native29vectorized_elementwise_kernelILi8EZZZNS0_15neg_kernel_cudaERNS_18TensorIteratorBaseEENKUlvE0_clEvENKUlvE5_clEvEUlfE_St5arrayIPcLm2EEEEviT0_T1_)
        .other          _ZN2at6native29vectorized_elementwise_kernelILi8EZZZNS0_15neg_kernel_cudaERNS_18TensorIteratorBaseEENKUlvE0_clEvENKUlvE5_clEvEUlfE_St5arrayIPcLm2EEEEviT0_T1_,@"STO_CUDA_ENTRY STV_DEFAULT"
_ZN2at6native29vectorized_elementwise_kernelILi8EZZZNS0_15neg_kernel_cudaERNS_18TensorIteratorBaseEENKUlvE0_clEvENKUlvE5_clEvEUlfE_St5arrayIPcLm2EEEEviT0_T1_:
.text._ZN2at6native29vectorized_elementwise_kernelILi8EZZZNS0_15neg_kernel_cudaERNS_18TensorIteratorBaseEENKUlvE0_clEvENKUlvE5_clEvEUlfE_St5arrayIPcLm2EEEEviT0_T1_:
[----:B------:R-:W-:Y:S02]  /*0000*/  MOV R1, c[0x0][0x28] ;  /* 0x00000a0000017a02 */ /* 0x000fe40000000f00 */
[----:B------:R-:W-:Y:S05]  /*0010*/  EXIT ;  /* 0x000000000000794d */ /* 0x000fea0003800000 */
.L_x_12165:
        /* <DEDUP_REMOVED lines=14> */
.L_x_22455:


//--------------------- .text._ZN2at6native18elementwise_kernelILi128ELi4EZNS0_15gpu_kernel_implIZZZNS0_15neg_kernel_cudaERNS_18TensorIteratorBaseEENKUlvE0_clEvENKUlvE4_clEvEUldE_EEvS4_RKT_EUliE_EEviT1_ --------------------------
	.section	.text._ZN2at6native18elementwise_kernelILi128ELi4EZNS0_15gpu_kernel_implIZZZNS0_15neg_kernel_cudaERNS_18TensorIteratorBaseEENKUlvE0_clEvENKUlvE4_clEvEUldE_EEvS4_RKT_EUliE_EEviT1_,"ax",@progbits
	.sectioninfo	@"SHI_REGISTERS=26"
	.align	128
        .global         _ZN2at6native18elementwise_kernelILi128ELi4EZNS0_15gpu_kernel_implIZZZNS0_15neg_kernel_cudaERNS_18TensorIteratorBaseEENKUlvE0_clEvENKUlvE4_clEvEUldE_EEvS4_RKT_EUliE_EEviT1_
        .type           _ZN2at6native18elementwise_kernelILi128ELi4EZNS0_15gpu_kernel_implIZZZNS0_15neg_kernel_cudaERNS_18TensorIteratorBaseEENKUlvE0_clEvENKUlvE4_clEvEUldE_EEvS4_RKT_EUliE_EEviT1_,@function
        .size           _ZN2at6native18elementwise_kernelILi128ELi4EZNS0_15gpu_kernel_implIZZZNS0_15neg_kernel_cudaERNS_18TensorIteratorBaseEENKUlvE0_clEvENKUlvE4_clEvEUldE_EEvS4_RKT_EUliE_EEviT1_,(.L_x_22456 - _ZN2at6native18elementwise_kernelILi128ELi4EZNS0_15gpu_kernel_implIZZZNS0_15neg_kernel_cudaERNS_18TensorIteratorBaseEENKUlvE0_clEvENKUlvE4_clEvEUldE_EEvS4_RKT_EUliE_EEviT1_)
        .other          _ZN2at6native18elementwise_kernelILi128ELi4EZNS0_15gpu_kernel_implIZZZNS0_15neg_kernel_cudaERNS_18TensorIteratorBaseEENKUlvE0_clEvENKUlvE4_clEvEUldE_EEvS4_RKT_EUliE_EEviT1_,@"STO_CUDA_ENTRY STV_DEFAULT"
_ZN2at6native18elementwise_kernelILi128ELi4EZNS0_15gpu_kernel_implIZZZNS0_15neg_kernel_cudaERNS_18TensorIteratorBaseEENKUlvE0_clEvENKUlvE4_clEvEUldE_EEvS4_RKT_EUliE_EEviT1_:
.text._ZN2at6native18elementwise_kernelILi128ELi4EZNS0_15gpu_kernel_implIZZZNS0_15neg_kernel_cudaERNS_18TensorIteratorBaseEENKUlvE0_clEvENKUlvE4_clEvEUldE_EEvS4_RKT_EUliE_EEviT1_:
        /* <DEDUP_REMOVED lines=236> */
.L_x_12168:
        /* <DEDUP_REMOVED lines=19> */
.L_x_12172:
[----:B------:R-:W2:Y:S02]  /*0ff0*/  LDG.E.U8 R2, [R4.64] ;  /* 0x0000002404027981 */ /* 0x000ea4000c1e1100 */
[----:B--2---:R-:W0:Y:S01]  /*1000*/  I2F.F64.U16 R2, R2 ;  /* 0x0000000200027312 */ /* 0x004e220000101800 */
[----:B------:R-:W-:Y:S05]  /*1010*/  BRA `(.L_x_12174) ;  /* 0x00000df000007947 */ /* 0x000fea0003800000 */
.L_x_12171:
        /* <DEDUP_REMOVED lines=9> */
.L_x_12176:
[----:B------:R-:W2:Y:S02]  /*10b0*/  LDG.E R2, [R4.64] ;  /* 0x0000002404027981 */ /* 0x000ea4000c1e1900 */
[----:B--2---:R-:W0:Y:S01]  /*10c0*/  I2F.F64 R2, R2 ;  /* 0x0000000200027312 */ /* 0x004e220000201c00 */
[----:B------:R-:W-:Y:S05]  /*10d0*/  BRA `(.L_x_12174) ;  /* 0x00000d3000007947 */ /* 0x000fea0003800000 */
.L_x_12175:
[----:B------:R-:W2:Y:S02]  /*10e0*/  LDG.E.U16 R2, [R4.64] ;  /* 0x0000002404027981 */ /* 0x000ea4000c1e1500 */
[----:B--2---:R-:W0:Y:S01]  /*10f0*/  I2F.F64.S16 R2, R2 ;  /* 0x0000000200027312 */ /* 0x004e220000101c00 */
[----:B------:R-:W-:Y:S05]  /*1100*/  BRA `(.L_x_12174) ;  /* 0x00000d0000007947 */ /* 0x000fea0003800000 */
.L_x_12170:
        /* <DEDUP_REMOVED lines=10> */
.L_x_12178:
[----:B------:R-:W2:Y:S02]  /*11b0*/  LDG.E.U16 R0, [R4.64] ;  /* 0x0000002404007981 */ /* 0x000ea4000c1e1500 */
[----:B--2---:R-:W-:-:S05]  /*11c0*/  HADD2.F32 R0, -RZ, R0.H0_H0 ;  /* 0x20000000ff007230 */ /* 0x004fca0000004100 */
[----:B------:R-:W-:-:S04]  /*11d0*/  FMUL.FTZ R0, R0, 1 ;  /* 0x3f80000000007820 */ /* 0x000fc80000410000 */
[----:B------:R0:W1:Y:S01]  /*11e0*/  F2F.F64.F32 R2, R0 ;  /* 0x0000000000027310 */ /* 0x0000620000201800 */
[----:B------:R-:W-:Y:S05]  /*11f0*/  BRA `(.L_x_12174) ;  /* 0x00000c1000007947 */ /* 0x000fea0003800000 */
.L_x_12177:
        /* <DEDUP_REMOVED lines=10> */
.L_x_12180:
[----:B------:R-:W2:Y:S02]  /*12a0*/  LDG.E.U16 R4, [R4.64] ;  /* 0x0000002404047981 */ /* 0x000ea4000c1e1500 */
[----:B--2---:R-:W-:-:S05]  /*12b0*/  HADD2.F32 R0, -RZ, R4.H0_H0 ;  /* 0x20000004ff007230 */ /* 0x004fca0000004100 */
[----:B------:R-:W-:-:S04]  /*12c0*/  FMUL.FTZ R0, R0, 1 ;  /* 0x3f80000000007820 */ /* 0x000fc80000410000 */
[----:B------:R0:W1:Y:S01]  /*12d0*/  F2F.F64.F32 R2, R0 ;  /* 0x0000000000027310 */ /* 0x0000620000201800 */
[----:B------:R-:W-:Y:S05]  /*12e0*/  BRA `(.L_x_12174) ;  /* 0x00000b2000007947 */ /* 0x000fea0003800000 */
.L_x_12179:
[----:B------:R0:W5:Y:S01]  /*12f0*/  LDG.E.64 R2, [R4.64] ;  /* 0x0000002404027981 */ /* 0x000162000c1e1b00 */
[----:B------:R-:W-:Y:S05]  /*1300*/  BRA `(.L_x_12174) ;  /* 0x00000b0000007947 */ /* 0x000fea0003800000 */
.L_x_12169:
        /* <DEDUP_REMOVED lines=13> */
.L_x_12183:
[----:B------:R0:W5:Y:S01]  /*13e0*/  LDG.E.64 R2, [R4.64] ;  /* 0x0000002404027981 */ /* 0x000162000c1e1b00 */
[----:B------:R-:W-:Y:S05]  /*13f0*/  BRA `(.L_x_12174) ;  /* 0x00000a1000007947 */ /* 0x000fea0003800000 */
.L_x_12182:
        /* <DEDUP_REMOVED lines=28> */
.L_x_12185:
        /* <DEDUP_REMOVED lines=15> */
.L_x_12184:
[----:B------:R-:W2:Y:S02]  /*16b0*/  LDG.E.U16 R0, [R4.64] ;  /* 0x0000002404007981 */ /* 0x000ea4000c1e1500 */
[----:B--2---:R-:W-:-:S05]  /*16c0*/  PRMT R0, RZ, 0x5410, R0 ;  /* 0x00005410ff007816 */ /* 0x004fca0000000000 */
[----:B------:R-:W-:-:S04]  /*16d0*/  FMUL.FTZ R0, R0, 1 ;  /* 0x3f80000000007820 */ /* 0x000fc80000410000 */
[----:B------:R0:W1:Y:S01]  /*16e0*/  F2F.F64.F32 R2, R0 ;  /* 0x0000000000027310 */ /* 0x0000620000201800 */
[----:B------:R-:W-:Y:S05]  /*16f0*/  BRA `(.L_x_12174) ;  /* 0x0000071000007947 */ /* 0x000fea0003800000 */
.L_x_12181:
        /* <DEDUP_REMOVED lines=11> */
.L_x_12188:
        /* <DEDUP_REMOVED lines=21> */
.L_x_12192:
[----:B------:R-:W-:Y:S05]  /*1900*/  BSYNC B1 ;  /* 0x0000000000017941 */ /* 0x000fea0003800000 */
.L_x_12191:
[----:B------:R-:W-:Y:S01]  /*1910*/  LEA R3, R0, 0x3b800000, 0x17 ;  /* 0x3b80000000037811 */ /* 0x000fe200078eb8ff */
[----:B------:R-:W-:-:S05]  /*1920*/  IMAD.SHL.U32 R0, R2, 0x100000, RZ ;  /* 0x0010000002007824 */ /* 0x000fca00078e00ff */
[----:B------:R-:W-:Y:S02]  /*1930*/  LOP3.LUT R0, R3, R0, R4, 0xfe, !PT ;  /* 0x0000000003007212 */ /* 0x000fe400078efe04 */
.L_x_12190:
[----:B------:R-:W-:Y:S05]  /*1940*/  BSYNC B0 ;  /* 0x0000000000007941 */ /* 0x000fea0003800000 */
.L_x_12189:
[----:B------:R-:W-:-:S04]  /*1950*/  FMUL.FTZ R0, R0, 1 ;  /* 0x3f80000000007820 */ /* 0x000fc80000410000 */
[----:B------:R0:W1:Y:S01]  /*1960*/  F2F.F64.F32 R2, R0 ;  /* 0x0000000000027310 */ /* 0x0000620000201800 */
[----:B------:R-:W-:Y:S05]  /*1970*/  BRA `(.L_x_12174) ;  /* 0x0000049000007947 */ /* 0x000fea0003800000 */
.L_x_12187:
        /* <DEDUP_REMOVED lines=21> */
.L_x_12196:
[----:B------:R-:W-:Y:S05]  /*1ad0*/  BSYNC B1 ;  /* 0x0000000000017941 */ /* 0x000fea0003800000 */
.L_x_12195:
[----:B------:R-:W-:Y:S01]  /*1ae0*/  LEA R3, R0, 0x37800000, 0x17 ;  /* 0x3780000000037811 */ /* 0x000fe200078eb8ff */
[----:B------:R-:W-:-:S05]  /*1af0*/  IMAD.SHL.U32 R0, R2, 0x200000, RZ ;  /* 0x0020000002007824 */ /* 0x000fca00078e00ff */
[----:B------:R-:W-:Y:S02]  /*1b00*/  LOP3.LUT R0, R3, R0, R4, 0xfe, !PT ;  /* 0x0000000003007212 */ /* 0x000fe400078efe04 */
.L_x_12194:
[----:B------:R-:W-:Y:S05]  /*1b10*/  BSYNC B0 ;  /* 0x0000000000007941 */ /* 0x000fea0003800000 */
.L_x_12193:
[----:B------:R-:W-:-:S04]  /*1b20*/  FMUL.FTZ R0, R0, 1 ;  /* 0x3f80000000007820 */ /* 0x000fc80000410000 */
[----:B------:R0:W1:Y:S01]  /*1b30*/  F2F.F64.F32 R2, R0 ;  /* 0x0000000000027310 */ /* 0x0000620000201800 */
[----:B------:R-:W-:Y:S05]  /*1b40*/  BRA `(.L_x_12174) ;  /* 0x000002c000007947 */ /* 0x000fea0003800000 */
.L_x_12186:
        /* <DEDUP_REMOVED lines=14> */
.L_x_12200:
[----:B------:R-:W-:Y:S05]  /*1c30*/  BSYNC B0 ;  /* 0x0000000000007941 */ /* 0x000fea0003800000 */
.L_x_12199:
[----:B------:R-:W-:-:S04]  /*1c40*/  FMUL.FTZ R0, R0, 1 ;  /* 0x3f80000000007820 */ /* 0x000fc80000410000 */
[----:B------:R0:W1:Y:S01]  /*1c50*/  F2F.F64.F32 R2, R0 ;  /* 0x0000000000027310 */ /* 0x0000620000201800 */
[----:B------:R-:W-:Y:S05]  /*1c60*/  BRA `(.L_x_12174) ;  /* 0x000001a000007947 */ /* 0x000fea0003800000 */
.L_x_12173:
        /* <DEDUP_REMOVED lines=21> */
.L_x_12198:
[----:B------:R-:W2:Y:S02]  /*1dc0*/  LDG.E.64 R2, [R4.64] ;  /* 0x0000002404027981 */ /* 0x000ea4000c1e1b00 */
[----:B--2---:R-:W0:Y:S01]  /*1dd0*/  I2F.F64.U64 R2, R2 ;  /* 0x0000000200027312 */ /* 0x004e220000301800 */
[----:B------:R-:W-:Y:S05]  /*1de0*/  BRA `(.L_x_12174) ;  /* 0x0000002000007947 */ /* 0x000fea0003800000 */
.L_x_12197:
[----:B------:R-:W2:Y:S02]  /*1df0*/  LDG.E R2, [R4.64] ;  /* 0x0000002404027981 */ /* 0x000ea4000c1e1900 */
[----:B--2---:R-:W0:Y:S02]  /*1e00*/  I2F.F64.U32 R2, R2 ;  /* 0x0000000200027312 */ /* 0x004e240000201800 */
.L_x_12174:
[----:B0-----:R-:W0:Y:S02]  /*1e10*/  LDC.U8 R4, c[0x0][0x371] ;  /* 0x0000dc40ff047b82 */ /* 0x001e240000000000 */
        /* <DEDUP_REMOVED lines=11> */
[----:B-1---5:R-:W0:Y:S02]  /*1ed0*/  F2I.F64.TRUNC R3, -R2 ;  /* 0x8000000200037311 */ /* 0x022e24000030d100 */
[----:B0-----:R0:W-:Y:S01]  /*1ee0*/  STG.E.U8 [R16.64], R3 ;  /* 0x0000000310007986 */ /* 0x0011e2000c101124 */
[----:B------:R-:W-:Y:S05]  /*1ef0*/  BRA `(.L_x_12206) ;  /* 0x00000f3000007947 */ /* 0x000fea0003800000 */
.L_x_12204:
[----:B-1---5:R-:W0:Y:S02]  /*1f00*/  F2I.S64.F64.TRUNC R2, -R2 ;  /* 0x8000000200027311 */ /* 0x022e24000030d900 */
[----:B0-----:R-:W-:-:S05]  /*1f10*/  IMAD.MOV.U32 R5, RZ, RZ, R2 ;  /* 0x000000ffff057224 */ /* 0x001fca00078e0002 */
[----:B------:R0:W-:Y:S01]  /*1f20*/  STG.E.U8 [R16.64], R5 ;  /* 0x0000000510007986 */ /* 0x0001e2000c101124 */
[----:B------:R-:W-:Y:S05]  /*1f30*/  BRA `(.L_x_12206) ;  /* 0x00000ef000007947 */ /* 0x000fea0003800000 */
.L_x_12203:
[----:B------:R-:W-:-:S13]  /*1f40*/  ISETP.NE.AND P0, PT, R0, 0x2, PT ;  /* 0x000000020000780c */ /* 0x000fda0003f05270 */
[----:B------:R-:W-:Y:S05]  /*1f50*/  @!P0 BRA `(.L_x_12207) ;  /* 0x000000a000008947 */ /* 0x000fea0003800000 */
[----:B------:R-:W-:-:S13]  /*1f60*/  ISETP.NE.AND P0, PT, R0, 0x3, PT ;  /* 0x000000030000780c */ /* 0x000fda0003f05270 */
[----:B------:R-:W-:Y:S05]  /*1f70*/  @!P0 BRA `(.L_x_12208) ;  /* 0x0000005000008947 */ /* 0x000fea0003800000 */
[----:B------:R-:W-:-:S13]  /*1f80*/  ISETP.NE.AND P0, PT, R0, 0x4, PT ;  /* 0x000000040000780c */ /* 0x000fda0003f05270 */
[----:B------:R-:W-:Y:S05]  /*1f90*/  @P0 BRA `(.L_x_12205) ;  /* 0x00000d0000000947 */ /* 0x000fea0003800000 */
[----:B-1---5:R-:W0:Y:S02]  /*1fa0*/  F2I.S64.F64.TRUNC R2, -R2 ;  /* 0x8000000200027311 */ /* 0x022e24000030d900 */
[----:B0-----:R0:W-:Y:S01]  /*1fb0*/  STG.E.64 [R16.64], R2 ;  /* 0x0000000210007986 */ /* 0x0011e2000c101b24 */
[----:B------:R-:W-:Y:S05]  /*1fc0*/  BRA `(.L_x_12206) ;  /* 0x00000e6000007947 */ /* 0x000fea0003800000 */
.L_x_12208:
[----:B-1---5:R-:W0:Y:S02]  /*1fd0*/  F2I.F64.TRUNC R3, -R2 ;  /* 0x8000000200037311 */ /* 0x022e24000030d100 */
[----:B0-----:R0:W-:Y:S01]  /*1fe0*/  STG.E [R16.64], R3 ;  /* 0x0000000310007986 */ /* 0x0011e2000c101924 */
[----:B------:R-:W-:Y:S05]  /*1ff0*/  BRA `(.L_x_12206) ;  /* 0x00000e3000007947 */ /* 0x000fea0003800000 */
.L_x_12207:
[----:B-1---5:R-:W0:Y:S02]  /*2000*/  F2I.F64.TRUNC R3, -R2 ;  /* 0x8000000200037311 */ /* 0x022e24000030d100 */
[----:B0-----:R0:W-:Y:S01]  /*2010*/  STG.E.U16 [R16.64], R3 ;  /* 0x0000000310007986 */ /* 0x0011e2000c101524 */
[----:B------:R-:W-:Y:S05]  /*2020*/  BRA `(.L_x_12206) ;  /* 0x00000e0000007947 */ /* 0x000fea0003800000 */
.L_x_12202:
[----:B------:R-:W-:-:S13]  /*2030*/  ISETP.GT.AND P0, PT, R0, 0x6, PT ;  /* 0x000000060000780c */ /* 0x000fda0003f04270 */
[----:B------:R-:W-:Y:S05]  /*2040*/  @P0 BRA `(.L_x_12209) ;  /* 0x000000f000000947 */ /* 0x000fea0003800000 */
[----:B------:R-:W-:-:S13]  /*2050*/  ISETP.NE.AND P0, PT, R0, 0x5, PT ;  /* 0x000000050000780c */ /* 0x000fda0003f05270 */
[----:B------:R-:W-:Y:S05]  /*2060*/  @!P0 BRA `(.L_x_12210) ;  /* 0x0000007000008947 */ /* 0x000fea0003800000 */
[----:B------:R-:W-:-:S13]  /*2070*/  ISETP.NE.AND P0, PT, R0, 0x6, PT ;  /* 0x000000060000780c */ /* 0x000fda0003f05270 */
[----:B------:R-:W-:Y:S05]  /*2080*/  @P0 BRA `(.L_x_12205) ;  /* 0x00000c1000000947 */ /* 0x000fea0003800000 */
[----:B-1---5:R-:W0:Y:S01]  /*2090*/  F2F.F32.F64 R5, -R2 ;  /* 0x8000000200057310 */ /* 0x022e220000301000 */
[----:B------:R-:W0:-:S14]  /*20a0*/  DSETP.GEU.AND P0, PT, |R2|, c[0x2][0x0], PT ;  /* 0x008000000200762a */ /* 0x000e1c0003f0e200 */
[----:B0-----:R-:W-:-:S05]  /*20b0*/  @!P0 FMUL R5, R5, 1.175494350822287508e-38 ;  /* 0x0080000005058820 */ /* 0x001fca0000400000 */
[----:B------:R0:W-:Y:S01]  /*20c0*/  STG.E [R16.64], R5 ;  /* 0x0000000510007986 */ /* 0x0001e2000c101924 */
[----:B------:R-:W-:Y:S05]  /*20d0*/  BRA `(.L_x_12206) ;  /* 0x00000d5000007947 */ /* 0x000fea0003800000 */
.L_x_12210:
[----:B-1---5:R-:W0:Y:S01]  /*20e0*/  F2F.F32.F64 R0, -R2 ;  /* 0x8000000200007310 */ /* 0x022e220000301000 */
[----:B------:R-:W0:-:S14]  /*20f0*/  DSETP.GEU.AND P0, PT, |R2|, c[0x2][0x0], PT ;  /* 0x008000000200762a */ /* 0x000e1c0003f0e200 */
[----:B0-----:R-:W-:-:S05]  /*2100*/  @!P0 FMUL R0, R0, 1.175494350822287508e-38 ;  /* 0x0080000000008820 */ /* 0x001fca0000400000 */
[----:B------:R-:W-:-:S05]  /*2110*/  F2FP.PACK_AB R0, RZ, R0 ;  /* 0x00000000ff00723e */ /* 0x000fca00000000ff */
[----:B------:R0:W-:Y:S01]  /*2120*/  STG.E.U16 [R16.64], R0 ;  /* 0x0000000010007986 */ /* 0x0001e2000c101524 */
[----:B------:R-:W-:Y:S05]  /*2130*/  BRA `(.L_x_12206) ;  /* 0x00000cf000007947 */ /* 0x000fea0003800000 */
.L_x_12209:
[----:B------:R-:W-:-:S13]  /*2140*/  ISETP.NE.AND P0, PT, R0, 0x7, PT ;  /* 0x000000070000780c */ /* 0x000fda0003f05270 */
[----:B------:R-:W-:Y:S05]  /*2150*/  @!P0 BRA `(.L_x_12211) ;  /* 0x0000011000008947 */ /* 0x000fea0003800000 */
[----:B------:R-:W-:-:S13]  /*2160*/  ISETP.NE.AND P0, PT, R0, 0x8, PT ;  /* 0x000000080000780c */ /* 0x000fda0003f05270 */
[----:B------:R-:W-:Y:S05]  /*2170*/  @!P0 BRA `(.L_x_12212) ;  /* 0x0000008000008947 */ /* 0x000fea0003800000 */
[----:B------:R-:W-:-:S13]  /*2180*/  ISETP.NE.AND P0, PT, R0, 0x9, PT ;  /* 0x000000090000780c */ /* 0x000fda0003f05270 */
[----:B------:R-:W-:Y:S05]  /*2190*/  @P0 BRA `(.L_x_12205) ;  /* 0x00000b0000000947 */ /* 0x000fea0003800000 */
[----:B-1---5:R-:W0:Y:S01]  /*21a0*/  F2F.F32.F64 R4, -R2 ;  /* 0x8000000200047310 */ /* 0x022e220000301000 */
[----:B------:R-:W0:Y:S01]  /*21b0*/  DSETP.GEU.AND P0, PT, |R2|, c[0x2][0x0], PT ;  /* 0x008000000200762a */ /* 0x000e220003f0e200 */
[----:B------:R-:W-:-:S13]  /*21c0*/  IMAD.MOV.U32 R5, RZ, RZ, RZ ;  /* 0x000000ffff057224 */ /* 0x000fda00078e00ff */
[----:B0-----:R-:W-:-:S05]  /*21d0*/  @!P0 FMUL R4, R4, 1.175494350822287508e-38 ;  /* 0x0080000004048820 */ /* 0x001fca0000400000 */
[----:B------:R0:W-:Y:S01]  /*21e0*/  STG.E.64 [R16.64], R4 ;  /* 0x0000000410007986 */ /* 0x0001e2000c101b24 */
[----:B------:R-:W-:Y:S05]  /*21f0*/  BRA `(.L_x_12206) ;  /* 0x00000c3000007947 */ /* 0x000fea0003800000 */
.L_x_12212:
[----:B-1---5:R-:W0:Y:S01]  /*2200*/  F2F.F32.F64 R0, -R2 ;  /* 0x8000000200007310 */ /* 0x022e220000301000 */
[----:B------:R-:W0:-:S14]  /*2210*/  DSETP.GEU.AND P0, PT, |R2|, c[0x2][0x0], PT ;  /* 0x008000000200762a */ /* 0x000e1c0003f0e200 */
[----:B0-----:R-:W-:-:S05]  /*2220*/  @!P0 FMUL R0, R0, 1.175494350822287508e-38 ;  /* 0x0080000000008820 */ /* 0x001fca0000400000 */
[----:B------:R-:W-:-:S04]  /*2230*/  F2FP.PACK_AB R3, RZ, R0 ;  /* 0x00000000ff03723e */ /* 0x000fc800000000ff */
[----:B------:R-:W-:-:S05]  /*2240*/  PRMT R3, R3, 0x5410, RZ ;  /* 0x0000541003037816 */ /* 0x000fca00000000ff */
[----:B------:R0:W-:Y:S01]  /*2250*/  STG.E [R16.64], R3 ;  /* 0x0000000310007986 */ /* 0x0001e2000c101924 */
[----:B------:R-:W-:Y:S05]  /*2260*/  BRA `(.L_x_12206) ;  /* 0x00000bc000007947 */ /* 0x000fea0003800000 */
.L_x_12211:
[----:B-1---5:R-:W0:-:S07]  /*2270*/  DADD R2, -RZ, -R2 ;  /* 0x00000000ff027229 */ /* 0x022e0e0000000902 */
[----:B0-----:R0:W-:Y:S01]  /*2280*/  STG.E.64 [R16.64], R2 ;  /* 0x0000000210007986 */ /* 0x0011e2000c101b24 */
[----:B------:R-:W-:Y:S05]  /*2290*/  BRA `(.L_x_12206) ;  /* 0x00000b9000007947 */ /* 0x000fea0003800000 */
.L_x_12201:
        /* <DEDUP_REMOVED lines=8> */
[----:B-1---5:R-:W0:-:S06]  /*2320*/  DSETP.NEU.AND P0, PT, R2, RZ, PT ;  /* 0x000000ff0200722a */ /* 0x022e0c0003f0d000 */
[----:B0-----:R-:W-:-:S05]  /*2330*/  SEL R3, RZ, 0x1, !P0 ;  /* 0x00000001ff037807 */ /* 0x001fca0004000000 */
[----:B------:R0:W-:Y:S01]  /*2340*/  STG.E.U8 [R16.64], R3 ;  /* 0x0000000310007986 */ /* 0x0001e2000c101124 */
[----:B------:R-:W-:Y:S05]  /*2350*/  BRA `(.L_x_12206) ;  /* 0x00000ad000007947 */ /* 0x000fea0003800000 */
.L_x_12215:
[----:B-1---5:R-:W0:Y:S01]  /*2360*/  DADD R4, -RZ, -R2 ;  /* 0x00000000ff047229 */ /* 0x022e220000000902 */
[----:B------:R-:W-:-:S06]  /*2370*/  CS2R R6, SRZ ;  /* 0x0000000000067805 */ /* 0x000fcc000001ff00 */
[----:B0-----:R0:W-:Y:S01]  /*2380*/  STG.E.128 [R16.64], R4 ;  /* 0x0000000410007986 */ /* 0x0011e2000c101d24 */
[----:B------:R-:W-:Y:S05]  /*2390*/  BRA `(.L_x_12206) ;  /* 0x00000a9000007947 */ /* 0x000fea0003800000 */
.L_x_12214:
        /* <DEDUP_REMOVED lines=23> */
.L_x_12219:
[----:B------:R-:W-:Y:S05]  /*2510*/  BSYNC B0 ;  /* 0x0000000000007941 */ /* 0x000fea0003800000 */
.L_x_12218:
[----:B------:R-:W-:-:S05]  /*2520*/  LOP3.LUT R5, R0, R5, RZ, 0xfc, !PT ;  /* 0x0000000500057212 */ /* 0x000fca00078efcff */
[----:B------:R0:W-:Y:S01]  /*2530*/  STG.E.U8 [R16.64], R5 ;  /* 0x0000000510007986 */ /* 0x0001e2000c101124 */
[----:B------:R-:W-:Y:S05]  /*2540*/  BRA `(.L_x_12206) ;  /* 0x000008e000007947 */ /* 0x000fea0003800000 */
.L_x_12217:
[----:B-1---5:R-:W0:Y:S01]  /*2550*/  F2F.F32.F64 R5, -R2 ;  /* 0x8000000200057310 */ /* 0x022e220000301000 */
        /* <DEDUP_REMOVED lines=14> */
.L_x_12221:
[----:B------:R-:W-:Y:S01]  /*2640*/  IMAD.MOV.U32 R0, RZ, RZ, 0x7f ;  /* 0x0000007fff007424 */ /* 0x000fe200078e00ff */
[----:B------:R-:W-:-:S04]  /*2650*/  ISETP.GT.U32.AND P0, PT, R4, 0x7f800000, PT ;  /* 0x7f8000000400780c */ /* 0x000fc80003f04070 */
[----:B------:R-:W-:-:S04]  /*2660*/  SEL R0, R0, 0x7c, P0 ;  /* 0x0000007c00007807 */ /* 0x000fc80000000000 */
.L_x_12222:
[----:B------:R-:W-:Y:S05]  /*2670*/  BSYNC B0 ;  /* 0x0000000000007941 */ /* 0x000fea0003800000 */
.L_x_12220:
[----:B------:R-:W-:-:S04]  /*2680*/  LOP3.LUT R2, R5, 0x80000000, RZ, 0xc0, !PT ;  /* 0x8000000005027812 */ /* 0x000fc800078ec0ff */
[----:B------:R-:W-:-:S04]  /*2690*/  SHF.R.U32.HI R3, RZ, 0x18, R2 ;  /* 0x00000018ff037819 */ /* 0x000fc80000011602 */
[----:B------:R-:W-:-:S05]  /*26a0*/  LOP3.LUT R3, R0, R3, RZ, 0xfc, !PT ;  /* 0x0000000300037212 */ /* 0x000fca00078efcff */
[----:B------:R0:W-:Y:S01]  /*26b0*/  STG.E.U8 [R16.64], R3 ;  /* 0x0000000310007986 */ /* 0x0001e2000c101124 */
[----:B------:R-:W-:Y:S05]  /*26c0*/  BRA `(.L_x_12206) ;  /* 0x0000076000007947 */ /* 0x000fea0003800000 */
.L_x_12216:
[----:B-1---5:R-:W0:Y:S01]  /*26d0*/  F2F.F32.F64 R0, -R2 ;  /* 0x8000000200007310 */ /* 0x022e220000301000 */
[----:B------:R-:W0:-:S14]  /*26e0*/  DSETP.GEU.AND P0, PT, |R2|, c[0x2][0x0], PT ;  /* 0x008000000200762a */ /* 0x000e1c0003f0e200 */
[----:B0-----:R-:W-:-:S05]  /*26f0*/  @!P0 FMUL R0, R0, 1.175494350822287508e-38 ;  /* 0x0080000000008820 */ /* 0x001fca0000400000 */
[----:B------:R-:W-:-:S05]  /*2700*/  F2FP.BF16.PACK_AB R0, RZ, R0 ;  /* 0x00000000ff00723e */ /* 0x000fca00000010ff */
[----:B------:R0:W-:Y:S01]  /*2710*/  STG.E.U16 [R16.64], R0 ;  /* 0x0000000010007986 */ /* 0x0001e2000c101524 */
[----:B------:R-:W-:Y:S05]  /*2720*/  BRA `(.L_x_12206) ;  /* 0x0000070000007947 */ /* 0x000fea0003800000 */
.L_x_12213:
        /* <DEDUP_REMOVED lines=8> */
[----:B-1---5:R-:W0:Y:S02]  /*27b0*/  F2I.U32.F64.TRUNC R3, -R2 ;  /* 0x8000000200037311 */ /* 0x022e24000030d000 */
[----:B0-----:R0:W-:Y:S01]  /*27c0*/  STG.E.U16 [R16.64], R3 ;  /* 0x0000000310007986 */ /* 0x0011e2000c101524 */
[----:B------:R-:W-:Y:S05]  /*27d0*/  BRA `(.L_x_12206) ;  /* 0x0000065000007947 */ /* 0x000fea0003800000 */
.L_x_12225:
[----:B-1---5:R-:W0:Y:S01]  /*27e0*/  F2F.F32.F64 R5, -R2 ;  /* 0x8000000200057310 */ /* 0x022e220000301000 */
        /* <DEDUP_REMOVED lines=18> */
.L_x_12228:
[----:B------:R-:W-:-:S04]  /*2910*/  LOP3.LUT R2, R5, 0x80000000, RZ, 0xc0, !PT ;  /* 0x8000000005027812 */ /* 0x000fc800078ec0ff */
[----:B------:R-:W-:-:S04]  /*2920*/  SHF.R.U32.HI R3, RZ, 0x18, R2 ;  /* 0x00000018ff037819 */ /* 0x000fc80000011602 */
[----:B------:R-:W-:-:S04]  /*2930*/  LOP3.LUT R0, R0, R3, RZ, 0xfc, !PT ;  /* 0x0000000300007212 */ /* 0x000fc800078efcff */
[----:B------:R-:W-:Y:S02]  /*2940*/  PRMT R8, R0, 0x7610, R8 ;  /* 0x0000761000087816 */ /* 0x000fe40000000008 */
.L_x_12227:
[----:B------:R-:W-:Y:S05]  /*2950*/  BSYNC B0 ;  /* 0x0000000000007941 */ /* 0x000fea0003800000 */
.L_x_12226:
[----:B------:R0:W-:Y:S01]  /*2960*/  STG.E.U8 [R16.64], R8 ;  /* 0x0000000810007986 */ /* 0x0001e2000c101124 */
[----:B------:R-:W-:Y:S05]  /*2970*/  BRA `(.L_x_12206) ;  /* 0x000004b000007947 */ /* 0x000fea0003800000 */
.L_x_12224:
        /* <DEDUP_REMOVED lines=19> */
.L_x_12231:
[----:B------:R-:W-:-:S04]  /*2ab0*/  LOP3.LUT R2, R5, 0x80000000, RZ, 0xc0, !PT ;  /* 0x8000000005027812 */ /* 0x000fc800078ec0ff */
[----:B------:R-:W-:-:S04]  /*2ac0*/  SHF.R.U32.HI R3, RZ, 0x18, R2 ;  /* 0x00000018ff037819 */ /* 0x000fc80000011602 */
[----:B------:R-:W-:-:S04]  /*2ad0*/  LOP3.LUT R0, R0, R3, RZ, 0xfc, !PT ;  /* 0x0000000300007212 */ /* 0x000fc800078efcff */
[----:B------:R-:W-:Y:S02]  /*2ae0*/  PRMT R8, R0, 0x7610, R8 ;  /* 0x0000761000087816 */ /* 0x000fe40000000008 */
.L_x_12230:
[----:B------:R-:W-:Y:S05]  /*2af0*/  BSYNC B0 ;  /* 0x0000000000007941 */ /* 0x000fea0003800000 */
.L_x_12229:
[----:B------:R0:W-:Y:S01]  /*2b00*/  STG.E.U8 [R16.64], R8 ;  /* 0x0000000810007986 */ /* 0x0001e2000c101124 */
[----:B------:R-:W-:Y:S05]  /*2b10*/  BRA `(.L_x_12206) ;  /* 0x0000031000007947 */ /* 0x000fea0003800000 */
.L_x_12223:
[----:B------:R-:W-:-:S13]  /*2b20*/  ISETP.NE.AND P0, PT, R0, 0x1c, PT ;  /* 0x0000001c0000780c */ /* 0x000fda0003f05270 */
[----:B------:R-:W-:Y:S05]  /*2b30*/  @!P0 BRA `(.L_x_12232) ;  /* 0x000002d000008947 */ /* 0x000fea0003800000 */
[----:B------:R-:W-:-:S13]  /*2b40*/  ISETP.NE.AND P0, PT, R0, 0x1d, PT ;  /* 0x0000001d0000780c */ /* 0x000fda0003f05270 */
[----:B------:R-:W-:Y:S05]  /*2b50*/  @!P0 BRA `(.L_x_12233) ;  /* 0x0000028000008947 */ /* 0x000fea0003800000 */
[----:B------:R-:W-:-:S13]  /*2b60*/  ISETP.NE.AND P0, PT, R0, 0x2c, PT ;  /* 0x0000002c0000780c */ /* 0x000fda0003f05270 */
[----:B------:R-:W-:Y:S05]  /*2b70*/  @P0 BRA `(.L_x_12205) ;  /* 0x0000012000000947 */ /* 0x000fea0003800000 */
[----:B-1---5:R0:W1:Y:S01]  /*2b80*/  F2F.F32.F64 R6, -R2 ;  /* 0x8000000200067310 */ /* 0x0220620000301000 */
[----:B------:R0:W1:Y:S02]  /*2b90*/  DSETP.GEU.AND P0, PT, |R2|, c[0x2][0x0], PT ;  /* 0x008000000200762a */ /* 0x0000640003f0e200 */
[----:B0-----:R-:W-:-:S12]  /*2ba0*/  IMAD.MOV.U32 R3, RZ, RZ, 0xff ;  /* 0x000000ffff037424 */ /* 0x001fd800078e00ff */
[----:B-1----:R-:W-:Y:S01]  /*2bb0*/  @!P0 FMUL R6, R6, 1.175494350822287508e-38 ;  /* 0x0080000006068820 */ /* 0x002fe20000400000 */
[----:B------:R-:W-:-:S04]  /*2bc0*/  PLOP3.LUT P0, PT, PT, PT, PT, 0x80, 0x0 ;  /* 0x000000000000781c */ /* 0x000fc80003f0f070 */
        /* <DEDUP_REMOVED lines=13> */
.L_x_12205:
[----:B-1---5:R-:W-:Y:S01]  /*2ca0*/  MOV R2, 0x0 ;  /* 0x0000000000027802 */ /* 0x022fe20000000f00 */
        /* <DEDUP_REMOVED lines=19> */
.L_x_12233:
[----:B-1---5:R-:W0:Y:S02]  /*2de0*/  F2I.U64.F64.TRUNC R2, -R2 ;  /* 0x8000000200027311 */ /* 0x022e24000030d800 */
[----:B0-----:R0:W-:Y:S01]  /*2df0*/  STG.E.64 [R16.64], R2 ;  /* 0x0000000210007986 */ /* 0x0011e2000c101b24 */
[----:B------:R-:W-:Y:S05]  /*2e00*/  BRA `(.L_x_12206) ;  /* 0x0000002000007947 */ /* 0x000fea0003800000 */
.L_x_12232:
[----:B-1---5:R-:W0:Y:S02]  /*2e10*/  F2I.U32.F64.TRUNC R3, -R2 ;  /* 0x8000000200037311 */ /* 0x022e24000030d000 */
[----:B0-----:R0:W-:Y:S02]  /*2e20*/  STG.E [R16.64], R3 ;  /* 0x0000000310007986 */ /* 0x0011e4000c101924 */
.L_x_12206:
[----:B------:R-:W-:-:S05]  /*2e30*/  IMAD R18, R18, 0x200, R23 ;  /* 0x0000020012127824 */ /* 0x000fca00078e0217 */
[----:B------:R-:W-:Y:S02]  /*2e40*/  IADD3 R19, R18, 0x80, RZ ;  /* 0x0000008012137810 */ /* 0x000fe40007ffe0ff */
.L_x_12167:
[----:B------:R-:W-:Y:S05]  /*2e50*/  BSYNC B6 ;  /* 0x0000000000067941 */ /* 0x000fea0003800000 */
.L_x_12166:
        /* <DEDUP_REMOVED lines=231> */
.L_x_12236:
        /* <DEDUP_REMOVED lines=19> */
.L_x_12240:
[----:B------:R-:W2:Y:S02]  /*3e00*/  LDG.E.U8 R2, [R4.64] ;  /* 0x0000002404027981 */ /* 0x000ea4000c1e1100 */
[----:B--2---:R-:W0:Y:S01]  /*3e10*/  I2F.F64.U16 R2, R2 ;  /* 0x0000000200027312 */ /* 0x004e220000101800 */
[----:B------:R-:W-:Y:S05]  /*3e20*/  BRA `(.L_x_12242) ;  /* 0x00000df000007947 */ /* 0x000fea0003800000 */
.L_x_12239:
        /* <DEDUP_REMOVED lines=9> */
.L_x_12244:
[----:B------:R-:W2:Y:S02]  /*3ec0*/  LDG.E R2, [R4.64] ;  /* 0x0000002404027981 */ /* 0x000ea4000c1e1900 */
[----:B--2---:R-:W0:Y:S01]  /*3ed0*/  I2F.F64 R2, R2 ;  /* 0x0000000200027312 */ /* 0x004e220000201c00 */
[----:B------:R-:W-:Y:S05]  /*3ee0*/  BRA `(.L_x_12242) ;  /* 0x00000d3000007947 */ /* 0x000fea0003800000 */
.L_x_12243:
[----:B------:R-:W2:Y:S02]  /*3ef0*/  LDG.E.U16 R2, [R4.64] ;  /* 0x0000002404027981 */ /* 0x000ea4000c1e1500 */
[----:B--2---:R-:W0:Y:S01]  /*3f00*/  I2F.F64.S16 R2, R2 ;  /* 0x0000000200027312 */ /* 0x004e220000101c00 */
[----:B------:R-:W-:Y:S05]  /*3f10*/  BRA `(.L_x_12242) ;  /* 0x00000d0000007947 */ /* 0x000fea0003800000 */
.L_x_12238:
        /* <DEDUP_REMOVED lines=10> */
.L_x_12246:
[----:B------:R-:W2:Y:S02]  /*3fc0*/  LDG.E.U16 R0, [R4.64] ;  /* 0x0000002404007981 */ /* 0x000ea4000c1e1500 */
[----:B--2---:R-:W-:-:S05]  /*3fd0*/  HADD2.F32 R0, -RZ, R0.H0_H0 ;  /* 0x20000000ff007230 */ /* 0x004fca0000004100 */
[----:B------:R-:W-:-:S04]  /*3fe0*/  FMUL.FTZ R0, R0, 1 ;  /* 0x3f80000000007820 */ /* 0x000fc80000410000 */
[----:B------:R0:W1:Y:S01]  /*3ff0*/  F2F.F64.F32 R2, R0 ;  /* 0x0000000000027310 */ /* 0x0000620000201800 */
[----:B------:R-:W-:Y:S05]  /*4000*/  BRA `(.L_x_12242) ;  /* 0x00000c1000007947 */ /* 0x000fea0003800000 */
.L_x_12245:
        /* <DEDUP_REMOVED lines=10> */
.L_x_12248:
[----:B------:R-:W2:Y:S02]  /*40b0*/  LDG.E.U16 R4, [R4.64] ;  /* 0x0000002404047981 */ /* 0x000ea4000c1e1500 */
[----:B--2---:R-:W-:-:S05]  /*40c0*/  HADD2.F32 R0, -RZ, R4.H0_H0 ;  /* 0x20000004ff007230 */ /* 0x004fca0000004100 */
[----:B------:R-:W-:-:S04]  /*40d0*/  FMUL.FTZ R0, R0, 1 ;  /* 0x3f80000000007820 */ /* 0x000fc80000410000 */
[----:B------:R0:W1:Y:S01]  /*40e0*/  F2F.F64.F32 R2, R0 ;  /* 0x0000000000027310 */ /* 0x0000620000201800 */
[----:B------:R-:W-:Y:S05]  /*40f0*/  BRA `(.L_x_12242) ;  /* 0x00000b2000007947 */ /* 0x000fea0003800000 */
.L_x_12247:
[----:B------:R0:W5:Y:S01]  /*4100*/  LDG.E.64 R2, [R4.64] ;  /* 0x0000002404027981 */ /* 0x000162000c1e1b00 */
[----:B------:R-:W-:Y:S05]  /*4110*/  BRA `(.L_x_12242) ;  /* 0x00000b0000007947 */ /* 0x000fea0003800000 */
.L_x_12237:
        /* <DEDUP_REMOVED lines=13> */
.L_x_12251:
[----:B------:R0:W5:Y:S01]  /*41f0*/  LDG.E.64 R2, [R4.64] ;  /* 0x0000002404027981 */ /* 0x000162000c1e1b00 */
[----:B------:R-:W-:Y:S05]  /*4200*/  BRA `(.L_x_12242) ;  /* 0x00000a1000007947 */ /* 0x000fea0003800000 */
.L_x_12250:
        /* <DEDUP_REMOVED lines=28> */
.L_x_12253:
        /* <DEDUP_REMOVED lines=15> */
.L_x_12252:
[----:B------:R-:W2:Y:S02]  /*44c0*/  LDG.E.U16 R0, [R4.64] ;  /* 0x0000002404007981 */ /* 0x000ea4000c1e1500 */
[----:B--2---:R-:W-:-:S05]  /*44d0*/  PRMT R0, RZ, 0x5410, R0 ;  /* 0x00005410ff007816 */ /* 0x004fca0000000000 */
[----:B------:R-:W-:-:S04]  /*44e0*/  FMUL.FTZ R0, R0, 1 ;  /* 0x3f80000000007820 */ /* 0x000fc80000410000 */
[----:B------:R0:W1:Y:S01]  /*44f0*/  F2F.F64.F32 R2, R0 ;  /* 0x0000000000027310 */ /* 0x0000620000201800 */
[----:B------:R-:W-:Y:S05]  /*4500*/  BRA `(.L_x_12242) ;  /* 0x0000071000007947 */ /* 0x000fea0003800000 */
.L_x_12249:
        /* <DEDUP_REMOVED lines=11> */
.L_x_12256:
        /* <DEDUP_REMOVED lines=21> */
.L_x_12260:
[----:B------:R-:W-:Y:S05]  /*4710*/  BSYNC B1 ;  /* 0x0000000000017941 */ /* 0x000fea0003800000 */
.L_x_12259:
[----:B------:R-:W-:Y:S01]  /*4720*/  LEA R3, R0, 0x3b800000, 0x17 ;  /* 0x3b80000000037811 */ /* 0x000fe200078eb8ff */
[----:B------:R-:W-:-:S05]  /*4730*/  IMAD.SHL.U32 R0, R2, 0x100000, RZ ;  /* 0x0010000002007824 */ /* 0x000fca00078e00ff */
[----:B------:R-:W-:Y:S02]  /*4740*/  LOP3.LUT R0, R3, R0, R4, 0xfe, !PT ;  /* 0x0000000003007212 */ /* 0x000fe400078efe04 */
.L_x_12258:
[----:B------:R-:W-:Y:S05]  /*4750*/  BSYNC B0 ;  /* 0x0000000000007941 */ /* 0x000fea0003800000 */
.L_x_12257:
[----:B------:R-:W-:-:S04]  /*4760*/  FMUL.FTZ R0, R0, 1 ;  /* 0x3f80000000007820 */ /* 0x000fc80000410000 */
[----:B------:R0:W1:Y:S01]  /*4770*/  F2F.F64.F32 R2, R0 ;  /* 0x0000000000027310 */ /* 0x0000620000201800 */
[----:B------:R-:W-:Y:S05]  /*4780*/  BRA `(.L_x_12242) ;  /* 0x0000049000007947 */ /* 0x000fea0003800000 */
.L_x_12255:
        /* <DEDUP_REMOVED lines=21> */
.L_x_12264:
[----:B------:R-:W-:Y:S05]  /*48e0*/  BSYNC B1 ;  /* 0x0000000000017941 */ /* 0x000fea0003800000 */
.L_x_12263:
[----:B------:R-:W-:Y:S01]  /*48f0*/  LEA R3, R0, 0x37800000, 0x17 ;  /* 0x3780000000037811 */ /* 0x000fe200078eb8ff */
[----:B------:R-:W-:-:S05]  /*4900*/  IMAD.SHL.U32 R0, R2, 0x200000, RZ ;  /* 0x0020000002007824 */ /* 0x000fca00078e00ff */
[----:B------:R-:W-:Y:S02]  /*4910*/  LOP3.LUT R0, R3, R0, R4, 0xfe, !PT ;  /* 0x0000000003007212 */ /* 0x000fe400078efe04 */
.L_x_12262:
[----:B------:R-:W-:Y:S05]  /*4920*/  BSYNC B0 ;  /* 0x0000000000007941 */ /* 0x000fea0003800000 */
.L_x_12261:
[----:B------:R-:W-:-:S04]  /*4930*/  FMUL.FTZ R0, R0, 1 ;  /* 0x3f80000000007820 */ /* 0x000fc80000410000 */
[----:B------:R0:W1:Y:S01]  /*4940*/  F2F.F64.F32 R2, R0 ;  /* 0x0000000000027310 */ /* 0x0000620000201800 */
[----:B------:R-:W-:Y:S05]  /*4950*/  BRA `(.L_x_12242) ;  /* 0x000002c000007947 */ /* 0x000fea0003800000 */
.L_x_12254:
        /* <DEDUP_REMOVED lines=14> */
.L_x_12268:
[----:B------:R-:W-:Y:S05]  /*4a40*/  BSYNC B0 ;  /* 0x0000000000007941 */ /* 0x000fea0003800000 */
.L_x_12267:
[----:B------:R-:W-:-:S04]  /*4a50*/  FMUL.FTZ R0, R0, 1 ;  /* 0x3f80000000007820 */ /* 0x000fc80000410000 */
[----:B------:R0:W1:Y:S01]  /*4a60*/  F2F.F64.F32 R2, R0 ;  /* 0x0000000000027310 */ /* 0x0000620000201800 */
[----:B------:R-:W-:Y:S05]  /*4a70*/  BRA `(.L_x_12242) ;  /* 0x000001a000007947 */ /* 0x000fea0003800000 */
.L_x_12241:
        /* <DEDUP_REMOVED lines=21> */
.L_x_12266:
[----:B------:R-:W2:Y:S02]  /*4bd0*/  LDG.E.64 R2, [R4.64] ;  /* 0x0000002404027981 */ /* 0x000ea4000c1e1b00 */
[----:B--2---:R-:W0:Y:S01]  /*4be0*/  I2F.F64.U64 R2, R2 ;  /* 0x0000000200027312 */ /* 0x004e220000301800 */
[----:B------:R-:W-:Y:S05]  /*4bf0*/  BRA `(.L_x_12242) ;  /* 0x0000002000007947 */ /* 0x000fea0003800000 */
.L_x_12265:
[----:B------:R-:W2:Y:S02]  /*4c00*/  LDG.E R2, [R4.64] ;  /* 0x0000002404027981 */ /* 0x000ea4000c1e1900 */
[----:B--2---:R-:W0:Y:S02]  /*4c10*/  I2F.F64.U32 R2, R2 ;  /* 0x0000000200027312 */ /* 0x004e240000201800 */
.L_x_12242:
        /* <DEDUP_REMOVED lines=15> */
.L_x_12272:
[----:B-1---5:R-:W0:Y:S02]  /*4d10*/  F2I.S64.F64.TRUNC R2, -R2 ;  /* 0x8000000200027311 */ /* 0x022e24000030d900 */
[----:B0-----:R-:W-:-:S05]  /*4d20*/  IMAD.MOV.U32 R5, RZ, RZ, R2 ;  /* 0x000000ffff057224 */ /* 0x001fca00078e0002 */
[----:B------:R0:W-:Y:S01]  /*4d30*/  STG.E.U8 [R16.64], R5 ;  /* 0x0000000510007986 */ /* 0x0001e2000c101124 */
[----:B------:R-:W-:Y:S05]  /*4d40*/  BRA `(.L_x_12274) ;  /* 0x00000ef000007947 */ /* 0x000fea0003800000 */
.L_x_12271:
        /* <DEDUP_REMOVED lines=9> */
.L_x_12276:
[----:B-1---5:R-:W0:Y:S02]  /*4de0*/  F2I.F64.TRUNC R3, -R2 ;  /* 0x8000000200037311 */ /* 0x022e24000030d100 */
[----:B0-----:R0:W-:Y:S01]  /*4df0*/  STG.E [R16.64], R3 ;  /* 0x0000000310007986 */ /* 0x0011e2000c101924 */
[----:B------:R-:W-:Y:S05]  /*4e00*/  BRA `(.L_x_12274) ;  /* 0x00000e3000007947 */ /* 0x000fea0003800000 */
.L_x_12275:
[----:B-1---5:R-:W0:Y:S02]  /*4e10*/  F2I.F64.TRUNC R3, -R2 ;  /* 0x8000000200037311 */ /* 0x022e24000030d100 */
[----:B0-----:R0:W-:Y:S01]  /*4e20*/  STG.E.U16 [R16.64], R3 ;  /* 0x0000000310007986 */ /* 0x0011e2000c101524 */
[----:B------:R-:W-:Y:S05]  /*4e30*/  BRA `(.L_x_12274) ;  /* 0x00000e0000007947 */ /* 0x000fea0003800000 */
.L_x_12270:
        /* <DEDUP_REMOVED lines=11> */
.L_x_12278:
[----:B-1---5:R-:W0:Y:S01]  /*4ef0*/  F2F.F32.F64 R0, -R2 ;  /* 0x8000000200007310 */ /* 0x022e220000301000 */
[----:B------:R-:W0:-:S14]  /*4f00*/  DSETP.GEU.AND P0, PT, |R2|, c[0x2][0x0], PT ;  /* 0x008000000200762a */ /* 0x000e1c0003f0e200 */
[----:B0-----:R-:W-:-:S05]  /*4f10*/  @!P0 FMUL R0, R0, 1.175494350822287508e-38 ;  /* 0x0080000000008820 */ /* 0x001fca0000400000 */
[----:B------:R-:W-:-:S05]  /*4f20*/  F2FP.PACK_AB R0, RZ, R0 ;  /* 0x00000000ff00723e */ /* 0x000fca00000000ff */
[----:B------:R0:W-:Y:S01]  /*4f30*/  STG.E.U16 [R16.64], R0 ;  /* 0x0000000010007986 */ /* 0x0001e2000c101524 */
[----:B------:R-:W-:Y:S05]  /*4f40*/  BRA `(.L_x_12274) ;  /* 0x00000cf000007947 */ /* 0x000fea0003800000 */
.L_x_12277:
        /* <DEDUP_REMOVED lines=12> */
.L_x_12280:
[----:B-1---5:R-:W0:Y:S01]  /*5010*/  F2F.F32.F64 R0, -R2 ;  /* 0x8000000200007310 */ /* 0x022e220000301000 */
[----:B------:R-:W0:-:S14]  /*5020*/  DSETP.GEU.AND P0, PT, |R2|, c[0x2][0x0], PT ;  /* 0x008000000200762a */ /* 0x000e1c0003f0e200 */
[----:B0-----:R-:W-:-:S05]  /*5030*/  @!P0 FMUL R0, R0, 1.175494350822287508e-38 ;  /* 0x0080000000008820 */ /* 0x001fca0000400000 */
[----:B------:R-:W-:-:S04]  /*5040*/  F2FP.PACK_AB R3, RZ, R0 ;  /* 0x00000000ff03723e */ /* 0x000fc800000000ff */
[----:B------:R-:W-:-:S05]  /*5050*/  PRMT R3, R3, 0x5410, RZ ;  /* 0x0000541003037816 */ /* 0x000fca00000000ff */
[----:B------:R0:W-:Y:S01]  /*5060*/  STG.E [R16.64], R3 ;  /* 0x0000000310007986 */ /* 0x0001e2000c101924 */
[----:B------:R-:W-:Y:S05]  /*5070*/  BRA `(.L_x_12274) ;  /* 0x00000bc000007947 */ /* 0x000fea0003800000 */
.L_x_12279:
[----:B-1---5:R-:W0:-:S07]  /*5080*/  DADD R2, -RZ, -R2 ;  /* 0x00000000ff027229 */ /* 0x022e0e0000000902 */
[----:B0-----:R0:W-:Y:S01]  /*5090*/  STG.E.64 [R16.64], R2 ;  /* 0x0000000210007986 */ /* 0x0011e2000c101b24 */
[----:B------:R-:W-:Y:S05]  /*50a0*/  BRA `(.L_x_12274) ;  /* 0x00000b9000007947 */ /* 0x000fea0003800000 */
.L_x_12269:
        /* <DEDUP_REMOVED lines=12> */
.L_x_12283:
[----:B-1---5:R-:W0:Y:S01]  /*5170*/  DADD R4, -RZ, -R2 ;  /* 0x00000000ff047229 */ /* 0x022e220000000902 */
[----:B------:R-:W-:-:S06]  /*5180*/  CS2R R6, SRZ ;  /* 0x0000000000067805 */ /* 0x000fcc000001ff00 */
[----:B0-----:R0:W-:Y:S01]  /*5190*/  STG.E.128 [R16.64], R4 ;  /* 0x0000000410007986 */ /* 0x0011e2000c101d24 */
[----:B------:R-:W-:Y:S05]  /*51a0*/  BRA `(.L_x_12274) ;  /* 0x00000a9000007947 */ /* 0x000fea0003800000 */
.L_x_12282:
        /* <DEDUP_REMOVED lines=23> */
.L_x_12287:
[----:B------:R-:W-:Y:S05]  /*5320*/  BSYNC B0 ;  /* 0x0000000000007941 */ /* 0x000fea0003800000 */
.L_x_12286:
[----:B------:R-:W-:-:S05]  /*5330*/  LOP3.LUT R5, R0, R5, RZ, 0xfc, !PT ;  /* 0x0000000500057212 */ /* 0x000fca00078efcff */
[----:B------:R0:W-:Y:S01]  /*5340*/  STG.E.U8 [R16.64], R5 ;  /* 0x0000000510007986 */ /* 0x0001e2000c101124 */
[----:B------:R-:W-:Y:S05]  /*5350*/  BRA `(.L_x_12274) ;  /* 0x000008e000007947 */ /* 0x000fea0003800000 */
.L_x_12285:
        /* <DEDUP_REMOVED lines=15> */
.L_x_12289:
[----:B------:R-:W-:Y:S01]  /*5450*/  IMAD.MOV.U32 R0, RZ, RZ, 0x7f ;  /* 0x0000007fff007424 */ /* 0x000fe200078e00ff */
[----:B------:R-:W-:-:S04]  /*5460*/  ISETP.GT.U32.AND P0, PT, R4, 0x7f800000, PT ;  /* 0x7f8000000400780c */ /* 0x000fc80003f04070 */
[----:B------:R-:W-:-:S04]  /*5470*/  SEL R0, R0, 0x7c, P0 ;  /* 0x0000007c00007807 */ /* 0x000fc80000000000 */
.L_x_12290:
[----:B------:R-:W-:Y:S05]  /*5480*/  BSYNC B0 ;  /* 0x0000000000007941 */ /* 0x000fea0003800000 */
.L_x_12288:
[----:B------:R-:W-:-:S04]  /*5490*/  LOP3.LUT R2, R5, 0x80000000, RZ, 0xc0, !PT ;  /* 0x8000000005027812 */ /* 0x000fc800078ec0ff */
[----:B------:R-:W-:-:S04]  /*54a0*/  SHF.R.U32.HI R3, RZ, 0x18, R2 ;  /* 0x00000018ff037819 */ /* 0x000fc80000011602 */
[----:B------:R-:W-:-:S05]  /*54b0*/  LOP3.LUT R3, R0, R3, RZ, 0xfc, !PT ;  /* 0x0000000300037212 */ /* 0x000fca00078efcff */
[----:B------:R0:W-:Y:S01]  /*54c0*/  STG.E.U8 [R16.64], R3 ;  /* 0x0000000310007986 */ /* 0x0001e2000c101124 */
[----:B------:R-:W-:Y:S05]  /*54d0*/  BRA `(.L_x_12274) ;  /* 0x0000076000007947 */ /* 0x000fea0003800000 */
.L_x_12284:
[----:B-1---5:R-:W0:Y:S01]  /*54e0*/  F2F.F32.F64 R0, -R2 ;  /* 0x8000000200007310 */ /* 0x022e220000301000 */
[----:B------:R-:W0:-:S14]  /*54f0*/  DSETP.GEU.AND P0, PT, |R2|, c[0x2][0x0], PT ;  /* 0x008000000200762a */ /* 0x000e1c0003f0e200 */
[----:B0-----:R-:W-:-:S05]  /*5500*/  @!P0 FMUL R0, R0, 1.175494350822287508e-38 ;  /* 0x0080000000008820 */ /* 0x001fca0000400000 */
[----:B------:R-:W-:-:S05]  /*5510*/  F2FP.BF16.PACK_AB R0, RZ, R0 ;  /* 0x00000000ff00723e */ /* 0x000fca00000010ff */
[----:B------:R0:W-:Y:S01]  /*5520*/  STG.E.U16 [R16.64], R0 ;  /* 0x0000000010007986 */ /* 0x0001e2000c101524 */
[----:B------:R-:W-:Y:S05]  /*5530*/  BRA `(.L_x_12274) ;  /* 0x0000070000007947 */ /* 0x000fea0003800000 */
.L_x_12281:
        /* <DEDUP_REMOVED lines=11> */
.L_x_12293:
        /* <DEDUP_REMOVED lines=19> */
.L_x_12296:
[----:B------:R-:W-:-:S04]  /*5720*/  LOP3.LUT R2, R5, 0x80000000, RZ, 0xc0, !PT ;  /* 0x8000000005027812 */ /* 0x000fc800078ec0ff */
[----:B------:R-:W-:-:S04]  /*5730*/  SHF.R.U32.HI R3, RZ, 0x18, R2 ;  /* 0x00000018ff037819 */ /* 0x000fc80000011602 */
[----:B------:R-:W-:-:S04]  /*5740*/  LOP3.LUT R0, R0, R3, RZ, 0xfc, !PT ;  /* 0x0000000300007212 */ /* 0x000fc800078efcff */
[----:B------:R-:W-:Y:S02]  /*5750*/  PRMT R8, R0, 0x7610, R8 ;  /* 0x0000761000087816 */ /* 0x000fe40000000008 */
.L_x_12295:
[----:B------:R-:W-:Y:S05]  /*5760*/  BSYNC B0 ;  /* 0x0000000000007941 */ /* 0x000fea0003800000 */
.L_x_12294:
[----:B------:R0:W-:Y:S01]  /*5770*/  STG.E.U8 [R16.64], R8 ;  /* 0x0000000810007986 */ /* 0x0001e2000c101124 */
[----:B------:R-:W-:Y:S05]  /*5780*/  BRA `(.L_x_12274) ;  /* 0x000004b000007947 */ /* 0x000fea0003800000 */
.L_x_12292:
        /* <DEDUP_REMOVED lines=19> */
.L_x_12299:
[----:B------:R-:W-:-:S04]  /*58c0*/  LOP3.LUT R2, R5, 0x80000000, RZ, 0xc0, !PT ;  /* 0x8000000005027812 */ /* 0x000fc800078ec0ff */
[----:B------:R-:W-:-:S04]  /*58d0*/  SHF.R.U32.HI R3, RZ, 0x18, R2 ;  /* 0x00000018ff037819 */ /* 0x000fc80000011602 */
[----:B------:R-:W-:-:S04]  /*58e0*/  LOP3.LUT R0, R0, R3, RZ, 0xfc, !PT ;  /* 0x0000000300007212 */ /* 0x000fc800078efcff */
[----:B------:R-:W-:Y:S02]  /*58f0*/  PRMT R8, R0, 0x7610, R8 ;  /* 0x0000761000087816 */ /* 0x000fe40000000008 */
.L_x_12298:
[----:B------:R-:W-:Y:S05]  /*5900*/  BSYNC B0 ;  /* 0x0000000000007941 */ /* 0x000fea0003800000 */
.L_x_12297:
[----:B------:R0:W-:Y:S01]  /*5910*/  STG.E.U8 [R16.64], R8 ;  /* 0x0000000810007986 */ /* 0x0001e2000c101124 */
[----:B------:R-:W-:Y:S05]  /*5920*/  BRA `(.L_x_12274) ;  /* 0x0000031000007947 */ /* 0x000fea0003800000 */
.L_x_12291:
        /* <DEDUP_REMOVED lines=24> */
.L_x_12273:
        /* <DEDUP_REMOVED lines=20> */
.L_x_12301:
[----:B-1---5:R-:W0:Y:S02]  /*5bf0*/  F2I.U64.F64.TRUNC R2, -R2 ;  /* 0x8000000200027311 */ /* 0x022e24000030d800 */
[----:B0-----:R0:W-:Y:S01]  /*5c00*/  STG.E.64 [R16.64], R2 ;  /* 0x0000000210007986 */ /* 0x0011e2000c101b24 */
[----:B------:R-:W-:Y:S05]  /*5c10*/  BRA `(.L_x_12274) ;  /* 0x0000002000007947 */ /* 0x000fea0003800000 */
.L_x_12300:
[----:B-1---5:R-:W0:Y:S02]  /*5c20*/  F2I.U32.F64.TRUNC R3, -R2 ;  /* 0x8000000200037311 */ /* 0x022e24000030d000 */
[----:B0-----:R0:W-:Y:S02]  /*5c30*/  STG.E [R16.64], R3 ;  /* 0x0000000310007986 */ /* 0x0011e4000c101924 */
.L_x_12274:
        /* <DEDUP_REMOVED lines=231> */
.L_x_12302:
        /* <DEDUP_REMOVED lines=19> */
.L_x_12306:
[----:B------:R-:W2:Y:S02]  /*6be0*/  LDG.E.U8 R2, [R4.64] ;  /* 0x0000002404027981 */ /* 0x000ea4000c1e1100 */
[----:B--2---:R-:W0:Y:S01]  /*6bf0*/  I2F.F64.U16 R2, R2 ;  /* 0x0000000200027312 */ /* 0x004e220000101800 */
[----:B------:R-:W-:Y:S05]  /*6c00*/  BRA `(.L_x_12308) ;  /* 0x00000df000007947 */ /* 0x000fea0003800000 */
.L_x_12305:
        /* <DEDUP_REMOVED lines=9> */
.L_x_12310:
[----:B------:R-:W2:Y:S02]  /*6ca0*/  LDG.E R2, [R4.64] ;  /* 0x0000002404027981 */ /* 0x000ea4000c1e1900 */
[----:B--2---:R-:W0:Y:S01]  /*6cb0*/  I2F.F64 R2, R2 ;  /* 0x0000000200027312 */ /* 0x004e220000201c00 */
[----:B------:R-:W-:Y:S05]  /*6cc0*/  BRA `(.L_x_12308) ;  /* 0x00000d3000007947 */ /* 0x000fea0003800000 */
.L_x_12309:
[----:B------:R-:W2:Y:S02]  /*6cd0*/  LDG.E.U16 R2, [R4.64] ;  /* 0x0000002404027981 */ /* 0x000ea4000c1e1500 */
[----:B--2---:R-:W0:Y:S01]  /*6ce0*/  I2F.F64.S16 R2, R2 ;  /* 0x0000000200027312 */ /* 0x004e220000101c00 */
[----:B------:R-:W-:Y:S05]  /*6cf0*/  BRA `(.L_x_12308) ;  /* 0x00000d0000007947 */ /* 0x000fea0003800000 */
.L_x_12304:
        /* <DEDUP_REMOVED lines=10> */
.L_x_12312:
[----:B------:R-:W2:Y:S02]  /*6da0*/  LDG.E.U16 R0, [R4.64] ;  /* 0x0000002404007981 */ /* 0x000ea4000c1e1500 */
[----:B--2---:R-:W-:-:S05]  /*6db0*/  HADD2.F32 R0, -RZ, R0.H0_H0 ;  /* 0x20000000ff007230 */ /* 0x004fca0000004100 */
[----:B------:R-:W-:-:S04]  /*6dc0*/  FMUL.FTZ R0, R0, 1 ;  /* 0x3f80000000007820 */ /* 0x000fc80000410000 */
[----:B------:R0:W1:Y:S01]  /*6dd0*/  F2F.F64.F32 R2, R0 ;  /* 0x0000000000027310 */ /* 0x0000620000201800 */
[----:B------:R-:W-:Y:S05]  /*6de0*/  BRA `(.L_x_12308) ;  /* 0x00000c1000007947 */ /* 0x000fea0003800000 */
.L_x_12311:
        /* <DEDUP_REMOVED lines=10> */
.L_x_12314:
[----:B------:R-:W2:Y:S02]  /*6e90*/  LDG.E.U16 R4, [R4.64] ;  /* 0x0000002404047981 */ /* 0x000ea4000c1e1500 */
[----:B--2---:R-:W-:-:S05]  /*6ea0*/  HADD2.F32 R0, -RZ, R4.H0_H0 ;  /* 0x20000004ff007230 */ /* 0x004fca0000004100 */
[----:B------:R-:W-:-:S04]  /*6eb0*/  FMUL.FTZ R0, R0, 1 ;  /* 0x3f80000000007820 */ /* 0x000fc80000410000 */
[----:B------:R0:W1:Y:S01]  /*6ec0*/  F2F.F64.F32 R2, R0 ;  /* 0x0000000000027310 */ /* 0x0000620000201800 */
[----:B------:R-:W-:Y:S05]  /*6ed0*/  BRA `(.L_x_12308) ;  /* 0x00000b2000007947 */ /* 0x000fea0003800000 */
.L_x_12313:
[----:B------:R0:W5:Y:S01]  /*6ee0*/  LDG.E.64 R2, [R4.64] ;  /* 0x0000002404027981 */ /* 0x000162000c1e1b00 */
[----:B------:R-:W-:Y:S05]  /*6ef0*/  BRA `(.L_x_12308) ;  /* 0x00000b0000007947 */ /* 0x000fea0003800000 */
.L_x_12303:
        /* <DEDUP_REMOVED lines=13> */
.L_x_12317:
[----:B------:R0:W5:Y:S01]  /*6fd0*/  LDG.E.64 R2, [R4.64] ;  /* 0x0000002404027981 */ /* 0x000162000c1e1b00 */
[----:B------:R-:W-:Y:S05]  /*6fe0*/  BRA `(.L_x_12308) ;  /* 0x00000a1000007947 */ /* 0x000fea0003800000 */
.L_x_12316:
        /* <DEDUP_REMOVED lines=28> */
.L_x_12319:
        /* <DEDUP_REMOVED lines=15> */
.L_x_12318:
[----:B------:R-:W2:Y:S02]  /*72a0*/  LDG.E.U16 R0, [R4.64] ;  /* 0x0000002404007981 */ /* 0x000ea4000c1e1500 */
[----:B--2---:R-:W-:-:S05]  /*72b0*/  PRMT R0, RZ, 0x5410, R0 ;  /* 0x00005410ff007816 */ /* 0x004fca0000000000 */
[----:B------:R-:W-:-:S04]  /*72c0*/  FMUL.FTZ R0, R0, 1 ;  /* 0x3f80000000007820 */ /* 0x000fc80000410000 */
[----:B------:R0:W1:Y:S01]  /*72d0*/  F2F.F64.F32 R2, R0 ;  /* 0x0000000000027310 */ /* 0x0000620000201800 */
[----:B------:R-:W-:Y:S05]  /*72e0*/  BRA `(.L_x_12308) ;  /* 0x0000071000007947 */ /* 0x000fea0003800000 */
.L_x_12315:
        /* <DEDUP_REMOVED lines=11> */
.L_x_12322:
        /* <DEDUP_REMOVED lines=21> */
.L_x_12326:
[----:B------:R-:W-:Y:S05]  /*74f0*/  BSYNC B1 ;  /* 0x0000000000017941 */ /* 0x000fea0003800000 */
.L_x_12325:
[----:B------:R-:W-:Y:S01]  /*7500*/  LEA R3, R0, 0x3b800000, 0x17 ;  /* 0x3b80000000037811 */ /* 0x000fe200078eb8ff */
[----:B------:R-:W-:-:S05]  /*7510*/  IMAD.SHL.U32 R0, R2, 0x100000, RZ ;  /* 0x0010000002007824 */ /* 0x000fca00078e00ff */
[----:B------:R-:W-:Y:S02]  /*7520*/  LOP3.LUT R0, R3, R0, R4, 0xfe, !PT ;  /* 0x0000000003007212 */ /* 0x000fe400078efe04 */
.L_x_12324:
[----:B------:R-:W-:Y:S05]  /*7530*/  BSYNC B0 ;  /* 0x0000000000007941 */ /* 0x000fea0003800000 */
.L_x_12323:
[----:B------:R-:W-:-:S04]  /*7540*/  FMUL.FTZ R0, R0, 1 ;  /* 0x3f80000000007820 */ /* 0x000fc80000410000 */
[----:B------:R0:W1:Y:S01]  /*7550*/  F2F.F64.F32 R2, R0 ;  /* 0x0000000000027310 */ /* 0x0000620000201800 */
[----:B------:R-:W-:Y:S05]  /*7560*/  BRA `(.L_x_12308) ;  /* 0x0000049000007947 */ /* 0x000fea0003800000 */
.L_x_12321:
        /* <DEDUP_REMOVED lines=21> */
.L_x_12330:
[----:B------:R-:W-:Y:S05]  /*76c0*/  BSYNC B1 ;  /* 0x0000000000017941 */ /* 0x000fea0003800000 */
.L_x_12329:
[----:B------:R-:W-:Y:S01]  /*76d0*/  LEA R3, R0, 0x37800000, 0x17 ;  /* 0x3780000000037811 */ /* 0x000fe200078eb8ff */
[----:B------:R-:W-:-:S05]  /*76e0*/  IMAD.SHL.U32 R0, R2, 0x200000, RZ ;  /* 0x0020000002007824 */ /* 0x000fca00078e00ff */
[----:B------:R-:W-:Y:S02]  /*76f0*/  LOP3.LUT R0, R3, R0, R4, 0xfe, !PT ;  /* 0x0000000003007212 */ /* 0x000fe400078efe04 */
.L_x_12328:
[----:B------:R-:W-:Y:S05]  /*7700*/  BSYNC B0 ;  /* 0x0000000000007941 */ /* 0x000fea0003800000 */
.L_x_12327:
[----:B------:R-:W-:-:S04]  /*7710*/  FMUL.FTZ R0, R0, 1 ;  /* 0x3f80000000007820 */ /* 0x000fc80000410000 */
[----:B------:R0:W1:Y:S01]  /*7720*/  F2F.F64.F32 R2, R0 ;  /* 0x0000000000027310 */ /* 0x0000620000201800 */
[----:B------:R-:W-:Y:S05]  /*7730*/  BRA `(.L_x_12308) ;  /* 0x000002c000007947 */ /* 0x000fea0003800000 */
.L_x_12320:
        /* <DEDUP_REMOVED lines=14> */
.L_x_12334:
[----:B------:R-:W-:Y:S05]  /*7820*/  BSYNC B0 ;  /* 0x0000000000007941 */ /* 0x000fea0003800000 */
.L_x_12333:
[----:B------:R-:W-:-:S04]  /*7830*/  FMUL.FTZ R0, R0, 1 ;  /* 0x3f80000000007820 */ /* 0x000fc80000410000 */
[----:B------:R0:W1:Y:S01]  /*7840*/  F2F.F64.F32 R2, R0 ;  /* 0x0000000000027310 */ /* 0x0000620000201800 */
[----:B------:R-:W-:Y:S05]  /*7850*/  BRA `(.L_x_12308) ;  /* 0x000001a000007947 */ /* 0x000fea0003800000 */
.L_x_12307:
        /* <DEDUP_REMOVED lines=21> */
.L_x_12332:
[----:B------:R-:W2:Y:S02]  /*79b0*/  LDG.E.64 R2, [R4.64] ;  /* 0x0000002404027981 */ /* 0x000ea4000c1e1b00 */
[----:B--2---:R-:W0:Y:S01]  /*79c0*/  I2F.F64.U64 R2, R2 ;  /* 0x0000000200027312 */ /* 0x004e220000301800 */
[----:B------:R-:W-:Y:S05]  /*79d0*/  BRA `(.L_x_12308) ;  /* 0x0000002000007947 */ /* 0x000fea0003800000 */
.L_x_12331:
[----:B------:R-:W2:Y:S02]  /*79e0*/  LDG.E R2, [R4.64] ;  /* 0x0000002404027981 */ /* 0x000ea4000c1e1900 */
[----:B--2---:R-:W0:Y:S02]  /*79f0*/  I2F.F64.U32 R2, R2 ;  /* 0x0000000200027312 */ /* 0x004e240000201800 */
.L_x_12308:
        /* <DEDUP_REMOVED lines=15> */
.L_x_12338:
[----:B-1---5:R-:W0:Y:S02]  /*7af0*/  F2I.S64.F64.TRUNC R2, -R2 ;  /* 0x8000000200027311 */ /* 0x022e24000030d900 */
[----:B0-----:R-:W-:-:S05]  /*7b00*/  IMAD.MOV.U32 R5, RZ, RZ, R2 ;  /* 0x000000ffff057224 */ /* 0x001fca00078e0002 */
[----:B------:R0:W-:Y:S01]  /*7b10*/  STG.E.U8 [R16.64], R5 ;  /* 0x0000000510007986 */ /* 0x0001e2000c101124 */
[----:B------:R-:W-:Y:S05]  /*7b20*/  BRA `(.L_x_12340) ;  /* 0x00000ef000007947 */ /* 0x000fea0003800000 */
.L_x_12337:
        /* <DEDUP_REMOVED lines=9> */
.L_x_12342:
[----:B-1---5:R-:W0:Y:S02]  /*7bc0*/  F2I.F64.TRUNC R3, -R2 ;  /* 0x8000000200037311 */ /* 0x022e24000030d100 */
[----:B0-----:R0:W-:Y:S01]  /*7bd0*/  STG.E [R16.64], R3 ;  /* 0x0000000310007986 */ /* 0x0011e2000c101924 */
[----:B------:R-:W-:Y:S05]  /*7be0*/  BRA `(.L_x_12340) ;  /* 0x00000e3000007947 */ /* 0x000fea0003800000 */
.L_x_12341:
[----:B-1---5:R-:W0:Y:S02]  /*7bf0*/  F2I.F64.TRUNC R3, -R2 ;  /* 0x8000000200037311 */ /* 0x022e24000030d100 */
[----:B0-----:R0:W-:Y:S01]  /*7c00*/  STG.E.U16 [R16.64], R3 ;  /* 0x0000000310007986 */ /* 0x0011e2000c101524 */
[----:B------:R-:W-:Y:S05]  /*7c10*/  BRA `(.L_x_12340) ;  /* 0x00000e0000007947 */ /* 0x000fea0003800000 */
.L_x_12336:
        /* <DEDUP_REMOVED lines=11> */
.L_x_12344:
[----:B-1---5:R-:W0:Y:S01]  /*7cd0*/  F2F.F32.F64 R0, -R2 ;  /* 0x8000000200007310 */ /* 0x022e220000301000 */
[----:B------:R-:W0:-:S14]  /*7ce0*/  DSETP.GEU.AND P0, PT, |R2|, c[0x2][0x0], PT ;  /* 0x008000000200762a */ /* 0x000e1c0003f0e200 */
[----:B0-----:R-:W-:-:S05]  /*7cf0*/  @!P0 FMUL R0, R0, 1.175494350822287508e-38 ;  /* 0x0080000000008820 */ /* 0x001fca0000400000 */
[----:B------:R-:W-:-:S05]  /*7d00*/  F2FP.PACK_AB R0, RZ, R0 ;  /* 0x00000000ff00723e */ /* 0x000fca00000000ff */
[----:B------:R0:W-:Y:S01]  /*7d10*/  STG.E.U16 [R16.64], R0 ;  /* 0x0000000010007986 */ /* 0x0001e2000c101524 */
[----:B------:R-:W-:Y:S05]  /*7d20*/  BRA `(.L_x_12340) ;  /* 0x00000cf000007947 */ /* 0x000fea0003800000 */
.L_x_12343:
        /* <DEDUP_REMOVED lines=12> */
.L_x_12346:
[----:B-1---5:R-:W0:Y:S01]  /*7df0*/  F2F.F32.F64 R0, -R2 ;  /* 0x8000000200007310 */ /* 0x022e220000301000 */
[----:B------:R-:W0:-:S14]  /*7e00*/  DSETP.GEU.AND P0, PT, |R2|, c[0x2][0x0], PT ;  /* 0x008000000200762a */ /* 0x000e1c0003f0e200 */
[----:B0-----:R-:W-:-:S05]  /*7e10*/  @!P0 FMUL R0, R0, 1.175494350822287508e-38 ;  /* 0x0080000000008820 */ /* 0x001fca0000400000 */
[----:B------:R-:W-:-:S04]  /*7e20*/  F2FP.PACK_AB R3, RZ, R0 ;  /* 0x00000000ff03723e */ /* 0x000fc800000000ff */
[----:B------:R-:W-:-:S05]  /*7e30*/  PRMT R3, R3, 0x5410, RZ ;  /* 0x0000541003037816 */ /* 0x000fca00000000ff */
[----:B------:R0:W-:Y:S01]  /*7e40*/  STG.E [R16.64], R3 ;  /* 0x0000000310007986 */ /* 0x0001e2000c101924 */
[----:B------:R-:W-:Y:S05]  /*7e50*/  BRA `(.L_x_12340) ;  /* 0x00000bc000007947 */ /* 0x000fea0003800000 */
.L_x_12345:
[----:B-1---5:R-:W0:-:S07]  /*7e60*/  DADD R2, -RZ, -R2 ;  /* 0x00000000ff027229 */ /* 0x022e0e0000000902 */
[----:B0-----:R0:W-:Y:S01]  /*7e70*/  STG.E.64 [R16.64], R2 ;  /* 0x0000000210007986 */ /* 0x0011e2000c101b24 */
[----:B------:R-:W-:Y:S05]  /*7e80*/  BRA `(.L_x_12340) ;  /* 0x00000b9000007947 */ /* 0x000fea0003800000 */
.L_x_12335:
        /* <DEDUP_REMOVED lines=12> */
.L_x_12349:
[----:B-1---5:R-:W0:Y:S01]  /*7f50*/  DADD R4, -RZ, -R2 ;  /* 0x00000000ff047229 */ /* 0x022e220000000902 */
[----:B------:R-:W-:-:S06]  /*7f60*/  CS2R R6, SRZ ;  /* 0x0000000000067805 */ /* 0x000fcc000001ff00 */
[----:B0-----:R0:W-:Y:S01]  /*7f70*/  STG.E.128 [R16.64], R4 ;  /* 0x0000000410007986 */ /* 0x0011e2000c101d24 */
[----:B------:R-:W-:Y:S05]  /*7f80*/  BRA `(.L_x_12340) ;  /* 0x00000a9000007947 */ /* 0x000fea0003800000 */
.L_x_12348:
        /* <DEDUP_REMOVED lines=23> */
.L_x_12353:
[----:B------:R-:W-:Y:S05]  /*8100*/  BSYNC B0 ;  /* 0x0000000000007941 */ /* 0x000fea0003800000 */
.L_x_12352:
[----:B------:R-:W-:-:S05]  /*8110*/  LOP3.LUT R5, R0, R5, RZ, 0xfc, !PT ;  /* 0x0000000500057212 */ /* 0x000fca00078efcff */
[----:B------:R0:W-:Y:S01]  /*8120*/  STG.E.U8 [R16.64], R5 ;  /* 0x0000000510007986 */ /* 0x0001e2000c101124 */
[----:B------:R-:W-:Y:S05]  /*8130*/  BRA `(.L_x_12340) ;  /* 0x000008e000007947 */ /* 0x000fea0003800000 */
.L_x_12351:
        /* <DEDUP_REMOVED lines=15> */
.L_x_12355:
[----:B------:R-:W-:Y:S01]  /*8230*/  IMAD.MOV.U32 R0, RZ, RZ, 0x7f ;  /* 0x0000007fff007424 */ /* 0x000fe200078e00ff */
[----:B------:R-:W-:-:S04]  /*8240*/  ISETP.GT.U32.AND P0, PT, R4, 0x7f800000, PT ;  /* 0x7f8000000400780c */ /* 0x000fc80003f04070 */
[----:B------:R-:W-:-:S04]  /*8250*/  SEL R0, R0, 0x7c, P0 ;  /* 0x0000007c00007807 */ /* 0x000fc80000000000 */
.L_x_12356:
[----:B------:R-:W-:Y:S05]  /*8260*/  BSYNC B0 ;  /* 0x0000000000007941 */ /* 0x000fea0003800000 */
.L_x_12354:
[----:B------:R-:W-:-:S04]  /*8270*/  LOP3.LUT R2, R5, 0x80000000, RZ, 0xc0, !PT ;  /* 0x8000000005027812 */ /* 0x000fc800078ec0ff */
[----:B------:R-:W-:-:S04]  /*8280*/  SHF.R.U32.HI R3, RZ, 0x18, R2 ;  /* 0x00000018ff037819 */ /* 0x000fc80000011602 */
[----:B------:R-:W-:-:S05]  /*8290*/  LOP3.LUT R3, R0, R3, RZ, 0xfc, !PT ;  /* 0x0000000300037212 */ /* 0x000fca00078efcff */
[----:B------:R0:W-:Y:S01]  /*82a0*/  STG.E.U8 [R16.64], R3 ;  /* 0x0000000310007986 */ /* 0x0001e2000c101124 */
[----:B------:R-:W-:Y:S05]  /*82b0*/  BRA `(.L_x_12340) ;  /* 0x0000076000007947 */ /* 0x000fea0003800000 */
.L_x_12350:
[----:B-1---5:R-:W0:Y:S01]  /*82c0*/  F2F.F32.F64 R0, -R2 ;  /* 0x8000000200007310 */ /* 0x022e220000301000 */
[----:B------:R-:W0:-:S14]  /*82d0*/  DSETP.GEU.AND P0, PT, |R2|, c[0x2][0x0], PT ;  /* 0x008000000200762a */ /* 0x000e1c0003f0e200 */
[----:B0-----:R-:W-:-:S05]  /*82e0*/  @!P0 FMUL R0, R0, 1.175494350822287508e-38 ;  /* 0x0080000000008820 */ /* 0x001fca0000400000 */
[----:B------:R-:W-:-:S05]  /*82f0*/  F2FP.BF16.PACK_AB R0, RZ, R0 ;  /* 0x00000000ff00723e */ /* 0x000fca00000010ff */
[----:B------:R0:W-:Y:S01]  /*8300*/  STG.E.U16 [R16.64], R0 ;  /* 0x0000000010007986 */ /* 0x0001e2000c101524 */
[----:B------:R-:W-:Y:S05]  /*8310*/  BRA `(.L_x_12340) ;  /* 0x0000070000007947 */ /* 0x000fea0003800000 */
.L_x_12347:
        /* <DEDUP_REMOVED lines=11> */
.L_x_12359:
        /* <DEDUP_REMOVED lines=19> */
.L_x_12362:
[----:B------:R-:W-:-:S04]  /*8500*/  LOP3.LUT R2, R5, 0x80000000, RZ, 0xc0, !PT ;  /* 0x8000000005027812 */ /* 0x000fc800078ec0ff */
[----:B------:R-:W-:-:S04]  /*8510*/  SHF.R.U32.HI R3, RZ, 0x18, R2 ;  /* 0x00000018ff037819 */ /* 0x000fc80000011602 */
[----:B------:R-:W-:-:S04]  /*8520*/  LOP3.LUT R0, R0, R3, RZ, 0xfc, !PT ;  /* 0x0000000300007212 */ /* 0x000fc800078efcff */
[----:B------:R-:W-:Y:S02]  /*8530*/  PRMT R8, R0, 0x7610, R8 ;  /* 0x0000761000087816 */ /* 0x000fe40000000008 */
.L_x_12361:
[----:B------:R-:W-:Y:S05]  /*8540*/  BSYNC B0 ;  /* 0x0000000000007941 */ /* 0x000fea0003800000 */
.L_x_12360:
[----:B------:R0:W-:Y:S01]  /*8550*/  STG.E.U8 [R16.64], R8 ;  /* 0x0000000810007986 */ /* 0x0001e2000c101124 */
[----:B------:R-:W-:Y:S05]  /*8560*/  BRA `(.L_x_12340) ;  /* 0x000004b000007947 */ /* 0x000fea0003800000 */
.L_x_12358:
        /* <DEDUP_REMOVED lines=19> */
.L_x_12365:
[----:B------:R-:W-:-:S04]  /*86a0*/  LOP3.LUT R2, R5, 0x80000000, RZ, 0xc0, !PT ;  /* 0x8000000005027812 */ /* 0x000fc800078ec0ff */
[----:B------:R-:W-:-:S04]  /*86b0*/  SHF.R.U32.HI R3, RZ, 0x18, R2 ;  /* 0x00000018ff037819 */ /* 0x000fc80000011602 */
[----:B------:R-:W-:-:S04]  /*86c0*/  LOP3.LUT R0, R0, R3, RZ, 0xfc, !PT ;  /* 0x0000000300007212 */ /* 0x000fc800078efcff */
[----:B------:R-:W-:Y:S02]  /*86d0*/  PRMT R8, R0, 0x7610, R8 ;  /* 0x0000761000087816 */ /* 0x000fe40000000008 */
.L_x_12364:
[----:B------:R-:W-:Y:S05]  /*86e0*/  BSYNC B0 ;  /* 0x0000000000007941 */ /* 0x000fea0003800000 */
.L_x_12363:
[----:B------:R0:W-:Y:S01]  /*86f0*/  STG.E.U8 [R16.64], R8 ;  /* 0x0000000810007986 */ /* 0x0001e2000c101124 */
[----:B------:R-:W-:Y:S05]  /*8700*/  BRA `(.L_x_12340) ;  /* 0x0000031000007947 */ /* 0x000fea0003800000 */
.L_x_12357:
        /* <DEDUP_REMOVED lines=24> */
.L_x_12339:
        /* <DEDUP_REMOVED lines=20> */
.L_x_12367:
[----:B-1---5:R-:W0:Y:S02]  /*89d0*/  F2I.U64.F64.TRUNC R2, -R2 ;  /* 0x8000000200027311 */ /* 0x022e24000030d800 */
[----:B0-----:R0:W-:Y:S01]  /*89e0*/  STG.E.64 [R16.64], R2 ;  /* 0x0000000210007986 */ /* 0x0011e2000c101b24 */
[----:B------:R-:W-:Y:S05]  /*89f0*/  BRA `(.L_x_12340) ;  /* 0x0000002000007947 */ /* 0x000fea0003800000 */
.L_x_12366:
[----:B-1---5:R-:W0:Y:S02]  /*8a00*/  F2I.U32.F64.TRUNC R3, -R2 ;  /* 0x8000000200037311 */ /* 0x022e24000030d000 */
[----:B0-----:R0:W-:Y:S02]  /*8a10*/  STG.E [R16.64], R3 ;  /* 0x0000000310007986 */ /* 0x0011e4000c101924 */
.L_x_12340:
[----:B------:R-:W-:Y:S02]  /*8a20*/  IADD3 R19, R19, 0x80, RZ ;  /* 0x0000008013137810 */ /* 0x000fe40007ffe0ff */
.L_x_12235:
[----:B------:R-:W-:Y:S05]  /*8a30*/  BSYNC B6 ;  /* 0x0000000000067941 */ /* 0x000fea0003800000 */
.L_x_12234:
        /* <DEDUP_REMOVED lines=230> */
.L_x_12368:
        /* <DEDUP_REMOVED lines=19> */
.L_x_12372:
[----:B------:R-:W2:Y:S02]  /*99d0*/  LDG.E.U8 R2, [R4.64] ;  /* 0x0000002404027981 */ /* 0x000ea4000c1e1100 */
[----:B--2---:R-:W0:Y:S01]  /*99e0*/  I2F.F64.U16 R2, R2 ;  /* 0x0000000200027312 */ /* 0x004e220000101800 */
[----:B------:R-:W-:Y:S05]  /*99f0*/  BRA `(.L_x_12374) ;  /* 0x00000df000007947 */ /* 0x000fea0003800000 */
.L_x_12371:
        /* <DEDUP_REMOVED lines=9> */
.L_x_12376:
[----:B------:R-:W2:Y:S02]  /*9a90*/  LDG.E R2, [R4.64] ;  /* 0x0000002404027981 */ /* 0x000ea4000c1e1900 */
[----:B--2---:R-:W0:Y:S01]  /*9aa0*/  I2F.F64 R2, R2 ;  /* 0x0000000200027312 */ /* 0x004e220000201c00 */
[----:B------:R-:W-:Y:S05]  /*9ab0*/  BRA `(.L_x_12374) ;  /* 0x00000d3000007947 */ /* 0x000fea0003800000 */
.L_x_12375:
[----:B------:R-:W2:Y:S02]  /*9ac0*/  LDG.E.U16 R2, [R4.64] ;  /* 0x0000002404027981 */ /* 0x000ea4000c1e1500 */
[----:B--2---:R-:W0:Y:S01]  /*9ad0*/  I2F.F64.S16 R2, R2 ;  /* 0x0000000200027312 */ /* 0x004e220000101c00 */
[----:B------:R-:W-:Y:S05]  /*9ae0*/  BRA `(.L_x_12374) ;  /* 0x00000d0000007947 */ /* 0x000fea0003800000 */
.L_x_12370:
        /* <DEDUP_REMOVED lines=10> */
.L_x_12378:
[----:B------:R-:W2:Y:S02]  /*9b90*/  LDG.E.U16 R0, [R4.64] ;  /* 0x0000002404007981 */ /* 0x000ea4000c1e1500 */
[----:B--2---:R-:W-:-:S05]  /*9ba0*/  HADD2.F32 R0, -RZ, R0.H0_H0 ;  /* 0x20000000ff007230 */ /* 0x004fca0000004100 */
[----:B------:R-:W-:-:S04]  /*9bb0*/  FMUL.FTZ R0, R0, 1 ;  /* 0x3f80000000007820 */ /* 0x000fc80000410000 */
[----:B------:R0:W1:Y:S01]  /*9bc0*/  F2F.F64.F32 R2, R0 ;  /* 0x0000000000027310 */ /* 0x0000620000201800 */
[----:B------:R-:W-:Y:S05]  /*9bd0*/  BRA `(.L_x_12374) ;  /* 0x00000c1000007947 */ /* 0x000fea0003800000 */
.L_x_12377:
        /* <DEDUP_REMOVED lines=10> */
.L_x_12380:
[----:B------:R-:W2:Y:S02]  /*9c80*/  LDG.E.U16 R4, [R4.64] ;  /* 0x0000002404047981 */ /* 0x000ea4000c1e1500 */
[----:B--2---:R-:W-:-:S05]  /*9c90*/  HADD2.F32 R0, -RZ, R4.H0_H0 ;  /* 0x20000004ff007230 */ /* 0x004fca0000004100 */
[----:B------:R-:W-:-:S04]  /*9ca0*/  FMUL.FTZ R0, R0, 1 ;  /* 0x3f80000000007820 */ /* 0x000fc80000410000 */
[----:B------:R0:W1:Y:S01]  /*9cb0*/  F2F.F64.F32 R2, R0 ;  /* 0x0000000000027310 */ /* 0x0000620000201800 */
[----:B------:R-:W-:Y:S05]  /*9cc0*/  BRA `(.L_x_12374) ;  /* 0x00000b2000007947 */ /* 0x000fea0003800000 */
.L_x_12379:
[----:B------:R0:W5:Y:S01]  /*9cd0*/  LDG.E.64 R2, [R4.64] ;  /* 0x0000002404027981 */ /* 0x000162000c1e1b00 */
[----:B------:R-:W-:Y:S05]  /*9ce0*/  BRA `(.L_x_12374) ;  /* 0x00000b0000007947 */ /* 0x000fea0003800000 */
.L_x_12369:
        /* <DEDUP_REMOVED lines=13> */
.L_x_12383:
[----:B------:R0:W5:Y:S01]  /*9dc0*/  LDG.E.64 R2, [R4.64] ;  /* 0x0000002404027981 */ /* 0x000162000c1e1b00 */
[----:B------:R-:W-:Y:S05]  /*9dd0*/  BRA `(.L_x_12374) ;  /* 0x00000a1000007947 */ /* 0x000fea0003800000 */
.L_x_12382:
        /* <DEDUP_REMOVED lines=28> */
.L_x_12385:
        /* <DEDUP_REMOVED lines=15> */
.L_x_12384:
[----:B------:R-:W2:Y:S02]  /*a090*/  LDG.E.U16 R0, [R4.64] ;  /* 0x0000002404007981 */ /* 0x000ea4000c1e1500 */
[----:B--2---:R-:W-:-:S05]  /*a0a0*/  PRMT R0, RZ, 0x5410, R0 ;  /* 0x00005410ff007816 */ /* 0x004fca0000000000 */
[----:B------:R-:W-:-:S04]  /*a0b0*/  FMUL.FTZ R0, R0, 1 ;  /* 0x3f80000000007820 */ /* 0x000fc80000410000 */
[----:B------:R0:W1:Y:S01]  /*a0c0*/  F2F.F64.F32 R2, R0 ;  /* 0x0000000000027310 */ /* 0x0000620000201800 */
[----:B------:R-:W-:Y:S05]  /*a0d0*/  BRA `(.L_x_12374) ;  /* 0x0000071000007947 */ /* 0x000fea0003800000 */
.L_x_12381:
        /* <DEDUP_REMOVED lines=11> */
.L_x_12388:
        /* <DEDUP_REMOVED lines=21> */
.L_x_12392:
[----:B------:R-:W-:Y:S05]  /*a2e0*/  BSYNC B1 ;  /* 0x0000000000017941 */ /* 0x000fea0003800000 */
.L_x_12391:
[----:B------:R-:W-:Y:S01]  /*a2f0*/  LEA R3, R0, 0x3b800000, 0x17 ;  /* 0x3b80000000037811 */ /* 0x000fe200078eb8ff */
[----:B------:R-:W-:-:S05]  /*a300*/  IMAD.SHL.U32 R0, R2, 0x100000, RZ ;  /* 0x0010000002007824 */ /* 0x000fca00078e00ff */
[----:B------:R-:W-:Y:S02]  /*a310*/  LOP3.LUT R0, R3, R0, R4, 0xfe, !PT ;  /* 0x0000000003007212 */ /* 0x000fe400078efe04 */
.L_x_12390:
[----:B------:R-:W-:Y:S05]  /*a320*/  BSYNC B0 ;  /* 0x0000000000007941 */ /* 0x000fea0003800000 */
.L_x_12389:
[----:B------:R-:W-:-:S04]  /*a330*/  FMUL.FTZ R0, R0, 1 ;  /* 0x3f80000000007820 */ /* 0x000fc80000410000 */
[----:B------:R0:W1:Y:S01]  /*a340*/  F2F.F64.F32 R2, R0 ;  /* 0x0000000000027310 */ /* 0x0000620000201800 */
[----:B------:R-:W-:Y:S05]  /*a350*/  BRA `(.L_x_12374) ;  /* 0x0000049000007947 */ /* 0x000fea0003800000 */
.L_x_12387:
        /* <DEDUP_REMOVED lines=21> */
.L_x_12396:
[----:B------:R-:W-:Y:S05]  /*a4b0*/  BSYNC B1 ;  /* 0x0000000000017941 */ /* 0x000fea0003800000 */
.L_x_12395:
[----:B------:R-:W-:Y:S01]  /*a4c0*/  LEA R3, R0, 0x37800000, 0x17 ;  /* 0x3780000000037811 */ /* 0x000fe200078eb8ff */
[----:B------:R-:W-:-:S05]  /*a4d0*/  IMAD.SHL.U32 R0, R2, 0x200000, RZ ;  /* 0x0020000002007824 */ /* 0x000fca00078e00ff */
[----:B------:R-:W-:Y:S02]  /*a4e0*/  LOP3.LUT R0, R3, R0, R4, 0xfe, !PT ;  /* 0x0000000003007212 */ /* 0x000fe400078efe04 */
.L_x_12394:
[----:B------:R-:W-:Y:S05]  /*a4f0*/  BSYNC B0 ;  /* 0x0000000000007941 */ /* 0x000fea0003800000 */
.L_x_12393:
[----:B------:R-:W-:-:S04]  /*a500*/  FMUL.FTZ R0, R0, 1 ;  /* 0x3f80000000007820 */ /* 0x000fc80000410000 */
[----:B------:R0:W1:Y:S01]  /*a510*/  F2F.F64.F32 R2, R0 ;  /* 0x0000000000027310 */ /* 0x0000620000201800 */
[----:B------:R-:W-:Y:S05]  /*a520*/  BRA `(.L_x_12374) ;  /* 0x000002c000007947 */ /* 0x000fea0003800000 */
.L_x_12386:
        /* <DEDUP_REMOVED lines=14> */
.L_x_12400:
[----:B------:R-:W-:Y:S05]  /*a610*/  BSYNC B0 ;  /* 0x0000000000007941 */ /* 0x000fea0003800000 */
.L_x_12399:
[----:B------:R-:W-:-:S04]  /*a620*/  FMUL.FTZ R0, R0, 1 ;  /* 0x3f80000000007820 */ /* 0x000fc80000410000 */
[----:B------:R0:W1:Y:S01]  /*a630*/  F2F.F64.F32 R2, R0 ;  /* 0x0000000000027310 */ /* 0x0000620000201800 */
[----:B------:R-:W-:Y:S05]  /*a640*/  BRA `(.L_x_12374) ;  /* 0x000001a000007947 */ /* 0x000fea0003800000 */
.L_x_12373:
        /* <DEDUP_REMOVED lines=21> */
.L_x_12398:
[----:B------:R-:W2:Y:S02]  /*a7a0*/  LDG.E.64 R2, [R4.64] ;  /* 0x0000002404027981 */ /* 0x000ea4000c1e1b00 */
[----:B--2---:R-:W0:Y:S01]  /*a7b0*/  I2F.F64.U64 R2, R2 ;  /* 0x0000000200027312 */ /* 0x004e220000301800 */
[----:B------:R-:W-:Y:S05]  /*a7c0*/  BRA `(.L_x_12374) ;  /* 0x0000002000007947 */ /* 0x000fea0003800000 */
.L_x_12397:
[----:B------:R-:W2:Y:S02]  /*a7d0*/  LDG.E R2, [R4.64] ;  /* 0x0000002404027981 */ /* 0x000ea4000c1e1900 */
[----:B--2---:R-:W0:Y:S02]  /*a7e0*/  I2F.F64.U32 R2, R2 ;  /* 0x0000000200027312 */ /* 0x004e240000201800 */
.L_x_12374:
        /* <DEDUP_REMOVED lines=13> */
[----:B0-----:R-:W-:Y:S01]  /*a8c0*/  STG.E.U8 [R16.64], R3 ;  /* 0x0000000310007986 */ /* 0x001fe2000c101124 */
[----:B------:R-:W-:Y:S05]  /*a8d0*/  EXIT ;  /* 0x000000000000794d */ /* 0x000fea0003800000 */
.L_x_12404:
[----:B-1---5:R-:W0:Y:S02]  /*a8e0*/  F2I.S64.F64.TRUNC R2, -R2 ;  /* 0x8000000200027311 */ /* 0x022e24000030d900 */
[----:B0-----:R-:W-:-:S05]  /*a8f0*/  IMAD.MOV.U32 R5, RZ, RZ, R2 ;  /* 0x000000ffff057224 */ /* 0x001fca00078e0002 */
[----:B------:R-:W-:Y:S01]  /*a900*/  STG.E.U8 [R16.64], R5 ;  /* 0x0000000510007986 */ /* 0x000fe2000c101124 */
[----:B------:R-:W-:Y:S05]  /*a910*/  EXIT ;  /* 0x000000000000794d */ /* 0x000fea0003800000 */
.L_x_12403:
[----:B------:R-:W-:-:S13]  /*a920*/  ISETP.NE.AND P0, PT, R0, 0x2, PT ;  /* 0x000000020000780c */ /* 0x000fda0003f05270 */
[----:B------:R-:W-:Y:S05]  /*a930*/  @!P0 BRA `(.L_x_12406) ;  /* 0x000000a000008947 */ /* 0x000fea0003800000 */
[----:B------:R-:W-:-:S13]  /*a940*/  ISETP.NE.AND P0, PT, R0, 0x3, PT ;  /* 0x000000030000780c */ /* 0x000fda0003f05270 */
[----:B------:R-:W-:Y:S05]  /*a950*/  @!P0 BRA `(.L_x_12407) ;  /* 0x0000005000008947 */ /* 0x000fea0003800000 */
[----:B------:R-:W-:-:S13]  /*a960*/  ISETP.NE.AND P0, PT, R0, 0x4, PT ;  /* 0x000000040000780c */ /* 0x000fda0003f05270 */
[----:B------:R-:W-:Y:S05]  /*a970*/  @P0 BRA `(.L_x_12405) ;  /* 0x00000d0000000947 */ /* 0x000fea0003800000 */
[----:B-1---5:R-:W0:Y:S02]  /*a980*/  F2I.S64.F64.TRUNC R2, -R2 ;  /* 0x8000000200027311 */ /* 0x022e24000030d900 */
[----:B0-----:R-:W-:Y:S01]  /*a990*/  STG.E.64 [R16.64], R2 ;  /* 0x0000000210007986 */ /* 0x001fe2000c101b24 */
[----:B------:R-:W-:Y:S05]  /*a9a0*/  EXIT ;  /* 0x000000000000794d */ /* 0x000fea0003800000 */
.L_x_12407:
[----:B-1---5:R-:W0:Y:S02]  /*a9b0*/  F2I.F64.TRUNC R3, -R2 ;  /* 0x8000000200037311 */ /* 0x022e24000030d100 */
[----:B0-----:R-:W-:Y:S01]  /*a9c0*/  STG.E [R16.64], R3 ;  /* 0x0000000310007986 */ /* 0x001fe2000c101924 */
[----:B------:R-:W-:Y:S05]  /*a9d0*/  EXIT ;  /* 0x000000000000794d */ /* 0x000fea0003800000 */
.L_x_12406:
[----:B-1---5:R-:W0:Y:S02]  /*a9e0*/  F2I.F64.TRUNC R3, -R2 ;  /* 0x8000000200037311 */ /* 0x022e24000030d100 */
[----:B0-----:R-:W-:Y:S01]  /*a9f0*/  STG.E.U16 [R16.64], R3 ;  /* 0x0000000310007986 */ /* 0x001fe2000c101524 */
[----:B------:R-:W-:Y:S05]  /*aa00*/  EXIT ;  /* 0x000000000000794d */ /* 0x000fea0003800000 */
.L_x_12402:
        /* <DEDUP_REMOVED lines=9> */
[----:B------:R-:W-:Y:S01]  /*aaa0*/  STG.E [R16.64], R5 ;  /* 0x0000000510007986 */ /* 0x000fe2000c101924 */
[----:B------:R-:W-:Y:S05]  /*aab0*/  EXIT ;  /* 0x000000000000794d */ /* 0x000fea0003800000 */
.L_x_12409:
[----:B-1---5:R-:W0:Y:S01]  /*aac0*/  F2F.F32.F64 R0, -R2 ;  /* 0x8000000200007310 */ /* 0x022e220000301000 */
[----:B------:R-:W0:-:S14]  /*aad0*/  DSETP.GEU.AND P0, PT, |R2|, c[0x2][0x0], PT ;  /* 0x008000000200762a */ /* 0x000e1c0003f0e200 */
[----:B0-----:R-:W-:-:S05]  /*aae0*/  @!P0 FMUL R0, R0, 1.175494350822287508e-38 ;  /* 0x0080000000008820 */ /* 0x001fca0000400000 */
[----:B------:R-:W-:-:S05]  /*aaf0*/  F2FP.PACK_AB R0, RZ, R0 ;  /* 0x00000000ff00723e */ /* 0x000fca00000000ff */
[----:B------:R-:W-:Y:S01]  /*ab00*/  STG.E.U16 [R16.64], R0 ;  /* 0x0000000010007986 */ /* 0x000fe2000c101524 */
[----:B------:R-:W-:Y:S05]  /*ab10*/  EXIT ;  /* 0x000000000000794d */ /* 0x000fea0003800000 */
.L_x_12408:
        /* <DEDUP_REMOVED lines=10> */
[----:B------:R-:W-:Y:S01]  /*abc0*/  STG.E.64 [R16.64], R4 ;  /* 0x0000000410007986 */ /* 0x000fe2000c101b24 */
[----:B------:R-:W-:Y:S05]  /*abd0*/  EXIT ;  /* 0x000000000000794d */ /* 0x000fea0003800000 */
.L_x_12411:
[----:B-1---5:R-:W0:Y:S01]  /*abe0*/  F2F.F32.F64 R0, -R2 ;  /* 0x8000000200007310 */ /* 0x022e220000301000 */
[----:B------:R-:W0:-:S14]  /*abf0*/  DSETP.GEU.AND P0, PT, |R2|, c[0x2][0x0], PT ;  /* 0x008000000200762a */ /* 0x000e1c0003f0e200 */
[----:B0-----:R-:W-:-:S05]  /*ac00*/  @!P0 FMUL R0, R0, 1.175494350822287508e-38 ;  /* 0x0080000000008820 */ /* 0x001fca0000400000 */
[----:B------:R-:W-:-:S04]  /*ac10*/  F2FP.PACK_AB R3, RZ, R0 ;  /* 0x00000000ff03723e */ /* 0x000fc800000000ff */
[----:B------:R-:W-:-:S05]  /*ac20*/  PRMT R3, R3, 0x5410, RZ ;  /* 0x0000541003037816 */ /* 0x000fca00000000ff */
[----:B------:R-:W-:Y:S01]  /*ac30*/  STG.E [R16.64], R3 ;  /* 0x0000000310007986 */ /* 0x000fe2000c101924 */
[----:B------:R-:W-:Y:S05]  /*ac40*/  EXIT ;  /* 0x000000000000794d */ /* 0x000fea0003800000 */
.L_x_12410:
[----:B-1---5:R-:W0:-:S07]  /*ac50*/  DADD R2, -RZ, -R2 ;  /* 0x00000000ff027229 */ /* 0x022e0e0000000902 */
[----:B0-----:R-:W-:Y:S01]  /*ac60*/  STG.E.64 [R16.64], R2 ;  /* 0x0000000210007986 */ /* 0x001fe2000c101b24 */
[----:B------:R-:W-:Y:S05]  /*ac70*/  EXIT ;  /* 0x000000000000794d */ /* 0x000fea0003800000 */
.L_x_12401:
        /* <DEDUP_REMOVED lines=10> */
[----:B------:R-:W-:Y:S01]  /*ad20*/  STG.E.U8 [R16.64], R3 ;  /* 0x0000000310007986 */ /* 0x000fe2000c101124 */
[----:B------:R-:W-:Y:S05]  /*ad30*/  EXIT ;  /* 0x000000000000794d */ /* 0x000fea0003800000 */
.L_x_12414:
[----:B-1---5:R-:W0:Y:S01]  /*ad40*/  DADD R4, -RZ, -R2 ;  /* 0x00000000ff047229 */ /* 0x022e220000000902 */
[----:B------:R-:W-:-:S06]  /*ad50*/  CS2R R6, SRZ ;  /* 0x0000000000067805 */ /* 0x000fcc000001ff00 */
[----:B0-----:R-:W-:Y:S01]  /*ad60*/  STG.E.128 [R16.64], R4 ;  /* 0x0000000410007986 */ /* 0x001fe2000c101d24 */
[----:B------:R-:W-:Y:S05]  /*ad70*/  EXIT ;  /* 0x000000000000794d */ /* 0x000fea0003800000 */
.L_x_12413:
        /* <DEDUP_REMOVED lines=23> */
.L_x_12418:
[----:B------:R-:W-:Y:S05]  /*aef0*/  BSYNC B0 ;  /* 0x0000000000007941 */ /* 0x000fea0003800000 */
.L_x_12417:
[----:B------:R-:W-:-:S05]  /*af00*/  LOP3.LUT R5, R0, R5, RZ, 0xfc, !PT ;  /* 0x0000000500057212 */ /* 0x000fca00078efcff */
[----:B------:R-:W-:Y:S01]  /*af10*/  STG.E.U8 [R16.64], R5 ;  /* 0x0000000510007986 */ /* 0x000fe2000c101124 */
[----:B------:R-:W-:Y:S05]  /*af20*/  EXIT ;  /* 0x000000000000794d */ /* 0x000fea0003800000 */
.L_x_12416:
        /* <DEDUP_REMOVED lines=15> */
.L_x_12420:
[----:B------:R-:W-:Y:S01]  /*b020*/  IMAD.MOV.U32 R0, RZ, RZ, 0x7f ;  /* 0x0000007fff007424 */ /* 0x000fe200078e00ff */
[----:B------:R-:W-:-:S04]  /*b030*/  ISETP.GT.U32.AND P0, PT, R4, 0x7f800000, PT ;  /* 0x7f8000000400780c */ /* 0x000fc80003f04070 */
[----:B------:R-:W-:-:S04]  /*b040*/  SEL R0, R0, 0x7c, P0 ;  /* 0x0000007c00007807 */ /* 0x000fc80000000000 */
.L_x_12421:
[----:B------:R-:W-:Y:S05]  /*b050*/  BSYNC B0 ;  /* 0x0000000000007941 */ /* 0x000fea0003800000 */
.L_x_12419:
[----:B------:R-:W-:-:S04]  /*b060*/  LOP3.LUT R2, R5, 0x80000000, RZ, 0xc0, !PT ;  /* 0x8000000005027812 */ /* 0x000fc800078ec0ff */
[----:B------:R-:W-:-:S04]  /*b070*/  SHF.R.U32.HI R3, RZ, 0x18, R2 ;  /* 0x00000018ff037819 */ /* 0x000fc80000011602 */
[----:B------:R-:W-:-:S05]  /*b080*/  LOP3.LUT R3, R0, R3, RZ, 0xfc, !PT ;  /* 0x0000000300037212 */ /* 0x000fca00078efcff */
[----:B------:R-:W-:Y:S01]  /*b090*/  STG.E.U8 [R16.64], R3 ;  /* 0x0000000310007986 */ /* 0x000fe2000c101124 */
[----:B------:R-:W-:Y:S05]  /*b0a0*/  EXIT ;  /* 0x000000000000794d */ /* 0x000fea0003800000 */
.L_x_12415:
[----:B-1---5:R-:W0:Y:S01]  /*b0b0*/  F2F.F32.F64 R0, -R2 ;  /* 0x8000000200007310 */ /* 0x022e220000301000 */
[----:B------:R-:W0:-:S14]  /*b0c0*/  DSETP.GEU.AND P0, PT, |R2|, c[0x2][0x0], PT ;  /* 0x008000000200762a */ /* 0x000e1c0003f0e200 */
[----:B0-----:R-:W-:-:S05]  /*b0d0*/  @!P0 FMUL R0, R0, 1.175494350822287508e-38 ;  /* 0x0080000000008820 */ /* 0x001fca0000400000 */
[----:B------:R-:W-:-:S05]  /*b0e0*/  F2FP.BF16.PACK_AB R0, RZ, R0 ;  /* 0x00000000ff00723e */ /* 0x000fca00000010ff */
[----:B------:R-:W-:Y:S01]  /*b0f0*/  STG.E.U16 [R16.64], R0 ;  /* 0x0000000010007986 */ /* 0x000fe2000c101524 */
[----:B------:R-:W-:Y:S05]  /*b100*/  EXIT ;  /* 0x000000000000794d */ /* 0x000fea0003800000 */
.L_x_12412:
        /* <DEDUP_REMOVED lines=9> */
[----:B0-----:R-:W-:Y:S01]  /*b1a0*/  STG.E.U16 [R16.64], R3 ;  /* 0x0000000310007986 */ /* 0x001fe2000c101524 */
[----:B------:R-:W-:Y:S05]  /*b1b0*/  EXIT ;  /* 0x000000000000794d */ /* 0x000fea0003800000 */
.L_x_12424:
        /* <DEDUP_REMOVED lines=19> */
.L_x_12427:
[----:B------:R-:W-:-:S04]  /*b2f0*/  LOP3.LUT R2, R5, 0x80000000, RZ, 0xc0, !PT ;  /* 0x8000000005027812 */ /* 0x000fc800078ec0ff */
[----:B------:R-:W-:-:S04]  /*b300*/  SHF.R.U32.HI R3, RZ, 0x18, R2 ;  /* 0x00000018ff037819 */ /* 0x000fc80000011602 */
[----:B------:R-:W-:-:S04]  /*b310*/  LOP3.LUT R0, R0, R3, RZ, 0xfc, !PT ;  /* 0x0000000300007212 */ /* 0x000fc800078efcff */
[----:B------:R-:W-:Y:S02]  /*b320*/  PRMT R8, R0, 0x7610, R8 ;  /* 0x0000761000087816 */ /* 0x000fe40000000008 */
.L_x_12426:
[----:B------:R-:W-:Y:S05]  /*b330*/  BSYNC B0 ;  /* 0x0000000000007941 */ /* 0x000fea0003800000 */
.L_x_12425:
[----:B------:R-:W-:Y:S01]  /*b340*/  STG.E.U8 [R16.64], R8 ;  /* 0x0000000810007986 */ /* 0x000fe2000c101124 */
[----:B------:R-:W-:Y:S05]  /*b350*/  EXIT ;  /* 0x000000000000794d */ /* 0x000fea0003800000 */
.L_x_12423:
        /* <DEDUP_REMOVED lines=19> */
.L_x_12430:
[----:B------:R-:W-:-:S04]  /*b490*/  LOP3.LUT R2, R5, 0x80000000, RZ, 0xc0, !PT ;  /* 0x8000000005027812 */ /* 0x000fc800078ec0ff */
[----:B------:R-:W-:-:S04]  /*b4a0*/  SHF.R.U32.HI R3, RZ, 0x18, R2 ;  /* 0x00000018ff037819 */ /* 0x000fc80000011602 */
[----:B------:R-:W-:-:S04]  /*b4b0*/  LOP3.LUT R0, R0, R3, RZ, 0xfc, !PT ;  /* 0x0000000300007212 */ /* 0x000fc800078efcff */
[----:B------:R-:W-:Y:S02]  /*b4c0*/  PRMT R8, R0, 0x7610, R8 ;  /* 0x0000761000087816 */ /* 0x000fe40000000008 */
.L_x_12429:
[----:B------:R-:W-:Y:S05]  /*b4d0*/  BSYNC B0 ;  /* 0x0000000000007941 */ /* 0x000fea0003800000 */
.L_x_12428:
[----:B------:R-:W-:Y:S01]  /*b4e0*/  STG.E.U8 [R16.64], R8 ;  /* 0x0000000810007986 */ /* 0x000fe2000c101124 */
[----:B------:R-:W-:Y:S05]  /*b4f0*/  EXIT ;  /* 0x000000000000794d */ /* 0x000fea0003800000 */
.L_x_12422:
        /* <DEDUP_REMOVED lines=24> */
.L_x_12405:
        /* <DEDUP_REMOVED lines=20> */
.L_x_12432:
[----:B-1---5:R-:W0:Y:S02]  /*b7c0*/  F2I.U64.F64.TRUNC R2, -R2 ;  /* 0x8000000200027311 */ /* 0x022e24000030d800 */
[----:B0-----:R-:W-:Y:S01]  /*b7d0*/  STG.E.64 [R16.64], R2 ;  /* 0x0000000210007986 */ /* 0x001fe2000c101b24 */
[----:B------:R-:W-:Y:S05]  /*b7e0*/  EXIT ;  /* 0x000000000000794d */ /* 0x000fea0003800000 */
.L_x_12431:
[----:B-1---5:R-:W0:Y:S02]  /*b7f0*/  F2I.U32.F64.TRUNC R3, -R2 ;  /* 0x8000000200037311 */ /* 0x022e24000030d000 */
[----:B0-----:R-:W-:Y:S01]  /*b800*/  STG.E [R16.64], R3 ;  /* 0x0000000310007986 */ /* 0x001fe2000c101924 */
[----:B------:R-:W-:Y:S05]  /*b810*/  EXIT ;  /* 0x000000000000794d */ /* 0x000fea0003800000 */
.L_x_12433:
        /* <DEDUP_REMOVED lines=14> */
.L_x_22456:


//--------------------- .text._ZN2at6native27unrolled_elementwise_kernelIZZZNS0_15neg_kernel_cudaERNS_18TensorIteratorBaseEENKUlvE0_clEvENKUlvE4_clEvEUldE_St5arrayIPcLm2EELi4E23TrivialOffsetCalculatorILi1EjESB_NS0_6memory12LoadWithCastILi1EEENSC_13StoreWithCastILi1EEEEEviT_T0_T2_T3_T4_T5_ --------------------------
	.section	.text._ZN2at6native27unrolled_elementwise_kernelIZZZNS0_15neg_kernel_cudaERNS_18TensorIteratorBaseEENKUlvE0_clEvENKUlvE4_clEvEUldE_St5arrayIPcLm2EELi4E23TrivialOffsetCalculatorILi1EjESB_NS0_6memory12LoadWithCastILi1EEENSC_13StoreWithCastILi1EEEEEviT_T0_T2_T3_T4_T5_,"ax",@progbits
	.sectioninfo	@"SHI_REGISTERS=32"
	.align	128
        .global         _ZN2at6native27unrolled_elementwise_kernelIZZZNS0_15neg_kernel_cudaERNS_18TensorIteratorBaseEENKUlvE0_clEvENKUlvE4_clEvEUldE_St5arrayIPcLm2EELi4E23TrivialOffsetCalculatorILi1EjESB_NS0_6memory12LoadWithCastILi1EEENSC_13StoreWithCastILi1EEEEEviT_T0_T2_T3_T4_T5_
        .type           _ZN2at6native27unrolled_elementwise_kernelIZZZNS0_15neg_kernel_cudaERNS_18TensorIteratorBaseEENKUlvE0_clEvENKUlvE4_clEvEUldE_St5arrayIPcLm2EELi4E23TrivialOffsetCalculatorILi1EjESB_NS0_6memory12LoadWithCastILi1EEENSC_13StoreWithCastILi1EEEEEviT_T0_T2_T3_T4_T5_,@function
        .size           _ZN2at6native27unrolled_elementwise_kernelIZZZNS0_15neg_kernel_cudaERNS_18TensorIteratorBaseEENKUlvE0_clEvENKUlvE4_clEvEUldE_St5arrayIPcLm2EELi4E23TrivialOffsetCalculatorILi1EjESB_NS0_6memory12LoadWithCastILi1EEENSC_13StoreWithCastILi1EEEEEviT_T0_T2_T3_T4_T5_,(.L_x_22457 - _ZN2at6native27unrolled_elementwise_kernelIZZZNS0_15neg_kernel_cudaERNS_18TensorIteratorBaseEENKUlvE0_clEvENKUlvE4_clEvEUldE_St5arrayIPcLm2EELi4E23TrivialOffsetCalculatorILi1EjESB_NS0_6memory12LoadWithCastILi1EEENSC_13StoreWithCastILi1EEEEEviT_T0_T2_T3_T4_T5_)
        .other          _ZN2at6native27unrolled_elementwise_kernelIZZZNS0_15neg_kernel_cudaERNS_18TensorIteratorBaseEENKUlvE0_clEvENKUlvE4_clEvEUldE_St5arrayIPcLm2EELi4E23TrivialOffsetCalculatorILi1EjESB_NS0_6memory12LoadWithCastILi1EEENSC_13StoreWithCastILi1EEEEEviT_T0_T2_T3_T4_T5_,@"STO_CUDA_ENTRY STV_DEFAULT"
_ZN2at6native27unrolled_elementwise_kernelIZZZNS0_15neg_kernel_cudaERNS_18TensorIteratorBaseEENKUlvE0_clEvENKUlvE4_clEvEUldE_St5arrayIPcLm2EELi4E23TrivialOffsetCalculatorILi1EjESB_NS0_6memory12LoadWithCastILi1EEENSC_13StoreWithCastILi1EEEEEviT_T0_T2_T3_T4_T5_:
.text._ZN2at6native27unrolled_elementwise_kernelIZZZNS0_15neg_kernel_cudaERNS_18TensorIteratorBaseEENKUlvE0_clEvENKUlvE4_clEvEUldE_St5arrayIPcLm2EELi4E23TrivialOffsetCalculatorILi1EjESB_NS0_6memory12LoadWithCastILi1EEENSC_13StoreWithCastILi1EEEEEviT_T0_T2_T3_T4_T5_:
        /* <DEDUP_REMOVED lines=30> */
.L_x_12439:
[----:B------:R-:W2:Y:S02]  /*01e0*/  LDG.E.U8 R4, [R4.64] ;  /* 0x0000002404047981 */ /* 0x000ea4000c1e1100 */
[----:B--2---:R0:W1:Y:S01]  /*01f0*/  I2F.F64.U16 R28, R4 ;  /* 0x00000004001c7312 */ /* 0x0040620000101800 */
[----:B------:R-:W-:Y:S05]  /*0200*/  BRA `(.L_x_12441) ;  /* 0x00000e0000007947 */ /* 0x000fea0003800000 */
.L_x_12438:
        /* <DEDUP_REMOVED lines=9> */
.L_x_12443:
[----:B------:R-:W2:Y:S02]  /*02a0*/  LDG.E R4, [R4.64] ;  /* 0x0000002404047981 */ /* 0x000ea4000c1e1900 */
[----:B--2---:R0:W1:Y:S01]  /*02b0*/  I2F.F64 R28, R4 ;  /* 0x00000004001c7312 */ /* 0x0040620000201c00 */
[----:B------:R-:W-:Y:S05]  /*02c0*/  BRA `(.L_x_12441) ;  /* 0x00000d4000007947 */ /* 0x000fea0003800000 */
.L_x_12442:
[----:B------:R-:W2:Y:S02]  /*02d0*/  LDG.E.U16 R4, [R4.64] ;  /* 0x0000002404047981 */ /* 0x000ea4000c1e1500 */
[----:B--2---:R0:W1:Y:S01]  /*02e0*/  I2F.F64.S16 R28, R4 ;  /* 0x00000004001c7312 */ /* 0x0040620000101c00 */
[----:B------:R-:W-:Y:S05]  /*02f0*/  BRA `(.L_x_12441) ;  /* 0x00000d1000007947 */ /* 0x000fea0003800000 */
.L_x_12437:
        /* <DEDUP_REMOVED lines=10> */
.L_x_12445:
[----:B------:R-:W2:Y:S02]  /*03a0*/  LDG.E.U16 R0, [R4.64] ;  /* 0x0000002404007981 */ /* 0x000ea4000c1e1500 */
[----:B--2---:R-:W-:-:S05]  /*03b0*/  HADD2.F32 R0, -RZ, R0.H0_H0 ;  /* 0x20000000ff007230 */ /* 0x004fca0000004100 */
[----:B------:R-:W-:-:S04]  /*03c0*/  FMUL.FTZ R0, R0, 1 ;  /* 0x3f80000000007820 */ /* 0x000fc80000410000 */
[----:B------:R0:W1:Y:S01]  /*03d0*/  F2F.F64.F32 R28, R0 ;  /* 0x00000000001c7310 */ /* 0x0000620000201800 */
[----:B------:R-:W-:Y:S05]  /*03e0*/  BRA `(.L_x_12441) ;  /* 0x00000c2000007947 */ /* 0x000fea0003800000 */
.L_x_12444:
        /* <DEDUP_REMOVED lines=10> */
.L_x_12447:
[----:B------:R-:W2:Y:S02]  /*0490*/  LDG.E.U16 R4, [R4.64] ;  /* 0x0000002404047981 */ /* 0x000ea4000c1e1500 */
[----:B--2---:R-:W-:-:S05]  /*04a0*/  HADD2.F32 R0, -RZ, R4.H0_H0 ;  /* 0x20000004ff007230 */ /* 0x004fca0000004100 */
[----:B------:R-:W-:-:S04]  /*04b0*/  FMUL.FTZ R0, R0, 1 ;  /* 0x3f80000000007820 */ /* 0x000fc80000410000 */
[----:B------:R0:W1:Y:S01]  /*04c0*/  F2F.F64.F32 R28, R0 ;  /* 0x00000000001c7310 */ /* 0x0000620000201800 */
[----:B------:R-:W-:Y:S05]  /*04d0*/  BRA `(.L_x_12441) ;  /* 0x00000b3000007947 */ /* 0x000fea0003800000 */
.L_x_12446:
[----:B------:R0:W5:Y:S01]  /*04e0*/  LDG.E.64 R28, [R4.64] ;  /* 0x00000024041c7981 */ /* 0x000162000c1e1b00 */
[----:B------:R-:W-:Y:S05]  /*04f0*/  BRA `(.L_x_12441) ;  /* 0x00000b1000007947 */ /* 0x000fea0003800000 */
.L_x_12436:
        /* <DEDUP_REMOVED lines=13> */
.L_x_12450:
[----:B------:R0:W5:Y:S01]  /*05d0*/  LDG.E.64 R28, [R4.64] ;  /* 0x00000024041c7981 */ /* 0x000162000c1e1b00 */
[----:B------:R-:W-:Y:S05]  /*05e0*/  BRA `(.L_x_12441) ;  /* 0x00000a2000007947 */ /* 0x000fea0003800000 */
.L_x_12449:
        /* <DEDUP_REMOVED lines=28> */
.L_x_12452:
        /* <DEDUP_REMOVED lines=16> */
.L_x_12451:
[----:B------:R-:W2:Y:S02]  /*08b0*/  LDG.E.U16 R0, [R4.64] ;  /* 0x0000002404007981 */ /* 0x000ea4000c1e1500 */
[----:B--2---:R-:W-:-:S05]  /*08c0*/  PRMT R0, RZ, 0x5410, R0 ;  /* 0x00005410ff007816 */ /* 0x004fca0000000000 */
[----:B------:R-:W-:-:S04]  /*08d0*/  FMUL.FTZ R0, R0, 1 ;  /* 0x3f80000000007820 */ /* 0x000fc80000410000 */
[----:B------:R0:W1:Y:S01]  /*08e0*/  F2F.F64.F32 R28, R0 ;  /* 0x00000000001c7310 */ /* 0x0000620000201800 */
[----:B------:R-:W-:Y:S05]  /*08f0*/  BRA `(.L_x_12441) ;  /* 0x0000071000007947 */ /* 0x000fea0003800000 */
.L_x_12448:
        /* <DEDUP_REMOVED lines=11> */
.L_x_12455:
        /* <DEDUP_REMOVED lines=21> */
.L_x_12459:
[----:B------:R-:W-:Y:S05]  /*0b00*/  BSYNC B1 ;  /* 0x0000000000017941 */ /* 0x000fea0003800000 */
.L_x_12458:
[----:B------:R-:W-:Y:S01]  /*0b10*/  LEA R5, R0, 0x3b800000, 0x17 ;  /* 0x3b80000000057811 */ /* 0x000fe200078eb8ff */
[----:B------:R-:W-:-:S05]  /*0b20*/  IMAD.SHL.U32 R0, R3, 0x100000, RZ ;  /* 0x0010000003007824 */ /* 0x000fca00078e00ff */
[----:B------:R-:W-:Y:S02]  /*0b30*/  LOP3.LUT R0, R5, R0, R6, 0xfe, !PT ;  /* 0x0000000005007212 */ /* 0x000fe400078efe06 */
.L_x_12457:
[----:B------:R-:W-:Y:S05]  /*0b40*/  BSYNC B0 ;  /* 0x0000000000007941 */ /* 0x000fea0003800000 */
.L_x_12456:
[----:B------:R-:W-:-:S04]  /*0b50*/  FMUL.FTZ R0, R0, 1 ;  /* 0x3f80000000007820 */ /* 0x000fc80000410000 */
[----:B------:R0:W1:Y:S01]  /*0b60*/  F2F.F64.F32 R28, R0 ;  /* 0x00000000001c7310 */ /* 0x0000620000201800 */
[----:B------:R-:W-:Y:S05]  /*0b70*/  BRA `(.L_x_12441) ;  /* 0x0000049000007947 */ /* 0x000fea0003800000 */
.L_x_12454:
        /* <DEDUP_REMOVED lines=21> */
.L_x_12463:
[----:B------:R-:W-:Y:S05]  /*0cd0*/  BSYNC B1 ;  /* 0x0000000000017941 */ /* 0x000fea0003800000 */
.L_x_12462:
[----:B------:R-:W-:Y:S01]  /*0ce0*/  LEA R5, R0, 0x37800000, 0x17 ;  /* 0x3780000000057811 */ /* 0x000fe200078eb8ff */
[----:B------:R-:W-:-:S05]  /*0cf0*/  IMAD.SHL.U32 R0, R3, 0x200000, RZ ;  /* 0x0020000003007824 */ /* 0x000fca00078e00ff */
[----:B------:R-:W-:Y:S02]  /*0d00*/  LOP3.LUT R0, R5, R0, R6, 0xfe, !PT ;  /* 0x0000000005007212 */ /* 0x000fe400078efe06 */
.L_x_12461:
[----:B------:R-:W-:Y:S05]  /*0d10*/  BSYNC B0 ;  /* 0x0000000000007941 */ /* 0x000fea0003800000 */
.L_x_12460:
[----:B------:R-:W-:-:S04]  /*0d20*/  FMUL.FTZ R0, R0, 1 ;  /* 0x3f80000000007820 */ /* 0x000fc80000410000 */
[----:B------:R0:W1:Y:S01]  /*0d30*/  F2F.F64.F32 R28, R0 ;  /* 0x00000000001c7310 */ /* 0x0000620000201800 */
[----:B------:R-:W-:Y:S05]  /*0d40*/  BRA `(.L_x_12441) ;  /* 0x000002c000007947 */ /* 0x000fea0003800000 */
.L_x_12453:
        /* <DEDUP_REMOVED lines=14> */
.L_x_12467:
[----:B------:R-:W-:Y:S05]  /*0e30*/  BSYNC B0 ;  /* 0x0000000000007941 */ /* 0x000fea0003800000 */
.L_x_12466:
[----:B------:R-:W-:-:S04]  /*0e40*/  FMUL.FTZ R0, R0, 1 ;  /* 0x3f80000000007820 */ /* 0x000fc80000410000 */
[----:B------:R0:W1:Y:S01]  /*0e50*/  F2F.F64.F32 R28, R0 ;  /* 0x00000000001c7310 */ /* 0x0000620000201800 */
[----:B------:R-:W-:Y:S05]  /*0e60*/  BRA `(.L_x_12441) ;  /* 0x000001a000007947 */ /* 0x000fea0003800000 */
.L_x_12440:
        /* <DEDUP_REMOVED lines=21> */
.L_x_12465:
[----:B------:R-:W2:Y:S02]  /*0fc0*/  LDG.E.64 R28, [R4.64] ;  /* 0x00000024041c7981 */ /* 0x000ea4000c1e1b00 */
[----:B--2---:R-:W0:Y:S01]  /*0fd0*/  I2F.F64.U64 R28, R28 ;  /* 0x0000001c001c7312 */ /* 0x004e220000301800 */
[----:B------:R-:W-:Y:S05]  /*0fe0*/  BRA `(.L_x_12441) ;  /* 0x0000002000007947 */ /* 0x000fea0003800000 */
.L_x_12464:
[----:B------:R-:W2:Y:S02]  /*0ff0*/  LDG.E R4, [R4.64] ;  /* 0x0000002404047981 */ /* 0x000ea4000c1e1900 */
[----:B--2---:R0:W1:Y:S02]  /*1000*/  I2F.F64.U32 R28, R4 ;  /* 0x00000004001c7312 */ /* 0x0040640000201800 */
.L_x_12441:
[----:B------:R-:W2:Y:S02]  /*1010*/  S2R R25, SR_TID.X ;  /* 0x0000000000197919 */ /* 0x000ea40000002100 */
[----:B--2---:R-:W-:Y:S02]  /*1020*/  IADD3 R25, R25, 0x80, RZ ;  /* 0x0000008019197810 */ /* 0x004fe40007ffe0ff */
.L_x_12435:
[----:B-1----:R-:W-:Y:S05]  /*1030*/  BSYNC B6 ;  /* 0x0000000000067941 */ /* 0x002fea0003800000 */
.L_x_12434:
        /* <DEDUP_REMOVED lines=22> */
.L_x_12473:
[----:B------:R-:W2:Y:S02]  /*11a0*/  LDG.E.U8 R4, [R4.64] ;  /* 0x0000002404047981 */ /* 0x000ea4000c1e1100 */
[----:B--2---:R0:W1:Y:S01]  /*11b0*/  I2F.F64.U16 R26, R4 ;  /* 0x00000004001a7312 */ /* 0x0040620000101800 */
[----:B------:R-:W-:Y:S05]  /*11c0*/  BRA `(.L_x_12475) ;  /* 0x00000df000007947 */ /* 0x000fea0003800000 */
.L_x_12472:
        /* <DEDUP_REMOVED lines=9> */
.L_x_12477:
[----:B------:R-:W2:Y:S02]  /*1260*/  LDG.E R4, [R4.64] ;  /* 0x0000002404047981 */ /* 0x000ea4000c1e1900 */
[----:B--2---:R0:W1:Y:S01]  /*1270*/  I2F.F64 R26, R4 ;  /* 0x00000004001a7312 */ /* 0x0040620000201c00 */
[----:B------:R-:W-:Y:S05]  /*1280*/  BRA `(.L_x_12475) ;  /* 0x00000d3000007947 */ /* 0x000fea0003800000 */
.L_x_12476:
[----:B------:R-:W2:Y:S02]  /*1290*/  LDG.E.U16 R4, [R4.64] ;  /* 0x0000002404047981 */ /* 0x000ea4000c1e1500 */
[----:B--2---:R0:W1:Y:S01]  /*12a0*/  I2F.F64.S16 R26, R4 ;  /* 0x00000004001a7312 */ /* 0x0040620000101c00 */
[----:B------:R-:W-:Y:S05]  /*12b0*/  BRA `(.L_x_12475) ;  /* 0x00000d0000007947 */ /* 0x000fea0003800000 */
.L_x_12471:
        /* <DEDUP_REMOVED lines=10> */
.L_x_12479:
[----:B------:R-:W2:Y:S02]  /*1360*/  LDG.E.U16 R0, [R4.64] ;  /* 0x0000002404007981 */ /* 0x000ea4000c1e1500 */
[----:B--2---:R-:W-:-:S05]  /*1370*/  HADD2.F32 R0, -RZ, R0.H0_H0 ;  /* 0x20000000ff007230 */ /* 0x004fca0000004100 */
[----:B------:R-:W-:-:S04]  /*1380*/  FMUL.FTZ R0, R0, 1 ;  /* 0x3f80000000007820 */ /* 0x000fc80000410000 */
[----:B------:R0:W1:Y:S01]  /*1390*/  F2F.F64.F32 R26, R0 ;  /* 0x00000000001a7310 */ /* 0x0000620000201800 */
[----:B------:R-:W-:Y:S05]  /*13a0*/  BRA `(.L_x_12475) ;  /* 0x00000c1000007947 */ /* 0x000fea0003800000 */
.L_x_12478:
        /* <DEDUP_REMOVED lines=10> */
.L_x_12481:
[----:B------:R-:W2:Y:S02]  /*1450*/  LDG.E.U16 R4, [R4.64] ;  /* 0x0000002404047981 */ /* 0x000ea4000c1e1500 */
[----:B--2---:R-:W-:-:S05]  /*1460*/  HADD2.F32 R0, -RZ, R4.H0_H0 ;  /* 0x20000004ff007230 */ /* 0x004fca0000004100 */
[----:B------:R-:W-:-:S04]  /*1470*/  FMUL.FTZ R0, R0, 1 ;  /* 0x3f80000000007820 */ /* 0x000fc80000410000 */
[----:B------:R0:W1:Y:S01]  /*1480*/  F2F.F64.F32 R26, R0 ;  /* 0x00000000001a7310 */ /* 0x0000620000201800 */
[----:B------:R-:W-:Y:S05]  /*1490*/  BRA `(.L_x_12475) ;  /* 0x00000b2000007947 */ /* 0x000fea0003800000 */
.L_x_12480:
[----:B------:R0:W5:Y:S01]  /*14a0*/  LDG.E.64 R26, [R4.64] ;  /* 0x00000024041a7981 */ /* 0x000162000c1e1b00 */
[----:B------:R-:W-:Y:S05]  /*14b0*/  BRA `(.L_x_12475) ;  /* 0x00000b0000007947 */ /* 0x000fea0003800000 */
.L_x_12470:
        /* <DEDUP_REMOVED lines=13> */
.L_x_12484:
[----:B------:R0:W5:Y:S01]  /*1590*/  LDG.E.64 R26, [R4.64] ;  /* 0x00000024041a7981 */ /* 0x000162000c1e1b00 */
[----:B------:R-:W-:Y:S05]  /*15a0*/  BRA `(.L_x_12475) ;  /* 0x00000a1000007947 */ /* 0x000fea0003800000 */
.L_x_12483:
        /* <DEDUP_REMOVED lines=28> */
.L_x_12486:
        /* <DEDUP_REMOVED lines=15> */
.L_x_12485:
[----:B------:R-:W2:Y:S02]  /*1860*/  LDG.E.U16 R0, [R4.64] ;  /* 0x0000002404007981 */ /* 0x000ea4000c1e1500 */
[----:B--2---:R-:W-:-:S05]  /*1870*/  PRMT R0, RZ, 0x5410, R0 ;  /* 0x00005410ff007816 */ /* 0x004fca0000000000 */
[----:B------:R-:W-:-:S04]  /*1880*/  FMUL.FTZ R0, R0, 1 ;  /* 0x3f80000000007820 */ /* 0x000fc80000410000 */
[----:B------:R0:W1:Y:S01]  /*1890*/  F2F.F64.F32 R26, R0 ;  /* 0x00000000001a7310 */ /* 0x0000620000201800 */
[----:B------:R-:W-:Y:S05]  /*18a0*/  BRA `(.L_x_12475) ;  /* 0x0000071000007947 */ /* 0x000fea0003800000 */
.L_x_12482:
        /* <DEDUP_REMOVED lines=11> */
.L_x_12489:
        /* <DEDUP_REMOVED lines=21> */
.L_x_12493:
[----:B------:R-:W-:Y:S05]  /*1ab0*/  BSYNC B1 ;  /* 0x0000000000017941 */ /* 0x000fea0003800000 */
.L_x_12492:
[----:B------:R-:W-:Y:S01]  /*1ac0*/  LEA R5, R0, 0x3b800000, 0x17 ;  /* 0x3b80000000057811 */ /* 0x000fe200078eb8ff */
[----:B------:R-:W-:-:S05]  /*1ad0*/  IMAD.SHL.U32 R0, R3, 0x100000, RZ ;  /* 0x0010000003007824 */ /* 0x000fca00078e00ff */
[----:B------:R-:W-:Y:S02]  /*1ae0*/  LOP3.LUT R0, R5, R0, R6, 0xfe, !PT ;  /* 0x0000000005007212 */ /* 0x000fe400078efe06 */
.L_x_12491:
[----:B------:R-:W-:Y:S05]  /*1af0*/  BSYNC B0 ;  /* 0x0000000000007941 */ /* 0x000fea0003800000 */
.L_x_12490:
[----:B------:R-:W-:-:S04]  /*1b00*/  FMUL.FTZ R0, R0, 1 ;  /* 0x3f80000000007820 */ /* 0x000fc80000410000 */
[----:B------:R0:W1:Y:S01]  /*1b10*/  F2F.F64.F32 R26, R0 ;  /* 0x00000000001a7310 */ /* 0x0000620000201800 */
[----:B------:R-:W-:Y:S05]  /*1b20*/  BRA `(.L_x_12475) ;  /* 0x0000049000007947 */ /* 0x000fea0003800000 */
.L_x_12488:
        /* <DEDUP_REMOVED lines=21> */
.L_x_12497:
[----:B------:R-:W-:Y:S05]  /*1c80*/  BSYNC B1 ;  /* 0x0000000000017941 */ /* 0x000fea0003800000 */
.L_x_12496:
[----:B------:R-:W-:Y:S01]  /*1c90*/  LEA R5, R0, 0x37800000, 0x17 ;  /* 0x3780000000057811 */ /* 0x000fe200078eb8ff */
[----:B------:R-:W-:-:S05]  /*1ca0*/  IMAD.SHL.U32 R0, R3, 0x200000, RZ ;  /* 0x0020000003007824 */ /* 0x000fca00078e00ff */
[----:B------:R-:W-:Y:S02]  /*1cb0*/  LOP3.LUT R0, R5, R0, R6, 0xfe, !PT ;  /* 0x0000000005007212 */ /* 0x000fe400078efe06 */
.L_x_12495:
[----:B------:R-:W-:Y:S05]  /*1cc0*/  BSYNC B0 ;  /* 0x0000000000007941 */ /* 0x000fea0003800000 */
.L_x_12494:
[----:B------:R-:W-:-:S04]  /*1cd0*/  FMUL.FTZ R0, R0, 1 ;  /* 0x3f80000000007820 */ /* 0x000fc80000410000 */
[----:B------:R0:W1:Y:S01]  /*1ce0*/  F2F.F64.F32 R26, R0 ;  /* 0x00000000001a7310 */ /* 0x0000620000201800 */
[----:B------:R-:W-:Y:S05]  /*1cf0*/  BRA `(.L_x_12475) ;  /* 0x000002c000007947 */ /* 0x000fea0003800000 */
.L_x_12487:
        /* <DEDUP_REMOVED lines=14> */
.L_x_12501:
[----:B------:R-:W-:Y:S05]  /*1de0*/  BSYNC B0 ;  /* 0x0000000000007941 */ /* 0x000fea0003800000 */
.L_x_12500:
[----:B------:R-:W-:-:S04]  /*1df0*/  FMUL.FTZ R0, R0, 1 ;  /* 0x3f80000000007820 */ /* 0x000fc80000410000 */
[----:B------:R0:W1:Y:S01]  /*1e00*/  F2F.F64.F32 R26, R0 ;  /* 0x00000000001a7310 */ /* 0x0000620000201800 */
[----:B------:R-:W-:Y:S05]  /*1e10*/  BRA `(.L_x_12475) ;  /* 0x000001a000007947 */ /* 0x000fea0003800000 */
.L_x_12474:
        /* <DEDUP_REMOVED lines=21> */
.L_x_12499:
[----:B------:R-:W2:Y:S02]  /*1f70*/  LDG.E.64 R26, [R4.64] ;  /* 0x00000024041a7981 */ /* 0x000ea4000c1e1b00 */
[----:B--2---:R-:W0:Y:S01]  /*1f80*/  I2F.F64.U64 R26, R26 ;  /* 0x0000001a001a7312 */ /* 0x004e220000301800 */
[----:B------:R-:W-:Y:S05]  /*1f90*/  BRA `(.L_x_12475) ;  /* 0x0000002000007947 */ /* 0x000fea0003800000 */
.L_x_12498:
[----:B------:R-:W2:Y:S02]  /*1fa0*/  LDG.E R4, [R4.64] ;  /* 0x0000002404047981 */ /* 0x000ea4000c1e1900 */
[----:B--2---:R0:W1:Y:S02]  /*1fb0*/  I2F.F64.U32 R26, R4 ;  /* 0x00000004001a7312 */ /* 0x0040640000201800 */
.L_x_12475:
[----:B------:R-:W-:-:S03]  /*1fc0*/  IADD3 R25, R25, 0x80, RZ ;  /* 0x0000008019197810 */ /* 0x000fc60007ffe0ff */
.L_x_12469:
[----:B------:R-:W-:Y:S05]  /*1fd0*/  BSYNC B6 ;  /* 0x0000000000067941 */ /* 0x000fea0003800000 */
.L_x_12468:
        /* <DEDUP_REMOVED lines=24> */
.L_x_12507:
[----:B------:R-:W2:Y:S02]  /*2160*/  LDG.E.U8 R4, [R4.64] ;  /* 0x0000002404047981 */ /* 0x000ea4000c1e1100 */
[----:B--2---:R0:W2:Y:S01]  /*2170*/  I2F.F64.U16 R16, R4 ;  /* 0x0000000400107312 */ /* 0x0040a20000101800 */
[----:B------:R-:W-:Y:S05]  /*2180*/  BRA `(.L_x_12509) ;  /* 0x00000df000007947 */ /* 0x000fea0003800000 */
.L_x_12506:
        /* <DEDUP_REMOVED lines=9> */
.L_x_12511:
[----:B------:R-:W2:Y:S02]  /*2220*/  LDG.E R4, [R4.64] ;  /* 0x0000002404047981 */ /* 0x000ea4000c1e1900 */
[----:B--2---:R0:W2:Y:S01]  /*2230*/  I2F.F64 R16, R4 ;  /* 0x0000000400107312 */ /* 0x0040a20000201c00 */
[----:B------:R-:W-:Y:S05]  /*2240*/  BRA `(.L_x_12509) ;  /* 0x00000d3000007947 */ /* 0x000fea0003800000 */
.L_x_12510:
[----:B------:R-:W2:Y:S02]  /*2250*/  LDG.E.U16 R4, [R4.64] ;  /* 0x0000002404047981 */ /* 0x000ea4000c1e1500 */
[----:B--2---:R0:W2:Y:S01]  /*2260*/  I2F.F64.S16 R16, R4 ;  /* 0x0000000400107312 */ /* 0x0040a20000101c00 */
[----:B------:R-:W-:Y:S05]  /*2270*/  BRA `(.L_x_12509) ;  /* 0x00000d0000007947 */ /* 0x000fea0003800000 */
.L_x_12505:
        /* <DEDUP_REMOVED lines=10> */
.L_x_12513:
[----:B------:R-:W2:Y:S02]  /*2320*/  LDG.E.U16 R0, [R4.64] ;  /* 0x0000002404007981 */ /* 0x000ea4000c1e1500 */
[----:B--2---:R-:W-:-:S05]  /*2330*/  HADD2.F32 R0, -RZ, R0.H0_H0 ;  /* 0x20000000ff007230 */ /* 0x004fca0000004100 */
[----:B------:R-:W-:-:S04]  /*2340*/  FMUL.FTZ R0, R0, 1 ;  /* 0x3f80000000007820 */ /* 0x000fc80000410000 */
[----:B------:R0:W2:Y:S01]  /*2350*/  F2F.F64.F32 R16, R0 ;  /* 0x0000000000107310 */ /* 0x0000a20000201800 */
[----:B------:R-:W-:Y:S05]  /*2360*/  BRA `(.L_x_12509) ;  /* 0x00000c1000007947 */ /* 0x000fea0003800000 */
.L_x_12512:
        /* <DEDUP_REMOVED lines=10> */
.L_x_12515:
[----:B------:R-:W2:Y:S02]  /*2410*/  LDG.E.U16 R4, [R4.64] ;  /* 0x0000002404047981 */ /* 0x000ea4000c1e1500 */
[----:B--2---:R-:W-:-:S05]  /*2420*/  HADD2.F32 R0, -RZ, R4.H0_H0 ;  /* 0x20000004ff007230 */ /* 0x004fca0000004100 */
[----:B------:R-:W-:-:S04]  /*2430*/  FMUL.FTZ R0, R0, 1 ;  /* 0x3f80000000007820 */ /* 0x000fc80000410000 */
[----:B------:R0:W2:Y:S01]  /*2440*/  F2F.F64.F32 R16, R0 ;  /* 0x0000000000107310 */ /* 0x0000a20000201800 */
[----:B------:R-:W-:Y:S05]  /*2450*/  BRA `(.L_x_12509) ;  /* 0x00000b2000007947 */ /* 0x000fea0003800000 */
.L_x_12514:
[----:B------:R0:W5:Y:S01]  /*2460*/  LDG.E.64 R16, [R4.64] ;  /* 0x0000002404107981 */ /* 0x000162000c1e1b00 */
[----:B------:R-:W-:Y:S05]  /*2470*/  BRA `(.L_x_12509) ;  /* 0x00000b0000007947 */ /* 0x000fea0003800000 */
.L_x_12504:
        /* <DEDUP_REMOVED lines=13> */
.L_x_12518:
[----:B------:R0:W5:Y:S01]  /*2550*/  LDG.E.64 R16, [R4.64] ;  /* 0x0000002404107981 */ /* 0x000162000c1e1b00 */
[----:B------:R-:W-:Y:S05]  /*2560*/  BRA `(.L_x_12509) ;  /* 0x00000a1000007947 */ /* 0x000fea0003800000 */
.L_x_12517:
        /* <DEDUP_REMOVED lines=28> */
.L_x_12520:
        /* <DEDUP_REMOVED lines=15> */
.L_x_12519:
[----:B------:R-:W2:Y:S02]  /*2820*/  LDG.E.U16 R0, [R4.64] ;  /* 0x0000002404007981 */ /* 0x000ea4000c1e1500 */
[----:B--2---:R-:W-:-:S05]  /*2830*/  PRMT R0, RZ, 0x5410, R0 ;  /* 0x00005410ff007816 */ /* 0x004fca0000000000 */
[----:B------:R-:W-:-:S04]  /*2840*/  FMUL.FTZ R0, R0, 1 ;  /* 0x3f80000000007820 */ /* 0x000fc80000410000 */
[----:B------:R0:W2:Y:S01]  /*2850*/  F2F.F64.F32 R16, R0 ;  /* 0x0000000000107310 */ /* 0x0000a20000201800 */
[----:B------:R-:W-:Y:S05]  /*2860*/  BRA `(.L_x_12509) ;  /* 0x0000071000007947 */ /* 0x000fea0003800000 */
.L_x_12516:
        /* <DEDUP_REMOVED lines=11> */
.L_x_12523:
        /* <DEDUP_REMOVED lines=21> */
.L_x_12527:
[----:B------:R-:W-:Y:S05]  /*2a70*/  BSYNC B1 ;  /* 0x0000000000017941 */ /* 0x000fea0003800000 */
.L_x_12526:
[----:B------:R-:W-:Y:S01]  /*2a80*/  LEA R5, R0, 0x3b800000, 0x17 ;  /* 0x3b80000000057811 */ /* 0x000fe200078eb8ff */
[----:B------:R-:W-:-:S05]  /*2a90*/  IMAD.SHL.U32 R0, R3, 0x100000, RZ ;  /* 0x0010000003007824 */ /* 0x000fca00078e00ff */
[----:B------:R-:W-:Y:S02]  /*2aa0*/  LOP3.LUT R0, R5, R0, R6, 0xfe, !PT ;  /* 0x0000000005007212 */ /* 0x000fe400078efe06 */
.L_x_12525:
[----:B------:R-:W-:Y:S05]  /*2ab0*/  BSYNC B0 ;  /* 0x0000000000007941 */ /* 0x000fea0003800000 */
.L_x_12524:
[----:B------:R-:W-:-:S04]  /*2ac0*/  FMUL.FTZ R0, R0, 1 ;  /* 0x3f80000000007820 */ /* 0x000fc80000410000 */
[----:B------:R0:W2:Y:S01]  /*2ad0*/  F2F.F64.F32 R16, R0 ;  /* 0x0000000000107310 */ /* 0x0000a20000201800 */
[----:B------:R-:W-:Y:S05]  /*2ae0*/  BRA `(.L_x_12509) ;  /* 0x0000049000007947 */ /* 0x000fea0003800000 */
.L_x_12522:
        /* <DEDUP_REMOVED lines=21> */
.L_x_12531:
[----:B------:R-:W-:Y:S05]  /*2c40*/  BSYNC B1 ;  /* 0x0000000000017941 */ /* 0x000fea0003800000 */
.L_x_12530:
[----:B------:R-:W-:Y:S01]  /*2c50*/  LEA R5, R0, 0x37800000, 0x17 ;  /* 0x3780000000057811 */ /* 0x000fe200078eb8ff */
[----:B------:R-:W-:-:S05]  /*2c60*/  IMAD.SHL.U32 R0, R3, 0x200000, RZ ;  /* 0x0020000003007824 */ /* 0x000fca00078e00ff */
[----:B------:R-:W-:Y:S02]  /*2c70*/  LOP3.LUT R0, R5, R0, R6, 0xfe, !PT ;  /* 0x0000000005007212 */ /* 0x000fe400078efe06 */
.L_x_12529:
[----:B------:R-:W-:Y:S05]  /*2c80*/  BSYNC B0 ;  /* 0x0000000000007941 */ /* 0x000fea0003800000 */
.L_x_12528:
[----:B------:R-:W-:-:S04]  /*2c90*/  FMUL.FTZ R0, R0, 1 ;  /* 0x3f80000000007820 */ /* 0x000fc80000410000 */
[----:B------:R0:W2:Y:S01]  /*2ca0*/  F2F.F64.F32 R16, R0 ;  /* 0x0000000000107310 */ /* 0x0000a20000201800 */
[----:B------:R-:W-:Y:S05]  /*2cb0*/  BRA `(.L_x_12509) ;  /* 0x000002c000007947 */ /* 0x000fea0003800000 */
.L_x_12521:
        /* <DEDUP_REMOVED lines=14> */
.L_x_12535:
[----:B------:R-:W-:Y:S05]  /*2da0*/  BSYNC B0 ;  /* 0x0000000000007941 */ /* 0x000fea0003800000 */
.L_x_12534:
[----:B------:R-:W-:-:S04]  /*2db0*/  FMUL.FTZ R0, R0, 1 ;  /* 0x3f80000000007820 */ /* 0x000fc80000410000 */
[----:B------:R0:W2:Y:S01]  /*2dc0*/  F2F.F64.F32 R16, R0 ;  /* 0x0000000000107310 */ /* 0x0000a20000201800 */
[----:B------:R-:W-:Y:S05]  /*2dd0*/  BRA `(.L_x_12509) ;  /* 0x000001a000007947 */ /* 0x000fea0003800000 */
.L_x_12508:
        /* <DEDUP_REMOVED lines=21> */
.L_x_12533:
[----:B------:R-:W2:Y:S02]  /*2f30*/  LDG.E.64 R16, [R4.64] ;  /* 0x0000002404107981 */ /* 0x000ea4000c1e1b00 */
[----:B--2---:R-:W0:Y:S01]  /*2f40*/  I2F.F64.U64 R16, R16 ;  /* 0x0000001000107312 */ /* 0x004e220000301800 */
[----:B------:R-:W-:Y:S05]  /*2f50*/  BRA `(.L_x_12509) ;  /* 0x0000002000007947 */ /* 0x000fea0003800000 */
.L_x_12532:
[----:B------:R-:W2:Y:S02]  /*2f60*/  LDG.E R4, [R4.64] ;  /* 0x0000002404047981 */ /* 0x000ea4000c1e1900 */
[----:B--2---:R0:W2:Y:S02]  /*2f70*/  I2F.F64.U32 R16, R4 ;  /* 0x0000000400107312 */ /* 0x0040a40000201800 */
.L_x_12509:
[----:B------:R-:W-:-:S03]  /*2f80*/  IADD3 R25, R25, 0x80, RZ ;  /* 0x0000008019197810 */ /* 0x000fc60007ffe0ff */
.L_x_12503:
[----:B------:R-:W-:Y:S05]  /*2f90*/  BSYNC B6 ;  /* 0x0000000000067941 */ /* 0x000fea0003800000 */
.L_x_12502:
        /* <DEDUP_REMOVED lines=21> */
.L_x_12541:
[----:B------:R-:W3:Y:S02]  /*30f0*/  LDG.E.U8 R4, [R4.64] ;  /* 0x0000002404047981 */ /* 0x000ee4000c1e1100 */
[----:B---3--:R0:W3:Y:S01]  /*3100*/  I2F.F64.U16 R18, R4 ;  /* 0x0000000400127312 */ /* 0x0080e20000101800 */
[----:B------:R-:W-:Y:S05]  /*3110*/  BRA `(.L_x_12537) ;  /* 0x00000de000007947 */ /* 0x000fea0003800000 */
.L_x_12540:
        /* <DEDUP_REMOVED lines=9> */
.L_x_12544:
[----:B------:R-:W3:Y:S02]  /*31b0*/  LDG.E R4, [R4.64] ;  /* 0x0000002404047981 */ /* 0x000ee4000c1e1900 */
[----:B---3--:R0:W3:Y:S01]  /*31c0*/  I2F.F64 R18, R4 ;  /* 0x0000000400127312 */ /* 0x0080e20000201c00 */
[----:B------:R-:W-:Y:S05]  /*31d0*/  BRA `(.L_x_12537) ;  /* 0x00000d2000007947 */ /* 0x000fea0003800000 */
.L_x_12543:
[----:B------:R-:W3:Y:S02]  /*31e0*/  LDG.E.U16 R4, [R4.64] ;  /* 0x0000002404047981 */ /* 0x000ee4000c1e1500 */
[----:B---3--:R0:W3:Y:S01]  /*31f0*/  I2F.F64.S16 R18, R4 ;  /* 0x0000000400127312 */ /* 0x0080e20000101c00 */
[----:B------:R-:W-:Y:S05]  /*3200*/  BRA `(.L_x_12537) ;  /* 0x00000cf000007947 */ /* 0x000fea0003800000 */
.L_x_12539:
        /* <DEDUP_REMOVED lines=10> */
.L_x_12546:
[----:B------:R-:W3:Y:S02]  /*32b0*/  LDG.E.U16 R0, [R4.64] ;  /* 0x0000002404007981 */ /* 0x000ee4000c1e1500 */
[----:B---3--:R-:W-:-:S05]  /*32c0*/  HADD2.F32 R0, -RZ, R0.H0_H0 ;  /* 0x20000000ff007230 */ /* 0x008fca0000004100 */
[----:B------:R-:W-:-:S04]  /*32d0*/  FMUL.FTZ R0, R0, 1 ;  /* 0x3f80000000007820 */ /* 0x000fc80000410000 */
[----:B------:R0:W3:Y:S01]  /*32e0*/  F2F.F64.F32 R18, R0 ;  /* 0x0000000000127310 */ /* 0x0000e20000201800 */
[----:B------:R-:W-:Y:S05]  /*32f0*/  BRA `(.L_x_12537) ;  /* 0x00000c0000007947 */ /* 0x000fea0003800000 */
.L_x_12545:
        /* <DEDUP_REMOVED lines=10> */
.L_x_12548:
[----:B------:R-:W3:Y:S02]  /*33a0*/  LDG.E.U16 R4, [R4.64] ;  /* 0x0000002404047981 */ /* 0x000ee4000c1e1500 */
[----:B---3--:R-:W-:-:S05]  /*33b0*/  HADD2.F32 R0, -RZ, R4.H0_H0 ;  /* 0x20000004ff007230 */ /* 0x008fca0000004100 */
[----:B------:R-:W-:-:S04]  /*33c0*/  FMUL.FTZ R0, R0, 1 ;  /* 0x3f80000000007820 */ /* 0x000fc80000410000 */
[----:B------:R0:W3:Y:S01]  /*33d0*/  F2F.F64.F32 R18, R0 ;  /* 0x0000000000127310 */ /* 0x0000e20000201800 */
[----:B------:R-:W-:Y:S05]  /*33e0*/  BRA `(.L_x_12537) ;  /* 0x00000b1000007947 */ /* 0x000fea0003800000 */
.L_x_12547:
[----:B------:R0:W5:Y:S01]  /*33f0*/  LDG.E.64 R18, [R4.64] ;  /* 0x0000002404127981 */ /* 0x000162000c1e1b00 */
[----:B------:R-:W-:Y:S05]  /*3400*/  BRA `(.L_x_12537) ;  /* 0x00000af000007947 */ /* 0x000fea0003800000 */
.L_x_12538:
        /* <DEDUP_REMOVED lines=13> */
.L_x_12551:
[----:B------:R0:W5:Y:S01]  /*34e0*/  LDG.E.64 R18, [R4.64] ;  /* 0x0000002404127981 */ /* 0x000162000c1e1b00 */
[----:B------:R-:W-:Y:S05]  /*34f0*/  BRA `(.L_x_12537) ;  /* 0x00000a0000007947 */ /* 0x000fea0003800000 */
.L_x_12550:
        /* <DEDUP_REMOVED lines=28> */
.L_x_12553:
        /* <DEDUP_REMOVED lines=15> */
.L_x_12552:
[----:B------:R-:W3:Y:S02]  /*37b0*/  LDG.E.U16 R0, [R4.64] ;  /* 0x0000002404007981 */ /* 0x000ee4000c1e1500 */
[----:B---3--:R-:W-:-:S05]  /*37c0*/  PRMT R0, RZ, 0x5410, R0 ;  /* 0x00005410ff007816 */ /* 0x008fca0000000000 */
[----:B------:R-:W-:-:S04]  /*37d0*/  FMUL.FTZ R0, R0, 1 ;  /* 0x3f80000000007820 */ /* 0x000fc80000410000 */
[----:B------:R0:W3:Y:S01]  /*37e0*/  F2F.F64.F32 R18, R0 ;  /* 0x0000000000127310 */ /* 0x0000e20000201800 */
[----:B------:R-:W-:Y:S05]  /*37f0*/  BRA `(.L_x_12537) ;  /* 0x0000070000007947 */ /* 0x000fea0003800000 */
.L_x_12549:
        /* <DEDUP_REMOVED lines=11> */
.L_x_12556:
        /* <DEDUP_REMOVED lines=21> */
.L_x_12560:
[----:B------:R-:W-:Y:S05]  /*3a00*/  BSYNC B1 ;  /* 0x0000000000017941 */ /* 0x000fea0003800000 */
.L_x_12559:
[----:B------:R-:W-:Y:S01]  /*3a10*/  LEA R5, R0, 0x3b800000, 0x17 ;  /* 0x3b80000000057811 */ /* 0x000fe200078eb8ff */
[----:B------:R-:W-:-:S05]  /*3a20*/  IMAD.SHL.U32 R0, R3, 0x100000, RZ ;  /* 0x0010000003007824 */ /* 0x000fca00078e00ff */
[----:B------:R-:W-:Y:S02]  /*3a30*/  LOP3.LUT R0, R5, R0, R6, 0xfe, !PT ;  /* 0x0000000005007212 */ /* 0x000fe400078efe06 */
.L_x_12558:
[----:B------:R-:W-:Y:S05]  /*3a40*/  BSYNC B0 ;  /* 0x0000000000007941 */ /* 0x000fea0003800000 */
.L_x_12557:
[----:B------:R-:W-:-:S04]  /*3a50*/  FMUL.FTZ R0, R0, 1 ;  /* 0x3f80000000007820 */ /* 0x000fc80000410000 */
[----:B------:R0:W3:Y:S01]  /*3a60*/  F2F.F64.F32 R18, R0 ;  /* 0x0000000000127310 */ /* 0x0000e20000201800 */
[----:B------:R-:W-:Y:S05]  /*3a70*/  BRA `(.L_x_12537) ;  /* 0x0000048000007947 */ /* 0x000fea0003800000 */
.L_x_12555:
        /* <DEDUP_REMOVED lines=21> */
.L_x_12564:
[----:B------:R-:W-:Y:S05]  /*3bd0*/  BSYNC B1 ;  /* 0x0000000000017941 */ /* 0x000fea0003800000 */
.L_x_12563:
[----:B------:R-:W-:Y:S01]  /*3be0*/  LEA R5, R0, 0x37800000, 0x17 ;  /* 0x3780000000057811 */ /* 0x000fe200078eb8ff */
[----:B------:R-:W-:-:S05]  /*3bf0*/  IMAD.SHL.U32 R0, R3, 0x200000, RZ ;  /* 0x0020000003007824 */ /* 0x000fca00078e00ff */
[----:B------:R-:W-:Y:S02]  /*3c00*/  LOP3.LUT R0, R5, R0, R6, 0xfe, !PT ;  /* 0x0000000005007212 */ /* 0x000fe400078efe06 */
.L_x_12562:
[----:B------:R-:W-:Y:S05]  /*3c10*/  BSYNC B0 ;  /* 0x0000000000007941 */ /* 0x000fea0003800000 */
.L_x_12561:
[----:B------:R-:W-:-:S04]  /*3c20*/  FMUL.FTZ R0, R0, 1 ;  /* 0x3f80000000007820 */ /* 0x000fc80000410000 */
[----:B------:R0:W3:Y:S01]  /*3c30*/  F2F.F64.F32 R18, R0 ;  /* 0x0000000000127310 */ /* 0x0000e20000201800 */
[----:B------:R-:W-:Y:S05]  /*3c40*/  BRA `(.L_x_12537) ;  /* 0x000002b000007947 */ /* 0x000fea0003800000 */
.L_x_12554:
        /* <DEDUP_REMOVED lines=14> */
.L_x_12568:
[----:B------:R-:W-:Y:S05]  /*3d30*/  BSYNC B0 ;  /* 0x0000000000007941 */ /* 0x000fea0003800000 */
.L_x_12567:
[----:B------:R-:W-:-:S04]  /*3d40*/  FMUL.FTZ R0, R0, 1 ;  /* 0x3f80000000007820 */ /* 0x000fc80000410000 */
[----:B------:R0:W3:Y:S01]  /*3d50*/  F2F.F64.F32 R18, R0 ;  /* 0x0000000000127310 */ /* 0x0000e20000201800 */
[----:B------:R-:W-:Y:S05]  /*3d60*/  BRA `(.L_x_12537) ;  /* 0x0000019000007947 */ /* 0x000fea0003800000 */
.L_x_12542:
        /* <DEDUP_REMOVED lines=20> */
.L_x_12566:
[----:B------:R-:W3:Y:S02]  /*3eb0*/  LDG.E.64 R18, [R4.64] ;  /* 0x0000002404127981 */ /* 0x000ee4000c1e1b00 */
[----:B---3--:R-:W0:Y:S01]  /*3ec0*/  I2F.F64.U64 R18, R18 ;  /* 0x0000001200127312 */ /* 0x008e220000301800 */
[----:B------:R-:W-:Y:S05]  /*3ed0*/  BRA `(.L_x_12537) ;  /* 0x0000002000007947 */ /* 0x000fea0003800000 */
.L_x_12565:
[----:B------:R-:W3:Y:S02]  /*3ee0*/  LDG.E R4, [R4.64] ;  /* 0x0000002404047981 */ /* 0x000ee4000c1e1900 */
[----:B---3--:R0:W3:Y:S02]  /*3ef0*/  I2F.F64.U32 R18, R4 ;  /* 0x0000000400127312 */ /* 0x0080e40000201800 */
.L_x_12537:
[----:B------:R-:W-:Y:S05]  /*3f00*/  BSYNC B6 ;  /* 0x0000000000067941 */ /* 0x000fea0003800000 */
.L_x_12536:
[----:B------:R-:W4:Y:S01]  /*3f10*/  S2R R25, SR_TID.X ;  /* 0x0000000000197919 */ /* 0x000f220000002100 */
[----:B------:R-:W3:Y:S01]  /*3f20*/  LDC.U8 R23, c[0x0][0x184] ;  /* 0x00006100ff177b82 */ /* 0x000ee20000000000 */
[----:B------:R-:W-:Y:S01]  /*3f30*/  BSSY B6, `(.L_x_12569) ;  /* 0x000010a000067945 */ /* 0x000fe20003800000 */
[----:B----4-:R-:W-:-:S13]  /*3f40*/  ISETP.GE.AND P0, PT, R25, R22, PT ;  /* 0x000000161900720c */ /* 0x010fda0003f06270 */
[----:B------:R-:W-:Y:S05]  /*3f50*/  @P0 BRA `(.L_x_12570) ;  /* 0x0000107000000947 */ /* 0x000fea0003800000 */
[----:B0--3--:R-:W-:Y:S01]  /*3f60*/  IMAD R0, R2, 0x200, R25 ;  /* 0x0000020002007824 */ /* 0x009fe200078e0219 */
        /* <DEDUP_REMOVED lines=16> */
[----:B-----5:R-:W0:Y:S02]  /*4070*/  F2I.F64.TRUNC R29, -R28 ;  /* 0x8000001c001d7311 */ /* 0x020e24000030d100 */
[----:B0-----:R0:W-:Y:S01]  /*4080*/  STG.E.U8 [R8.64], R29 ;  /* 0x0000001d08007986 */ /* 0x0011e2000c101124 */
[----:B------:R-:W-:Y:S05]  /*4090*/  BRA `(.L_x_12570) ;  /* 0x00000f3000007947 */ /* 0x000fea0003800000 */
.L_x_12574:
[----:B-----5:R-:W0:Y:S02]  /*40a0*/  F2I.S64.F64.TRUNC R28, -R28 ;  /* 0x8000001c001c7311 */ /* 0x020e24000030d900 */
[----:B0-----:R-:W-:-:S05]  /*40b0*/  IMAD.MOV.U32 R3, RZ, RZ, R28 ;  /* 0x000000ffff037224 */ /* 0x001fca00078e001c */
[----:B------:R0:W-:Y:S01]  /*40c0*/  STG.E.U8 [R8.64], R3 ;  /* 0x0000000308007986 */ /* 0x0001e2000c101124 */
[----:B------:R-:W-:Y:S05]  /*40d0*/  BRA `(.L_x_12570) ;  /* 0x00000ef000007947 */ /* 0x000fea0003800000 */
.L_x_12573:
[----:B------:R-:W-:-:S13]  /*40e0*/  ISETP.NE.AND P0, PT, R0, 0x2, PT ;  /* 0x000000020000780c */ /* 0x000fda0003f05270 */
[----:B------:R-:W-:Y:S05]  /*40f0*/  @!P0 BRA `(.L_x_12576) ;  /* 0x000000a000008947 */ /* 0x000fea0003800000 */
[----:B------:R-:W-:-:S13]  /*4100*/  ISETP.NE.AND P0, PT, R0, 0x3, PT ;  /* 0x000000030000780c */ /* 0x000fda0003f05270 */
[----:B------:R-:W-:Y:S05]  /*4110*/  @!P0 BRA `(.L_x_12577) ;  /* 0x0000005000008947 */ /* 0x000fea0003800000 */
[----:B------:R-:W-:-:S13]  /*4120*/  ISETP.NE.AND P0, PT, R0, 0x4, PT ;  /* 0x000000040000780c */ /* 0x000fda0003f05270 */
[----:B------:R-:W-:Y:S05]  /*4130*/  @P0 BRA `(.L_x_12575) ;  /* 0x00000d0000000947 */ /* 0x000fea0003800000 */
[----:B-----5:R-:W0:Y:S02]  /*4140*/  F2I.S64.F64.TRUNC R28, -R28 ;  /* 0x8000001c001c7311 */ /* 0x020e24000030d900 */
[----:B0-----:R0:W-:Y:S01]  /*4150*/  STG.E.64 [R8.64], R28 ;  /* 0x0000001c08007986 */ /* 0x0011e2000c101b24 */
[----:B------:R-:W-:Y:S05]  /*4160*/  BRA `(.L_x_12570) ;  /* 0x00000e6000007947 */ /* 0x000fea0003800000 */
.L_x_12577:
[----:B-----5:R-:W0:Y:S02]  /*4170*/  F2I.F64.TRUNC R29, -R28 ;  /* 0x8000001c001d7311 */ /* 0x020e24000030d100 */
[----:B0-----:R0:W-:Y:S01]  /*4180*/  STG.E [R8.64], R29 ;  /* 0x0000001d08007986 */ /* 0x0011e2000c101924 */
[----:B------:R-:W-:Y:S05]  /*4190*/  BRA `(.L_x_12570) ;  /* 0x00000e3000007947 */ /* 0x000fea0003800000 */
.L_x_12576:
[----:B-----5:R-:W0:Y:S02]  /*41a0*/  F2I.F64.TRUNC R29, -R28 ;  /* 0x8000001c001d7311 */ /* 0x020e24000030d100 */
[----:B0-----:R0:W-:Y:S01]  /*41b0*/  STG.E.U16 [R8.64], R29 ;  /* 0x0000001d08007986 */ /* 0x0011e2000c101524 */
[----:B------:R-:W-:Y:S05]  /*41c0*/  BRA `(.L_x_12570) ;  /* 0x00000e0000007947 */ /* 0x000fea0003800000 */
.L_x_12572:
[----:B------:R-:W-:-:S13]  /*41d0*/  ISETP.GT.AND P0, PT, R0, 0x6, PT ;  /* 0x000000060000780c */ /* 0x000fda0003f04270 */
[----:B------:R-:W-:Y:S05]  /*41e0*/  @P0 BRA `(.L_x_12578) ;  /* 0x000000f000000947 */ /* 0x000fea0003800000 */
[----:B------:R-:W-:-:S13]  /*41f0*/  ISETP.NE.AND P0, PT, R0, 0x5, PT ;  /* 0x000000050000780c */ /* 0x000fda0003f05270 */
[----:B------:R-:W-:Y:S05]  /*4200*/  @!P0 BRA `(.L_x_12579) ;  /* 0x0000007000008947 */ /* 0x000fea0003800000 */
[----:B------:R-:W-:-:S13]  /*4210*/  ISETP.NE.AND P0, PT, R0, 0x6, PT ;  /* 0x000000060000780c */ /* 0x000fda0003f05270 */
[----:B------:R-:W-:Y:S05]  /*4220*/  @P0 BRA `(.L_x_12575) ;  /* 0x00000c1000000947 */ /* 0x000fea0003800000 */
[----:B-----5:R-:W0:Y:S01]  /*4230*/  F2F.F32.F64 R3, -R28 ;  /* 0x8000001c00037310 */ /* 0x020e220000301000 */
[----:B------:R-:W0:-:S14]  /*4240*/  DSETP.GEU.AND P0, PT, |R28|, c[0x2][0x0], PT ;  /* 0x008000001c00762a */ /* 0x000e1c0003f0e200 */
[----:B0-----:R-:W-:-:S05]  /*4250*/  @!P0 FMUL R3, R3, 1.175494350822287508e-38 ;  /* 0x0080000003038820 */ /* 0x001fca0000400000 */
[----:B------:R0:W-:Y:S01]  /*4260*/  STG.E [R8.64], R3 ;  /* 0x0000000308007986 */ /* 0x0001e2000c101924 */
[----:B------:R-:W-:Y:S05]  /*4270*/  BRA `(.L_x_12570) ;  /* 0x00000d5000007947 */ /* 0x000fea0003800000 */
.L_x_12579:
[----:B-----5:R-:W0:Y:S01]  /*4280*/  F2F.F32.F64 R0, -R28 ;  /* 0x8000001c00007310 */ /* 0x020e220000301000 */
[----:B------:R-:W0:-:S14]  /*4290*/  DSETP.GEU.AND P0, PT, |R28|, c[0x2][0x0], PT ;  /* 0x008000001c00762a */ /* 0x000e1c0003f0e200 */
[----:B0-----:R-:W-:-:S05]  /*42a0*/  @!P0 FMUL R0, R0, 1.175494350822287508e-38 ;  /* 0x0080000000008820 */ /* 0x001fca0000400000 */
[----:B------:R-:W-:-:S05]  /*42b0*/  F2FP.PACK_AB R0, RZ, R0 ;  /* 0x00000000ff00723e */ /* 0x000fca00000000ff */
[----:B------:R0:W-:Y:S01]  /*42c0*/  STG.E.U16 [R8.64], R0 ;  /* 0x0000000008007986 */ /* 0x0001e2000c101524 */
[----:B------:R-:W-:Y:S05]  /*42d0*/  BRA `(.L_x_12570) ;  /* 0x00000cf000007947 */ /* 0x000fea0003800000 */
.L_x_12578:
[----:B------:R-:W-:-:S13]  /*42e0*/  ISETP.NE.AND P0, PT, R0, 0x7, PT ;  /* 0x000000070000780c */ /* 0x000fda0003f05270 */
[----:B------:R-:W-:Y:S05]  /*42f0*/  @!P0 BRA `(.L_x_12580) ;  /* 0x0000011000008947 */ /* 0x000fea0003800000 */
[----:B------:R-:W-:-:S13]  /*4300*/  ISETP.NE.AND P0, PT, R0, 0x8, PT ;  /* 0x000000080000780c */ /* 0x000fda0003f05270 */
[----:B------:R-:W-:Y:S05]  /*4310*/  @!P0 BRA `(.L_x_12581) ;  /* 0x0000008000008947 */ /* 0x000fea0003800000 */
[----:B------:R-:W-:-:S13]  /*4320*/  ISETP.NE.AND P0, PT, R0, 0x9, PT ;  /* 0x000000090000780c */ /* 0x000fda0003f05270 */
[----:B------:R-:W-:Y:S05]  /*4330*/  @P0 BRA `(.L_x_12575) ;  /* 0x00000b0000000947 */ /* 0x000fea0003800000 */
[----:B-----5:R-:W0:Y:S01]  /*4340*/  F2F.F32.F64 R4, -R28 ;  /* 0x8000001c00047310 */ /* 0x020e220000301000 */
[----:B------:R-:W0:Y:S01]  /*4350*/  DSETP.GEU.AND P0, PT, |R28|, c[0x2][0x0], PT ;  /* 0x008000001c00762a */ /* 0x000e220003f0e200 */
[----:B------:R-:W-:-:S13]  /*4360*/  IMAD.MOV.U32 R5, RZ, RZ, RZ ;  /* 0x000000ffff057224 */ /* 0x000fda00078e00ff */
[----:B0-----:R-:W-:-:S05]  /*4370*/  @!P0 FMUL R4, R4, 1.175494350822287508e-38 ;  /* 0x0080000004048820 */ /* 0x001fca0000400000 */
[----:B------:R0:W-:Y:S01]  /*4380*/  STG.E.64 [R8.64], R4 ;  /* 0x0000000408007986 */ /* 0x0001e2000c101b24 */
[----:B------:R-:W-:Y:S05]  /*4390*/  BRA `(.L_x_12570) ;  /* 0x00000c3000007947 */ /* 0x000fea0003800000 */
.L_x_12581:
[----:B-----5:R-:W0:Y:S01]  /*43a0*/  F2F.F32.F64 R0, -R28 ;  /* 0x8000001c00007310 */ /* 0x020e220000301000 */
[----:B------:R-:W0:-:S14]  /*43b0*/  DSETP.GEU.AND P0, PT, |R28|, c[0x2][0x0], PT ;  /* 0x008000001c00762a */ /* 0x000e1c0003f0e200 */
[----:B0-----:R-:W-:-:S05]  /*43c0*/  @!P0 FMUL R0, R0, 1.175494350822287508e-38 ;  /* 0x0080000000008820 */ /* 0x001fca0000400000 */
[----:B------:R-:W-:-:S04]  /*43d0*/  F2FP.PACK_AB R3, RZ, R0 ;  /* 0x00000000ff03723e */ /* 0x000fc800000000ff */
[----:B------:R-:W-:-:S05]  /*43e0*/  PRMT R3, R3, 0x5410, RZ ;  /* 0x0000541003037816 */ /* 0x000fca00000000ff */
[----:B------:R0:W-:Y:S01]  /*43f0*/  STG.E [R8.64], R3 ;  /* 0x0000000308007986 */ /* 0x0001e2000c101924 */
[----:B------:R-:W-:Y:S05]  /*4400*/  BRA `(.L_x_12570) ;  /* 0x00000bc000007947 */ /* 0x000fea0003800000 */
.L_x_12580:
[----:B-----5:R-:W0:-:S07]  /*4410*/  DADD R28, -RZ, -R28 ;  /* 0x00000000ff1c7229 */ /* 0x020e0e000000091c */
[----:B0-----:R0:W-:Y:S01]  /*4420*/  STG.E.64 [R8.64], R28 ;  /* 0x0000001c08007986 */ /* 0x0011e2000c101b24 */
[----:B------:R-:W-:Y:S05]  /*4430*/  BRA `(.L_x_12570) ;  /* 0x00000b9000007947 */ /* 0x000fea0003800000 */
.L_x_12571:
        /* <DEDUP_REMOVED lines=8> */
[----:B-----5:R-:W0:-:S06]  /*44c0*/  DSETP.NEU.AND P0, PT, R28, RZ, PT ;  /* 0x000000ff1c00722a */ /* 0x020e0c0003f0d000 */
[----:B0-----:R-:W-:-:S05]  /*44d0*/  SEL R3, RZ, 0x1, !P0 ;  /* 0x00000001ff037807 */ /* 0x001fca0004000000 */
[----:B------:R0:W-:Y:S01]  /*44e0*/  STG.E.U8 [R8.64], R3 ;  /* 0x0000000308007986 */ /* 0x0001e2000c101124 */
[----:B------:R-:W-:Y:S05]  /*44f0*/  BRA `(.L_x_12570) ;  /* 0x00000ad000007947 */ /* 0x000fea0003800000 */
.L_x_12584:
[----:B-----5:R-:W0:Y:S01]  /*4500*/  DADD R4, -RZ, -R28 ;  /* 0x00000000ff047229 */ /* 0x020e22000000091c */
[----:B------:R-:W-:-:S06]  /*4510*/  CS2R R6, SRZ ;  /* 0x0000000000067805 */ /* 0x000fcc000001ff00 */
[----:B0-----:R0:W-:Y:S01]  /*4520*/  STG.E.128 [R8.64], R4 ;  /* 0x0000000408007986 */ /* 0x0011e2000c101d24 */
[----:B------:R-:W-:Y:S05]  /*4530*/  BRA `(.L_x_12570) ;  /* 0x00000a9000007947 */ /* 0x000fea0003800000 */
.L_x_12583:
        /* <DEDUP_REMOVED lines=23> */
.L_x_12588:
[----:B------:R-:W-:Y:S05]  /*46b0*/  BSYNC B0 ;  /* 0x0000000000007941 */ /* 0x000fea0003800000 */
.L_x_12587:
[----:B------:R-:W-:-:S05]  /*46c0*/  LOP3.LUT R5, R0, R5, RZ, 0xfc, !PT ;  /* 0x0000000500057212 */ /* 0x000fca00078efcff */
[----:B------:R0:W-:Y:S01]  /*46d0*/  STG.E.U8 [R8.64], R5 ;  /* 0x0000000508007986 */ /* 0x0001e2000c101124 */
[----:B------:R-:W-:Y:S05]  /*46e0*/  BRA `(.L_x_12570) ;  /* 0x000008e000007947 */ /* 0x000fea0003800000 */
.L_x_12586:
[----:B-----5:R-:W0:Y:S01]  /*46f0*/  F2F.F32.F64 R5, -R28 ;  /* 0x8000001c00057310 */ /* 0x020e220000301000 */
        /* <DEDUP_REMOVED lines=14> */
.L_x_12590:
[----:B------:R-:W-:Y:S01]  /*47e0*/  IMAD.MOV.U32 R0, RZ, RZ, 0x7f ;  /* 0x0000007fff007424 */ /* 0x000fe200078e00ff */
[----:B------:R-:W-:-:S04]  /*47f0*/  ISETP.GT.U32.AND P0, PT, R3, 0x7f800000, PT ;  /* 0x7f8000000300780c */ /* 0x000fc80003f04070 */
[----:B------:R-:W-:-:S04]  /*4800*/  SEL R0, R0, 0x7c, P0 ;  /* 0x0000007c00007807 */ /* 0x000fc80000000000 */
.L_x_12591:
[----:B------:R-:W-:Y:S05]  /*4810*/  BSYNC B0 ;  /* 0x0000000000007941 */ /* 0x000fea0003800000 */
.L_x_12589:
[----:B------:R-:W-:-:S04]  /*4820*/  LOP3.LUT R3, R5, 0x80000000, RZ, 0xc0, !PT ;  /* 0x8000000005037812 */ /* 0x000fc800078ec0ff */
[----:B------:R-:W-:-:S04]  /*4830*/  SHF.R.U32.HI R3, RZ, 0x18, R3 ;  /* 0x00000018ff037819 */ /* 0x000fc80000011603 */
[----:B------:R-:W-:-:S05]  /*4840*/  LOP3.LUT R3, R0, R3, RZ, 0xfc, !PT ;  /* 0x0000000300037212 */ /* 0x000fca00078efcff */
[----:B------:R0:W-:Y:S01]  /*4850*/  STG.E.U8 [R8.64], R3 ;  /* 0x0000000308007986 */ /* 0x0001e2000c101124 */
[----:B------:R-:W-:Y:S05]  /*4860*/  BRA `(.L_x_12570) ;  /* 0x0000076000007947 */ /* 0x000fea0003800000 */
.L_x_12585:
[----:B-----5:R-:W0:Y:S01]  /*4870*/  F2F.F32.F64 R0, -R28 ;  /* 0x8000001c00007310 */ /* 0x020e220000301000 */
[----:B------:R-:W0:-:S14]  /*4880*/  DSETP.GEU.AND P0, PT, |R28|, c[0x2][0x0], PT ;  /* 0x008000001c00762a */ /* 0x000e1c0003f0e200 */
[----:B0-----:R-:W-:-:S05]  /*4890*/  @!P0 FMUL R0, R0, 1.175494350822287508e-38 ;  /* 0x0080000000008820 */ /* 0x001fca0000400000 */
[----:B------:R-:W-:-:S05]  /*48a0*/  F2FP.BF16.PACK_AB R0, RZ, R0 ;  /* 0x00000000ff00723e */ /* 0x000fca00000010ff */
[----:B------:R0:W-:Y:S01]  /*48b0*/  STG.E.U16 [R8.64], R0 ;  /* 0x0000000008007986 */ /* 0x0001e2000c101524 */
[----:B------:R-:W-:Y:S05]  /*48c0*/  BRA `(.L_x_12570) ;  /* 0x0000070000007947 */ /* 0x000fea0003800000 */
.L_x_12582:
        /* <DEDUP_REMOVED lines=8> */
[----:B-----5:R-:W0:Y:S02]  /*4950*/  F2I.U32.F64.TRUNC R29, -R28 ;  /* 0x8000001c001d7311 */ /* 0x020e24000030d000 */
[----:B0-----:R0:W-:Y:S01]  /*4960*/  STG.E.U16 [R8.64], R29 ;  /* 0x0000001d08007986 */ /* 0x0011e2000c101524 */
[----:B------:R-:W-:Y:S05]  /*4970*/  BRA `(.L_x_12570) ;  /* 0x0000065000007947 */ /* 0x000fea0003800000 */
.L_x_12594:
[----:B-----5:R-:W0:Y:S01]  /*4980*/  F2F.F32.F64 R5, -R28 ;  /* 0x8000001c00057310 */ /* 0x020e220000301000 */
        /* <DEDUP_REMOVED lines=18> */
.L_x_12597:
[----:B------:R-:W-:-:S04]  /*4ab0*/  LOP3.LUT R3, R5, 0x80000000, RZ, 0xc0, !PT ;  /* 0x8000000005037812 */ /* 0x000fc800078ec0ff */
[----:B------:R-:W-:-:S04]  /*4ac0*/  SHF.R.U32.HI R3, RZ, 0x18, R3 ;  /* 0x00000018ff037819 */ /* 0x000fc80000011603 */
[----:B------:R-:W-:-:S04]  /*4ad0*/  LOP3.LUT R0, R0, R3, RZ, 0xfc, !PT ;  /* 0x0000000300007212 */ /* 0x000fc800078efcff */
[----:B------:R-:W-:Y:S02]  /*4ae0*/  PRMT R4, R0, 0x7610, R4 ;  /* 0x0000761000047816 */ /* 0x000fe40000000004 */
.L_x_12596:
[----:B------:R-:W-:Y:S05]  /*4af0*/  BSYNC B0 ;  /* 0x0000000000007941 */ /* 0x000fea0003800000 */
.L_x_12595:
[----:B------:R0:W-:Y:S01]  /*4b00*/  STG.E.U8 [R8.64], R4 ;  /* 0x0000000408007986 */ /* 0x0001e2000c101124 */
[----:B------:R-:W-:Y:S05]  /*4b10*/  BRA `(.L_x_12570) ;  /* 0x000004b000007947 */ /* 0x000fea0003800000 */
.L_x_12593:
        /* <DEDUP_REMOVED lines=19> */
.L_x_12600:
[----:B------:R-:W-:-:S04]  /*4c50*/  LOP3.LUT R3, R5, 0x80000000, RZ, 0xc0, !PT ;  /* 0x8000000005037812 */ /* 0x000fc800078ec0ff */
[----:B------:R-:W-:-:S04]  /*4c60*/  SHF.R.U32.HI R3, RZ, 0x18, R3 ;  /* 0x00000018ff037819 */ /* 0x000fc80000011603 */
[----:B------:R-:W-:-:S04]  /*4c70*/  LOP3.LUT R0, R0, R3, RZ, 0xfc, !PT ;  /* 0x0000000300007212 */ /* 0x000fc800078efcff */
[----:B------:R-:W-:Y:S02]  /*4c80*/  PRMT R4, R0, 0x7610, R4 ;  /* 0x0000761000047816 */ /* 0x000fe40000000004 */
.L_x_12599:
[----:B------:R-:W-:Y:S05]  /*4c90*/  BSYNC B0 ;  /* 0x0000000000007941 */ /* 0x000fea0003800000 */
.L_x_12598:
[----:B------:R0:W-:Y:S01]  /*4ca0*/  STG.E.U8 [R8.64], R4 ;  /* 0x0000000408007986 */ /* 0x0001e2000c101124 */
[----:B------:R-:W-:Y:S05]  /*4cb0*/  BRA `(.L_x_12570) ;  /* 0x0000031000007947 */ /* 0x000fea0003800000 */
.L_x_12592:
[----:B------:R-:W-:-:S13]  /*4cc0*/  ISETP.NE.AND P0, PT, R0, 0x1c, PT ;  /* 0x0000001c0000780c */ /* 0x000fda0003f05270 */
[----:B------:R-:W-:Y:S05]  /*4cd0*/  @!P0 BRA `(.L_x_12601) ;  /* 0x000002d000008947 */ /* 0x000fea0003800000 */
[----:B------:R-:W-:-:S13]  /*4ce0*/  ISETP.NE.AND P0, PT, R0, 0x1d, PT ;  /* 0x0000001d0000780c */ /* 0x000fda0003f05270 */
[----:B------:R-:W-:Y:S05]  /*4cf0*/  @!P0 BRA `(.L_x_12602) ;  /* 0x0000028000008947 */ /* 0x000fea0003800000 */
[----:B------:R-:W-:-:S13]  /*4d00*/  ISETP.NE.AND P0, PT, R0, 0x2c, PT ;  /* 0x0000002c0000780c */ /* 0x000fda0003f05270 */
[----:B------:R-:W-:Y:S05]  /*4d10*/  @P0 BRA `(.L_x_12575) ;  /* 0x0000012000000947 */ /* 0x000fea0003800000 */
[----:B-----5:R-:W0:Y:S01]  /*4d20*/  F2F.F32.F64 R6, -R28 ;  /* 0x8000001c00067310 */ /* 0x020e220000301000 */
        /* <DEDUP_REMOVED lines=17> */
.L_x_12575:
        /* <DEDUP_REMOVED lines=20> */
.L_x_12602:
[----:B-----5:R-:W0:Y:S02]  /*4f80*/  F2I.U64.F64.TRUNC R28, -R28 ;  /* 0x8000001c001c7311 */ /* 0x020e24000030d800 */
[----:B0-----:R0:W-:Y:S01]  /*4f90*/  STG.E.64 [R8.64], R28 ;  /* 0x0000001c08007986 */ /* 0x0011e2000c101b24 */
[----:B------:R-:W-:Y:S05]  /*4fa0*/  BRA `(.L_x_12570) ;  /* 0x0000002000007947 */ /* 0x000fea0003800000 */
.L_x_12601:
[----:B-----5:R-:W0:Y:S02]  /*4fb0*/  F2I.U32.F64.TRUNC R29, -R28 ;  /* 0x8000001c001d7311 */ /* 0x020e24000030d000 */
[----:B0-----:R0:W-:Y:S02]  /*4fc0*/  STG.E [R8.64], R29 ;  /* 0x0000001d08007986 */ /* 0x0011e4000c101924 */
.L_x_12570:
[----:B---3--:R-:W-:Y:S05]  /*4fd0*/  BSYNC B6 ;  /* 0x0000000000067941 */ /* 0x008fea0003800000 */
.L_x_12569:
        /* <DEDUP_REMOVED lines=22> */
.L_x_12608:
[----:B-1---5:R-:W0:Y:S02]  /*5140*/  F2I.S64.F64.TRUNC R26, -R26 ;  /* 0x8000001a001a7311 */ /* 0x022e24000030d900 */
[----:B0-----:R-:W-:-:S05]  /*5150*/  IMAD.MOV.U32 R3, RZ, RZ, R26 ;  /* 0x000000ffff037224 */ /* 0x001fca00078e001a */
[----:B------:R0:W-:Y:S01]  /*5160*/  STG.E.U8 [R8.64], R3 ;  /* 0x0000000308007986 */ /* 0x0001e2000c101124 */
[----:B------:R-:W-:Y:S05]  /*5170*/  BRA `(.L_x_12610) ;  /* 0x00000ef000007947 */ /* 0x000fea0003800000 */
.L_x_12607:
        /* <DEDUP_REMOVED lines=9> */
.L_x_12612:
[----:B-1---5:R-:W0:Y:S02]  /*5210*/  F2I.F64.TRUNC R27, -R26 ;  /* 0x8000001a001b7311 */ /* 0x022e24000030d100 */
[----:B0-----:R0:W-:Y:S01]  /*5220*/  STG.E [R8.64], R27 ;  /* 0x0000001b08007986 */ /* 0x0011e2000c101924 */
[----:B------:R-:W-:Y:S05]  /*5230*/  BRA `(.L_x_12610) ;  /* 0x00000e3000007947 */ /* 0x000fea0003800000 */
.L_x_12611:
[----:B-1---5:R-:W0:Y:S02]  /*5240*/  F2I.F64.TRUNC R27, -R26 ;  /* 0x8000001a001b7311 */ /* 0x022e24000030d100 */
[----:B0-----:R0:W-:Y:S01]  /*5250*/  STG.E.U16 [R8.64], R27 ;  /* 0x0000001b08007986 */ /* 0x0011e2000c101524 */
[----:B------:R-:W-:Y:S05]  /*5260*/  BRA `(.L_x_12610) ;  /* 0x00000e0000007947 */ /* 0x000fea0003800000 */
.L_x_12606:
        /* <DEDUP_REMOVED lines=11> */
.L_x_12614:
[----:B-1---5:R-:W0:Y:S01]  /*5320*/  F2F.F32.F64 R0, -R26 ;  /* 0x8000001a00007310 */ /* 0x022e220000301000 */
[----:B------:R-:W0:-:S14]  /*5330*/  DSETP.GEU.AND P0, PT, |R26|, c[0x2][0x0], PT ;  /* 0x008000001a00762a */ /* 0x000e1c0003f0e200 */
[----:B0-----:R-:W-:-:S05]  /*5340*/  @!P0 FMUL R0, R0, 1.175494350822287508e-38 ;  /* 0x0080000000008820 */ /* 0x001fca0000400000 */
[----:B------:R-:W-:-:S05]  /*5350*/  F2FP.PACK_AB R0, RZ, R0 ;  /* 0x00000000ff00723e */ /* 0x000fca00000000ff */
[----:B------:R0:W-:Y:S01]  /*5360*/  STG.E.U16 [R8.64], R0 ;  /* 0x0000000008007986 */ /* 0x0001e2000c101524 */
[----:B------:R-:W-:Y:S05]  /*5370*/  BRA `(.L_x_12610) ;  /* 0x00000cf000007947 */ /* 0x000fea0003800000 */
.L_x_12613:
        /* <DEDUP_REMOVED lines=12> */
.L_x_12616:
[----:B-1---5:R-:W0:Y:S01]  /*5440*/  F2F.F32.F64 R0, -R26 ;  /* 0x8000001a00007310 */ /* 0x022e220000301000 */
[----:B------:R-:W0:-:S14]  /*5450*/  DSETP.GEU.AND P0, PT, |R26|, c[0x2][0x0], PT ;  /* 0x008000001a00762a */ /* 0x000e1c0003f0e200 */
[----:B0-----:R-:W-:-:S05]  /*5460*/  @!P0 FMUL R0, R0, 1.175494350822287508e-38 ;  /* 0x0080000000008820 */ /* 0x001fca0000400000 */
[----:B------:R-:W-:-:S04]  /*5470*/  F2FP.PACK_AB R3, RZ, R0 ;  /* 0x00000000ff03723e */ /* 0x000fc800000000ff */
[----:B------:R-:W-:-:S05]  /*5480*/  PRMT R3, R3, 0x5410, RZ ;  /* 0x0000541003037816 */ /* 0x000fca00000000ff */
[----:B------:R0:W-:Y:S01]  /*5490*/  STG.E [R8.64], R3 ;  /* 0x0000000308007986 */ /* 0x0001e2000c101924 */
[----:B------:R-:W-:Y:S05]  /*54a0*/  BRA `(.L_x_12610) ;  /* 0x00000bc000007947 */ /* 0x000fea0003800000 */
.L_x_12615:
[----:B-1---5:R-:W0:-:S07]  /*54b0*/  DADD R26, -RZ, -R26 ;  /* 0x00000000ff1a7229 */ /* 0x022e0e000000091a */
[----:B0-----:R0:W-:Y:S01]  /*54c0*/  STG.E.64 [R8.64], R26 ;  /* 0x0000001a08007986 */ /* 0x0011e2000c101b24 */
[----:B------:R-:W-:Y:S05]  /*54d0*/  BRA `(.L_x_12610) ;  /* 0x00000b9000007947 */ /* 0x000fea0003800000 */
.L_x_12605:
        /* <DEDUP_REMOVED lines=12> */
.L_x_12619:
[----:B-1---5:R-:W0:Y:S01]  /*55a0*/  DADD R4, -RZ, -R26 ;  /* 0x00000000ff047229 */ /* 0x022e22000000091a */
[----:B------:R-:W-:-:S06]  /*55b0*/  CS2R R6, SRZ ;  /* 0x0000000000067805 */ /* 0x000fcc000001ff00 */
[----:B0-----:R0:W-:Y:S01]  /*55c0*/  STG.E.128 [R8.64], R4 ;  /* 0x0000000408007986 */ /* 0x0011e2000c101d24 */
[----:B------:R-:W-:Y:S05]  /*55d0*/  BRA `(.L_x_12610) ;  /* 0x00000a9000007947 */ /* 0x000fea0003800000 */
.L_x_12618:
        /* <DEDUP_REMOVED lines=23> */
.L_x_12623:
[----:B------:R-:W-:Y:S05]  /*5750*/  BSYNC B0 ;  /* 0x0000000000007941 */ /* 0x000fea0003800000 */
.L_x_12622:
[----:B------:R-:W-:-:S05]  /*5760*/  LOP3.LUT R5, R0, R5, RZ, 0xfc, !PT ;  /* 0x0000000500057212 */ /* 0x000fca00078efcff */
[----:B------:R0:W-:Y:S01]  /*5770*/  STG.E.U8 [R8.64], R5 ;  /* 0x0000000508007986 */ /* 0x0001e2000c101124 */
[----:B------:R-:W-:Y:S05]  /*5780*/  BRA `(.L_x_12610) ;  /* 0x000008e000007947 */ /* 0x000fea0003800000 */
.L_x_12621:
        /* <DEDUP_REMOVED lines=15> */
.L_x_12625:
[----:B------:R-:W-:Y:S01]  /*5880*/  IMAD.MOV.U32 R0, RZ, RZ, 0x7f ;  /* 0x0000007fff007424 */ /* 0x000fe200078e00ff */
[----:B------:R-:W-:-:S04]  /*5890*/  ISETP.GT.U32.AND P0, PT, R3, 0x7f800000, PT ;  /* 0x7f8000000300780c */ /* 0x000fc80003f04070 */
[----:B------:R-:W-:-:S04]  /*58a0*/  SEL R0, R0, 0x7c, P0 ;  /* 0x0000007c00007807 */ /* 0x000fc80000000000 */
.L_x_12626:
[----:B------:R-:W-:Y:S05]  /*58b0*/  BSYNC B0 ;  /* 0x0000000000007941 */ /* 0x000fea0003800000 */
.L_x_12624:
[----:B------:R-:W-:-:S04]  /*58c0*/  LOP3.LUT R3, R5, 0x80000000, RZ, 0xc0, !PT ;  /* 0x8000000005037812 */ /* 0x000fc800078ec0ff */
[----:B------:R-:W-:-:S04]  /*58d0*/  SHF.R.U32.HI R3, RZ, 0x18, R3 ;  /* 0x00000018ff037819 */ /* 0x000fc80000011603 */
[----:B------:R-:W-:-:S05]  /*58e0*/  LOP3.LUT R3, R0, R3, RZ, 0xfc, !PT ;  /* 0x0000000300037212 */ /* 0x000fca00078efcff */
[----:B------:R0:W-:Y:S01]  /*58f0*/  STG.E.U8 [R8.64], R3 ;  /* 0x0000000308007986 */ /* 0x0001e2000c101124 */
[----:B------:R-:W-:Y:S05]  /*5900*/  BRA `(.L_x_12610) ;  /* 0x0000076000007947 */ /* 0x000fea0003800000 */
.L_x_12620:
[----:B-1---5:R-:W0:Y:S01]  /*5910*/  F2F.F32.F64 R0, -R26 ;  /* 0x8000001a00007310 */ /* 0x022e220000301000 */
[----:B------:R-:W0:-:S14]  /*5920*/  DSETP.GEU.AND P0, PT, |R26|, c[0x2][0x0], PT ;  /* 0x008000001a00762a */ /* 0x000e1c0003f0e200 */
[----:B0-----:R-:W-:-:S05]  /*5930*/  @!P0 FMUL R0, R0, 1.175494350822287508e-38 ;  /* 0x0080000000008820 */ /* 0x001fca0000400000 */
[----:B------:R-:W-:-:S05]  /*5940*/  F2FP.BF16.PACK_AB R0, RZ, R0 ;  /* 0x00000000ff00723e */ /* 0x000fca00000010ff */
[----:B------:R0:W-:Y:S01]  /*5950*/  STG.E.U16 [R8.64], R0 ;  /* 0x0000000008007986 */ /* 0x0001e2000c101524 */
[----:B------:R-:W-:Y:S05]  /*5960*/  BRA `(.L_x_12610) ;  /* 0x0000070000007947 */ /* 0x000fea0003800000 */
.L_x_12617:
        /* <DEDUP_REMOVED lines=11> */
.L_x_12629:
        /* <DEDUP_REMOVED lines=19> */
.L_x_12632:
[----:B------:R-:W-:-:S04]  /*5b50*/  LOP3.LUT R3, R5, 0x80000000, RZ, 0xc0, !PT ;  /* 0x8000000005037812 */ /* 0x000fc800078ec0ff */
[----:B------:R-:W-:-:S04]  /*5b60*/  SHF.R.U32.HI R3, RZ, 0x18, R3 ;  /* 0x00000018ff037819 */ /* 0x000fc80000011603 */
[----:B------:R-:W-:-:S04]  /*5b70*/  LOP3.LUT R0, R0, R3, RZ, 0xfc, !PT ;  /* 0x0000000300007212 */ /* 0x000fc800078efcff */
[----:B------:R-:W-:Y:S02]  /*5b80*/  PRMT R4, R0, 0x7610, R4 ;  /* 0x0000761000047816 */ /* 0x000fe40000000004 */
.L_x_12631:
[----:B------:R-:W-:Y:S05]  /*5b90*/  BSYNC B0 ;  /* 0x0000000000007941 */ /* 0x000fea0003800000 */
.L_x_12630:
[----:B------:R0:W-:Y:S01]  /*5ba0*/  STG.E.U8 [R8.64], R4 ;  /* 0x0000000408007986 */ /* 0x0001e2000c101124 */
[----:B------:R-:W-:Y:S05]  /*5bb0*/  BRA `(.L_x_12610) ;  /* 0x000004b000007947 */ /* 0x000fea0003800000 */
.L_x_12628:
        /* <DEDUP_REMOVED lines=19> */
.L_x_12635:
[----:B------:R-:W-:-:S04]  /*5cf0*/  LOP3.LUT R3, R5, 0x80000000, RZ, 0xc0, !PT ;  /* 0x8000000005037812 */ /* 0x000fc800078ec0ff */
[----:B------:R-:W-:-:S04]  /*5d00*/  SHF.R.U32.HI R3, RZ, 0x18, R3 ;  /* 0x00000018ff037819 */ /* 0x000fc80000011603 */
[----:B------:R-:W-:-:S04]  /*5d10*/  LOP3.LUT R0, R0, R3, RZ, 0xfc, !PT ;  /* 0x0000000300007212 */ /* 0x000fc800078efcff */
[----:B------:R-:W-:Y:S02]  /*5d20*/  PRMT R4, R0, 0x7610, R4 ;  /* 0x0000761000047816 */ /* 0x000fe40000000004 */
.L_x_12634:
[----:B------:R-:W-:Y:S05]  /*5d30*/  BSYNC B0 ;  /* 0x0000000000007941 */ /* 0x000fea0003800000 */
.L_x_12633:
[----:B------:R0:W-:Y:S01]  /*5d40*/  STG.E.U8 [R8.64], R4 ;  /* 0x0000000408007986 */ /* 0x0001e2000c101124 */
[----:B------:R-:W-:Y:S05]  /*5d50*/  BRA `(.L_x_12610) ;  /* 0x0000031000007947 */ /* 0x000fea0003800000 */
.L_x_12627:
[----:B------:R-:W-:-:S13]  /*5d60*/  ISETP.NE.AND P0, PT, R0, 0x1c, PT ;  /* 0x0000001c0000780c */ /* 0x000fda0003f05270 */
[----:B------:R-:W-:Y:S05]  /*5d70*/  @!P0 BRA `(.L_x_12636) ;  /* 0x000002d000008947 */ /* 0x000fea0003800000 */
[----:B------:R-:W-:-:S13]  /*5d80*/  ISETP.NE.AND P0, PT, R0, 0x1d, PT ;  /* 0x0000001d0000780c */ /* 0x000fda0003f05270 */
[----:B------:R-:W-:Y:S05]  /*5d90*/  @!P0 BRA `(.L_x_12637) ;  /* 0x0000028000008947 */ /* 0x000fea0003800000 */
[----:B------:R-:W-:-:S13]  /*5da0*/  ISETP.NE.AND P0, PT, R0, 0x2c, PT ;  /* 0x0000002c0000780c */ /* 0x000fda0003f05270 */
[----:B------:R-:W-:Y:S05]  /*5db0*/  @P0 BRA `(.L_x_12609) ;  /* 0x0000012000000947 */ /* 0x000fea0003800000 */
[----:B-1---5:R-:W0:Y:S01]  /*5dc0*/  F2F.F32.F64 R6, -R26 ;  /* 0x8000001a00067310 */ /* 0x022e220000301000 */
        /* <DEDUP_REMOVED lines=17> */
.L_x_12609:
        /* <DEDUP_REMOVED lines=20> */
.L_x_12637:
[----:B-1---5:R-:W0:Y:S02]  /*6020*/  F2I.U64.F64.TRUNC R26, -R26 ;  /* 0x8000001a001a7311 */ /* 0x022e24000030d800 */
[----:B0-----:R0:W-:Y:S01]  /*6030*/  STG.E.64 [R8.64], R26 ;  /* 0x0000001a08007986 */ /* 0x0011e2000c101b24 */
[----:B------:R-:W-:Y:S05]  /*6040*/  BRA `(.L_x_12610) ;  /* 0x0000002000007947 */ /* 0x000fea0003800000 */
.L_x_12636:
[----:B-1---5:R-:W0:Y:S02]  /*6050*/  F2I.U32.F64.TRUNC R27, -R26 ;  /* 0x8000001a001b7311 */ /* 0x022e24000030d000 */
[----:B0-----:R0:W-:Y:S02]  /*6060*/  STG.E [R8.64], R27 ;  /* 0x0000001b08007986 */ /* 0x0011e4000c101924 */
.L_x_12610:
        /* <DEDUP_REMOVED lines=19> */
[----:B--2---:R-:W0:Y:S02]  /*61a0*/  F2I.F64.TRUNC R17, -R16 ;  /* 0x8000001000117311 */ /* 0x004e24000030d100 */
[----:B0-----:R0:W-:Y:S01]  /*61b0*/  STG.E.U8 [R8.64], R17 ;  /* 0x0000001108007986 */ /* 0x0011e2000c101124 */
[----:B------:R-:W-:Y:S05]  /*61c0*/  BRA `(.L_x_12643) ;  /* 0x00000f3000007947 */ /* 0x000fea0003800000 */
.L_x_12641:
[----:B--2---:R-:W0:Y:S02]  /*61d0*/  F2I.S64.F64.TRUNC R16, -R16 ;  /* 0x8000001000107311 */ /* 0x004e24000030d900 */
[----:B0-----:R-:W-:-:S05]  /*61e0*/  IMAD.MOV.U32 R3, RZ, RZ, R16 ;  /* 0x000000ffff037224 */ /* 0x001fca00078e0010 */
[----:B------:R0:W-:Y:S01]  /*61f0*/  STG.E.U8 [R8.64], R3 ;  /* 0x0000000308007986 */ /* 0x0001e2000c101124 */
[----:B------:R-:W-:Y:S05]  /*6200*/  BRA `(.L_x_12643) ;  /* 0x00000ef000007947 */ /* 0x000fea0003800000 */
.L_x_12640:
[----:B------:R-:W-:-:S13]  /*6210*/  ISETP.NE.AND P0, PT, R0, 0x2, PT ;  /* 0x000000020000780c */ /* 0x000fda0003f05270 */
[----:B------:R-:W-:Y:S05]  /*6220*/  @!P0 BRA `(.L_x_12644) ;  /* 0x000000a000008947 */ /* 0x000fea0003800000 */
[----:B------:R-:W-:-:S13]  /*6230*/  ISETP.NE.AND P0, PT, R0, 0x3, PT ;  /* 0x000000030000780c */ /* 0x000fda0003f05270 */
[----:B------:R-:W-:Y:S05]  /*6240*/  @!P0 BRA `(.L_x_12645) ;  /* 0x0000005000008947 */ /* 0x000fea0003800000 */
[----:B------:R-:W-:-:S13]  /*6250*/  ISETP.NE.AND P0, PT, R0, 0x4, PT ;  /* 0x000000040000780c */ /* 0x000fda0003f05270 */
[----:B------:R-:W-:Y:S05]  /*6260*/  @P0 BRA `(.L_x_12642) ;  /* 0x00000d0000000947 */ /* 0x000fea0003800000 */
[----:B--2---:R-:W0:Y:S02]  /*6270*/  F2I.S64.F64.TRUNC R16, -R16 ;  /* 0x8000001000107311 */ /* 0x004e24000030d900 */
[----:B0-----:R0:W-:Y:S01]  /*6280*/  STG.E.64 [R8.64], R16 ;  /* 0x0000001008007986 */ /* 0x0011e2000c101b24 */
[----:B------:R-:W-:Y:S05]  /*6290*/  BRA `(.L_x_12643) ;  /* 0x00000e6000007947 */ /* 0x000fea0003800000 */
.L_x_12645:
[----:B--2---:R-:W0:Y:S02]  /*62a0*/  F2I.F64.TRUNC R17, -R16 ;  /* 0x8000001000117311 */ /* 0x004e24000030d100 */
[----:B0-----:R0:W-:Y:S01]  /*62b0*/  STG.E [R8.64], R17 ;  /* 0x0000001108007986 */ /* 0x0011e2000c101924 */
[----:B------:R-:W-:Y:S05]  /*62c0*/  BRA `(.L_x_12643) ;  /* 0x00000e3000007947 */ /* 0x000fea0003800000 */
.L_x_12644:
[----:B--2---:R-:W0:Y:S02]  /*62d0*/  F2I.F64.TRUNC R17, -R16 ;  /* 0x8000001000117311 */ /* 0x004e24000030d100 */
[----:B0-----:R0:W-:Y:S01]  /*62e0*/  STG.E.U16 [R8.64], R17 ;  /* 0x0000001108007986 */ /* 0x0011e2000c101524 */
[----:B------:R-:W-:Y:S05]  /*62f0*/  BRA `(.L_x_12643) ;  /* 0x00000e0000007947 */ /* 0x000fea0003800000 */
.L_x_12639:
[----:B------:R-:W-:-:S13]  /*6300*/  ISETP.GT.AND P0, PT, R0, 0x6, PT ;  /* 0x000000060000780c */ /* 0x000fda0003f04270 */
[----:B------:R-:W-:Y:S05]  /*6310*/  @P0 BRA `(.L_x_12646) ;  /* 0x000000f000000947 */ /* 0x000fea0003800000 */
[----:B------:R-:W-:-:S13]  /*6320*/  ISETP.NE.AND P0, PT, R0, 0x5, PT ;  /* 0x000000050000780c */ /* 0x000fda0003f05270 */
[----:B------:R-:W-:Y:S05]  /*6330*/  @!P0 BRA `(.L_x_12647) ;  /* 0x0000007000008947 */ /* 0x000fea0003800000 */
[----:B------:R-:W-:-:S13]  /*6340*/  ISETP.NE.AND P0, PT, R0, 0x6, PT ;  /* 0x000000060000780c */ /* 0x000fda0003f05270 */
[----:B------:R-:W-:Y:S05]  /*6350*/  @P0 BRA `(.L_x_12642) ;  /* 0x00000c1000000947 */ /* 0x000fea0003800000 */
[----:B--2---:R-:W0:Y:S01]  /*6360*/  F2F.F32.F64 R3, -R16 ;  /* 0x8000001000037310 */ /* 0x004e220000301000 */
[----:B------:R-:W0:-:S14]  /*6370*/  DSETP.GEU.AND P0, PT, |R16|, c[0x2][0x0], PT ;  /* 0x008000001000762a */ /* 0x000e1c0003f0e200 */
[----:B0-----:R-:W-:-:S05]  /*6380*/  @!P0 FMUL R3, R3, 1.175494350822287508e-38 ;  /* 0x0080000003038820 */ /* 0x001fca0000400000 */
[----:B------:R0:W-:Y:S01]  /*6390*/  STG.E [R8.64], R3 ;  /* 0x0000000308007986 */ /* 0x0001e2000c101924 */
[----:B------:R-:W-:Y:S05]  /*63a0*/  BRA `(.L_x_12643) ;  /* 0x00000d5000007947 */ /* 0x000fea0003800000 */
.L_x_12647:
[----:B--2---:R-:W0:Y:S01]  /*63b0*/  F2F.F32.F64 R0, -R16 ;  /* 0x8000001000007310 */ /* 0x004e220000301000 */
[----:B------:R-:W0:-:S14]  /*63c0*/  DSETP.GEU.AND P0, PT, |R16|, c[0x2][0x0], PT ;  /* 0x008000001000762a */ /* 0x000e1c0003f0e200 */
[----:B0-----:R-:W-:-:S05]  /*63d0*/  @!P0 FMUL R0, R0, 1.175494350822287508e-38 ;  /* 0x0080000000008820 */ /* 0x001fca0000400000 */
[----:B------:R-:W-:-:S05]  /*63e0*/  F2FP.PACK_AB R0, RZ, R0 ;  /* 0x00000000ff00723e */ /* 0x000fca00000000ff */
[----:B------:R0:W-:Y:S01]  /*63f0*/  STG.E.U16 [R8.64], R0 ;  /* 0x0000000008007986 */ /* 0x0001e2000c101524 */
[----:B------:R-:W-:Y:S05]  /*6400*/  BRA `(.L_x_12643) ;  /* 0x00000cf000007947 */ /* 0x000fea0003800000 */
.L_x_12646:
[----:B------:R-:W-:-:S13]  /*6410*/  ISETP.NE.AND P0, PT, R0, 0x7, PT ;  /* 0x000000070000780c */ /* 0x000fda0003f05270 */
[----:B------:R-:W-:Y:S05]  /*6420*/  @!P0 BRA `(.L_x_12648) ;  /* 0x0000011000008947 */ /* 0x000fea0003800000 */
[----:B------:R-:W-:-:S13]  /*6430*/  ISETP.NE.AND P0, PT, R0, 0x8, PT ;  /* 0x000000080000780c */ /* 0x000fda0003f05270 */
[----:B------:R-:W-:Y:S05]  /*6440*/  @!P0 BRA `(.L_x_12649) ;  /* 0x0000008000008947 */ /* 0x000fea0003800000 */
[----:B------:R-:W-:-:S13]  /*6450*/  ISETP.NE.AND P0, PT, R0, 0x9, PT ;  /* 0x000000090000780c */ /* 0x000fda0003f05270 */
[----:B------:R-:W-:Y:S05]  /*6460*/  @P0 BRA `(.L_x_12642) ;  /* 0x00000b0000000947 */ /* 0x000fea0003800000 */
[----:B--2---:R-:W0:Y:S01]  /*6470*/  F2F.F32.F64 R4, -R16 ;  /* 0x8000001000047310 */ /* 0x004e220000301000 */
[----:B------:R-:W0:Y:S01]  /*6480*/  DSETP.GEU.AND P0, PT, |R16|, c[0x2][0x0], PT ;  /* 0x008000001000762a */ /* 0x000e220003f0e200 */
[----:B------:R-:W-:-:S13]  /*6490*/  IMAD.MOV.U32 R5, RZ, RZ, RZ ;  /* 0x000000ffff057224 */ /* 0x000fda00078e00ff */
[----:B0-----:R-:W-:-:S05]  /*64a0*/  @!P0 FMUL R4, R4, 1.175494350822287508e-38 ;  /* 0x0080000004048820 */ /* 0x001fca0000400000 */
[----:B------:R0:W-:Y:S01]  /*64b0*/  STG.E.64 [R8.64], R4 ;  /* 0x0000000408007986 */ /* 0x0001e2000c101b24 */
[----:B------:R-:W-:Y:S05]  /*64c0*/  BRA `(.L_x_12643) ;  /* 0x00000c3000007947 */ /* 0x000fea0003800000 */
.L_x_12649:
[----:B--2---:R-:W0:Y:S01]  /*64d0*/  F2F.F32.F64 R0, -R16 ;  /* 0x8000001000007310 */ /* 0x004e220000301000 */
[----:B------:R-:W0:-:S14]  /*64e0*/  DSETP.GEU.AND P0, PT, |R16|, c[0x2][0x0], PT ;  /* 0x008000001000762a */ /* 0x000e1c0003f0e200 */
[----:B0-----:R-:W-:-:S05]  /*64f0*/  @!P0 FMUL R0, R0, 1.175494350822287508e-38 ;  /* 0x0080000000008820 */ /* 0x001fca0000400000 */
[----:B------:R-:W-:-:S04]  /*6500*/  F2FP.PACK_AB R3, RZ, R0 ;  /* 0x00000000ff03723e */ /* 0x000fc800000000ff */
[----:B------:R-:W-:-:S05]  /*6510*/  PRMT R3, R3, 0x5410, RZ ;  /* 0x0000541003037816 */ /* 0x000fca00000000ff */
[----:B------:R0:W-:Y:S01]  /*6520*/  STG.E [R8.64], R3 ;  /* 0x0000000308007986 */ /* 0x0001e2000c101924 */
[----:B------:R-:W-:Y:S05]  /*6530*/  BRA `(.L_x_12643) ;  /* 0x00000bc000007947 */ /* 0x000fea0003800000 */
.L_x_12648:
[----:B--2---:R-:W0:-:S07]  /*6540*/  DADD R16, -RZ, -R16 ;  /* 0x00000000ff107229 */ /* 0x004e0e0000000910 */
[----:B0-----:R0:W-:Y:S01]  /*6550*/  STG.E.64 [R8.64], R16 ;  /* 0x0000001008007986 */ /* 0x0011e2000c101b24 */
[----:B------:R-:W-:Y:S05]  /*6560*/  BRA `(.L_x_12643) ;  /* 0x00000b9000007947 */ /* 0x000fea0003800000 */
.L_x_12638:
        /* <DEDUP_REMOVED lines=8> */
[----:B--2---:R-:W0:-:S06]  /*65f0*/  DSETP.NEU.AND P0, PT, R16, RZ, PT ;  /* 0x000000ff1000722a */ /* 0x004e0c0003f0d000 */
[----:B0-----:R-:W-:-:S05]  /*6600*/  SEL R3, RZ, 0x1, !P0 ;  /* 0x00000001ff037807 */ /* 0x001fca0004000000 */
[----:B------:R0:W-:Y:S01]  /*6610*/  STG.E.U8 [R8.64], R3 ;  /* 0x0000000308007986 */ /* 0x0001e2000c101124 */
[----:B------:R-:W-:Y:S05]  /*6620*/  BRA `(.L_x_12643) ;  /* 0x00000ad000007947 */ /* 0x000fea0003800000 */
.L_x_12652:
[----:B--2---:R-:W0:Y:S01]  /*6630*/  DADD R4, -RZ, -R16 ;  /* 0x00000000ff047229 */ /* 0x004e220000000910 */
[----:B------:R-:W-:-:S06]  /*6640*/  CS2R R6, SRZ ;  /* 0x0000000000067805 */ /* 0x000fcc000001ff00 */
[----:B0-----:R0:W-:Y:S01]  /*6650*/  STG.E.128 [R8.64], R4 ;  /* 0x0000000408007986 */ /* 0x0011e2000c101d24 */
[----:B------:R-:W-:Y:S05]  /*6660*/  BRA `(.L_x_12643) ;  /* 0x00000a9000007947 */ /* 0x000fea0003800000 */
.L_x_12651:
        /* <DEDUP_REMOVED lines=23> */
.L_x_12656:
[----:B------:R-:W-:Y:S05]  /*67e0*/  BSYNC B0 ;  /* 0x0000000000007941 */ /* 0x000fea0003800000 */
.L_x_12655:
[----:B------:R-:W-:-:S05]  /*67f0*/  LOP3.LUT R5, R0, R5, RZ, 0xfc, !PT ;  /* 0x0000000500057212 */ /* 0x000fca00078efcff */
[----:B------:R0:W-:Y:S01]  /*6800*/  STG.E.U8 [R8.64], R5 ;  /* 0x0000000508007986 */ /* 0x0001e2000c101124 */
[----:B------:R-:W-:Y:S05]  /*6810*/  BRA `(.L_x_12643) ;  /* 0x000008e000007947 */ /* 0x000fea0003800000 */
.L_x_12654:
[----:B--2---:R-:W0:Y:S01]  /*6820*/  F2F.F32.F64 R5, -R16 ;  /* 0x8000001000057310 */ /* 0x004e220000301000 */
        /* <DEDUP_REMOVED lines=14> */
.L_x_12658:
[----:B------:R-:W-:Y:S01]  /*6910*/  IMAD.MOV.U32 R0, RZ, RZ, 0x7f ;  /* 0x0000007fff007424 */ /* 0x000fe200078e00ff */
[----:B------:R-:W-:-:S04]  /*6920*/  ISETP.GT.U32.AND P0, PT, R3, 0x7f800000, PT ;  /* 0x7f8000000300780c */ /* 0x000fc80003f04070 */
[----:B------:R-:W-:-:S04]  /*6930*/  SEL R0, R0, 0x7c, P0 ;  /* 0x0000007c00007807 */ /* 0x000fc80000000000 */
.L_x_12659:
[----:B------:R-:W-:Y:S05]  /*6940*/  BSYNC B0 ;  /* 0x0000000000007941 */ /* 0x000fea0003800000 */
.L_x_12657:
[----:B------:R-:W-:-:S04]  /*6950*/  LOP3.LUT R3, R5, 0x80000000, RZ, 0xc0, !PT ;  /* 0x8000000005037812 */ /* 0x000fc800078ec0ff */
[----:B------:R-:W-:-:S04]  /*6960*/  SHF.R.U32.HI R3, RZ, 0x18, R3 ;  /* 0x00000018ff037819 */ /* 0x000fc80000011603 */
[----:B------:R-:W-:-:S05]  /*6970*/  LOP3.LUT R3, R0, R3, RZ, 0xfc, !PT ;  /* 0x0000000300037212 */ /* 0x000fca00078efcff */
[----:B------:R0:W-:Y:S01]  /*6980*/  STG.E.U8 [R8.64], R3 ;  /* 0x0000000308007986 */ /* 0x0001e2000c101124 */
[----:B------:R-:W-:Y:S05]  /*6990*/  BRA `(.L_x_12643) ;  /* 0x0000076000007947 */ /* 0x000fea0003800000 */
.L_x_12653:
[----:B--2---:R-:W0:Y:S01]  /*69a0*/  F2F.F32.F64 R0, -R16 ;  /* 0x8000001000007310 */ /* 0x004e220000301000 */
[----:B------:R-:W0:-:S14]  /*69b0*/  DSETP.GEU.AND P0, PT, |R16|, c[0x2][0x0], PT ;  /* 0x008000001000762a */ /* 0x000e1c0003f0e200 */
[----:B0-----:R-:W-:-:S05]  /*69c0*/  @!P0 FMUL R0, R0, 1.175494350822287508e-38 ;  /* 0x0080000000008820 */ /* 0x001fca0000400000 */
[----:B------:R-:W-:-:S05]  /*69d0*/  F2FP.BF16.PACK_AB R0, RZ, R0 ;  /* 0x00000000ff00723e */ /* 0x000fca00000010ff */
[----:B------:R0:W-:Y:S01]  /*69e0*/  STG.E.U16 [R8.64], R0 ;  /* 0x0000000008007986 */ /* 0x0001e2000c101524 */
[----:B------:R-:W-:Y:S05]  /*69f0*/  BRA `(.L_x_12643) ;  /* 0x0000070000007947 */ /* 0x000fea0003800000 */
.L_x_12650:
        /* <DEDUP_REMOVED lines=8> */
[----:B--2---:R-:W0:Y:S02]  /*6a80*/  F2I.U32.F64.TRUNC R17, -R16 ;  /* 0x8000001000117311 */ /* 0x004e24000030d000 */
[----:B0-----:R0:W-:Y:S01]  /*6a90*/  STG.E.U16 [R8.64], R17 ;  /* 0x0000001108007986 */ /* 0x0011e2000c101524 */
[----:B------:R-:W-:Y:S05]  /*6aa0*/  BRA `(.L_x_12643) ;  /* 0x0000065000007947 */ /* 0x000fea0003800000 */
.L_x_12662:
[----:B--2---:R-:W0:Y:S01]  /*6ab0*/  F2F.F32.F64 R5, -R16 ;  /* 0x8000001000057310 */ /* 0x004e220000301000 */
        /* <DEDUP_REMOVED lines=18> */
.L_x_12665:
[----:B------:R-:W-:-:S04]  /*6be0*/  LOP3.LUT R3, R5, 0x80000000, RZ, 0xc0, !PT ;  /* 0x8000000005037812 */ /* 0x000fc800078ec0ff */
[----:B------:R-:W-:-:S04]  /*6bf0*/  SHF.R.U32.HI R3, RZ, 0x18, R3 ;  /* 0x00000018ff037819 */ /* 0x000fc80000011603 */
[----:B------:R-:W-:-:S04]  /*6c00*/  LOP3.LUT R0, R0, R3, RZ, 0xfc, !PT ;  /* 0x0000000300007212 */ /* 0x000fc800078efcff */
[----:B------:R-:W-:Y:S02]  /*6c10*/  PRMT R4, R0, 0x7610, R4 ;  /* 0x0000761000047816 */ /* 0x000fe40000000004 */
.L_x_12664:
[----:B------:R-:W-:Y:S05]  /*6c20*/  BSYNC B0 ;  /* 0x0000000000007941 */ /* 0x000fea0003800000 */
.L_x_12663:
[----:B------:R0:W-:Y:S01]  /*6c30*/  STG.E.U8 [R8.64], R4 ;  /* 0x0000000408007986 */ /* 0x0001e2000c101124 */
[----:B------:R-:W-:Y:S05]  /*6c40*/  BRA `(.L_x_12643) ;  /* 0x000004b000007947 */ /* 0x000fea0003800000 */
.L_x_12661:
        /* <DEDUP_REMOVED lines=19> */
.L_x_12668:
[----:B------:R-:W-:-:S04]  /*6d80*/  LOP3.LUT R3, R5, 0x80000000, RZ, 0xc0, !PT ;  /* 0x8000000005037812 */ /* 0x000fc800078ec0ff */
[----:B------:R-:W-:-:S04]  /*6d90*/  SHF.R.U32.HI R3, RZ, 0x18, R3 ;  /* 0x00000018ff037819 */ /* 0x000fc80000011603 */
[----:B------:R-:W-:-:S04]  /*6da0*/  LOP3.LUT R0, R0, R3, RZ, 0xfc, !PT ;  /* 0x0000000300007212 */ /* 0x000fc800078efcff */
[----:B------:R-:W-:Y:S02]  /*6db0*/  PRMT R4, R0, 0x7610, R4 ;  /* 0x0000761000047816 */ /* 0x000fe40000000004 */
.L_x_12667:
[----:B------:R-:W-:Y:S05]  /*6dc0*/  BSYNC B0 ;  /* 0x0000000000007941 */ /* 0x000fea0003800000 */
.L_x_12666:
[----:B------:R0:W-:Y:S01]  /*6dd0*/  STG.E.U8 [R8.64], R4 ;  /* 0x0000000408007986 */ /* 0x0001e2000c101124 */
[----:B------:R-:W-:Y:S05]  /*6de0*/  BRA `(.L_x_12643) ;  /* 0x0000031000007947 */ /* 0x000fea0003800000 */
.L_x_12660:
[----:B------:R-:W-:-:S13]  /*6df0*/  ISETP.NE.AND P0, PT, R0, 0x1c, PT ;  /* 0x0000001c0000780c */ /* 0x000fda0003f05270 */
[----:B------:R-:W-:Y:S05]  /*6e00*/  @!P0 BRA `(.L_x_12669) ;  /* 0x000002d000008947 */ /* 0x000fea0003800000 */
[----:B------:R-:W-:-:S13]  /*6e10*/  ISETP.NE.AND P0, PT, R0, 0x1d, PT ;  /* 0x0000001d0000780c */ /* 0x000fda0003f05270 */
[----:B------:R-:W-:Y:S05]  /*6e20*/  @!P0 BRA `(.L_x_12670) ;  /* 0x0000028000008947 */ /* 0x000fea0003800000 */
[----:B------:R-:W-:-:S13]  /*6e30*/  ISETP.NE.AND P0, PT, R0, 0x2c, PT ;  /* 0x0000002c0000780c */ /* 0x000fda0003f05270 */
[----:B------:R-:W-:Y:S05]  /*6e40*/  @P0 BRA `(.L_x_12642) ;  /* 0x0000012000000947 */ /* 0x000fea0003800000 */
[----:B--2---:R-:W0:Y:S01]  /*6e50*/  F2F.F32.F64 R6, -R16 ;  /* 0x8000001000067310 */ /* 0x004e220000301000 */
        /* <DEDUP_REMOVED lines=17> */
.L_x_12642:
        /* <DEDUP_REMOVED lines=11> */
[----:B--2---:R-:W-:Y:S01]  /*7020*/  LEPC R16 ;  /* 0x000000000010734e */ /* 0x004fe20000000000 */
        /* <DEDUP_REMOVED lines=8> */
.L_x_12670:
[----:B--2---:R-:W0:Y:S02]  /*70b0*/  F2I.U64.F64.TRUNC R16, -R16 ;  /* 0x8000001000107311 */ /* 0x004e24000030d800 */
[----:B0-----:R0:W-:Y:S01]  /*70c0*/  STG.E.64 [R8.64], R16 ;  /* 0x0000001008007986 */ /* 0x0011e2000c101b24 */
[----:B------:R-:W-:Y:S05]  /*70d0*/  BRA `(.L_x_12643) ;  /* 0x0000002000007947 */ /* 0x000fea0003800000 */
.L_x_12669:
[----:B--2---:R-:W0:Y:S02]  /*70e0*/  F2I.U32.F64.TRUNC R17, -R16 ;  /* 0x8000001000117311 */ /* 0x004e24000030d000 */
[----:B0-----:R0:W-:Y:S02]  /*70f0*/  STG.E [R8.64], R17 ;  /* 0x0000001108007986 */ /* 0x0011e4000c101924 */
.L_x_12643:
[----:B------:R-:W-:Y:S02]  /*7100*/  IADD3 R25, R25, 0x80, RZ ;  /* 0x0000008019197810 */ /* 0x000fe40007ffe0ff */
.L_x_12604:
[----:B------:R-:W-:Y:S05]  /*7110*/  BSYNC B6 ;  /* 0x0000000000067941 */ /* 0x000fea0003800000 */
.L_x_12603:
        /* <DEDUP_REMOVED lines=18> */
[----:B0-----:R-:W-:Y:S01]  /*7240*/  STG.E.U8 [R2.64], R19 ;  /* 0x0000001302007986 */ /* 0x001fe2000c101124 */
[----:B------:R-:W-:Y:S05]  /*7250*/  EXIT ;  /* 0x000000000000794d */ /* 0x000fea0003800000 */
.L_x_12674:
[----:B-----5:R-:W0:Y:S02]  /*7260*/  F2I.S64.F64.TRUNC R18, -R18 ;  /* 0x8000001200127311 */ /* 0x020e24000030d900 */
[----:B0-----:R-:W-:-:S05]  /*7270*/  IMAD.MOV.U32 R5, RZ, RZ, R18 ;  /* 0x000000ffff057224 */ /* 0x001fca00078e0012 */
[----:B------:R-:W-:Y:S01]  /*7280*/  STG.E.U8 [R2.64], R5 ;  /* 0x0000000502007986 */ /* 0x000fe2000c101124 */
[----:B------:R-:W-:Y:S05]  /*7290*/  EXIT ;  /* 0x000000000000794d */ /* 0x000fea0003800000 */
.L_x_12673:
[----:B------:R-:W-:-:S13]  /*72a0*/  ISETP.NE.AND P0, PT, R0, 0x2, PT ;  /* 0x000000020000780c */ /* 0x000fda0003f05270 */
[----:B------:R-:W-:Y:S05]  /*72b0*/  @!P0 BRA `(.L_x_12676) ;  /* 0x000000a000008947 */ /* 0x000fea0003800000 */
[----:B------:R-:W-:-:S13]  /*72c0*/  ISETP.NE.AND P0, PT, R0, 0x3, PT ;  /* 0x000000030000780c */ /* 0x000fda0003f05270 */
[----:B------:R-:W-:Y:S05]  /*72d0*/  @!P0 BRA `(.L_x_12677) ;  /* 0x0000005000008947 */ /* 0x000fea0003800000 */
[----:B------:R-:W-:-:S13]  /*72e0*/  ISETP.NE.AND P0, PT, R0, 0x4, PT ;  /* 0x000000040000780c */ /* 0x000fda0003f05270 */
[----:B------:R-:W-:Y:S05]  /*72f0*/  @P0 BRA `(.L_x_12675) ;  /* 0x00000d0000000947 */ /* 0x000fea0003800000 */
[----:B-----5:R-:W0:Y:S02]  /*7300*/  F2I.S64.F64.TRUNC R18, -R18 ;  /* 0x8000001200127311 */ /* 0x020e24000030d900 */
[----:B0-----:R-:W-:Y:S01]  /*7310*/  STG.E.64 [R2.64], R18 ;  /* 0x0000001202007986 */ /* 0x001fe2000c101b24 */
[----:B------:R-:W-:Y:S05]  /*7320*/  EXIT ;  /* 0x000000000000794d */ /* 0x000fea0003800000 */
.L_x_12677:
[----:B-----5:R-:W0:Y:S02]  /*7330*/  F2I.F64.TRUNC R19, -R18 ;  /* 0x8000001200137311 */ /* 0x020e24000030d100 */
[----:B0-----:R-:W-:Y:S01]  /*7340*/  STG.E [R2.64], R19 ;  /* 0x0000001302007986 */ /* 0x001fe2000c101924 */
[----:B------:R-:W-:Y:S05]  /*7350*/  EXIT ;  /* 0x000000000000794d */ /* 0x000fea0003800000 */
.L_x_12676:
[----:B-----5:R-:W0:Y:S02]  /*7360*/  F2I.F64.TRUNC R19, -R18 ;  /* 0x8000001200137311 */ /* 0x020e24000030d100 */
[----:B0-----:R-:W-:Y:S01]  /*7370*/  STG.E.U16 [R2.64], R19 ;  /* 0x0000001302007986 */ /* 0x001fe2000c101524 */
[----:B------:R-:W-:Y:S05]  /*7380*/  EXIT ;  /* 0x000000000000794d */ /* 0x000fea0003800000 */
.L_x_12672:
        /* <DEDUP_REMOVED lines=9> */
[----:B------:R-:W-:Y:S01]  /*7420*/  STG.E [R2.64], R5 ;  /* 0x0000000502007986 */ /* 0x000fe2000c101924 */
[----:B------:R-:W-:Y:S05]  /*7430*/  EXIT ;  /* 0x000000000000794d */ /* 0x000fea0003800000 */
.L_x_12679:
[----:B-----5:R-:W0:Y:S01]  /*7440*/  F2F.F32.F64 R0, -R18 ;  /* 0x8000001200007310 */ /* 0x020e220000301000 */
[----:B------:R-:W0:-:S14]  /*7450*/  DSETP.GEU.AND P0, PT, |R18|, c[0x2][0x0], PT ;  /* 0x008000001200762a */ /* 0x000e1c0003f0e200 */
[----:B0-----:R-:W-:-:S05]  /*7460*/  @!P0 FMUL R0, R0, 1.175494350822287508e-38 ;  /* 0x0080000000008820 */ /* 0x001fca0000400000 */
[----:B------:R-:W-:-:S05]  /*7470*/  F2FP.PACK_AB R0, RZ, R0 ;  /* 0x00000000ff00723e */ /* 0x000fca00000000ff */
[----:B------:R-:W-:Y:S01]  /*7480*/  STG.E.U16 [R2.64], R0 ;  /* 0x0000000002007986 */ /* 0x000fe2000c101524 */
[----:B------:R-:W-:Y:S05]  /*7490*/  EXIT ;  /* 0x000000000000794d */ /* 0x000fea0003800000 */
.L_x_12678:
        /* <DEDUP_REMOVED lines=10> */
[----:B------:R-:W-:Y:S01]  /*7540*/  STG.E.64 [R2.64], R4 ;  /* 0x0000000402007986 */ /* 0x000fe2000c101b24 */
[----:B------:R-:W-:Y:S05]  /*7550*/  EXIT ;  /* 0x000000000000794d */ /* 0x000fea0003800000 */
.L_x_12681:
[----:B-----5:R-:W0:Y:S01]  /*7560*/  F2F.F32.F64 R0, -R18 ;  /* 0x8000001200007310 */ /* 0x020e220000301000 */
[----:B------:R-:W0:-:S14]  /*7570*/  DSETP.GEU.AND P0, PT, |R18|, c[0x2][0x0], PT ;  /* 0x008000001200762a */ /* 0x000e1c0003f0e200 */
[----:B0-----:R-:W-:-:S05]  /*7580*/  @!P0 FMUL R0, R0, 1.175494350822287508e-38 ;  /* 0x0080000000008820 */ /* 0x001fca0000400000 */
[----:B------:R-:W-:-:S04]  /*7590*/  F2FP.PACK_AB R5, RZ, R0 ;  /* 0x00000000ff05723e */ /* 0x000fc800000000ff */
[----:B------:R-:W-:-:S05]  /*75a0*/  PRMT R5, R5, 0x5410, RZ ;  /* 0x0000541005057816 */ /* 0x000fca00000000ff */
[----:B------:R-:W-:Y:S01]  /*75b0*/  STG.E [R2.64], R5 ;  /* 0x0000000502007986 */ /* 0x000fe2000c101924 */
[----:B------:R-:W-:Y:S05]  /*75c0*/  EXIT ;  /* 0x000000000000794d */ /* 0x000fea0003800000 */
.L_x_12680:
[----:B-----5:R-:W0:-:S07]  /*75d0*/  DADD R18, -RZ, -R18 ;  /* 0x00000000ff127229 */ /* 0x020e0e0000000912 */
[----:B0-----:R-:W-:Y:S01]  /*75e0*/  STG.E.64 [R2.64], R18 ;  /* 0x0000001202007986 */ /* 0x001fe2000c101b24 */
[----:B------:R-:W-:Y:S05]  /*75f0*/  EXIT ;  /* 0x000000000000794d */ /* 0x000fea0003800000 */
.L_x_12671:
        /* <DEDUP_REMOVED lines=10> */
[----:B------:R-:W-:Y:S01]  /*76a0*/  STG.E.U8 [R2.64], R5 ;  /* 0x0000000502007986 */ /* 0x000fe2000c101124 */
[----:B------:R-:W-:Y:S05]  /*76b0*/  EXIT ;  /* 0x000000000000794d */ /* 0x000fea0003800000 */
.L_x_12684:
[----:B-----5:R-:W0:Y:S01]  /*76c0*/  DADD R4, -RZ, -R18 ;  /* 0x00000000ff047229 */ /* 0x020e220000000912 */
[----:B------:R-:W-:-:S06]  /*76d0*/  CS2R R6, SRZ ;  /* 0x0000000000067805 */ /* 0x000fcc000001ff00 */
[----:B0-----:R-:W-:Y:S01]  /*76e0*/  STG.E.128 [R2.64], R4 ;  /* 0x0000000402007986 */ /* 0x001fe2000c101d24 */
[----:B------:R-:W-:Y:S05]  /*76f0*/  EXIT ;  /* 0x000000000000794d */ /* 0x000fea0003800000 */
.L_x_12683:
        /* <DEDUP_REMOVED lines=23> */
.L_x_12688:
[----:B------:R-:W-:Y:S05]  /*7870*/  BSYNC B0 ;  /* 0x0000000000007941 */ /* 0x000fea0003800000 */
.L_x_12687:
[----:B------:R-:W-:-:S05]  /*7880*/  LOP3.LUT R5, R0, R5, RZ, 0xfc, !PT ;  /* 0x0000000500057212 */ /* 0x000fca00078efcff */
[----:B------:R-:W-:Y:S01]  /*7890*/  STG.E.U8 [R2.64], R5 ;  /* 0x0000000502007986 */ /* 0x000fe2000c101124 */
[----:B------:R-:W-:Y:S05]  /*78a0*/  EXIT ;  /* 0x000000000000794d */ /* 0x000fea0003800000 */
.L_x_12686:
        /* <DEDUP_REMOVED lines=15> */
.L_x_12690:
[----:B------:R-:W-:Y:S01]  /*79a0*/  IMAD.MOV.U32 R0, RZ, RZ, 0x7f ;  /* 0x0000007fff007424 */ /* 0x000fe200078e00ff */
[----:B------:R-:W-:-:S04]  /*79b0*/  ISETP.GT.U32.AND P0, PT, R4, 0x7f800000, PT ;  /* 0x7f8000000400780c */ /* 0x000fc80003f04070 */
[----:B------:R-:W-:-:S04]  /*79c0*/  SEL R0, R0, 0x7c, P0 ;  /* 0x0000007c00007807 */ /* 0x000fc80000000000 */
.L_x_12691:
[----:B------:R-:W-:Y:S05]  /*79d0*/  BSYNC B0 ;  /* 0x0000000000007941 */ /* 0x000fea0003800000 */
.L_x_12689:
[----:B------:R-:W-:-:S04]  /*79e0*/  LOP3.LUT R4, R5, 0x80000000, RZ, 0xc0, !PT ;  /* 0x8000000005047812 */ /* 0x000fc800078ec0ff */
[----:B------:R-:W-:-:S04]  /*79f0*/  SHF.R.U32.HI R5, RZ, 0x18, R4 ;  /* 0x00000018ff057819 */ /* 0x000fc80000011604 */
[----:B------:R-:W-:-:S05]  /*7a00*/  LOP3.LUT R5, R0, R5, RZ, 0xfc, !PT ;  /* 0x0000000500057212 */ /* 0x000fca00078efcff */
[----:B------:R-:W-:Y:S01]  /*7a10*/  STG.E.U8 [R2.64], R5 ;  /* 0x0000000502007986 */ /* 0x000fe2000c101124 */
[----:B------:R-:W-:Y:S05]  /*7a20*/  EXIT ;  /* 0x000000000000794d */ /* 0x000fea0003800000 */
.L_x_12685:
[----:B-----5:R-:W0:Y:S01]  /*7a30*/  F2F.F32.F64 R0, -R18 ;  /* 0x8000001200007310 */ /* 0x020e220000301000 */
[----:B------:R-:W0:-:S14]  /*7a40*/  DSETP.GEU.AND P0, PT, |R18|, c[0x2][0x0], PT ;  /* 0x008000001200762a */ /* 0x000e1c0003f0e200 */
[----:B0-----:R-:W-:-:S05]  /*7a50*/  @!P0 FMUL R0, R0, 1.175494350822287508e-38 ;  /* 0x0080000000008820 */ /* 0x001fca0000400000 */
[----:B------:R-:W-:-:S05]  /*7a60*/  F2FP.BF16.PACK_AB R0, RZ, R0 ;  /* 0x00000000ff00723e */ /* 0x000fca00000010ff */
[----:B------:R-:W-:Y:S01]  /*7a70*/  STG.E.U16 [R2.64], R0 ;  /* 0x0000000002007986 */ /* 0x000fe2000c101524 */
[----:B------:R-:W-:Y:S05]  /*7a80*/  EXIT ;  /* 0x000000000000794d */ /* 0x000fea0003800000 */
.L_x_12682:
        /* <DEDUP_REMOVED lines=9> */
[----:B0-----:R-:W-:Y:S01]  /*7b20*/  STG.E.U16 [R2.64], R19 ;  /* 0x0000001302007986 */ /* 0x001fe2000c101524 */
[----:B------:R-:W-:Y:S05]  /*7b30*/  EXIT ;  /* 0x000000000000794d */ /* 0x000fea0003800000 */
.L_x_12694:
        /* <DEDUP_REMOVED lines=19> */
.L_x_12697:
[----:B------:R-:W-:-:S04]  /*7c70*/  LOP3.LUT R0, R7, 0x80000000, RZ, 0xc0, !PT ;  /* 0x8000000007007812 */ /* 0x000fc800078ec0ff */
[----:B------:R-:W-:-:S04]  /*7c80*/  SHF.R.U32.HI R5, RZ, 0x18, R0 ;  /* 0x00000018ff057819 */ /* 0x000fc80000011600 */
[----:B------:R-:W-:-:S04]  /*7c90*/  LOP3.LUT R4, R4, R5, RZ, 0xfc, !PT ;  /* 0x0000000504047212 */ /* 0x000fc800078efcff */
[----:B------:R-:W-:Y:S02]  /*7ca0*/  PRMT R0, R4, 0x7610, R0 ;  /* 0x0000761004007816 */ /* 0x000fe40000000000 */
.L_x_12696:
[----:B------:R-:W-:Y:S05]  /*7cb0*/  BSYNC B0 ;  /* 0x0000000000007941 */ /* 0x000fea0003800000 */
.L_x_12695:
[----:B------:R-:W-:Y:S01]  /*7cc0*/  STG.E.U8 [R2.64], R0 ;  /* 0x0000000002007986 */ /* 0x000fe2000c101124 */
[----:B------:R-:W-:Y:S05]  /*7cd0*/  EXIT ;  /* 0x000000000000794d */ /* 0x000fea0003800000 */
.L_x_12693:
        /* <DEDUP_REMOVED lines=19> */
.L_x_12700:
[----:B------:R-:W-:-:S04]  /*7e10*/  LOP3.LUT R0, R7, 0x80000000, RZ, 0xc0, !PT ;  /* 0x8000000007007812 */ /* 0x000fc800078ec0ff */
[----:B------:R-:W-:-:S04]  /*7e20*/  SHF.R.U32.HI R5, RZ, 0x18, R0 ;  /* 0x00000018ff057819 */ /* 0x000fc80000011600 */
[----:B------:R-:W-:-:S04]  /*7e30*/  LOP3.LUT R4, R4, R5, RZ, 0xfc, !PT ;  /* 0x0000000504047212 */ /* 0x000fc800078efcff */
[----:B------:R-:W-:Y:S02]  /*7e40*/  PRMT R0, R4, 0x7610, R0 ;  /* 0x0000761004007816 */ /* 0x000fe40000000000 */
.L_x_12699:
[----:B------:R-:W-:Y:S05]  /*7e50*/  BSYNC B0 ;  /* 0x0000000000007941 */ /* 0x000fea0003800000 */
.L_x_12698:
[----:B------:R-:W-:Y:S01]  /*7e60*/  STG.E.U8 [R2.64], R0 ;  /* 0x0000000002007986 */ /* 0x000fe2000c101124 */
[----:B------:R-:W-:Y:S05]  /*7e70*/  EXIT ;  /* 0x000000000000794d */ /* 0x000fea0003800000 */
.L_x_12692:
        /* <DEDUP_REMOVED lines=24> */
.L_x_12675:
        /* <DEDUP_REMOVED lines=19> */
[----:B------:R-:W-:Y:S05]  /*8130*/  EXIT ;  /* 0x000000000000794d */ /* 0x000fea0003800000 */
.L_x_12702:
[----:B-----5:R-:W0:Y:S02]  /*8140*/  F2I.U64.F64.TRUNC R18, -R18 ;  /* 0x8000001200127311 */ /* 0x020e24000030d800 */
[----:B0-----:R-:W-:Y:S01]  /*8150*/  STG.E.64 [R2.64], R18 ;  /* 0x0000001202007986 */ /* 0x001fe2000c101b24 */
[----:B------:R-:W-:Y:S05]  /*8160*/  EXIT ;  /* 0x000000000000794d */ /* 0x000fea0003800000 */
.L_x_12701:
[----:B-----5:R-:W0:Y:S02]  /*8170*/  F2I.U32.F64.TRUNC R19, -R18 ;  /* 0x8000001200137311 */ /* 0x020e24000030d000 */
[----:B0-----:R-:W-:Y:S01]  /*8180*/  STG.E [R2.64], R19 ;  /* 0x0000001302007986 */ /* 0x001fe2000c101924 */
[----:B------:R-:W-:Y:S05]  /*8190*/  EXIT ;  /* 0x000000000000794d */ /* 0x000fea0003800000 */
.L_x_12703:
        /* <DEDUP_REMOVED lines=14> */
.L_x_22457:


//--------------------- .text._ZN2at6native18elementwise_kernelILi128ELi2EZNS0_22gpu_kernel_impl_nocastIZZZNS0_15neg_kernel_cudaERNS_18TensorIteratorBaseEENKUlvE0_clEvENKUlvE4_clEvEUldE_EEvS4_RKT_EUliE_EEviT1_ --------------------------
	.section	.text._ZN2at6native18elementwise_kernelILi128ELi2EZNS0_22gpu_kernel_impl_nocastIZZZNS0_15neg_kernel_cudaERNS_18TensorIteratorBaseEENKUlvE0_clEvENKUlvE4_clEvEUldE_EEvS4_RKT_EUliE_EEviT1_,"ax",@progbits
	.sectioninfo	@"SHI_REGISTERS=12"
	.align	128
        .global         _ZN2at6native18elementwise_kernelILi128ELi2EZNS0_22gpu_kernel_impl_nocastIZZZNS0_15neg_kernel_cudaERNS_18TensorIteratorBaseEENKUlvE0_clEvENKUlvE4_clEvEUldE_EEvS4_RKT_EUliE_EEviT1_
        .type           _ZN2at6native18elementwise_kernelILi128ELi2EZNS0_22gpu_kernel_impl_nocastIZZZNS0_15neg_kernel_cudaERNS_18TensorIteratorBaseEENKUlvE0_clEvENKUlvE4_clEvEUldE_EEvS4_RKT_EUliE_EEviT1_,@function
        .size           _ZN2at6native18elementwise_kernelILi128ELi2EZNS0_22gpu_kernel_impl_nocastIZZZNS0_15neg_kernel_cudaERNS_18TensorIteratorBaseEENKUlvE0_clEvENKUlvE4_clEvEUldE_EEvS4_RKT_EUliE_EEviT1_,(.L_x_22458 - _ZN2at6native18elementwise_kernelILi128ELi2EZNS0_22gpu_kernel_impl_nocastIZZZNS0_15neg_kernel_cudaERNS_18TensorIteratorBaseEENKUlvE0_clEvENKUlvE4_clEvEUldE_EEvS4_RKT_EUliE_EEviT1_)
        .other          _ZN2at6native18elementwise_kernelILi128ELi2EZNS0_22gpu_kernel_impl_nocastIZZZNS0_15neg_kernel_cudaERNS_18TensorIteratorBaseEENKUlvE0_clEvENKUlvE4_clEvEUldE_EEvS4_RKT_EUliE_EEviT1_,@"STO_CUDA_ENTRY STV_DEFAULT"
_ZN2at6native18elementwise_kernelILi128ELi2EZNS0_22gpu_kernel_impl_nocastIZZZNS0_15neg_kernel_cudaERNS_18TensorIteratorBaseEENKUlvE0_clEvENKUlvE4_clEvEUldE_EEvS4_RKT_EUliE_EEviT1_:
.text._ZN2at6native18elementwise_kernelILi128ELi2EZNS0_22gpu_kernel_impl_nocastIZZZNS0_15neg_kernel_cudaERNS_18TensorIteratorBaseEENKUlvE0_clEvENKUlvE4_clEvEUldE_EEvS4_RKT_EUliE_EEviT1_:
        /* <DEDUP_REMOVED lines=236> */
.L_x_12706:
[----:B------:R-:W-:-:S04]  /*0ec0*/  IADD3 R4, P0, R3, c[0x0][0x368], RZ ;  /* 0x0000da0003047a10 */ /* 0x000fc80007f1e0ff */
[----:B------:R-:W-:-:S06]  /*0ed0*/  IADD3.X R5, RZ, c[0x0][0x36c], RZ, P0, !PT ;  /* 0x0000db00ff057a10 */ /* 0x000fcc00007fe4ff */
[----:B------:R-:W2:Y:S01]  /*0ee0*/  LDG.E.64 R4, [R4.64] ;  /* 0x0000000404047981 */ /* 0x000ea2000c1e1b00 */
[----:B------:R-:W-:Y:S02]  /*0ef0*/  IADD3 R2, P0, R2, c[0x0][0x360], RZ ;  /* 0x0000d80002027a10 */ /* 0x000fe40007f1e0ff */
[----:B------:R-:W-:Y:S02]  /*0f00*/  IADD3 R9, R0, 0x80, RZ ;  /* 0x0000008000097810 */ /* 0x000fe40007ffe0ff */
[----:B------:R-:W-:Y:S01]  /*0f10*/  IADD3.X R3, RZ, c[0x0][0x364], RZ, P0, !PT ;  /* 0x0000d900ff037a10 */ /* 0x000fe200007fe4ff */
[----:B--2---:R-:W0:-:S07]  /*0f20*/  DADD R6, -RZ, -R4 ;  /* 0x00000000ff067229 */ /* 0x004e0e0000000904 */
[----:B0-----:R0:W-:Y:S04]  /*0f30*/  STG.E.64 [R2.64], R6 ;  /* 0x0000000602007986 */ /* 0x0011e8000c101b04 */
.L_x_12705:
[----:B------:R-:W-:Y:S05]  /*0f40*/  BSYNC B0 ;  /* 0x0000000000007941 */ /* 0x000fea0003800000 */
.L_x_12704:
[----:B------:R-:W-:-:S13]  /*0f50*/  ISETP.GE.AND P0, PT, R9, c[0x0][0x160], PT ;  /* 0x0000580009007a0c */ /* 0x000fda0003f06270 */
[----:B------:R-:W-:Y:S05]  /*0f60*/  @P0 EXIT ;  /* 0x000000000000094d */ /* 0x000fea0003800000 */
[----:B------:R-:W-:Y:S01]  /*0f70*/  ISETP.NE.AND P0, PT, RZ, c[0x0][0x168], PT ;  /* 0x00005a00ff007a0c */ /* 0x000fe20003f05270 */
[----:B------:R-:W-:Y:S01]  /*0f80*/  HFMA2.MMA R0, -RZ, RZ, 0, 0 ;  /* 0x00000000ff007435 */ /* 0x000fe200000001ff */
[----:B0-----:R-:W-:-:S11]  /*0f90*/  MOV R2, RZ ;  /* 0x000000ff00027202 */ /* 0x001fd60000000f00 */
        /* <DEDUP_REMOVED lines=225> */
.L_x_12707:
[----:B------:R-:W-:-:S04]  /*1db0*/  IADD3 R2, P0, R2, c[0x0][0x368], RZ ;  /* 0x0000da0002027a10 */ /* 0x000fc80007f1e0ff */
[----:B------:R-:W-:-:S06]  /*1dc0*/  IADD3.X R3, RZ, c[0x0][0x36c], RZ, P0, !PT ;  /* 0x0000db00ff037a10 */ /* 0x000fcc00007fe4ff */
[----:B------:R-:W2:Y:S01]  /*1dd0*/  LDG.E.64 R2, [R2.64] ;  /* 0x0000000402027981 */ /* 0x000ea2000c1e1b00 */
[----:B------:R-:W-:-:S04]  /*1de0*/  IADD3 R4, P0, R0, c[0x0][0x360], RZ ;  /* 0x0000d80000047a10 */ /* 0x000fc80007f1e0ff */
[----:B------:R-:W-:Y:S01]  /*1df0*/  IADD3.X R5, RZ, c[0x0][0x364], RZ, P0, !PT ;  /* 0x0000d900ff057a10 */ /* 0x000fe200007fe4ff */
[----:B--2---:R-:W0:-:S07]  /*1e00*/  DADD R6, -RZ, -R2 ;  /* 0x00000000ff067229 */ /* 0x004e0e0000000902 */
[----:B0-----:R-:W-:Y:S01]  /*1e10*/  STG.E.64 [R4.64], R6 ;  /* 0x0000000604007986 */ /* 0x001fe2000c101b04 */
[----:B------:R-:W-:Y:S05]  /*1e20*/  EXIT ;  /* 0x000000000000794d */ /* 0x000fea0003800000 */
.L_x_12708:
        /* <DEDUP_REMOVED lines=13> */
.L_x_22458:


//--------------------- .text._ZN2at6native27unrolled_elementwise_kernelIZZZNS0_15neg_kernel_cudaERNS_18TensorIteratorBaseEENKUlvE0_clEvENKUlvE4_clEvEUldE_St5arrayIPcLm2EELi4E23TrivialOffsetCalculatorILi1EjESB_NS0_6memory15LoadWithoutCastENSC_16StoreWithoutCastEEEviT_T0_T2_T3_T4_T5_ --------------------------
	.section	.text._ZN2at6native27unrolled_elementwise_kernelIZZZNS0_15neg_kernel_cudaERNS_18TensorIteratorBaseEENKUlvE0_clEvENKUlvE4_clEvEUldE_St5arrayIPcLm2EELi4E23TrivialOffsetCalculatorILi1EjESB_NS0_6memory15LoadWithoutCastENSC_16StoreWithoutCastEEEviT_T0_T2_T3_T4_T5_,"ax",@progbits
	.sectioninfo	@"SHI_REGISTERS=22"
	.align	128
        .global         _ZN2at6native27unrolled_elementwise_kernelIZZZNS0_15neg_kernel_cudaERNS_18TensorIteratorBaseEENKUlvE0_clEvENKUlvE4_clEvEUldE_St5arrayIPcLm2EELi4E23TrivialOffsetCalculatorILi1EjESB_NS0_6memory15LoadWithoutCastENSC_16StoreWithoutCastEEEviT_T0_T2_T3_T4_T5_
        .type           _ZN2at6native27unrolled_elementwise_kernelIZZZNS0_15neg_kernel_cudaERNS_18TensorIteratorBaseEENKUlvE0_clEvENKUlvE4_clEvEUldE_St5arrayIPcLm2EELi4E23TrivialOffsetCalculatorILi1EjESB_NS0_6memory15LoadWithoutCastENSC_16StoreWithoutCastEEEviT_T0_T2_T3_T4_T5_,@function
        .size           _ZN2at6native27unrolled_elementwise_kernelIZZZNS0_15neg_kernel_cudaERNS_18TensorIteratorBaseEENKUlvE0_clEvENKUlvE4_clEvEUldE_St5arrayIPcLm2EELi4E23TrivialOffsetCalculatorILi1EjESB_NS0_6memory15LoadWithoutCastENSC_16StoreWithoutCastEEEviT_T0_T2_T3_T4_T5_,(.L_x_22459 - _ZN2at6native27unrolled_elementwise_kernelIZZZNS0_15neg_kernel_cudaERNS_18TensorIteratorBaseEENKUlvE0_clEvENKUlvE4_clEvEUldE_St5arrayIPcLm2EELi4E23TrivialOffsetCalculatorILi1EjESB_NS0_6memory15LoadWithoutCastENSC_16StoreWithoutCastEEEviT_T0_T2_T3_T4_T5_)
        .other          _ZN2at6native27unrolled_elementwise_kernelIZZZNS0_15neg_kernel_cudaERNS_18TensorIteratorBaseEENKUlvE0_clEvENKUlvE4_clEvEUldE_St5arrayIPcLm2EELi4E23TrivialOffsetCalculatorILi1EjESB_NS0_6memory15LoadWithoutCastENSC_16StoreWithoutCastEEEviT_T0_T2_T3_T4_T5_,@"STO_CUDA_ENTRY STV_DEFAULT"
_ZN2at6native27unrolled_elementwise_kernelIZZZNS0_15neg_kernel_cudaERNS_18TensorIteratorBaseEENKUlvE0_clEvENKUlvE4_clEvEUldE_St5arrayIPcLm2EELi4E23TrivialOffsetCalculatorILi1EjESB_NS0_6memory15LoadWithoutCastENSC_16StoreWithoutCastEEEviT_T0_T2_T3_T4_T5_:
.text._ZN2at6native27unrolled_elementwise_kernelIZZZNS0_15neg_kernel_cudaERNS_18TensorIteratorBaseEENKUlvE0_clEvENKUlvE4_clEvEUldE_St5arrayIPcLm2EELi4E23TrivialOffsetCalculatorILi1EjESB_NS0_6memory15LoadWithoutCastENSC_16StoreWithoutCastEEEviT_T0_T2_T3_T4_T5_:
        /* <DEDUP_REMOVED lines=9> */
[----:B------:R-:W-:Y:S01]  /*0090*/  @!P0 MOV R9, 0x8 ;  /* 0x0000000800098802 */ /* 0x000fe20000000f00 */
[----:B------:R-:W-:Y:S01]  /*00a0*/  @!P0 IMAD R8, R0, 0x200, R5 ;  /* 0x0000020000088824 */ /* 0x000fe200078e0205 */
[----:B------:R-:W-:-:S03]  /*00b0*/  @!P0 IADD3 R3, R5, 0x80, RZ ;  /* 0x0000008005038810 */ /* 0x000fc60007ffe0ff */
[----:B------:R-:W-:Y:S01]  /*00c0*/  @!P0 IMAD.WIDE.U32 R8, R8, R9, c[0x0][0x170] ;  /* 0x00005c0008088625 */ /* 0x000fe200078e0009 */
[----:B------:R-:W-:-:S04]  /*00d0*/  ISETP.GE.AND P1, PT, R3, R4, PT ;  /* 0x000000040300720c */ /* 0x000fc80003f26270 */
[----:B------:R0:W2:Y:S09]  /*00e0*/  @!P0 LDG.E.64 R6, [R8.64] ;  /* 0x0000000408068981 */ /* 0x0000b2000c1e1b00 */
[----:B------:R-:W-:Y:S01]  /*00f0*/  @!P1 IMAD R12, R0, 0x200, R3 ;  /* 0x00000200000c9824 */ /* 0x000fe200078e0203 */
[----:B------:R-:W-:-:S04]  /*0100*/  @!P1 IADD3 R3, R3, 0x80, RZ ;  /* 0x0000008003039810 */ /* 0x000fc80007ffe0ff */
[----:B------:R-:W-:-:S13]  /*0110*/  ISETP.GE.AND P3, PT, R3, R4, PT ;  /* 0x000000040300720c */ /* 0x000fda0003f66270 */
[----:B------:R-:W-:Y:S01]  /*0120*/  @!P3 IMAD R16, R0, 0x200, R3 ;  /* 0x000002000010b824 */ /* 0x000fe200078e0203 */
[----:B------:R-:W-:-:S04]  /*0130*/  @!P3 IADD3 R3, R3, 0x80, RZ ;  /* 0x000000800303b810 */ /* 0x000fc80007ffe0ff */
[----:B------:R-:W-:Y:S01]  /*0140*/  ISETP.GE.AND P2, PT, R3, R4, PT ;  /* 0x000000040300720c */ /* 0x000fe20003f46270 */
[----:B------:R-:W-:Y:S01]  /*0150*/  @!P3 IMAD.MOV.U32 R17, RZ, RZ, 0x8 ;  /* 0x00000008ff11b424 */ /* 0x000fe200078e00ff */
[----:B------:R-:W-:Y:S01]  /*0160*/  @!P1 MOV R13, 0x8 ;  /* 0x00000008000d9802 */ /* 0x000fe20000000f00 */
[----:B------:R-:W-:Y:S01]  /*0170*/  @!P0 IMAD.MOV.U32 R19, RZ, RZ, 0x8 ;  /* 0x00000008ff138424 */ /* 0x000fe200078e00ff */
[----:B------:R-:W-:-:S09]  /*0180*/  @!P0 LEA R18, R0, R5, 0x9 ;  /* 0x0000000500128211 */ /* 0x000fd200078e48ff */
[----:B------:R-:W-:Y:S01]  /*0190*/  @!P2 LEA R14, R0, R3, 0x9 ;  /* 0x00000003000ea211 */ /* 0x000fe200078e48ff */
[----:B------:R-:W-:Y:S01]  /*01a0*/  @!P2 IMAD.MOV.U32 R15, RZ, RZ, 0x8 ;  /* 0x00000008ff0fa424 */ /* 0x000fe200078e00ff */
[----:B------:R-:W-:-:S03]  /*01b0*/  CS2R R2, SRZ ;  /* 0x0000000000027805 */ /* 0x000fc6000001ff00 */
[----:B------:R-:W-:Y:S01]  /*01c0*/  @!P2 IMAD.WIDE.U32 R14, R14, R15, c[0x0][0x170] ;  /* 0x00005c000e0ea625 */ /* 0x000fe200078e000f */
[----:B------:R-:W-:Y:S01]  /*01d0*/  CS2R R10, SRZ ;  /* 0x00000000000a7805 */ /* 0x000fe2000001ff00 */
[----:B0-----:R-:W-:-:S03]  /*01e0*/  CS2R R8, SRZ ;  /* 0x0000000000087805 */ /* 0x001fc6000001ff00 */
[----:B------:R2:W5:Y:S01]  /*01f0*/  @!P2 LDG.E.64 R2, [R14.64] ;  /* 0x000000040e02a981 */ /* 0x000562000c1e1b00 */
[----:B------:R-:W-:-:S04]  /*0200*/  @!P1 IMAD.WIDE.U32 R12, R12, R13, c[0x0][0x170] ;  /* 0x00005c000c0c9625 */ /* 0x000fc800078e000d */
[----:B------:R-:W-:Y:S01]  /*0210*/  @!P3 IMAD.WIDE.U32 R16, R16, R17, c[0x0][0x170] ;  /* 0x00005c001010b625 */ /* 0x000fe200078e0011 */
[----:B------:R0:W5:Y:S01]  /*0220*/  @!P1 LDG.E.64 R10, [R12.64] ;  /* 0x000000040c0a9981 */ /* 0x000162000c1e1b00 */
[----:B------:R-:W-:-:S03]  /*0230*/  @!P0 IADD3 R5, R5, 0x80, RZ ;  /* 0x0000008005058810 */ /* 0x000fc60007ffe0ff */
[----:B------:R0:W5:Y:S01]  /*0240*/  @!P3 LDG.E.64 R8, [R16.64] ;  /* 0x000000041008b981 */ /* 0x000162000c1e1b00 */
[----:B------:R-:W-:Y:S01]  /*0250*/  ISETP.GE.AND P1, PT, R5, R4, PT ;  /* 0x000000040500720c */ /* 0x000fe20003f26270 */
[----:B------:R-:W-:Y:S01]  /*0260*/  BSSY B0, `(.L_x_12709) ;  /* 0x0000011000007945 */ /* 0x000fe20003800000 */
[----:B--2---:R1:W2:Y:S02]  /*0270*/  @!P0 DADD R14, -RZ, -R6 ;  /* 0x00000000ff0e8229 */ /* 0x0042a40000000906 */
[----:B-1----:R-:W-:-:S05]  /*0280*/  @!P0 IMAD.WIDE.U32 R6, R18, R19, c[0x0][0x168] ;  /* 0x00005a0012068625 */ /* 0x002fca00078e0013 */
[----:B--2---:R0:W-:Y:S04]  /*0290*/  @!P0 STG.E.64 [R6.64], R14 ;  /* 0x0000000e06008986 */ /* 0x0041e8000c101b04 */
[----:B------:R-:W-:Y:S05]  /*02a0*/  @P1 BRA `(.L_x_12710) ;  /* 0x000000c000001947 */ /* 0x000fea0003800000 */
[----:B0-----:R-:W-:Y:S01]  /*02b0*/  LEA R6, R0, R5, 0x9 ;  /* 0x0000000500067211 */ /* 0x001fe200078e48ff */
[----:B------:R-:W-:Y:S01]  /*02c0*/  IMAD.MOV.U32 R13, RZ, RZ, 0x8 ;  /* 0x00000008ff0d7424 */ /* 0x000fe200078e00ff */
[----:B------:R-:W-:Y:S01]  /*02d0*/  IADD3 R5, R5, 0x80, RZ ;  /* 0x0000008005057810 */ /* 0x000fe20007ffe0ff */
[----:B-----5:R-:W0:Y:S02]  /*02e0*/  DADD R10, -RZ, -R10 ;  /* 0x00000000ff0a7229 */ /* 0x020e24000000090a */
[----:B------:R-:W-:Y:S01]  /*02f0*/  IMAD.WIDE.U32 R6, R6, R13, c[0x0][0x168] ;  /* 0x00005a0006067625 */ /* 0x000fe200078e000d */
[----:B------:R-:W-:-:S04]  /*0300*/  ISETP.GE.AND P0, PT, R5, R4, PT ;  /* 0x000000040500720c */ /* 0x000fc80003f06270 */
[----:B0-----:R0:W-:Y:S09]  /*0310*/  STG.E.64 [R6.64], R10 ;  /* 0x0000000a06007986 */ /* 0x0011f2000c101b04 */
[----:B------:R-:W-:Y:S01]  /*0320*/  @!P0 LEA R12, R0, R5, 0x9 ;  /* 0x00000005000c8211 */ /* 0x000fe200078e48ff */
[----:B------:R-:W1:Y:S01]  /*0330*/  @!P0 DADD R8, -RZ, -R8 ;  /* 0x00000000ff088229 */ /* 0x000e620000000908 */
[----:B------:R-:W-:-:S03]  /*0340*/  @!P0 IADD3 R5, R5, 0x80, RZ ;  /* 0x0000008005058810 */ /* 0x000fc60007ffe0ff */
[----:B------:R-:W-:-:S05]  /*0350*/  @!P0 IMAD.WIDE.U32 R12, R12, R13, c[0x0][0x168] ;  /* 0x00005a000c0c8625 */ /* 0x000fca00078e000d */
[----:B-1----:R0:W-:Y:S02]  /*0360*/  @!P0 STG.E.64 [R12.64], R8 ;  /* 0x000000080c008986 */ /* 0x0021e4000c101b04 */
.L_x_12710:
[----:B------:R-:W-:Y:S05]  /*0370*/  BSYNC B0 ;  /* 0x0000000000007941 */ /* 0x000fea0003800000 */
.L_x_12709:
[----:B------:R-:W-:-:S13]  /*0380*/  ISETP.GE.AND P0, PT, R5, R4, PT ;  /* 0x000000040500720c */ /* 0x000fda0003f06270 */
[----:B------:R-:W-:Y:S05]  /*0390*/  @P0 EXIT ;  /* 0x000000000000094d */ /* 0x000fea0003800000 */
[----:B0-----:R-:W-:Y:S01]  /*03a0*/  MOV R7, 0x8 ;  /* 0x0000000800077802 */ /* 0x001fe20000000f00 */
[----:B------:R-:W-:Y:S01]  /*03b0*/  IMAD R0, R0, 0x200, R5 ;  /* 0x0000020000007824 */ /* 0x000fe200078e0205 */
[----:B-----5:R0:W1:-:S03]  /*03c0*/  DADD R4, -RZ, -R2 ;  /* 0x00000000ff047229 */ /* 0x0200460000000902 */
[----:B0-----:R-:W-:-:S05]  /*03d0*/  IMAD.WIDE.U32 R2, R0, R7, c[0x0][0x168] ;  /* 0x00005a0000027625 */ /* 0x001fca00078e0007 */
[----:B-1----:R-:W-:Y:S01]  /*03e0*/  STG.E.64 [R2.64], R4 ;  /* 0x0000000402007986 */ /* 0x002fe2000c101b04 */
[----:B------:R-:W-:Y:S05]  /*03f0*/  EXIT ;  /* 0x000000000000794d */ /* 0x000fea0003800000 */
.L_x_12711:
        /* <DEDUP_REMOVED lines=16> */
.L_x_22459:


//--------------------- .text._ZN2at6native29vectorized_elementwise_kernelILi2EZZZNS0_15neg_kernel_cudaERNS_18TensorIteratorBaseEENKUlvE0_clEvENKUlvE4_clEvEUldE_St5arrayIPcLm2EEEEviT0_T1_ --------------------------
	.section	.text._ZN2at6native29vectorized_elementwise_kernelILi2EZZZNS0_15neg_kernel_cudaERNS_18TensorIteratorBaseEENKUlvE0_clEvENKUlvE4_clEvEUldE_St5arrayIPcLm2EEEEviT0_T1_,"ax",@progbits
	.sectioninfo	@"SHI_REGISTERS=32"
	.align	128
        .global         _ZN2at6native29vectorized_elementwise_kernelILi2EZZZNS0_15neg_kernel_cudaERNS_18TensorIteratorBaseEENKUlvE0_clEvENKUlvE4_clEvEUldE_St5arrayIPcLm2EEEEviT0_T1_
        .type           _ZN2at6native29vectorized_elementwise_kernelILi2EZZZNS0_15neg_kernel_cudaERNS_18TensorIteratorBaseEENKUlvE0_clEvENKUlvE4_clEvEUldE_St5arrayIPcLm2EEEEviT0_T1_,@function
        .size           _ZN2at6native29vectorized_elementwise_kernelILi2EZZZNS0_15neg_kernel_cudaERNS_18TensorIteratorBaseEENKUlvE0_clEvENKUlvE4_clEvEUldE_St5arrayIPcLm2EEEEviT0_T1_,(.L_x_22460 - _ZN2at6native29vectorized_elementwise_kernelILi2EZZZNS0_15neg_kernel_cudaERNS_18TensorIteratorBaseEENKUlvE0_clEvENKUlvE4_clEvEUldE_St5arrayIPcLm2EEEEviT0_T1_)
        .other          _ZN2at6native29vectorized_elementwise_kernelILi2EZZZNS0_15neg_kernel_cudaERNS_18TensorIteratorBaseEENKUlvE0_clEvENKUlvE4_clEvEUldE_St5arrayIPcLm2EEEEviT0_T1_,@"STO_CUDA_ENTRY STV_DEFAULT"
_ZN2at6native29vectorized_elementwise_kernelILi2EZZZNS0_15neg_kernel_cudaERNS_18TensorIteratorBaseEENKUlvE0_clEvENKUlvE4_clEvEUldE_St5arrayIPcLm2EEEEviT0_T1_:
.text._ZN2at6native29vectorized_elementwise_kernelILi2EZZZNS0_15neg_kernel_cudaERNS_18TensorIteratorBaseEENKUlvE0_clEvENKUlvE4_clEvEUldE_St5arrayIPcLm2EEEEviT0_T1_:
        /* <DEDUP_REMOVED lines=8> */
[----:B------:R-:W-:-:S10]  /*0080*/  HFMA2.MMA R3, -RZ, RZ, 0, 4.76837158203125e-07 ;  /* 0x00000008ff037435 */ /* 0x000fd400000001ff */
[----:B------:R-:W-:-:S06]  /*0090*/  IMAD.WIDE R4, R0, R3, c[0x0][0x170] ;  /* 0x00005c0000047625 */ /* 0x000fcc00078e0203 */
[----:B0-----:R-:W-:-:S05]  /*00a0*/  IMAD.WIDE.U32 R20, R2, 0x10, R4 ;  /* 0x0000001002147825 */ /* 0x001fca00078e0004 */
[----:B------:R-:W2:Y:S04]  /*00b0*/  LDG.E.128 R16, [R20.64] ;  /* 0x0000000414107981 */ /* 0x000ea8000c1e1d00 */
[----:B------:R-:W3:Y:S04]  /*00c0*/  LDG.E.128 R12, [R20.64+0x800] ;  /* 0x00080004140c7981 */ /* 0x000ee8000c1e1d00 */
[----:B------:R-:W4:Y:S04]  /*00d0*/  LDG.E.128 R4, [R20.64+0x1000] ;  /* 0x0010000414047981 */ /* 0x000f28000c1e1d00 */
[----:B------:R-:W5:Y:S01]  /*00e0*/  LDG.E.128 R8, [R20.64+0x1800] ;  /* 0x0018000414087981 */ /* 0x000f62000c1e1d00 */
[----:B------:R-:W-:-:S06]  /*00f0*/  IMAD.WIDE.U32 R22, R0, R3, c[0x0][0x168] ;  /* 0x00005a0000167625 */ /* 0x000fcc00078e0003 */
[----:B------:R-:W-:Y:S01]  /*0100*/  IMAD.WIDE R22, R2, 0x10, R22 ;  /* 0x0000001002167825 */ /* 0x000fe200078e0216 */
[----:B--2---:R-:W-:-:S04]  /*0110*/  DADD R16, -RZ, -R16 ;  /* 0x00000000ff107229 */ /* 0x004fc80000000910 */
[----:B------:R-:W0:-:S04]  /*0120*/  DADD R18, -RZ, -R18 ;  /* 0x00000000ff127229 */ /* 0x000e080000000912 */
[----:B---3--:R-:W-:-:S03]  /*0130*/  DADD R12, -RZ, -R12 ;  /* 0x00000000ff0c7229 */ /* 0x008fc6000000090c */
[----:B0-----:R-:W-:Y:S01]  /*0140*/  STG.E.128 [R22.64], R16 ;  /* 0x0000001016007986 */ /* 0x001fe2000c101d04 */
[----:B------:R-:W0:-:S04]  /*0150*/  DADD R14, -RZ, -R14 ;  /* 0x00000000ff0e7229 */ /* 0x000e08000000090e */
[----:B----4-:R-:W-:-:S03]  /*0160*/  DADD R4, -RZ, -R4 ;  /* 0x00000000ff047229 */ /* 0x010fc60000000904 */
[----:B0-----:R-:W-:Y:S01]  /*0170*/  STG.E.128 [R22.64+0x800], R12 ;  /* 0x0008000c16007986 */ /* 0x001fe2000c101d04 */
[----:B------:R-:W0:-:S04]  /*0180*/  DADD R6, -RZ, -R6 ;  /* 0x00000000ff067229 */ /* 0x000e080000000906 */
[----:B-----5:R-:W-:-:S03]  /*0190*/  DADD R8, -RZ, -R8 ;  /* 0x00000000ff087229 */ /* 0x020fc60000000908 */
[----:B0-----:R-:W-:Y:S01]  /*01a0*/  STG.E.128 [R22.64+0x1000], R4 ;  /* 0x0010000416007986 */ /* 0x001fe2000c101d04 */
[----:B------:R-:W0:-:S07]  /*01b0*/  DADD R10, -RZ, -R10 ;  /* 0x00000000ff0a7229 */ /* 0x000e0e000000090a */
[----:B0-----:R-:W-:Y:S01]  /*01c0*/  STG.E.128 [R22.64+0x1800], R8 ;  /* 0x0018000816007986 */ /* 0x001fe2000c101d04 */
[----:B------:R-:W-:Y:S05]  /*01d0*/  EXIT ;  /* 0x000000000000794d */ /* 0x000fea0003800000 */
.L_x_12712:
[----:B------:R-:W0:Y:S01]  /*01e0*/  S2R R21, SR_TID.X ;  /* 0x0000000000157919 */ /* 0x000e220000002100 */
[----:B------:R-:W-:Y:S01]  /*01f0*/  CS2R R10, SRZ ;  /* 0x00000000000a7805 */ /* 0x000fe2000001ff00 */
[----:B------:R-:W-:Y:S01]  /*0200*/  CS2R R8, SRZ ;  /* 0x0000000000087805 */ /* 0x000fe2000001ff00 */
[----:B0-----:R-:W-:Y:S01]  /*0210*/  ISETP.GE.AND P0, PT, R21, R20, PT ;  /* 0x000000141500720c */ /* 0x001fe20003f06270 */
[----:B------:R-:W-:-:S12]  /*0220*/  IMAD.MOV.U32 R23, RZ, RZ, R21 ;  /* 0x000000ffff177224 */ /* 0x000fd800078e0015 */
[----:B------:R-:W-:Y:S01]  /*0230*/  @!P0 IMAD.IADD R6, R0, 0x1, R21 ;  /* 0x0000000100068824 */ /* 0x000fe200078e0215 */
[----:B------:R-:W-:Y:S01]  /*0240*/  @!P0 IADD3 R23, R21, 0x80, RZ ;  /* 0x0000008015178810 */ /* 0x000fe20007ffe0ff */
[----:B------:R-:W-:-:S03]  /*0250*/  @!P0 IMAD.MOV.U32 R7, RZ, RZ, 0x8 ;  /* 0x00000008ff078424 */ /* 0x000fc600078e00ff */
[----:B------:R-:W-:Y:S01]  /*0260*/  ISETP.GE.AND P6, PT, R23, R20, PT ;  /* 0x000000141700720c */ /* 0x000fe20003fc6270 */
[----:B------:R-:W-:-:S05]  /*0270*/  @!P0 IMAD.WIDE.U32 R6, R6, R7, c[0x0][0x170] ;  /* 0x00005c0006068625 */ /* 0x000fca00078e0007 */
[----:B------:R0:W2:Y:S07]  /*0280*/  @!P0 LDG.E.64 R10, [R6.64] ;  /* 0x00000004060a8981 */ /* 0x0000ae000c1e1b00 */
[----:B------:R-:W-:Y:S01]  /*0290*/  @!P6 IMAD.IADD R14, R0, 0x1, R23 ;  /* 0x00000001000ee824 */ /* 0x000fe200078e0217 */
[----:B------:R-:W-:Y:S02]  /*02a0*/  @!P6 IADD3 R23, R23, 0x80, RZ ;  /* 0x000000801717e810 */ /* 0x000fe40007ffe0ff */
[----:B------:R-:W-:-:S02]  /*02b0*/  @!P6 MOV R15, 0x8 ;  /* 0x00000008000fe802 */ /* 0x000fc40000000f00 */
[----:B------:R-:W-:-:S03]  /*02c0*/  ISETP.GE.AND P5, PT, R23, R20, PT ;  /* 0x000000141700720c */ /* 0x000fc60003fa6270 */
[----:B------:R-:W-:Y:S01]  /*02d0*/  @!P6 IMAD.WIDE.U32 R14, R14, R15, c[0x0][0x170] ;  /* 0x00005c000e0ee625 */ /* 0x000fe200078e000f */
[----:B0-----:R-:W-:-:S04]  /*02e0*/  CS2R R6, SRZ ;  /* 0x0000000000067805 */ /* 0x001fc8000001ff00 */
[----:B------:R0:W5:Y:S05]  /*02f0*/  @!P6 LDG.E.64 R8, [R14.64] ;  /* 0x000000040e08e981 */ /* 0x00016a000c1e1b00 */
[----:B------:R-:W-:Y:S02]  /*0300*/  @!P5 IADD3 R16, R0, R23, RZ ;  /* 0x000000170010d210 */ /* 0x000fe40007ffe0ff */
        /* <DEDUP_REMOVED lines=11> */
[----:B------:R-:W-:Y:S01]  /*03c0*/  @!P3 IMAD.MOV.U32 R13, RZ, RZ, 0x8 ;  /* 0x00000008ff0db424 */ /* 0x000fe200078e00ff */
[----:B------:R-:W-:Y:S01]  /*03d0*/  @!P4 MOV R19, 0x8 ;  /* 0x000000080013c802 */ /* 0x000fe20000000f00 */
[----:B------:R-:W-:-:S10]  /*03e0*/  @!P5 IMAD.MOV.U32 R17, RZ, RZ, 0x8 ;  /* 0x00000008ff11d424 */ /* 0x000fd400078e00ff */
[----:B------:R-:W-:Y:S01]  /*03f0*/  @!P1 IMAD.IADD R22, R0, 0x1, R23 ;  /* 0x0000000100169824 */ /* 0x000fe200078e0217 */
[----:B------:R-:W-:-:S04]  /*0400*/  @!P1 IADD3 R23, R23, 0x80, RZ ;  /* 0x0000008017179810 */ /* 0x000fc80007ffe0ff */
[----:B------:R-:W-:Y:S01]  /*0410*/  ISETP.GE.AND P6, PT, R23, R20, PT ;  /* 0x000000141700720c */ /* 0x000fe20003fc6270 */
[----:B------:R-:W-:Y:S01]  /*0420*/  @!P3 IMAD.WIDE.U32 R12, R12, R13, c[0x0][0x170] ;  /* 0x00005c000c0cb625 */ /* 0x000fe200078e000d */
[----:B------:R-:W-:Y:S01]  /*0430*/  CS2R R4, SRZ ;  /* 0x0000000000047805 */ /* 0x000fe2000001ff00 */
[----:B------:R-:W-:Y:S02]  /*0440*/  CS2R R2, SRZ ;  /* 0x0000000000027805 */ /* 0x000fe4000001ff00 */
[----:B------:R-:W-:Y:S01]  /*0450*/  @!P5 IMAD.WIDE.U32 R16, R16, R17, c[0x0][0x170] ;  /* 0x00005c001010d625 */ /* 0x000fe200078e0011 */
[----:B------:R1:W5:Y:S03]  /*0460*/  @!P3 LDG.E.64 R6, [R12.64] ;  /* 0x000000040c06b981 */ /* 0x000366000c1e1b00 */
[----:B------:R-:W-:Y:S01]  /*0470*/  @!P4 IMAD.WIDE.U32 R18, R18, R19, c[0x0][0x170] ;  /* 0x00005c001212c625 */ /* 0x000fe200078e0013 */
[----:B------:R3:W5:Y:S03]  /*0480*/  @!P5 LDG.E.64 R4, [R16.64] ;  /* 0x000000041004d981 */ /* 0x000766000c1e1b00 */
[----:B------:R-:W-:Y:S01]  /*0490*/  @!P2 IMAD.MOV.U32 R29, RZ, RZ, 0x8 ;  /* 0x00000008ff1da424 */ /* 0x000fe200078e00ff */
[----:B------:R4:W5:Y:S01]  /*04a0*/  @!P4 LDG.E.64 R2, [R18.64] ;  /* 0x000000041202c981 */ /* 0x000962000c1e1b00 */
[----:B-1----:R-:W-:-:S02]  /*04b0*/  @!P1 MOV R13, 0x8 ;  /* 0x00000008000d9802 */ /* 0x002fc40000000f00 */
[----:B------:R-:W-:Y:S01]  /*04c0*/  @!P2 IMAD.WIDE.U32 R28, R24, R29, c[0x0][0x170] ;  /* 0x00005c00181ca625 */ /* 0x000fe200078e001d */
[----:B0-----:R-:W-:-:S03]  /*04d0*/  CS2R R14, SRZ ;  /* 0x00000000000e7805 */ /* 0x001fc6000001ff00 */
[C---:B---3--:R-:W-:Y:S02]  /*04e0*/  @!P6 IMAD.IADD R16, R0.reuse, 0x1, R23 ;  /* 0x000000010010e824 */ /* 0x048fe400078e0217 */
[----:B------:R-:W-:Y:S01]  /*04f0*/  @!P6 IMAD.MOV.U32 R17, RZ, RZ, 0x8 ;  /* 0x00000008ff11e424 */ /* 0x000fe200078e00ff */
[----:B----4-:R-:W-:Y:S01]  /*0500*/  @!P0 IADD3 R18, R0, R21, RZ ;  /* 0x0000001500128210 */ /* 0x010fe20007ffe0ff */
[----:B------:R-:W-:Y:S01]  /*0510*/  @!P0 IMAD.MOV.U32 R19, RZ, RZ, 0x8 ;  /* 0x00000008ff138424 */ /* 0x000fe200078e00ff */
[----:B------:R-:W-:Y:S01]  /*0520*/  CS2R R24, SRZ ;  /* 0x0000000000187805 */ /* 0x000fe2000001ff00 */
[----:B------:R-:W-:Y:S01]  /*0530*/  @!P1 IMAD.WIDE.U32 R22, R22, R13, c[0x0][0x170] ;  /* 0x00005c0016169625 */ /* 0x000fe200078e000d */
[----:B------:R-:W-:Y:S01]  /*0540*/  CS2R R26, SRZ ;  /* 0x00000000001a7805 */ /* 0x000fe2000001ff00 */
[----:B------:R0:W5:Y:S02]  /*0550*/  @!P2 LDG.E.64 R14, [R28.64] ;  /* 0x000000041c0ea981 */ /* 0x000164000c1e1b00 */
[----:B------:R-:W-:Y:S01]  /*0560*/  @!P6 IMAD.WIDE.U32 R16, R16, R17, c[0x0][0x170] ;  /* 0x00005c001010e625 */ /* 0x000fe200078e0011 */
[----:B------:R-:W-:Y:S01]  /*0570*/  @!P0 IADD3 R21, R21, 0x80, RZ ;  /* 0x0000008015158810 */ /* 0x000fe20007ffe0ff */
[----:B------:R0:W5:Y:S04]  /*0580*/  @!P1 LDG.E.64 R24, [R22.64] ;  /* 0x0000000416189981 */ /* 0x000168000c1e1b00 */
[----:B------:R0:W5:Y:S01]  /*0590*/  @!P6 LDG.E.64 R26, [R16.64] ;  /* 0x00000004101ae981 */ /* 0x000162000c1e1b00 */
[----:B------:R-:W-:Y:S01]  /*05a0*/  BSSY B0, `(.L_x_12713) ;  /* 0x0000036000007945 */ /* 0x000fe20003800000 */
[----:B------:R-:W-:Y:S01]  /*05b0*/  BSSY B1, `(.L_x_12714) ;  /* 0x000002d000017945 */ /* 0x000fe20003800000 */
[----:B--2---:R1:W2:-:S02]  /*05c0*/  @!P0 DADD R12, -RZ, -R10 ;  /* 0x00000000ff0c8229 */ /* 0x004284000000090a */
[----:B-1----:R-:W-:-:S05]  /*05d0*/  @!P0 IMAD.WIDE.U32 R10, R18, R19, c[0x0][0x168] ;  /* 0x00005a00120a8625 */ /* 0x002fca00078e0013 */
[----:B--2---:R0:W-:Y:S01]  /*05e0*/  @!P0 STG.E.64 [R10.64], R12 ;  /* 0x0000000c0a008986 */ /* 0x0041e2000c101b04 */
[----:B------:R-:W-:-:S13]  /*05f0*/  ISETP.GE.AND P0, PT, R21, R20, PT ;  /* 0x000000141500720c */ /* 0x000fda0003f06270 */
[----:B------:R-:W-:Y:S05]  /*0600*/  @P0 BRA `(.L_x_12715) ;  /* 0x000000e000000947 */ /* 0x000fea0003800000 */
[----:B0-----:R-:W-:Y:S01]  /*0610*/  MOV R11, 0x8 ;  /* 0x00000008000b7802 */ /* 0x001fe20000000f00 */
[----:B------:R-:W-:Y:S01]  /*0620*/  IMAD.IADD R10, R0, 0x1, R21 ;  /* 0x00000001000a7824 */ /* 0x000fe200078e0215 */
[----:B-----5:R-:W0:Y:S01]  /*0630*/  DADD R8, -RZ, -R8 ;  /* 0x00000000ff087229 */ /* 0x020e220000000908 */
[----:B------:R-:W-:Y:S02]  /*0640*/  IADD3 R21, R21, 0x80, RZ ;  /* 0x0000008015157810 */ /* 0x000fe40007ffe0ff */
[----:B------:R-:W-:Y:S02]  /*0650*/  IMAD.WIDE.U32 R10, R10, R11, c[0x0][0x168] ;  /* 0x00005a000a0a7625 */ /* 0x000fe400078e000b */
[----:B------:R-:W-:-:S03]  /*0660*/  ISETP.GE.AND P0, PT, R21, R20, PT ;  /* 0x000000141500720c */ /* 0x000fc60003f06270 */
[----:B0-----:R0:W-:Y:S10]  /*0670*/  STG.E.64 [R10.64], R8 ;  /* 0x000000080a007986 */ /* 0x0011f4000c101b04 */
[----:B------:R-:W-:Y:S05]  /*0680*/  @P0 BRA `(.L_x_12716) ;  /* 0x000000e000000947 */ /* 0x000fea0003800000 */
[----:B0-----:R-:W-:Y:S01]  /*0690*/  MOV R9, 0x8 ;  /* 0x0000000800097802 */ /* 0x001fe20000000f00 */
[----:B------:R-:W-:Y:S01]  /*06a0*/  IMAD.IADD R8, R0, 0x1, R21 ;  /* 0x0000000100087824 */ /* 0x000fe200078e0215 */
[----:B------:R-:W0:Y:S01]  /*06b0*/  DADD R4, -RZ, -R4 ;  /* 0x00000000ff047229 */ /* 0x000e220000000904 */
[----:B------:R-:W-:-:S02]  /*06c0*/  IADD3 R21, R21, 0x80, RZ ;  /* 0x0000008015157810 */ /* 0x000fc40007ffe0ff */
[----:B------:R-:W-:-:S05]  /*06d0*/  IMAD.WIDE.U32 R8, R8, R9, c[0x0][0x168] ;  /* 0x00005a0008087625 */ /* 0x000fca00078e0009 */
[----:B0-----:R0:W-:Y:S03]  /*06e0*/  STG.E.64 [R8.64], R4 ;  /* 0x0000000408007986 */ /* 0x0011e6000c101b04 */
.L_x_12715:
[----:B0-----:R-:W-:-:S13]  /*06f0*/  ISETP.GE.AND P0, PT, R21, R20, PT ;  /* 0x000000141500720c */ /* 0x001fda0003f06270 */
[----:B------:R-:W-:Y:S05]  /*0700*/  @P0 BRA `(.L_x_12717) ;  /* 0x000000e000000947 */ /* 0x000fea0003800000 */
[----:B-----5:R-:W-:Y:S01]  /*0710*/  MOV R5, 0x8 ;  /* 0x0000000800057802 */ /* 0x020fe20000000f00 */
[----:B------:R-:W-:Y:S01]  /*0720*/  IMAD.IADD R4, R0, 0x1, R21 ;  /* 0x0000000100047824 */ /* 0x000fe200078e0215 */
[----:B------:R-:W0:Y:S01]  /*0730*/  DADD R2, -RZ, -R2 ;  /* 0x00000000ff027229 */ /* 0x000e220000000902 */
[----:B------:R-:W-:Y:S02]  /*0740*/  IADD3 R21, R21, 0x80, RZ ;  /* 0x0000008015157810 */ /* 0x000fe40007ffe0ff */
[----:B------:R-:W-:-:S05]  /*0750*/  IMAD.WIDE.U32 R4, R4, R5, c[0x0][0x168] ;  /* 0x00005a0004047625 */ /* 0x000fca00078e0005 */
[----:B0-----:R0:W-:Y:S03]  /*0760*/  STG.E.64 [R4.64], R2 ;  /* 0x0000000204007986 */ /* 0x0011e6000c101b04 */
.L_x_12716:
[----:B------:R-:W-:-:S13]  /*0770*/  ISETP.GE.AND P0, PT, R21, R20, PT ;  /* 0x000000141500720c */ /* 0x000fda0003f06270 */
[----:B------:R-:W-:Y:S05]  /*0780*/  @P0 BRA `(.L_x_12718) ;  /* 0x000000f000000947 */ /* 0x000fea0003800000 */
[----:B0-----:R-:W-:Y:S01]  /*0790*/  MOV R3, 0x8 ;  /* 0x0000000800037802 */ /* 0x001fe20000000f00 */
[----:B------:R-:W-:Y:S01]  /*07a0*/  IMAD.IADD R2, R0, 0x1, R21 ;  /* 0x0000000100027824 */ /* 0x000fe200078e0215 */
[----:B------:R-:W0:Y:S01]  /*07b0*/  DADD R6, -RZ, -R6 ;  /* 0x00000000ff067229 */ /* 0x000e220000000906 */
[----:B------:R-:W-:Y:S02]  /*07c0*/  IADD3 R21, R21, 0x80, RZ ;  /* 0x0000008015157810 */ /* 0x000fe40007ffe0ff */
[----:B------:R-:W-:-:S05]  /*07d0*/  IMAD.WIDE.U32 R2, R2, R3, c[0x0][0x168] ;  /* 0x00005a0002027625 */ /* 0x000fca00078e0003 */
[----:B0-----:R0:W-:Y:S03]  /*07e0*/  STG.E.64 [R2.64], R6 ;  /* 0x0000000602007986 */ /* 0x0011e6000c101b04 */
.L_x_12717:
[----:B------:R-:W-:-:S13]  /*07f0*/  ISETP.GE.AND P0, PT, R21, R20, PT ;  /* 0x000000141500720c */ /* 0x000fda0003f06270 */
[----:B------:R-:W-:Y:S01]  /*0800*/  @P0 BREAK B1 ;  /* 0x0000000000010942 */ /* 0x000fe20003800000 */
[----:B------:R-:W-:Y:S05]  /*0810*/  @P0 BRA `(.L_x_12719) ;  /* 0x000000e000000947 */ /* 0x000fea0003800000 */
[----:B0----5:R-:W-:Y:S01]  /*0820*/  MOV R3, 0x8 ;  /* 0x0000000800037802 */ /* 0x021fe20000000f00 */
[----:B------:R-:W-:Y:S01]  /*0830*/  IMAD.IADD R2, R0, 0x1, R21 ;  /* 0x0000000100027824 */ /* 0x000fe200078e0215 */
[----:B------:R-:W0:Y:S01]  /*0840*/  DADD R14, -RZ, -R14 ;  /* 0x00000000ff0e7229 */ /* 0x000e22000000090e */
[----:B------:R-:W-:Y:S02]  /*0850*/  IADD3 R21, R21, 0x80, RZ ;  /* 0x0000008015157810 */ /* 0x000fe40007ffe0ff */
[----:B------:R-:W-:-:S05]  /*0860*/  IMAD.WIDE.U32 R2, R2, R3, c[0x0][0x168] ;  /* 0x00005a0002027625 */ /* 0x000fca00078e0003 */
[----:B0-----:R0:W-:Y:S03]  /*0870*/  STG.E.64 [R2.64], R14 ;  /* 0x0000000e02007986 */ /* 0x0011e6000c101b04 */
.L_x_12718:
[----:B------:R-:W-:Y:S05]  /*0880*/  BSYNC B1 ;  /* 0x0000000000017941 */ /* 0x000fea0003800000 */
.L_x_12714:
[----:B------:R-:W-:-:S13]  /*0890*/  ISETP.GE.AND P0, PT, R21, R20, PT ;  /* 0x000000141500720c */ /* 0x000fda0003f06270 */
[----:B0-----:R-:W-:Y:S01]  /*08a0*/  @!P0 MOV R3, 0x8 ;  /* 0x0000000800038802 */ /* 0x001fe20000000f00 */
[----:B------:R-:W-:Y:S01]  /*08b0*/  @!P0 IMAD.IADD R2, R0, 0x1, R21 ;  /* 0x0000000100028824 */ /* 0x000fe200078e0215 */
[----:B------:R-:W0:Y:S01]  /*08c0*/  @!P0 DADD R24, -RZ, -R24 ;  /* 0x00000000ff188229 */ /* 0x000e220000000918 */
[----:B------:R-:W-:Y:S02]  /*08d0*/  @!P0 IADD3 R21, R21, 0x80, RZ ;  /* 0x0000008015158810 */ /* 0x000fe40007ffe0ff */
[----:B------:R-:W-:-:S05]  /*08e0*/  @!P0 IMAD.WIDE.U32 R2, R2, R3, c[0x0][0x168] ;  /* 0x00005a0002028625 */ /* 0x000fca00078e0003 */
[----:B0-----:R0:W-:Y:S03]  /*08f0*/  @!P0 STG.E.64 [R2.64], R24 ;  /* 0x0000001802008986 */ /* 0x0011e6000c101b04 */
.L_x_12719:
[----:B------:R-:W-:Y:S05]  /*0900*/  BSYNC B0 ;  /* 0x0000000000007941 */ /* 0x000fea0003800000 */
.L_x_12713:
[----:B------:R-:W-:Y:S01]  /*0910*/  WARPSYNC 0xffffffff ;  /* 0xffffffff00007948 */ /* 0x000fe20003800000 */
[----:B------:R-:W-:-:S13]  /*0920*/  ISETP.GE.AND P0, PT, R21, R20, PT ;  /* 0x000000141500720c */ /* 0x000fda0003f06270 */
[----:B------:R-:W-:Y:S05]  /*0930*/  @P0 EXIT ;  /* 0x000000000000094d */ /* 0x000fea0003800000 */
[----:B0----5:R-:W-:Y:S01]  /*0940*/  MOV R3, 0x8 ;  /* 0x0000000800037802 */ /* 0x021fe20000000f00 */
[----:B------:R-:W-:Y:S01]  /*0950*/  IMAD.IADD R2, R0, 0x1, R21 ;  /* 0x0000000100027824 */ /* 0x000fe200078e0215 */
[----:B------:R-:W0:-:S03]  /*0960*/  DADD R26, -RZ, -R26 ;  /* 0x00000000ff1a7229 */ /* 0x000e06000000091a */
[----:B------:R-:W-:-:S05]  /*0970*/  IMAD.WIDE.U32 R2, R2, R3, c[0x0][0x168] ;  /* 0x00005a0002027625 */ /* 0x000fca00078e0003 */
[----:B0-----:R-:W-:Y:S01]  /*0980*/  STG.E.64 [R2.64], R26 ;  /* 0x0000001a02007986 */ /* 0x001fe2000c101b04 */
[----:B------:R-:W-:Y:S05]  /*0990*/  EXIT ;  /* 0x000000000000794d */ /* 0x000fea0003800000 */
.L_x_12720:
        /* <DEDUP_REMOVED lines=14> */
.L_x_22460:


//--------------------- .text._ZN2at6native29vectorized_elementwise_kernelILi4EZZZNS0_15neg_kernel_cudaERNS_18TensorIteratorBaseEENKUlvE0_clEvENKUlvE4_clEvEUldE_St5arrayIPcLm2EEEEviT0_T1_ --------------------------
	.section	.text._ZN2at6native29vectorized_elementwise_kernelILi4EZZZNS0_15neg_kernel_cudaERNS_18TensorIteratorBaseEENKUlvE0_clEvENKUlvE4_clEvEUldE_St5arrayIPcLm2EEEEviT0_T1_,"ax",@progbits
	.sectioninfo	@"SHI_REGISTERS=32"
	.align	128
        .global         _ZN2at6native29vectorized_elementwise_kernelILi4EZZZNS0_15neg_kernel_cudaERNS_18TensorIteratorBaseEENKUlvE0_clEvENKUlvE4_clEvEUldE_St5arrayIPcLm2EEEEviT0_T1_
        .type           _ZN2at6native29vectorized_elementwise_kernelILi4EZZZNS0_15neg_kernel_cudaERNS_18TensorIteratorBaseEENKUlvE0_clEvENKUlvE4_clEvEUldE_St5arrayIPcLm2EEEEviT0_T1_,@function
        .size           _ZN2at6native29vectorized_elementwise_kernelILi4EZZZNS0_15neg_kernel_cudaERNS_18TensorIteratorBaseEENKUlvE0_clEvENKUlvE4_clEvEUldE_St5arrayIPcLm2EEEEviT0_T1_,(.L_x_22461 - _ZN2at6native29vectorized_elementwise_kernelILi4EZZZNS0_15neg_kernel_cudaERNS_18TensorIteratorBaseEENKUlvE0_clEvENKUlvE4_clEvEUldE_St5arrayIPcLm2EEEEviT0_T1_)
        .other          _ZN2at6native29vectorized_elementwise_kernelILi4EZZZNS0_15neg_kernel_cudaERNS_18TensorIteratorBaseEENKUlvE0_clEvENKUlvE4_clEvEUldE_St5arrayIPcLm2EEEEviT0_T1_,@"STO_CUDA_ENTRY STV_DEFAULT"
_ZN2at6native29vectorized_elementwise_kernelILi4EZZZNS0_15neg_kernel_cudaERNS_18TensorIteratorBaseEENKUlvE0_clEvENKUlvE4_clEvEUldE_St5arrayIPcLm2EEEEviT0_T1_:
.text._ZN2at6native29vectorized_elementwise_kernelILi4EZZZNS0_15neg_kernel_cudaERNS_18TensorIteratorBaseEENKUlvE0_clEvENKUlvE4_clEvEUldE_St5arrayIPcLm2EEEEviT0_T1_:
        /* <DEDUP_REMOVED lines=30> */
.L_x_12721:
        /* <DEDUP_REMOVED lines=81> */
.L_x_12724:
        /* <DEDUP_REMOVED lines=8> */
.L_x_12725:
        /* <DEDUP_REMOVED lines=8> */
.L_x_12726:
        /* <DEDUP_REMOVED lines=9> */
.L_x_12727:
[----:B------:R-:W-:Y:S05]  /*0880*/  BSYNC B1 ;  /* 0x0000000000017941 */ /* 0x000fea0003800000 */
.L_x_12723:
[----:B------:R-:W-:-:S13]  /*0890*/  ISETP.GE.AND P0, PT, R21, R20, PT ;  /* 0x000000141500720c */ /* 0x000fda0003f06270 */
[----:B0-----:R-:W-:Y:S01]  /*08a0*/  @!P0 MOV R3, 0x8 ;  /* 0x0000000800038802 */ /* 0x001fe20000000f00 */
[----:B------:R-:W-:Y:S01]  /*08b0*/  @!P0 IMAD.IADD R2, R0, 0x1, R21 ;  /* 0x0000000100028824 */ /* 0x000fe200078e0215 */
[----:B------:R-:W0:Y:S01]  /*08c0*/  @!P0 DADD R24, -RZ, -R24 ;  /* 0x00000000ff188229 */ /* 0x000e220000000918 */
[----:B------:R-:W-:Y:S02]  /*08d0*/  @!P0 IADD3 R21, R21, 0x80, RZ ;  /* 0x0000008015158810 */ /* 0x000fe40007ffe0ff */
[----:B------:R-:W-:-:S05]  /*08e0*/  @!P0 IMAD.WIDE.U32 R2, R2, R3, c[0x0][0x168] ;  /* 0x00005a0002028625 */ /* 0x000fca00078e0003 */
[----:B0-----:R0:W-:Y:S03]  /*08f0*/  @!P0 STG.E.64 [R2.64], R24 ;  /* 0x0000001802008986 */ /* 0x0011e6000c101b04 */
.L_x_12728:
[----:B------:R-:W-:Y:S05]  /*0900*/  BSYNC B0 ;  /* 0x0000000000007941 */ /* 0x000fea0003800000 */
.L_x_12722:
        /* <DEDUP_REMOVED lines=9> */
.L_x_12729:
        /* <DEDUP_REMOVED lines=14> */
.L_x_22461:


//--------------------- .text._ZN2at6native29vectorized_elementwise_kernelILi8EZZZNS0_15neg_kernel_cudaERNS_18TensorIteratorBaseEENKUlvE0_clEvENKUlvE4_clEvEUldE_St5arrayIPcLm2EEEEviT0_T1_ --------------------------
	.section	.text._ZN2at6native29vectorized_elementwise_kernelILi8EZZZNS0_15neg_kernel_cudaERNS_18TensorIteratorBaseEENKUlvE0_clEvENKUlvE4_clEvEUldE_St5arrayIPcLm2EEEEviT0_T1_,"ax",@progbits
	.sectioninfo	@"SHI_REGISTERS=4"
	.align	128
        .global         _ZN2at6native29vectorized_elementwise_kernelILi8EZZZNS0_15neg_kernel_cudaERNS_18TensorIteratorBaseEENKUlvE0_clEvENKUlvE4_clEvEUldE_St5arrayIPcLm2EEEEviT0_T1_
        .type           _ZN2at6native29vectorized_elementwise_kernelILi8EZZZNS0_15neg_kernel_cudaERNS_18TensorIteratorBaseEENKUlvE0_clEvENKUlvE4_clEvEUldE_St5arrayIPcLm2EEEEviT0_T1_,@function
        .size           _ZN2at6native29vectorized_elementwise_kernelILi8EZZZNS0_15neg_kernel_cudaERNS_18TensorIteratorBaseEENKUlvE0_clEvENKUlvE4_clEvEUldE_St5arrayIPcLm2EEEEviT0_T1_,(.L_x_22462 - _ZN2at6native29vectorized_elementwise_kernelILi8EZZZNS0_15neg_kernel_cudaERNS_18TensorIteratorBaseEENKUlvE0_clEvENKUlvE4_clEvEUldE_St5arrayIPcLm2EEEEviT0_T1_)
        .other          _ZN2at6native29vectorized_elementwise_kernelILi8EZZZNS0_15neg_kernel_cudaERNS_18TensorIteratorBaseEENKUlvE0_clEvENKUlvE4_clEvEUldE_St5arrayIPcLm2EEEEviT0_T1_,@"STO_CUDA_ENTRY STV_DEFAULT"
_ZN2at6native29vectorized_elementwise_kernelILi8EZZZNS0_15neg_kernel_cudaERNS_18TensorIteratorBaseEENKUlvE0_clEvENKUlvE4_clEvEUldE_St5arrayIPcLm2EEEEviT0_T1_:
.text._ZN2at6native29vectorized_elementwise_kernelILi8EZZZNS0_15neg_kernel_cudaERNS_18TensorIteratorBaseEENKUlvE0_clEvENKUlvE4_clEvEUldE_St5arrayIPcLm2EEEEviT0_T1_:
[----:B------:R-:W-:Y:S02]  /*0000*/  MOV R1, c[0x0][0x28] ;  /* 0x00000a0000017a02 */ /* 0x000fe40000000f00 */
[----:B------:R-:W-:Y:S05]  /*0010*/  EXIT ;  /* 0x000000000000794d */ /* 0x000fea0003800000 */
.L_x_12730:
        /* <DEDUP_REMOVED lines=14> */
.L_x_22462:


//--------------------- .text._ZN2at6native18elementwise_kernelILi128ELi4EZNS0_15gpu_kernel_implIZZZNS0_15neg_kernel_cudaERNS_18TensorIteratorBaseEENKUlvE0_clEvENKUlvE3_clEvEUlsE_EEvS4_RKT_EUliE_EEviT1_ --------------------------
	.section	.text._ZN2at6native18elementwise_kernelILi128ELi4EZNS0_15gpu_kernel_implIZZZNS0_15neg_kernel_cudaERNS_18TensorIteratorBaseEENKUlvE0_clEvENKUlvE3_clEvEUlsE_EEvS4_RKT_EUliE_EEviT1_,"ax",@progbits
	.sectioninfo	@"SHI_REGISTERS=26"
	.align	128
        .global         _ZN2at6native18elementwise_kernelILi128ELi4EZNS0_15gpu_kernel_implIZZZNS0_15neg_kernel_cudaERNS_18TensorIteratorBaseEENKUlvE0_clEvENKUlvE3_clEvEUlsE_EEvS4_RKT_EUliE_EEviT1_
        .type           _ZN2at6native18elementwise_kernelILi128ELi4EZNS0_15gpu_kernel_implIZZZNS0_15neg_kernel_cudaERNS_18TensorIteratorBaseEENKUlvE0_clEvENKUlvE3_clEvEUlsE_EEvS4_RKT_EUliE_EEviT1_,@function
        .size           _ZN2at6native18elementwise_kernelILi128ELi4EZNS0_15gpu_kernel_implIZZZNS0_15neg_kernel_cudaERNS_18TensorIteratorBaseEENKUlvE0_clEvENKUlvE3_clEvEUlsE_EEvS4_RKT_EUliE_EEviT1_,(.L_x_22463 - _ZN2at6native18elementwise_kernelILi128ELi4EZNS0_15gpu_kernel_implIZZZNS0_15neg_kernel_cudaERNS_18TensorIteratorBaseEENKUlvE0_clEvENKUlvE3_clEvEUlsE_EEvS4_RKT_EUliE_EEviT1_)
        .other          _ZN2at6native18elementwise_kernelILi128ELi4EZNS0_15gpu_kernel_implIZZZNS0_15neg_kernel_cudaERNS_18TensorIteratorBaseEENKUlvE0_clEvENKUlvE3_clEvEUlsE_EEvS4_RKT_EUliE_EEviT1_,@"STO_CUDA_ENTRY STV_DEFAULT"
_ZN2at6native18elementwise_kernelILi128ELi4EZNS0_15gpu_kernel_implIZZZNS0_15neg_kernel_cudaERNS_18TensorIteratorBaseEENKUlvE0_clEvENKUlvE3_clEvEUlsE_EEvS4_RKT_EUliE_EEviT1_:
.text._ZN2at6native18elementwise_kernelILi128ELi4EZNS0_15gpu_kernel_implIZZZNS0_15neg_kernel_cudaERNS_18TensorIteratorBaseEENKUlvE0_clEvENKUlvE3_clEvEUlsE_EEvS4_RKT_EUliE_EEviT1_:
        /* <DEDUP_REMOVED lines=236> */
.L_x_12733:
        /* <DEDUP_REMOVED lines=18> */
.L_x_12737:
[----:B------:R0:W5:Y:S01]  /*0fe0*/  LDG.E.U8 R0, [R2.64] ;  /* 0x0000002402007981 */ /* 0x000162000c1e1100 */
[----:B------:R-:W-:Y:S05]  /*0ff0*/  BRA `(.L_x_12739) ;  /* 0x00000d7000007947 */ /* 0x000fea0003800000 */
.L_x_12736:
        /* <DEDUP_REMOVED lines=8> */
.L_x_12741:
[----:B------:R0:W5:Y:S01]  /*1080*/  LDG.E.U16 R0, [R2.64] ;  /* 0x0000002402007981 */ /* 0x000162000c1e1500 */
[----:B------:R-:W-:Y:S05]  /*1090*/  BRA `(.L_x_12739) ;  /* 0x00000cd000007947 */ /* 0x000fea0003800000 */
.L_x_12740:
[----:B------:R0:W5:Y:S01]  /*10a0*/  LDG.E.U16 R0, [R2.64] ;  /* 0x0000002402007981 */ /* 0x000162000c1e1500 */
[----:B------:R-:W-:Y:S05]  /*10b0*/  BRA `(.L_x_12739) ;  /* 0x00000cb000007947 */ /* 0x000fea0003800000 */
.L_x_12735:
        /* <DEDUP_REMOVED lines=9> */
.L_x_12743:
[----:B------:R-:W2:Y:S02]  /*1150*/  LDG.E.U16 R4, [R2.64] ;  /* 0x0000002402047981 */ /* 0x000ea4000c1e1500 */
[----:B--2---:R-:W-:-:S06]  /*1160*/  HADD2.F32 R4, -RZ, R4.H0_H0 ;  /* 0x20000004ff047230 */ /* 0x004fcc0000004100 */
[----:B------:R-:W0:Y:S02]  /*1170*/  F2I.FTZ.TRUNC.NTZ R4, R4 ;  /* 0x0000000400047305 */ /* 0x000e24000021f100 */
[----:B0-----:R-:W-:Y:S01]  /*1180*/  PRMT R0, R4, 0x7610, R0 ;  /* 0x0000761004007816 */ /* 0x001fe20000000000 */
[----:B------:R-:W-:Y:S05]  /*1190*/  BRA `(.L_x_12739) ;  /* 0x00000bd000007947 */ /* 0x000fea0003800000 */
.L_x_12742:
        /* <DEDUP_REMOVED lines=9> */
.L_x_12745:
[----:B------:R-:W2:Y:S02]  /*1230*/  LDG.E.U16 R2, [R2.64] ;  /* 0x0000002402027981 */ /* 0x000ea4000c1e1500 */
[----:B--2---:R-:W-:-:S06]  /*1240*/  HADD2.F32 R4, -RZ, R2.H0_H0 ;  /* 0x20000002ff047230 */ /* 0x004fcc0000004100 */
[----:B------:R-:W0:Y:S02]  /*1250*/  F2I.FTZ.TRUNC.NTZ R4, R4 ;  /* 0x0000000400047305 */ /* 0x000e24000021f100 */
[----:B0-----:R-:W-:Y:S01]  /*1260*/  PRMT R0, R4, 0x7610, R0 ;  /* 0x0000761004007816 */ /* 0x001fe20000000000 */
[----:B------:R-:W-:Y:S05]  /*1270*/  BRA `(.L_x_12739) ;  /* 0x00000af000007947 */ /* 0x000fea0003800000 */
.L_x_12744:
[----:B------:R-:W2:Y:S02]  /*1280*/  LDG.E.64 R2, [R2.64] ;  /* 0x0000002402027981 */ /* 0x000ea4000c1e1b00 */
[----:B--2---:R0:W1:Y:S01]  /*1290*/  F2I.F64.TRUNC R0, R2 ;  /* 0x0000000200007311 */ /* 0x004062000030d100 */
[----:B------:R-:W-:Y:S05]  /*12a0*/  BRA `(.L_x_12739) ;  /* 0x00000ac000007947 */ /* 0x000fea0003800000 */
.L_x_12734:
        /* <DEDUP_REMOVED lines=12> */
.L_x_12748:
[----:B------:R-:W2:Y:S02]  /*1370*/  LDG.E.64 R2, [R2.64] ;  /* 0x0000002402027981 */ /* 0x000ea4000c1e1b00 */
[----:B--2---:R0:W1:Y:S01]  /*1380*/  F2I.F64.TRUNC R0, R2 ;  /* 0x0000000200007311 */ /* 0x004062000030d100 */
[----:B------:R-:W-:Y:S05]  /*1390*/  BRA `(.L_x_12739) ;  /* 0x000009d000007947 */ /* 0x000fea0003800000 */
.L_x_12747:
        /* <DEDUP_REMOVED lines=28> */
.L_x_12750:
        /* <DEDUP_REMOVED lines=15> */
.L_x_12749:
[----:B------:R-:W2:Y:S02]  /*1650*/  LDG.E.U16 R2, [R2.64] ;  /* 0x0000002402027981 */ /* 0x000ea4000c1e1500 */
[----:B--2---:R-:W-:-:S04]  /*1660*/  PRMT R2, RZ, 0x5410, R2 ;  /* 0x00005410ff027816 */ /* 0x004fc80000000002 */
[----:B------:R0:W1:Y:S01]  /*1670*/  F2I.FTZ.TRUNC.NTZ R0, R2 ;  /* 0x0000000200007305 */ /* 0x000062000021f100 */
[----:B------:R-:W-:Y:S05]  /*1680*/  BRA `(.L_x_12739) ;  /* 0x000006e000007947 */ /* 0x000fea0003800000 */
.L_x_12746:
        /* <DEDUP_REMOVED lines=10> */
.L_x_12753:
        /* <DEDUP_REMOVED lines=21> */
.L_x_12757:
[----:B------:R-:W-:Y:S05]  /*1880*/  BSYNC B1 ;  /* 0x0000000000017941 */ /* 0x000fea0003800000 */
.L_x_12756:
[----:B------:R-:W-:Y:S01]  /*1890*/  IMAD.SHL.U32 R2, R2, 0x100000, RZ ;  /* 0x0010000002027824 */ /* 0x000fe200078e00ff */
[----:B------:R-:W-:-:S04]  /*18a0*/  LEA R3, R0, 0x3b800000, 0x17 ;  /* 0x3b80000000037811 */ /* 0x000fc800078eb8ff */
[----:B------:R-:W-:Y:S02]  /*18b0*/  LOP3.LUT R4, R3, R2, R4, 0xfe, !PT ;  /* 0x0000000203047212 */ /* 0x000fe400078efe04 */
.L_x_12755:
[----:B------:R-:W-:Y:S05]  /*18c0*/  BSYNC B0 ;  /* 0x0000000000007941 */ /* 0x000fea0003800000 */
.L_x_12754:
[----:B------:R-:W0:Y:S02]  /*18d0*/  F2I.FTZ.TRUNC.NTZ R4, R4 ;  /* 0x0000000400047305 */ /* 0x000e24000021f100 */
[----:B0-----:R-:W-:Y:S01]  /*18e0*/  PRMT R0, R4, 0x7610, R0 ;  /* 0x0000761004007816 */ /* 0x001fe20000000000 */
[----:B------:R-:W-:Y:S05]  /*18f0*/  BRA `(.L_x_12739) ;  /* 0x0000047000007947 */ /* 0x000fea0003800000 */
.L_x_12752:
        /* <DEDUP_REMOVED lines=21> */
.L_x_12761:
[----:B------:R-:W-:Y:S05]  /*1a50*/  BSYNC B1 ;  /* 0x0000000000017941 */ /* 0x000fea0003800000 */
.L_x_12760:
[----:B------:R-:W-:Y:S01]  /*1a60*/  IMAD.SHL.U32 R2, R2, 0x200000, RZ ;  /* 0x0020000002027824 */ /* 0x000fe200078e00ff */
[----:B------:R-:W-:-:S04]  /*1a70*/  LEA R3, R0, 0x37800000, 0x17 ;  /* 0x3780000000037811 */ /* 0x000fc800078eb8ff */
[----:B------:R-:W-:Y:S02]  /*1a80*/  LOP3.LUT R4, R3, R2, R4, 0xfe, !PT ;  /* 0x0000000203047212 */ /* 0x000fe400078efe04 */
.L_x_12759:
[----:B------:R-:W-:Y:S05]  /*1a90*/  BSYNC B0 ;  /* 0x0000000000007941 */ /* 0x000fea0003800000 */
.L_x_12758:
[----:B------:R-:W0:Y:S02]  /*1aa0*/  F2I.FTZ.TRUNC.NTZ R4, R4 ;  /* 0x0000000400047305 */ /* 0x000e24000021f100 */
[----:B0-----:R-:W-:Y:S01]  /*1ab0*/  PRMT R0, R4, 0x7610, R0 ;  /* 0x0000761004007816 */ /* 0x001fe20000000000 */
[----:B------:R-:W-:Y:S05]  /*1ac0*/  BRA `(.L_x_12739) ;  /* 0x000002a000007947 */ /* 0x000fea0003800000 */
.L_x_12751:
        /* <DEDUP_REMOVED lines=14> */
.L_x_12765:
[----:B------:R-:W-:Y:S05]  /*1bb0*/  BSYNC B0 ;  /* 0x0000000000007941 */ /* 0x000fea0003800000 */
.L_x_12764:
[----:B------:R-:W0:Y:S02]  /*1bc0*/  F2I.FTZ.TRUNC.NTZ R4, R4 ;  /* 0x0000000400047305 */ /* 0x000e24000021f100 */
[----:B0-----:R-:W-:Y:S01]  /*1bd0*/  PRMT R0, R4, 0x7610, R0 ;  /* 0x0000761004007816 */ /* 0x001fe20000000000 */
[----:B------:R-:W-:Y:S05]  /*1be0*/  BRA `(.L_x_12739) ;  /* 0x0000018000007947 */ /* 0x000fea0003800000 */
.L_x_12738:
        /* <DEDUP_REMOVED lines=21> */
.L_x_12763:
[----:B------:R0:W5:Y:S01]  /*1d40*/  LDG.E.U16 R0, [R2.64] ;  /* 0x0000002402007981 */ /* 0x000162000c1e1500 */
[----:B------:R-:W-:Y:S05]  /*1d50*/  BRA `(.L_x_12739) ;  /* 0x0000001000007947 */ /* 0x000fea0003800000 */
.L_x_12762:
[----:B------:R0:W5:Y:S02]  /*1d60*/  LDG.E.U16 R0, [R2.64] ;  /* 0x0000002402007981 */ /* 0x000164000c1e1500 */
.L_x_12739:
[----:B0-----:R-:W0:Y:S01]  /*1d70*/  LDC.U8 R3, c[0x0][0x371] ;  /* 0x0000dc40ff037b82 */ /* 0x001e220000000000 */
[----:B-1---5:R-:W-:-:S05]  /*1d80*/  IMAD.MOV R5, RZ, RZ, -R0 ;  /* 0x000000ffff057224 */ /* 0x022fca00078e0a00 */
[----:B------:R-:W-:Y:S02]  /*1d90*/  PRMT R5, R5, 0x7710, RZ ;  /* 0x0000771005057816 */ /* 0x000fe400000000ff */
        /* <DEDUP_REMOVED lines=13> */
.L_x_12769:
[----:B------:R0:W-:Y:S01]  /*1e70*/  STG.E.U8 [R16.64], R5 ;  /* 0x0000000510007986 */ /* 0x0001e2000c101124 */
[----:B------:R-:W-:Y:S05]  /*1e80*/  BRA `(.L_x_12771) ;  /* 0x00000e2000007947 */ /* 0x000fea0003800000 */
.L_x_12768:
[----:B------:R-:W-:-:S13]  /*1e90*/  ISETP.NE.AND P0, PT, R2, 0x2, PT ;  /* 0x000000020200780c */ /* 0x000fda0003f05270 */
[----:B------:R-:W-:Y:S05]  /*1ea0*/  @!P0 BRA `(.L_x_12772) ;  /* 0x000000e000008947 */ /* 0x000fea0003800000 */
[----:B------:R-:W-:-:S13]  /*1eb0*/  ISETP.NE.AND P0, PT, R2, 0x3, PT ;  /* 0x000000030200780c */ /* 0x000fda0003f05270 */
[----:B------:R-:W-:Y:S05]  /*1ec0*/  @!P0 BRA `(.L_x_12773) ;  /* 0x0000008000008947 */ /* 0x000fea0003800000 */
[----:B------:R-:W-:-:S13]  /*1ed0*/  ISETP.NE.AND P0, PT, R2, 0x4, PT ;  /* 0x000000040200780c */ /* 0x000fda0003f05270 */
[----:B------:R-:W-:Y:S05]  /*1ee0*/  @P0 BRA `(.L_x_12770) ;  /* 0x00000bf000000947 */ /* 0x000fea0003800000 */
[----:B------:R-:W-:-:S05]  /*1ef0*/  PRMT R0, R0, 0x9910, RZ ;  /* 0x0000991000007816 */ /* 0x000fca00000000ff */
[----:B------:R-:W-:-:S04]  /*1f00*/  IMAD.MOV R0, RZ, RZ, -R0 ;  /* 0x000000ffff007224 */ /* 0x000fc800078e0a00 */
[----:B------:R-:W-:-:S05]  /*1f10*/  IMAD.MOV.U32 R2, RZ, RZ, R0 ;  /* 0x000000ffff027224 */ /* 0x000fca00078e0000 */
[----:B------:R-:W-:-:S05]  /*1f20*/  SHF.R.S32.HI R3, RZ, 0x1f, R2 ;  /* 0x0000001fff037819 */ /* 0x000fca0000011402 */
[----:B------:R0:W-:Y:S01]  /*1f30*/  STG.E.64 [R16.64], R2 ;  /* 0x0000000210007986 */ /* 0x0001e2000c101b24 */
[----:B------:R-:W-:Y:S05]  /*1f40*/  BRA `(.L_x_12771) ;  /* 0x00000d6000007947 */ /* 0x000fea0003800000 */
.L_x_12773:
[----:B------:R-:W-:-:S05]  /*1f50*/  PRMT R0, R0, 0x9910, RZ ;  /* 0x0000991000007816 */ /* 0x000fca00000000ff */
[----:B------:R-:W-:-:S05]  /*1f60*/  IMAD.MOV R3, RZ, RZ, -R0 ;  /* 0x000000ffff037224 */ /* 0x000fca00078e0a00 */
[----:B------:R0:W-:Y:S01]  /*1f70*/  STG.E [R16.64], R3 ;  /* 0x0000000310007986 */ /* 0x0001e2000c101924 */
[----:B------:R-:W-:Y:S05]  /*1f80*/  BRA `(.L_x_12771) ;  /* 0x00000d2000007947 */ /* 0x000fea0003800000 */
.L_x_12772:
[----:B------:R0:W-:Y:S01]  /*1f90*/  STG.E.U16 [R16.64], R5 ;  /* 0x0000000510007986 */ /* 0x0001e2000c101524 */
[----:B------:R-:W-:Y:S05]  /*1fa0*/  BRA `(.L_x_12771) ;  /* 0x00000d0000007947 */ /* 0x000fea0003800000 */
.L_x_12767:
        /* <DEDUP_REMOVED lines=9> */
.L_x_12775:
[----:B------:R-:W0:Y:S02]  /*2040*/  I2F.S16 R0, R5 ;  /* 0x0000000500007306 */ /* 0x000e240000101400 */
[----:B0-----:R-:W-:-:S05]  /*2050*/  F2FP.PACK_AB R0, RZ, R0 ;  /* 0x00000000ff00723e */ /* 0x001fca00000000ff */
[----:B------:R0:W-:Y:S01]  /*2060*/  STG.E.U16 [R16.64], R0 ;  /* 0x0000000010007986 */ /* 0x0001e2000c101524 */
[----:B------:R-:W-:Y:S05]  /*2070*/  BRA `(.L_x_12771) ;  /* 0x00000c3000007947 */ /* 0x000fea0003800000 */
.L_x_12774:
        /* <DEDUP_REMOVED lines=10> */
.L_x_12777:
[----:B------:R-:W0:Y:S02]  /*2120*/  I2F.S16 R5, R5 ;  /* 0x0000000500057306 */ /* 0x000e240000101400 */
[----:B0-----:R-:W-:-:S04]  /*2130*/  F2FP.PACK_AB R3, RZ, R5 ;  /* 0x00000005ff03723e */ /* 0x001fc800000000ff */
[----:B------:R-:W-:-:S05]  /*2140*/  PRMT R3, R3, 0x5410, RZ ;  /* 0x0000541003037816 */ /* 0x000fca00000000ff */
[----:B------:R0:W-:Y:S01]  /*2150*/  STG.E [R16.64], R3 ;  /* 0x0000000310007986 */ /* 0x0001e2000c101924 */
[----:B------:R-:W-:Y:S05]  /*2160*/  BRA `(.L_x_12771) ;  /* 0x00000b4000007947 */ /* 0x000fea0003800000 */
.L_x_12776:
[----:B------:R-:W0:Y:S02]  /*2170*/  I2F.F64.S16 R2, R5 ;  /* 0x0000000500027312 */ /* 0x000e240000101c00 */
[----:B0-----:R0:W-:Y:S01]  /*2180*/  STG.E.64 [R16.64], R2 ;  /* 0x0000000210007986 */ /* 0x0011e2000c101b24 */
[----:B------:R-:W-:Y:S05]  /*2190*/  BRA `(.L_x_12771) ;  /* 0x00000b1000007947 */ /* 0x000fea0003800000 */
.L_x_12766:
        /* <DEDUP_REMOVED lines=13> */
.L_x_12780:
[----:B------:R-:W0:Y:S01]  /*2270*/  I2F.F64.S16 R4, R5 ;  /* 0x0000000500047312 */ /* 0x000e220000101c00 */
[----:B------:R-:W-:-:S05]  /*2280*/  CS2R R6, SRZ ;  /* 0x0000000000067805 */ /* 0x000fca000001ff00 */
[----:B0-----:R0:W-:Y:S01]  /*2290*/  STG.E.128 [R16.64], R4 ;  /* 0x0000000410007986 */ /* 0x0011e2000c101d24 */
[----:B------:R-:W-:Y:S05]  /*22a0*/  BRA `(.L_x_12771) ;  /* 0x00000a0000007947 */ /* 0x000fea0003800000 */
.L_x_12779:
        /* <DEDUP_REMOVED lines=21> */
.L_x_12784:
[----:B------:R-:W-:Y:S05]  /*2400*/  BSYNC B0 ;  /* 0x0000000000007941 */ /* 0x000fea0003800000 */
.L_x_12783:
[----:B------:R-:W-:-:S05]  /*2410*/  LOP3.LUT R3, R0, R3, RZ, 0xfc, !PT ;  /* 0x0000000300037212 */ /* 0x000fca00078efcff */
[----:B------:R0:W-:Y:S01]  /*2420*/  STG.E.U8 [R16.64], R3 ;  /* 0x0000000310007986 */ /* 0x0001e2000c101124 */
[----:B------:R-:W-:Y:S05]  /*2430*/  BRA `(.L_x_12771) ;  /* 0x0000087000007947 */ /* 0x000fea0003800000 */
.L_x_12782:
        /* <DEDUP_REMOVED lines=13> */
.L_x_12786:
[----:B------:R-:W-:Y:S01]  /*2510*/  IMAD.MOV.U32 R0, RZ, RZ, 0x7f ;  /* 0x0000007fff007424 */ /* 0x000fe200078e00ff */
[----:B------:R-:W-:-:S04]  /*2520*/  ISETP.GT.U32.AND P0, PT, R2, 0x7f800000, PT ;  /* 0x7f8000000200780c */ /* 0x000fc80003f04070 */
[----:B------:R-:W-:-:S04]  /*2530*/  SEL R0, R0, 0x7c, P0 ;  /* 0x0000007c00007807 */ /* 0x000fc80000000000 */
.L_x_12787:
[----:B------:R-:W-:Y:S05]  /*2540*/  BSYNC B0 ;  /* 0x0000000000007941 */ /* 0x000fea0003800000 */
.L_x_12785:
[----:B------:R-:W-:-:S04]  /*2550*/  LOP3.LUT R2, R5, 0x80000000, RZ, 0xc0, !PT ;  /* 0x8000000005027812 */ /* 0x000fc800078ec0ff */
[----:B------:R-:W-:-:S04]  /*2560*/  SHF.R.U32.HI R3, RZ, 0x18, R2 ;  /* 0x00000018ff037819 */ /* 0x000fc80000011602 */
[----:B------:R-:W-:-:S05]  /*2570*/  LOP3.LUT R3, R0, R3, RZ, 0xfc, !PT ;  /* 0x0000000300037212 */ /* 0x000fca00078efcff */
[----:B------:R0:W-:Y:S01]  /*2580*/  STG.E.U8 [R16.64], R3 ;  /* 0x0000000310007986 */ /* 0x0001e2000c101124 */
[----:B------:R-:W-:Y:S05]  /*2590*/  BRA `(.L_x_12771) ;  /* 0x0000071000007947 */ /* 0x000fea0003800000 */
.L_x_12781:
[----:B------:R-:W0:Y:S02]  /*25a0*/  I2F.S16 R0, R5 ;  /* 0x0000000500007306 */ /* 0x000e240000101400 */
[----:B0-----:R-:W-:-:S05]  /*25b0*/  F2FP.BF16.PACK_AB R0, RZ, R0 ;  /* 0x00000000ff00723e */ /* 0x001fca00000010ff */
[----:B------:R0:W-:Y:S01]  /*25c0*/  STG.E.U16 [R16.64], R0 ;  /* 0x0000000010007986 */ /* 0x0001e2000c101524 */
[----:B------:R-:W-:Y:S05]  /*25d0*/  BRA `(.L_x_12771) ;  /* 0x000006d000007947 */ /* 0x000fea0003800000 */
.L_x_12778:
        /* <DEDUP_REMOVED lines=10> */
.L_x_12790:
        /* <DEDUP_REMOVED lines=17> */
.L_x_12793:
[----:B------:R-:W-:-:S04]  /*2790*/  LOP3.LUT R2, R5, 0x80000000, RZ, 0xc0, !PT ;  /* 0x8000000005027812 */ /* 0x000fc800078ec0ff */
[----:B------:R-:W-:-:S04]  /*27a0*/  SHF.R.U32.HI R3, RZ, 0x18, R2 ;  /* 0x00000018ff037819 */ /* 0x000fc80000011602 */
[----:B------:R-:W-:-:S04]  /*27b0*/  LOP3.LUT R0, R0, R3, RZ, 0xfc, !PT ;  /* 0x0000000300007212 */ /* 0x000fc800078efcff */
[----:B------:R-:W-:Y:S02]  /*27c0*/  PRMT R8, R0, 0x7610, R8 ;  /* 0x0000761000087816 */ /* 0x000fe40000000008 */
.L_x_12792:
[----:B------:R-:W-:Y:S05]  /*27d0*/  BSYNC B0 ;  /* 0x0000000000007941 */ /* 0x000fea0003800000 */
.L_x_12791:
[----:B------:R0:W-:Y:S01]  /*27e0*/  STG.E.U8 [R16.64], R8 ;  /* 0x0000000810007986 */ /* 0x0001e2000c101124 */
[----:B------:R-:W-:Y:S05]  /*27f0*/  BRA `(.L_x_12771) ;  /* 0x000004b000007947 */ /* 0x000fea0003800000 */
.L_x_12789:
        /* <DEDUP_REMOVED lines=17> */
.L_x_12796:
[----:B------:R-:W-:-:S04]  /*2910*/  LOP3.LUT R2, R5, 0x80000000, RZ, 0xc0, !PT ;  /* 0x8000000005027812 */ /* 0x000fc800078ec0ff */
[----:B------:R-:W-:-:S04]  /*2920*/  SHF.R.U32.HI R3, RZ, 0x18, R2 ;  /* 0x00000018ff037819 */ /* 0x000fc80000011602 */
[----:B------:R-:W-:-:S04]  /*2930*/  LOP3.LUT R0, R0, R3, RZ, 0xfc, !PT ;  /* 0x0000000300007212 */ /* 0x000fc800078efcff */
[----:B------:R-:W-:Y:S02]  /*2940*/  PRMT R8, R0, 0x7610, R8 ;  /* 0x0000761000087816 */ /* 0x000fe40000000008 */
.L_x_12795:
[----:B------:R-:W-:Y:S05]  /*2950*/  BSYNC B0 ;  /* 0x0000000000007941 */ /* 0x000fea0003800000 */
.L_x_12794:
[----:B------:R0:W-:Y:S01]  /*2960*/  STG.E.U8 [R16.64], R8 ;  /* 0x0000000810007986 */ /* 0x0001e2000c101124 */
[----:B------:R-:W-:Y:S05]  /*2970*/  BRA `(.L_x_12771) ;  /* 0x0000033000007947 */ /* 0x000fea0003800000 */
.L_x_12788:
        /* <DEDUP_REMOVED lines=22> */
.L_x_12770:
        /* <DEDUP_REMOVED lines=20> */
.L_x_12798:
[----:B------:R-:W-:-:S05]  /*2c20*/  PRMT R0, R0, 0x9910, RZ ;  /* 0x0000991000007816 */ /* 0x000fca00000000ff */
[----:B------:R-:W-:-:S04]  /*2c30*/  IMAD.MOV R0, RZ, RZ, -R0 ;  /* 0x000000ffff007224 */ /* 0x000fc800078e0a00 */
[----:B------:R-:W-:-:S05]  /*2c40*/  IMAD.MOV.U32 R2, RZ, RZ, R0 ;  /* 0x000000ffff027224 */ /* 0x000fca00078e0000 */
[----:B------:R-:W-:-:S05]  /*2c50*/  SHF.R.S32.HI R3, RZ, 0x1f, R2 ;  /* 0x0000001fff037819 */ /* 0x000fca0000011402 */
[----:B------:R0:W-:Y:S01]  /*2c60*/  STG.E.64 [R16.64], R2 ;  /* 0x0000000210007986 */ /* 0x0001e2000c101b24 */
[----:B------:R-:W-:Y:S05]  /*2c70*/  BRA `(.L_x_12771) ;  /* 0x0000003000007947 */ /* 0x000fea0003800000 */
.L_x_12797:
[----:B------:R-:W-:-:S05]  /*2c80*/  PRMT R0, R0, 0x9910, RZ ;  /* 0x0000991000007816 */ /* 0x000fca00000000ff */
[----:B------:R-:W-:-:S05]  /*2c90*/  IMAD.MOV R3, RZ, RZ, -R0 ;  /* 0x000000ffff037224 */ /* 0x000fca00078e0a00 */
[----:B------:R0:W-:Y:S02]  /*2ca0*/  STG.E [R16.64], R3 ;  /* 0x0000000310007986 */ /* 0x0001e4000c101924 */
.L_x_12771:
[----:B------:R-:W-:-:S05]  /*2cb0*/  IMAD R18, R18, 0x200, R23 ;  /* 0x0000020012127824 */ /* 0x000fca00078e0217 */
[----:B------:R-:W-:Y:S02]  /*2cc0*/  IADD3 R19, R18, 0x80, RZ ;  /* 0x0000008012137810 */ /* 0x000fe40007ffe0ff */
.L_x_12732:
[----:B------:R-:W-:Y:S05]  /*2cd0*/  BSYNC B6 ;  /* 0x0000000000067941 */ /* 0x000fea0003800000 */
.L_x_12731:
        /* <DEDUP_REMOVED lines=231> */
.L_x_12801:
        /* <DEDUP_REMOVED lines=18> */
.L_x_12805:
[----:B------:R0:W5:Y:S01]  /*3c70*/  LDG.E.U8 R0, [R2.64] ;  /* 0x0000002402007981 */ /* 0x000162000c1e1100 */
[----:B------:R-:W-:Y:S05]  /*3c80*/  BRA `(.L_x_12807) ;  /* 0x00000d7000007947 */ /* 0x000fea0003800000 */
.L_x_12804:
        /* <DEDUP_REMOVED lines=8> */
.L_x_12809:
[----:B------:R0:W5:Y:S01]  /*3d10*/  LDG.E.U16 R0, [R2.64] ;  /* 0x0000002402007981 */ /* 0x000162000c1e1500 */
[----:B------:R-:W-:Y:S05]  /*3d20*/  BRA `(.L_x_12807) ;  /* 0x00000cd000007947 */ /* 0x000fea0003800000 */
.L_x_12808:
[----:B------:R0:W5:Y:S01]  /*3d30*/  LDG.E.U16 R0, [R2.64] ;  /* 0x0000002402007981 */ /* 0x000162000c1e1500 */
[----:B------:R-:W-:Y:S05]  /*3d40*/  BRA `(.L_x_12807) ;  /* 0x00000cb000007947 */ /* 0x000fea0003800000 */
.L_x_12803:
        /* <DEDUP_REMOVED lines=9> */
.L_x_12811:
[----:B------:R-:W2:Y:S02]  /*3de0*/  LDG.E.U16 R4, [R2.64] ;  /* 0x0000002402047981 */ /* 0x000ea4000c1e1500 */
[----:B--2---:R-:W-:-:S06]  /*3df0*/  HADD2.F32 R4, -RZ, R4.H0_H0 ;  /* 0x20000004ff047230 */ /* 0x004fcc0000004100 */
[----:B------:R-:W0:Y:S02]  /*3e00*/  F2I.FTZ.TRUNC.NTZ R4, R4 ;  /* 0x0000000400047305 */ /* 0x000e24000021f100 */
[----:B0-----:R-:W-:Y:S01]  /*3e10*/  PRMT R0, R4, 0x7610, R0 ;  /* 0x0000761004007816 */ /* 0x001fe20000000000 */
[----:B------:R-:W-:Y:S05]  /*3e20*/  BRA `(.L_x_12807) ;  /* 0x00000bd000007947 */ /* 0x000fea0003800000 */
.L_x_12810:
        /* <DEDUP_REMOVED lines=9> */
.L_x_12813:
[----:B------:R-:W2:Y:S02]  /*3ec0*/  LDG.E.U16 R2, [R2.64] ;  /* 0x0000002402027981 */ /* 0x000ea4000c1e1500 */
[----:B--2---:R-:W-:-:S06]  /*3ed0*/  HADD2.F32 R4, -RZ, R2.H0_H0 ;  /* 0x20000002ff047230 */ /* 0x004fcc0000004100 */
[----:B------:R-:W0:Y:S02]  /*3ee0*/  F2I.FTZ.TRUNC.NTZ R4, R4 ;  /* 0x0000000400047305 */ /* 0x000e24000021f100 */
[----:B0-----:R-:W-:Y:S01]  /*3ef0*/  PRMT R0, R4, 0x7610, R0 ;  /* 0x0000761004007816 */ /* 0x001fe20000000000 */
[----:B------:R-:W-:Y:S05]  /*3f00*/  BRA `(.L_x_12807) ;  /* 0x00000af000007947 */ /* 0x000fea0003800000 */
.L_x_12812:
[----:B------:R-:W2:Y:S02]  /*3f10*/  LDG.E.64 R2, [R2.64] ;  /* 0x0000002402027981 */ /* 0x000ea4000c1e1b00 */
[----:B--2---:R0:W1:Y:S01]  /*3f20*/  F2I.F64.TRUNC R0, R2 ;  /* 0x0000000200007311 */ /* 0x004062000030d100 */
[----:B------:R-:W-:Y:S05]  /*3f30*/  BRA `(.L_x_12807) ;  /* 0x00000ac000007947 */ /* 0x000fea0003800000 */
.L_x_12802:
        /* <DEDUP_REMOVED lines=12> */
.L_x_12816:
[----:B------:R-:W2:Y:S02]  /*4000*/  LDG.E.64 R2, [R2.64] ;  /* 0x0000002402027981 */ /* 0x000ea4000c1e1b00 */
[----:B--2---:R0:W1:Y:S01]  /*4010*/  F2I.F64.TRUNC R0, R2 ;  /* 0x0000000200007311 */ /* 0x004062000030d100 */
[----:B------:R-:W-:Y:S05]  /*4020*/  BRA `(.L_x_12807) ;  /* 0x000009d000007947 */ /* 0x000fea0003800000 */
.L_x_12815:
        /* <DEDUP_REMOVED lines=28> */
.L_x_12818:
        /* <DEDUP_REMOVED lines=15> */
.L_x_12817:
[----:B------:R-:W2:Y:S02]  /*42e0*/  LDG.E.U16 R2, [R2.64] ;  /* 0x0000002402027981 */ /* 0x000ea4000c1e1500 */
[----:B--2---:R-:W-:-:S04]  /*42f0*/  PRMT R2, RZ, 0x5410, R2 ;  /* 0x00005410ff027816 */ /* 0x004fc80000000002 */
[----:B------:R0:W1:Y:S01]  /*4300*/  F2I.FTZ.TRUNC.NTZ R0, R2 ;  /* 0x0000000200007305 */ /* 0x000062000021f100 */
[----:B------:R-:W-:Y:S05]  /*4310*/  BRA `(.L_x_12807) ;  /* 0x000006e000007947 */ /* 0x000fea0003800000 */
.L_x_12814:
        /* <DEDUP_REMOVED lines=10> */
.L_x_12821:
        /* <DEDUP_REMOVED lines=21> */
.L_x_12825:
[----:B------:R-:W-:Y:S05]  /*4510*/  BSYNC B1 ;  /* 0x0000000000017941 */ /* 0x000fea0003800000 */
.L_x_12824:
[----:B------:R-:W-:Y:S01]  /*4520*/  IMAD.SHL.U32 R2, R2, 0x100000, RZ ;  /* 0x0010000002027824 */ /* 0x000fe200078e00ff */
[----:B------:R-:W-:-:S04]  /*4530*/  LEA R3, R0, 0x3b800000, 0x17 ;  /* 0x3b80000000037811 */ /* 0x000fc800078eb8ff */
[----:B------:R-:W-:Y:S02]  /*4540*/  LOP3.LUT R4, R3, R2, R4, 0xfe, !PT ;  /* 0x0000000203047212 */ /* 0x000fe400078efe04 */
.L_x_12823:
[----:B------:R-:W-:Y:S05]  /*4550*/  BSYNC B0 ;  /* 0x0000000000007941 */ /* 0x000fea0003800000 */
.L_x_12822:
[----:B------:R-:W0:Y:S02]  /*4560*/  F2I.FTZ.TRUNC.NTZ R4, R4 ;  /* 0x0000000400047305 */ /* 0x000e24000021f100 */
[----:B0-----:R-:W-:Y:S01]  /*4570*/  PRMT R0, R4, 0x7610, R0 ;  /* 0x0000761004007816 */ /* 0x001fe20000000000 */
[----:B------:R-:W-:Y:S05]  /*4580*/  BRA `(.L_x_12807) ;  /* 0x0000047000007947 */ /* 0x000fea0003800000 */
.L_x_12820:
        /* <DEDUP_REMOVED lines=21> */
.L_x_12829:
[----:B------:R-:W-:Y:S05]  /*46e0*/  BSYNC B1 ;  /* 0x0000000000017941 */ /* 0x000fea0003800000 */
.L_x_12828:
[----:B------:R-:W-:Y:S01]  /*46f0*/  IMAD.SHL.U32 R2, R2, 0x200000, RZ ;  /* 0x0020000002027824 */ /* 0x000fe200078e00ff */
[----:B------:R-:W-:-:S04]  /*4700*/  LEA R3, R0, 0x37800000, 0x17 ;  /* 0x3780000000037811 */ /* 0x000fc800078eb8ff */
[----:B------:R-:W-:Y:S02]  /*4710*/  LOP3.LUT R4, R3, R2, R4, 0xfe, !PT ;  /* 0x0000000203047212 */ /* 0x000fe400078efe04 */
.L_x_12827:
[----:B------:R-:W-:Y:S05]  /*4720*/  BSYNC B0 ;  /* 0x0000000000007941 */ /* 0x000fea0003800000 */
.L_x_12826:
[----:B------:R-:W0:Y:S02]  /*4730*/  F2I.FTZ.TRUNC.NTZ R4, R4 ;  /* 0x0000000400047305 */ /* 0x000e24000021f100 */
[----:B0-----:R-:W-:Y:S01]  /*4740*/  PRMT R0, R4, 0x7610, R0 ;  /* 0x0000761004007816 */ /* 0x001fe20000000000 */
[----:B------:R-:W-:Y:S05]  /*4750*/  BRA `(.L_x_12807) ;  /* 0x000002a000007947 */ /* 0x000fea0003800000 */
.L_x_12819:
        /* <DEDUP_REMOVED lines=14> */
.L_x_12833:
[----:B------:R-:W-:Y:S05]  /*4840*/  BSYNC B0 ;  /* 0x0000000000007941 */ /* 0x000fea0003800000 */
.L_x_12832:
[----:B------:R-:W0:Y:S02]  /*4850*/  F2I.FTZ.TRUNC.NTZ R4, R4 ;  /* 0x0000000400047305 */ /* 0x000e24000021f100 */
[----:B0-----:R-:W-:Y:S01]  /*4860*/  PRMT R0, R4, 0x7610, R0 ;  /* 0x0000761004007816 */ /* 0x001fe20000000000 */
[----:B------:R-:W-:Y:S05]  /*4870*/  BRA `(.L_x_12807) ;  /* 0x0000018000007947 */ /* 0x000fea0003800000 */
.L_x_12806:
        /* <DEDUP_REMOVED lines=21> */
.L_x_12831:
[----:B------:R0:W5:Y:S01]  /*49d0*/  LDG.E.U16 R0, [R2.64] ;  /* 0x0000002402007981 */ /* 0x000162000c1e1500 */
[----:B------:R-:W-:Y:S05]  /*49e0*/  BRA `(.L_x_12807) ;  /* 0x0000001000007947 */ /* 0x000fea0003800000 */
.L_x_12830:
[----:B------:R0:W5:Y:S02]  /*49f0*/  LDG.E.U16 R0, [R2.64] ;  /* 0x0000002402007981 */ /* 0x000164000c1e1500 */
.L_x_12807:
        /* <DEDUP_REMOVED lines=16> */
.L_x_12837:
[----:B------:R0:W-:Y:S01]  /*4b00*/  STG.E.U8 [R16.64], R5 ;  /* 0x0000000510007986 */ /* 0x0001e2000c101124 */
[----:B------:R-:W-:Y:S05]  /*4b10*/  BRA `(.L_x_12839) ;  /* 0x00000e2000007947 */ /* 0x000fea0003800000 */
.L_x_12836:
        /* <DEDUP_REMOVED lines=12> */
.L_x_12841:
[----:B------:R-:W-:-:S05]  /*4be0*/  PRMT R0, R0, 0x9910, RZ ;  /* 0x0000991000007816 */ /* 0x000fca00000000ff */
[----:B------:R-:W-:-:S05]  /*4bf0*/  IMAD.MOV R3, RZ, RZ, -R0 ;  /* 0x000000ffff037224 */ /* 0x000fca00078e0a00 */
[----:B------:R0:W-:Y:S01]  /*4c00*/  STG.E [R16.64], R3 ;  /* 0x0000000310007986 */ /* 0x0001e2000c101924 */
[----:B------:R-:W-:Y:S05]  /*4c10*/  BRA `(.L_x_12839) ;  /* 0x00000d2000007947 */ /* 0x000fea0003800000 */
.L_x_12840:
[----:B------:R0:W-:Y:S01]  /*4c20*/  STG.E.U16 [R16.64], R5 ;  /* 0x0000000510007986 */ /* 0x0001e2000c101524 */
[----:B------:R-:W-:Y:S05]  /*4c30*/  BRA `(.L_x_12839) ;  /* 0x00000d0000007947 */ /* 0x000fea0003800000 */
.L_x_12835:
        /* <DEDUP_REMOVED lines=9> */
.L_x_12843:
[----:B------:R-:W0:Y:S02]  /*4cd0*/  I2F.S16 R0, R5 ;  /* 0x0000000500007306 */ /* 0x000e240000101400 */
[----:B0-----:R-:W-:-:S05]  /*4ce0*/  F2FP.PACK_AB R0, RZ, R0 ;  /* 0x00000000ff00723e */ /* 0x001fca00000000ff */
[----:B------:R0:W-:Y:S01]  /*4cf0*/  STG.E.U16 [R16.64], R0 ;  /* 0x0000000010007986 */ /* 0x0001e2000c101524 */
[----:B------:R-:W-:Y:S05]  /*4d00*/  BRA `(.L_x_12839) ;  /* 0x00000c3000007947 */ /* 0x000fea0003800000 */
.L_x_12842:
        /* <DEDUP_REMOVED lines=10> */
.L_x_12845:
[----:B------:R-:W0:Y:S02]  /*4db0*/  I2F.S16 R5, R5 ;  /* 0x0000000500057306 */ /* 0x000e240000101400 */
[----:B0-----:R-:W-:-:S04]  /*4dc0*/  F2FP.PACK_AB R3, RZ, R5 ;  /* 0x00000005ff03723e */ /* 0x001fc800000000ff */
[----:B------:R-:W-:-:S05]  /*4dd0*/  PRMT R3, R3, 0x5410, RZ ;  /* 0x0000541003037816 */ /* 0x000fca00000000ff */
[----:B------:R0:W-:Y:S01]  /*4de0*/  STG.E [R16.64], R3 ;  /* 0x0000000310007986 */ /* 0x0001e2000c101924 */
[----:B------:R-:W-:Y:S05]  /*4df0*/  BRA `(.L_x_12839) ;  /* 0x00000b4000007947 */ /* 0x000fea0003800000 */
.L_x_12844:
[----:B------:R-:W0:Y:S02]  /*4e00*/  I2F.F64.S16 R2, R5 ;  /* 0x0000000500027312 */ /* 0x000e240000101c00 */
[----:B0-----:R0:W-:Y:S01]  /*4e10*/  STG.E.64 [R16.64], R2 ;  /* 0x0000000210007986 */ /* 0x0011e2000c101b24 */
[----:B------:R-:W-:Y:S05]  /*4e20*/  BRA `(.L_x_12839) ;  /* 0x00000b1000007947 */ /* 0x000fea0003800000 */
.L_x_12834:
        /* <DEDUP_REMOVED lines=13> */
.L_x_12848:
[----:B------:R-:W0:Y:S01]  /*4f00*/  I2F.F64.S16 R4, R5 ;  /* 0x0000000500047312 */ /* 0x000e220000101c00 */
[----:B------:R-:W-:-:S05]  /*4f10*/  CS2R R6, SRZ ;  /* 0x0000000000067805 */ /* 0x000fca000001ff00 */
[----:B0-----:R0:W-:Y:S01]  /*4f20*/  STG.E.128 [R16.64], R4 ;  /* 0x0000000410007986 */ /* 0x0011e2000c101d24 */
[----:B------:R-:W-:Y:S05]  /*4f30*/  BRA `(.L_x_12839) ;  /* 0x00000a0000007947 */ /* 0x000fea0003800000 */
.L_x_12847:
        /* <DEDUP_REMOVED lines=21> */
.L_x_12852:
[----:B------:R-:W-:Y:S05]  /*5090*/  BSYNC B0 ;  /* 0x0000000000007941 */ /* 0x000fea0003800000 */
.L_x_12851:
[----:B------:R-:W-:-:S05]  /*50a0*/  LOP3.LUT R3, R0, R3, RZ, 0xfc, !PT ;  /* 0x0000000300037212 */ /* 0x000fca00078efcff */
[----:B------:R0:W-:Y:S01]  /*50b0*/  STG.E.U8 [R16.64], R3 ;  /* 0x0000000310007986 */ /* 0x0001e2000c101124 */
[----:B------:R-:W-:Y:S05]  /*50c0*/  BRA `(.L_x_12839) ;  /* 0x0000087000007947 */ /* 0x000fea0003800000 */
.L_x_12850:
        /* <DEDUP_REMOVED lines=13> */
.L_x_12854:
[----:B------:R-:W-:Y:S01]  /*51a0*/  IMAD.MOV.U32 R0, RZ, RZ, 0x7f ;  /* 0x0000007fff007424 */ /* 0x000fe200078e00ff */
[----:B------:R-:W-:-:S04]  /*51b0*/  ISETP.GT.U32.AND P0, PT, R2, 0x7f800000, PT ;  /* 0x7f8000000200780c */ /* 0x000fc80003f04070 */
[----:B------:R-:W-:-:S04]  /*51c0*/  SEL R0, R0, 0x7c, P0 ;  /* 0x0000007c00007807 */ /* 0x000fc80000000000 */
.L_x_12855:
[----:B------:R-:W-:Y:S05]  /*51d0*/  BSYNC B0 ;  /* 0x0000000000007941 */ /* 0x000fea0003800000 */
.L_x_12853:
[----:B------:R-:W-:-:S04]  /*51e0*/  LOP3.LUT R2, R5, 0x80000000, RZ, 0xc0, !PT ;  /* 0x8000000005027812 */ /* 0x000fc800078ec0ff */
[----:B------:R-:W-:-:S04]  /*51f0*/  SHF.R.U32.HI R3, RZ, 0x18, R2 ;  /* 0x00000018ff037819 */ /* 0x000fc80000011602 */
[----:B------:R-:W-:-:S05]  /*5200*/  LOP3.LUT R3, R0, R3, RZ, 0xfc, !PT ;  /* 0x0000000300037212 */ /* 0x000fca00078efcff */
[----:B------:R0:W-:Y:S01]  /*5210*/  STG.E.U8 [R16.64], R3 ;  /* 0x0000000310007986 */ /* 0x0001e2000c101124 */
[----:B------:R-:W-:Y:S05]  /*5220*/  BRA `(.L_x_12839) ;  /* 0x0000071000007947 */ /* 0x000fea0003800000 */
.L_x_12849:
[----:B------:R-:W0:Y:S02]  /*5230*/  I2F.S16 R0, R5 ;  /* 0x0000000500007306 */ /* 0x000e240000101400 */
[----:B0-----:R-:W-:-:S05]  /*5240*/  F2FP.BF16.PACK_AB R0, RZ, R0 ;  /* 0x00000000ff00723e */ /* 0x001fca00000010ff */
[----:B------:R0:W-:Y:S01]  /*5250*/  STG.E.U16 [R16.64], R0 ;  /* 0x0000000010007986 */ /* 0x0001e2000c101524 */
[----:B------:R-:W-:Y:S05]  /*5260*/  BRA `(.L_x_12839) ;  /* 0x000006d000007947 */ /* 0x000fea0003800000 */
.L_x_12846:
        /* <DEDUP_REMOVED lines=10> */
.L_x_12858:
        /* <DEDUP_REMOVED lines=17> */
.L_x_12861:
[----:B------:R-:W-:-:S04]  /*5420*/  LOP3.LUT R2, R5, 0x80000000, RZ, 0xc0, !PT ;  /* 0x8000000005027812 */ /* 0x000fc800078ec0ff */
[----:B------:R-:W-:-:S04]  /*5430*/  SHF.R.U32.HI R3, RZ, 0x18, R2 ;  /* 0x00000018ff037819 */ /* 0x000fc80000011602 */
[----:B------:R-:W-:-:S04]  /*5440*/  LOP3.LUT R0, R0, R3, RZ, 0xfc, !PT ;  /* 0x0000000300007212 */ /* 0x000fc800078efcff */
[----:B------:R-:W-:Y:S02]  /*5450*/  PRMT R8, R0, 0x7610, R8 ;  /* 0x0000761000087816 */ /* 0x000fe40000000008 */
.L_x_12860:
[----:B------:R-:W-:Y:S05]  /*5460*/  BSYNC B0 ;  /* 0x0000000000007941 */ /* 0x000fea0003800000 */
.L_x_12859:
[----:B------:R0:W-:Y:S01]  /*5470*/  STG.E.U8 [R16.64], R8 ;  /* 0x0000000810007986 */ /* 0x0001e2000c101124 */
[----:B------:R-:W-:Y:S05]  /*5480*/  BRA `(.L_x_12839) ;  /* 0x000004b000007947 */ /* 0x000fea0003800000 */
.L_x_12857:
        /* <DEDUP_REMOVED lines=17> */
.L_x_12864:
[----:B------:R-:W-:-:S04]  /*55a0*/  LOP3.LUT R2, R5, 0x80000000, RZ, 0xc0, !PT ;  /* 0x8000000005027812 */ /* 0x000fc800078ec0ff */
[----:B------:R-:W-:-:S04]  /*55b0*/  SHF.R.U32.HI R3, RZ, 0x18, R2 ;  /* 0x00000018ff037819 */ /* 0x000fc80000011602 */
[----:B------:R-:W-:-:S04]  /*55c0*/  LOP3.LUT R0, R0, R3, RZ, 0xfc, !PT ;  /* 0x0000000300007212 */ /* 0x000fc800078efcff */
[----:B------:R-:W-:Y:S02]  /*55d0*/  PRMT R8, R0, 0x7610, R8 ;  /* 0x0000761000087816 */ /* 0x000fe40000000008 */
.L_x_12863:
[----:B------:R-:W-:Y:S05]  /*55e0*/  BSYNC B0 ;  /* 0x0000000000007941 */ /* 0x000fea0003800000 */
.L_x_12862:
[----:B------:R0:W-:Y:S01]  /*55f0*/  STG.E.U8 [R16.64], R8 ;  /* 0x0000000810007986 */ /* 0x0001e2000c101124 */
[----:B------:R-:W-:Y:S05]  /*5600*/  BRA `(.L_x_12839) ;  /* 0x0000033000007947 */ /* 0x000fea0003800000 */
.L_x_12856:
        /* <DEDUP_REMOVED lines=22> */
.L_x_12838:
        /* <DEDUP_REMOVED lines=20> */
.L_x_12866:
[----:B------:R-:W-:-:S05]  /*58b0*/  PRMT R0, R0, 0x9910, RZ ;  /* 0x0000991000007816 */ /* 0x000fca00000000ff */
[----:B------:R-:W-:-:S04]  /*58c0*/  IMAD.MOV R0, RZ, RZ, -R0 ;  /* 0x000000ffff007224 */ /* 0x000fc800078e0a00 */
[----:B------:R-:W-:-:S05]  /*58d0*/  IMAD.MOV.U32 R2, RZ, RZ, R0 ;  /* 0x000000ffff027224 */ /* 0x000fca00078e0000 */
[----:B------:R-:W-:-:S05]  /*58e0*/  SHF.R.S32.HI R3, RZ, 0x1f, R2 ;  /* 0x0000001fff037819 */ /* 0x000fca0000011402 */
[----:B------:R0:W-:Y:S01]  /*58f0*/  STG.E.64 [R16.64], R2 ;  /* 0x0000000210007986 */ /* 0x0001e2000c101b24 */
[----:B------:R-:W-:Y:S05]  /*5900*/  BRA `(.L_x_12839) ;  /* 0x0000003000007947 */ /* 0x000fea0003800000 */
.L_x_12865:
[----:B------:R-:W-:-:S05]  /*5910*/  PRMT R0, R0, 0x9910, RZ ;  /* 0x0000991000007816 */ /* 0x000fca00000000ff */
[----:B------:R-:W-:-:S05]  /*5920*/  IMAD.MOV R3, RZ, RZ, -R0 ;  /* 0x000000ffff037224 */ /* 0x000fca00078e0a00 */
[----:B------:R0:W-:Y:S02]  /*5930*/  STG.E [R16.64], R3 ;  /* 0x0000000310007986 */ /* 0x0001e4000c101924 */
.L_x_12839:
        /* <DEDUP_REMOVED lines=231> */
.L_x_12867:
        /* <DEDUP_REMOVED lines=18> */
.L_x_12871:
[----:B------:R0:W5:Y:S01]  /*68d0*/  LDG.E.U8 R0, [R2.64] ;  /* 0x0000002402007981 */ /* 0x000162000c1e1100 */
[----:B------:R-:W-:Y:S05]  /*68e0*/  BRA `(.L_x_12873) ;  /* 0x00000d7000007947 */ /* 0x000fea0003800000 */
.L_x_12870:
        /* <DEDUP_REMOVED lines=8> */
.L_x_12875:
[----:B------:R0:W5:Y:S01]  /*6970*/  LDG.E.U16 R0, [R2.64] ;  /* 0x0000002402007981 */ /* 0x000162000c1e1500 */
[----:B------:R-:W-:Y:S05]  /*6980*/  BRA `(.L_x_12873) ;  /* 0x00000cd000007947 */ /* 0x000fea0003800000 */
.L_x_12874:
[----:B------:R0:W5:Y:S01]  /*6990*/  LDG.E.U16 R0, [R2.64] ;  /* 0x0000002402007981 */ /* 0x000162000c1e1500 */
[----:B------:R-:W-:Y:S05]  /*69a0*/  BRA `(.L_x_12873) ;  /* 0x00000cb000007947 */ /* 0x000fea0003800000 */
.L_x_12869:
        /* <DEDUP_REMOVED lines=9> */
.L_x_12877:
[----:B------:R-:W2:Y:S02]  /*6a40*/  LDG.E.U16 R4, [R2.64] ;  /* 0x0000002402047981 */ /* 0x000ea4000c1e1500 */
[----:B--2---:R-:W-:-:S06]  /*6a50*/  HADD2.F32 R4, -RZ, R4.H0_H0 ;  /* 0x20000004ff047230 */ /* 0x004fcc0000004100 */
[----:B------:R-:W0:Y:S02]  /*6a60*/  F2I.FTZ.TRUNC.NTZ R4, R4 ;  /* 0x0000000400047305 */ /* 0x000e24000021f100 */
[----:B0-----:R-:W-:Y:S01]  /*6a70*/  PRMT R0, R4, 0x7610, R0 ;  /* 0x0000761004007816 */ /* 0x001fe20000000000 */
[----:B------:R-:W-:Y:S05]  /*6a80*/  BRA `(.L_x_12873) ;  /* 0x00000bd000007947 */ /* 0x000fea0003800000 */
.L_x_12876:
        /* <DEDUP_REMOVED lines=9> */
.L_x_12879:
[----:B------:R-:W2:Y:S02]  /*6b20*/  LDG.E.U16 R2, [R2.64] ;  /* 0x0000002402027981 */ /* 0x000ea4000c1e1500 */
[----:B--2---:R-:W-:-:S06]  /*6b30*/  HADD2.F32 R4, -RZ, R2.H0_H0 ;  /* 0x20000002ff047230 */ /* 0x004fcc0000004100 */
[----:B------:R-:W0:Y:S02]  /*6b40*/  F2I.FTZ.TRUNC.NTZ R4, R4 ;  /* 0x0000000400047305 */ /* 0x000e24000021f100 */
[----:B0-----:R-:W-:Y:S01]  /*6b50*/  PRMT R0, R4, 0x7610, R0 ;  /* 0x0000761004007816 */ /* 0x001fe20000000000 */
[----:B------:R-:W-:Y:S05]  /*6b60*/  BRA `(.L_x_12873) ;  /* 0x00000af000007947 */ /* 0x000fea0003800000 */
.L_x_12878:
[----:B------:R-:W2:Y:S02]  /*6b70*/  LDG.E.64 R2, [R2.64] ;  /* 0x0000002402027981 */ /* 0x000ea4000c1e1b00 */
[----:B--2---:R0:W1:Y:S01]  /*6b80*/  F2I.F64.TRUNC R0, R2 ;  /* 0x0000000200007311 */ /* 0x004062000030d100 */
[----:B------:R-:W-:Y:S05]  /*6b90*/  BRA `(.L_x_12873) ;  /* 0x00000ac000007947 */ /* 0x000fea0003800000 */
.L_x_12868:
        /* <DEDUP_REMOVED lines=12> */
.L_x_12882:
[----:B------:R-:W2:Y:S02]  /*6c60*/  LDG.E.64 R2, [R2.64] ;  /* 0x0000002402027981 */ /* 0x000ea4000c1e1b00 */
[----:B--2---:R0:W1:Y:S01]  /*6c70*/  F2I.F64.TRUNC R0, R2 ;  /* 0x0000000200007311 */ /* 0x004062000030d100 */
[----:B------:R-:W-:Y:S05]  /*6c80*/  BRA `(.L_x_12873) ;  /* 0x000009d000007947 */ /* 0x000fea0003800000 */
.L_x_12881:
        /* <DEDUP_REMOVED lines=28> */
.L_x_12884:
        /* <DEDUP_REMOVED lines=15> */
.L_x_12883:
[----:B------:R-:W2:Y:S02]  /*6f40*/  LDG.E.U16 R2, [R2.64] ;  /* 0x0000002402027981 */ /* 0x000ea4000c1e1500 */
[----:B--2---:R-:W-:-:S04]  /*6f50*/  PRMT R2, RZ, 0x5410, R2 ;  /* 0x00005410ff027816 */ /* 0x004fc80000000002 */
[----:B------:R0:W1:Y:S01]  /*6f60*/  F2I.FTZ.TRUNC.NTZ R0, R2 ;  /* 0x0000000200007305 */ /* 0x000062000021f100 */
[----:B------:R-:W-:Y:S05]  /*6f70*/  BRA `(.L_x_12873) ;  /* 0x000006e000007947 */ /* 0x000fea0003800000 */
.L_x_12880:
        /* <DEDUP_REMOVED lines=10> */
.L_x_12887:
        /* <DEDUP_REMOVED lines=21> */
.L_x_12891:
[----:B------:R-:W-:Y:S05]  /*7170*/  BSYNC B1 ;  /* 0x0000000000017941 */ /* 0x000fea0003800000 */
.L_x_12890:
[----:B------:R-:W-:Y:S01]  /*7180*/  IMAD.SHL.U32 R2, R2, 0x100000, RZ ;  /* 0x0010000002027824 */ /* 0x000fe200078e00ff */
[----:B------:R-:W-:-:S04]  /*7190*/  LEA R3, R0, 0x3b800000, 0x17 ;  /* 0x3b80000000037811 */ /* 0x000fc800078eb8ff */
[----:B------:R-:W-:Y:S02]  /*71a0*/  LOP3.LUT R4, R3, R2, R4, 0xfe, !PT ;  /* 0x0000000203047212 */ /* 0x000fe400078efe04 */
.L_x_12889:
[----:B------:R-:W-:Y:S05]  /*71b0*/  BSYNC B0 ;  /* 0x0000000000007941 */ /* 0x000fea0003800000 */
.L_x_12888:
[----:B------:R-:W0:Y:S02]  /*71c0*/  F2I.FTZ.TRUNC.NTZ R4, R4 ;  /* 0x0000000400047305 */ /* 0x000e24000021f100 */
[----:B0-----:R-:W-:Y:S01]  /*71d0*/  PRMT R0, R4, 0x7610, R0 ;  /* 0x0000761004007816 */ /* 0x001fe20000000000 */
[----:B------:R-:W-:Y:S05]  /*71e0*/  BRA `(.L_x_12873) ;  /* 0x0000047000007947 */ /* 0x000fea0003800000 */
.L_x_12886:
        /* <DEDUP_REMOVED lines=21> */
.L_x_12895:
[----:B------:R-:W-:Y:S05]  /*7340*/  BSYNC B1 ;  /* 0x0000000000017941 */ /* 0x000fea0003800000 */
.L_x_12894:
[----:B------:R-:W-:Y:S01]  /*7350*/  IMAD.SHL.U32 R2, R2, 0x200000, RZ ;  /* 0x0020000002027824 */ /* 0x000fe200078e00ff */
[----:B------:R-:W-:-:S04]  /*7360*/  LEA R3, R0, 0x37800000, 0x17 ;  /* 0x3780000000037811 */ /* 0x000fc800078eb8ff */
[----:B------:R-:W-:Y:S02]  /*7370*/  LOP3.LUT R4, R3, R2, R4, 0xfe, !PT ;  /* 0x0000000203047212 */ /* 0x000fe400078efe04 */
.L_x_12893:
[----:B------:R-:W-:Y:S05]  /*7380*/  BSYNC B0 ;  /* 0x0000000000007941 */ /* 0x000fea0003800000 */
.L_x_12892:
[----:B------:R-:W0:Y:S02]  /*7390*/  F2I.FTZ.TRUNC.NTZ R4, R4 ;  /* 0x0000000400047305 */ /* 0x000e24000021f100 */
[----:B0-----:R-:W-:Y:S01]  /*73a0*/  PRMT R0, R4, 0x7610, R0 ;  /* 0x0000761004007816 */ /* 0x001fe20000000000 */
[----:B------:R-:W-:Y:S05]  /*73b0*/  BRA `(.L_x_12873) ;  /* 0x000002a000007947 */ /* 0x000fea0003800000 */
.L_x_12885:
        /* <DEDUP_REMOVED lines=14> */
.L_x_12899:
[----:B------:R-:W-:Y:S05]  /*74a0*/  BSYNC B0 ;  /* 0x0000000000007941 */ /* 0x000fea0003800000 */
.L_x_12898:
[----:B------:R-:W0:Y:S02]  /*74b0*/  F2I.FTZ.TRUNC.NTZ R4, R4 ;  /* 0x0000000400047305 */ /* 0x000e24000021f100 */
[----:B0-----:R-:W-:Y:S01]  /*74c0*/  PRMT R0, R4, 0x7610, R0 ;  /* 0x0000761004007816 */ /* 0x001fe20000000000 */
[----:B------:R-:W-:Y:S05]  /*74d0*/  BRA `(.L_x_12873) ;  /* 0x0000018000007947 */ /* 0x000fea0003800000 */
.L_x_12872:
        /* <DEDUP_REMOVED lines=21> */
.L_x_12897:
[----:B------:R0:W5:Y:S01]  /*7630*/  LDG.E.U16 R0, [R2.64] ;  /* 0x0000002402007981 */ /* 0x000162000c1e1500 */
[----:B------:R-:W-:Y:S05]  /*7640*/  BRA `(.L_x_12873) ;  /* 0x0000001000007947 */ /* 0x000fea0003800000 */
.L_x_12896:
[----:B------:R0:W5:Y:S02]  /*7650*/  LDG.E.U16 R0, [R2.64] ;  /* 0x0000002402007981 */ /* 0x000164000c1e1500 */
.L_x_12873:
        /* <DEDUP_REMOVED lines=16> */
.L_x_12903:
[----:B------:R0:W-:Y:S01]  /*7760*/  STG.E.U8 [R16.64], R5 ;  /* 0x0000000510007986 */ /* 0x0001e2000c101124 */
[----:B------:R-:W-:Y:S05]  /*7770*/  BRA `(.L_x_12905) ;  /* 0x00000e2000007947 */ /* 0x000fea0003800000 */
.L_x_12902:
        /* <DEDUP_REMOVED lines=12> */
.L_x_12907:
[----:B------:R-:W-:-:S05]  /*7840*/  PRMT R0, R0, 0x9910, RZ ;  /* 0x0000991000007816 */ /* 0x000fca00000000ff */
[----:B------:R-:W-:-:S05]  /*7850*/  IMAD.MOV R3, RZ, RZ, -R0 ;  /* 0x000000ffff037224 */ /* 0x000fca00078e0a00 */
[----:B------:R0:W-:Y:S01]  /*7860*/  STG.E [R16.64], R3 ;  /* 0x0000000310007986 */ /* 0x0001e2000c101924 */
[----:B------:R-:W-:Y:S05]  /*7870*/  BRA `(.L_x_12905) ;  /* 0x00000d2000007947 */ /* 0x000fea0003800000 */
.L_x_12906:
[----:B------:R0:W-:Y:S01]  /*7880*/  STG.E.U16 [R16.64], R5 ;  /* 0x0000000510007986 */ /* 0x0001e2000c101524 */
[----:B------:R-:W-:Y:S05]  /*7890*/  BRA `(.L_x_12905) ;  /* 0x00000d0000007947 */ /* 0x000fea0003800000 */
.L_x_12901:
        /* <DEDUP_REMOVED lines=9> */
.L_x_12909:
[----:B------:R-:W0:Y:S02]  /*7930*/  I2F.S16 R0, R5 ;  /* 0x0000000500007306 */ /* 0x000e240000101400 */
[----:B0-----:R-:W-:-:S05]  /*7940*/  F2FP.PACK_AB R0, RZ, R0 ;  /* 0x00000000ff00723e */ /* 0x001fca00000000ff */
[----:B------:R0:W-:Y:S01]  /*7950*/  STG.E.U16 [R16.64], R0 ;  /* 0x0000000010007986 */ /* 0x0001e2000c101524 */
[----:B------:R-:W-:Y:S05]  /*7960*/  BRA `(.L_x_12905) ;  /* 0x00000c3000007947 */ /* 0x000fea0003800000 */
.L_x_12908:
        /* <DEDUP_REMOVED lines=10> */
.L_x_12911:
[----:B------:R-:W0:Y:S02]  /*7a10*/  I2F.S16 R5, R5 ;  /* 0x0000000500057306 */ /* 0x000e240000101400 */
[----:B0-----:R-:W-:-:S04]  /*7a20*/  F2FP.PACK_AB R3, RZ, R5 ;  /* 0x00000005ff03723e */ /* 0x001fc800000000ff */
[----:B------:R-:W-:-:S05]  /*7a30*/  PRMT R3, R3, 0x5410, RZ ;  /* 0x0000541003037816 */ /* 0x000fca00000000ff */
[----:B------:R0:W-:Y:S01]  /*7a40*/  STG.E [R16.64], R3 ;  /* 0x0000000310007986 */ /* 0x0001e2000c101924 */
[----:B------:R-:W-:Y:S05]  /*7a50*/  BRA `(.L_x_12905) ;  /* 0x00000b4000007947 */ /* 0x000fea0003800000 */
.L_x_12910:
[----:B------:R-:W0:Y:S02]  /*7a60*/  I2F.F64.S16 R2, R5 ;  /* 0x0000000500027312 */ /* 0x000e240000101c00 */
[----:B0-----:R0:W-:Y:S01]  /*7a70*/  STG.E.64 [R16.64], R2 ;  /* 0x0000000210007986 */ /* 0x0011e2000c101b24 */
[----:B------:R-:W-:Y:S05]  /*7a80*/  BRA `(.L_x_12905) ;  /* 0x00000b1000007947 */ /* 0x000fea0003800000 */
.L_x_12900:
        /* <DEDUP_REMOVED lines=13> */
.L_x_12914:
[----:B------:R-:W0:Y:S01]  /*7b60*/  I2F.F64.S16 R4, R5 ;  /* 0x0000000500047312 */ /* 0x000e220000101c00 */
[----:B------:R-:W-:-:S05]  /*7b70*/  CS2R R6, SRZ ;  /* 0x0000000000067805 */ /* 0x000fca000001ff00 */
[----:B0-----:R0:W-:Y:S01]  /*7b80*/  STG.E.128 [R16.64], R4 ;  /* 0x0000000410007986 */ /* 0x0011e2000c101d24 */
[----:B------:R-:W-:Y:S05]  /*7b90*/  BRA `(.L_x_12905) ;  /* 0x00000a0000007947 */ /* 0x000fea0003800000 */
.L_x_12913:
        /* <DEDUP_REMOVED lines=21> */
.L_x_12918:
[----:B------:R-:W-:Y:S05]  /*7cf0*/  BSYNC B0 ;  /* 0x0000000000007941 */ /* 0x000fea0003800000 */
.L_x_12917:
[----:B------:R-:W-:-:S05]  /*7d00*/  LOP3.LUT R3, R0, R3, RZ, 0xfc, !PT ;  /* 0x0000000300037212 */ /* 0x000fca00078efcff */
[----:B------:R0:W-:Y:S01]  /*7d10*/  STG.E.U8 [R16.64], R3 ;  /* 0x0000000310007986 */ /* 0x0001e2000c101124 */
[----:B------:R-:W-:Y:S05]  /*7d20*/  BRA `(.L_x_12905) ;  /* 0x0000087000007947 */ /* 0x000fea0003800000 */
.L_x_12916:
        /* <DEDUP_REMOVED lines=13> */
.L_x_12920:
[----:B------:R-:W-:Y:S01]  /*7e00*/  IMAD.MOV.U32 R0, RZ, RZ, 0x7f ;  /* 0x0000007fff007424 */ /* 0x000fe200078e00ff */
[----:B------:R-:W-:-:S04]  /*7e10*/  ISETP.GT.U32.AND P0, PT, R2, 0x7f800000, PT ;  /* 0x7f8000000200780c */ /* 0x000fc80003f04070 */
[----:B------:R-:W-:-:S04]  /*7e20*/  SEL R0, R0, 0x7c, P0 ;  /* 0x0000007c00007807 */ /* 0x000fc80000000000 */
.L_x_12921:
[----:B------:R-:W-:Y:S05]  /*7e30*/  BSYNC B0 ;  /* 0x0000000000007941 */ /* 0x000fea0003800000 */
.L_x_12919:
[----:B------:R-:W-:-:S04]  /*7e40*/  LOP3.LUT R2, R5, 0x80000000, RZ, 0xc0, !PT ;  /* 0x8000000005027812 */ /* 0x000fc800078ec0ff */
[----:B------:R-:W-:-:S04]  /*7e50*/  SHF.R.U32.HI R3, RZ, 0x18, R2 ;  /* 0x00000018ff037819 */ /* 0x000fc80000011602 */
[----:B------:R-:W-:-:S05]  /*7e60*/  LOP3.LUT R3, R0, R3, RZ, 0xfc, !PT ;  /* 0x0000000300037212 */ /* 0x000fca00078efcff */
[----:B------:R0:W-:Y:S01]  /*7e70*/  STG.E.U8 [R16.64], R3 ;  /* 0x0000000310007986 */ /* 0x0001e2000c101124 */
[----:B------:R-:W-:Y:S05]  /*7e80*/  BRA `(.L_x_12905) ;  /* 0x0000071000007947 */ /* 0x000fea0003800000 */
.L_x_12915:
[----:B------:R-:W0:Y:S02]  /*7e90*/  I2F.S16 R0, R5 ;  /* 0x0000000500007306 */ /* 0x000e240000101400 */
[----:B0-----:R-:W-:-:S05]  /*7ea0*/  F2FP.BF16.PACK_AB R0, RZ, R0 ;  /* 0x00000000ff00723e */ /* 0x001fca00000010ff */
[----:B------:R0:W-:Y:S01]  /*7eb0*/  STG.E.U16 [R16.64], R0 ;  /* 0x0000000010007986 */ /* 0x0001e2000c101524 */
[----:B------:R-:W-:Y:S05]  /*7ec0*/  BRA `(.L_x_12905) ;  /* 0x000006d000007947 */ /* 0x000fea0003800000 */
.L_x_12912:
        /* <DEDUP_REMOVED lines=10> */
.L_x_12924:
        /* <DEDUP_REMOVED lines=17> */
.L_x_12927:
[----:B------:R-:W-:-:S04]  /*8080*/  LOP3.LUT R2, R5, 0x80000000, RZ, 0xc0, !PT ;  /* 0x8000000005027812 */ /* 0x000fc800078ec0ff */
[----:B------:R-:W-:-:S04]  /*8090*/  SHF.R.U32.HI R3, RZ, 0x18, R2 ;  /* 0x00000018ff037819 */ /* 0x000fc80000011602 */
[----:B------:R-:W-:-:S04]  /*80a0*/  LOP3.LUT R0, R0, R3, RZ, 0xfc, !PT ;  /* 0x0000000300007212 */ /* 0x000fc800078efcff */
[----:B------:R-:W-:Y:S02]  /*80b0*/  PRMT R8, R0, 0x7610, R8 ;  /* 0x0000761000087816 */ /* 0x000fe40000000008 */
.L_x_12926:
[----:B------:R-:W-:Y:S05]  /*80c0*/  BSYNC B0 ;  /* 0x0000000000007941 */ /* 0x000fea0003800000 */
.L_x_12925:
[----:B------:R0:W-:Y:S01]  /*80d0*/  STG.E.U8 [R16.64], R8 ;  /* 0x0000000810007986 */ /* 0x0001e2000c101124 */
[----:B------:R-:W-:Y:S05]  /*80e0*/  BRA `(.L_x_12905) ;  /* 0x000004b000007947 */ /* 0x000fea0003800000 */
.L_x_12923:
        /* <DEDUP_REMOVED lines=17> */
.L_x_12930:
[----:B------:R-:W-:-:S04]  /*8200*/  LOP3.LUT R2, R5, 0x80000000, RZ, 0xc0, !PT ;  /* 0x8000000005027812 */ /* 0x000fc800078ec0ff */
[----:B------:R-:W-:-:S04]  /*8210*/  SHF.R.U32.HI R3, RZ, 0x18, R2 ;  /* 0x00000018ff037819 */ /* 0x000fc80000011602 */
[----:B------:R-:W-:-:S04]  /*8220*/  LOP3.LUT R0, R0, R3, RZ, 0xfc, !PT ;  /* 0x0000000300007212 */ /* 0x000fc800078efcff */
[----:B------:R-:W-:Y:S02]  /*8230*/  PRMT R8, R0, 0x7610, R8 ;  /* 0x0000761000087816 */ /* 0x000fe40000000008 */
.L_x_12929:
[----:B------:R-:W-:Y:S05]  /*8240*/  BSYNC B0 ;  /* 0x0000000000007941 */ /* 0x000fea0003800000 */
.L_x_12928:
[----:B------:R0:W-:Y:S01]  /*8250*/  STG.E.U8 [R16.64], R8 ;  /* 0x0000000810007986 */ /* 0x0001e2000c101124 */
[----:B------:R-:W-:Y:S05]  /*8260*/  BRA `(.L_x_12905) ;  /* 0x0000033000007947 */ /* 0x000fea0003800000 */
.L_x_12922:
        /* <DEDUP_REMOVED lines=22> */
.L_x_12904:
        /* <DEDUP_REMOVED lines=20> */
.L_x_12932:
[----:B------:R-:W-:-:S05]  /*8510*/  PRMT R0, R0, 0x9910, RZ ;  /* 0x0000991000007816 */ /* 0x000fca00000000ff */
[----:B------:R-:W-:-:S04]  /*8520*/  IMAD.MOV R0, RZ, RZ, -R0 ;  /* 0x000000ffff007224 */ /* 0x000fc800078e0a00 */
[----:B------:R-:W-:-:S05]  /*8530*/  IMAD.MOV.U32 R2, RZ, RZ, R0 ;  /* 0x000000ffff027224 */ /* 0x000fca00078e0000 */
[----:B------:R-:W-:-:S05]  /*8540*/  SHF.R.S32.HI R3, RZ, 0x1f, R2 ;  /* 0x0000001fff037819 */ /* 0x000fca0000011402 */
[----:B------:R0:W-:Y:S01]  /*8550*/  STG.E.64 [R16.64], R2 ;  /* 0x0000000210007986 */ /* 0x0001e2000c101b24 */
[----:B------:R-:W-:Y:S05]  /*8560*/  BRA `(.L_x_12905) ;  /* 0x0000003000007947 */ /* 0x000fea0003800000 */
.L_x_12931:
[----:B------:R-:W-:-:S05]  /*8570*/  PRMT R0, R0, 0x9910, RZ ;  /* 0x0000991000007816 */ /* 0x000fca00000000ff */
[----:B------:R-:W-:-:S05]  /*8580*/  IMAD.MOV R3, RZ, RZ, -R0 ;  /* 0x000000ffff037224 */ /* 0x000fca00078e0a00 */
[----:B------:R0:W-:Y:S02]  /*8590*/  STG.E [R16.64], R3 ;  /* 0x0000000310007986 */ /* 0x0001e4000c101924 */
.L_x_12905:
[----:B------:R-:W-:Y:S02]  /*85a0*/  IADD3 R19, R19, 0x80, RZ ;  /* 0x0000008013137810 */ /* 0x000fe40007ffe0ff */
.L_x_12800:
[----:B------:R-:W-:Y:S05]  /*85b0*/  BSYNC B6 ;  /* 0x0000000000067941 */ /* 0x000fea0003800000 */
.L_x_12799:
        /* <DEDUP_REMOVED lines=230> */
.L_x_12933:
        /* <DEDUP_REMOVED lines=18> */
.L_x_12937:
[----:B------:R0:W5:Y:S01]  /*9540*/  LDG.E.U8 R0, [R2.64] ;  /* 0x0000002402007981 */ /* 0x000162000c1e1100 */
[----:B------:R-:W-:Y:S05]  /*9550*/  BRA `(.L_x_12939) ;  /* 0x00000d7000007947 */ /* 0x000fea0003800000 */
.L_x_12936:
        /* <DEDUP_REMOVED lines=8> */
.L_x_12941:
[----:B------:R0:W5:Y:S01]  /*95e0*/  LDG.E.U16 R0, [R2.64] ;  /* 0x0000002402007981 */ /* 0x000162000c1e1500 */
[----:B------:R-:W-:Y:S05]  /*95f0*/  BRA `(.L_x_12939) ;  /* 0x00000cd000007947 */ /* 0x000fea0003800000 */
.L_x_12940:
[----:B------:R0:W5:Y:S01]  /*9600*/  LDG.E.U16 R0, [R2.64] ;  /* 0x0000002402007981 */ /* 0x000162000c1e1500 */
[----:B------:R-:W-:Y:S05]  /*9610*/  BRA `(.L_x_12939) ;  /* 0x00000cb000007947 */ /* 0x000fea0003800000 */
.L_x_12935:
        /* <DEDUP_REMOVED lines=9> */
.L_x_12943:
[----:B------:R-:W2:Y:S02]  /*96b0*/  LDG.E.U16 R4, [R2.64] ;  /* 0x0000002402047981 */ /* 0x000ea4000c1e1500 */
[----:B--2---:R-:W-:-:S06]  /*96c0*/  HADD2.F32 R4, -RZ, R4.H0_H0 ;  /* 0x20000004ff047230 */ /* 0x004fcc0000004100 */
[----:B------:R-:W0:Y:S02]  /*96d0*/  F2I.FTZ.TRUNC.NTZ R4, R4 ;  /* 0x0000000400047305 */ /* 0x000e24000021f100 */
[----:B0-----:R-:W-:Y:S01]  /*96e0*/  PRMT R0, R4, 0x7610, R0 ;  /* 0x0000761004007816 */ /* 0x001fe20000000000 */
[----:B------:R-:W-:Y:S05]  /*96f0*/  BRA `(.L_x_12939) ;  /* 0x00000bd000007947 */ /* 0x000fea0003800000 */
.L_x_12942:
        /* <DEDUP_REMOVED lines=9> */
.L_x_12945:
[----:B------:R-:W2:Y:S02]  /*9790*/  LDG.E.U16 R2, [R2.64] ;  /* 0x0000002402027981 */ /* 0x000ea4000c1e1500 */
[----:B--2---:R-:W-:-:S06]  /*97a0*/  HADD2.F32 R4, -RZ, R2.H0_H0 ;  /* 0x20000002ff047230 */ /* 0x004fcc0000004100 */
[----:B------:R-:W0:Y:S02]  /*97b0*/  F2I.FTZ.TRUNC.NTZ R4, R4 ;  /* 0x0000000400047305 */ /* 0x000e24000021f100 */
[----:B0-----:R-:W-:Y:S01]  /*97c0*/  PRMT R0, R4, 0x7610, R0 ;  /* 0x0000761004007816 */ /* 0x001fe20000000000 */
[----:B------:R-:W-:Y:S05]  /*97d0*/  BRA `(.L_x_12939) ;  /* 0x00000af000007947 */ /* 0x000fea0003800000 */
.L_x_12944:
[----:B------:R-:W2:Y:S02]  /*97e0*/  LDG.E.64 R2, [R2.64] ;  /* 0x0000002402027981 */ /* 0x000ea4000c1e1b00 */
[----:B--2---:R0:W1:Y:S01]  /*97f0*/  F2I.F64.TRUNC R0, R2 ;  /* 0x0000000200007311 */ /* 0x004062000030d100 */
[----:B------:R-:W-:Y:S05]  /*9800*/  BRA `(.L_x_12939) ;  /* 0x00000ac000007947 */ /* 0x000fea0003800000 */
.L_x_12934:
        /* <DEDUP_REMOVED lines=12> */
.L_x_12948:
[----:B------:R-:W2:Y:S02]  /*98d0*/  LDG.E.64 R2, [R2.64] ;  /* 0x0000002402027981 */ /* 0x000ea4000c1e1b00 */
[----:B--2---:R0:W1:Y:S01]  /*98e0*/  F2I.F64.TRUNC R0, R2 ;  /* 0x0000000200007311 */ /* 0x004062000030d100 */
[----:B------:R-:W-:Y:S05]  /*98f0*/  BRA `(.L_x_12939) ;  /* 0x000009d000007947 */ /* 0x000fea0003800000 */
.L_x_12947:
        /* <DEDUP_REMOVED lines=28> */
.L_x_12950:
        /* <DEDUP_REMOVED lines=15> */
.L_x_12949:
[----:B------:R-:W2:Y:S02]  /*9bb0*/  LDG.E.U16 R2, [R2.64] ;  /* 0x0000002402027981 */ /* 0x000ea4000c1e1500 */
[----:B--2---:R-:W-:-:S04]  /*9bc0*/  PRMT R2, RZ, 0x5410, R2 ;  /* 0x00005410ff027816 */ /* 0x004fc80000000002 */
[----:B------:R0:W1:Y:S01]  /*9bd0*/  F2I.FTZ.TRUNC.NTZ R0, R2 ;  /* 0x0000000200007305 */ /* 0x000062000021f100 */
[----:B------:R-:W-:Y:S05]  /*9be0*/  BRA `(.L_x_12939) ;  /* 0x000006e000007947 */ /* 0x000fea0003800000 */
.L_x_12946:
        /* <DEDUP_REMOVED lines=10> */
.L_x_12953:
        /* <DEDUP_REMOVED lines=21> */
.L_x_12957:
[----:B------:R-:W-:Y:S05]  /*9de0*/  BSYNC B1 ;  /* 0x0000000000017941 */ /* 0x000fea0003800000 */
.L_x_12956:
[----:B------:R-:W-:Y:S01]  /*9df0*/  IMAD.SHL.U32 R2, R2, 0x100000, RZ ;  /* 0x0010000002027824 */ /* 0x000fe200078e00ff */
[----:B------:R-:W-:-:S04]  /*9e00*/  LEA R3, R0, 0x3b800000, 0x17 ;  /* 0x3b80000000037811 */ /* 0x000fc800078eb8ff */
[----:B------:R-:W-:Y:S02]  /*9e10*/  LOP3.LUT R4, R3, R2, R4, 0xfe, !PT ;  /* 0x0000000203047212 */ /* 0x000fe400078efe04 */
.L_x_12955:
[----:B------:R-:W-:Y:S05]  /*9e20*/  BSYNC B0 ;  /* 0x0000000000007941 */ /* 0x000fea0003800000 */
.L_x_12954:
[----:B------:R-:W0:Y:S02]  /*9e30*/  F2I.FTZ.TRUNC.NTZ R4, R4 ;  /* 0x0000000400047305 */ /* 0x000e24000021f100 */
[----:B0-----:R-:W-:Y:S01]  /*9e40*/  PRMT R0, R4, 0x7610, R0 ;  /* 0x0000761004007816 */ /* 0x001fe20000000000 */
[----:B------:R-:W-:Y:S05]  /*9e50*/  BRA `(.L_x_12939) ;  /* 0x0000047000007947 */ /* 0x000fea0003800000 */
.L_x_12952:
        /* <DEDUP_REMOVED lines=21> */
.L_x_12961:
[----:B------:R-:W-:Y:S05]  /*9fb0*/  BSYNC B1 ;  /* 0x0000000000017941 */ /* 0x000fea0003800000 */
.L_x_12960:
[----:B------:R-:W-:Y:S01]  /*9fc0*/  IMAD.SHL.U32 R2, R2, 0x200000, RZ ;  /* 0x0020000002027824 */ /* 0x000fe200078e00ff */
[----:B------:R-:W-:-:S04]  /*9fd0*/  LEA R3, R0, 0x37800000, 0x17 ;  /* 0x3780000000037811 */ /* 0x000fc800078eb8ff */
[----:B------:R-:W-:Y:S02]  /*9fe0*/  LOP3.LUT R4, R3, R2, R4, 0xfe, !PT ;  /* 0x0000000203047212 */ /* 0x000fe400078efe04 */
.L_x_12959:
[----:B------:R-:W-:Y:S05]  /*9ff0*/  BSYNC B0 ;  /* 0x0000000000007941 */ /* 0x000fea0003800000 */
.L_x_12958:
[----:B------:R-:W0:Y:S02]  /*a000*/  F2I.FTZ.TRUNC.NTZ R4, R4 ;  /* 0x0000000400047305 */ /* 0x000e24000021f100 */
[----:B0-----:R-:W-:Y:S01]  /*a010*/  PRMT R0, R4, 0x7610, R0 ;  /* 0x0000761004007816 */ /* 0x001fe20000000000 */
[----:B------:R-:W-:Y:S05]  /*a020*/  BRA `(.L_x_12939) ;  /* 0x000002a000007947 */ /* 0x000fea0003800000 */
.L_x_12951:
        /* <DEDUP_REMOVED lines=14> */
.L_x_12965:
[----:B------:R-:W-:Y:S05]  /*a110*/  BSYNC B0 ;  /* 0x0000000000007941 */ /* 0x000fea0003800000 */
.L_x_12964:
[----:B------:R-:W0:Y:S02]  /*a120*/  F2I.FTZ.TRUNC.NTZ R4, R4 ;  /* 0x0000000400047305 */ /* 0x000e24000021f100 */
[----:B0-----:R-:W-:Y:S01]  /*a130*/  PRMT R0, R4, 0x7610, R0 ;  /* 0x0000761004007816 */ /* 0x001fe20000000000 */
[----:B------:R-:W-:Y:S05]  /*a140*/  BRA `(.L_x_12939) ;  /* 0x0000018000007947 */ /* 0x000fea0003800000 */
.L_x_12938:
        /* <DEDUP_REMOVED lines=21> */
.L_x_12963:
[----:B------:R0:W5:Y:S01]  /*a2a0*/  LDG.E.U16 R0, [R2.64] ;  /* 0x0000002402007981 */ /* 0x000162000c1e1500 */
[----:B------:R-:W-:Y:S05]  /*a2b0*/  BRA `(.L_x_12939) ;  /* 0x0000001000007947 */ /* 0x000fea0003800000 */
.L_x_12962:
[----:B------:R0:W5:Y:S02]  /*a2c0*/  LDG.E.U16 R0, [R2.64] ;  /* 0x0000002402007981 */ /* 0x000164000c1e1500 */
.L_x_12939:
        /* <DEDUP_REMOVED lines=16> */
.L_x_12969:
[----:B------:R-:W-:Y:S01]  /*a3d0*/  STG.E.U8 [R16.64], R5 ;  /* 0x0000000510007986 */ /* 0x000fe2000c101124 */
[----:B------:R-:W-:Y:S05]  /*a3e0*/  EXIT ;  /* 0x000000000000794d */ /* 0x000fea0003800000 */
.L_x_12968:
        /* <DEDUP_REMOVED lines=10> */
[----:B------:R-:W-:Y:S01]  /*a490*/  STG.E.64 [R16.64], R2 ;  /* 0x0000000210007986 */ /* 0x000fe2000c101b24 */
[----:B------:R-:W-:Y:S05]  /*a4a0*/  EXIT ;  /* 0x000000000000794d */ /* 0x000fea0003800000 */
.L_x_12972:
[----:B------:R-:W-:-:S05]  /*a4b0*/  PRMT R0, R0, 0x9910, RZ ;  /* 0x0000991000007816 */ /* 0x000fca00000000ff */
[----:B------:R-:W-:-:S05]  /*a4c0*/  IMAD.MOV R3, RZ, RZ, -R0 ;  /* 0x000000ffff037224 */ /* 0x000fca00078e0a00 */
[----:B------:R-:W-:Y:S01]  /*a4d0*/  STG.E [R16.64], R3 ;  /* 0x0000000310007986 */ /* 0x000fe2000c101924 */
[----:B------:R-:W-:Y:S05]  /*a4e0*/  EXIT ;  /* 0x000000000000794d */ /* 0x000fea0003800000 */
.L_x_12971:
[----:B------:R-:W-:Y:S01]  /*a4f0*/  STG.E.U16 [R16.64], R5 ;  /* 0x0000000510007986 */ /* 0x000fe2000c101524 */
[----:B------:R-:W-:Y:S05]  /*a500*/  EXIT ;  /* 0x000000000000794d */ /* 0x000fea0003800000 */
.L_x_12967:
        /* <DEDUP_REMOVED lines=9> */
.L_x_12974:
[----:B------:R-:W0:Y:S02]  /*a5a0*/  I2F.S16 R0, R5 ;  /* 0x0000000500007306 */ /* 0x000e240000101400 */
[----:B0-----:R-:W-:-:S05]  /*a5b0*/  F2FP.PACK_AB R0, RZ, R0 ;  /* 0x00000000ff00723e */ /* 0x001fca00000000ff */
[----:B------:R-:W-:Y:S01]  /*a5c0*/  STG.E.U16 [R16.64], R0 ;  /* 0x0000000010007986 */ /* 0x000fe2000c101524 */
[----:B------:R-:W-:Y:S05]  /*a5d0*/  EXIT ;  /* 0x000000000000794d */ /* 0x000fea0003800000 */
.L_x_12973:
        /* <DEDUP_REMOVED lines=10> */
.L_x_12976:
[----:B------:R-:W0:Y:S02]  /*a680*/  I2F.S16 R5, R5 ;  /* 0x0000000500057306 */ /* 0x000e240000101400 */
[----:B0-----:R-:W-:-:S04]  /*a690*/  F2FP.PACK_AB R3, RZ, R5 ;  /* 0x00000005ff03723e */ /* 0x001fc800000000ff */
[----:B------:R-:W-:-:S05]  /*a6a0*/  PRMT R3, R3, 0x5410, RZ ;  /* 0x0000541003037816 */ /* 0x000fca00000000ff */
[----:B------:R-:W-:Y:S01]  /*a6b0*/  STG.E [R16.64], R3 ;  /* 0x0000000310007986 */ /* 0x000fe2000c101924 */
[----:B------:R-:W-:Y:S05]  /*a6c0*/  EXIT ;  /* 0x000000000000794d */ /* 0x000fea0003800000 */
.L_x_12975:
[----:B------:R-:W0:Y:S02]  /*a6d0*/  I2F.F64.S16 R2, R5 ;  /* 0x0000000500027312 */ /* 0x000e240000101c00 */
[----:B0-----:R-:W-:Y:S01]  /*a6e0*/  STG.E.64 [R16.64], R2 ;  /* 0x0000000210007986 */ /* 0x001fe2000c101b24 */
[----:B------:R-:W-:Y:S05]  /*a6f0*/  EXIT ;  /* 0x000000000000794d */ /* 0x000fea0003800000 */
.L_x_12966:
        /* <DEDUP_REMOVED lines=13> */
.L_x_12979:
[----:B------:R-:W0:Y:S01]  /*a7d0*/  I2F.F64.S16 R4, R5 ;  /* 0x0000000500047312 */ /* 0x000e220000101c00 */
[----:B------:R-:W-:-:S05]  /*a7e0*/  CS2R R6, SRZ ;  /* 0x0000000000067805 */ /* 0x000fca000001ff00 */
[----:B0-----:R-:W-:Y:S01]  /*a7f0*/  STG.E.128 [R16.64], R4 ;  /* 0x0000000410007986 */ /* 0x001fe2000c101d24 */
[----:B------:R-:W-:Y:S05]  /*a800*/  EXIT ;  /* 0x000000000000794d */ /* 0x000fea0003800000 */
.L_x_12978:
        /* <DEDUP_REMOVED lines=21> */
.L_x_12983:
[----:B------:R-:W-:Y:S05]  /*a960*/  BSYNC B0 ;  /* 0x0000000000007941 */ /* 0x000fea0003800000 */
.L_x_12982:
[----:B------:R-:W-:-:S05]  /*a970*/  LOP3.LUT R3, R0, R3, RZ, 0xfc, !PT ;  /* 0x0000000300037212 */ /* 0x000fca00078efcff */
[----:B------:R-:W-:Y:S01]  /*a980*/  STG.E.U8 [R16.64], R3 ;  /* 0x0000000310007986 */ /* 0x000fe2000c101124 */
[----:B------:R-:W-:Y:S05]  /*a990*/  EXIT ;  /* 0x000000000000794d */ /* 0x000fea0003800000 */
.L_x_12981:
        /* <DEDUP_REMOVED lines=13> */
.L_x_12985:
[----:B------:R-:W-:Y:S01]  /*aa70*/  IMAD.MOV.U32 R0, RZ, RZ, 0x7f ;  /* 0x0000007fff007424 */ /* 0x000fe200078e00ff */
[----:B------:R-:W-:-:S04]  /*aa80*/  ISETP.GT.U32.AND P0, PT, R2, 0x7f800000, PT ;  /* 0x7f8000000200780c */ /* 0x000fc80003f04070 */
[----:B------:R-:W-:-:S04]  /*aa90*/  SEL R0, R0, 0x7c, P0 ;  /* 0x0000007c00007807 */ /* 0x000fc80000000000 */
.L_x_12986:
[----:B------:R-:W-:Y:S05]  /*aaa0*/  BSYNC B0 ;  /* 0x0000000000007941 */ /* 0x000fea0003800000 */
.L_x_12984:
[----:B------:R-:W-:-:S04]  /*aab0*/  LOP3.LUT R2, R5, 0x80000000, RZ, 0xc0, !PT ;  /* 0x8000000005027812 */ /* 0x000fc800078ec0ff */
[----:B------:R-:W-:-:S04]  /*aac0*/  SHF.R.U32.HI R3, RZ, 0x18, R2 ;  /* 0x00000018ff037819 */ /* 0x000fc80000011602 */
[----:B------:R-:W-:-:S05]  /*aad0*/  LOP3.LUT R3, R0, R3, RZ, 0xfc, !PT ;  /* 0x0000000300037212 */ /* 0x000fca00078efcff */
[----:B------:R-:W-:Y:S01]  /*aae0*/  STG.E.U8 [R16.64], R3 ;  /* 0x0000000310007986 */ /* 0x000fe2000c101124 */
[----:B------:R-:W-:Y:S05]  /*aaf0*/  EXIT ;  /* 0x000000000000794d */ /* 0x000fea0003800000 */
.L_x_12980:
[----:B------:R-:W0:Y:S02]  /*ab00*/  I2F.S16 R0, R5 ;  /* 0x0000000500007306 */ /* 0x000e240000101400 */
[----:B0-----:R-:W-:-:S05]  /*ab10*/  F2FP.BF16.PACK_AB R0, RZ, R0 ;  /* 0x00000000ff00723e */ /* 0x001fca00000010ff */
[----:B------:R-:W-:Y:S01]  /*ab20*/  STG.E.U16 [R16.64], R0 ;  /* 0x0000000010007986 */ /* 0x000fe2000c101524 */
[----:B------:R-:W-:Y:S05]  /*ab30*/  EXIT ;  /* 0x000000000000794d */ /* 0x000fea0003800000 */
.L_x_12977:
        /* <DEDUP_REMOVED lines=10> */
.L_x_12989:
        /* <DEDUP_REMOVED lines=17> */
.L_x_12992:
[----:B------:R-:W-:-:S04]  /*acf0*/  LOP3.LUT R2, R5, 0x80000000, RZ, 0xc0, !PT ;  /* 0x8000000005027812 */ /* 0x000fc800078ec0ff */
[----:B------:R-:W-:-:S04]  /*ad00*/  SHF.R.U32.HI R3, RZ, 0x18, R2 ;  /* 0x00000018ff037819 */ /* 0x000fc80000011602 */
[----:B------:R-:W-:-:S04]  /*ad10*/  LOP3.LUT R0, R0, R3, RZ, 0xfc, !PT ;  /* 0x0000000300007212 */ /* 0x000fc800078efcff */
[----:B------:R-:W-:Y:S02]  /*ad20*/  PRMT R8, R0, 0x7610, R8 ;  /* 0x0000761000087816 */ /* 0x000fe40000000008 */
.L_x_12991:
[----:B------:R-:W-:Y:S05]  /*ad30*/  BSYNC B0 ;  /* 0x0000000000007941 */ /* 0x000fea0003800000 */
.L_x_12990:
[----:B------:R-:W-:Y:S01]  /*ad40*/  STG.E.U8 [R16.64], R8 ;  /* 0x0000000810007986 */ /* 0x000fe2000c101124 */
[----:B------:R-:W-:Y:S05]  /*ad50*/  EXIT ;  /* 0x000000000000794d */ /* 0x000fea0003800000 */
.L_x_12988:
        /* <DEDUP_REMOVED lines=17> */
.L_x_12995:
[----:B------:R-:W-:-:S04]  /*ae70*/  LOP3.LUT R2, R5, 0x80000000, RZ, 0xc0, !PT ;  /* 0x8000000005027812 */ /* 0x000fc800078ec0ff */
[----:B------:R-:W-:-:S04]  /*ae80*/  SHF.R.U32.HI R3, RZ, 0x18, R2 ;  /* 0x00000018ff037819 */ /* 0x000fc80000011602 */
[----:B------:R-:W-:-:S04]  /*ae90*/  LOP3.LUT R0, R0, R3, RZ, 0xfc, !PT ;  /* 0x0000000300007212 */ /* 0x000fc800078efcff */
[----:B------:R-:W-:Y:S02]  /*aea0*/  PRMT R8, R0, 0x7610, R8 ;  /* 0x0000761000087816 */ /* 0x000fe40000000008 */
.L_x_12994:
[----:B------:R-:W-:Y:S05]  /*aeb0*/  BSYNC B0 ;  /* 0x0000000000007941 */ /* 0x000fea0003800000 */
.L_x_12993:
[----:B------:R-:W-:Y:S01]  /*aec0*/  STG.E.U8 [R16.64], R8 ;  /* 0x0000000810007986 */ /* 0x000fe2000c101124 */
[----:B------:R-:W-:Y:S05]  /*aed0*/  EXIT ;  /* 0x000000000000794d */ /* 0x000fea0003800000 */
.L_x_12987:
        /* <DEDUP_REMOVED lines=22> */
.L_x_12970:
        /* <DEDUP_REMOVED lines=20> */
.L_x_12997:
[----:B------:R-:W-:-:S05]  /*b180*/  PRMT R0, R0, 0x9910, RZ ;  /* 0x0000991000007816 */ /* 0x000fca00000000ff */
[----:B------:R-:W-:-:S04]  /*b190*/  IMAD.MOV R0, RZ, RZ, -R0 ;  /* 0x000000ffff007224 */ /* 0x000fc800078e0a00 */
[----:B------:R-:W-:-:S05]  /*b1a0*/  IMAD.MOV.U32 R2, RZ, RZ, R0 ;  /* 0x000000ffff027224 */ /* 0x000fca00078e0000 */
[----:B------:R-:W-:-:S05]  /*b1b0*/  SHF.R.S32.HI R3, RZ, 0x1f, R2 ;  /* 0x0000001fff037819 */ /* 0x000fca0000011402 */
[----:B------:R-:W-:Y:S01]  /*b1c0*/  STG.E.64 [R16.64], R2 ;  /* 0x0000000210007986 */ /* 0x000fe2000c101b24 */
[----:B------:R-:W-:Y:S05]  /*b1d0*/  EXIT ;  /* 0x000000000000794d */ /* 0x000fea0003800000 */
.L_x_12996:
[----:B------:R-:W-:-:S05]  /*b1e0*/  PRMT R0, R0, 0x9910, RZ ;  /* 0x0000991000007816 */ /* 0x000fca00000000ff */
[----:B------:R-:W-:-:S05]  /*b1f0*/  IMAD.MOV R3, RZ, RZ, -R0 ;  /* 0x000000ffff037224 */ /* 0x000fca00078e0a00 */
[----:B------:R-:W-:Y:S01]  /*b200*/  STG.E [R16.64], R3 ;  /* 0x0000000310007986 */ /* 0x000fe2000c101924 */
[----:B------:R-:W-:Y:S05]  /*b210*/  EXIT ;  /* 0x000000000000794d */ /* 0x000fea0003800000 */
.L_x_12998:
        /* <DEDUP_REMOVED lines=14> */
.L_x_22463:


//--------------------- .text._ZN2at6native27unrolled_elementwise_kernelIZZZNS0_15neg_kernel_cudaERNS_18TensorIteratorBaseEENKUlvE0_clEvENKUlvE3_clEvEUlsE_St5arrayIPcLm2EELi4E23TrivialOffsetCalculatorILi1EjESB_NS0_6memory12LoadWithCastILi1EEENSC_13StoreWithCastILi1EEEEEviT_T0_T2_T3_T4_T5_ --------------------------
	.section	.text._ZN2at6native27unrolled_elementwise_kernelIZZZNS0_15neg_kernel_cudaERNS_18TensorIteratorBaseEENKUlvE0_clEvENKUlvE3_clEvEUlsE_St5arrayIPcLm2EELi4E23TrivialOffsetCalculatorILi1EjESB_NS0_6memory12LoadWithCastILi1EEENSC_13StoreWithCastILi1EEEEEviT_T0_T2_T3_T4_T5_,"ax",@progbits
	.sectioninfo	@"SHI_REGISTERS=30"
	.align	128
        .global         _ZN2at6native27unrolled_elementwise_kernelIZZZNS0_15neg_kernel_cudaERNS_18TensorIteratorBaseEENKUlvE0_clEvENKUlvE3_clEvEUlsE_St5arrayIPcLm2EELi4E23TrivialOffsetCalculatorILi1EjESB_NS0_6memory12LoadWithCastILi1EEENSC_13StoreWithCastILi1EEEEEviT_T0_T2_T3_T4_T5_
        .type           _ZN2at6native27unrolled_elementwise_kernelIZZZNS0_15neg_kernel_cudaERNS_18TensorIteratorBaseEENKUlvE0_clEvENKUlvE3_clEvEUlsE_St5arrayIPcLm2EELi4E23TrivialOffsetCalculatorILi1EjESB_NS0_6memory12LoadWithCastILi1EEENSC_13StoreWithCastILi1EEEEEviT_T0_T2_T3_T4_T5_,@function
        .size           _ZN2at6native27unrolled_elementwise_kernelIZZZNS0_15neg_kernel_cudaERNS_18TensorIteratorBaseEENKUlvE0_clEvENKUlvE3_clEvEUlsE_St5arrayIPcLm2EELi4E23TrivialOffsetCalculatorILi1EjESB_NS0_6memory12LoadWithCastILi1EEENSC_13StoreWithCastILi1EEEEEviT_T0_T2_T3_T4_T5_,(.L_x_22464 - _ZN2at6native27unrolled_elementwise_kernelIZZZNS0_15neg_kernel_cudaERNS_18TensorIteratorBaseEENKUlvE0_clEvENKUlvE3_clEvEUlsE_St5arrayIPcLm2EELi4E23TrivialOffsetCalculatorILi1EjESB_NS0_6memory12LoadWithCastILi1EEENSC_13StoreWithCastILi1EEEEEviT_T0_T2_T3_T4_T5_)
        .other          _ZN2at6native27unrolled_elementwise_kernelIZZZNS0_15neg_kernel_cudaERNS_18TensorIteratorBaseEENKUlvE0_clEvENKUlvE3_clEvEUlsE_St5arrayIPcLm2EELi4E23TrivialOffsetCalculatorILi1EjESB_NS0_6memory12LoadWithCastILi1EEENSC_13StoreWithCastILi1EEEEEviT_T0_T2_T3_T4_T5_,@"STO_CUDA_ENTRY STV_DEFAULT"
_ZN2at6native27unrolled_elementwise_kernelIZZZNS0_15neg_kernel_cudaERNS_18TensorIteratorBaseEENKUlvE0_clEvENKUlvE3_clEvEUlsE_St5arrayIPcLm2EELi4E23TrivialOffsetCalculatorILi1EjESB_NS0_6memory12LoadWithCastILi1EEENSC_13StoreWithCastILi1EEEEEviT_T0_T2_T3_T4_T5_:
.text._ZN2at6native27unrolled_elementwise_kernelIZZZNS0_15neg_kernel_cudaERNS_18TensorIteratorBaseEENKUlvE0_clEvENKUlvE3_clEvEUlsE_St5arrayIPcLm2EELi4E23TrivialOffsetCalculatorILi1EjESB_NS0_6memory12LoadWithCastILi1EEENSC_13StoreWithCastILi1EEEEEviT_T0_T2_T3_T4_T5_:
        /* <DEDUP_REMOVED lines=29> */
.L_x_13004:
[----:B------:R0:W5:Y:S01]  /*01d0*/  LDG.E.U8 R27, [R4.64] ;  /* 0x00000024041b7981 */ /* 0x000162000c1e1100 */
[----:B------:R-:W-:Y:S05]  /*01e0*/  BRA `(.L_x_13006) ;  /* 0x00000d9000007947 */ /* 0x000fea0003800000 */
.L_x_13003:
        /* <DEDUP_REMOVED lines=8> */
.L_x_13008:
[----:B------:R0:W5:Y:S01]  /*0270*/  LDG.E.U16 R27, [R4.64] ;  /* 0x00000024041b7981 */ /* 0x000162000c1e1500 */
[----:B------:R-:W-:Y:S05]  /*0280*/  BRA `(.L_x_13006) ;  /* 0x00000cf000007947 */ /* 0x000fea0003800000 */
.L_x_13007:
[----:B------:R0:W5:Y:S01]  /*0290*/  LDG.E.U16 R27, [R4.64] ;  /* 0x00000024041b7981 */ /* 0x000162000c1e1500 */
[----:B------:R-:W-:Y:S05]  /*02a0*/  BRA `(.L_x_13006) ;  /* 0x00000cd000007947 */ /* 0x000fea0003800000 */
.L_x_13002:
        /* <DEDUP_REMOVED lines=9> */
.L_x_13010:
[----:B------:R-:W2:Y:S02]  /*0340*/  LDG.E.U16 R0, [R4.64] ;  /* 0x0000002404007981 */ /* 0x000ea4000c1e1500 */
[----:B--2---:R-:W-:-:S06]  /*0350*/  HADD2.F32 R0, -RZ, R0.H0_H0 ;  /* 0x20000000ff007230 */ /* 0x004fcc0000004100 */
[----:B------:R-:W0:Y:S02]  /*0360*/  F2I.FTZ.TRUNC.NTZ R0, R0 ;  /* 0x0000000000007305 */ /* 0x000e24000021f100 */
[----:B0-----:R-:W-:Y:S01]  /*0370*/  PRMT R27, R0, 0x7610, R27 ;  /* 0x00007610001b7816 */ /* 0x001fe2000000001b */
[----:B------:R-:W-:Y:S05]  /*0380*/  BRA `(.L_x_13006) ;  /* 0x00000bf000007947 */ /* 0x000fea0003800000 */
.L_x_13009:
        /* <DEDUP_REMOVED lines=9> */
.L_x_13012:
[----:B------:R-:W2:Y:S02]  /*0420*/  LDG.E.U16 R4, [R4.64] ;  /* 0x0000002404047981 */ /* 0x000ea4000c1e1500 */
[----:B--2---:R-:W-:-:S06]  /*0430*/  HADD2.F32 R0, -RZ, R4.H0_H0 ;  /* 0x20000004ff007230 */ /* 0x004fcc0000004100 */
[----:B------:R-:W0:Y:S02]  /*0440*/  F2I.FTZ.TRUNC.NTZ R0, R0 ;  /* 0x0000000000007305 */ /* 0x000e24000021f100 */
[----:B0-----:R-:W-:Y:S01]  /*0450*/  PRMT R27, R0, 0x7610, R27 ;  /* 0x00007610001b7816 */ /* 0x001fe2000000001b */
[----:B------:R-:W-:Y:S05]  /*0460*/  BRA `(.L_x_13006) ;  /* 0x00000b1000007947 */ /* 0x000fea0003800000 */
.L_x_13011:
[----:B------:R-:W2:Y:S02]  /*0470*/  LDG.E.64 R4, [R4.64] ;  /* 0x0000002404047981 */ /* 0x000ea4000c1e1b00 */
[----:B--2---:R0:W1:Y:S01]  /*0480*/  F2I.F64.TRUNC R27, R4 ;  /* 0x00000004001b7311 */ /* 0x004062000030d100 */
[----:B------:R-:W-:Y:S05]  /*0490*/  BRA `(.L_x_13006) ;  /* 0x00000ae000007947 */ /* 0x000fea0003800000 */
.L_x_13001:
        /* <DEDUP_REMOVED lines=12> */
.L_x_13015:
[----:B------:R-:W2:Y:S02]  /*0560*/  LDG.E.64 R4, [R4.64] ;  /* 0x0000002404047981 */ /* 0x000ea4000c1e1b00 */
[----:B--2---:R0:W1:Y:S01]  /*0570*/  F2I.F64.TRUNC R27, R4 ;  /* 0x00000004001b7311 */ /* 0x004062000030d100 */
[----:B------:R-:W-:Y:S05]  /*0580*/  BRA `(.L_x_13006) ;  /* 0x000009f000007947 */ /* 0x000fea0003800000 */
.L_x_13014:
        /* <DEDUP_REMOVED lines=28> */
.L_x_13017:
        /* <DEDUP_REMOVED lines=12> */
[----:B------:R-:W-:-:S06]  /*0810*/  LOP3.LUT R0, R3, 0x80000000, R0, 0xf8, !PT ;  /* 0x8000000003007812 */ /* 0x000fcc00078ef800 */
[----:B------:R-:W0:Y:S02]  /*0820*/  F2I.FTZ.TRUNC.NTZ R0, R0 ;  /* 0x0000000000007305 */ /* 0x000e24000021f100 */
[----:B0-----:R-:W-:Y:S01]  /*0830*/  PRMT R27, R0, 0x7610, R27 ;  /* 0x00007610001b7816 */ /* 0x001fe2000000001b */
[----:B------:R-:W-:Y:S05]  /*0840*/  BRA `(.L_x_13006) ;  /* 0x0000073000007947 */ /* 0x000fea0003800000 */
.L_x_13016:
[----:B------:R-:W2:Y:S02]  /*0850*/  LDG.E.U16 R0, [R4.64] ;  /* 0x0000002404007981 */ /* 0x000ea4000c1e1500 */
[----:B--2---:R-:W-:-:S06]  /*0860*/  PRMT R0, RZ, 0x5410, R0 ;  /* 0x00005410ff007816 */ /* 0x004fcc0000000000 */
[----:B------:R-:W0:Y:S02]  /*0870*/  F2I.FTZ.TRUNC.NTZ R0, R0 ;  /* 0x0000000000007305 */ /* 0x000e24000021f100 */
[----:B0-----:R-:W-:Y:S01]  /*0880*/  PRMT R27, R0, 0x7610, R27 ;  /* 0x00007610001b7816 */ /* 0x001fe2000000001b */
[----:B------:R-:W-:Y:S05]  /*0890*/  BRA `(.L_x_13006) ;  /* 0x000006e000007947 */ /* 0x000fea0003800000 */
.L_x_13013:
        /* <DEDUP_REMOVED lines=10> */
.L_x_13020:
        /* <DEDUP_REMOVED lines=21> */
.L_x_13024:
[----:B------:R-:W-:Y:S05]  /*0a90*/  BSYNC B1 ;  /* 0x0000000000017941 */ /* 0x000fea0003800000 */
.L_x_13023:
[----:B------:R-:W-:Y:S01]  /*0aa0*/  LEA R5, R0, 0x3b800000, 0x17 ;  /* 0x3b80000000057811 */ /* 0x000fe200078eb8ff */
[----:B------:R-:W-:-:S05]  /*0ab0*/  IMAD.SHL.U32 R0, R3, 0x100000, RZ ;  /* 0x0010000003007824 */ /* 0x000fca00078e00ff */
[----:B------:R-:W-:Y:S02]  /*0ac0*/  LOP3.LUT R0, R5, R0, R6, 0xfe, !PT ;  /* 0x0000000005007212 */ /* 0x000fe400078efe06 */
.L_x_13022:
[----:B------:R-:W-:Y:S05]  /*0ad0*/  BSYNC B0 ;  /* 0x0000000000007941 */ /* 0x000fea0003800000 */
.L_x_13021:
[----:B------:R-:W0:Y:S02]  /*0ae0*/  F2I.FTZ.TRUNC.NTZ R0, R0 ;  /* 0x0000000000007305 */ /* 0x000e24000021f100 */
[----:B0-----:R-:W-:Y:S01]  /*0af0*/  PRMT R27, R0, 0x7610, R27 ;  /* 0x00007610001b7816 */ /* 0x001fe2000000001b */
[----:B------:R-:W-:Y:S05]  /*0b00*/  BRA `(.L_x_13006) ;  /* 0x0000047000007947 */ /* 0x000fea0003800000 */
.L_x_13019:
        /* <DEDUP_REMOVED lines=21> */
.L_x_13028:
[----:B------:R-:W-:Y:S05]  /*0c60*/  BSYNC B1 ;  /* 0x0000000000017941 */ /* 0x000fea0003800000 */
.L_x_13027:
[----:B------:R-:W-:Y:S01]  /*0c70*/  LEA R5, R0, 0x37800000, 0x17 ;  /* 0x3780000000057811 */ /* 0x000fe200078eb8ff */
[----:B------:R-:W-:-:S05]  /*0c80*/  IMAD.SHL.U32 R0, R3, 0x200000, RZ ;  /* 0x0020000003007824 */ /* 0x000fca00078e00ff */
[----:B------:R-:W-:Y:S02]  /*0c90*/  LOP3.LUT R0, R5, R0, R6, 0xfe, !PT ;  /* 0x0000000005007212 */ /* 0x000fe400078efe06 */
.L_x_13026:
[----:B------:R-:W-:Y:S05]  /*0ca0*/  BSYNC B0 ;  /* 0x0000000000007941 */ /* 0x000fea0003800000 */
.L_x_13025:
[----:B------:R-:W0:Y:S02]  /*0cb0*/  F2I.FTZ.TRUNC.NTZ R0, R0 ;  /* 0x0000000000007305 */ /* 0x000e24000021f100 */
[----:B0-----:R-:W-:Y:S01]  /*0cc0*/  PRMT R27, R0, 0x7610, R27 ;  /* 0x00007610001b7816 */ /* 0x001fe2000000001b */
[----:B------:R-:W-:Y:S05]  /*0cd0*/  BRA `(.L_x_13006) ;  /* 0x000002a000007947 */ /* 0x000fea0003800000 */
.L_x_13018:
        /* <DEDUP_REMOVED lines=14> */
.L_x_13032:
[----:B------:R-:W-:Y:S05]  /*0dc0*/  BSYNC B0 ;  /* 0x0000000000007941 */ /* 0x000fea0003800000 */
.L_x_13031:
[----:B------:R-:W0:Y:S02]  /*0dd0*/  F2I.FTZ.TRUNC.NTZ R0, R0 ;  /* 0x0000000000007305 */ /* 0x000e24000021f100 */
[----:B0-----:R-:W-:Y:S01]  /*0de0*/  PRMT R27, R0, 0x7610, R27 ;  /* 0x00007610001b7816 */ /* 0x001fe2000000001b */
[----:B------:R-:W-:Y:S05]  /*0df0*/  BRA `(.L_x_13006) ;  /* 0x0000018000007947 */ /* 0x000fea0003800000 */
.L_x_13005:
        /* <DEDUP_REMOVED lines=21> */
.L_x_13030:
[----:B------:R0:W5:Y:S01]  /*0f50*/  LDG.E.U16 R27, [R4.64] ;  /* 0x00000024041b7981 */ /* 0x000162000c1e1500 */
[----:B------:R-:W-:Y:S05]  /*0f60*/  BRA `(.L_x_13006) ;  /* 0x0000001000007947 */ /* 0x000fea0003800000 */
.L_x_13029:
[----:B------:R0:W5:Y:S02]  /*0f70*/  LDG.E.U16 R27, [R4.64] ;  /* 0x00000024041b7981 */ /* 0x000164000c1e1500 */
.L_x_13006:
[----:B------:R-:W2:Y:S02]  /*0f80*/  S2R R17, SR_TID.X ;  /* 0x0000000000117919 */ /* 0x000ea40000002100 */
[----:B--2---:R-:W-:Y:S02]  /*0f90*/  IADD3 R17, R17, 0x80, RZ ;  /* 0x0000008011117810 */ /* 0x004fe40007ffe0ff */
.L_x_13000:
[----:B-1----:R-:W-:Y:S05]  /*0fa0*/  BSYNC B6 ;  /* 0x0000000000067941 */ /* 0x002fea0003800000 */
.L_x_12999:
        /* <DEDUP_REMOVED lines=21> */
.L_x_13038:
[----:B------:R0:W5:Y:S01]  /*1100*/  LDG.E.U8 R26, [R4.64] ;  /* 0x00000024041a7981 */ /* 0x000162000c1e1100 */
[----:B------:R-:W-:Y:S05]  /*1110*/  BRA `(.L_x_13040) ;  /* 0x00000d8000007947 */ /* 0x000fea0003800000 */
.L_x_13037:
        /* <DEDUP_REMOVED lines=8> */
.L_x_13042:
[----:B------:R0:W5:Y:S01]  /*11a0*/  LDG.E.U16 R26, [R4.64] ;  /* 0x00000024041a7981 */ /* 0x000162000c1e1500 */
[----:B------:R-:W-:Y:S05]  /*11b0*/  BRA `(.L_x_13040) ;  /* 0x00000ce000007947 */ /* 0x000fea0003800000 */
.L_x_13041:
[----:B------:R0:W5:Y:S01]  /*11c0*/  LDG.E.U16 R26, [R4.64] ;  /* 0x00000024041a7981 */ /* 0x000162000c1e1500 */
[----:B------:R-:W-:Y:S05]  /*11d0*/  BRA `(.L_x_13040) ;  /* 0x00000cc000007947 */ /* 0x000fea0003800000 */
.L_x_13036:
        /* <DEDUP_REMOVED lines=9> */
.L_x_13044:
[----:B------:R-:W2:Y:S02]  /*1270*/  LDG.E.U16 R0, [R4.64] ;  /* 0x0000002404007981 */ /* 0x000ea4000c1e1500 */
[----:B--2---:R-:W-:-:S06]  /*1280*/  HADD2.F32 R0, -RZ, R0.H0_H0 ;  /* 0x20000000ff007230 */ /* 0x004fcc0000004100 */
[----:B------:R-:W0:Y:S02]  /*1290*/  F2I.FTZ.TRUNC.NTZ R0, R0 ;  /* 0x0000000000007305 */ /* 0x000e24000021f100 */
[----:B0-----:R-:W-:Y:S01]  /*12a0*/  PRMT R26, R0, 0x7610, R26 ;  /* 0x00007610001a7816 */ /* 0x001fe2000000001a */
[----:B------:R-:W-:Y:S05]  /*12b0*/  BRA `(.L_x_13040) ;  /* 0x00000be000007947 */ /* 0x000fea0003800000 */
.L_x_13043:
        /* <DEDUP_REMOVED lines=9> */
.L_x_13046:
[----:B------:R-:W2:Y:S02]  /*1350*/  LDG.E.U16 R4, [R4.64] ;  /* 0x0000002404047981 */ /* 0x000ea4000c1e1500 */
[----:B--2---:R-:W-:-:S06]  /*1360*/  HADD2.F32 R0, -RZ, R4.H0_H0 ;  /* 0x20000004ff007230 */ /* 0x004fcc0000004100 */
[----:B------:R-:W0:Y:S02]  /*1370*/  F2I.FTZ.TRUNC.NTZ R0, R0 ;  /* 0x0000000000007305 */ /* 0x000e24000021f100 */
[----:B0-----:R-:W-:Y:S01]  /*1380*/  PRMT R26, R0, 0x7610, R26 ;  /* 0x00007610001a7816 */ /* 0x001fe2000000001a */
[----:B------:R-:W-:Y:S05]  /*1390*/  BRA `(.L_x_13040) ;  /* 0x00000b0000007947 */ /* 0x000fea0003800000 */
.L_x_13045:
[----:B------:R-:W2:Y:S02]  /*13a0*/  LDG.E.64 R4, [R4.64] ;  /* 0x0000002404047981 */ /* 0x000ea4000c1e1b00 */
[----:B--2---:R0:W1:Y:S01]  /*13b0*/  F2I.F64.TRUNC R26, R4 ;  /* 0x00000004001a7311 */ /* 0x004062000030d100 */
[----:B------:R-:W-:Y:S05]  /*13c0*/  BRA `(.L_x_13040) ;  /* 0x00000ad000007947 */ /* 0x000fea0003800000 */
.L_x_13035:
        /* <DEDUP_REMOVED lines=12> */
.L_x_13049:
[----:B------:R-:W2:Y:S02]  /*1490*/  LDG.E.64 R4, [R4.64] ;  /* 0x0000002404047981 */ /* 0x000ea4000c1e1b00 */
[----:B--2---:R0:W1:Y:S01]  /*14a0*/  F2I.F64.TRUNC R26, R4 ;  /* 0x00000004001a7311 */ /* 0x004062000030d100 */
[----:B------:R-:W-:Y:S05]  /*14b0*/  BRA `(.L_x_13040) ;  /* 0x000009e000007947 */ /* 0x000fea0003800000 */
.L_x_13048:
        /* <DEDUP_REMOVED lines=28> */
.L_x_13051:
        /* <DEDUP_REMOVED lines=15> */
.L_x_13050:
[----:B------:R-:W2:Y:S02]  /*1770*/  LDG.E.U16 R0, [R4.64] ;  /* 0x0000002404007981 */ /* 0x000ea4000c1e1500 */
[----:B--2---:R-:W-:-:S06]  /*1780*/  PRMT R0, RZ, 0x5410, R0 ;  /* 0x00005410ff007816 */ /* 0x004fcc0000000000 */
[----:B------:R-:W0:Y:S02]  /*1790*/  F2I.FTZ.TRUNC.NTZ R0, R0 ;  /* 0x0000000000007305 */ /* 0x000e24000021f100 */
[----:B0-----:R-:W-:Y:S01]  /*17a0*/  PRMT R26, R0, 0x7610, R26 ;  /* 0x00007610001a7816 */ /* 0x001fe2000000001a */
[----:B------:R-:W-:Y:S05]  /*17b0*/  BRA `(.L_x_13040) ;  /* 0x000006e000007947 */ /* 0x000fea0003800000 */
.L_x_13047:
        /* <DEDUP_REMOVED lines=10> */
.L_x_13054:
        /* <DEDUP_REMOVED lines=21> */
.L_x_13058:
[----:B------:R-:W-:Y:S05]  /*19b0*/  BSYNC B1 ;  /* 0x0000000000017941 */ /* 0x000fea0003800000 */
.L_x_13057:
[----:B------:R-:W-:Y:S01]  /*19c0*/  LEA R5, R0, 0x3b800000, 0x17 ;  /* 0x3b80000000057811 */ /* 0x000fe200078eb8ff */
[----:B------:R-:W-:-:S05]  /*19d0*/  IMAD.SHL.U32 R0, R3, 0x100000, RZ ;  /* 0x0010000003007824 */ /* 0x000fca00078e00ff */
[----:B------:R-:W-:Y:S02]  /*19e0*/  LOP3.LUT R0, R5, R0, R6, 0xfe, !PT ;  /* 0x0000000005007212 */ /* 0x000fe400078efe06 */
.L_x_13056:
[----:B------:R-:W-:Y:S05]  /*19f0*/  BSYNC B0 ;  /* 0x0000000000007941 */ /* 0x000fea0003800000 */
.L_x_13055:
[----:B------:R-:W0:Y:S02]  /*1a00*/  F2I.FTZ.TRUNC.NTZ R0, R0 ;  /* 0x0000000000007305 */ /* 0x000e24000021f100 */
[----:B0-----:R-:W-:Y:S01]  /*1a10*/  PRMT R26, R0, 0x7610, R26 ;  /* 0x00007610001a7816 */ /* 0x001fe2000000001a */
[----:B------:R-:W-:Y:S05]  /*1a20*/  BRA `(.L_x_13040) ;  /* 0x0000047000007947 */ /* 0x000fea0003800000 */
.L_x_13053:
        /* <DEDUP_REMOVED lines=21> */
.L_x_13062:
[----:B------:R-:W-:Y:S05]  /*1b80*/  BSYNC B1 ;  /* 0x0000000000017941 */ /* 0x000fea0003800000 */
.L_x_13061:
[----:B------:R-:W-:Y:S01]  /*1b90*/  LEA R5, R0, 0x37800000, 0x17 ;  /* 0x3780000000057811 */ /* 0x000fe200078eb8ff */
[----:B------:R-:W-:-:S05]  /*1ba0*/  IMAD.SHL.U32 R0, R3, 0x200000, RZ ;  /* 0x0020000003007824 */ /* 0x000fca00078e00ff */
[----:B------:R-:W-:Y:S02]  /*1bb0*/  LOP3.LUT R0, R5, R0, R6, 0xfe, !PT ;  /* 0x0000000005007212 */ /* 0x000fe400078efe06 */
.L_x_13060:
[----:B------:R-:W-:Y:S05]  /*1bc0*/  BSYNC B0 ;  /* 0x0000000000007941 */ /* 0x000fea0003800000 */
.L_x_13059:
[----:B------:R-:W0:Y:S02]  /*1bd0*/  F2I.FTZ.TRUNC.NTZ R0, R0 ;  /* 0x0000000000007305 */ /* 0x000e24000021f100 */
[----:B0-----:R-:W-:Y:S01]  /*1be0*/  PRMT R26, R0, 0x7610, R26 ;  /* 0x00007610001a7816 */ /* 0x001fe2000000001a */
[----:B------:R-:W-:Y:S05]  /*1bf0*/  BRA `(.L_x_13040) ;  /* 0x000002a000007947 */ /* 0x000fea0003800000 */
.L_x_13052:
        /* <DEDUP_REMOVED lines=14> */
.L_x_13066:
[----:B------:R-:W-:Y:S05]  /*1ce0*/  BSYNC B0 ;  /* 0x0000000000007941 */ /* 0x000fea0003800000 */
.L_x_13065:
[----:B------:R-:W0:Y:S02]  /*1cf0*/  F2I.FTZ.TRUNC.NTZ R0, R0 ;  /* 0x0000000000007305 */ /* 0x000e24000021f100 */
[----:B0-----:R-:W-:Y:S01]  /*1d00*/  PRMT R26, R0, 0x7610, R26 ;  /* 0x00007610001a7816 */ /* 0x001fe2000000001a */
[----:B------:R-:W-:Y:S05]  /*1d10*/  BRA `(.L_x_13040) ;  /* 0x0000018000007947 */ /* 0x000fea0003800000 */
.L_x_13039:
        /* <DEDUP_REMOVED lines=21> */
.L_x_13064:
[----:B------:R0:W5:Y:S01]  /*1e70*/  LDG.E.U16 R26, [R4.64] ;  /* 0x00000024041a7981 */ /* 0x000162000c1e1500 */
[----:B------:R-:W-:Y:S05]  /*1e80*/  BRA `(.L_x_13040) ;  /* 0x0000001000007947 */ /* 0x000fea0003800000 */
.L_x_13063:
[----:B------:R0:W5:Y:S02]  /*1e90*/  LDG.E.U16 R26, [R4.64] ;  /* 0x00000024041a7981 */ /* 0x000164000c1e1500 */
.L_x_13040:
[----:B------:R-:W-:-:S03]  /*1ea0*/  IADD3 R17, R17, 0x80, RZ ;  /* 0x0000008011117810 */ /* 0x000fc60007ffe0ff */
.L_x_13034:
[----:B------:R-:W-:Y:S05]  /*1eb0*/  BSYNC B6 ;  /* 0x0000000000067941 */ /* 0x000fea0003800000 */
.L_x_13033:
        /* <DEDUP_REMOVED lines=23> */
.L_x_13072:
[----:B------:R0:W5:Y:S01]  /*2030*/  LDG.E.U8 R24, [R4.64] ;  /* 0x0000002404187981 */ /* 0x000162000c1e1100 */
[----:B------:R-:W-:Y:S05]  /*2040*/  BRA `(.L_x_13074) ;  /* 0x00000d8000007947 */ /* 0x000fea0003800000 */
.L_x_13071:
        /* <DEDUP_REMOVED lines=8> */
.L_x_13076:
[----:B------:R0:W5:Y:S01]  /*20d0*/  LDG.E.U16 R24, [R4.64] ;  /* 0x0000002404187981 */ /* 0x000162000c1e1500 */
[----:B------:R-:W-:Y:S05]  /*20e0*/  BRA `(.L_x_13074) ;  /* 0x00000ce000007947 */ /* 0x000fea0003800000 */
.L_x_13075:
[----:B------:R0:W5:Y:S01]  /*20f0*/  LDG.E.U16 R24, [R4.64] ;  /* 0x0000002404187981 */ /* 0x000162000c1e1500 */
[----:B------:R-:W-:Y:S05]  /*2100*/  BRA `(.L_x_13074) ;  /* 0x00000cc000007947 */ /* 0x000fea0003800000 */
.L_x_13070:
        /* <DEDUP_REMOVED lines=9> */
.L_x_13078:
[----:B------:R-:W2:Y:S02]  /*21a0*/  LDG.E.U16 R0, [R4.64] ;  /* 0x0000002404007981 */ /* 0x000ea4000c1e1500 */
[----:B--2---:R-:W-:-:S06]  /*21b0*/  HADD2.F32 R0, -RZ, R0.H0_H0 ;  /* 0x20000000ff007230 */ /* 0x004fcc0000004100 */
[----:B------:R-:W0:Y:S02]  /*21c0*/  F2I.FTZ.TRUNC.NTZ R0, R0 ;  /* 0x0000000000007305 */ /* 0x000e24000021f100 */
[----:B0-----:R-:W-:Y:S01]  /*21d0*/  PRMT R24, R0, 0x7610, R24 ;  /* 0x0000761000187816 */ /* 0x001fe20000000018 */
[----:B------:R-:W-:Y:S05]  /*21e0*/  BRA `(.L_x_13074) ;  /* 0x00000be000007947 */ /* 0x000fea0003800000 */
.L_x_13077:
        /* <DEDUP_REMOVED lines=9> */
.L_x_13080:
[----:B------:R-:W2:Y:S02]  /*2280*/  LDG.E.U16 R4, [R4.64] ;  /* 0x0000002404047981 */ /* 0x000ea4000c1e1500 */
[----:B--2---:R-:W-:-:S06]  /*2290*/  HADD2.F32 R0, -RZ, R4.H0_H0 ;  /* 0x20000004ff007230 */ /* 0x004fcc0000004100 */
[----:B------:R-:W0:Y:S02]  /*22a0*/  F2I.FTZ.TRUNC.NTZ R0, R0 ;  /* 0x0000000000007305 */ /* 0x000e24000021f100 */
[----:B0-----:R-:W-:Y:S01]  /*22b0*/  PRMT R24, R0, 0x7610, R24 ;  /* 0x0000761000187816 */ /* 0x001fe20000000018 */
[----:B------:R-:W-:Y:S05]  /*22c0*/  BRA `(.L_x_13074) ;  /* 0x00000b0000007947 */ /* 0x000fea0003800000 */
.L_x_13079:
[----:B------:R-:W2:Y:S02]  /*22d0*/  LDG.E.64 R4, [R4.64] ;  /* 0x0000002404047981 */ /* 0x000ea4000c1e1b00 */
[----:B--2---:R0:W2:Y:S01]  /*22e0*/  F2I.F64.TRUNC R24, R4 ;  /* 0x0000000400187311 */ /* 0x0040a2000030d100 */
[----:B------:R-:W-:Y:S05]  /*22f0*/  BRA `(.L_x_13074) ;  /* 0x00000ad000007947 */ /* 0x000fea0003800000 */
.L_x_13069:
        /* <DEDUP_REMOVED lines=12> */
.L_x_13083:
[----:B------:R-:W2:Y:S02]  /*23c0*/  LDG.E.64 R4, [R4.64] ;  /* 0x0000002404047981 */ /* 0x000ea4000c1e1b00 */
[----:B--2---:R0:W2:Y:S01]  /*23d0*/  F2I.F64.TRUNC R24, R4 ;  /* 0x0000000400187311 */ /* 0x0040a2000030d100 */
[----:B------:R-:W-:Y:S05]  /*23e0*/  BRA `(.L_x_13074) ;  /* 0x000009e000007947 */ /* 0x000fea0003800000 */
.L_x_13082:
        /* <DEDUP_REMOVED lines=28> */
.L_x_13085:
        /* <DEDUP_REMOVED lines=15> */
.L_x_13084:
[----:B------:R-:W2:Y:S02]  /*26a0*/  LDG.E.U16 R0, [R4.64] ;  /* 0x0000002404007981 */ /* 0x000ea4000c1e1500 */
[----:B--2---:R-:W-:-:S06]  /*26b0*/  PRMT R0, RZ, 0x5410, R0 ;  /* 0x00005410ff007816 */ /* 0x004fcc0000000000 */
[----:B------:R-:W0:Y:S02]  /*26c0*/  F2I.FTZ.TRUNC.NTZ R0, R0 ;  /* 0x0000000000007305 */ /* 0x000e24000021f100 */
[----:B0-----:R-:W-:Y:S01]  /*26d0*/  PRMT R24, R0, 0x7610, R24 ;  /* 0x0000761000187816 */ /* 0x001fe20000000018 */
[----:B------:R-:W-:Y:S05]  /*26e0*/  BRA `(.L_x_13074) ;  /* 0x000006e000007947 */ /* 0x000fea0003800000 */
.L_x_13081:
        /* <DEDUP_REMOVED lines=10> */
.L_x_13088:
        /* <DEDUP_REMOVED lines=21> */
.L_x_13092:
[----:B------:R-:W-:Y:S05]  /*28e0*/  BSYNC B1 ;  /* 0x0000000000017941 */ /* 0x000fea0003800000 */
.L_x_13091:
[----:B------:R-:W-:Y:S01]  /*28f0*/  LEA R5, R0, 0x3b800000, 0x17 ;  /* 0x3b80000000057811 */ /* 0x000fe200078eb8ff */
[----:B------:R-:W-:-:S05]  /*2900*/  IMAD.SHL.U32 R0, R3, 0x100000, RZ ;  /* 0x0010000003007824 */ /* 0x000fca00078e00ff */
[----:B------:R-:W-:Y:S02]  /*2910*/  LOP3.LUT R0, R5, R0, R6, 0xfe, !PT ;  /* 0x0000000005007212 */ /* 0x000fe400078efe06 */
.L_x_13090:
[----:B------:R-:W-:Y:S05]  /*2920*/  BSYNC B0 ;  /* 0x0000000000007941 */ /* 0x000fea0003800000 */
.L_x_13089:
[----:B------:R-:W0:Y:S02]  /*2930*/  F2I.FTZ.TRUNC.NTZ R0, R0 ;  /* 0x0000000000007305 */ /* 0x000e24000021f100 */
[----:B0-----:R-:W-:Y:S01]  /*2940*/  PRMT R24, R0, 0x7610, R24 ;  /* 0x0000761000187816 */ /* 0x001fe20000000018 */
[----:B------:R-:W-:Y:S05]  /*2950*/  BRA `(.L_x_13074) ;  /* 0x0000047000007947 */ /* 0x000fea0003800000 */
.L_x_13087:
        /* <DEDUP_REMOVED lines=21> */
.L_x_13096:
[----:B------:R-:W-:Y:S05]  /*2ab0*/  BSYNC B1 ;  /* 0x0000000000017941 */ /* 0x000fea0003800000 */
.L_x_13095:
[----:B------:R-:W-:Y:S01]  /*2ac0*/  LEA R5, R0, 0x37800000, 0x17 ;  /* 0x3780000000057811 */ /* 0x000fe200078eb8ff */
[----:B------:R-:W-:-:S05]  /*2ad0*/  IMAD.SHL.U32 R0, R3, 0x200000, RZ ;  /* 0x0020000003007824 */ /* 0x000fca00078e00ff */
[----:B------:R-:W-:Y:S02]  /*2ae0*/  LOP3.LUT R0, R5, R0, R6, 0xfe, !PT ;  /* 0x0000000005007212 */ /* 0x000fe400078efe06 */
.L_x_13094:
[----:B------:R-:W-:Y:S05]  /*2af0*/  BSYNC B0 ;  /* 0x0000000000007941 */ /* 0x000fea0003800000 */
.L_x_13093:
[----:B------:R-:W0:Y:S02]  /*2b00*/  F2I.FTZ.TRUNC.NTZ R0, R0 ;  /* 0x0000000000007305 */ /* 0x000e24000021f100 */
[----:B0-----:R-:W-:Y:S01]  /*2b10*/  PRMT R24, R0, 0x7610, R24 ;  /* 0x0000761000187816 */ /* 0x001fe20000000018 */
[----:B------:R-:W-:Y:S05]  /*2b20*/  BRA `(.L_x_13074) ;  /* 0x000002a000007947 */ /* 0x000fea0003800000 */
.L_x_13086:
        /* <DEDUP_REMOVED lines=14> */
.L_x_13100:
[----:B------:R-:W-:Y:S05]  /*2c10*/  BSYNC B0 ;  /* 0x0000000000007941 */ /* 0x000fea0003800000 */
.L_x_13099:
[----:B------:R-:W0:Y:S02]  /*2c20*/  F2I.FTZ.TRUNC.NTZ R0, R0 ;  /* 0x0000000000007305 */ /* 0x000e24000021f100 */
[----:B0-----:R-:W-:Y:S01]  /*2c30*/  PRMT R24, R0, 0x7610, R24 ;  /* 0x0000761000187816 */ /* 0x001fe20000000018 */
[----:B------:R-:W-:Y:S05]  /*2c40*/  BRA `(.L_x_13074) ;  /* 0x0000018000007947 */ /* 0x000fea0003800000 */
.L_x_13073:
        /* <DEDUP_REMOVED lines=21> */
.L_x_13098:
[----:B------:R0:W5:Y:S01]  /*2da0*/  LDG.E.U16 R24, [R4.64] ;  /* 0x0000002404187981 */ /* 0x000162000c1e1500 */
[----:B------:R-:W-:Y:S05]  /*2db0*/  BRA `(.L_x_13074) ;  /* 0x0000001000007947 */ /* 0x000fea0003800000 */
.L_x_13097:
[----:B------:R0:W5:Y:S02]  /*2dc0*/  LDG.E.U16 R24, [R4.64] ;  /* 0x0000002404187981 */ /* 0x000164000c1e1500 */
.L_x_13074:
[----:B------:R-:W-:-:S03]  /*2dd0*/  IADD3 R17, R17, 0x80, RZ ;  /* 0x0000008011117810 */ /* 0x000fc60007ffe0ff */
.L_x_13068:
[----:B------:R-:W-:Y:S05]  /*2de0*/  BSYNC B6 ;  /* 0x0000000000067941 */ /* 0x000fea0003800000 */
.L_x_13067:
        /* <DEDUP_REMOVED lines=20> */
.L_x_13106:
[----:B------:R0:W5:Y:S01]  /*2f30*/  LDG.E.U8 R16, [R4.64] ;  /* 0x0000002404107981 */ /* 0x000162000c1e1100 */
[----:B------:R-:W-:Y:S05]  /*2f40*/  BRA `(.L_x_13102) ;  /* 0x00000d7000007947 */ /* 0x000fea0003800000 */
.L_x_13105:
        /* <DEDUP_REMOVED lines=8> */
.L_x_13109:
[----:B------:R0:W5:Y:S01]  /*2fd0*/  LDG.E.U16 R16, [R4.64] ;  /* 0x0000002404107981 */ /* 0x000162000c1e1500 */
[----:B------:R-:W-:Y:S05]  /*2fe0*/  BRA `(.L_x_13102) ;  /* 0x00000cd000007947 */ /* 0x000fea0003800000 */
.L_x_13108:
[----:B------:R0:W5:Y:S01]  /*2ff0*/  LDG.E.U16 R16, [R4.64] ;  /* 0x0000002404107981 */ /* 0x000162000c1e1500 */
[----:B------:R-:W-:Y:S05]  /*3000*/  BRA `(.L_x_13102) ;  /* 0x00000cb000007947 */ /* 0x000fea0003800000 */
.L_x_13104:
        /* <DEDUP_REMOVED lines=9> */
.L_x_13111:
[----:B------:R-:W3:Y:S02]  /*30a0*/  LDG.E.U16 R0, [R4.64] ;  /* 0x0000002404007981 */ /* 0x000ee4000c1e1500 */
[----:B---3--:R-:W-:-:S06]  /*30b0*/  HADD2.F32 R0, -RZ, R0.H0_H0 ;  /* 0x20000000ff007230 */ /* 0x008fcc0000004100 */
[----:B------:R-:W0:Y:S02]  /*30c0*/  F2I.FTZ.TRUNC.NTZ R0, R0 ;  /* 0x0000000000007305 */ /* 0x000e24000021f100 */
[----:B0-----:R-:W-:Y:S01]  /*30d0*/  PRMT R16, R0, 0x7610, R16 ;  /* 0x0000761000107816 */ /* 0x001fe20000000010 */
[----:B------:R-:W-:Y:S05]  /*30e0*/  BRA `(.L_x_13102) ;  /* 0x00000bd000007947 */ /* 0x000fea0003800000 */
.L_x_13110:
        /* <DEDUP_REMOVED lines=9> */
.L_x_13113:
[----:B------:R-:W3:Y:S02]  /*3180*/  LDG.E.U16 R4, [R4.64] ;  /* 0x0000002404047981 */ /* 0x000ee4000c1e1500 */
[----:B---3--:R-:W-:-:S06]  /*3190*/  HADD2.F32 R0, -RZ, R4.H0_H0 ;  /* 0x20000004ff007230 */ /* 0x008fcc0000004100 */
[----:B------:R-:W0:Y:S02]  /*31a0*/  F2I.FTZ.TRUNC.NTZ R0, R0 ;  /* 0x0000000000007305 */ /* 0x000e24000021f100 */
[----:B0-----:R-:W-:Y:S01]  /*31b0*/  PRMT R16, R0, 0x7610, R16 ;  /* 0x0000761000107816 */ /* 0x001fe20000000010 */
[----:B------:R-:W-:Y:S05]  /*31c0*/  BRA `(.L_x_13102) ;  /* 0x00000af000007947 */ /* 0x000fea0003800000 */
.L_x_13112:
[----:B------:R-:W3:Y:S02]  /*31d0*/  LDG.E.64 R4, [R4.64] ;  /* 0x0000002404047981 */ /* 0x000ee4000c1e1b00 */
[----:B---3--:R0:W3:Y:S01]  /*31e0*/  F2I.F64.TRUNC R16, R4 ;  /* 0x0000000400107311 */ /* 0x0080e2000030d100 */
[----:B------:R-:W-:Y:S05]  /*31f0*/  BRA `(.L_x_13102) ;  /* 0x00000ac000007947 */ /* 0x000fea0003800000 */
.L_x_13103:
        /* <DEDUP_REMOVED lines=12> */
.L_x_13116:
[----:B------:R-:W3:Y:S02]  /*32c0*/  LDG.E.64 R4, [R4.64] ;  /* 0x0000002404047981 */ /* 0x000ee4000c1e1b00 */
[----:B---3--:R0:W3:Y:S01]  /*32d0*/  F2I.F64.TRUNC R16, R4 ;  /* 0x0000000400107311 */ /* 0x0080e2000030d100 */
[----:B------:R-:W-:Y:S05]  /*32e0*/  BRA `(.L_x_13102) ;  /* 0x000009d000007947 */ /* 0x000fea0003800000 */
.L_x_13115:
        /* <DEDUP_REMOVED lines=28> */
.L_x_13118:
        /* <DEDUP_REMOVED lines=15> */
.L_x_13117:
[----:B------:R-:W3:Y:S02]  /*35a0*/  LDG.E.U16 R0, [R4.64] ;  /* 0x0000002404007981 */ /* 0x000ee4000c1e1500 */
[----:B---3--:R-:W-:-:S06]  /*35b0*/  PRMT R0, RZ, 0x5410, R0 ;  /* 0x00005410ff007816 */ /* 0x008fcc0000000000 */
[----:B------:R-:W0:Y:S02]  /*35c0*/  F2I.FTZ.TRUNC.NTZ R0, R0 ;  /* 0x0000000000007305 */ /* 0x000e24000021f100 */
[----:B0-----:R-:W-:Y:S01]  /*35d0*/  PRMT R16, R0, 0x7610, R16 ;  /* 0x0000761000107816 */ /* 0x001fe20000000010 */
[----:B------:R-:W-:Y:S05]  /*35e0*/  BRA `(.L_x_13102) ;  /* 0x000006d000007947 */ /* 0x000fea0003800000 */
.L_x_13114:
        /* <DEDUP_REMOVED lines=10> */
.L_x_13121:
        /* <DEDUP_REMOVED lines=21> */
.L_x_13125:
[----:B------:R-:W-:Y:S05]  /*37e0*/  BSYNC B1 ;  /* 0x0000000000017941 */ /* 0x000fea0003800000 */
.L_x_13124:
[----:B------:R-:W-:Y:S01]  /*37f0*/  LEA R5, R0, 0x3b800000, 0x17 ;  /* 0x3b80000000057811 */ /* 0x000fe200078eb8ff */
[----:B------:R-:W-:-:S05]  /*3800*/  IMAD.SHL.U32 R0, R3, 0x100000, RZ ;  /* 0x0010000003007824 */ /* 0x000fca00078e00ff */
[----:B------:R-:W-:Y:S02]  /*3810*/  LOP3.LUT R0, R5, R0, R6, 0xfe, !PT ;  /* 0x0000000005007212 */ /* 0x000fe400078efe06 */
.L_x_13123:
[----:B------:R-:W-:Y:S05]  /*3820*/  BSYNC B0 ;  /* 0x0000000000007941 */ /* 0x000fea0003800000 */
.L_x_13122:
[----:B------:R-:W0:Y:S02]  /*3830*/  F2I.FTZ.TRUNC.NTZ R0, R0 ;  /* 0x0000000000007305 */ /* 0x000e24000021f100 */
[----:B0-----:R-:W-:Y:S01]  /*3840*/  PRMT R16, R0, 0x7610, R16 ;  /* 0x0000761000107816 */ /* 0x001fe20000000010 */
[----:B------:R-:W-:Y:S05]  /*3850*/  BRA `(.L_x_13102) ;  /* 0x0000046000007947 */ /* 0x000fea0003800000 */
.L_x_13120:
        /* <DEDUP_REMOVED lines=21> */
.L_x_13129:
[----:B------:R-:W-:Y:S05]  /*39b0*/  BSYNC B1 ;  /* 0x0000000000017941 */ /* 0x000fea0003800000 */
.L_x_13128:
[----:B------:R-:W-:Y:S01]  /*39c0*/  LEA R5, R0, 0x37800000, 0x17 ;  /* 0x3780000000057811 */ /* 0x000fe200078eb8ff */
[----:B------:R-:W-:-:S05]  /*39d0*/  IMAD.SHL.U32 R0, R3, 0x200000, RZ ;  /* 0x0020000003007824 */ /* 0x000fca00078e00ff */
[----:B------:R-:W-:Y:S02]  /*39e0*/  LOP3.LUT R0, R5, R0, R6, 0xfe, !PT ;  /* 0x0000000005007212 */ /* 0x000fe400078efe06 */
.L_x_13127:
[----:B------:R-:W-:Y:S05]  /*39f0*/  BSYNC B0 ;  /* 0x0000000000007941 */ /* 0x000fea0003800000 */
.L_x_13126:
[----:B------:R-:W0:Y:S02]  /*3a00*/  F2I.FTZ.TRUNC.NTZ R0, R0 ;  /* 0x0000000000007305 */ /* 0x000e24000021f100 */
[----:B0-----:R-:W-:Y:S01]  /*3a10*/  PRMT R16, R0, 0x7610, R16 ;  /* 0x0000761000107816 */ /* 0x001fe20000000010 */
[----:B------:R-:W-:Y:S05]  /*3a20*/  BRA `(.L_x_13102) ;  /* 0x0000029000007947 */ /* 0x000fea0003800000 */
.L_x_13119:
        /* <DEDUP_REMOVED lines=14> */
.L_x_13133:
[----:B------:R-:W-:Y:S05]  /*3b10*/  BSYNC B0 ;  /* 0x0000000000007941 */ /* 0x000fea0003800000 */
.L_x_13132:
[----:B------:R-:W0:Y:S02]  /*3b20*/  F2I.FTZ.TRUNC.NTZ R0, R0 ;  /* 0x0000000000007305 */ /* 0x000e24000021f100 */
[----:B0-----:R-:W-:Y:S01]  /*3b30*/  PRMT R16, R0, 0x7610, R16 ;  /* 0x0000761000107816 */ /* 0x001fe20000000010 */
[----:B------:R-:W-:Y:S05]  /*3b40*/  BRA `(.L_x_13102) ;  /* 0x0000017000007947 */ /* 0x000fea0003800000 */
.L_x_13107:
        /* <DEDUP_REMOVED lines=20> */
.L_x_13131:
[----:B------:R0:W5:Y:S01]  /*3c90*/  LDG.E.U16 R16, [R4.64] ;  /* 0x0000002404107981 */ /* 0x000162000c1e1500 */
[----:B------:R-:W-:Y:S05]  /*3ca0*/  BRA `(.L_x_13102) ;  /* 0x0000001000007947 */ /* 0x000fea0003800000 */
.L_x_13130:
[----:B------:R0:W5:Y:S02]  /*3cb0*/  LDG.E.U16 R16, [R4.64] ;  /* 0x0000002404107981 */ /* 0x000164000c1e1500 */
.L_x_13102:
[----:B------:R-:W-:Y:S05]  /*3cc0*/  BSYNC B6 ;  /* 0x0000000000067941 */ /* 0x000fea0003800000 */
.L_x_13101:
[----:B------:R-:W4:Y:S01]  /*3cd0*/  S2R R23, SR_TID.X ;  /* 0x0000000000177919 */ /* 0x000f220000002100 */
[----:B------:R-:W0:Y:S01]  /*3ce0*/  LDC.U8 R17, c[0x0][0x184] ;  /* 0x00006100ff117b82 */ /* 0x000e220000000000 */
[----:B-1---5:R-:W-:Y:S01]  /*3cf0*/  IMAD.MOV R25, RZ, RZ, -R26 ;  /* 0x000000ffff197224 */ /* 0x022fe200078e0a1a */
[----:B------:R-:W-:Y:S01]  /*3d00*/  BSSY B6, `(.L_x_13134) ;  /* 0x0000103000067945 */ /* 0x000fe20003800000 */
[----:B--2---:R-:W-:Y:S02]  /*3d10*/  IMAD.MOV R18, RZ, RZ, -R24 ;  /* 0x000000ffff127224 */ /* 0x004fe400078e0a18 */
[----:B---3--:R-:W-:Y:S01]  /*3d20*/  IMAD.MOV R19, RZ, RZ, -R16 ;  /* 0x000000ffff137224 */ /* 0x008fe200078e0a10 */
[----:B------:R-:W-:Y:S02]  /*3d30*/  PRMT R25, R25, 0x7710, RZ ;  /* 0x0000771019197816 */ /* 0x000fe400000000ff */
[----:B------:R-:W-:-:S02]  /*3d40*/  PRMT R18, R18, 0x7710, RZ ;  /* 0x0000771012127816 */ /* 0x000fc400000000ff */
[----:B------:R-:W-:Y:S02]  /*3d50*/  PRMT R19, R19, 0x7710, RZ ;  /* 0x0000771013137816 */ /* 0x000fe400000000ff */
[----:B----4-:R-:W-:-:S13]  /*3d60*/  ISETP.GE.AND P0, PT, R23, R22, PT ;  /* 0x000000161700720c */ /* 0x010fda0003f06270 */
[----:B------:R-:W-:Y:S05]  /*3d70*/  @P0 BRA `(.L_x_13135) ;  /* 0x00000fb000000947 */ /* 0x000fea0003800000 */
[----:B0-----:R-:W-:Y:S01]  /*3d80*/  IMAD R0, R2, 0x200, R23 ;  /* 0x0000020002007824 */ /* 0x001fe200078e0217 */
[----:B------:R-:W-:Y:S02]  /*3d90*/  PRMT R3, R17, 0x9910, RZ ;  /* 0x0000991011037816 */ /* 0x000fe400000000ff */
[----:B------:R-:W-:Y:S01]  /*3da0*/  IADD3 R23, R23, 0x80, RZ ;  /* 0x0000008017177810 */ /* 0x000fe20007ffe0ff */
[----:B------:R-:W-:Y:S02]  /*3db0*/  IMAD R8, R0, c[0x0][0x188], RZ ;  /* 0x0000620000087a24 */ /* 0x000fe400078e02ff */
[----:B------:R-:W-:Y:S02]  /*3dc0*/  IMAD.MOV.U32 R0, RZ, RZ, R3 ;  /* 0x000000ffff007224 */ /* 0x000fe400078e0003 */
[----:B------:R-:W-:Y:S01]  /*3dd0*/  IMAD.MOV R3, RZ, RZ, -R27 ;  /* 0x000000ffff037224 */ /* 0x000fe200078e0a1b */
[----:B------:R-:W-:Y:S02]  /*3de0*/  IADD3 R8, P1, R8, c[0x0][0x168], RZ ;  /* 0x00005a0008087a10 */ /* 0x000fe40007f3e0ff */
[----:B------:R-:W-:-:S02]  /*3df0*/  ISETP.GT.AND P0, PT, R0, 0x9, PT ;  /* 0x000000090000780c */ /* 0x000fc40003f04270 */
[----:B------:R-:W-:Y:S01]  /*3e00*/  PRMT R3, R3, 0x7710, RZ ;  /* 0x0000771003037816 */ /* 0x000fe200000000ff */
        /* <DEDUP_REMOVED lines=12> */
.L_x_13139:
[----:B------:R0:W-:Y:S01]  /*3ed0*/  STG.E.U8 [R8.64], R3 ;  /* 0x0000000308007986 */ /* 0x0001e2000c101124 */
[----:B------:R-:W-:Y:S05]  /*3ee0*/  BRA `(.L_x_13135) ;  /* 0x00000e4000007947 */ /* 0x000fea0003800000 */
.L_x_13138:
        /* <DEDUP_REMOVED lines=12> */
.L_x_13142:
[----:B------:R-:W-:-:S05]  /*3fb0*/  PRMT R27, R27, 0x9910, RZ ;  /* 0x000099101b1b7816 */ /* 0x000fca00000000ff */
[----:B------:R-:W-:-:S05]  /*3fc0*/  IMAD.MOV R3, RZ, RZ, -R27 ;  /* 0x000000ffff037224 */ /* 0x000fca00078e0a1b */
[----:B------:R0:W-:Y:S01]  /*3fd0*/  STG.E [R8.64], R3 ;  /* 0x0000000308007986 */ /* 0x0001e2000c101924 */
[----:B------:R-:W-:Y:S05]  /*3fe0*/  BRA `(.L_x_13135) ;  /* 0x00000d4000007947 */ /* 0x000fea0003800000 */
.L_x_13141:
[----:B------:R0:W-:Y:S01]  /*3ff0*/  STG.E.U16 [R8.64], R3 ;  /* 0x0000000308007986 */ /* 0x0001e2000c101524 */
[----:B------:R-:W-:Y:S05]  /*4000*/  BRA `(.L_x_13135) ;  /* 0x00000d2000007947 */ /* 0x000fea0003800000 */
.L_x_13137:
        /* <DEDUP_REMOVED lines=9> */
.L_x_13144:
[----:B------:R-:W0:Y:S02]  /*40a0*/  I2F.S16 R0, R3 ;  /* 0x0000000300007306 */ /* 0x000e240000101400 */
[----:B0-----:R-:W-:-:S05]  /*40b0*/  F2FP.PACK_AB R0, RZ, R0 ;  /* 0x00000000ff00723e */ /* 0x001fca00000000ff */
[----:B------:R0:W-:Y:S01]  /*40c0*/  STG.E.U16 [R8.64], R0 ;  /* 0x0000000008007986 */ /* 0x0001e2000c101524 */
[----:B------:R-:W-:Y:S05]  /*40d0*/  BRA `(.L_x_13135) ;  /* 0x00000c5000007947 */ /* 0x000fea0003800000 */
.L_x_13143:
        /* <DEDUP_REMOVED lines=10> */
.L_x_13146:
[----:B------:R-:W0:Y:S02]  /*4180*/  I2F.S16 R3, R3 ;  /* 0x0000000300037306 */ /* 0x000e240000101400 */
[----:B0-----:R-:W-:-:S04]  /*4190*/  F2FP.PACK_AB R3, RZ, R3 ;  /* 0x00000003ff03723e */ /* 0x001fc800000000ff */
[----:B------:R-:W-:-:S05]  /*41a0*/  PRMT R3, R3, 0x5410, RZ ;  /* 0x0000541003037816 */ /* 0x000fca00000000ff */
[----:B------:R0:W-:Y:S01]  /*41b0*/  STG.E [R8.64], R3 ;  /* 0x0000000308007986 */ /* 0x0001e2000c101924 */
[----:B------:R-:W-:Y:S05]  /*41c0*/  BRA `(.L_x_13135) ;  /* 0x00000b6000007947 */ /* 0x000fea0003800000 */
.L_x_13145:
[----:B------:R-:W0:Y:S02]  /*41d0*/  I2F.F64.S16 R4, R3 ;  /* 0x0000000300047312 */ /* 0x000e240000101c00 */
[----:B0-----:R0:W-:Y:S01]  /*41e0*/  STG.E.64 [R8.64], R4 ;  /* 0x0000000408007986 */ /* 0x0011e2000c101b24 */
[----:B------:R-:W-:Y:S05]  /*41f0*/  BRA `(.L_x_13135) ;  /* 0x00000b3000007947 */ /* 0x000fea0003800000 */
.L_x_13136:
        /* <DEDUP_REMOVED lines=8> */
[----:B------:R-:W-:-:S05]  /*4280*/  PRMT R27, R27, 0x9910, RZ ;  /* 0x000099101b1b7816 */ /* 0x000fca00000000ff */
[----:B------:R-:W-:-:S05]  /*4290*/  IMAD.MOV R0, RZ, RZ, -R27 ;  /* 0x000000ffff007224 */ /* 0x000fca00078e0a1b */
[----:B------:R-:W-:-:S04]  /*42a0*/  ISETP.NE.AND P0, PT, R0, RZ, PT ;  /* 0x000000ff0000720c */ /* 0x000fc80003f05270 */
[----:B------:R-:W-:-:S05]  /*42b0*/  SEL R3, RZ, 0x1, !P0 ;  /* 0x00000001ff037807 */ /* 0x000fca0004000000 */
[----:B------:R0:W-:Y:S01]  /*42c0*/  STG.E.U8 [R8.64], R3 ;  /* 0x0000000308007986 */ /* 0x0001e2000c101124 */
[----:B------:R-:W-:Y:S05]  /*42d0*/  BRA `(.L_x_13135) ;  /* 0x00000a5000007947 */ /* 0x000fea0003800000 */
.L_x_13149:
[----:B------:R-:W0:Y:S01]  /*42e0*/  I2F.F64.S16 R4, R3 ;  /* 0x0000000300047312 */ /* 0x000e220000101c00 */
[----:B------:R-:W-:-:S05]  /*42f0*/  CS2R R6, SRZ ;  /* 0x0000000000067805 */ /* 0x000fca000001ff00 */
[----:B0-----:R0:W-:Y:S01]  /*4300*/  STG.E.128 [R8.64], R4 ;  /* 0x0000000408007986 */ /* 0x0011e2000c101d24 */
[----:B------:R-:W-:Y:S05]  /*4310*/  BRA `(.L_x_13135) ;  /* 0x00000a1000007947 */ /* 0x000fea0003800000 */
.L_x_13148:
        /* <DEDUP_REMOVED lines=21> */
.L_x_13153:
[----:B------:R-:W-:Y:S05]  /*4470*/  BSYNC B0 ;  /* 0x0000000000007941 */ /* 0x000fea0003800000 */
.L_x_13152:
[----:B------:R-:W-:-:S05]  /*4480*/  LOP3.LUT R5, R0, R5, RZ, 0xfc, !PT ;  /* 0x0000000500057212 */ /* 0x000fca00078efcff */
[----:B------:R0:W-:Y:S01]  /*4490*/  STG.E.U8 [R8.64], R5 ;  /* 0x0000000508007986 */ /* 0x0001e2000c101124 */
[----:B------:R-:W-:Y:S05]  /*44a0*/  BRA `(.L_x_13135) ;  /* 0x0000088000007947 */ /* 0x000fea0003800000 */
.L_x_13151:
        /* <DEDUP_REMOVED lines=13> */
.L_x_13155:
[----:B------:R-:W-:Y:S01]  /*4580*/  IMAD.MOV.U32 R0, RZ, RZ, 0x7f ;  /* 0x0000007fff007424 */ /* 0x000fe200078e00ff */
[----:B------:R-:W-:-:S04]  /*4590*/  ISETP.GT.U32.AND P0, PT, R4, 0x7f800000, PT ;  /* 0x7f8000000400780c */ /* 0x000fc80003f04070 */
[----:B------:R-:W-:-:S04]  /*45a0*/  SEL R0, R0, 0x7c, P0 ;  /* 0x0000007c00007807 */ /* 0x000fc80000000000 */
.L_x_13156:
[----:B------:R-:W-:Y:S05]  /*45b0*/  BSYNC B0 ;  /* 0x0000000000007941 */ /* 0x000fea0003800000 */
.L_x_13154:
[----:B------:R-:W-:-:S04]  /*45c0*/  LOP3.LUT R3, R5, 0x80000000, RZ, 0xc0, !PT ;  /* 0x8000000005037812 */ /* 0x000fc800078ec0ff */
[----:B------:R-:W-:-:S04]  /*45d0*/  SHF.R.U32.HI R3, RZ, 0x18, R3 ;  /* 0x00000018ff037819 */ /* 0x000fc80000011603 */
[----:B------:R-:W-:-:S05]  /*45e0*/  LOP3.LUT R3, R0, R3, RZ, 0xfc, !PT ;  /* 0x0000000300037212 */ /* 0x000fca00078efcff */
[----:B------:R0:W-:Y:S01]  /*45f0*/  STG.E.U8 [R8.64], R3 ;  /* 0x0000000308007986 */ /* 0x0001e2000c101124 */
[----:B------:R-:W-:Y:S05]  /*4600*/  BRA `(.L_x_13135) ;  /* 0x0000072000007947 */ /* 0x000fea0003800000 */
.L_x_13150:
[----:B------:R-:W0:Y:S02]  /*4610*/  I2F.S16 R0, R3 ;  /* 0x0000000300007306 */ /* 0x000e240000101400 */
[----:B0-----:R-:W-:-:S05]  /*4620*/  F2FP.BF16.PACK_AB R0, RZ, R0 ;  /* 0x00000000ff00723e */ /* 0x001fca00000010ff */
[----:B------:R0:W-:Y:S01]  /*4630*/  STG.E.U16 [R8.64], R0 ;  /* 0x0000000008007986 */ /* 0x0001e2000c101524 */
[----:B------:R-:W-:Y:S05]  /*4640*/  BRA `(.L_x_13135) ;  /* 0x000006e000007947 */ /* 0x000fea0003800000 */
.L_x_13147:
        /* <DEDUP_REMOVED lines=10> */
.L_x_13159:
        /* <DEDUP_REMOVED lines=17> */
.L_x_13162:
[----:B------:R-:W-:-:S04]  /*4800*/  LOP3.LUT R3, R3, 0x80000000, RZ, 0xc0, !PT ;  /* 0x8000000003037812 */ /* 0x000fc800078ec0ff */
[----:B------:R-:W-:-:S04]  /*4810*/  SHF.R.U32.HI R3, RZ, 0x18, R3 ;  /* 0x00000018ff037819 */ /* 0x000fc80000011603 */
[----:B------:R-:W-:-:S04]  /*4820*/  LOP3.LUT R0, R0, R3, RZ, 0xfc, !PT ;  /* 0x0000000300007212 */ /* 0x000fc800078efcff */
[----:B------:R-:W-:Y:S02]  /*4830*/  PRMT R4, R0, 0x7610, R4 ;  /* 0x0000761000047816 */ /* 0x000fe40000000004 */
.L_x_13161:
[----:B------:R-:W-:Y:S05]  /*4840*/  BSYNC B0 ;  /* 0x0000000000007941 */ /* 0x000fea0003800000 */
.L_x_13160:
[----:B------:R0:W-:Y:S01]  /*4850*/  STG.E.U8 [R8.64], R4 ;  /* 0x0000000408007986 */ /* 0x0001e2000c101124 */
[----:B------:R-:W-:Y:S05]  /*4860*/  BRA `(.L_x_13135) ;  /* 0x000004c000007947 */ /* 0x000fea0003800000 */
.L_x_13158:
        /* <DEDUP_REMOVED lines=17> */
.L_x_13165:
[----:B------:R-:W-:-:S04]  /*4980*/  LOP3.LUT R3, R3, 0x80000000, RZ, 0xc0, !PT ;  /* 0x8000000003037812 */ /* 0x000fc800078ec0ff */
[----:B------:R-:W-:-:S04]  /*4990*/  SHF.R.U32.HI R3, RZ, 0x18, R3 ;  /* 0x00000018ff037819 */ /* 0x000fc80000011603 */
[----:B------:R-:W-:-:S04]  /*49a0*/  LOP3.LUT R0, R0, R3, RZ, 0xfc, !PT ;  /* 0x0000000300007212 */ /* 0x000fc800078efcff */
[----:B------:R-:W-:Y:S02]  /*49b0*/  PRMT R4, R0, 0x7610, R4 ;  /* 0x0000761000047816 */ /* 0x000fe40000000004 */
.L_x_13164:
[----:B------:R-:W-:Y:S05]  /*49c0*/  BSYNC B0 ;  /* 0x0000000000007941 */ /* 0x000fea0003800000 */
.L_x_13163:
[----:B------:R0:W-:Y:S01]  /*49d0*/  STG.E.U8 [R8.64], R4 ;  /* 0x0000000408007986 */ /* 0x0001e2000c101124 */
[----:B------:R-:W-:Y:S05]  /*49e0*/  BRA `(.L_x_13135) ;  /* 0x0000034000007947 */ /* 0x000fea0003800000 */
.L_x_13157:
        /* <DEDUP_REMOVED lines=23> */
.L_x_13140:
        /* <DEDUP_REMOVED lines=20> */
.L_x_13167:
[----:B------:R-:W-:-:S05]  /*4ca0*/  PRMT R27, R27, 0x9910, RZ ;  /* 0x000099101b1b7816 */ /* 0x000fca00000000ff */
[----:B------:R-:W-:-:S04]  /*4cb0*/  IMAD.MOV R27, RZ, RZ, -R27 ;  /* 0x000000ffff1b7224 */ /* 0x000fc800078e0a1b */
[----:B------:R-:W-:-:S05]  /*4cc0*/  IMAD.MOV.U32 R4, RZ, RZ, R27 ;  /* 0x000000ffff047224 */ /* 0x000fca00078e001b */
[----:B------:R-:W-:-:S05]  /*4cd0*/  SHF.R.S32.HI R5, RZ, 0x1f, R4 ;  /* 0x0000001fff057819 */ /* 0x000fca0000011404 */
[----:B------:R0:W-:Y:S01]  /*4ce0*/  STG.E.64 [R8.64], R4 ;  /* 0x0000000408007986 */ /* 0x0001e2000c101b24 */
[----:B------:R-:W-:Y:S05]  /*4cf0*/  BRA `(.L_x_13135) ;  /* 0x0000003000007947 */ /* 0x000fea0003800000 */
.L_x_13166:
[----:B------:R-:W-:-:S05]  /*4d00*/  PRMT R27, R27, 0x9910, RZ ;  /* 0x000099101b1b7816 */ /* 0x000fca00000000ff */
[----:B------:R-:W-:-:S05]  /*4d10*/  IMAD.MOV R3, RZ, RZ, -R27 ;  /* 0x000000ffff037224 */ /* 0x000fca00078e0a1b */
[----:B------:R0:W-:Y:S02]  /*4d20*/  STG.E [R8.64], R3 ;  /* 0x0000000308007986 */ /* 0x0001e4000c101924 */
.L_x_13135:
[----:B0-----:R-:W-:Y:S05]  /*4d30*/  BSYNC B6 ;  /* 0x0000000000067941 */ /* 0x001fea0003800000 */
.L_x_13134:
        /* <DEDUP_REMOVED lines=21> */
.L_x_13173:
[----:B------:R0:W-:Y:S01]  /*4e90*/  STG.E.U8 [R8.64], R25 ;  /* 0x0000001908007986 */ /* 0x0001e2000c101124 */
[----:B------:R-:W-:Y:S05]  /*4ea0*/  BRA `(.L_x_13175) ;  /* 0x00000fb000007947 */ /* 0x000fea0003800000 */
.L_x_13172:
        /* <DEDUP_REMOVED lines=12> */
.L_x_13177:
[----:B------:R-:W-:-:S05]  /*4f70*/  PRMT R26, R26, 0x9910, RZ ;  /* 0x000099101a1a7816 */ /* 0x000fca00000000ff */
[----:B------:R-:W-:-:S05]  /*4f80*/  IMAD.MOV R3, RZ, RZ, -R26 ;  /* 0x000000ffff037224 */ /* 0x000fca00078e0a1a */
[----:B------:R0:W-:Y:S01]  /*4f90*/  STG.E [R8.64], R3 ;  /* 0x0000000308007986 */ /* 0x0001e2000c101924 */
[----:B------:R-:W-:Y:S05]  /*4fa0*/  BRA `(.L_x_13175) ;  /* 0x00000eb000007947 */ /* 0x000fea0003800000 */
.L_x_13176:
[----:B------:R0:W-:Y:S01]  /*4fb0*/  STG.E.U16 [R8.64], R25 ;  /* 0x0000001908007986 */ /* 0x0001e2000c101524 */
[----:B------:R-:W-:Y:S05]  /*4fc0*/  BRA `(.L_x_13175) ;  /* 0x00000e9000007947 */ /* 0x000fea0003800000 */
.L_x_13171:
[----:B------:R-:W-:-:S13]  /*4fd0*/  ISETP.GT.AND P0, PT, R0, 0x6, PT ;  /* 0x000000060000780c */ /* 0x000fda0003f04270 */
[----:B------:R-:W-:Y:S05]  /*4fe0*/  @P0 BRA `(.L_x_13178) ;  /* 0x000000f000000947 */ /* 0x000fea0003800000 */
[----:B------:R-:W-:-:S13]  /*4ff0*/  ISETP.NE.AND P0, PT, R0, 0x5, PT ;  /* 0x000000050000780c */ /* 0x000fda0003f05270 */
[----:B------:R-:W-:Y:S05]  /*5000*/  @!P0 BRA `(.L_x_13179) ;  /* 0x0000007000008947 */ /* 0x000fea0003800000 */
[----:B------:R-:W-:-:S13]  /*5010*/  ISETP.NE.AND P0, PT, R0, 0x6, PT ;  /* 0x000000060000780c */ /* 0x000fda0003f05270 */
[----:B------:R-:W-:Y:S05]  /*5020*/  @P0 BRA `(.L_x_13174) ;  /* 0x00000c6000000947 */ /* 0x000fea0003800000 */
[----:B------:R-:W-:-:S05]  /*5030*/  IMAD.MOV R3, RZ, RZ, -R26 ;  /* 0x000000ffff037224 */ /* 0x000fca00078e0a1a */
[----:B------:R-:W-:-:S06]  /*5040*/  PRMT R3, R3, 0x7710, RZ ;  /* 0x0000771003037816 */ /* 0x000fcc00000000ff */
[----:B------:R-:W0:Y:S02]  /*5050*/  I2F.S16 R3, R3 ;  /* 0x0000000300037306 */ /* 0x000e240000101400 */
[----:B0-----:R0:W-:Y:S01]  /*5060*/  STG.E [R8.64], R3 ;  /* 0x0000000308007986 */ /* 0x0011e2000c101924 */
[----:B------:R-:W-:Y:S05]  /*5070*/  BRA `(.L_x_13175) ;  /* 0x00000de000007947 */ /* 0x000fea0003800000 */
.L_x_13179:
[----:B------:R-:W-:-:S05]  /*5080*/  IMAD.MOV R3, RZ, RZ, -R26 ;  /* 0x000000ffff037224 */ /* 0x000fca00078e0a1a */
[----:B------:R-:W-:-:S04]  /*5090*/  PRMT R3, R3, 0x7710, RZ ;  /* 0x0000771003037816 */ /* 0x000fc800000000ff */
[----:B------:R-:W0:Y:S02]  /*50a0*/  I2F.S16 R0, R3 ;  /* 0x0000000300007306 */ /* 0x000e240000101400 */
[----:B0-----:R-:W-:-:S05]  /*50b0*/  F2FP.PACK_AB R0, RZ, R0 ;  /* 0x00000000ff00723e */ /* 0x001fca00000000ff */
[----:B------:R0:W-:Y:S01]  /*50c0*/  STG.E.U16 [R8.64], R0 ;  /* 0x0000000008007986 */ /* 0x0001e2000c101524 */
[----:B------:R-:W-:Y:S05]  /*50d0*/  BRA `(.L_x_13175) ;  /* 0x00000d8000007947 */ /* 0x000fea0003800000 */
.L_x_13178:
[----:B------:R-:W-:-:S13]  /*50e0*/  ISETP.NE.AND P0, PT, R0, 0x7, PT ;  /* 0x000000070000780c */ /* 0x000fda0003f05270 */
[----:B------:R-:W-:Y:S05]  /*50f0*/  @!P0 BRA `(.L_x_13180) ;  /* 0x0000011000008947 */ /* 0x000fea0003800000 */
[----:B------:R-:W-:-:S13]  /*5100*/  ISETP.NE.AND P0, PT, R0, 0x8, PT ;  /* 0x000000080000780c */ /* 0x000fda0003f05270 */
[----:B------:R-:W-:Y:S05]  /*5110*/  @!P0 BRA `(.L_x_13181) ;  /* 0x0000008000008947 */ /* 0x000fea0003800000 */
[----:B------:R-:W-:-:S13]  /*5120*/  ISETP.NE.AND P0, PT, R0, 0x9, PT ;  /* 0x000000090000780c */ /* 0x000fda0003f05270 */
[----:B------:R-:W-:Y:S05]  /*5130*/  @P0 BRA `(.L_x_13174) ;  /* 0x00000b5000000947 */ /* 0x000fea0003800000 */
[----:B------:R-:W-:Y:S02]  /*5140*/  IMAD.MOV R0, RZ, RZ, -R26 ;  /* 0x000000ffff007224 */ /* 0x000fe400078e0a1a */
[----:B------:R-:W-:-:S03]  /*5150*/  IMAD.MOV.U32 R5, RZ, RZ, RZ ;  /* 0x000000ffff057224 */ /* 0x000fc600078e00ff */
[----:B------:R-:W-:-:S04]  /*5160*/  PRMT R0, R0, 0x7710, RZ ;  /* 0x0000771000007816 */ /* 0x000fc800000000ff */
[----:B------:R-:W0:Y:S02]  /*5170*/  I2F.S16 R4, R0 ;  /* 0x0000000000047306 */ /* 0x000e240000101400 */
[----:B0-----:R0:W-:Y:S01]  /*5180*/  STG.E.64 [R8.64], R4 ;  /* 0x0000000408007986 */ /* 0x0011e2000c101b24 */
[----:B------:R-:W-:Y:S05]  /*5190*/  BRA `(.L_x_13175) ;  /* 0x00000cc000007947 */ /* 0x000fea0003800000 */
.L_x_13181:
[----:B------:R-:W-:-:S05]  /*51a0*/  IMAD.MOV R0, RZ, RZ, -R26 ;  /* 0x000000ffff007224 */ /* 0x000fca00078e0a1a */
[----:B------:R-:W-:-:S06]  /*51b0*/  PRMT R0, R0, 0x7710, RZ ;  /* 0x0000771000007816 */ /* 0x000fcc00000000ff */
[----:B------:R-:W0:Y:S02]  /*51c0*/  I2F.S16 R0, R0 ;  /* 0x0000000000007306 */ /* 0x000e240000101400 */
[----:B0-----:R-:W-:-:S04]  /*51d0*/  F2FP.PACK_AB R3, RZ, R0 ;  /* 0x00000000ff03723e */ /* 0x001fc800000000ff */
[----:B------:R-:W-:-:S05]  /*51e0*/  PRMT R3, R3, 0x5410, RZ ;  /* 0x0000541003037816 */ /* 0x000fca00000000ff */
[----:B------:R0:W-:Y:S01]  /*51f0*/  STG.E [R8.64], R3 ;  /* 0x0000000308007986 */ /* 0x0001e2000c101924 */
[----:B------:R-:W-:Y:S05]  /*5200*/  BRA `(.L_x_13175) ;  /* 0x00000c5000007947 */ /* 0x000fea0003800000 */
.L_x_13180:
[----:B------:R-:W-:-:S05]  /*5210*/  IMAD.MOV R4, RZ, RZ, -R26 ;  /* 0x000000ffff047224 */ /* 0x000fca00078e0a1a */
[----:B------:R-:W-:-:S06]  /*5220*/  PRMT R4, R4, 0x7710, RZ ;  /* 0x0000771004047816 */ /* 0x000fcc00000000ff */
[----:B------:R-:W0:Y:S02]  /*5230*/  I2F.F64.S16 R4, R4 ;  /* 0x0000000400047312 */ /* 0x000e240000101c00 */
[----:B0-----:R0:W-:Y:S01]  /*5240*/  STG.E.64 [R8.64], R4 ;  /* 0x0000000408007986 */ /* 0x0011e2000c101b24 */
[----:B------:R-:W-:Y:S05]  /*5250*/  BRA `(.L_x_13175) ;  /* 0x00000c0000007947 */ /* 0x000fea0003800000 */
.L_x_13170:
        /* <DEDUP_REMOVED lines=14> */
.L_x_13184:
[----:B------:R-:W-:Y:S01]  /*5340*/  IMAD.MOV R4, RZ, RZ, -R26 ;  /* 0x000000ffff047224 */ /* 0x000fe200078e0a1a */
[----:B------:R-:W-:-:S04]  /*5350*/  CS2R R6, SRZ ;  /* 0x0000000000067805 */ /* 0x000fc8000001ff00 */
[----:B------:R-:W-:-:S06]  /*5360*/  PRMT R4, R4, 0x7710, RZ ;  /* 0x0000771004047816 */ /* 0x000fcc00000000ff */
[----:B------:R-:W0:Y:S02]  /*5370*/  I2F.F64.S16 R4, R4 ;  /* 0x0000000400047312 */ /* 0x000e240000101c00 */
[----:B0-----:R0:W-:Y:S01]  /*5380*/  STG.E.128 [R8.64], R4 ;  /* 0x0000000408007986 */ /* 0x0011e2000c101d24 */
[----:B------:R-:W-:Y:S05]  /*5390*/  BRA `(.L_x_13175) ;  /* 0x00000ac000007947 */ /* 0x000fea0003800000 */
.L_x_13183:
[----:B------:R-:W-:-:S13]  /*53a0*/  ISETP.NE.AND P0, PT, R0, 0xf, PT ;  /* 0x0000000f0000780c */ /* 0x000fda0003f05270 */
[----:B------:R-:W-:Y:S05]  /*53b0*/  @!P0 BRA `(.L_x_13185) ;  /* 0x0000031000008947 */ /* 0x000fea0003800000 */
[----:B------:R-:W-:-:S13]  /*53c0*/  ISETP.NE.AND P0, PT, R0, 0x17, PT ;  /* 0x000000170000780c */ /* 0x000fda0003f05270 */
[----:B------:R-:W-:Y:S05]  /*53d0*/  @!P0 BRA `(.L_x_13186) ;  /* 0x0000017000008947 */ /* 0x000fea0003800000 */
[----:B------:R-:W-:-:S13]  /*53e0*/  ISETP.NE.AND P0, PT, R0, 0x18, PT ;  /* 0x000000180000780c */ /* 0x000fda0003f05270 */
[----:B------:R-:W-:Y:S05]  /*53f0*/  @P0 BRA `(.L_x_13174) ;  /* 0x0000089000000947 */ /* 0x000fea0003800000 */
[----:B------:R-:W-:Y:S01]  /*5400*/  IMAD.MOV R4, RZ, RZ, -R26 ;  /* 0x000000ffff047224 */ /* 0x000fe200078e0a1a */
[----:B------:R-:W-:Y:S04]  /*5410*/  BSSY B0, `(.L_x_13187) ;  /* 0x0000010000007945 */ /* 0x000fe80003800000 */
[----:B------:R-:W-:-:S04]  /*5420*/  PRMT R4, R4, 0x7710, RZ ;  /* 0x0000771004047816 */ /* 0x000fc800000000ff */
[----:B------:R-:W0:Y:S02]  /*5430*/  I2F.S16 R7, R4 ;  /* 0x0000000400077306 */ /* 0x000e240000101400 */
        /* <DEDUP_REMOVED lines=13> */
.L_x_13188:
[----:B------:R-:W-:Y:S05]  /*5510*/  BSYNC B0 ;  /* 0x0000000000007941 */ /* 0x000fea0003800000 */
.L_x_13187:
[----:B------:R-:W-:-:S05]  /*5520*/  LOP3.LUT R5, R0, R5, RZ, 0xfc, !PT ;  /* 0x0000000500057212 */ /* 0x000fca00078efcff */
[----:B------:R0:W-:Y:S01]  /*5530*/  STG.E.U8 [R8.64], R5 ;  /* 0x0000000508007986 */ /* 0x0001e2000c101124 */
[----:B------:R-:W-:Y:S05]  /*5540*/  BRA `(.L_x_13175) ;  /* 0x0000091000007947 */ /* 0x000fea0003800000 */
.L_x_13186:
[----:B------:R-:W-:Y:S01]  /*5550*/  IMAD.MOV R0, RZ, RZ, -R26 ;  /* 0x000000ffff007224 */ /* 0x000fe200078e0a1a */
[----:B------:R-:W-:Y:S04]  /*5560*/  BSSY B0, `(.L_x_13189) ;  /* 0x0000011000007945 */ /* 0x000fe80003800000 */
[----:B------:R-:W-:-:S04]  /*5570*/  PRMT R0, R0, 0x7710, RZ ;  /* 0x0000771000007816 */ /* 0x000fc800000000ff */
[----:B------:R-:W0:Y:S02]  /*5580*/  I2F.S16 R5, R0 ;  /* 0x0000000000057306 */ /* 0x000e240000101400 */
        /* <DEDUP_REMOVED lines=11> */
.L_x_13190:
[----:B------:R-:W-:Y:S01]  /*5640*/  IMAD.MOV.U32 R0, RZ, RZ, 0x7f ;  /* 0x0000007fff007424 */ /* 0x000fe200078e00ff */
[----:B------:R-:W-:-:S04]  /*5650*/  ISETP.GT.U32.AND P0, PT, R3, 0x7f800000, PT ;  /* 0x7f8000000300780c */ /* 0x000fc80003f04070 */
[----:B------:R-:W-:-:S04]  /*5660*/  SEL R0, R0, 0x7c, P0 ;  /* 0x0000007c00007807 */ /* 0x000fc80000000000 */
.L_x_13191:
[----:B------:R-:W-:Y:S05]  /*5670*/  BSYNC B0 ;  /* 0x0000000000007941 */ /* 0x000fea0003800000 */
.L_x_13189:
[----:B------:R-:W-:-:S04]  /*5680*/  LOP3.LUT R3, R5, 0x80000000, RZ, 0xc0, !PT ;  /* 0x8000000005037812 */ /* 0x000fc800078ec0ff */
[----:B------:R-:W-:-:S04]  /*5690*/  SHF.R.U32.HI R3, RZ, 0x18, R3 ;  /* 0x00000018ff037819 */ /* 0x000fc80000011603 */
[----:B------:R-:W-:-:S05]  /*56a0*/  LOP3.LUT R3, R0, R3, RZ, 0xfc, !PT ;  /* 0x0000000300037212 */ /* 0x000fca00078efcff */
[----:B------:R0:W-:Y:S01]  /*56b0*/  STG.E.U8 [R8.64], R3 ;  /* 0x0000000308007986 */ /* 0x0001e2000c101124 */
[----:B------:R-:W-:Y:S05]  /*56c0*/  BRA `(.L_x_13175) ;  /* 0x0000079000007947 */ /* 0x000fea0003800000 */
.L_x_13185:
[----:B------:R-:W-:-:S05]  /*56d0*/  IMAD.MOV R3, RZ, RZ, -R26 ;  /* 0x000000ffff037224 */ /* 0x000fca00078e0a1a */
[----:B------:R-:W-:-:S04]  /*56e0*/  PRMT R3, R3, 0x7710, RZ ;  /* 0x0000771003037816 */ /* 0x000fc800000000ff */
[----:B------:R-:W0:Y:S02]  /*56f0*/  I2F.S16 R0, R3 ;  /* 0x0000000300007306 */ /* 0x000e240000101400 */
[----:B0-----:R-:W-:-:S05]  /*5700*/  F2FP.BF16.PACK_AB R0, RZ, R0 ;  /* 0x00000000ff00723e */ /* 0x001fca00000010ff */
[----:B------:R0:W-:Y:S01]  /*5710*/  STG.E.U16 [R8.64], R0 ;  /* 0x0000000008007986 */ /* 0x0001e2000c101524 */
[----:B------:R-:W-:Y:S05]  /*5720*/  BRA `(.L_x_13175) ;  /* 0x0000073000007947 */ /* 0x000fea0003800000 */
.L_x_13182:
        /* <DEDUP_REMOVED lines=10> */
.L_x_13194:
[----:B------:R-:W-:Y:S01]  /*57d0*/  IMAD.MOV R0, RZ, RZ, -R26 ;  /* 0x000000ffff007224 */ /* 0x000fe200078e0a1a */
[----:B------:R-:W-:Y:S01]  /*57e0*/  BSSY B0, `(.L_x_13195) ;  /* 0x0000016000007945 */ /* 0x000fe20003800000 */
[----:B------:R-:W-:-:S03]  /*57f0*/  IMAD.MOV.U32 R4, RZ, RZ, 0x80 ;  /* 0x00000080ff047424 */ /* 0x000fc600078e00ff */
[----:B------:R-:W-:-:S04]  /*5800*/  PRMT R0, R0, 0x7710, RZ ;  /* 0x0000771000007816 */ /* 0x000fc800000000ff */
[----:B------:R-:W0:Y:S02]  /*5810*/  I2F.S16 R5, R0 ;  /* 0x0000000000057306 */ /* 0x000e240000101400 */
        /* <DEDUP_REMOVED lines=14> */
.L_x_13197:
[----:B------:R-:W-:-:S04]  /*5900*/  LOP3.LUT R3, R5, 0x80000000, RZ, 0xc0, !PT ;  /* 0x8000000005037812 */ /* 0x000fc800078ec0ff */
[----:B------:R-:W-:-:S04]  /*5910*/  SHF.R.U32.HI R3, RZ, 0x18, R3 ;  /* 0x00000018ff037819 */ /* 0x000fc80000011603 */
[----:B------:R-:W-:-:S04]  /*5920*/  LOP3.LUT R0, R0, R3, RZ, 0xfc, !PT ;  /* 0x0000000300007212 */ /* 0x000fc800078efcff */
[----:B------:R-:W-:Y:S02]  /*5930*/  PRMT R4, R0, 0x7610, R4 ;  /* 0x0000761000047816 */ /* 0x000fe40000000004 */
.L_x_13196:
[----:B------:R-:W-:Y:S05]  /*5940*/  BSYNC B0 ;  /* 0x0000000000007941 */ /* 0x000fea0003800000 */
.L_x_13195:
[----:B------:R0:W-:Y:S01]  /*5950*/  STG.E.U8 [R8.64], R4 ;  /* 0x0000000408007986 */ /* 0x0001e2000c101124 */
[----:B------:R-:W-:Y:S05]  /*5960*/  BRA `(.L_x_13175) ;  /* 0x000004f000007947 */ /* 0x000fea0003800000 */
.L_x_13193:
        /* <DEDUP_REMOVED lines=19> */
.L_x_13200:
[----:B------:R-:W-:-:S04]  /*5aa0*/  LOP3.LUT R3, R5, 0x80000000, RZ, 0xc0, !PT ;  /* 0x8000000005037812 */ /* 0x000fc800078ec0ff */
[----:B------:R-:W-:-:S04]  /*5ab0*/  SHF.R.U32.HI R3, RZ, 0x18, R3 ;  /* 0x00000018ff037819 */ /* 0x000fc80000011603 */
[----:B------:R-:W-:-:S04]  /*5ac0*/  LOP3.LUT R0, R0, R3, RZ, 0xfc, !PT ;  /* 0x0000000300007212 */ /* 0x000fc800078efcff */
[----:B------:R-:W-:Y:S02]  /*5ad0*/  PRMT R4, R0, 0x7610, R4 ;  /* 0x0000761000047816 */ /* 0x000fe40000000004 */
.L_x_13199:
[----:B------:R-:W-:Y:S05]  /*5ae0*/  BSYNC B0 ;  /* 0x0000000000007941 */ /* 0x000fea0003800000 */
.L_x_13198:
[----:B------:R0:W-:Y:S01]  /*5af0*/  STG.E.U8 [R8.64], R4 ;  /* 0x0000000408007986 */ /* 0x0001e2000c101124 */
[----:B------:R-:W-:Y:S05]  /*5b00*/  BRA `(.L_x_13175) ;  /* 0x0000035000007947 */ /* 0x000fea0003800000 */
.L_x_13192:
[----:B------:R-:W-:-:S13]  /*5b10*/  ISETP.NE.AND P0, PT, R0, 0x1c, PT ;  /* 0x0000001c0000780c */ /* 0x000fda0003f05270 */
[----:B------:R-:W-:Y:S05]  /*5b20*/  @!P0 BRA `(.L_x_13201) ;  /* 0x0000030000008947 */ /* 0x000fea0003800000 */
[----:B------:R-:W-:-:S13]  /*5b30*/  ISETP.NE.AND P0, PT, R0, 0x1d, PT ;  /* 0x0000001d0000780c */ /* 0x000fda0003f05270 */
[----:B------:R-:W-:Y:S05]  /*5b40*/  @!P0 BRA `(.L_x_13202) ;  /* 0x0000028000008947 */ /* 0x000fea0003800000 */
[----:B------:R-:W-:-:S13]  /*5b50*/  ISETP.NE.AND P0, PT, R0, 0x2c, PT ;  /* 0x0000002c0000780c */ /* 0x000fda0003f05270 */
[----:B------:R-:W-:Y:S05]  /*5b60*/  @P0 BRA `(.L_x_13174) ;  /* 0x0000012000000947 */ /* 0x000fea0003800000 */
[----:B------:R-:W-:Y:S01]  /*5b70*/  IMAD.MOV R5, RZ, RZ, -R26 ;  /* 0x000000ffff057224 */ /* 0x000fe200078e0a1a */
[----:B------:R-:W-:-:S04]  /*5b80*/  PLOP3.LUT P0, PT, PT, PT, PT, 0x80, 0x0 ;  /* 0x000000000000781c */ /* 0x000fc80003f0f070 */
[----:B------:R-:W-:-:S04]  /*5b90*/  PRMT R5, R5, 0x7710, RZ ;  /* 0x0000771005057816 */ /* 0x000fc800000000ff */
[----:B------:R-:W0:Y:S02]  /*5ba0*/  I2F.S16 R6, R5 ;  /* 0x0000000500067306 */ /* 0x000e240000101400 */
        /* <DEDUP_REMOVED lines=14> */
.L_x_13174:
        /* <DEDUP_REMOVED lines=20> */
.L_x_13202:
[----:B------:R-:W-:-:S05]  /*5dd0*/  PRMT R26, R26, 0x9910, RZ ;  /* 0x000099101a1a7816 */ /* 0x000fca00000000ff */
[----:B------:R-:W-:-:S04]  /*5de0*/  IMAD.MOV R26, RZ, RZ, -R26 ;  /* 0x000000ffff1a7224 */ /* 0x000fc800078e0a1a */
[----:B------:R-:W-:-:S05]  /*5df0*/  IMAD.MOV.U32 R4, RZ, RZ, R26 ;  /* 0x000000ffff047224 */ /* 0x000fca00078e001a */
[----:B------:R-:W-:-:S05]  /*5e00*/  SHF.R.S32.HI R5, RZ, 0x1f, R4 ;  /* 0x0000001fff057819 */ /* 0x000fca0000011404 */
[----:B------:R0:W-:Y:S01]  /*5e10*/  STG.E.64 [R8.64], R4 ;  /* 0x0000000408007986 */ /* 0x0001e2000c101b24 */
[----:B------:R-:W-:Y:S05]  /*5e20*/  BRA `(.L_x_13175) ;  /* 0x0000003000007947 */ /* 0x000fea0003800000 */
.L_x_13201:
[----:B------:R-:W-:-:S05]  /*5e30*/  PRMT R26, R26, 0x9910, RZ ;  /* 0x000099101a1a7816 */ /* 0x000fca00000000ff */
[----:B------:R-:W-:-:S05]  /*5e40*/  IMAD.MOV R3, RZ, RZ, -R26 ;  /* 0x000000ffff037224 */ /* 0x000fca00078e0a1a */
[----:B------:R0:W-:Y:S02]  /*5e50*/  STG.E [R8.64], R3 ;  /* 0x0000000308007986 */ /* 0x0001e4000c101924 */
.L_x_13175:
        /* <DEDUP_REMOVED lines=21> */
.L_x_13206:
[----:B------:R0:W-:Y:S01]  /*5fb0*/  STG.E.U8 [R8.64], R18 ;  /* 0x0000001208007986 */ /* 0x0001e2000c101124 */
[----:B------:R-:W-:Y:S05]  /*5fc0*/  BRA `(.L_x_13208) ;  /* 0x00000fb000007947 */ /* 0x000fea0003800000 */
.L_x_13205:
        /* <DEDUP_REMOVED lines=12> */
.L_x_13210:
[----:B------:R-:W-:-:S05]  /*6090*/  PRMT R24, R24, 0x9910, RZ ;  /* 0x0000991018187816 */ /* 0x000fca00000000ff */
[----:B------:R-:W-:-:S05]  /*60a0*/  IMAD.MOV R3, RZ, RZ, -R24 ;  /* 0x000000ffff037224 */ /* 0x000fca00078e0a18 */
[----:B------:R0:W-:Y:S01]  /*60b0*/  STG.E [R8.64], R3 ;  /* 0x0000000308007986 */ /* 0x0001e2000c101924 */
[----:B------:R-:W-:Y:S05]  /*60c0*/  BRA `(.L_x_13208) ;  /* 0x00000eb000007947 */ /* 0x000fea0003800000 */
.L_x_13209:
[----:B------:R0:W-:Y:S01]  /*60d0*/  STG.E.U16 [R8.64], R18 ;  /* 0x0000001208007986 */ /* 0x0001e2000c101524 */
[----:B------:R-:W-:Y:S05]  /*60e0*/  BRA `(.L_x_13208) ;  /* 0x00000e9000007947 */ /* 0x000fea0003800000 */
.L_x_13204:
        /* <DEDUP_REMOVED lines=11> */
.L_x_13212:
[----:B------:R-:W-:-:S05]  /*61a0*/  IMAD.MOV R3, RZ, RZ, -R24 ;  /* 0x000000ffff037224 */ /* 0x000fca00078e0a18 */
[----:B------:R-:W-:-:S04]  /*61b0*/  PRMT R3, R3, 0x7710, RZ ;  /* 0x0000771003037816 */ /* 0x000fc800000000ff */
[----:B------:R-:W0:Y:S02]  /*61c0*/  I2F.S16 R0, R3 ;  /* 0x0000000300007306 */ /* 0x000e240000101400 */
[----:B0-----:R-:W-:-:S05]  /*61d0*/  F2FP.PACK_AB R0, RZ, R0 ;  /* 0x00000000ff00723e */ /* 0x001fca00000000ff */
[----:B------:R0:W-:Y:S01]  /*61e0*/  STG.E.U16 [R8.64], R0 ;  /* 0x0000000008007986 */ /* 0x0001e2000c101524 */
[----:B------:R-:W-:Y:S05]  /*61f0*/  BRA `(.L_x_13208) ;  /* 0x00000d8000007947 */ /* 0x000fea0003800000 */
.L_x_13211:
        /* <DEDUP_REMOVED lines=12> */
.L_x_13214:
[----:B------:R-:W-:-:S05]  /*62c0*/  IMAD.MOV R0, RZ, RZ, -R24 ;  /* 0x000000ffff007224 */ /* 0x000fca00078e0a18 */
[----:B------:R-:W-:-:S06]  /*62d0*/  PRMT R0, R0, 0x7710, RZ ;  /* 0x0000771000007816 */ /* 0x000fcc00000000ff */
[----:B------:R-:W0:Y:S02]  /*62e0*/  I2F.S16 R0, R0 ;  /* 0x0000000000007306 */ /* 0x000e240000101400 */
[----:B0-----:R-:W-:-:S04]  /*62f0*/  F2FP.PACK_AB R3, RZ, R0 ;  /* 0x00000000ff03723e */ /* 0x001fc800000000ff */
[----:B------:R-:W-:-:S05]  /*6300*/  PRMT R3, R3, 0x5410, RZ ;  /* 0x0000541003037816 */ /* 0x000fca00000000ff */
[----:B------:R0:W-:Y:S01]  /*6310*/  STG.E [R8.64], R3 ;  /* 0x0000000308007986 */ /* 0x0001e2000c101924 */
[----:B------:R-:W-:Y:S05]  /*6320*/  BRA `(.L_x_13208) ;  /* 0x00000c5000007947 */ /* 0x000fea0003800000 */
.L_x_13213:
[----:B------:R-:W-:-:S05]  /*6330*/  IMAD.MOV R4, RZ, RZ, -R24 ;  /* 0x000000ffff047224 */ /* 0x000fca00078e0a18 */
[----:B------:R-:W-:-:S06]  /*6340*/  PRMT R4, R4, 0x7710, RZ ;  /* 0x0000771004047816 */ /* 0x000fcc00000000ff */
[----:B------:R-:W0:Y:S02]  /*6350*/  I2F.F64.S16 R4, R4 ;  /* 0x0000000400047312 */ /* 0x000e240000101c00 */
[----:B0-----:R0:W-:Y:S01]  /*6360*/  STG.E.64 [R8.64], R4 ;  /* 0x0000000408007986 */ /* 0x0011e2000c101b24 */
[----:B------:R-:W-:Y:S05]  /*6370*/  BRA `(.L_x_13208) ;  /* 0x00000c0000007947 */ /* 0x000fea0003800000 */
.L_x_13203:
        /* <DEDUP_REMOVED lines=14> */
.L_x_13217:
[----:B------:R-:W-:Y:S01]  /*6460*/  IMAD.MOV R4, RZ, RZ, -R24 ;  /* 0x000000ffff047224 */ /* 0x000fe200078e0a18 */
[----:B------:R-:W-:-:S04]  /*6470*/  CS2R R6, SRZ ;  /* 0x0000000000067805 */ /* 0x000fc8000001ff00 */
[----:B------:R-:W-:-:S06]  /*6480*/  PRMT R4, R4, 0x7710, RZ ;  /* 0x0000771004047816 */ /* 0x000fcc00000000ff */
[----:B------:R-:W0:Y:S02]  /*6490*/  I2F.F64.S16 R4, R4 ;  /* 0x0000000400047312 */ /* 0x000e240000101c00 */
[----:B0-----:R0:W-:Y:S01]  /*64a0*/  STG.E.128 [R8.64], R4 ;  /* 0x0000000408007986 */ /* 0x0011e2000c101d24 */
[----:B------:R-:W-:Y:S05]  /*64b0*/  BRA `(.L_x_13208) ;  /* 0x00000ac000007947 */ /* 0x000fea0003800000 */
.L_x_13216:
        /* <DEDUP_REMOVED lines=23> */
.L_x_13221:
[----:B------:R-:W-:Y:S05]  /*6630*/  BSYNC B0 ;  /* 0x0000000000007941 */ /* 0x000fea0003800000 */
.L_x_13220:
[----:B------:R-:W-:-:S05]  /*6640*/  LOP3.LUT R5, R0, R5, RZ, 0xfc, !PT ;  /* 0x0000000500057212 */ /* 0x000fca00078efcff */
[----:B------:R0:W-:Y:S01]  /*6650*/  STG.E.U8 [R8.64], R5 ;  /* 0x0000000508007986 */ /* 0x0001e2000c101124 */
[----:B------:R-:W-:Y:S05]  /*6660*/  BRA `(.L_x_13208) ;  /* 0x0000091000007947 */ /* 0x000fea0003800000 */
.L_x_13219:
        /* <DEDUP_REMOVED lines=15> */
.L_x_13223:
[----:B------:R-:W-:Y:S01]  /*6760*/  IMAD.MOV.U32 R0, RZ, RZ, 0x7f ;  /* 0x0000007fff007424 */ /* 0x000fe200078e00ff */
[----:B------:R-:W-:-:S04]  /*6770*/  ISETP.GT.U32.AND P0, PT, R3, 0x7f800000, PT ;  /* 0x7f8000000300780c */ /* 0x000fc80003f04070 */
[----:B------:R-:W-:-:S04]  /*6780*/  SEL R0, R0, 0x7c, P0 ;  /* 0x0000007c00007807 */ /* 0x000fc80000000000 */
.L_x_13224:
[----:B------:R-:W-:Y:S05]  /*6790*/  BSYNC B0 ;  /* 0x0000000000007941 */ /* 0x000fea0003800000 */
.L_x_13222:
[----:B------:R-:W-:-:S04]  /*67a0*/  LOP3.LUT R3, R5, 0x80000000, RZ, 0xc0, !PT ;  /* 0x8000000005037812 */ /* 0x000fc800078ec0ff */
[----:B------:R-:W-:-:S04]  /*67b0*/  SHF.R.U32.HI R3, RZ, 0x18, R3 ;  /* 0x00000018ff037819 */ /* 0x000fc80000011603 */
[----:B------:R-:W-:-:S05]  /*67c0*/  LOP3.LUT R3, R0, R3, RZ, 0xfc, !PT ;  /* 0x0000000300037212 */ /* 0x000fca00078efcff */
[----:B------:R0:W-:Y:S01]  /*67d0*/  STG.E.U8 [R8.64], R3 ;  /* 0x0000000308007986 */ /* 0x0001e2000c101124 */
[----:B------:R-:W-:Y:S05]  /*67e0*/  BRA `(.L_x_13208) ;  /* 0x0000079000007947 */ /* 0x000fea0003800000 */
.L_x_13218:
[----:B------:R-:W-:-:S05]  /*67f0*/  IMAD.MOV R3, RZ, RZ, -R24 ;  /* 0x000000ffff037224 */ /* 0x000fca00078e0a18 */
[----:B------:R-:W-:-:S04]  /*6800*/  PRMT R3, R3, 0x7710, RZ ;  /* 0x0000771003037816 */ /* 0x000fc800000000ff */
[----:B------:R-:W0:Y:S02]  /*6810*/  I2F.S16 R0, R3 ;  /* 0x0000000300007306 */ /* 0x000e240000101400 */
[----:B0-----:R-:W-:-:S05]  /*6820*/  F2FP.BF16.PACK_AB R0, RZ, R0 ;  /* 0x00000000ff00723e */ /* 0x001fca00000010ff */
[----:B------:R0:W-:Y:S01]  /*6830*/  STG.E.U16 [R8.64], R0 ;  /* 0x0000000008007986 */ /* 0x0001e2000c101524 */
[----:B------:R-:W-:Y:S05]  /*6840*/  BRA `(.L_x_13208) ;  /* 0x0000073000007947 */ /* 0x000fea0003800000 */
.L_x_13215:
        /* <DEDUP_REMOVED lines=10> */
.L_x_13227:
        /* <DEDUP_REMOVED lines=19> */
.L_x_13230:
[----:B------:R-:W-:-:S04]  /*6a20*/  LOP3.LUT R3, R5, 0x80000000, RZ, 0xc0, !PT ;  /* 0x8000000005037812 */ /* 0x000fc800078ec0ff */
[----:B------:R-:W-:-:S04]  /*6a30*/  SHF.R.U32.HI R3, RZ, 0x18, R3 ;  /* 0x00000018ff037819 */ /* 0x000fc80000011603 */
[----:B------:R-:W-:-:S04]  /*6a40*/  LOP3.LUT R0, R0, R3, RZ, 0xfc, !PT ;  /* 0x0000000300007212 */ /* 0x000fc800078efcff */
[----:B------:R-:W-:Y:S02]  /*6a50*/  PRMT R4, R0, 0x7610, R4 ;  /* 0x0000761000047816 */ /* 0x000fe40000000004 */
.L_x_13229:
[----:B------:R-:W-:Y:S05]  /*6a60*/  BSYNC B0 ;  /* 0x0000000000007941 */ /* 0x000fea0003800000 */
.L_x_13228:
[----:B------:R0:W-:Y:S01]  /*6a70*/  STG.E.U8 [R8.64], R4 ;  /* 0x0000000408007986 */ /* 0x0001e2000c101124 */
[----:B------:R-:W-:Y:S05]  /*6a80*/  BRA `(.L_x_13208) ;  /* 0x000004f000007947 */ /* 0x000fea0003800000 */
.L_x_13226:
        /* <DEDUP_REMOVED lines=19> */
.L_x_13233:
[----:B------:R-:W-:-:S04]  /*6bc0*/  LOP3.LUT R3, R5, 0x80000000, RZ, 0xc0, !PT ;  /* 0x8000000005037812 */ /* 0x000fc800078ec0ff */
[----:B------:R-:W-:-:S04]  /*6bd0*/  SHF.R.U32.HI R3, RZ, 0x18, R3 ;  /* 0x00000018ff037819 */ /* 0x000fc80000011603 */
[----:B------:R-:W-:-:S04]  /*6be0*/  LOP3.LUT R0, R0, R3, RZ, 0xfc, !PT ;  /* 0x0000000300007212 */ /* 0x000fc800078efcff */
[----:B------:R-:W-:Y:S02]  /*6bf0*/  PRMT R4, R0, 0x7610, R4 ;  /* 0x0000761000047816 */ /* 0x000fe40000000004 */
.L_x_13232:
[----:B------:R-:W-:Y:S05]  /*6c00*/  BSYNC B0 ;  /* 0x0000000000007941 */ /* 0x000fea0003800000 */
.L_x_13231:
[----:B------:R0:W-:Y:S01]  /*6c10*/  STG.E.U8 [R8.64], R4 ;  /* 0x0000000408007986 */ /* 0x0001e2000c101124 */
[----:B------:R-:W-:Y:S05]  /*6c20*/  BRA `(.L_x_13208) ;  /* 0x0000035000007947 */ /* 0x000fea0003800000 */
.L_x_13225:
        /* <DEDUP_REMOVED lines=24> */
.L_x_13207:
        /* <DEDUP_REMOVED lines=20> */
.L_x_13235:
[----:B------:R-:W-:-:S05]  /*6ef0*/  PRMT R24, R24, 0x9910, RZ ;  /* 0x0000991018187816 */ /* 0x000fca00000000ff */
[----:B------:R-:W-:-:S04]  /*6f00*/  IMAD.MOV R24, RZ, RZ, -R24 ;  /* 0x000000ffff187224 */ /* 0x000fc800078e0a18 */
[----:B------:R-:W-:-:S05]  /*6f10*/  IMAD.MOV.U32 R4, RZ, RZ, R24 ;  /* 0x000000ffff047224 */ /* 0x000fca00078e0018 */
[----:B------:R-:W-:-:S05]  /*6f20*/  SHF.R.S32.HI R5, RZ, 0x1f, R4 ;  /* 0x0000001fff057819 */ /* 0x000fca0000011404 */
[----:B------:R0:W-:Y:S01]  /*6f30*/  STG.E.64 [R8.64], R4 ;  /* 0x0000000408007986 */ /* 0x0001e2000c101b24 */
[----:B------:R-:W-:Y:S05]  /*6f40*/  BRA `(.L_x_13208) ;  /* 0x0000003000007947 */ /* 0x000fea0003800000 */
.L_x_13234:
[----:B------:R-:W-:-:S05]  /*6f50*/  PRMT R24, R24, 0x9910, RZ ;  /* 0x0000991018187816 */ /* 0x000fca00000000ff */
[----:B------:R-:W-:-:S05]  /*6f60*/  IMAD.MOV R3, RZ, RZ, -R24 ;  /* 0x000000ffff037224 */ /* 0x000fca00078e0a18 */
[----:B------:R0:W-:Y:S02]  /*6f70*/  STG.E [R8.64], R3 ;  /* 0x0000000308007986 */ /* 0x0001e4000c101924 */
.L_x_13208:
[----:B------:R-:W-:Y:S02]  /*6f80*/  IADD3 R23, R23, 0x80, RZ ;  /* 0x0000008017177810 */ /* 0x000fe40007ffe0ff */
.L_x_13169:
[----:B------:R-:W-:Y:S05]  /*6f90*/  BSYNC B6 ;  /* 0x0000000000067941 */ /* 0x000fea0003800000 */
.L_x_13168:
        /* <DEDUP_REMOVED lines=19> */
.L_x_13239:
[----:B------:R-:W-:Y:S01]  /*70d0*/  STG.E.U8 [R2.64], R19 ;  /* 0x0000001302007986 */ /* 0x000fe2000c101124 */
[----:B------:R-:W-:Y:S05]  /*70e0*/  EXIT ;  /* 0x000000000000794d */ /* 0x000fea0003800000 */
.L_x_13238:
        /* <DEDUP_REMOVED lines=12> */
.L_x_13242:
[----:B------:R-:W-:-:S05]  /*71b0*/  PRMT R16, R16, 0x9910, RZ ;  /* 0x0000991010107816 */ /* 0x000fca00000000ff */
[----:B------:R-:W-:-:S05]  /*71c0*/  IMAD.MOV R5, RZ, RZ, -R16 ;  /* 0x000000ffff057224 */ /* 0x000fca00078e0a10 */
[----:B------:R-:W-:Y:S01]  /*71d0*/  STG.E [R2.64], R5 ;  /* 0x0000000502007986 */ /* 0x000fe2000c101924 */
[----:B------:R-:W-:Y:S05]  /*71e0*/  EXIT ;  /* 0x000000000000794d */ /* 0x000fea0003800000 */
.L_x_13241:
[----:B------:R-:W-:Y:S01]  /*71f0*/  STG.E.U16 [R2.64], R19 ;  /* 0x0000001302007986 */ /* 0x000fe2000c101524 */
[----:B------:R-:W-:Y:S05]  /*7200*/  EXIT ;  /* 0x000000000000794d */ /* 0x000fea0003800000 */
.L_x_13237:
        /* <DEDUP_REMOVED lines=9> */
[----:B0-----:R-:W-:Y:S01]  /*72a0*/  STG.E [R2.64], R5 ;  /* 0x0000000502007986 */ /* 0x001fe2000c101924 */
[----:B------:R-:W-:Y:S05]  /*72b0*/  EXIT ;  /* 0x000000000000794d */ /* 0x000fea0003800000 */
.L_x_13244:
[----:B------:R-:W-:-:S05]  /*72c0*/  IMAD.MOV R4, RZ, RZ, -R16 ;  /* 0x000000ffff047224 */ /* 0x000fca00078e0a10 */
[----:B------:R-:W-:-:S04]  /*72d0*/  PRMT R4, R4, 0x7710, RZ ;  /* 0x0000771004047816 */ /* 0x000fc800000000ff */
[----:B------:R-:W0:Y:S02]  /*72e0*/  I2F.S16 R0, R4 ;  /* 0x0000000400007306 */ /* 0x000e240000101400 */
[----:B0-----:R-:W-:-:S05]  /*72f0*/  F2FP.PACK_AB R0, RZ, R0 ;  /* 0x00000000ff00723e */ /* 0x001fca00000000ff */
[----:B------:R-:W-:Y:S01]  /*7300*/  STG.E.U16 [R2.64], R0 ;  /* 0x0000000002007986 */ /* 0x000fe2000c101524 */
[----:B------:R-:W-:Y:S05]  /*7310*/  EXIT ;  /* 0x000000000000794d */ /* 0x000fea0003800000 */
.L_x_13243:
        /* <DEDUP_REMOVED lines=10> */
[----:B0-----:R-:W-:Y:S01]  /*73c0*/  STG.E.64 [R2.64], R4 ;  /* 0x0000000402007986 */ /* 0x001fe2000c101b24 */
[----:B------:R-:W-:Y:S05]  /*73d0*/  EXIT ;  /* 0x000000000000794d */ /* 0x000fea0003800000 */
.L_x_13246:
[----:B------:R-:W-:-:S05]  /*73e0*/  IMAD.MOV R0, RZ, RZ, -R16 ;  /* 0x000000ffff007224 */ /* 0x000fca00078e0a10 */
[----:B------:R-:W-:-:S06]  /*73f0*/  PRMT R0, R0, 0x7710, RZ ;  /* 0x0000771000007816 */ /* 0x000fcc00000000ff */
[----:B------:R-:W0:Y:S02]  /*7400*/  I2F.S16 R0, R0 ;  /* 0x0000000000007306 */ /* 0x000e240000101400 */
[----:B0-----:R-:W-:-:S04]  /*7410*/  F2FP.PACK_AB R5, RZ, R0 ;  /* 0x00000000ff05723e */ /* 0x001fc800000000ff */
[----:B------:R-:W-:-:S05]  /*7420*/  PRMT R5, R5, 0x5410, RZ ;  /* 0x0000541005057816 */ /* 0x000fca00000000ff */
[----:B------:R-:W-:Y:S01]  /*7430*/  STG.E [R2.64], R5 ;  /* 0x0000000502007986 */ /* 0x000fe2000c101924 */
[----:B------:R-:W-:Y:S05]  /*7440*/  EXIT ;  /* 0x000000000000794d */ /* 0x000fea0003800000 */
.L_x_13245:
[----:B------:R-:W-:-:S05]  /*7450*/  IMAD.MOV R4, RZ, RZ, -R16 ;  /* 0x000000ffff047224 */ /* 0x000fca00078e0a10 */
[----:B------:R-:W-:-:S06]  /*7460*/  PRMT R4, R4, 0x7710, RZ ;  /* 0x0000771004047816 */ /* 0x000fcc00000000ff */
[----:B------:R-:W0:Y:S02]  /*7470*/  I2F.F64.S16 R4, R4 ;  /* 0x0000000400047312 */ /* 0x000e240000101c00 */
[----:B0-----:R-:W-:Y:S01]  /*7480*/  STG.E.64 [R2.64], R4 ;  /* 0x0000000402007986 */ /* 0x001fe2000c101b24 */
[----:B------:R-:W-:Y:S05]  /*7490*/  EXIT ;  /* 0x000000000000794d */ /* 0x000fea0003800000 */
.L_x_13236:
        /* <DEDUP_REMOVED lines=12> */
[----:B------:R-:W-:Y:S01]  /*7560*/  STG.E.U8 [R2.64], R5 ;  /* 0x0000000502007986 */ /* 0x000fe2000c101124 */
[----:B------:R-:W-:Y:S05]  /*7570*/  EXIT ;  /* 0x000000000000794d */ /* 0x000fea0003800000 */
.L_x_13249:
[----:B------:R-:W-:Y:S01]  /*7580*/  IMAD.MOV R4, RZ, RZ, -R16 ;  /* 0x000000ffff047224 */ /* 0x000fe200078e0a10 */
[----:B------:R-:W-:-:S04]  /*7590*/  CS2R R6, SRZ ;  /* 0x0000000000067805 */ /* 0x000fc8000001ff00 */
[----:B------:R-:W-:-:S06]  /*75a0*/  PRMT R4, R4, 0x7710, RZ ;  /* 0x0000771004047816 */ /* 0x000fcc00000000ff */
[----:B------:R-:W0:Y:S02]  /*75b0*/  I2F.F64.S16 R4, R4 ;  /* 0x0000000400047312 */ /* 0x000e240000101c00 */
[----:B0-----:R-:W-:Y:S01]  /*75c0*/  STG.E.128 [R2.64], R4 ;  /* 0x0000000402007986 */ /* 0x001fe2000c101d24 */
[----:B------:R-:W-:Y:S05]  /*75d0*/  EXIT ;  /* 0x000000000000794d */ /* 0x000fea0003800000 */
.L_x_13248:
        /* <DEDUP_REMOVED lines=23> */
.L_x_13253:
[----:B------:R-:W-:Y:S05]  /*7750*/  BSYNC B0 ;  /* 0x0000000000007941 */ /* 0x000fea0003800000 */
.L_x_13252:
[----:B------:R-:W-:-:S05]  /*7760*/  LOP3.LUT R5, R0, R5, RZ, 0xfc, !PT ;  /* 0x0000000500057212 */ /* 0x000fca00078efcff */
[----:B------:R-:W-:Y:S01]  /*7770*/  STG.E.U8 [R2.64], R5 ;  /* 0x0000000502007986 */ /* 0x000fe2000c101124 */
[----:B------:R-:W-:Y:S05]  /*7780*/  EXIT ;  /* 0x000000000000794d */ /* 0x000fea0003800000 */
.L_x_13251:
        /* <DEDUP_REMOVED lines=15> */
.L_x_13255:
[----:B------:R-:W-:Y:S01]  /*7880*/  IMAD.MOV.U32 R0, RZ, RZ, 0x7f ;  /* 0x0000007fff007424 */ /* 0x000fe200078e00ff */
[----:B------:R-:W-:-:S04]  /*7890*/  ISETP.GT.U32.AND P0, PT, R4, 0x7f800000, PT ;  /* 0x7f8000000400780c */ /* 0x000fc80003f04070 */
[----:B------:R-:W-:-:S04]  /*78a0*/  SEL R0, R0, 0x7c, P0 ;  /* 0x0000007c00007807 */ /* 0x000fc80000000000 */
.L_x_13256:
[----:B------:R-:W-:Y:S05]  /*78b0*/  BSYNC B0 ;  /* 0x0000000000007941 */ /* 0x000fea0003800000 */
.L_x_13254:
[----:B------:R-:W-:-:S04]  /*78c0*/  LOP3.LUT R4, R5, 0x80000000, RZ, 0xc0, !PT ;  /* 0x8000000005047812 */ /* 0x000fc800078ec0ff */
[----:B------:R-:W-:-:S04]  /*78d0*/  SHF.R.U32.HI R5, RZ, 0x18, R4 ;  /* 0x00000018ff057819 */ /* 0x000fc80000011604 */
[----:B------:R-:W-:-:S05]  /*78e0*/  LOP3.LUT R5, R0, R5, RZ, 0xfc, !PT ;  /* 0x0000000500057212 */ /* 0x000fca00078efcff */
[----:B------:R-:W-:Y:S01]  /*78f0*/  STG.E.U8 [R2.64], R5 ;  /* 0x0000000502007986 */ /* 0x000fe2000c101124 */
[----:B------:R-:W-:Y:S05]  /*7900*/  EXIT ;  /* 0x000000000000794d */ /* 0x000fea0003800000 */
.L_x_13250:
[----:B------:R-:W-:-:S05]  /*7910*/  IMAD.MOV R4, RZ, RZ, -R16 ;  /* 0x000000ffff047224 */ /* 0x000fca00078e0a10 */
[----:B------:R-:W-:-:S04]  /*7920*/  PRMT R4, R4, 0x7710, RZ ;  /* 0x0000771004047816 */ /* 0x000fc800000000ff */
[----:B------:R-:W0:Y:S02]  /*7930*/  I2F.S16 R0, R4 ;  /* 0x0000000400007306 */ /* 0x000e240000101400 */
[----:B0-----:R-:W-:-:S05]  /*7940*/  F2FP.BF16.PACK_AB R0, RZ, R0 ;  /* 0x00000000ff00723e */ /* 0x001fca00000010ff */
[----:B------:R-:W-:Y:S01]  /*7950*/  STG.E.U16 [R2.64], R0 ;  /* 0x0000000002007986 */ /* 0x000fe2000c101524 */
[----:B------:R-:W-:Y:S05]  /*7960*/  EXIT ;  /* 0x000000000000794d */ /* 0x000fea0003800000 */
.L_x_13247:
        /* <DEDUP_REMOVED lines=10> */
.L_x_13259:
        /* <DEDUP_REMOVED lines=19> */
.L_x_13262:
[----:B------:R-:W-:-:S04]  /*7b40*/  LOP3.LUT R0, R7, 0x80000000, RZ, 0xc0, !PT ;  /* 0x8000000007007812 */ /* 0x000fc800078ec0ff */
[----:B------:R-:W-:-:S04]  /*7b50*/  SHF.R.U32.HI R5, RZ, 0x18, R0 ;  /* 0x00000018ff057819 */ /* 0x000fc80000011600 */
[----:B------:R-:W-:-:S04]  /*7b60*/  LOP3.LUT R4, R4, R5, RZ, 0xfc, !PT ;  /* 0x0000000504047212 */ /* 0x000fc800078efcff */
[----:B------:R-:W-:Y:S02]  /*7b70*/  PRMT R0, R4, 0x7610, R0 ;  /* 0x0000761004007816 */ /* 0x000fe40000000000 */
.L_x_13261:
[----:B------:R-:W-:Y:S05]  /*7b80*/  BSYNC B0 ;  /* 0x0000000000007941 */ /* 0x000fea0003800000 */
.L_x_13260:
[----:B------:R-:W-:Y:S01]  /*7b90*/  STG.E.U8 [R2.64], R0 ;  /* 0x0000000002007986 */ /* 0x000fe2000c101124 */
[----:B------:R-:W-:Y:S05]  /*7ba0*/  EXIT ;  /* 0x000000000000794d */ /* 0x000fea0003800000 */
.L_x_13258:
        /* <DEDUP_REMOVED lines=19> */
.L_x_13265:
[----:B------:R-:W-:-:S04]  /*7ce0*/  LOP3.LUT R0, R7, 0x80000000, RZ, 0xc0, !PT ;  /* 0x8000000007007812 */ /* 0x000fc800078ec0ff */
[----:B------:R-:W-:-:S04]  /*7cf0*/  SHF.R.U32.HI R5, RZ, 0x18, R0 ;  /* 0x00000018ff057819 */ /* 0x000fc80000011600 */
[----:B------:R-:W-:-:S04]  /*7d00*/  LOP3.LUT R4, R4, R5, RZ, 0xfc, !PT ;  /* 0x0000000504047212 */ /* 0x000fc800078efcff */
[----:B------:R-:W-:Y:S02]  /*7d10*/  PRMT R0, R4, 0x7610, R0 ;  /* 0x0000761004007816 */ /* 0x000fe40000000000 */
.L_x_13264:
[----:B------:R-:W-:Y:S05]  /*7d20*/  BSYNC B0 ;  /* 0x0000000000007941 */ /* 0x000fea0003800000 */
.L_x_13263:
[----:B------:R-:W-:Y:S01]  /*7d30*/  STG.E.U8 [R2.64], R0 ;  /* 0x0000000002007986 */ /* 0x000fe2000c101124 */
[----:B------:R-:W-:Y:S05]  /*7d40*/  EXIT ;  /* 0x000000000000794d */ /* 0x000fea0003800000 */
.L_x_13257:
        /* <DEDUP_REMOVED lines=8> */
[----:B------:R-:W-:-:S06]  /*7dd0*/  PRMT R6, R6, 0x7710, RZ ;  /* 0x0000771006067816 */ /* 0x000fcc00000000ff */
        /* <DEDUP_REMOVED lines=15> */
.L_x_13240:
        /* <DEDUP_REMOVED lines=20> */
.L_x_13267:
[----:B------:R-:W-:-:S05]  /*8010*/  PRMT R16, R16, 0x9910, RZ ;  /* 0x0000991010107816 */ /* 0x000fca00000000ff */
[----:B------:R-:W-:-:S04]  /*8020*/  IMAD.MOV R16, RZ, RZ, -R16 ;  /* 0x000000ffff107224 */ /* 0x000fc800078e0a10 */
[----:B------:R-:W-:-:S05]  /*8030*/  IMAD.MOV.U32 R4, RZ, RZ, R16 ;  /* 0x000000ffff047224 */ /* 0x000fca00078e0010 */
[----:B------:R-:W-:-:S05]  /*8040*/  SHF.R.S32.HI R5, RZ, 0x1f, R4 ;  /* 0x0000001fff057819 */ /* 0x000fca0000011404 */
[----:B------:R-:W-:Y:S01]  /*8050*/  STG.E.64 [R2.64], R4 ;  /* 0x0000000402007986 */ /* 0x000fe2000c101b24 */
[----:B------:R-:W-:Y:S05]  /*8060*/  EXIT ;  /* 0x000000000000794d */ /* 0x000fea0003800000 */
.L_x_13266:
[----:B------:R-:W-:-:S05]  /*8070*/  PRMT R16, R16, 0x9910, RZ ;  /* 0x0000991010107816 */ /* 0x000fca00000000ff */
[----:B------:R-:W-:-:S05]  /*8080*/  IMAD.MOV R5, RZ, RZ, -R16 ;  /* 0x000000ffff057224 */ /* 0x000fca00078e0a10 */
[----:B------:R-:W-:Y:S01]  /*8090*/  STG.E [R2.64], R5 ;  /* 0x0000000502007986 */ /* 0x000fe2000c101924 */
[----:B------:R-:W-:Y:S05]  /*80a0*/  EXIT ;  /* 0x000000000000794d */ /* 0x000fea0003800000 */
.L_x_13268:
        /* <DEDUP_REMOVED lines=13> */
.L_x_22464:


//--------------------- .text._ZN2at6native18elementwise_kernelILi128ELi4EZNS0_22gpu_kernel_impl_nocastIZZZNS0_15neg_kernel_cudaERNS_18TensorIteratorBaseEENKUlvE0_clEvENKUlvE3_clEvEUlsE_EEvS4_RKT_EUliE_EEviT1_ --------------------------
	.section	.text._ZN2at6native18elementwise_kernelILi128ELi4EZNS0_22gpu_kernel_impl_nocastIZZZNS0_15neg_kernel_cudaERNS_18TensorIteratorBaseEENKUlvE0_clEvENKUlvE3_clEvEUlsE_EEvS4_RKT_EUliE_EEviT1_,"ax",@progbits
	.sectioninfo	@"SHI_REGISTERS=12"
	.align	128
        .global         _ZN2at6native18elementwise_kernelILi128ELi4EZNS0_22gpu_kernel_impl_nocastIZZZNS0_15neg_kernel_cudaERNS_18TensorIteratorBaseEENKUlvE0_clEvENKUlvE3_clEvEUlsE_EEvS4_RKT_EUliE_EEviT1_
        .type           _ZN2at6native18elementwise_kernelILi128ELi4EZNS0_22gpu_kernel_impl_nocastIZZZNS0_15neg_kernel_cudaERNS_18TensorIteratorBaseEENKUlvE0_clEvENKUlvE3_clEvEUlsE_EEvS4_RKT_EUliE_EEviT1_,@function
        .size           _ZN2at6native18elementwise_kernelILi128ELi4EZNS0_22gpu_kernel_impl_nocastIZZZNS0_15neg_kernel_cudaERNS_18TensorIteratorBaseEENKUlvE0_clEvENKUlvE3_clEvEUlsE_EEvS4_RKT_EUliE_EEviT1_,(.L_x_22465 - _ZN2at6native18elementwise_kernelILi128ELi4EZNS0_22gpu_kernel_impl_nocastIZZZNS0_15neg_kernel_cudaERNS_18TensorIteratorBaseEENKUlvE0_clEvENKUlvE3_clEvEUlsE_EEvS4_RKT_EUliE_EEviT1_)
        .other          _ZN2at6native18elementwise_kernelILi128ELi4EZNS0_22gpu_kernel_impl_nocastIZZZNS0_15neg_kernel_cudaERNS_18TensorIteratorBaseEENKUlvE0_clEvENKUlvE3_clEvEUlsE_EEvS4_RKT_EUliE_EEviT1_,@"STO_CUDA_ENTRY STV_DEFAULT"
_ZN2at6native18elementwise_kernelILi128ELi4EZNS0_22gpu_kernel_impl_nocastIZZZNS0_15neg_kernel_cudaERNS_18TensorIteratorBaseEENKUlvE0_clEvENKUlvE3_clEvEUlsE_EEvS4_RKT_EUliE_EEviT1_:
.text._ZN2at6native18elementwise_kernelILi128ELi4EZNS0_22gpu_kernel_impl_nocastIZZZNS0_15neg_kernel_cudaERNS_18TensorIteratorBaseEENKUlvE0_clEvENKUlvE3_clEvEUlsE_EEvS4_RKT_EUliE_EEviT1_:
        /* <DEDUP_REMOVED lines=235> */
.L_x_13271:
[----:B------:R-:W-:-:S04]  /*0eb0*/  IADD3 R4, P0, R3, c[0x0][0x368], RZ ;  /* 0x0000da0003047a10 */ /* 0x000fc80007f1e0ff */
[----:B------:R-:W-:-:S05]  /*0ec0*/  IADD3.X R5, RZ, c[0x0][0x36c], RZ, P0, !PT ;  /* 0x0000db00ff057a10 */ /* 0x000fca00007fe4ff */
[----:B------:R-:W2:Y:S01]  /*0ed0*/  LDG.E.U16 R4, [R4.64] ;  /* 0x0000000404047981 */ /* 0x000ea2000c1e1500 */
[----:B------:R-:W-:Y:S02]  /*0ee0*/  IADD3 R2, P0, R2, c[0x0][0x360], RZ ;  /* 0x0000d80002027a10 */ /* 0x000fe40007f1e0ff */
[----:B------:R-:W-:Y:S02]  /*0ef0*/  IADD3 R0, R0, 0x80, RZ ;  /* 0x0000008000007810 */ /* 0x000fe40007ffe0ff */
[----:B------:R-:W-:Y:S02]  /*0f00*/  IADD3.X R3, RZ, c[0x0][0x364], RZ, P0, !PT ;  /* 0x0000d900ff037a10 */ /* 0x000fe400007fe4ff */
[----:B--2---:R-:W-:-:S04]  /*0f10*/  IADD3 R7, RZ, -R4, RZ ;  /* 0x80000004ff077210 */ /* 0x004fc80007ffe0ff */
[----:B------:R-:W-:-:S05]  /*0f20*/  PRMT R7, R7, 0x7710, RZ ;  /* 0x0000771007077816 */ /* 0x000fca00000000ff */
[----:B------:R0:W-:Y:S02]  /*0f30*/  STG.E.U16 [R2.64], R7 ;  /* 0x0000000702007986 */ /* 0x0001e4000c101504 */
.L_x_13270:
[----:B------:R-:W-:Y:S05]  /*0f40*/  BSYNC B0 ;  /* 0x0000000000007941 */ /* 0x000fea0003800000 */
.L_x_13269:
[----:B------:R-:W-:Y:S01]  /*0f50*/  ISETP.GE.AND P0, PT, R0, c[0x0][0x160], PT ;  /* 0x0000580000007a0c */ /* 0x000fe20003f06270 */
[----:B------:R-:W-:-:S12]  /*0f60*/  BSSY B0, `(.L_x_13272) ;  /* 0x00001dc000007945 */ /* 0x000fd80003800000 */
[----:B------:R-:W-:Y:S05]  /*0f70*/  @P0 BRA `(.L_x_13273) ;  /* 0x00001da000000947 */ /* 0x000fea0003800000 */
        /* <DEDUP_REMOVED lines=227> */
.L_x_13274:
[----:B------:R-:W-:-:S04]  /*1db0*/  IADD3 R4, P0, R3, c[0x0][0x368], RZ ;  /* 0x0000da0003047a10 */ /* 0x000fc80007f1e0ff */
[----:B------:R-:W-:-:S05]  /*1dc0*/  IADD3.X R5, RZ, c[0x0][0x36c], RZ, P0, !PT ;  /* 0x0000db00ff057a10 */ /* 0x000fca00007fe4ff */
[----:B------:R-:W2:Y:S01]  /*1dd0*/  LDG.E.U16 R4, [R4.64] ;  /* 0x0000000404047981 */ /* 0x000ea2000c1e1500 */
[----:B------:R-:W-:Y:S02]  /*1de0*/  IADD3 R2, P0, R2, c[0x0][0x360], RZ ;  /* 0x0000d80002027a10 */ /* 0x000fe40007f1e0ff */
[----:B------:R-:W-:Y:S02]  /*1df0*/  IADD3 R0, R0, 0x80, RZ ;  /* 0x0000008000007810 */ /* 0x000fe40007ffe0ff */
[----:B------:R-:W-:Y:S02]  /*1e00*/  IADD3.X R3, RZ, c[0x0][0x364], RZ, P0, !PT ;  /* 0x0000d900ff037a10 */ /* 0x000fe400007fe4ff */
[----:B------:R-:W-:Y:S02]  /*1e10*/  ISETP.GE.AND P0, PT, R0, c[0x0][0x160], PT ;  /* 0x0000580000007a0c */ /* 0x000fe40003f06270 */
[----:B--2---:R-:W-:-:S04]  /*1e20*/  IADD3 R7, RZ, -R4, RZ ;  /* 0x80000004ff077210 */ /* 0x004fc80007ffe0ff */
        /* <DEDUP_REMOVED lines=230> */
.L_x_13275:
        /* <DEDUP_REMOVED lines=9> */
.L_x_13273:
[----:B------:R-:W-:Y:S05]  /*2d20*/  BSYNC B0 ;  /* 0x0000000000007941 */ /* 0x000fea0003800000 */
.L_x_13272:
        /* <DEDUP_REMOVED lines=229> */
.L_x_13276:
[----:B------:R-:W-:-:S04]  /*3b80*/  IADD3 R4, P0, R3, c[0x0][0x368], RZ ;  /* 0x0000da0003047a10 */ /* 0x000fc80007f1e0ff */
[----:B------:R-:W-:-:S05]  /*3b90*/  IADD3.X R5, RZ, c[0x0][0x36c], RZ, P0, !PT ;  /* 0x0000db00ff057a10 */ /* 0x000fca00007fe4ff */
[----:B------:R-:W2:Y:S01]  /*3ba0*/  LDG.E.U16 R4, [R4.64] ;  /* 0x0000000404047981 */ /* 0x000ea2000c1e1500 */
[----:B------:R-:W-:-:S04]  /*3bb0*/  IADD3 R2, P0, R2, c[0x0][0x360], RZ ;  /* 0x0000d80002027a10 */ /* 0x000fc80007f1e0ff */
[----:B------:R-:W-:Y:S02]  /*3bc0*/  IADD3.X R3, RZ, c[0x0][0x364], RZ, P0, !PT ;  /* 0x0000d900ff037a10 */ /* 0x000fe400007fe4ff */
[----:B--2---:R-:W-:-:S04]  /*3bd0*/  IADD3 R7, RZ, -R4, RZ ;  /* 0x80000004ff077210 */ /* 0x004fc80007ffe0ff */
[----:B------:R-:W-:-:S05]  /*3be0*/  PRMT R7, R7, 0x7710, RZ ;  /* 0x0000771007077816 */ /* 0x000fca00000000ff */
[----:B------:R-:W-:Y:S01]  /*3bf0*/  STG.E.U16 [R2.64], R7 ;  /* 0x0000000702007986 */ /* 0x000fe2000c101504 */
[----:B------:R-:W-:Y:S05]  /*3c00*/  EXIT ;  /* 0x000000000000794d */ /* 0x000fea0003800000 */
.L_x_13277:
        /* <DEDUP_REMOVED lines=15> */
.L_x_22465:


//--------------------- .text._ZN2at6native27unrolled_elementwise_kernelIZZZNS0_15neg_kernel_cudaERNS_18TensorIteratorBaseEENKUlvE0_clEvENKUlvE3_clEvEUlsE_St5arrayIPcLm2EELi4E23TrivialOffsetCalculatorILi1EjESB_NS0_6memory15LoadWithoutCastENSC_16StoreWithoutCastEEEviT_T0_T2_T3_T4_T5_ --------------------------
	.section	.text._ZN2at6native27unrolled_elementwise_kernelIZZZNS0_15neg_kernel_cudaERNS_18TensorIteratorBaseEENKUlvE0_clEvENKUlvE3_clEvEUlsE_St5arrayIPcLm2EELi4E23TrivialOffsetCalculatorILi1EjESB_NS0_6memory15LoadWithoutCastENSC_16StoreWithoutCastEEEviT_T0_T2_T3_T4_T5_,"ax",@progbits
	.sectioninfo	@"SHI_REGISTERS=16"
	.align	128
        .global         _ZN2at6native27unrolled_elementwise_kernelIZZZNS0_15neg_kernel_cudaERNS_18TensorIteratorBaseEENKUlvE0_clEvENKUlvE3_clEvEUlsE_St5arrayIPcLm2EELi4E23TrivialOffsetCalculatorILi1EjESB_NS0_6memory15LoadWithoutCastENSC_16StoreWithoutCastEEEviT_T0_T2_T3_T4_T5_
        .type           _ZN2at6native27unrolled_elementwise_kernelIZZZNS0_15neg_kernel_cudaERNS_18TensorIteratorBaseEENKUlvE0_clEvENKUlvE3_clEvEUlsE_St5arrayIPcLm2EELi4E23TrivialOffsetCalculatorILi1EjESB_NS0_6memory15LoadWithoutCastENSC_16StoreWithoutCastEEEviT_T0_T2_T3_T4_T5_,@function
        .size           _ZN2at6native27unrolled_elementwise_kernelIZZZNS0_15neg_kernel_cudaERNS_18TensorIteratorBaseEENKUlvE0_clEvENKUlvE3_clEvEUlsE_St5arrayIPcLm2EELi4E23TrivialOffsetCalculatorILi1EjESB_NS0_6memory15LoadWithoutCastENSC_16StoreWithoutCastEEEviT_T0_T2_T3_T4_T5_,(.L_x_22466 - _ZN2at6native27unrolled_elementwise_kernelIZZZNS0_15neg_kernel_cudaERNS_18TensorIteratorBaseEENKUlvE0_clEvENKUlvE3_clEvEUlsE_St5arrayIPcLm2EELi4E23TrivialOffsetCalculatorILi1EjESB_NS0_6memory15LoadWithoutCastENSC_16StoreWithoutCastEEEviT_T0_T2_T3_T4_T5_)
        .other          _ZN2at6native27unrolled_elementwise_kernelIZZZNS0_15neg_kernel_cudaERNS_18TensorIteratorBaseEENKUlvE0_clEvENKUlvE3_clEvEUlsE_St5arrayIPcLm2EELi4E23TrivialOffsetCalculatorILi1EjESB_NS0_6memory15LoadWithoutCastENSC_16StoreWithoutCastEEEviT_T0_T2_T3_T4_T5_,@"STO_CUDA_ENTRY STV_DEFAULT"
_ZN2at6native27unrolled_elementwise_kernelIZZZNS0_15neg_kernel_cudaERNS_18TensorIteratorBaseEENKUlvE0_clEvENKUlvE3_clEvEUlsE_St5arrayIPcLm2EELi4E23TrivialOffsetCalculatorILi1EjESB_NS0_6memory15LoadWithoutCastENSC_16StoreWithoutCastEEEviT_T0_T2_T3_T4_T5_:
.text._ZN2at6native27unrolled_elementwise_kernelIZZZNS0_15neg_kernel_cudaERNS_18TensorIteratorBaseEENKUlvE0_clEvENKUlvE3_clEvEUlsE_St5arrayIPcLm2EELi4E23TrivialOffsetCalculatorILi1EjESB_NS0_6memory15LoadWithoutCastENSC_16StoreWithoutCastEEEviT_T0_T2_T3_T4_T5_:
        /* <DEDUP_REMOVED lines=9> */
[----:B------:R-:W-:Y:S01]  /*0090*/  @!P1 IMAD.MOV.U32 R5, RZ, RZ, 0x2 ;  /* 0x00000002ff059424 */ /* 0x000fe200078e00ff */
[----:B------:R-:W-:Y:S02]  /*00a0*/  @!P1 LEA R4, R0, R3, 0x9 ;  /* 0x0000000300049211 */ /* 0x000fe400078e48ff */
[----:B------:R-:W-:-:S03]  /*00b0*/  ISETP.GE.AND P2, PT, R9, R2, PT ;  /* 0x000000020900720c */ /* 0x000fc60003f46270 */
[----:B------:R-:W-:-:S06]  /*00c0*/  @!P1 IMAD.WIDE.U32 R4, R4, R5, c[0x0][0x170] ;  /* 0x00005c0004049625 */ /* 0x000fcc00078e0005 */
[----:B------:R-:W2:Y:S04]  /*00d0*/  @!P1 LDG.E.U16 R4, [R4.64] ;  /* 0x0000000404049981 */ /* 0x000ea8000c1e1500 */
[----:B------:R-:W-:Y:S01]  /*00e0*/  @!P2 IMAD R6, R0, 0x200, R9 ;  /* 0x000002000006a824 */ /* 0x000fe200078e0209 */
[----:B------:R-:W-:Y:S01]  /*00f0*/  @!P2 IADD3 R9, R9, 0x80, RZ ;  /* 0x000000800909a810 */ /* 0x000fe20007ffe0ff */
[----:B------:R-:W-:-:S03]  /*0100*/  @!P2 IMAD.MOV.U32 R7, RZ, RZ, 0x2 ;  /* 0x00000002ff07a424 */ /* 0x000fc600078e00ff */
[----:B------:R-:W-:Y:S01]  /*0110*/  ISETP.GE.AND P4, PT, R9, R2, PT ;  /* 0x000000020900720c */ /* 0x000fe20003f86270 */
[----:B------:R-:W-:-:S06]  /*0120*/  @!P2 IMAD.WIDE.U32 R6, R6, R7, c[0x0][0x170] ;  /* 0x00005c000606a625 */ /* 0x000fcc00078e0007 */
[----:B------:R-:W3:Y:S06]  /*0130*/  @!P2 LDG.E.U16 R6, [R6.64] ;  /* 0x000000040606a981 */ /* 0x000eec000c1e1500 */
[----:B------:R-:W-:Y:S01]  /*0140*/  @!P4 MOV R11, 0x2 ;  /* 0x00000002000bc802 */ /* 0x000fe20000000f00 */
[----:B------:R-:W-:Y:S01]  /*0150*/  @!P4 IMAD R10, R0, 0x200, R9 ;  /* 0x00000200000ac824 */ /* 0x000fe200078e0209 */
[----:B------:R-:W-:-:S03]  /*0160*/  @!P4 IADD3 R9, R9, 0x80, RZ ;  /* 0x000000800909c810 */ /* 0x000fc60007ffe0ff */
[----:B------:R-:W-:-:S06]  /*0170*/  @!P4 IMAD.WIDE.U32 R10, R10, R11, c[0x0][0x170] ;  /* 0x00005c000a0ac625 */ /* 0x000fcc00078e000b */
[----:B------:R-:W4:Y:S01]  /*0180*/  @!P4 LDG.E.U16 R10, [R10.64] ;  /* 0x000000040a0ac981 */ /* 0x000f22000c1e1500 */
[----:B------:R-:W-:Y:S02]  /*0190*/  ISETP.GE.AND P0, PT, R9, R2, PT ;  /* 0x000000020900720c */ /* 0x000fe40003f06270 */
[----:B------:R-:W-:-:S11]  /*01a0*/  PRMT R13, RZ, 0x7610, R13 ;  /* 0x00007610ff0d7816 */ /* 0x000fd6000000000d */
[----:B------:R-:W-:Y:S02]  /*01b0*/  @!P0 IMAD R8, R0, 0x200, R9 ;  /* 0x0000020000088824 */ /* 0x000fe400078e0209 */
[----:B------:R-:W-:-:S04]  /*01c0*/  @!P0 IMAD.MOV.U32 R9, RZ, RZ, 0x2 ;  /* 0x00000002ff098424 */ /* 0x000fc800078e00ff */
[----:B------:R-:W-:-:S05]  /*01d0*/  @!P0 IMAD.WIDE.U32 R8, R8, R9, c[0x0][0x170] ;  /* 0x00005c0008088625 */ /* 0x000fca00078e0009 */
[----:B------:R0:W5:Y:S01]  /*01e0*/  @!P0 LDG.E.U16 R12, [R8.64] ;  /* 0x00000004080c8981 */ /* 0x000162000c1e1500 */
[----:B------:R-:W-:Y:S01]  /*01f0*/  BSSY B0, `(.L_x_13278) ;  /* 0x000001c000007945 */ /* 0x000fe20003800000 */
[----:B0-----:R-:W-:Y:S02]  /*0200*/  PRMT R9, RZ, 0x7610, R9 ;  /* 0x00007610ff097816 */ /* 0x001fe40000000009 */
[----:B------:R-:W-:Y:S01]  /*0210*/  PRMT R8, RZ, 0x7610, R8 ;  /* 0x00007610ff087816 */ /* 0x000fe20000000008 */
[----:B--2---:R-:W-:Y:S01]  /*0220*/  @!P1 IMAD.MOV R5, RZ, RZ, -R4 ;  /* 0x000000ffff059224 */ /* 0x004fe200078e0a04 */
[----:B------:R-:W-:-:S04]  /*0230*/  @!P1 LEA R4, R0, R3, 0x9 ;  /* 0x0000000300049211 */ /* 0x000fc800078e48ff */
[----:B------:R-:W-:Y:S01]  /*0240*/  @!P1 PRMT R13, R5, 0x7710, RZ ;  /* 0x00007710050d9816 */ /* 0x000fe200000000ff */
[----:B------:R-:W-:-:S04]  /*0250*/  @!P1 IMAD.MOV.U32 R5, RZ, RZ, 0x2 ;  /* 0x00000002ff059424 */ /* 0x000fc800078e00ff */
[----:B------:R-:W-:Y:S01]  /*0260*/  @!P1 IMAD.WIDE.U32 R4, R4, R5, c[0x0][0x168] ;  /* 0x00005a0004049625 */ /* 0x000fe200078e0005 */
[----:B------:R-:W-:-:S04]  /*0270*/  @!P1 IADD3 R3, R3, 0x80, RZ ;  /* 0x0000008003039810 */ /* 0x000fc80007ffe0ff */
[----:B------:R0:W-:Y:S01]  /*0280*/  @!P1 STG.E.U16 [R4.64], R13 ;  /* 0x0000000d04009986 */ /* 0x0001e2000c101504 */
[----:B------:R-:W-:Y:S01]  /*0290*/  ISETP.GE.AND P3, PT, R3, R2, PT ;  /* 0x000000020300720c */ /* 0x000fe20003f66270 */
[----:B---3--:R-:W-:-:S05]  /*02a0*/  @!P2 IMAD.MOV R6, RZ, RZ, -R6 ;  /* 0x000000ffff06a224 */ /* 0x008fca00078e0a06 */
[----:B------:R-:W-:Y:S01]  /*02b0*/  @!P2 PRMT R6, R6, 0x7710, RZ ;  /* 0x000077100606a816 */ /* 0x000fe200000000ff */
[----:B----4-:R-:W-:-:S03]  /*02c0*/  @!P4 IMAD.MOV R7, RZ, RZ, -R10 ;  /* 0x000000ffff07c224 */ /* 0x010fc600078e0a0a */
[----:B------:R-:W-:Y:S02]  /*02d0*/  @!P2 PRMT R9, R6, 0x7610, R9 ;  /* 0x000076100609a816 */ /* 0x000fe40000000009 */
[----:B------:R-:W-:-:S04]  /*02e0*/  @!P4 PRMT R7, R7, 0x7710, RZ ;  /* 0x000077100707c816 */ /* 0x000fc800000000ff */
[----:B------:R-:W-:Y:S01]  /*02f0*/  @!P4 PRMT R8, R7, 0x7610, R8 ;  /* 0x000076100708c816 */ /* 0x000fe20000000008 */
[----:B------:R-:W-:Y:S05]  /*0300*/  @P3 BRA `(.L_x_13279) ;  /* 0x000000a000003947 */ /* 0x000fea0003800000 */
[----:B0-----:R-:W-:Y:S01]  /*0310*/  LEA R4, R0, R3, 0x9 ;  /* 0x0000000300047211 */ /* 0x001fe200078e48ff */
[----:B------:R-:W-:Y:S01]  /*0320*/  IMAD.MOV.U32 R7, RZ, RZ, 0x2 ;  /* 0x00000002ff077424 */ /* 0x000fe200078e00ff */
[----:B------:R-:W-:-:S03]  /*0330*/  IADD3 R3, R3, 0x80, RZ ;  /* 0x0000008003037810 */ /* 0x000fc60007ffe0ff */
[----:B------:R-:W-:Y:S01]  /*0340*/  IMAD.WIDE.U32 R4, R4, R7, c[0x0][0x168] ;  /* 0x00005a0004047625 */ /* 0x000fe200078e0007 */
[----:B------:R-:W-:-:S04]  /*0350*/  ISETP.GE.AND P1, PT, R3, R2, PT ;  /* 0x000000020300720c */ /* 0x000fc80003f26270 */
[----:B------:R0:W-:Y:S09]  /*0360*/  STG.E.U16 [R4.64], R9 ;  /* 0x0000000904007986 */ /* 0x0001f2000c101504 */
[----:B------:R-:W-:Y:S01]  /*0370*/  @!P1 IMAD R6, R0, 0x200, R3 ;  /* 0x0000020000069824 */ /* 0x000fe200078e0203 */
[----:B------:R-:W-:-:S03]  /*0380*/  @!P1 IADD3 R3, R3, 0x80, RZ ;  /* 0x0000008003039810 */ /* 0x000fc60007ffe0ff */
[----:B------:R-:W-:-:S05]  /*0390*/  @!P1 IMAD.WIDE.U32 R6, R6, R7, c[0x0][0x168] ;  /* 0x00005a0006069625 */ /* 0x000fca00078e0007 */
[----:B------:R0:W-:Y:S02]  /*03a0*/  @!P1 STG.E.U16 [R6.64], R8 ;  /* 0x0000000806009986 */ /* 0x0001e4000c101504 */
.L_x_13279:
[----:B0-----:R-:W-:Y:S05]  /*03b0*/  BSYNC B0 ;  /* 0x0000000000007941 */ /* 0x001fea0003800000 */
.L_x_13278:
[----:B------:R-:W-:Y:S01]  /*03c0*/  ISETP.GE.AND P1, PT, R3, R2, PT ;  /* 0x000000020300720c */ /* 0x000fe20003f26270 */
[----:B-----5:R-:W-:Y:S01]  /*03d0*/  @!P0 IMAD.MOV R2, RZ, RZ, -R12 ;  /* 0x000000ffff028224 */ /* 0x020fe200078e0a0c */
[----:B------:R-:W-:-:S04]  /*03e0*/  PRMT R4, RZ, 0x7610, R4 ;  /* 0x00007610ff047816 */ /* 0x000fc80000000004 */
[----:B------:R-:W-:-:S07]  /*03f0*/  @!P0 PRMT R2, R2, 0x7710, RZ ;  /* 0x0000771002028816 */ /* 0x000fce00000000ff */
[----:B------:R-:W-:Y:S05]  /*0400*/  @P1 EXIT ;  /* 0x000000000000194d */ /* 0x000fea0003800000 */
[----:B------:R-:W-:Y:S01]  /*0410*/  LEA R3, R0, R3, 0x9 ;  /* 0x0000000300037211 */ /* 0x000fe200078e48ff */
[----:B------:R-:W-:Y:S01]  /*0420*/  IMAD.MOV.U32 R0, RZ, RZ, 0x2 ;  /* 0x00000002ff007424 */ /* 0x000fe200078e00ff */
[----:B------:R-:W-:-:S03]  /*0430*/  @!P0 PRMT R4, R2, 0x7610, R4 ;  /* 0x0000761002048816 */ /* 0x000fc60000000004 */
[----:B------:R-:W-:-:S05]  /*0440*/  IMAD.WIDE.U32 R2, R3, R0, c[0x0][0x168] ;  /* 0x00005a0003027625 */ /* 0x000fca00078e0000 */
[----:B------:R-:W-:Y:S01]  /*0450*/  STG.E.U16 [R2.64], R4 ;  /* 0x0000000402007986 */ /* 0x000fe2000c101504 */
[----:B------:R-:W-:Y:S05]  /*0460*/  EXIT ;  /* 0x000000000000794d */ /* 0x000fea0003800000 */
.L_x_13280:
        /* <DEDUP_REMOVED lines=9> */
.L_x_22466:


//--------------------- .text._ZN2at6native29vectorized_elementwise_kernelILi2EZZZNS0_15neg_kernel_cudaERNS_18TensorIteratorBaseEENKUlvE0_clEvENKUlvE3_clEvEUlsE_St5arrayIPcLm2EEEEviT0_T1_ --------------------------
	.section	.text._ZN2at6native29vectorized_elementwise_kernelILi2EZZZNS0_15neg_kernel_cudaERNS_18TensorIteratorBaseEENKUlvE0_clEvENKUlvE3_clEvEUlsE_St5arrayIPcLm2EEEEviT0_T1_,"ax",@progbits
	.sectioninfo	@"SHI_REGISTERS=24"
	.align	128
        .global         _ZN2at6native29vectorized_elementwise_kernelILi2EZZZNS0_15neg_kernel_cudaERNS_18TensorIteratorBaseEENKUlvE0_clEvENKUlvE3_clEvEUlsE_St5arrayIPcLm2EEEEviT0_T1_
        .type           _ZN2at6native29vectorized_elementwise_kernelILi2EZZZNS0_15neg_kernel_cudaERNS_18TensorIteratorBaseEENKUlvE0_clEvENKUlvE3_clEvEUlsE_St5arrayIPcLm2EEEEviT0_T1_,@function
        .size           _ZN2at6native29vectorized_elementwise_kernelILi2EZZZNS0_15neg_kernel_cudaERNS_18TensorIteratorBaseEENKUlvE0_clEvENKUlvE3_clEvEUlsE_St5arrayIPcLm2EEEEviT0_T1_,(.L_x_22467 - _ZN2at6native29vectorized_elementwise_kernelILi2EZZZNS0_15neg_kernel_cudaERNS_18TensorIteratorBaseEENKUlvE0_clEvENKUlvE3_clEvEUlsE_St5arrayIPcLm2EEEEviT0_T1_)
        .other          _ZN2at6native29vectorized_elementwise_kernelILi2EZZZNS0_15neg_kernel_cudaERNS_18TensorIteratorBaseEENKUlvE0_clEvENKUlvE3_clEvEUlsE_St5arrayIPcLm2EEEEviT0_T1_,@"STO_CUDA_ENTRY STV_DEFAULT"
_ZN2at6native29vectorized_elementwise_kernelILi2EZZZNS0_15neg_kernel_cudaERNS_18TensorIteratorBaseEENKUlvE0_clEvENKUlvE3_clEvEUlsE_St5arrayIPcLm2EEEEviT0_T1_:
.text._ZN2at6native29vectorized_elementwise_kernelILi2EZZZNS0_15neg_kernel_cudaERNS_18TensorIteratorBaseEENKUlvE0_clEvENKUlvE3_clEvEUlsE_St5arrayIPcLm2EEEEviT0_T1_:
        /* <DEDUP_REMOVED lines=15> */
[----:B------:R-:W-:-:S06]  /*00f0*/  IMAD.WIDE.U32 R2, R0, R11, c[0x0][0x168] ;  /* 0x00005a0000027625 */ /* 0x000fcc00078e000b */
[----:B------:R-:W-:Y:S01]  /*0100*/  IMAD.WIDE R2, R5, 0x4, R2 ;  /* 0x0000000405027825 */ /* 0x000fe200078e0202 */
[----:B--2---:R-:W-:-:S03]  /*0110*/  PRMT R0, R4, 0xbb32, RZ ;  /* 0x0000bb3204007816 */ /* 0x004fc600000000ff */
[----:B------:R-:W-:Y:S01]  /*0120*/  IMAD.MOV R4, RZ, RZ, -R4 ;  /* 0x000000ffff047224 */ /* 0x000fe200078e0a04 */
[----:B---3--:R-:W-:Y:S01]  /*0130*/  PRMT R11, R8, 0xbb32, RZ ;  /* 0x0000bb32080b7816 */ /* 0x008fe200000000ff */
[----:B------:R-:W-:-:S03]  /*0140*/  IMAD.MOV R8, RZ, RZ, -R8 ;  /* 0x000000ffff087224 */ /* 0x000fc600078e0a08 */
[----:B0-----:R-:W-:Y:S01]  /*0150*/  PRMT R7, R4, 0x7710, RZ ;  /* 0x0000771004077816 */ /* 0x001fe200000000ff */
[----:B------:R-:W-:Y:S01]  /*0160*/  IMAD.MOV R0, RZ, RZ, -R0 ;  /* 0x000000ffff007224 */ /* 0x000fe200078e0a00 */
[----:B----4-:R-:W-:Y:S01]  /*0170*/  PRMT R12, R9, 0xbb32, RZ ;  /* 0x0000bb32090c7816 */ /* 0x010fe200000000ff */
[----:B------:R-:W-:Y:S01]  /*0180*/  IMAD.MOV R13, RZ, RZ, -R9 ;  /* 0x000000ffff0d7224 */ /* 0x000fe200078e0a09 */
[----:B------:R-:W-:Y:S01]  /*0190*/  PRMT R9, R8, 0x7710, RZ ;  /* 0x0000771008097816 */ /* 0x000fe200000000ff */
[----:B------:R-:W-:Y:S01]  /*01a0*/  IMAD.MOV R4, RZ, RZ, -R11 ;  /* 0x000000ffff047224 */ /* 0x000fe200078e0a0b */
[----:B-----5:R-:W-:Y:S01]  /*01b0*/  PRMT R14, R10, 0xbb32, RZ ;  /* 0x0000bb320a0e7816 */ /* 0x020fe200000000ff */
[----:B------:R-:W-:Y:S01]  /*01c0*/  IMAD.MOV R6, RZ, RZ, -R12 ;  /* 0x000000ffff067224 */ /* 0x000fe200078e0a0c */
[----:B------:R-:W-:Y:S01]  /*01d0*/  PRMT R0, R0, 0x7710, RZ ;  /* 0x0000771000007816 */ /* 0x000fe200000000ff */
[----:B------:R-:W-:Y:S01]  /*01e0*/  IMAD.MOV R10, RZ, RZ, -R10 ;  /* 0x000000ffff0a7224 */ /* 0x000fe200078e0a0a */
[----:B------:R-:W-:Y:S01]  /*01f0*/  PRMT R4, R4, 0x7710, RZ ;  /* 0x0000771004047816 */ /* 0x000fe200000000ff */
[----:B------:R-:W-:Y:S01]  /*0200*/  IMAD.MOV R8, RZ, RZ, -R14 ;  /* 0x000000ffff087224 */ /* 0x000fe200078e0a0e */
[----:B------:R-:W-:-:S02]  /*0210*/  PRMT R11, R13, 0x7710, RZ ;  /* 0x000077100d0b7816 */ /* 0x000fc400000000ff */
[----:B------:R-:W-:Y:S02]  /*0220*/  PRMT R6, R6, 0x7710, RZ ;  /* 0x0000771006067816 */ /* 0x000fe400000000ff */
[----:B------:R-:W-:Y:S02]  /*0230*/  PRMT R13, R10, 0x7710, RZ ;  /* 0x000077100a0d7816 */ /* 0x000fe400000000ff */
[----:B------:R-:W-:Y:S02]  /*0240*/  PRMT R8, R8, 0x7710, RZ ;  /* 0x0000771008087816 */ /* 0x000fe400000000ff */
[----:B------:R-:W-:Y:S02]  /*0250*/  PRMT R5, R7, 0x5410, R0 ;  /* 0x0000541007057816 */ /* 0x000fe40000000000 */
        /* <DEDUP_REMOVED lines=8> */
.L_x_13281:
        /* <DEDUP_REMOVED lines=10> */
[----:B------:R-:W-:Y:S02]  /*0380*/  @!P0 IMAD.IADD R14, R0, 0x1, R3 ;  /* 0x00000001000e8824 */ /* 0x000fe400078e0203 */
[----:B------:R-:W-:Y:S01]  /*0390*/  @!P0 IMAD.MOV.U32 R15, RZ, RZ, 0x2 ;  /* 0x00000002ff0f8424 */ /* 0x000fe200078e00ff */
[----:B------:R-:W-:-:S03]  /*03a0*/  ISETP.GE.AND P1, PT, R7, R2, PT ;  /* 0x000000020700720c */ /* 0x000fc60003f26270 */
[----:B------:R-:W-:-:S05]  /*03b0*/  @!P0 IMAD.WIDE.U32 R14, R14, R15, c[0x0][0x170] ;  /* 0x00005c000e0e8625 */ /* 0x000fca00078e000f */
[----:B0-----:R0:W3:Y:S05]  /*03c0*/  @!P0 LDG.E.U16 R5, [R14.64] ;  /* 0x000000040e058981 */ /* 0x0010ea000c1e1500 */
        /* <DEDUP_REMOVED lines=16> */
[----:B------:R-:W-:Y:S01]  /*04d0*/  @!P4 IMAD.MOV.U32 R13, RZ, RZ, 0x2 ;  /* 0x00000002ff0dc424 */ /* 0x000fe200078e00ff */
[----:B------:R-:W-:Y:S01]  /*04e0*/  @!P5 MOV R19, 0x2 ;  /* 0x000000020013d802 */ /* 0x000fe20000000f00 */
[----:B------:R-:W-:-:S04]  /*04f0*/  @!P1 IMAD.WIDE.U32 R16, R16, R17, c[0x0][0x170] ;  /* 0x00005c0010109625 */ /* 0x000fc800078e0011 */
[----:B------:R-:W-:Y:S02]  /*0500*/  @!P3 IMAD.MOV.U32 R11, RZ, RZ, 0x2 ;  /* 0x00000002ff0bb424 */ /* 0x000fe400078e00ff */
[----:B------:R-:W-:-:S04]  /*0510*/  @!P2 IMAD.WIDE.U32 R20, R20, R21, c[0x0][0x170] ;  /* 0x00005c001414a625 */ /* 0x000fc800078e0015 */
[----:B0-----:R-:W-:Y:S01]  /*0520*/  @!P4 IMAD.WIDE.U32 R14, R8, R13, c[0x0][0x170] ;  /* 0x00005c00080ec625 */ /* 0x001fe200078e000d */
[----:B------:R0:W5:Y:S03]  /*0530*/  @!P2 LDG.E.U16 R9, [R20.64] ;  /* 0x000000041409a981 */ /* 0x000166000c1e1500 */
[----:B------:R-:W-:Y:S02]  /*0540*/  @!P3 IMAD.WIDE.U32 R10, R10, R11, c[0x0][0x170] ;  /* 0x00005c000a0ab625 */ /* 0x000fe400078e000b */
[----:B------:R-:W5:Y:S02]  /*0550*/  @!P4 LDG.E.U16 R14, [R14.64] ;  /* 0x000000040e0ec981 */ /* 0x000f64000c1e1500 */
[----:B------:R-:W-:Y:S02]  /*0560*/  @!P5 IMAD.WIDE.U32 R12, R12, R19, c[0x0][0x170] ;  /* 0x00005c000c0cd625 */ /* 0x000fe400078e0013 */
[----:B------:R1:W5:Y:S04]  /*0570*/  @!P3 LDG.E.U16 R10, [R10.64] ;  /* 0x000000040a0ab981 */ /* 0x000368000c1e1500 */
[----:B------:R5:W5:Y:S01]  /*0580*/  @!P5 LDG.E.U16 R12, [R12.64] ;  /* 0x000000040c0cd981 */ /* 0x000b62000c1e1500 */
[--C-:B--2---:R-:W-:Y:S01]  /*0590*/  @!P6 IMAD.MOV R6, RZ, RZ, -R4.reuse ;  /* 0x000000ffff06e224 */ /* 0x104fe200078e0a04 */
[----:B------:R-:W-:-:S04]  /*05a0*/  PRMT R4, RZ, 0x7610, R4 ;  /* 0x00007610ff047816 */ /* 0x000fc80000000004 */
[----:B------:R-:W-:-:S04]  /*05b0*/  @!P6 PRMT R6, R6, 0x7710, RZ ;  /* 0x000077100606e816 */ /* 0x000fc800000000ff */
[----:B------:R-:W-:Y:S02]  /*05c0*/  @!P6 PRMT R4, R6, 0x7610, R4 ;  /* 0x000076100604e816 */ /* 0x000fe40000000004 */
[----:B------:R-:W-:Y:S01]  /*05d0*/  ISETP.GE.AND P6, PT, R7, R2, PT ;  /* 0x000000020700720c */ /* 0x000fe20003fc6270 */
[----:B------:R2:W4:-:S12]  /*05e0*/  @!P1 LDG.E.U16 R6, [R16.64] ;  /* 0x0000000410069981 */ /* 0x000518000c1e1500 */
[----:B------:R-:W-:Y:S02]  /*05f0*/  @!P6 IMAD.IADD R18, R0, 0x1, R7 ;  /* 0x000000010012e824 */ /* 0x000fe400078e0207 */
[----:B------:R-:W-:-:S04]  /*0600*/  @!P6 IMAD.MOV.U32 R7, RZ, RZ, 0x2 ;  /* 0x00000002ff07e424 */ /* 0x000fc800078e00ff */
[----:B------:R-:W-:-:S06]  /*0610*/  @!P6 IMAD.WIDE.U32 R18, R18, R7, c[0x0][0x170] ;  /* 0x00005c001212e625 */ /* 0x000fcc00078e0007 */
[----:B------:R-:W4:Y:S01]  /*0620*/  @!P6 LDG.E.U16 R18, [R18.64] ;  /* 0x000000041212e981 */ /* 0x000f22000c1e1500 */
[----:B---3--:R-:W-:Y:S02]  /*0630*/  @!P0 IMAD.MOV R5, RZ, RZ, -R5 ;  /* 0x000000ffff058224 */ /* 0x008fe400078e0a05 */
[----:B--2---:R-:W-:Y:S02]  /*0640*/  @!P0 IMAD.IADD R16, R0, 0x1, R3 ;  /* 0x0000000100108824 */ /* 0x004fe400078e0203 */
[----:B------:R-:W-:Y:S01]  /*0650*/  @!P0 IMAD.MOV.U32 R17, RZ, RZ, 0x2 ;  /* 0x00000002ff118424 */ /* 0x000fe200078e00ff */
[----:B0-----:R-:W-:Y:S02]  /*0660*/  PRMT R21, RZ, 0x7610, R21 ;  /* 0x00007610ff157816 */ /* 0x001fe40000000015 */
[----:B------:R-:W-:Y:S01]  /*0670*/  @!P0 PRMT R21, R5, 0x7710, RZ ;  /* 0x0000771005158816 */ /* 0x000fe200000000ff */
[----:B------:R-:W-:Y:S01]  /*0680*/  @!P0 IMAD.WIDE.U32 R16, R16, R17, c[0x0][0x168] ;  /* 0x00005a0010108625 */ /* 0x000fe200078e0011 */
[----:B------:R-:W-:-:S04]  /*0690*/  @!P0 IADD3 R3, R3, 0x80, RZ ;  /* 0x0000008003038810 */ /* 0x000fc80007ffe0ff */
[----:B------:R0:W-:Y:S01]  /*06a0*/  @!P0 STG.E.U16 [R16.64], R21 ;  /* 0x0000001510008986 */ /* 0x0001e2000c101504 */
[----:B------:R-:W-:Y:S02]  /*06b0*/  ISETP.GE.AND P0, PT, R3, R2, PT ;  /* 0x000000020300720c */ /* 0x000fe40003f06270 */
[----:B------:R-:W-:Y:S02]  /*06c0*/  PRMT R7, RZ, 0x7610, R7 ;  /* 0x00007610ff077816 */ /* 0x000fe40000000007 */
[----:B------:R-:W-:Y:S01]  /*06d0*/  PRMT R8, RZ, 0x7610, R8 ;  /* 0x00007610ff087816 */ /* 0x000fe20000000008 */
[----:B------:R-:W-:Y:S01]  /*06e0*/  BSSY B0, `(.L_x_13282) ;  /* 0x0000042000007945 */ /* 0x000fe20003800000 */
[----:B-1----:R-:W-:Y:S01]  /*06f0*/  PRMT R11, RZ, 0x7610, R11 ;  /* 0x00007610ff0b7816 */ /* 0x002fe2000000000b */
[----:B------:R-:W-:Y:S01]  /*0700*/  BSSY B1, `(.L_x_13283) ;  /* 0x0000039000017945 */ /* 0x000fe20003800000 */
[----:B-----5:R-:W-:Y:S02]  /*0710*/  @!P4 IMAD.MOV R13, RZ, RZ, -R14 ;  /* 0x000000ffff0dc224 */ /* 0x020fe400078e0a0e */
[----:B------:R-:W-:-:S02]  /*0720*/  @!P3 IMAD.MOV R10, RZ, RZ, -R10 ;  /* 0x000000ffff0ab224 */ /* 0x000fc400078e0a0a */
[----:B------:R-:W-:-:S03]  /*0730*/  @!P5 IMAD.MOV R14, RZ, RZ, -R12 ;  /* 0x000000ffff0ed224 */ /* 0x000fc600078e0a0c */
[----:B------:R-:W-:Y:S02]  /*0740*/  @!P3 PRMT R12, R10, 0x7710, RZ ;  /* 0x000077100a0cb816 */ /* 0x000fe400000000ff */
[----:B------:R-:W-:Y:S02]  /*0750*/  @!P4 PRMT R13, R13, 0x7710, RZ ;  /* 0x000077100d0dc816 */ /* 0x000fe400000000ff */
[----:B------:R-:W-:Y:S02]  /*0760*/  @!P5 PRMT R14, R14, 0x7710, RZ ;  /* 0x000077100e0ed816 */ /* 0x000fe400000000ff */
[----:B------:R-:W-:Y:S01]  /*0770*/  @!P3 PRMT R11, R12, 0x7610, R11 ;  /* 0x000076100c0bb816 */ /* 0x000fe2000000000b */
[----:B----4-:R-:W-:Y:S02]  /*0780*/  @!P1 IMAD.MOV R5, RZ, RZ, -R6 ;  /* 0x000000ffff059224 */ /* 0x010fe400078e0a06 */
[----:B------:R-:W-:-:S03]  /*0790*/  @!P2 IMAD.MOV R6, RZ, RZ, -R9 ;  /* 0x000000ffff06a224 */ /* 0x000fc600078e0a09 */
[----:B------:R-:W-:Y:S02]  /*07a0*/  @!P1 PRMT R5, R5, 0x7710, RZ ;  /* 0x0000771005059816 */ /* 0x000fe400000000ff */
[----:B------:R-:W-:Y:S02]  /*07b0*/  @!P2 PRMT R6, R6, 0x7710, RZ ;  /* 0x000077100606a816 */ /* 0x000fe400000000ff */
[----:B------:R-:W-:Y:S02]  /*07c0*/  @!P1 PRMT R7, R5, 0x7610, R7 ;  /* 0x0000761005079816 */ /* 0x000fe40000000007 */
[----:B------:R-:W-:Y:S02]  /*07d0*/  @!P2 PRMT R8, R6, 0x7610, R8 ;  /* 0x000076100608a816 */ /* 0x000fe40000000008 */
[----:B------:R-:W-:Y:S02]  /*07e0*/  PRMT R9, RZ, 0x7610, R9 ;  /* 0x00007610ff097816 */ /* 0x000fe40000000009 */
[----:B------:R-:W-:-:S02]  /*07f0*/  PRMT R6, RZ, 0x7610, R6 ;  /* 0x00007610ff067816 */ /* 0x000fc40000000006 */
[----:B------:R-:W-:Y:S01]  /*0800*/  PRMT R5, RZ, 0x7610, R5 ;  /* 0x00007610ff057816 */ /* 0x000fe20000000005 */
[----:B------:R-:W-:Y:S01]  /*0810*/  @!P6 IMAD.MOV R18, RZ, RZ, -R18 ;  /* 0x000000ffff12e224 */ /* 0x000fe200078e0a12 */
[----:B------:R-:W-:-:S04]  /*0820*/  @!P4 PRMT R9, R13, 0x7610, R9 ;  /* 0x000076100d09c816 */ /* 0x000fc80000000009 */
[----:B------:R-:W-:Y:S02]  /*0830*/  @!P6 PRMT R10, R18, 0x7710, RZ ;  /* 0x00007710120ae816 */ /* 0x000fe400000000ff */
[----:B------:R-:W-:Y:S02]  /*0840*/  @!P5 PRMT R6, R14, 0x7610, R6 ;  /* 0x000076100e06d816 */ /* 0x000fe40000000006 */
[----:B------:R-:W-:Y:S01]  /*0850*/  @!P6 PRMT R5, R10, 0x7610, R5 ;  /* 0x000076100a05e816 */ /* 0x000fe20000000005 */
        /* <DEDUP_REMOVED lines=8> */
[----:B0-----:R-:W-:Y:S01]  /*08e0*/  IADD3 R12, R0, R3, RZ ;  /* 0x00000003000c7210 */ /* 0x001fe20007ffe0ff */
[----:B------:R-:W-:Y:S01]  /*08f0*/  IMAD.MOV.U32 R13, RZ, RZ, 0x2 ;  /* 0x00000002ff0d7424 */ /* 0x000fe200078e00ff */
[----:B------:R-:W-:-:S03]  /*0900*/  IADD3 R3, R3, 0x80, RZ ;  /* 0x0000008003037810 */ /* 0x000fc60007ffe0ff */
[----:B------:R-:W-:-:S05]  /*0910*/  IMAD.WIDE.U32 R12, R12, R13, c[0x0][0x168] ;  /* 0x00005a000c0c7625 */ /* 0x000fca00078e000d */
[----:B------:R0:W-:Y:S02]  /*0920*/  STG.E.U16 [R12.64], R7 ;  /* 0x000000070c007986 */ /* 0x0001e4000c101504 */
.L_x_13284:
[----:B0-----:R-:W-:-:S13]  /*0930*/  ISETP.GE.AND P0, PT, R3, R2, PT ;  /* 0x000000020300720c */ /* 0x001fda0003f06270 */
[----:B------:R-:W-:Y:S05]  /*0940*/  @P0 BRA `(.L_x_13286) ;  /* 0x000000c000000947 */ /* 0x000fea0003800000 */
[----:B------:R-:W-:Y:S01]  /*0950*/  IMAD.IADD R12, R0, 0x1, R3 ;  /* 0x00000001000c7824 */ /* 0x000fe200078e0203 */
[----:B------:R-:W-:Y:S01]  /*0960*/  IADD3 R3, R3, 0x80, RZ ;  /* 0x0000008003037810 */ /* 0x000fe20007ffe0ff */
[----:B------:R-:W-:-:S04]  /*0970*/  IMAD.MOV.U32 R13, RZ, RZ, 0x2 ;  /* 0x00000002ff0d7424 */ /* 0x000fc800078e00ff */
[----:B------:R-:W-:-:S05]  /*0980*/  IMAD.WIDE.U32 R12, R12, R13, c[0x0][0x168] ;  /* 0x00005a000c0c7625 */ /* 0x000fca00078e000d */
[----:B------:R0:W-:Y:S02]  /*0990*/  STG.E.U16 [R12.64], R8 ;  /* 0x000000080c007986 */ /* 0x0001e4000c101504 */
.L_x_13285:
[----:B------:R-:W-:-:S13]  /*09a0*/  ISETP.GE.AND P0, PT, R3, R2, PT ;  /* 0x000000020300720c */ /* 0x000fda0003f06270 */
[----:B------:R-:W-:Y:S05]  /*09b0*/  @P0 BRA `(.L_x_13287) ;  /* 0x000000d000000947 */ /* 0x000fea0003800000 */
[----:B0-----:R-:W-:Y:S01]  /*09c0*/  IMAD.IADD R12, R0, 0x1, R3 ;  /* 0x00000001000c7824 */ /* 0x001fe200078e0203 */
[----:B------:R-:W-:Y:S01]  /*09d0*/  IADD3 R3, R3, 0x80, RZ ;  /* 0x0000008003037810 */ /* 0x000fe20007ffe0ff */
[----:B------:R-:W-:-:S04]  /*09e0*/  IMAD.MOV.U32 R13, RZ, RZ, 0x2 ;  /* 0x00000002ff0d7424 */ /* 0x000fc800078e00ff */
[----:B------:R-:W-:-:S05]  /*09f0*/  IMAD.WIDE.U32 R12, R12, R13, c[0x0][0x168] ;  /* 0x00005a000c0c7625 */ /* 0x000fca00078e000d */
[----:B------:R0:W-:Y:S02]  /*0a00*/  STG.E.U16 [R12.64], R11 ;  /* 0x0000000b0c007986 */ /* 0x0001e4000c101504 */
.L_x_13286:
[----:B------:R-:W-:-:S13]  /*0a10*/  ISETP.GE.AND P0, PT, R3, R2, PT ;  /* 0x000000020300720c */ /* 0x000fda0003f06270 */
[----:B------:R-:W-:Y:S01]  /*0a20*/  @P0 BREAK B1 ;  /* 0x0000000000010942 */ /* 0x000fe20003800000 */
[----:B------:R-:W-:Y:S05]  /*0a30*/  @P0 BRA `(.L_x_13288) ;  /* 0x000000c000000947 */ /* 0x000fea0003800000 */
[----:B------:R-:W-:Y:S01]  /*0a40*/  IMAD.IADD R10, R0, 0x1, R3 ;  /* 0x00000001000a7824 */ /* 0x000fe200078e0203 */
[----:B------:R-:W-:Y:S01]  /*0a50*/  IADD3 R3, R3, 0x80, RZ ;  /* 0x0000008003037810 */ /* 0x000fe20007ffe0ff */
[----:B0-----:R-:W-:-:S04]  /*0a60*/  IMAD.MOV.U32 R11, RZ, RZ, 0x2 ;  /* 0x00000002ff0b7424 */ /* 0x001fc800078e00ff */
[----:B------:R-:W-:-:S05]  /*0a70*/  IMAD.WIDE.U32 R10, R10, R11, c[0x0][0x168] ;  /* 0x00005a000a0a7625 */ /* 0x000fca00078e000b */
[----:B------:R0:W-:Y:S02]  /*0a80*/  STG.E.U16 [R10.64], R9 ;  /* 0x000000090a007986 */ /* 0x0001e4000c101504 */
.L_x_13287:
[----:B------:R-:W-:Y:S05]  /*0a90*/  BSYNC B1 ;  /* 0x0000000000017941 */ /* 0x000fea0003800000 */
.L_x_13283:
[----:B------:R-:W-:-:S13]  /*0aa0*/  ISETP.GE.AND P0, PT, R3, R2, PT ;  /* 0x000000020300720c */ /* 0x000fda0003f06270 */
[----:B0-----:R-:W-:Y:S01]  /*0ab0*/  @!P0 IMAD.IADD R8, R0, 0x1, R3 ;  /* 0x0000000100088824 */ /* 0x001fe200078e0203 */
[----:B------:R-:W-:Y:S01]  /*0ac0*/  @!P0 IADD3 R3, R3, 0x80, RZ ;  /* 0x0000008003038810 */ /* 0x000fe20007ffe0ff */
[----:B------:R-:W-:-:S04]  /*0ad0*/  @!P0 IMAD.MOV.U32 R9, RZ, RZ, 0x2 ;  /* 0x00000002ff098424 */ /* 0x000fc800078e00ff */
[----:B------:R-:W-:-:S05]  /*0ae0*/  @!P0 IMAD.WIDE.U32 R8, R8, R9, c[0x0][0x168] ;  /* 0x00005a0008088625 */ /* 0x000fca00078e0009 */
[----:B------:R0:W-:Y:S02]  /*0af0*/  @!P0 STG.E.U16 [R8.64], R6 ;  /* 0x0000000608008986 */ /* 0x0001e4000c101504 */
.L_x_13288:
[----:B------:R-:W-:Y:S05]  /*0b00*/  BSYNC B0 ;  /* 0x0000000000007941 */ /* 0x000fea0003800000 */
.L_x_13282:
        /* <DEDUP_REMOVED lines=8> */
.L_x_13289:
        /* <DEDUP_REMOVED lines=15> */
.L_x_22467:


//--------------------- .text._ZN2at6native29vectorized_elementwise_kernelILi4EZZZNS0_15neg_kernel_cudaERNS_18TensorIteratorBaseEENKUlvE0_clEvENKUlvE3_clEvEUlsE_St5arrayIPcLm2EEEEviT0_T1_ --------------------------
	.section	.text._ZN2at6native29vectorized_elementwise_kernelILi4EZZZNS0_15neg_kernel_cudaERNS_18TensorIteratorBaseEENKUlvE0_clEvENKUlvE3_clEvEUlsE_St5arrayIPcLm2EEEEviT0_T1_,"ax",@progbits
	.sectioninfo	@"SHI_REGISTERS=24"
	.align	128
        .global         _ZN2at6native29vectorized_elementwise_kernelILi4EZZZNS0_15neg_kernel_cudaERNS_18TensorIteratorBaseEENKUlvE0_clEvENKUlvE3_clEvEUlsE_St5arrayIPcLm2EEEEviT0_T1_
        .type           _ZN2at6native29vectorized_elementwise_kernelILi4EZZZNS0_15neg_kernel_cudaERNS_18TensorIteratorBaseEENKUlvE0_clEvENKUlvE3_clEvEUlsE_St5arrayIPcLm2EEEEviT0_T1_,@function
        .size           _ZN2at6native29vectorized_elementwise_kernelILi4EZZZNS0_15neg_kernel_cudaERNS_18TensorIteratorBaseEENKUlvE0_clEvENKUlvE3_clEvEUlsE_St5arrayIPcLm2EEEEviT0_T1_,(.L_x_22468 - _ZN2at6native29vectorized_elementwise_kernelILi4EZZZNS0_15neg_kernel_cudaERNS_18TensorIteratorBaseEENKUlvE0_clEvENKUlvE3_clEvEUlsE_St5arrayIPcLm2EEEEviT0_T1_)
        .other          _ZN2at6native29vectorized_elementwise_kernelILi4EZZZNS0_15neg_kernel_cudaERNS_18TensorIteratorBaseEENKUlvE0_clEvENKUlvE3_clEvEUlsE_St5arrayIPcLm2EEEEviT0_T1_,@"STO_CUDA_ENTRY STV_DEFAULT"
_ZN2at6native29vectorized_elementwise_kernelILi4EZZZNS0_15neg_kernel_cudaERNS_18TensorIteratorBaseEENKUlvE0_clEvENKUlvE3_clEvEUlsE_St5arrayIPcLm2EEEEviT0_T1_:
.text._ZN2at6native29vectorized_elementwise_kernelILi4EZZZNS0_15neg_kernel_cudaERNS_18TensorIteratorBaseEENKUlvE0_clEvENKUlvE3_clEvEUlsE_St5arrayIPcLm2EEEEviT0_T1_:
        /* <DEDUP_REMOVED lines=13> */
[----:B--2---:R-:W-:Y:S01]  /*00d0*/  PRMT R4, R3, 0xbb32, RZ ;  /* 0x0000bb3203047816 */ /* 0x004fe200000000ff */
[----:B------:R-:W-:Y:S01]  /*00e0*/  IMAD.MOV R10, RZ, RZ, -R3 ;  /* 0x000000ffff0a7224 */ /* 0x000fe200078e0a03 */
[----:B------:R-:W-:Y:S01]  /*00f0*/  PRMT R12, R2, 0xbb32, RZ ;  /* 0x0000bb32020c7816 */ /* 0x000fe200000000ff */
[----:B------:R-:W-:Y:S01]  /*0100*/  IMAD.MOV R13, RZ, RZ, -R2 ;  /* 0x000000ffff0d7224 */ /* 0x000fe200078e0a02 */
[----:B---3--:R-:W-:Y:S01]  /*0110*/  PRMT R14, R9, 0xbb32, RZ ;  /* 0x0000bb32090e7816 */ /* 0x008fe200000000ff */
[----:B------:R-:W-:Y:S01]  /*0120*/  IMAD.WIDE.U32 R2, R0, R11, c[0x0][0x168] ;  /* 0x00005a0000027625 */ /* 0x000fe200078e000b */
[----:B------:R-:W-:-:S02]  /*0130*/  PRMT R16, R8, 0xbb32, RZ ;  /* 0x0000bb3208107816 */ /* 0x000fc400000000ff */
[----:B------:R-:W-:Y:S01]  /*0140*/  PRMT R7, R10, 0x7710, RZ ;  /* 0x000077100a077816 */ /* 0x000fe200000000ff */
[----:B------:R-:W-:Y:S02]  /*0150*/  IMAD.MOV R0, RZ, RZ, -R4 ;  /* 0x000000ffff007224 */ /* 0x000fe400078e0a04 */
[----:B------:R-:W-:Y:S01]  /*0160*/  IMAD.MOV R15, RZ, RZ, -R9 ;  /* 0x000000ffff0f7224 */ /* 0x000fe200078e0a09 */
[----:B------:R-:W-:Y:S01]  /*0170*/  PRMT R9, R13, 0x7710, RZ ;  /* 0x000077100d097816 */ /* 0x000fe200000000ff */
        /* <DEDUP_REMOVED lines=8> */
[----:B------:R-:W-:Y:S01]  /*0200*/  IMAD.WIDE R2, R5, 0x8, R2 ;  /* 0x0000000805027825 */ /* 0x000fe200078e0202 */
[----:B------:R-:W-:-:S02]  /*0210*/  PRMT R4, R4, 0x7710, RZ ;  /* 0x0000771004047816 */ /* 0x000fc400000000ff */
        /* <DEDUP_REMOVED lines=8> */
.L_x_13290:
        /* <DEDUP_REMOVED lines=101> */
.L_x_13293:
[----:B0-----:R-:W-:-:S13]  /*08f0*/  ISETP.GE.AND P0, PT, R3, R2, PT ;  /* 0x000000020300720c */ /* 0x001fda0003f06270 */
[----:B------:R-:W-:Y:S05]  /*0900*/  @P0 BRA `(.L_x_13295) ;  /* 0x000000c000000947 */ /* 0x000fea0003800000 */
[----:B------:R-:W-:Y:S01]  /*0910*/  IMAD.IADD R12, R0, 0x1, R3 ;  /* 0x00000001000c7824 */ /* 0x000fe200078e0203 */
[----:B------:R-:W-:Y:S01]  /*0920*/  IADD3 R3, R3, 0x80, RZ ;  /* 0x0000008003037810 */ /* 0x000fe20007ffe0ff */
[----:B------:R-:W-:-:S04]  /*0930*/  IMAD.MOV.U32 R13, RZ, RZ, 0x2 ;  /* 0x00000002ff0d7424 */ /* 0x000fc800078e00ff */
[----:B------:R-:W-:-:S05]  /*0940*/  IMAD.WIDE.U32 R12, R12, R13, c[0x0][0x168] ;  /* 0x00005a000c0c7625 */ /* 0x000fca00078e000d */
[----:B------:R0:W-:Y:S02]  /*0950*/  STG.E.U16 [R12.64], R8 ;  /* 0x000000080c007986 */ /* 0x0001e4000c101504 */
.L_x_13294:
[----:B------:R-:W-:-:S13]  /*0960*/  ISETP.GE.AND P0, PT, R3, R2, PT ;  /* 0x000000020300720c */ /* 0x000fda0003f06270 */
[----:B------:R-:W-:Y:S05]  /*0970*/  @P0 BRA `(.L_x_13296) ;  /* 0x000000d000000947 */ /* 0x000fea0003800000 */
[----:B0-----:R-:W-:Y:S01]  /*0980*/  IMAD.IADD R12, R0, 0x1, R3 ;  /* 0x00000001000c7824 */ /* 0x001fe200078e0203 */
[----:B------:R-:W-:Y:S01]  /*0990*/  IADD3 R3, R3, 0x80, RZ ;  /* 0x0000008003037810 */ /* 0x000fe20007ffe0ff */
[----:B------:R-:W-:-:S04]  /*09a0*/  IMAD.MOV.U32 R13, RZ, RZ, 0x2 ;  /* 0x00000002ff0d7424 */ /* 0x000fc800078e00ff */
[----:B------:R-:W-:-:S05]  /*09b0*/  IMAD.WIDE.U32 R12, R12, R13, c[0x0][0x168] ;  /* 0x00005a000c0c7625 */ /* 0x000fca00078e000d */
[----:B------:R0:W-:Y:S02]  /*09c0*/  STG.E.U16 [R12.64], R11 ;  /* 0x0000000b0c007986 */ /* 0x0001e4000c101504 */
.L_x_13295:
        /* <DEDUP_REMOVED lines=8> */
.L_x_13296:
[----:B------:R-:W-:Y:S05]  /*0a50*/  BSYNC B1 ;  /* 0x0000000000017941 */ /* 0x000fea0003800000 */
.L_x_13292:
[----:B------:R-:W-:-:S13]  /*0a60*/  ISETP.GE.AND P0, PT, R3, R2, PT ;  /* 0x000000020300720c */ /* 0x000fda0003f06270 */
[----:B0-----:R-:W-:Y:S01]  /*0a70*/  @!P0 IMAD.IADD R8, R0, 0x1, R3 ;  /* 0x0000000100088824 */ /* 0x001fe200078e0203 */
[----:B------:R-:W-:Y:S01]  /*0a80*/  @!P0 IADD3 R3, R3, 0x80, RZ ;  /* 0x0000008003038810 */ /* 0x000fe20007ffe0ff */
[----:B------:R-:W-:-:S04]  /*0a90*/  @!P0 IMAD.MOV.U32 R9, RZ, RZ, 0x2 ;  /* 0x00000002ff098424 */ /* 0x000fc800078e00ff */
[----:B------:R-:W-:-:S05]  /*0aa0*/  @!P0 IMAD.WIDE.U32 R8, R8, R9, c[0x0][0x168] ;  /* 0x00005a0008088625 */ /* 0x000fca00078e0009 */
[----:B------:R0:W-:Y:S02]  /*0ab0*/  @!P0 STG.E.U16 [R8.64], R6 ;  /* 0x0000000608008986 */ /* 0x0001e4000c101504 */
.L_x_13297:
[----:B------:R-:W-:Y:S05]  /*0ac0*/  BSYNC B0 ;  /* 0x0000000000007941 */ /* 0x000fea0003800000 */
.L_x_13291:
        /* <DEDUP_REMOVED lines=8> */
.L_x_13298:
        /* <DEDUP_REMOVED lines=11> */
.L_x_22468:


//--------------------- .text._ZN2at6native29vectorized_elementwise_kernelILi8EZZZNS0_15neg_kernel_cudaERNS_18TensorIteratorBaseEENKUlvE0_clEvENKUlvE3_clEvEUlsE_St5arrayIPcLm2EEEEviT0_T1_ --------------------------
	.section	.text._ZN2at6native29vectorized_elementwise_kernelILi8EZZZNS0_15neg_kernel_cudaERNS_18TensorIteratorBaseEENKUlvE0_clEvENKUlvE3_clEvEUlsE_St5arrayIPcLm2EEEEviT0_T1_,"ax",@progbits
	.sectioninfo	@"SHI_REGISTERS=4"
	.align	128
        .global         _ZN2at6native29vectorized_elementwise_kernelILi8EZZZNS0_15neg_kernel_cudaERNS_18TensorIteratorBaseEENKUlvE0_clEvENKUlvE3_clEvEUlsE_St5arrayIPcLm2EEEEviT0_T1_
        .type           _ZN2at6native29vectorized_elementwise_kernelILi8EZZZNS0_15neg_kernel_cudaERNS_18TensorIteratorBaseEENKUlvE0_clEvENKUlvE3_clEvEUlsE_St5arrayIPcLm2EEEEviT0_T1_,@function
        .size           _ZN2at6native29vectorized_elementwise_kernelILi8EZZZNS0_15neg_kernel_cudaERNS_18TensorIteratorBaseEENKUlvE0_clEvENKUlvE3_clEvEUlsE_St5arrayIPcLm2EEEEviT0_T1_,(.L_x_22469 - _ZN2at6native29vectorized_elementwise_kernelILi8EZZZNS0_15neg_kernel_cudaERNS_18TensorIteratorBaseEENKUlvE0_clEvENKUlvE3_clEvEUlsE_St5arrayIPcLm2EEEEviT0_T1_)
        .other          _ZN2at6native29vectorized_elementwise_kernelILi8EZZZNS0_15neg_kernel_cudaERNS_18TensorIteratorBaseEENKUlvE0_clEvENKUlvE3_clEvEUlsE_St5arrayIPcLm2EEEEviT0_T1_,@"STO_CUDA_ENTRY STV_DEFAULT"
_ZN2at6native29vectorized_elementwise_kernelILi8EZZZNS0_15neg_kernel_cudaERNS_18TensorIteratorBaseEENKUlvE0_clEvENKUlvE3_clEvEUlsE_St5arrayIPcLm2EEEEviT0_T1_:
.text._ZN2at6native29vectorized_elementwise_kernelILi8EZZZNS0_15neg_kernel_cudaERNS_18TensorIteratorBaseEENKUlvE0_clEvENKUlvE3_clEvEUlsE_St5arrayIPcLm2EEEEviT0_T1_:
[----:B------:R-:W-:Y:S02]  /*0000*/  MOV R1, c[0x0][0x28] ;  /* 0x00000a0000017a02 */ /* 0x000fe40000000f00 */
[----:B------:R-:W-:Y:S05]  /*0010*/  EXIT ;  /* 0x000000000000794d */ /* 0x000fea0003800000 */
.L_x_13299:
        /* <DEDUP_REMOVED lines=14> */
.L_x_22469:


//--------------------- .text._ZN2at6native18elementwise_kernelILi128ELi4EZNS0_15gpu_kernel_implIZZZNS0_15neg_kernel_cudaERNS_18TensorIteratorBaseEENKUlvE0_clEvENKUlvE2_clEvEUllE_EEvS4_RKT_EUliE_EEviT1_ --------------------------
	.section	.text._ZN2at6native18elementwise_kernelILi128ELi4EZNS0_15gpu_kernel_implIZZZNS0_15neg_kernel_cudaERNS_18TensorIteratorBaseEENKUlvE0_clEvENKUlvE2_clEvEUllE_EEvS4_RKT_EUliE_EEviT1_,"ax",@progbits
	.sectioninfo	@"SHI_REGISTERS=26"
	.align	128
        .global         _ZN2at6native18elementwise_kernelILi128ELi4EZNS0_15gpu_kernel_implIZZZNS0_15neg_kernel_cudaERNS_18TensorIteratorBaseEENKUlvE0_clEvENKUlvE2_clEvEUllE_EEvS4_RKT_EUliE_EEviT1_
        .type           _ZN2at6native18elementwise_kernelILi128ELi4EZNS0_15gpu_kernel_implIZZZNS0_15neg_kernel_cudaERNS_18TensorIteratorBaseEENKUlvE0_clEvENKUlvE2_clEvEUllE_EEvS4_RKT_EUliE_EEviT1_,@function
        .size           _ZN2at6native18elementwise_kernelILi128ELi4EZNS0_15gpu_kernel_implIZZZNS0_15neg_kernel_cudaERNS_18TensorIteratorBaseEENKUlvE0_clEvENKUlvE2_clEvEUllE_EEvS4_RKT_EUliE_EEviT1_,(.L_x_22470 - _ZN2at6native18elementwise_kernelILi128ELi4EZNS0_15gpu_kernel_implIZZZNS0_15neg_kernel_cudaERNS_18TensorIteratorBaseEENKUlvE0_clEvENKUlvE2_clEvEUllE_EEvS4_RKT_EUliE_EEviT1_)
        .other          _ZN2at6native18elementwise_kernelILi128ELi4EZNS0_15gpu_kernel_implIZZZNS0_15neg_kernel_cudaERNS_18TensorIteratorBaseEENKUlvE0_clEvENKUlvE2_clEvEUllE_EEvS4_RKT_EUliE_EEviT1_,@"STO_CUDA_ENTRY STV_DEFAULT"
_ZN2at6native18elementwise_kernelILi128ELi4EZNS0_15gpu_kernel_implIZZZNS0_15neg_kernel_cudaERNS_18TensorIteratorBaseEENKUlvE0_clEvENKUlvE2_clEvEUllE_EEvS4_RKT_EUliE_EEviT1_:
.text._ZN2at6native18elementwise_kernelILi128ELi4EZNS0_15gpu_kernel_implIZZZNS0_15neg_kernel_cudaERNS_18TensorIteratorBaseEENKUlvE0_clEvENKUlvE2_clEvEUllE_EEvS4_RKT_EUliE_EEviT1_:
        /* <DEDUP_REMOVED lines=236> */
.L_x_13302:
        /* <DEDUP_REMOVED lines=19> */
.L_x_13306:
[----:B------:R0:W5:Y:S01]  /*0ff0*/  LDG.E.U8 R2, [R4.64] ;  /* 0x0000002404027981 */ /* 0x000162000c1e1100 */
[----:B------:R-:W-:Y:S01]  /*1000*/  IMAD.MOV.U32 R3, RZ, RZ, RZ ;  /* 0x000000ffff037224 */ /* 0x000fe200078e00ff */
[----:B------:R-:W-:Y:S05]  /*1010*/  BRA `(.L_x_13308) ;  /* 0x00000d5000007947 */ /* 0x000fea0003800000 */
.L_x_13305:
        /* <DEDUP_REMOVED lines=8> */
.L_x_13310:
[----:B------:R-:W2:Y:S02]  /*10a0*/  LDG.E R2, [R4.64] ;  /* 0x0000002404027981 */ /* 0x000ea4000c1e1900 */
[----:B--2---:R-:W-:Y:S01]  /*10b0*/  SHF.R.S32.HI R3, RZ, 0x1f, R2 ;  /* 0x0000001fff037819 */ /* 0x004fe20000011402 */
[----:B------:R-:W-:Y:S05]  /*10c0*/  BRA `(.L_x_13308) ;  /* 0x00000ca000007947 */ /* 0x000fea0003800000 */
.L_x_13309:
[----:B------:R-:W2:Y:S02]  /*10d0*/  LDG.E.S16 R2, [R4.64] ;  /* 0x0000002404027981 */ /* 0x000ea4000c1e1700 */
[----:B--2---:R-:W-:Y:S01]  /*10e0*/  SHF.R.S32.HI R3, RZ, 0x1f, R2 ;  /* 0x0000001fff037819 */ /* 0x004fe20000011402 */
[----:B------:R-:W-:Y:S05]  /*10f0*/  BRA `(.L_x_13308) ;  /* 0x00000c7000007947 */ /* 0x000fea0003800000 */
.L_x_13304:
        /* <DEDUP_REMOVED lines=9> */
.L_x_13312:
[----:B------:R-:W2:Y:S02]  /*1190*/  LDG.E.U16 R4, [R4.64] ;  /* 0x0000002404047981 */ /* 0x000ea4000c1e1500 */
[----:B--2---:R-:W-:-:S06]  /*11a0*/  HADD2.F32 R2, -RZ, R4.H0_H0 ;  /* 0x20000004ff027230 */ /* 0x004fcc0000004100 */
[----:B------:R-:W0:Y:S01]  /*11b0*/  F2I.S64.TRUNC R2, R2 ;  /* 0x0000000200027311 */ /* 0x000e22000020d900 */
[----:B------:R-:W-:Y:S05]  /*11c0*/  BRA `(.L_x_13308) ;  /* 0x00000ba000007947 */ /* 0x000fea0003800000 */
.L_x_13311:
        /* <DEDUP_REMOVED lines=9> */
.L_x_13314:
[----:B------:R-:W2:Y:S02]  /*1260*/  LDG.E.U16 R4, [R4.64] ;  /* 0x0000002404047981 */ /* 0x000ea4000c1e1500 */
[----:B--2---:R-:W-:-:S06]  /*1270*/  HADD2.F32 R2, -RZ, R4.H0_H0 ;  /* 0x20000004ff027230 */ /* 0x004fcc0000004100 */
[----:B------:R-:W0:Y:S01]  /*1280*/  F2I.S64.TRUNC R2, R2 ;  /* 0x0000000200027311 */ /* 0x000e22000020d900 */
[----:B------:R-:W-:Y:S05]  /*1290*/  BRA `(.L_x_13308) ;  /* 0x00000ad000007947 */ /* 0x000fea0003800000 */
.L_x_13313:
[----:B------:R-:W2:Y:S02]  /*12a0*/  LDG.E.64 R2, [R4.64] ;  /* 0x0000002404027981 */ /* 0x000ea4000c1e1b00 */
[----:B--2---:R-:W0:Y:S01]  /*12b0*/  F2I.S64.F64.TRUNC R2, R2 ;  /* 0x0000000200027311 */ /* 0x004e22000030d900 */
[----:B------:R-:W-:Y:S05]  /*12c0*/  BRA `(.L_x_13308) ;  /* 0x00000aa000007947 */ /* 0x000fea0003800000 */
.L_x_13303:
        /* <DEDUP_REMOVED lines=13> */
.L_x_13317:
[----:B------:R-:W2:Y:S02]  /*13a0*/  LDG.E.64 R2, [R4.64] ;  /* 0x0000002404027981 */ /* 0x000ea4000c1e1b00 */
[----:B--2---:R-:W0:Y:S01]  /*13b0*/  F2I.S64.F64.TRUNC R2, R2 ;  /* 0x0000000200027311 */ /* 0x004e22000030d900 */
[----:B------:R-:W-:Y:S05]  /*13c0*/  BRA `(.L_x_13308) ;  /* 0x000009a000007947 */ /* 0x000fea0003800000 */
.L_x_13316:
        /* <DEDUP_REMOVED lines=27> */
.L_x_13319:
        /* <DEDUP_REMOVED lines=14> */
.L_x_13318:
[----:B------:R-:W2:Y:S02]  /*1660*/  LDG.E.U16 R2, [R4.64] ;  /* 0x0000002404027981 */ /* 0x000ea4000c1e1500 */
[----:B--2---:R-:W-:-:S06]  /*1670*/  PRMT R2, RZ, 0x5410, R2 ;  /* 0x00005410ff027816 */ /* 0x004fcc0000000002 */
[----:B------:R-:W0:Y:S01]  /*1680*/  F2I.S64.TRUNC R2, R2 ;  /* 0x0000000200027311 */ /* 0x000e22000020d900 */
[----:B------:R-:W-:Y:S05]  /*1690*/  BRA `(.L_x_13308) ;  /* 0x000006d000007947 */ /* 0x000fea0003800000 */
.L_x_13315:
        /* <DEDUP_REMOVED lines=11> */
.L_x_13322:
        /* <DEDUP_REMOVED lines=21> */
.L_x_13326:
[----:B------:R-:W-:Y:S05]  /*18a0*/  BSYNC B1 ;  /* 0x0000000000017941 */ /* 0x000fea0003800000 */
.L_x_13325:
[----:B------:R-:W-:Y:S01]  /*18b0*/  IMAD.SHL.U32 R2, R2, 0x100000, RZ ;  /* 0x0010000002027824 */ /* 0x000fe200078e00ff */
[----:B------:R-:W-:-:S04]  /*18c0*/  LEA R3, R0, 0x3b800000, 0x17 ;  /* 0x3b80000000037811 */ /* 0x000fc800078eb8ff */
[----:B------:R-:W-:Y:S02]  /*18d0*/  LOP3.LUT R2, R3, R2, R4, 0xfe, !PT ;  /* 0x0000000203027212 */ /* 0x000fe400078efe04 */
.L_x_13324:
[----:B------:R-:W-:Y:S05]  /*18e0*/  BSYNC B0 ;  /* 0x0000000000007941 */ /* 0x000fea0003800000 */
.L_x_13323:
[----:B------:R-:W0:Y:S01]  /*18f0*/  F2I.S64.TRUNC R2, R2 ;  /* 0x0000000200027311 */ /* 0x000e22000020d900 */
[----:B------:R-:W-:Y:S05]  /*1900*/  BRA `(.L_x_13308) ;  /* 0x0000046000007947 */ /* 0x000fea0003800000 */
.L_x_13321:
        /* <DEDUP_REMOVED lines=21> */
.L_x_13330:
[----:B------:R-:W-:Y:S05]  /*1a60*/  BSYNC B1 ;  /* 0x0000000000017941 */ /* 0x000fea0003800000 */
.L_x_13329:
[----:B------:R-:W-:Y:S01]  /*1a70*/  IMAD.SHL.U32 R2, R2, 0x200000, RZ ;  /* 0x0020000002027824 */ /* 0x000fe200078e00ff */
[----:B------:R-:W-:-:S04]  /*1a80*/  LEA R3, R0, 0x37800000, 0x17 ;  /* 0x3780000000037811 */ /* 0x000fc800078eb8ff */
[----:B------:R-:W-:Y:S02]  /*1a90*/  LOP3.LUT R2, R3, R2, R4, 0xfe, !PT ;  /* 0x0000000203027212 */ /* 0x000fe400078efe04 */
.L_x_13328:
[----:B------:R-:W-:Y:S05]  /*1aa0*/  BSYNC B0 ;  /* 0x0000000000007941 */ /* 0x000fea0003800000 */
.L_x_13327:
[----:B------:R-:W0:Y:S01]  /*1ab0*/  F2I.S64.TRUNC R2, R2 ;  /* 0x0000000200027311 */ /* 0x000e22000020d900 */
[----:B------:R-:W-:Y:S05]  /*1ac0*/  BRA `(.L_x_13308) ;  /* 0x000002a000007947 */ /* 0x000fea0003800000 */
.L_x_13320:
        /* <DEDUP_REMOVED lines=14> */
.L_x_13334:
[----:B------:R-:W-:Y:S05]  /*1bb0*/  BSYNC B0 ;  /* 0x0000000000007941 */ /* 0x000fea0003800000 */
.L_x_13333:
[----:B------:R-:W0:Y:S01]  /*1bc0*/  F2I.S64.TRUNC R2, R2 ;  /* 0x0000000200027311 */ /* 0x000e22000020d900 */
[----:B------:R-:W-:Y:S05]  /*1bd0*/  BRA `(.L_x_13308) ;  /* 0x0000019000007947 */ /* 0x000fea0003800000 */
.L_x_13307:
        /* <DEDUP_REMOVED lines=21> */
.L_x_13332:
[----:B------:R0:W5:Y:S01]  /*1d30*/  LDG.E.64 R2, [R4.64] ;  /* 0x0000002404027981 */ /* 0x000162000c1e1b00 */
[----:B------:R-:W-:Y:S05]  /*1d40*/  BRA `(.L_x_13308) ;  /* 0x0000002000007947 */ /* 0x000fea0003800000 */
.L_x_13331:
[----:B------:R0:W5:Y:S01]  /*1d50*/  LDG.E R2, [R4.64] ;  /* 0x0000002404027981 */ /* 0x000162000c1e1900 */
[----:B------:R-:W-:-:S03]  /*1d60*/  IMAD.MOV.U32 R3, RZ, RZ, RZ ;  /* 0x000000ffff037224 */ /* 0x000fc600078e00ff */
.L_x_13308:
[----:B------:R-:W1:Y:S01]  /*1d70*/  LDC.U8 R6, c[0x0][0x371] ;  /* 0x0000dc40ff067b82 */ /* 0x000e620000000000 */
[----:B0----5:R-:W-:-:S05]  /*1d80*/  IADD3 R7, P1, RZ, -R2, RZ ;  /* 0x80000002ff077210 */ /* 0x021fca0007f3e0ff */
[----:B------:R-:W-:Y:S02]  /*1d90*/  IMAD.X R5, RZ, RZ, ~R3, P1 ;  /* 0x000000ffff057224 */ /* 0x000fe400008e0e03 */
[----:B------:R-:W-:Y:S01]  /*1da0*/  IMAD.MOV.U32 R4, RZ, RZ, R7 ;  /* 0x000000ffff047224 */ /* 0x000fe200078e0007 */
        /* <DEDUP_REMOVED lines=13> */
.L_x_13338:
[----:B------:R0:W-:Y:S01]  /*1e80*/  STG.E.U8 [R16.64], R7 ;  /* 0x0000000710007986 */ /* 0x0001e2000c101124 */
[----:B------:R-:W-:Y:S05]  /*1e90*/  BRA `(.L_x_13340) ;  /* 0x00000ef000007947 */ /* 0x000fea0003800000 */
.L_x_13337:
        /* <DEDUP_REMOVED lines=8> */
.L_x_13342:
[----:B------:R0:W-:Y:S01]  /*1f20*/  STG.E [R16.64], R7 ;  /* 0x0000000710007986 */ /* 0x0001e2000c101924 */
[----:B------:R-:W-:Y:S05]  /*1f30*/  BRA `(.L_x_13340) ;  /* 0x00000e5000007947 */ /* 0x000fea0003800000 */
.L_x_13341:
[----:B------:R0:W-:Y:S01]  /*1f40*/  STG.E.U16 [R16.64], R7 ;  /* 0x0000000710007986 */ /* 0x0001e2000c101524 */
[----:B------:R-:W-:Y:S05]  /*1f50*/  BRA `(.L_x_13340) ;  /* 0x00000e3000007947 */ /* 0x000fea0003800000 */
.L_x_13336:
[----:B------:R-:W-:-:S13]  /*1f60*/  ISETP.GT.AND P0, PT, R0, 0x6, PT ;  /* 0x000000060000780c */ /* 0x000fda0003f04270 */
[----:B------:R-:W-:Y:S05]  /*1f70*/  @P0 BRA `(.L_x_13343) ;  /* 0x000000f000000947 */ /* 0x000fea0003800000 */
[----:B------:R-:W-:-:S13]  /*1f80*/  ISETP.NE.AND P0, PT, R0, 0x5, PT ;  /* 0x000000050000780c */ /* 0x000fda0003f05270 */
[----:B------:R-:W-:Y:S05]  /*1f90*/  @!P0 BRA `(.L_x_13344) ;  /* 0x0000007000008947 */ /* 0x000fea0003800000 */
[----:B------:R-:W-:-:S13]  /*1fa0*/  ISETP.NE.AND P0, PT, R0, 0x6, PT ;  /* 0x000000060000780c */ /* 0x000fda0003f05270 */
[----:B------:R-:W-:Y:S05]  /*1fb0*/  @P0 BRA `(.L_x_13339) ;  /* 0x00000c6000000947 */ /* 0x000fea0003800000 */
[----:B------:R-:W-:-:S05]  /*1fc0*/  IADD3 R2, P0, RZ, -R2, RZ ;  /* 0x80000002ff027210 */ /* 0x000fca0007f1e0ff */
[----:B------:R-:W-:-:S06]  /*1fd0*/  IMAD.X R3, RZ, RZ, ~R3, P0 ;  /* 0x000000ffff037224 */ /* 0x000fcc00000e0e03 */
[----:B------:R-:W0:Y:S02]  /*1fe0*/  I2F.S64 R3, R2 ;  /* 0x0000000200037312 */ /* 0x000e240000301400 */
[----:B0-----:R0:W-:Y:S01]  /*1ff0*/  STG.E [R16.64], R3 ;  /* 0x0000000310007986 */ /* 0x0011e2000c101924 */
[----:B------:R-:W-:Y:S05]  /*2000*/  BRA `(.L_x_13340) ;  /* 0x00000d8000007947 */ /* 0x000fea0003800000 */
.L_x_13344:
[----:B------:R-:W-:-:S05]  /*2010*/  IADD3 R2, P0, RZ, -R2, RZ ;  /* 0x80000002ff027210 */ /* 0x000fca0007f1e0ff */
[----:B------:R-:W-:-:S04]  /*2020*/  IMAD.X R3, RZ, RZ, ~R3, P0 ;  /* 0x000000ffff037224 */ /* 0x000fc800000e0e03 */
[----:B------:R-:W0:Y:S02]  /*2030*/  I2F.S64 R0, R2 ;  /* 0x0000000200007312 */ /* 0x000e240000301400 */
[----:B0-----:R-:W-:-:S05]  /*2040*/  F2FP.PACK_AB R0, RZ, R0 ;  /* 0x00000000ff00723e */ /* 0x001fca00000000ff */
[----:B------:R0:W-:Y:S01]  /*2050*/  STG.E.U16 [R16.64], R0 ;  /* 0x0000000010007986 */ /* 0x0001e2000c101524 */
[----:B------:R-:W-:Y:S05]  /*2060*/  BRA `(.L_x_13340) ;  /* 0x00000d2000007947 */ /* 0x000fea0003800000 */
.L_x_13343:
[----:B------:R-:W-:-:S13]  /*2070*/  ISETP.NE.AND P0, PT, R0, 0x7, PT ;  /* 0x000000070000780c */ /* 0x000fda0003f05270 */
[----:B------:R-:W-:Y:S05]  /*2080*/  @!P0 BRA `(.L_x_13345) ;  /* 0x0000011000008947 */ /* 0x000fea0003800000 */
[----:B------:R-:W-:-:S13]  /*2090*/  ISETP.NE.AND P0, PT, R0, 0x8, PT ;  /* 0x000000080000780c */ /* 0x000fda0003f05270 */
[----:B------:R-:W-:Y:S05]  /*20a0*/  @!P0 BRA `(.L_x_13346) ;  /* 0x0000008000008947 */ /* 0x000fea0003800000 */
[----:B------:R-:W-:-:S13]  /*20b0*/  ISETP.NE.AND P0, PT, R0, 0x9, PT ;  /* 0x000000090000780c */ /* 0x000fda0003f05270 */
[----:B------:R-:W-:Y:S05]  /*20c0*/  @P0 BRA `(.L_x_13339) ;  /* 0x00000b5000000947 */ /* 0x000fea0003800000 */
[----:B------:R-:W-:Y:S01]  /*20d0*/  IADD3 R2, P0, RZ, -R2, RZ ;  /* 0x80000002ff027210 */ /* 0x000fe20007f1e0ff */
[----:B------:R-:W-:-:S04]  /*20e0*/  IMAD.MOV.U32 R5, RZ, RZ, RZ ;  /* 0x000000ffff057224 */ /* 0x000fc800078e00ff */
[----:B------:R-:W-:-:S04]  /*20f0*/  IMAD.X R3, RZ, RZ, ~R3, P0 ;  /* 0x000000ffff037224 */ /* 0x000fc800000e0e03 */
[----:B------:R-:W0:Y:S02]  /*2100*/  I2F.S64 R4, R2 ;  /* 0x0000000200047312 */ /* 0x000e240000301400 */
[----:B0-----:R0:W-:Y:S01]  /*2110*/  STG.E.64 [R16.64], R4 ;  /* 0x0000000410007986 */ /* 0x0011e2000c101b24 */
[----:B------:R-:W-:Y:S05]  /*2120*/  BRA `(.L_x_13340) ;  /* 0x00000c6000007947 */ /* 0x000fea0003800000 */
.L_x_13346:
[----:B------:R-:W-:-:S05]  /*2130*/  IADD3 R2, P0, RZ, -R2, RZ ;  /* 0x80000002ff027210 */ /* 0x000fca0007f1e0ff */
[----:B------:R-:W-:-:S04]  /*2140*/  IMAD.X R3, RZ, RZ, ~R3, P0 ;  /* 0x000000ffff037224 */ /* 0x000fc800000e0e03 */
[----:B------:R-:W0:Y:S02]  /*2150*/  I2F.S64 R2, R2 ;  /* 0x0000000200027312 */ /* 0x000e240000301400 */
[----:B0-----:R-:W-:-:S04]  /*2160*/  F2FP.PACK_AB R3, RZ, R2 ;  /* 0x00000002ff03723e */ /* 0x001fc800000000ff */
[----:B------:R-:W-:-:S05]  /*2170*/  PRMT R3, R3, 0x5410, RZ ;  /* 0x0000541003037816 */ /* 0x000fca00000000ff */
[----:B------:R0:W-:Y:S01]  /*2180*/  STG.E [R16.64], R3 ;  /* 0x0000000310007986 */ /* 0x0001e2000c101924 */
[----:B------:R-:W-:Y:S05]  /*2190*/  BRA `(.L_x_13340) ;  /* 0x00000bf000007947 */ /* 0x000fea0003800000 */
.L_x_13345:
[----:B------:R-:W-:-:S05]  /*21a0*/  IADD3 R2, P0, RZ, -R2, RZ ;  /* 0x80000002ff027210 */ /* 0x000fca0007f1e0ff */
[----:B------:R-:W-:-:S06]  /*21b0*/  IMAD.X R3, RZ, RZ, ~R3, P0 ;  /* 0x000000ffff037224 */ /* 0x000fcc00000e0e03 */
[----:B------:R-:W0:Y:S02]  /*21c0*/  I2F.F64.S64 R2, R2 ;  /* 0x0000000200027312 */ /* 0x000e240000301c00 */
[----:B0-----:R0:W-:Y:S01]  /*21d0*/  STG.E.64 [R16.64], R2 ;  /* 0x0000000210007986 */ /* 0x0011e2000c101b24 */
[----:B------:R-:W-:Y:S05]  /*21e0*/  BRA `(.L_x_13340) ;  /* 0x00000ba000007947 */ /* 0x000fea0003800000 */
.L_x_13335:
        /* <DEDUP_REMOVED lines=13> */
.L_x_13349:
[----:B------:R-:W-:Y:S01]  /*22c0*/  IADD3 R2, P0, RZ, -R2, RZ ;  /* 0x80000002ff027210 */ /* 0x000fe20007f1e0ff */
[----:B------:R-:W-:-:S04]  /*22d0*/  CS2R R6, SRZ ;  /* 0x0000000000067805 */ /* 0x000fc8000001ff00 */
[----:B------:R-:W-:-:S04]  /*22e0*/  IMAD.X R3, RZ, RZ, ~R3, P0 ;  /* 0x000000ffff037224 */ /* 0x000fc800000e0e03 */
[----:B------:R-:W0:Y:S02]  /*22f0*/  I2F.F64.S64 R4, R2 ;  /* 0x0000000200047312 */ /* 0x000e240000301c00 */
[----:B0-----:R0:W-:Y:S01]  /*2300*/  STG.E.128 [R16.64], R4 ;  /* 0x0000000410007986 */ /* 0x0011e2000c101d24 */
[----:B------:R-:W-:Y:S05]  /*2310*/  BRA `(.L_x_13340) ;  /* 0x00000a7000007947 */ /* 0x000fea0003800000 */
.L_x_13348:
[----:B------:R-:W-:-:S13]  /*2320*/  ISETP.NE.AND P0, PT, R0, 0xf, PT ;  /* 0x0000000f0000780c */ /* 0x000fda0003f05270 */
[----:B------:R-:W-:Y:S05]  /*2330*/  @!P0 BRA `(.L_x_13350) ;  /* 0x0000031000008947 */ /* 0x000fea0003800000 */
[----:B------:R-:W-:-:S13]  /*2340*/  ISETP.NE.AND P0, PT, R0, 0x17, PT ;  /* 0x000000170000780c */ /* 0x000fda0003f05270 */
[----:B------:R-:W-:Y:S05]  /*2350*/  @!P0 BRA `(.L_x_13351) ;  /* 0x0000017000008947 */ /* 0x000fea0003800000 */
[----:B------:R-:W-:-:S13]  /*2360*/  ISETP.NE.AND P0, PT, R0, 0x18, PT ;  /* 0x000000180000780c */ /* 0x000fda0003f05270 */
[----:B------:R-:W-:Y:S05]  /*2370*/  @P0 BRA `(.L_x_13339) ;  /* 0x000008a000000947 */ /* 0x000fea0003800000 */
[----:B------:R-:W-:Y:S01]  /*2380*/  IADD3 R2, P0, RZ, -R2, RZ ;  /* 0x80000002ff027210 */ /* 0x000fe20007f1e0ff */
[----:B------:R-:W-:Y:S04]  /*2390*/  BSSY B0, `(.L_x_13352) ;  /* 0x0000010000007945 */ /* 0x000fe80003800000 */
[----:B------:R-:W-:-:S06]  /*23a0*/  IMAD.X R3, RZ, RZ, ~R3, P0 ;  /* 0x000000ffff037224 */ /* 0x000fcc00000e0e03 */
[----:B------:R-:W0:Y:S02]  /*23b0*/  I2F.S64 R3, R2 ;  /* 0x0000000200037312 */ /* 0x000e240000301400 */
        /* <DEDUP_REMOVED lines=13> */
.L_x_13353:
[----:B------:R-:W-:Y:S05]  /*2490*/  BSYNC B0 ;  /* 0x0000000000007941 */ /* 0x000fea0003800000 */
.L_x_13352:
[----:B------:R-:W-:-:S05]  /*24a0*/  LOP3.LUT R5, R0, R5, RZ, 0xfc, !PT ;  /* 0x0000000500057212 */ /* 0x000fca00078efcff */
[----:B------:R0:W-:Y:S01]  /*24b0*/  STG.E.U8 [R16.64], R5 ;  /* 0x0000000510007986 */ /* 0x0001e2000c101124 */
[----:B------:R-:W-:Y:S05]  /*24c0*/  BRA `(.L_x_13340) ;  /* 0x000008c000007947 */ /* 0x000fea0003800000 */
.L_x_13351:
[----:B------:R-:W-:Y:S01]  /*24d0*/  IADD3 R2, P0, RZ, -R2, RZ ;  /* 0x80000002ff027210 */ /* 0x000fe20007f1e0ff */
[----:B------:R-:W-:Y:S04]  /*24e0*/  BSSY B0, `(.L_x_13354) ;  /* 0x0000011000007945 */ /* 0x000fe80003800000 */
[----:B------:R-:W-:-:S06]  /*24f0*/  IMAD.X R3, RZ, RZ, ~R3, P0 ;  /* 0x000000ffff037224 */ /* 0x000fcc00000e0e03 */
[----:B------:R-:W0:Y:S02]  /*2500*/  I2F.S64 R3, R2 ;  /* 0x0000000200037312 */ /* 0x000e240000301400 */
        /* <DEDUP_REMOVED lines=11> */
.L_x_13355:
[----:B------:R-:W-:Y:S01]  /*25c0*/  IMAD.MOV.U32 R0, RZ, RZ, 0x7f ;  /* 0x0000007fff007424 */ /* 0x000fe200078e00ff */
[----:B------:R-:W-:-:S04]  /*25d0*/  ISETP.GT.U32.AND P0, PT, R4, 0x7f800000, PT ;  /* 0x7f8000000400780c */ /* 0x000fc80003f04070 */
[----:B------:R-:W-:-:S04]  /*25e0*/  SEL R0, R0, 0x7c, P0 ;  /* 0x0000007c00007807 */ /* 0x000fc80000000000 */
.L_x_13356:
[----:B------:R-:W-:Y:S05]  /*25f0*/  BSYNC B0 ;  /* 0x0000000000007941 */ /* 0x000fea0003800000 */
.L_x_13354:
[----:B------:R-:W-:-:S04]  /*2600*/  LOP3.LUT R2, R3, 0x80000000, RZ, 0xc0, !PT ;  /* 0x8000000003027812 */ /* 0x000fc800078ec0ff */
[----:B------:R-:W-:-:S04]  /*2610*/  SHF.R.U32.HI R3, RZ, 0x18, R2 ;  /* 0x00000018ff037819 */ /* 0x000fc80000011602 */
[----:B------:R-:W-:-:S05]  /*2620*/  LOP3.LUT R3, R0, R3, RZ, 0xfc, !PT ;  /* 0x0000000300037212 */ /* 0x000fca00078efcff */
[----:B------:R0:W-:Y:S01]  /*2630*/  STG.E.U8 [R16.64], R3 ;  /* 0x0000000310007986 */ /* 0x0001e2000c101124 */
[----:B------:R-:W-:Y:S05]  /*2640*/  BRA `(.L_x_13340) ;  /* 0x0000074000007947 */ /* 0x000fea0003800000 */
.L_x_13350:
[----:B------:R-:W-:-:S05]  /*2650*/  IADD3 R2, P0, RZ, -R2, RZ ;  /* 0x80000002ff027210 */ /* 0x000fca0007f1e0ff */
[----:B------:R-:W-:-:S04]  /*2660*/  IMAD.X R3, RZ, RZ, ~R3, P0 ;  /* 0x000000ffff037224 */ /* 0x000fc800000e0e03 */
[----:B------:R-:W0:Y:S02]  /*2670*/  I2F.S64 R0, R2 ;  /* 0x0000000200007312 */ /* 0x000e240000301400 */
[----:B0-----:R-:W-:-:S05]  /*2680*/  F2FP.BF16.PACK_AB R0, RZ, R0 ;  /* 0x00000000ff00723e */ /* 0x001fca00000010ff */
[----:B------:R0:W-:Y:S01]  /*2690*/  STG.E.U16 [R16.64], R0 ;  /* 0x0000000010007986 */ /* 0x0001e2000c101524 */
[----:B------:R-:W-:Y:S05]  /*26a0*/  BRA `(.L_x_13340) ;  /* 0x000006e000007947 */ /* 0x000fea0003800000 */
.L_x_13347:
        /* <DEDUP_REMOVED lines=10> */
.L_x_13359:
[----:B------:R-:W-:Y:S01]  /*2750*/  IADD3 R2, P0, RZ, -R2, RZ ;  /* 0x80000002ff027210 */ /* 0x000fe20007f1e0ff */
[----:B------:R-:W-:Y:S01]  /*2760*/  BSSY B0, `(.L_x_13360) ;  /* 0x0000016000007945 */ /* 0x000fe20003800000 */
[----:B------:R-:W-:-:S03]  /*2770*/  IMAD.MOV.U32 R8, RZ, RZ, 0x80 ;  /* 0x00000080ff087424 */ /* 0x000fc600078e00ff */
[----:B------:R-:W-:-:S06]  /*2780*/  IMAD.X R3, RZ, RZ, ~R3, P0 ;  /* 0x000000ffff037224 */ /* 0x000fcc00000e0e03 */
[----:B------:R-:W0:Y:S02]  /*2790*/  I2F.S64 R3, R2 ;  /* 0x0000000200037312 */ /* 0x000e240000301400 */
        /* <DEDUP_REMOVED lines=14> */
.L_x_13362:
[----:B------:R-:W-:-:S04]  /*2880*/  LOP3.LUT R2, R3, 0x80000000, RZ, 0xc0, !PT ;  /* 0x8000000003027812 */ /* 0x000fc800078ec0ff */
[----:B------:R-:W-:-:S04]  /*2890*/  SHF.R.U32.HI R3, RZ, 0x18, R2 ;  /* 0x00000018ff037819 */ /* 0x000fc80000011602 */
[----:B------:R-:W-:-:S04]  /*28a0*/  LOP3.LUT R0, R0, R3, RZ, 0xfc, !PT ;  /* 0x0000000300007212 */ /* 0x000fc800078efcff */
[----:B------:R-:W-:Y:S02]  /*28b0*/  PRMT R8, R0, 0x7610, R8 ;  /* 0x0000761000087816 */ /* 0x000fe40000000008 */
.L_x_13361:
[----:B------:R-:W-:Y:S05]  /*28c0*/  BSYNC B0 ;  /* 0x0000000000007941 */ /* 0x000fea0003800000 */
.L_x_13360:
[----:B------:R0:W-:Y:S01]  /*28d0*/  STG.E.U8 [R16.64], R8 ;  /* 0x0000000810007986 */ /* 0x0001e2000c101124 */
[----:B------:R-:W-:Y:S05]  /*28e0*/  BRA `(.L_x_13340) ;  /* 0x000004a000007947 */ /* 0x000fea0003800000 */
.L_x_13358:
        /* <DEDUP_REMOVED lines=19> */
.L_x_13365:
[----:B------:R-:W-:-:S04]  /*2a20*/  LOP3.LUT R2, R3, 0x80000000, RZ, 0xc0, !PT ;  /* 0x8000000003027812 */ /* 0x000fc800078ec0ff */
[----:B------:R-:W-:-:S04]  /*2a30*/  SHF.R.U32.HI R3, RZ, 0x18, R2 ;  /* 0x00000018ff037819 */ /* 0x000fc80000011602 */
[----:B------:R-:W-:-:S04]  /*2a40*/  LOP3.LUT R0, R0, R3, RZ, 0xfc, !PT ;  /* 0x0000000300007212 */ /* 0x000fc800078efcff */
[----:B------:R-:W-:Y:S02]  /*2a50*/  PRMT R8, R0, 0x7610, R8 ;  /* 0x0000761000087816 */ /* 0x000fe40000000008 */
.L_x_13364:
[----:B------:R-:W-:Y:S05]  /*2a60*/  BSYNC B0 ;  /* 0x0000000000007941 */ /* 0x000fea0003800000 */
.L_x_13363:
[----:B------:R0:W-:Y:S01]  /*2a70*/  STG.E.U8 [R16.64], R8 ;  /* 0x0000000810007986 */ /* 0x0001e2000c101124 */
[----:B------:R-:W-:Y:S05]  /*2a80*/  BRA `(.L_x_13340) ;  /* 0x0000030000007947 */ /* 0x000fea0003800000 */
.L_x_13357:
[----:B------:R-:W-:-:S13]  /*2a90*/  ISETP.NE.AND P0, PT, R0, 0x1c, PT ;  /* 0x0000001c0000780c */ /* 0x000fda0003f05270 */
[----:B------:R-:W-:Y:S05]  /*2aa0*/  @!P0 BRA `(.L_x_13366) ;  /* 0x000002d000008947 */ /* 0x000fea0003800000 */
[----:B------:R-:W-:-:S13]  /*2ab0*/  ISETP.NE.AND P0, PT, R0, 0x1d, PT ;  /* 0x0000001d0000780c */ /* 0x000fda0003f05270 */
[----:B------:R-:W-:Y:S05]  /*2ac0*/  @!P0 BRA `(.L_x_13367) ;  /* 0x0000029000008947 */ /* 0x000fea0003800000 */
[----:B------:R-:W-:-:S13]  /*2ad0*/  ISETP.NE.AND P0, PT, R0, 0x2c, PT ;  /* 0x0000002c0000780c */ /* 0x000fda0003f05270 */
[----:B------:R-:W-:Y:S05]  /*2ae0*/  @P0 BRA `(.L_x_13339) ;  /* 0x0000013000000947 */ /* 0x000fea0003800000 */
[----:B------:R-:W-:-:S05]  /*2af0*/  IADD3 R2, P0, RZ, -R2, RZ ;  /* 0x80000002ff027210 */ /* 0x000fca0007f1e0ff */
[----:B------:R-:W-:Y:S01]  /*2b00*/  IMAD.X R3, RZ, RZ, ~R3, P0 ;  /* 0x000000ffff037224 */ /* 0x000fe200000e0e03 */
[----:B------:R-:W-:-:S03]  /*2b10*/  PLOP3.LUT P0, PT, PT, PT, PT, 0x80, 0x0 ;  /* 0x000000000000781c */ /* 0x000fc60003f0f070 */
[----:B------:R-:W0:Y:S02]  /*2b20*/  I2F.S64 R2, R2 ;  /* 0x0000000200027312 */ /* 0x000e240000301400 */
        /* <DEDUP_REMOVED lines=15> */
.L_x_13339:
        /* <DEDUP_REMOVED lines=20> */
.L_x_13367:
[----:B------:R0:W-:Y:S01]  /*2d60*/  STG.E.64 [R16.64], R4 ;  /* 0x0000000410007986 */ /* 0x0001e2000c101b24 */
[----:B------:R-:W-:Y:S05]  /*2d70*/  BRA `(.L_x_13340) ;  /* 0x0000001000007947 */ /* 0x000fea0003800000 */
.L_x_13366:
[----:B------:R0:W-:Y:S02]  /*2d80*/  STG.E [R16.64], R7 ;  /* 0x0000000710007986 */ /* 0x0001e4000c101924 */
.L_x_13340:
[----:B------:R-:W-:-:S05]  /*2d90*/  IMAD R18, R18, 0x200, R23 ;  /* 0x0000020012127824 */ /* 0x000fca00078e0217 */
[----:B------:R-:W-:Y:S02]  /*2da0*/  IADD3 R19, R18, 0x80, RZ ;  /* 0x0000008012137810 */ /* 0x000fe40007ffe0ff */
.L_x_13301:
[----:B------:R-:W-:Y:S05]  /*2db0*/  BSYNC B6 ;  /* 0x0000000000067941 */ /* 0x000fea0003800000 */
.L_x_13300:
        /* <DEDUP_REMOVED lines=231> */
.L_x_13370:
        /* <DEDUP_REMOVED lines=19> */
.L_x_13374:
[----:B------:R0:W5:Y:S01]  /*3d60*/  LDG.E.U8 R2, [R4.64] ;  /* 0x0000002404027981 */ /* 0x000162000c1e1100 */
[----:B------:R-:W-:Y:S01]  /*3d70*/  IMAD.MOV.U32 R3, RZ, RZ, RZ ;  /* 0x000000ffff037224 */ /* 0x000fe200078e00ff */
[----:B------:R-:W-:Y:S05]  /*3d80*/  BRA `(.L_x_13376) ;  /* 0x00000d5000007947 */ /* 0x000fea0003800000 */
.L_x_13373:
        /* <DEDUP_REMOVED lines=8> */
.L_x_13378:
[----:B------:R-:W2:Y:S02]  /*3e10*/  LDG.E R2, [R4.64] ;  /* 0x0000002404027981 */ /* 0x000ea4000c1e1900 */
[----:B--2---:R-:W-:Y:S01]  /*3e20*/  SHF.R.S32.HI R3, RZ, 0x1f, R2 ;  /* 0x0000001fff037819 */ /* 0x004fe20000011402 */
[----:B------:R-:W-:Y:S05]  /*3e30*/  BRA `(.L_x_13376) ;  /* 0x00000ca000007947 */ /* 0x000fea0003800000 */
.L_x_13377:
[----:B------:R-:W2:Y:S02]  /*3e40*/  LDG.E.S16 R2, [R4.64] ;  /* 0x0000002404027981 */ /* 0x000ea4000c1e1700 */
[----:B--2---:R-:W-:Y:S01]  /*3e50*/  SHF.R.S32.HI R3, RZ, 0x1f, R2 ;  /* 0x0000001fff037819 */ /* 0x004fe20000011402 */
[----:B------:R-:W-:Y:S05]  /*3e60*/  BRA `(.L_x_13376) ;  /* 0x00000c7000007947 */ /* 0x000fea0003800000 */
.L_x_13372:
        /* <DEDUP_REMOVED lines=9> */
.L_x_13380:
[----:B------:R-:W2:Y:S02]  /*3f00*/  LDG.E.U16 R4, [R4.64] ;  /* 0x0000002404047981 */ /* 0x000ea4000c1e1500 */
[----:B--2---:R-:W-:-:S06]  /*3f10*/  HADD2.F32 R2, -RZ, R4.H0_H0 ;  /* 0x20000004ff027230 */ /* 0x004fcc0000004100 */
[----:B------:R-:W0:Y:S01]  /*3f20*/  F2I.S64.TRUNC R2, R2 ;  /* 0x0000000200027311 */ /* 0x000e22000020d900 */
[----:B------:R-:W-:Y:S05]  /*3f30*/  BRA `(.L_x_13376) ;  /* 0x00000ba000007947 */ /* 0x000fea0003800000 */
.L_x_13379:
        /* <DEDUP_REMOVED lines=9> */
.L_x_13382:
[----:B------:R-:W2:Y:S02]  /*3fd0*/  LDG.E.U16 R4, [R4.64] ;  /* 0x0000002404047981 */ /* 0x000ea4000c1e1500 */
[----:B--2---:R-:W-:-:S06]  /*3fe0*/  HADD2.F32 R2, -RZ, R4.H0_H0 ;  /* 0x20000004ff027230 */ /* 0x004fcc0000004100 */
[----:B------:R-:W0:Y:S01]  /*3ff0*/  F2I.S64.TRUNC R2, R2 ;  /* 0x0000000200027311 */ /* 0x000e22000020d900 */
[----:B------:R-:W-:Y:S05]  /*4000*/  BRA `(.L_x_13376) ;  /* 0x00000ad000007947 */ /* 0x000fea0003800000 */
.L_x_13381:
[----:B------:R-:W2:Y:S02]  /*4010*/  LDG.E.64 R2, [R4.64] ;  /* 0x0000002404027981 */ /* 0x000ea4000c1e1b00 */
[----:B--2---:R-:W0:Y:S01]  /*4020*/  F2I.S64.F64.TRUNC R2, R2 ;  /* 0x0000000200027311 */ /* 0x004e22000030d900 */
[----:B------:R-:W-:Y:S05]  /*4030*/  BRA `(.L_x_13376) ;  /* 0x00000aa000007947 */ /* 0x000fea0003800000 */
.L_x_13371:
        /* <DEDUP_REMOVED lines=13> */
.L_x_13385:
[----:B------:R-:W2:Y:S02]  /*4110*/  LDG.E.64 R2, [R4.64] ;  /* 0x0000002404027981 */ /* 0x000ea4000c1e1b00 */
[----:B--2---:R-:W0:Y:S01]  /*4120*/  F2I.S64.F64.TRUNC R2, R2 ;  /* 0x0000000200027311 */ /* 0x004e22000030d900 */
[----:B------:R-:W-:Y:S05]  /*4130*/  BRA `(.L_x_13376) ;  /* 0x000009a000007947 */ /* 0x000fea0003800000 */
.L_x_13384:
        /* <DEDUP_REMOVED lines=27> */
.L_x_13387:
        /* <DEDUP_REMOVED lines=14> */
.L_x_13386:
[----:B------:R-:W2:Y:S02]  /*43d0*/  LDG.E.U16 R2, [R4.64] ;  /* 0x0000002404027981 */ /* 0x000ea4000c1e1500 */
[----:B--2---:R-:W-:-:S06]  /*43e0*/  PRMT R2, RZ, 0x5410, R2 ;  /* 0x00005410ff027816 */ /* 0x004fcc0000000002 */
[----:B------:R-:W0:Y:S01]  /*43f0*/  F2I.S64.TRUNC R2, R2 ;  /* 0x0000000200027311 */ /* 0x000e22000020d900 */
[----:B------:R-:W-:Y:S05]  /*4400*/  BRA `(.L_x_13376) ;  /* 0x000006d000007947 */ /* 0x000fea0003800000 */
.L_x_13383:
        /* <DEDUP_REMOVED lines=11> */
.L_x_13390:
        /* <DEDUP_REMOVED lines=21> */
.L_x_13394:
[----:B------:R-:W-:Y:S05]  /*4610*/  BSYNC B1 ;  /* 0x0000000000017941 */ /* 0x000fea0003800000 */
.L_x_13393:
[----:B------:R-:W-:Y:S01]  /*4620*/  IMAD.SHL.U32 R2, R2, 0x100000, RZ ;  /* 0x0010000002027824 */ /* 0x000fe200078e00ff */
[----:B------:R-:W-:-:S04]  /*4630*/  LEA R3, R0, 0x3b800000, 0x17 ;  /* 0x3b80000000037811 */ /* 0x000fc800078eb8ff */
[----:B------:R-:W-:Y:S02]  /*4640*/  LOP3.LUT R2, R3, R2, R4, 0xfe, !PT ;  /* 0x0000000203027212 */ /* 0x000fe400078efe04 */
.L_x_13392:
[----:B------:R-:W-:Y:S05]  /*4650*/  BSYNC B0 ;  /* 0x0000000000007941 */ /* 0x000fea0003800000 */
.L_x_13391:
[----:B------:R-:W0:Y:S01]  /*4660*/  F2I.S64.TRUNC R2, R2 ;  /* 0x0000000200027311 */ /* 0x000e22000020d900 */
[----:B------:R-:W-:Y:S05]  /*4670*/  BRA `(.L_x_13376) ;  /* 0x0000046000007947 */ /* 0x000fea0003800000 */
.L_x_13389:
        /* <DEDUP_REMOVED lines=21> */
.L_x_13398:
[----:B------:R-:W-:Y:S05]  /*47d0*/  BSYNC B1 ;  /* 0x0000000000017941 */ /* 0x000fea0003800000 */
.L_x_13397:
[----:B------:R-:W-:Y:S01]  /*47e0*/  IMAD.SHL.U32 R2, R2, 0x200000, RZ ;  /* 0x0020000002027824 */ /* 0x000fe200078e00ff */
[----:B------:R-:W-:-:S04]  /*47f0*/  LEA R3, R0, 0x37800000, 0x17 ;  /* 0x3780000000037811 */ /* 0x000fc800078eb8ff */
[----:B------:R-:W-:Y:S02]  /*4800*/  LOP3.LUT R2, R3, R2, R4, 0xfe, !PT ;  /* 0x0000000203027212 */ /* 0x000fe400078efe04 */
.L_x_13396:
[----:B------:R-:W-:Y:S05]  /*4810*/  BSYNC B0 ;  /* 0x0000000000007941 */ /* 0x000fea0003800000 */
.L_x_13395:
[----:B------:R-:W0:Y:S01]  /*4820*/  F2I.S64.TRUNC R2, R2 ;  /* 0x0000000200027311 */ /* 0x000e22000020d900 */
[----:B------:R-:W-:Y:S05]  /*4830*/  BRA `(.L_x_13376) ;  /* 0x000002a000007947 */ /* 0x000fea0003800000 */
.L_x_13388:
        /* <DEDUP_REMOVED lines=14> */
.L_x_13402:
[----:B------:R-:W-:Y:S05]  /*4920*/  BSYNC B0 ;  /* 0x0000000000007941 */ /* 0x000fea0003800000 */
.L_x_13401:
[----:B------:R-:W0:Y:S01]  /*4930*/  F2I.S64.TRUNC R2, R2 ;  /* 0x0000000200027311 */ /* 0x000e22000020d900 */
[----:B------:R-:W-:Y:S05]  /*4940*/  BRA `(.L_x_13376) ;  /* 0x0000019000007947 */ /* 0x000fea0003800000 */
.L_x_13375:
        /* <DEDUP_REMOVED lines=21> */
.L_x_13400:
[----:B------:R0:W5:Y:S01]  /*4aa0*/  LDG.E.64 R2, [R4.64] ;  /* 0x0000002404027981 */ /* 0x000162000c1e1b00 */
[----:B------:R-:W-:Y:S05]  /*4ab0*/  BRA `(.L_x_13376) ;  /* 0x0000002000007947 */ /* 0x000fea0003800000 */
.L_x_13399:
[----:B------:R0:W5:Y:S01]  /*4ac0*/  LDG.E R2, [R4.64] ;  /* 0x0000002404027981 */ /* 0x000162000c1e1900 */
[----:B------:R-:W-:-:S03]  /*4ad0*/  IMAD.MOV.U32 R3, RZ, RZ, RZ ;  /* 0x000000ffff037224 */ /* 0x000fc600078e00ff */
.L_x_13376:
        /* <DEDUP_REMOVED lines=17> */
.L_x_13406:
[----:B------:R0:W-:Y:S01]  /*4bf0*/  STG.E.U8 [R16.64], R7 ;  /* 0x0000000710007986 */ /* 0x0001e2000c101124 */
[----:B------:R-:W-:Y:S05]  /*4c00*/  BRA `(.L_x_13408) ;  /* 0x00000ef000007947 */ /* 0x000fea0003800000 */
.L_x_13405:
        /* <DEDUP_REMOVED lines=8> */
.L_x_13410:
[----:B------:R0:W-:Y:S01]  /*4c90*/  STG.E [R16.64], R7 ;  /* 0x0000000710007986 */ /* 0x0001e2000c101924 */
[----:B------:R-:W-:Y:S05]  /*4ca0*/  BRA `(.L_x_13408) ;  /* 0x00000e5000007947 */ /* 0x000fea0003800000 */
.L_x_13409:
[----:B------:R0:W-:Y:S01]  /*4cb0*/  STG.E.U16 [R16.64], R7 ;  /* 0x0000000710007986 */ /* 0x0001e2000c101524 */
[----:B------:R-:W-:Y:S05]  /*4cc0*/  BRA `(.L_x_13408) ;  /* 0x00000e3000007947 */ /* 0x000fea0003800000 */
.L_x_13404:
        /* <DEDUP_REMOVED lines=11> */
.L_x_13412:
[----:B------:R-:W-:-:S05]  /*4d80*/  IADD3 R2, P0, RZ, -R2, RZ ;  /* 0x80000002ff027210 */ /* 0x000fca0007f1e0ff */
[----:B------:R-:W-:-:S04]  /*4d90*/  IMAD.X R3, RZ, RZ, ~R3, P0 ;  /* 0x000000ffff037224 */ /* 0x000fc800000e0e03 */
[----:B------:R-:W0:Y:S02]  /*4da0*/  I2F.S64 R0, R2 ;  /* 0x0000000200007312 */ /* 0x000e240000301400 */
[----:B0-----:R-:W-:-:S05]  /*4db0*/  F2FP.PACK_AB R0, RZ, R0 ;  /* 0x00000000ff00723e */ /* 0x001fca00000000ff */
[----:B------:R0:W-:Y:S01]  /*4dc0*/  STG.E.U16 [R16.64], R0 ;  /* 0x0000000010007986 */ /* 0x0001e2000c101524 */
[----:B------:R-:W-:Y:S05]  /*4dd0*/  BRA `(.L_x_13408) ;  /* 0x00000d2000007947 */ /* 0x000fea0003800000 */
.L_x_13411:
        /* <DEDUP_REMOVED lines=12> */
.L_x_13414:
[----:B------:R-:W-:-:S05]  /*4ea0*/  IADD3 R2, P0, RZ, -R2, RZ ;  /* 0x80000002ff027210 */ /* 0x000fca0007f1e0ff */
[----:B------:R-:W-:-:S04]  /*4eb0*/  IMAD.X R3, RZ, RZ, ~R3, P0 ;  /* 0x000000ffff037224 */ /* 0x000fc800000e0e03 */
[----:B------:R-:W0:Y:S02]  /*4ec0*/  I2F.S64 R2, R2 ;  /* 0x0000000200027312 */ /* 0x000e240000301400 */
[----:B0-----:R-:W-:-:S04]  /*4ed0*/  F2FP.PACK_AB R3, RZ, R2 ;  /* 0x00000002ff03723e */ /* 0x001fc800000000ff */
[----:B------:R-:W-:-:S05]  /*4ee0*/  PRMT R3, R3, 0x5410, RZ ;  /* 0x0000541003037816 */ /* 0x000fca00000000ff */
[----:B------:R0:W-:Y:S01]  /*4ef0*/  STG.E [R16.64], R3 ;  /* 0x0000000310007986 */ /* 0x0001e2000c101924 */
[----:B------:R-:W-:Y:S05]  /*4f00*/  BRA `(.L_x_13408) ;  /* 0x00000bf000007947 */ /* 0x000fea0003800000 */
.L_x_13413:
[----:B------:R-:W-:-:S05]  /*4f10*/  IADD3 R2, P0, RZ, -R2, RZ ;  /* 0x80000002ff027210 */ /* 0x000fca0007f1e0ff */
[----:B------:R-:W-:-:S06]  /*4f20*/  IMAD.X R3, RZ, RZ, ~R3, P0 ;  /* 0x000000ffff037224 */ /* 0x000fcc00000e0e03 */
[----:B------:R-:W0:Y:S02]  /*4f30*/  I2F.F64.S64 R2, R2 ;  /* 0x0000000200027312 */ /* 0x000e240000301c00 */
[----:B0-----:R0:W-:Y:S01]  /*4f40*/  STG.E.64 [R16.64], R2 ;  /* 0x0000000210007986 */ /* 0x0011e2000c101b24 */
[----:B------:R-:W-:Y:S05]  /*4f50*/  BRA `(.L_x_13408) ;  /* 0x00000ba000007947 */ /* 0x000fea0003800000 */
.L_x_13403:
        /* <DEDUP_REMOVED lines=13> */
.L_x_13417:
[----:B------:R-:W-:Y:S01]  /*5030*/  IADD3 R2, P0, RZ, -R2, RZ ;  /* 0x80000002ff027210 */ /* 0x000fe20007f1e0ff */
[----:B------:R-:W-:-:S04]  /*5040*/  CS2R R6, SRZ ;  /* 0x0000000000067805 */ /* 0x000fc8000001ff00 */
[----:B------:R-:W-:-:S04]  /*5050*/  IMAD.X R3, RZ, RZ, ~R3, P0 ;  /* 0x000000ffff037224 */ /* 0x000fc800000e0e03 */
[----:B------:R-:W0:Y:S02]  /*5060*/  I2F.F64.S64 R4, R2 ;  /* 0x0000000200047312 */ /* 0x000e240000301c00 */
[----:B0-----:R0:W-:Y:S01]  /*5070*/  STG.E.128 [R16.64], R4 ;  /* 0x0000000410007986 */ /* 0x0011e2000c101d24 */
[----:B------:R-:W-:Y:S05]  /*5080*/  BRA `(.L_x_13408) ;  /* 0x00000a7000007947 */ /* 0x000fea0003800000 */
.L_x_13416:
        /* <DEDUP_REMOVED lines=23> */
.L_x_13421:
[----:B------:R-:W-:Y:S05]  /*5200*/  BSYNC B0 ;  /* 0x0000000000007941 */ /* 0x000fea0003800000 */
.L_x_13420:
[----:B------:R-:W-:-:S05]  /*5210*/  LOP3.LUT R5, R0, R5, RZ, 0xfc, !PT ;  /* 0x0000000500057212 */ /* 0x000fca00078efcff */
[----:B------:R0:W-:Y:S01]  /*5220*/  STG.E.U8 [R16.64], R5 ;  /* 0x0000000510007986 */ /* 0x0001e2000c101124 */
[----:B------:R-:W-:Y:S05]  /*5230*/  BRA `(.L_x_13408) ;  /* 0x000008c000007947 */ /* 0x000fea0003800000 */
.L_x_13419:
        /* <DEDUP_REMOVED lines=15> */
.L_x_13423:
[----:B------:R-:W-:Y:S01]  /*5330*/  IMAD.MOV.U32 R0, RZ, RZ, 0x7f ;  /* 0x0000007fff007424 */ /* 0x000fe200078e00ff */
[----:B------:R-:W-:-:S04]  /*5340*/  ISETP.GT.U32.AND P0, PT, R4, 0x7f800000, PT ;  /* 0x7f8000000400780c */ /* 0x000fc80003f04070 */
[----:B------:R-:W-:-:S04]  /*5350*/  SEL R0, R0, 0x7c, P0 ;  /* 0x0000007c00007807 */ /* 0x000fc80000000000 */
.L_x_13424:
[----:B------:R-:W-:Y:S05]  /*5360*/  BSYNC B0 ;  /* 0x0000000000007941 */ /* 0x000fea0003800000 */
.L_x_13422:
[----:B------:R-:W-:-:S04]  /*5370*/  LOP3.LUT R2, R3, 0x80000000, RZ, 0xc0, !PT ;  /* 0x8000000003027812 */ /* 0x000fc800078ec0ff */
[----:B------:R-:W-:-:S04]  /*5380*/  SHF.R.U32.HI R3, RZ, 0x18, R2 ;  /* 0x00000018ff037819 */ /* 0x000fc80000011602 */
[----:B------:R-:W-:-:S05]  /*5390*/  LOP3.LUT R3, R0, R3, RZ, 0xfc, !PT ;  /* 0x0000000300037212 */ /* 0x000fca00078efcff */
[----:B------:R0:W-:Y:S01]  /*53a0*/  STG.E.U8 [R16.64], R3 ;  /* 0x0000000310007986 */ /* 0x0001e2000c101124 */
[----:B------:R-:W-:Y:S05]  /*53b0*/  BRA `(.L_x_13408) ;  /* 0x0000074000007947 */ /* 0x000fea0003800000 */
.L_x_13418:
[----:B------:R-:W-:-:S05]  /*53c0*/  IADD3 R2, P0, RZ, -R2, RZ ;  /* 0x80000002ff027210 */ /* 0x000fca0007f1e0ff */
[----:B------:R-:W-:-:S04]  /*53d0*/  IMAD.X R3, RZ, RZ, ~R3, P0 ;  /* 0x000000ffff037224 */ /* 0x000fc800000e0e03 */
[----:B------:R-:W0:Y:S02]  /*53e0*/  I2F.S64 R0, R2 ;  /* 0x0000000200007312 */ /* 0x000e240000301400 */
[----:B0-----:R-:W-:-:S05]  /*53f0*/  F2FP.BF16.PACK_AB R0, RZ, R0 ;  /* 0x00000000ff00723e */ /* 0x001fca00000010ff */
[----:B------:R0:W-:Y:S01]  /*5400*/  STG.E.U16 [R16.64], R0 ;  /* 0x0000000010007986 */ /* 0x0001e2000c101524 */
[----:B------:R-:W-:Y:S05]  /*5410*/  BRA `(.L_x_13408) ;  /* 0x000006e000007947 */ /* 0x000fea0003800000 */
.L_x_13415:
        /* <DEDUP_REMOVED lines=10> */
.L_x_13427:
        /* <DEDUP_REMOVED lines=19> */
.L_x_13430:
[----:B------:R-:W-:-:S04]  /*55f0*/  LOP3.LUT R2, R3, 0x80000000, RZ, 0xc0, !PT ;  /* 0x8000000003027812 */ /* 0x000fc800078ec0ff */
[----:B------:R-:W-:-:S04]  /*5600*/  SHF.R.U32.HI R3, RZ, 0x18, R2 ;  /* 0x00000018ff037819 */ /* 0x000fc80000011602 */
[----:B------:R-:W-:-:S04]  /*5610*/  LOP3.LUT R0, R0, R3, RZ, 0xfc, !PT ;  /* 0x0000000300007212 */ /* 0x000fc800078efcff */
[----:B------:R-:W-:Y:S02]  /*5620*/  PRMT R8, R0, 0x7610, R8 ;  /* 0x0000761000087816 */ /* 0x000fe40000000008 */
.L_x_13429:
[----:B------:R-:W-:Y:S05]  /*5630*/  BSYNC B0 ;  /* 0x0000000000007941 */ /* 0x000fea0003800000 */
.L_x_13428:
[----:B------:R0:W-:Y:S01]  /*5640*/  STG.E.U8 [R16.64], R8 ;  /* 0x0000000810007986 */ /* 0x0001e2000c101124 */
[----:B------:R-:W-:Y:S05]  /*5650*/  BRA `(.L_x_13408) ;  /* 0x000004a000007947 */ /* 0x000fea0003800000 */
.L_x_13426:
        /* <DEDUP_REMOVED lines=19> */
.L_x_13433:
[----:B------:R-:W-:-:S04]  /*5790*/  LOP3.LUT R2, R3, 0x80000000, RZ, 0xc0, !PT ;  /* 0x8000000003027812 */ /* 0x000fc800078ec0ff */
[----:B------:R-:W-:-:S04]  /*57a0*/  SHF.R.U32.HI R3, RZ, 0x18, R2 ;  /* 0x00000018ff037819 */ /* 0x000fc80000011602 */
[----:B------:R-:W-:-:S04]  /*57b0*/  LOP3.LUT R0, R0, R3, RZ, 0xfc, !PT ;  /* 0x0000000300007212 */ /* 0x000fc800078efcff */
[----:B------:R-:W-:Y:S02]  /*57c0*/  PRMT R8, R0, 0x7610, R8 ;  /* 0x0000761000087816 */ /* 0x000fe40000000008 */
.L_x_13432:
[----:B------:R-:W-:Y:S05]  /*57d0*/  BSYNC B0 ;  /* 0x0000000000007941 */ /* 0x000fea0003800000 */
.L_x_13431:
[----:B------:R0:W-:Y:S01]  /*57e0*/  STG.E.U8 [R16.64], R8 ;  /* 0x0000000810007986 */ /* 0x0001e2000c101124 */
[----:B------:R-:W-:Y:S05]  /*57f0*/  BRA `(.L_x_13408) ;  /* 0x0000030000007947 */ /* 0x000fea0003800000 */
.L_x_13425:
        /* <DEDUP_REMOVED lines=25> */
.L_x_13407:
        /* <DEDUP_REMOVED lines=20> */
.L_x_13435:
[----:B------:R0:W-:Y:S01]  /*5ad0*/  STG.E.64 [R16.64], R4 ;  /* 0x0000000410007986 */ /* 0x0001e2000c101b24 */
[----:B------:R-:W-:Y:S05]  /*5ae0*/  BRA `(.L_x_13408) ;  /* 0x0000001000007947 */ /* 0x000fea0003800000 */
.L_x_13434:
[----:B------:R0:W-:Y:S02]  /*5af0*/  STG.E [R16.64], R7 ;  /* 0x0000000710007986 */ /* 0x0001e4000c101924 */
.L_x_13408:
        /* <DEDUP_REMOVED lines=231> */
.L_x_13436:
        /* <DEDUP_REMOVED lines=19> */
.L_x_13440:
[----:B------:R0:W5:Y:S01]  /*6aa0*/  LDG.E.U8 R2, [R4.64] ;  /* 0x0000002404027981 */ /* 0x000162000c1e1100 */
[----:B------:R-:W-:Y:S01]  /*6ab0*/  IMAD.MOV.U32 R3, RZ, RZ, RZ ;  /* 0x000000ffff037224 */ /* 0x000fe200078e00ff */
[----:B------:R-:W-:Y:S05]  /*6ac0*/  BRA `(.L_x_13442) ;  /* 0x00000d5000007947 */ /* 0x000fea0003800000 */
.L_x_13439:
        /* <DEDUP_REMOVED lines=8> */
.L_x_13444:
[----:B------:R-:W2:Y:S02]  /*6b50*/  LDG.E R2, [R4.64] ;  /* 0x0000002404027981 */ /* 0x000ea4000c1e1900 */
[----:B--2---:R-:W-:Y:S01]  /*6b60*/  SHF.R.S32.HI R3, RZ, 0x1f, R2 ;  /* 0x0000001fff037819 */ /* 0x004fe20000011402 */
[----:B------:R-:W-:Y:S05]  /*6b70*/  BRA `(.L_x_13442) ;  /* 0x00000ca000007947 */ /* 0x000fea0003800000 */
.L_x_13443:
[----:B------:R-:W2:Y:S02]  /*6b80*/  LDG.E.S16 R2, [R4.64] ;  /* 0x0000002404027981 */ /* 0x000ea4000c1e1700 */
[----:B--2---:R-:W-:Y:S01]  /*6b90*/  SHF.R.S32.HI R3, RZ, 0x1f, R2 ;  /* 0x0000001fff037819 */ /* 0x004fe20000011402 */
[----:B------:R-:W-:Y:S05]  /*6ba0*/  BRA `(.L_x_13442) ;  /* 0x00000c7000007947 */ /* 0x000fea0003800000 */
.L_x_13438:
        /* <DEDUP_REMOVED lines=9> */
.L_x_13446:
[----:B------:R-:W2:Y:S02]  /*6c40*/  LDG.E.U16 R4, [R4.64] ;  /* 0x0000002404047981 */ /* 0x000ea4000c1e1500 */
[----:B--2---:R-:W-:-:S06]  /*6c50*/  HADD2.F32 R2, -RZ, R4.H0_H0 ;  /* 0x20000004ff027230 */ /* 0x004fcc0000004100 */
[----:B------:R-:W0:Y:S01]  /*6c60*/  F2I.S64.TRUNC R2, R2 ;  /* 0x0000000200027311 */ /* 0x000e22000020d900 */
[----:B------:R-:W-:Y:S05]  /*6c70*/  BRA `(.L_x_13442) ;  /* 0x00000ba000007947 */ /* 0x000fea0003800000 */
.L_x_13445:
        /* <DEDUP_REMOVED lines=9> */
.L_x_13448:
[----:B------:R-:W2:Y:S02]  /*6d10*/  LDG.E.U16 R4, [R4.64] ;  /* 0x0000002404047981 */ /* 0x000ea4000c1e1500 */
[----:B--2---:R-:W-:-:S06]  /*6d20*/  HADD2.F32 R2, -RZ, R4.H0_H0 ;  /* 0x20000004ff027230 */ /* 0x004fcc0000004100 */
[----:B------:R-:W0:Y:S01]  /*6d30*/  F2I.S64.TRUNC R2, R2 ;  /* 0x0000000200027311 */ /* 0x000e22000020d900 */
[----:B------:R-:W-:Y:S05]  /*6d40*/  BRA `(.L_x_13442) ;  /* 0x00000ad000007947 */ /* 0x000fea0003800000 */
.L_x_13447:
[----:B------:R-:W2:Y:S02]  /*6d50*/  LDG.E.64 R2, [R4.64] ;  /* 0x0000002404027981 */ /* 0x000ea4000c1e1b00 */
[----:B--2---:R-:W0:Y:S01]  /*6d60*/  F2I.S64.F64.TRUNC R2, R2 ;  /* 0x0000000200027311 */ /* 0x004e22000030d900 */
[----:B------:R-:W-:Y:S05]  /*6d70*/  BRA `(.L_x_13442) ;  /* 0x00000aa000007947 */ /* 0x000fea0003800000 */
.L_x_13437:
        /* <DEDUP_REMOVED lines=13> */
.L_x_13451:
[----:B------:R-:W2:Y:S02]  /*6e50*/  LDG.E.64 R2, [R4.64] ;  /* 0x0000002404027981 */ /* 0x000ea4000c1e1b00 */
[----:B--2---:R-:W0:Y:S01]  /*6e60*/  F2I.S64.F64.TRUNC R2, R2 ;  /* 0x0000000200027311 */ /* 0x004e22000030d900 */
[----:B------:R-:W-:Y:S05]  /*6e70*/  BRA `(.L_x_13442) ;  /* 0x000009a000007947 */ /* 0x000fea0003800000 */
.L_x_13450:
        /* <DEDUP_REMOVED lines=27> */
.L_x_13453:
        /* <DEDUP_REMOVED lines=14> */
.L_x_13452:
[----:B------:R-:W2:Y:S02]  /*7110*/  LDG.E.U16 R2, [R4.64] ;  /* 0x0000002404027981 */ /* 0x000ea4000c1e1500 */
[----:B--2---:R-:W-:-:S06]  /*7120*/  PRMT R2, RZ, 0x5410, R2 ;  /* 0x00005410ff027816 */ /* 0x004fcc0000000002 */
[----:B------:R-:W0:Y:S01]  /*7130*/  F2I.S64.TRUNC R2, R2 ;  /* 0x0000000200027311 */ /* 0x000e22000020d900 */
[----:B------:R-:W-:Y:S05]  /*7140*/  BRA `(.L_x_13442) ;  /* 0x000006d000007947 */ /* 0x000fea0003800000 */
.L_x_13449:
        /* <DEDUP_REMOVED lines=11> */
.L_x_13456:
        /* <DEDUP_REMOVED lines=21> */
.L_x_13460:
[----:B------:R-:W-:Y:S05]  /*7350*/  BSYNC B1 ;  /* 0x0000000000017941 */ /* 0x000fea0003800000 */
.L_x_13459:
[----:B------:R-:W-:Y:S01]  /*7360*/  IMAD.SHL.U32 R2, R2, 0x100000, RZ ;  /* 0x0010000002027824 */ /* 0x000fe200078e00ff */
[----:B------:R-:W-:-:S04]  /*7370*/  LEA R3, R0, 0x3b800000, 0x17 ;  /* 0x3b80000000037811 */ /* 0x000fc800078eb8ff */
[----:B------:R-:W-:Y:S02]  /*7380*/  LOP3.LUT R2, R3, R2, R4, 0xfe, !PT ;  /* 0x0000000203027212 */ /* 0x000fe400078efe04 */
.L_x_13458:
[----:B------:R-:W-:Y:S05]  /*7390*/  BSYNC B0 ;  /* 0x0000000000007941 */ /* 0x000fea0003800000 */
.L_x_13457:
[----:B------:R-:W0:Y:S01]  /*73a0*/  F2I.S64.TRUNC R2, R2 ;  /* 0x0000000200027311 */ /* 0x000e22000020d900 */
[----:B------:R-:W-:Y:S05]  /*73b0*/  BRA `(.L_x_13442) ;  /* 0x0000046000007947 */ /* 0x000fea0003800000 */
.L_x_13455:
        /* <DEDUP_REMOVED lines=21> */
.L_x_13464:
[----:B------:R-:W-:Y:S05]  /*7510*/  BSYNC B1 ;  /* 0x0000000000017941 */ /* 0x000fea0003800000 */
.L_x_13463:
[----:B------:R-:W-:Y:S01]  /*7520*/  IMAD.SHL.U32 R2, R2, 0x200000, RZ ;  /* 0x0020000002027824 */ /* 0x000fe200078e00ff */
[----:B------:R-:W-:-:S04]  /*7530*/  LEA R3, R0, 0x37800000, 0x17 ;  /* 0x3780000000037811 */ /* 0x000fc800078eb8ff */
[----:B------:R-:W-:Y:S02]  /*7540*/  LOP3.LUT R2, R3, R2, R4, 0xfe, !PT ;  /* 0x0000000203027212 */ /* 0x000fe400078efe04 */
.L_x_13462:
[----:B------:R-:W-:Y:S05]  /*7550*/  BSYNC B0 ;  /* 0x0000000000007941 */ /* 0x000fea0003800000 */
.L_x_13461:
[----:B------:R-:W0:Y:S01]  /*7560*/  F2I.S64.TRUNC R2, R2 ;  /* 0x0000000200027311 */ /* 0x000e22000020d900 */
[----:B------:R-:W-:Y:S05]  /*7570*/  BRA `(.L_x_13442) ;  /* 0x000002a000007947 */ /* 0x000fea0003800000 */
.L_x_13454:
        /* <DEDUP_REMOVED lines=14> */
.L_x_13468:
[----:B------:R-:W-:Y:S05]  /*7660*/  BSYNC B0 ;  /* 0x0000000000007941 */ /* 0x000fea0003800000 */
.L_x_13467:
[----:B------:R-:W0:Y:S01]  /*7670*/  F2I.S64.TRUNC R2, R2 ;  /* 0x0000000200027311 */ /* 0x000e22000020d900 */
[----:B------:R-:W-:Y:S05]  /*7680*/  BRA `(.L_x_13442) ;  /* 0x0000019000007947 */ /* 0x000fea0003800000 */
.L_x_13441:
        /* <DEDUP_REMOVED lines=21> */
.L_x_13466:
[----:B------:R0:W5:Y:S01]  /*77e0*/  LDG.E.64 R2, [R4.64] ;  /* 0x0000002404027981 */ /* 0x000162000c1e1b00 */
[----:B------:R-:W-:Y:S05]  /*77f0*/  BRA `(.L_x_13442) ;  /* 0x0000002000007947 */ /* 0x000fea0003800000 */
.L_x_13465:
[----:B------:R0:W5:Y:S01]  /*7800*/  LDG.E R2, [R4.64] ;  /* 0x0000002404027981 */ /* 0x000162000c1e1900 */
[----:B------:R-:W-:-:S03]  /*7810*/  IMAD.MOV.U32 R3, RZ, RZ, RZ ;  /* 0x000000ffff037224 */ /* 0x000fc600078e00ff */
.L_x_13442:
        /* <DEDUP_REMOVED lines=17> */
.L_x_13472:
[----:B------:R0:W-:Y:S01]  /*7930*/  STG.E.U8 [R16.64], R7 ;  /* 0x0000000710007986 */ /* 0x0001e2000c101124 */
[----:B------:R-:W-:Y:S05]  /*7940*/  BRA `(.L_x_13474) ;  /* 0x00000ef000007947 */ /* 0x000fea0003800000 */
.L_x_13471:
        /* <DEDUP_REMOVED lines=8> */
.L_x_13476:
[----:B------:R0:W-:Y:S01]  /*79d0*/  STG.E [R16.64], R7 ;  /* 0x0000000710007986 */ /* 0x0001e2000c101924 */
[----:B------:R-:W-:Y:S05]  /*79e0*/  BRA `(.L_x_13474) ;  /* 0x00000e5000007947 */ /* 0x000fea0003800000 */
.L_x_13475:
[----:B------:R0:W-:Y:S01]  /*79f0*/  STG.E.U16 [R16.64], R7 ;  /* 0x0000000710007986 */ /* 0x0001e2000c101524 */
[----:B------:R-:W-:Y:S05]  /*7a00*/  BRA `(.L_x_13474) ;  /* 0x00000e3000007947 */ /* 0x000fea0003800000 */
.L_x_13470:
        /* <DEDUP_REMOVED lines=11> */
.L_x_13478:
[----:B------:R-:W-:-:S05]  /*7ac0*/  IADD3 R2, P0, RZ, -R2, RZ ;  /* 0x80000002ff027210 */ /* 0x000fca0007f1e0ff */
[----:B------:R-:W-:-:S04]  /*7ad0*/  IMAD.X R3, RZ, RZ, ~R3, P0 ;  /* 0x000000ffff037224 */ /* 0x000fc800000e0e03 */
[----:B------:R-:W0:Y:S02]  /*7ae0*/  I2F.S64 R0, R2 ;  /* 0x0000000200007312 */ /* 0x000e240000301400 */
[----:B0-----:R-:W-:-:S05]  /*7af0*/  F2FP.PACK_AB R0, RZ, R0 ;  /* 0x00000000ff00723e */ /* 0x001fca00000000ff */
[----:B------:R0:W-:Y:S01]  /*7b00*/  STG.E.U16 [R16.64], R0 ;  /* 0x0000000010007986 */ /* 0x0001e2000c101524 */
[----:B------:R-:W-:Y:S05]  /*7b10*/  BRA `(.L_x_13474) ;  /* 0x00000d2000007947 */ /* 0x000fea0003800000 */
.L_x_13477:
        /* <DEDUP_REMOVED lines=12> */
.L_x_13480:
[----:B------:R-:W-:-:S05]  /*7be0*/  IADD3 R2, P0, RZ, -R2, RZ ;  /* 0x80000002ff027210 */ /* 0x000fca0007f1e0ff */
[----:B------:R-:W-:-:S04]  /*7bf0*/  IMAD.X R3, RZ, RZ, ~R3, P0 ;  /* 0x000000ffff037224 */ /* 0x000fc800000e0e03 */
[----:B------:R-:W0:Y:S02]  /*7c00*/  I2F.S64 R2, R2 ;  /* 0x0000000200027312 */ /* 0x000e240000301400 */
[----:B0-----:R-:W-:-:S04]  /*7c10*/  F2FP.PACK_AB R3, RZ, R2 ;  /* 0x00000002ff03723e */ /* 0x001fc800000000ff */
[----:B------:R-:W-:-:S05]  /*7c20*/  PRMT R3, R3, 0x5410, RZ ;  /* 0x0000541003037816 */ /* 0x000fca00000000ff */
[----:B------:R0:W-:Y:S01]  /*7c30*/  STG.E [R16.64], R3 ;  /* 0x0000000310007986 */ /* 0x0001e2000c101924 */
[----:B------:R-:W-:Y:S05]  /*7c40*/  BRA `(.L_x_13474) ;  /* 0x00000bf000007947 */ /* 0x000fea0003800000 */
.L_x_13479:
[----:B------:R-:W-:-:S05]  /*7c50*/  IADD3 R2, P0, RZ, -R2, RZ ;  /* 0x80000002ff027210 */ /* 0x000fca0007f1e0ff */
[----:B------:R-:W-:-:S06]  /*7c60*/  IMAD.X R3, RZ, RZ, ~R3, P0 ;  /* 0x000000ffff037224 */ /* 0x000fcc00000e0e03 */
[----:B------:R-:W0:Y:S02]  /*7c70*/  I2F.F64.S64 R2, R2 ;  /* 0x0000000200027312 */ /* 0x000e240000301c00 */
[----:B0-----:R0:W-:Y:S01]  /*7c80*/  STG.E.64 [R16.64], R2 ;  /* 0x0000000210007986 */ /* 0x0011e2000c101b24 */
[----:B------:R-:W-:Y:S05]  /*7c90*/  BRA `(.L_x_13474) ;  /* 0x00000ba000007947 */ /* 0x000fea0003800000 */
.L_x_13469:
        /* <DEDUP_REMOVED lines=13> */
.L_x_13483:
[----:B------:R-:W-:Y:S01]  /*7d70*/  IADD3 R2, P0, RZ, -R2, RZ ;  /* 0x80000002ff027210 */ /* 0x000fe20007f1e0ff */
[----:B------:R-:W-:-:S04]  /*7d80*/  CS2R R6, SRZ ;  /* 0x0000000000067805 */ /* 0x000fc8000001ff00 */
[----:B------:R-:W-:-:S04]  /*7d90*/  IMAD.X R3, RZ, RZ, ~R3, P0 ;  /* 0x000000ffff037224 */ /* 0x000fc800000e0e03 */
[----:B------:R-:W0:Y:S02]  /*7da0*/  I2F.F64.S64 R4, R2 ;  /* 0x0000000200047312 */ /* 0x000e240000301c00 */
[----:B0-----:R0:W-:Y:S01]  /*7db0*/  STG.E.128 [R16.64], R4 ;  /* 0x0000000410007986 */ /* 0x0011e2000c101d24 */
[----:B------:R-:W-:Y:S05]  /*7dc0*/  BRA `(.L_x_13474) ;  /* 0x00000a7000007947 */ /* 0x000fea0003800000 */
.L_x_13482:
        /* <DEDUP_REMOVED lines=23> */
.L_x_13487:
[----:B------:R-:W-:Y:S05]  /*7f40*/  BSYNC B0 ;  /* 0x0000000000007941 */ /* 0x000fea0003800000 */
.L_x_13486:
[----:B------:R-:W-:-:S05]  /*7f50*/  LOP3.LUT R5, R0, R5, RZ, 0xfc, !PT ;  /* 0x0000000500057212 */ /* 0x000fca00078efcff */
[----:B------:R0:W-:Y:S01]  /*7f60*/  STG.E.U8 [R16.64], R5 ;  /* 0x0000000510007986 */ /* 0x0001e2000c101124 */
[----:B------:R-:W-:Y:S05]  /*7f70*/  BRA `(.L_x_13474) ;  /* 0x000008c000007947 */ /* 0x000fea0003800000 */
.L_x_13485:
        /* <DEDUP_REMOVED lines=15> */
.L_x_13489:
[----:B------:R-:W-:Y:S01]  /*8070*/  IMAD.MOV.U32 R0, RZ, RZ, 0x7f ;  /* 0x0000007fff007424 */ /* 0x000fe200078e00ff */
[----:B------:R-:W-:-:S04]  /*8080*/  ISETP.GT.U32.AND P0, PT, R4, 0x7f800000, PT ;  /* 0x7f8000000400780c */ /* 0x000fc80003f04070 */
[----:B------:R-:W-:-:S04]  /*8090*/  SEL R0, R0, 0x7c, P0 ;  /* 0x0000007c00007807 */ /* 0x000fc80000000000 */
.L_x_13490:
[----:B------:R-:W-:Y:S05]  /*80a0*/  BSYNC B0 ;  /* 0x0000000000007941 */ /* 0x000fea0003800000 */
.L_x_13488:
[----:B------:R-:W-:-:S04]  /*80b0*/  LOP3.LUT R2, R3, 0x80000000, RZ, 0xc0, !PT ;  /* 0x8000000003027812 */ /* 0x000fc800078ec0ff */
[----:B------:R-:W-:-:S04]  /*80c0*/  SHF.R.U32.HI R3, RZ, 0x18, R2 ;  /* 0x00000018ff037819 */ /* 0x000fc80000011602 */
[----:B------:R-:W-:-:S05]  /*80d0*/  LOP3.LUT R3, R0, R3, RZ, 0xfc, !PT ;  /* 0x0000000300037212 */ /* 0x000fca00078efcff */
[----:B------:R0:W-:Y:S01]  /*80e0*/  STG.E.U8 [R16.64], R3 ;  /* 0x0000000310007986 */ /* 0x0001e2000c101124 */
[----:B------:R-:W-:Y:S05]  /*80f0*/  BRA `(.L_x_13474) ;  /* 0x0000074000007947 */ /* 0x000fea0003800000 */
.L_x_13484:
[----:B------:R-:W-:-:S05]  /*8100*/  IADD3 R2, P0, RZ, -R2, RZ ;  /* 0x80000002ff027210 */ /* 0x000fca0007f1e0ff */
[----:B------:R-:W-:-:S04]  /*8110*/  IMAD.X R3, RZ, RZ, ~R3, P0 ;  /* 0x000000ffff037224 */ /* 0x000fc800000e0e03 */
[----:B------:R-:W0:Y:S02]  /*8120*/  I2F.S64 R0, R2 ;  /* 0x0000000200007312 */ /* 0x000e240000301400 */
[----:B0-----:R-:W-:-:S05]  /*8130*/  F2FP.BF16.PACK_AB R0, RZ, R0 ;  /* 0x00000000ff00723e */ /* 0x001fca00000010ff */
[----:B------:R0:W-:Y:S01]  /*8140*/  STG.E.U16 [R16.64], R0 ;  /* 0x0000000010007986 */ /* 0x0001e2000c101524 */
[----:B------:R-:W-:Y:S05]  /*8150*/  BRA `(.L_x_13474) ;  /* 0x000006e000007947 */ /* 0x000fea0003800000 */
.L_x_13481:
        /* <DEDUP_REMOVED lines=10> */
.L_x_13493:
        /* <DEDUP_REMOVED lines=19> */
.L_x_13496:
[----:B------:R-:W-:-:S04]  /*8330*/  LOP3.LUT R2, R3, 0x80000000, RZ, 0xc0, !PT ;  /* 0x8000000003027812 */ /* 0x000fc800078ec0ff */
[----:B------:R-:W-:-:S04]  /*8340*/  SHF.R.U32.HI R3, RZ, 0x18, R2 ;  /* 0x00000018ff037819 */ /* 0x000fc80000011602 */
[----:B------:R-:W-:-:S04]  /*8350*/  LOP3.LUT R0, R0, R3, RZ, 0xfc, !PT ;  /* 0x0000000300007212 */ /* 0x000fc800078efcff */
[----:B------:R-:W-:Y:S02]  /*8360*/  PRMT R8, R0, 0x7610, R8 ;  /* 0x0000761000087816 */ /* 0x000fe40000000008 */
.L_x_13495:
[----:B------:R-:W-:Y:S05]  /*8370*/  BSYNC B0 ;  /* 0x0000000000007941 */ /* 0x000fea0003800000 */
.L_x_13494:
[----:B------:R0:W-:Y:S01]  /*8380*/  STG.E.U8 [R16.64], R8 ;  /* 0x0000000810007986 */ /* 0x0001e2000c101124 */
[----:B------:R-:W-:Y:S05]  /*8390*/  BRA `(.L_x_13474) ;  /* 0x000004a000007947 */ /* 0x000fea0003800000 */
.L_x_13492:
        /* <DEDUP_REMOVED lines=19> */
.L_x_13499:
[----:B------:R-:W-:-:S04]  /*84d0*/  LOP3.LUT R2, R3, 0x80000000, RZ, 0xc0, !PT ;  /* 0x8000000003027812 */ /* 0x000fc800078ec0ff */
[----:B------:R-:W-:-:S04]  /*84e0*/  SHF.R.U32.HI R3, RZ, 0x18, R2 ;  /* 0x00000018ff037819 */ /* 0x000fc80000011602 */
[----:B------:R-:W-:-:S04]  /*84f0*/  LOP3.LUT R0, R0, R3, RZ, 0xfc, !PT ;  /* 0x0000000300007212 */ /* 0x000fc800078efcff */
[----:B------:R-:W-:Y:S02]  /*8500*/  PRMT R8, R0, 0x7610, R8 ;  /* 0x0000761000087816 */ /* 0x000fe40000000008 */
.L_x_13498:
[----:B------:R-:W-:Y:S05]  /*8510*/  BSYNC B0 ;  /* 0x0000000000007941 */ /* 0x000fea0003800000 */
.L_x_13497:
[----:B------:R0:W-:Y:S01]  /*8520*/  STG.E.U8 [R16.64], R8 ;  /* 0x0000000810007986 */ /* 0x0001e2000c101124 */
[----:B------:R-:W-:Y:S05]  /*8530*/  BRA `(.L_x_13474) ;  /* 0x0000030000007947 */ /* 0x000fea0003800000 */
.L_x_13491:
        /* <DEDUP_REMOVED lines=25> */
.L_x_13473:
        /* <DEDUP_REMOVED lines=20> */
.L_x_13501:
[----:B------:R0:W-:Y:S01]  /*8810*/  STG.E.64 [R16.64], R4 ;  /* 0x0000000410007986 */ /* 0x0001e2000c101b24 */
[----:B------:R-:W-:Y:S05]  /*8820*/  BRA `(.L_x_13474) ;  /* 0x0000001000007947 */ /* 0x000fea0003800000 */
.L_x_13500:
[----:B------:R0:W-:Y:S02]  /*8830*/  STG.E [R16.64], R7 ;  /* 0x0000000710007986 */ /* 0x0001e4000c101924 */
.L_x_13474:
[----:B------:R-:W-:Y:S02]  /*8840*/  IADD3 R19, R19, 0x80, RZ ;  /* 0x0000008013137810 */ /* 0x000fe40007ffe0ff */
.L_x_13369:
[----:B------:R-:W-:Y:S05]  /*8850*/  BSYNC B6 ;  /* 0x0000000000067941 */ /* 0x000fea0003800000 */
.L_x_13368:
        /* <DEDUP_REMOVED lines=230> */
.L_x_13502:
        /* <DEDUP_REMOVED lines=19> */
.L_x_13506:
[----:B------:R0:W5:Y:S01]  /*97f0*/  LDG.E.U8 R2, [R4.64] ;  /* 0x0000002404027981 */ /* 0x000162000c1e1100 */
[----:B------:R-:W-:Y:S01]  /*9800*/  IMAD.MOV.U32 R3, RZ, RZ, RZ ;  /* 0x000000ffff037224 */ /* 0x000fe200078e00ff */
[----:B------:R-:W-:Y:S05]  /*9810*/  BRA `(.L_x_13508) ;  /* 0x00000d5000007947 */ /* 0x000fea0003800000 */
.L_x_13505:
        /* <DEDUP_REMOVED lines=8> */
.L_x_13510:
[----:B------:R-:W2:Y:S02]  /*98a0*/  LDG.E R2, [R4.64] ;  /* 0x0000002404027981 */ /* 0x000ea4000c1e1900 */
[----:B--2---:R-:W-:Y:S01]  /*98b0*/  SHF.R.S32.HI R3, RZ, 0x1f, R2 ;  /* 0x0000001fff037819 */ /* 0x004fe20000011402 */
[----:B------:R-:W-:Y:S05]  /*98c0*/  BRA `(.L_x_13508) ;  /* 0x00000ca000007947 */ /* 0x000fea0003800000 */
.L_x_13509:
[----:B------:R-:W2:Y:S02]  /*98d0*/  LDG.E.S16 R2, [R4.64] ;  /* 0x0000002404027981 */ /* 0x000ea4000c1e1700 */
[----:B--2---:R-:W-:Y:S01]  /*98e0*/  SHF.R.S32.HI R3, RZ, 0x1f, R2 ;  /* 0x0000001fff037819 */ /* 0x004fe20000011402 */
[----:B------:R-:W-:Y:S05]  /*98f0*/  BRA `(.L_x_13508) ;  /* 0x00000c7000007947 */ /* 0x000fea0003800000 */
.L_x_13504:
        /* <DEDUP_REMOVED lines=9> */
.L_x_13512:
[----:B------:R-:W2:Y:S02]  /*9990*/  LDG.E.U16 R4, [R4.64] ;  /* 0x0000002404047981 */ /* 0x000ea4000c1e1500 */
[----:B--2---:R-:W-:-:S06]  /*99a0*/  HADD2.F32 R2, -RZ, R4.H0_H0 ;  /* 0x20000004ff027230 */ /* 0x004fcc0000004100 */
[----:B------:R-:W0:Y:S01]  /*99b0*/  F2I.S64.TRUNC R2, R2 ;  /* 0x0000000200027311 */ /* 0x000e22000020d900 */
[----:B------:R-:W-:Y:S05]  /*99c0*/  BRA `(.L_x_13508) ;  /* 0x00000ba000007947 */ /* 0x000fea0003800000 */
.L_x_13511:
        /* <DEDUP_REMOVED lines=9> */
.L_x_13514:
[----:B------:R-:W2:Y:S02]  /*9a60*/  LDG.E.U16 R4, [R4.64] ;  /* 0x0000002404047981 */ /* 0x000ea4000c1e1500 */
[----:B--2---:R-:W-:-:S06]  /*9a70*/  HADD2.F32 R2, -RZ, R4.H0_H0 ;  /* 0x20000004ff027230 */ /* 0x004fcc0000004100 */
[----:B------:R-:W0:Y:S01]  /*9a80*/  F2I.S64.TRUNC R2, R2 ;  /* 0x0000000200027311 */ /* 0x000e22000020d900 */
[----:B------:R-:W-:Y:S05]  /*9a90*/  BRA `(.L_x_13508) ;  /* 0x00000ad000007947 */ /* 0x000fea0003800000 */
.L_x_13513:
[----:B------:R-:W2:Y:S02]  /*9aa0*/  LDG.E.64 R2, [R4.64] ;  /* 0x0000002404027981 */ /* 0x000ea4000c1e1b00 */
[----:B--2---:R-:W0:Y:S01]  /*9ab0*/  F2I.S64.F64.TRUNC R2, R2 ;  /* 0x0000000200027311 */ /* 0x004e22000030d900 */
[----:B------:R-:W-:Y:S05]  /*9ac0*/  BRA `(.L_x_13508) ;  /* 0x00000aa000007947 */ /* 0x000fea0003800000 */
.L_x_13503:
        /* <DEDUP_REMOVED lines=13> */
.L_x_13517:
[----:B------:R-:W2:Y:S02]  /*9ba0*/  LDG.E.64 R2, [R4.64] ;  /* 0x0000002404027981 */ /* 0x000ea4000c1e1b00 */
[----:B--2---:R-:W0:Y:S01]  /*9bb0*/  F2I.S64.F64.TRUNC R2, R2 ;  /* 0x0000000200027311 */ /* 0x004e22000030d900 */
[----:B------:R-:W-:Y:S05]  /*9bc0*/  BRA `(.L_x_13508) ;  /* 0x000009a000007947 */ /* 0x000fea0003800000 */
.L_x_13516:
        /* <DEDUP_REMOVED lines=27> */
.L_x_13519:
        /* <DEDUP_REMOVED lines=14> */
.L_x_13518:
[----:B------:R-:W2:Y:S02]  /*9e60*/  LDG.E.U16 R2, [R4.64] ;  /* 0x0000002404027981 */ /* 0x000ea4000c1e1500 */
[----:B--2---:R-:W-:-:S06]  /*9e70*/  PRMT R2, RZ, 0x5410, R2 ;  /* 0x00005410ff027816 */ /* 0x004fcc0000000002 */
[----:B------:R-:W0:Y:S01]  /*9e80*/  F2I.S64.TRUNC R2, R2 ;  /* 0x0000000200027311 */ /* 0x000e22000020d900 */
[----:B------:R-:W-:Y:S05]  /*9e90*/  BRA `(.L_x_13508) ;  /* 0x000006d000007947 */ /* 0x000fea0003800000 */
.L_x_13515:
        /* <DEDUP_REMOVED lines=11> */
.L_x_13522:
        /* <DEDUP_REMOVED lines=21> */
.L_x_13526:
[----:B------:R-:W-:Y:S05]  /*a0a0*/  BSYNC B1 ;  /* 0x0000000000017941 */ /* 0x000fea0003800000 */
.L_x_13525:
[----:B------:R-:W-:Y:S01]  /*a0b0*/  IMAD.SHL.U32 R2, R2, 0x100000, RZ ;  /* 0x0010000002027824 */ /* 0x000fe200078e00ff */
[----:B------:R-:W-:-:S04]  /*a0c0*/  LEA R3, R0, 0x3b800000, 0x17 ;  /* 0x3b80000000037811 */ /* 0x000fc800078eb8ff */
[----:B------:R-:W-:Y:S02]  /*a0d0*/  LOP3.LUT R2, R3, R2, R4, 0xfe, !PT ;  /* 0x0000000203027212 */ /* 0x000fe400078efe04 */
.L_x_13524:
[----:B------:R-:W-:Y:S05]  /*a0e0*/  BSYNC B0 ;  /* 0x0000000000007941 */ /* 0x000fea0003800000 */
.L_x_13523:
[----:B------:R-:W0:Y:S01]  /*a0f0*/  F2I.S64.TRUNC R2, R2 ;  /* 0x0000000200027311 */ /* 0x000e22000020d900 */
[----:B------:R-:W-:Y:S05]  /*a100*/  BRA `(.L_x_13508) ;  /* 0x0000046000007947 */ /* 0x000fea0003800000 */
.L_x_13521:
        /* <DEDUP_REMOVED lines=21> */
.L_x_13530:
[----:B------:R-:W-:Y:S05]  /*a260*/  BSYNC B1 ;  /* 0x0000000000017941 */ /* 0x000fea0003800000 */
.L_x_13529:
[----:B------:R-:W-:Y:S01]  /*a270*/  IMAD.SHL.U32 R2, R2, 0x200000, RZ ;  /* 0x0020000002027824 */ /* 0x000fe200078e00ff */
[----:B------:R-:W-:-:S04]  /*a280*/  LEA R3, R0, 0x37800000, 0x17 ;  /* 0x3780000000037811 */ /* 0x000fc800078eb8ff */
[----:B------:R-:W-:Y:S02]  /*a290*/  LOP3.LUT R2, R3, R2, R4, 0xfe, !PT ;  /* 0x0000000203027212 */ /* 0x000fe400078efe04 */
.L_x_13528:
[----:B------:R-:W-:Y:S05]  /*a2a0*/  BSYNC B0 ;  /* 0x0000000000007941 */ /* 0x000fea0003800000 */
.L_x_13527:
[----:B------:R-:W0:Y:S01]  /*a2b0*/  F2I.S64.TRUNC R2, R2 ;  /* 0x0000000200027311 */ /* 0x000e22000020d900 */
[----:B------:R-:W-:Y:S05]  /*a2c0*/  BRA `(.L_x_13508) ;  /* 0x000002a000007947 */ /* 0x000fea0003800000 */
.L_x_13520:
        /* <DEDUP_REMOVED lines=14> */
.L_x_13534:
[----:B------:R-:W-:Y:S05]  /*a3b0*/  BSYNC B0 ;  /* 0x0000000000007941 */ /* 0x000fea0003800000 */
.L_x_13533:
[----:B------:R-:W0:Y:S01]  /*a3c0*/  F2I.S64.TRUNC R2, R2 ;  /* 0x0000000200027311 */ /* 0x000e22000020d900 */
[----:B------:R-:W-:Y:S05]  /*a3d0*/  BRA `(.L_x_13508) ;  /* 0x0000019000007947 */ /* 0x000fea0003800000 */
.L_x_13507:
        /* <DEDUP_REMOVED lines=21> */
.L_x_13532:
[----:B------:R0:W5:Y:S01]  /*a530*/  LDG.E.64 R2, [R4.64] ;  /* 0x0000002404027981 */ /* 0x000162000c1e1b00 */
[----:B------:R-:W-:Y:S05]  /*a540*/  BRA `(.L_x_13508) ;  /* 0x0000002000007947 */ /* 0x000fea0003800000 */
.L_x_13531:
[----:B------:R0:W5:Y:S01]  /*a550*/  LDG.E R2, [R4.64] ;  /* 0x0000002404027981 */ /* 0x000162000c1e1900 */
[----:B------:R-:W-:-:S03]  /*a560*/  IMAD.MOV.U32 R3, RZ, RZ, RZ ;  /* 0x000000ffff037224 */ /* 0x000fc600078e00ff */
.L_x_13508:
        /* <DEDUP_REMOVED lines=17> */
.L_x_13538:
[----:B------:R-:W-:Y:S01]  /*a680*/  STG.E.U8 [R16.64], R7 ;  /* 0x0000000710007986 */ /* 0x000fe2000c101124 */
[----:B------:R-:W-:Y:S05]  /*a690*/  EXIT ;  /* 0x000000000000794d */ /* 0x000fea0003800000 */
.L_x_13537:
        /* <DEDUP_REMOVED lines=8> */
.L_x_13541:
[----:B------:R-:W-:Y:S01]  /*a720*/  STG.E [R16.64], R7 ;  /* 0x0000000710007986 */ /* 0x000fe2000c101924 */
[----:B------:R-:W-:Y:S05]  /*a730*/  EXIT ;  /* 0x000000000000794d */ /* 0x000fea0003800000 */
.L_x_13540:
[----:B------:R-:W-:Y:S01]  /*a740*/  STG.E.U16 [R16.64], R7 ;  /* 0x0000000710007986 */ /* 0x000fe2000c101524 */
[----:B------:R-:W-:Y:S05]  /*a750*/  EXIT ;  /* 0x000000000000794d */ /* 0x000fea0003800000 */
.L_x_13536:
        /* <DEDUP_REMOVED lines=9> */
[----:B0-----:R-:W-:Y:S01]  /*a7f0*/  STG.E [R16.64], R3 ;  /* 0x0000000310007986 */ /* 0x001fe2000c101924 */
[----:B------:R-:W-:Y:S05]  /*a800*/  EXIT ;  /* 0x000000000000794d */ /* 0x000fea0003800000 */
.L_x_13543:
[----:B------:R-:W-:-:S05]  /*a810*/  IADD3 R2, P0, RZ, -R2, RZ ;  /* 0x80000002ff027210 */ /* 0x000fca0007f1e0ff */
[----:B------:R-:W-:-:S04]  /*a820*/  IMAD.X R3, RZ, RZ, ~R3, P0 ;  /* 0x000000ffff037224 */ /* 0x000fc800000e0e03 */
[----:B------:R-:W0:Y:S02]  /*a830*/  I2F.S64 R0, R2 ;  /* 0x0000000200007312 */ /* 0x000e240000301400 */
[----:B0-----:R-:W-:-:S05]  /*a840*/  F2FP.PACK_AB R0, RZ, R0 ;  /* 0x00000000ff00723e */ /* 0x001fca00000000ff */
[----:B------:R-:W-:Y:S01]  /*a850*/  STG.E.U16 [R16.64], R0 ;  /* 0x0000000010007986 */ /* 0x000fe2000c101524 */
[----:B------:R-:W-:Y:S05]  /*a860*/  EXIT ;  /* 0x000000000000794d */ /* 0x000fea0003800000 */
.L_x_13542:
        /* <DEDUP_REMOVED lines=10> */
[----:B0-----:R-:W-:Y:S01]  /*a910*/  STG.E.64 [R16.64], R4 ;  /* 0x0000000410007986 */ /* 0x001fe2000c101b24 */
[----:B------:R-:W-:Y:S05]  /*a920*/  EXIT ;  /* 0x000000000000794d */ /* 0x000fea0003800000 */
.L_x_13545:
[----:B------:R-:W-:-:S05]  /*a930*/  IADD3 R2, P0, RZ, -R2, RZ ;  /* 0x80000002ff027210 */ /* 0x000fca0007f1e0ff */
[----:B------:R-:W-:-:S04]  /*a940*/  IMAD.X R3, RZ, RZ, ~R3, P0 ;  /* 0x000000ffff037224 */ /* 0x000fc800000e0e03 */
[----:B------:R-:W0:Y:S02]  /*a950*/  I2F.S64 R2, R2 ;  /* 0x0000000200027312 */ /* 0x000e240000301400 */
[----:B0-----:R-:W-:-:S04]  /*a960*/  F2FP.PACK_AB R3, RZ, R2 ;  /* 0x00000002ff03723e */ /* 0x001fc800000000ff */
[----:B------:R-:W-:-:S05]  /*a970*/  PRMT R3, R3, 0x5410, RZ ;  /* 0x0000541003037816 */ /* 0x000fca00000000ff */
[----:B------:R-:W-:Y:S01]  /*a980*/  STG.E [R16.64], R3 ;  /* 0x0000000310007986 */ /* 0x000fe2000c101924 */
[----:B------:R-:W-:Y:S05]  /*a990*/  EXIT ;  /* 0x000000000000794d */ /* 0x000fea0003800000 */
.L_x_13544:
[----:B------:R-:W-:-:S05]  /*a9a0*/  IADD3 R2, P0, RZ, -R2, RZ ;  /* 0x80000002ff027210 */ /* 0x000fca0007f1e0ff */
[----:B------:R-:W-:-:S06]  /*a9b0*/  IMAD.X R3, RZ, RZ, ~R3, P0 ;  /* 0x000000ffff037224 */ /* 0x000fcc00000e0e03 */
[----:B------:R-:W0:Y:S02]  /*a9c0*/  I2F.F64.S64 R2, R2 ;  /* 0x0000000200027312 */ /* 0x000e240000301c00 */
[----:B0-----:R-:W-:Y:S01]  /*a9d0*/  STG.E.64 [R16.64], R2 ;  /* 0x0000000210007986 */ /* 0x001fe2000c101b24 */
[----:B------:R-:W-:Y:S05]  /*a9e0*/  EXIT ;  /* 0x000000000000794d */ /* 0x000fea0003800000 */
.L_x_13535:
        /* <DEDUP_REMOVED lines=13> */
.L_x_13548:
[----:B------:R-:W-:Y:S01]  /*aac0*/  IADD3 R2, P0, RZ, -R2, RZ ;  /* 0x80000002ff027210 */ /* 0x000fe20007f1e0ff */
[----:B------:R-:W-:-:S04]  /*aad0*/  CS2R R6, SRZ ;  /* 0x0000000000067805 */ /* 0x000fc8000001ff00 */
[----:B------:R-:W-:-:S04]  /*aae0*/  IMAD.X R3, RZ, RZ, ~R3, P0 ;  /* 0x000000ffff037224 */ /* 0x000fc800000e0e03 */
[----:B------:R-:W0:Y:S02]  /*aaf0*/  I2F.F64.S64 R4, R2 ;  /* 0x0000000200047312 */ /* 0x000e240000301c00 */
[----:B0-----:R-:W-:Y:S01]  /*ab00*/  STG.E.128 [R16.64], R4 ;  /* 0x0000000410007986 */ /* 0x001fe2000c101d24 */
[----:B------:R-:W-:Y:S05]  /*ab10*/  EXIT ;  /* 0x000000000000794d */ /* 0x000fea0003800000 */
.L_x_13547:
        /* <DEDUP_REMOVED lines=23> */
.L_x_13552:
[----:B------:R-:W-:Y:S05]  /*ac90*/  BSYNC B0 ;  /* 0x0000000000007941 */ /* 0x000fea0003800000 */
.L_x_13551:
[----:B------:R-:W-:-:S05]  /*aca0*/  LOP3.LUT R5, R0, R5, RZ, 0xfc, !PT ;  /* 0x0000000500057212 */ /* 0x000fca00078efcff */
[----:B------:R-:W-:Y:S01]  /*acb0*/  STG.E.U8 [R16.64], R5 ;  /* 0x0000000510007986 */ /* 0x000fe2000c101124 */
[----:B------:R-:W-:Y:S05]  /*acc0*/  EXIT ;  /* 0x000000000000794d */ /* 0x000fea0003800000 */
.L_x_13550:
        /* <DEDUP_REMOVED lines=15> */
.L_x_13554:
[----:B------:R-:W-:Y:S01]  /*adc0*/  IMAD.MOV.U32 R0, RZ, RZ, 0x7f ;  /* 0x0000007fff007424 */ /* 0x000fe200078e00ff */
[----:B------:R-:W-:-:S04]  /*add0*/  ISETP.GT.U32.AND P0, PT, R4, 0x7f800000, PT ;  /* 0x7f8000000400780c */ /* 0x000fc80003f04070 */
[----:B------:R-:W-:-:S04]  /*ade0*/  SEL R0, R0, 0x7c, P0 ;  /* 0x0000007c00007807 */ /* 0x000fc80000000000 */
.L_x_13555:
[----:B------:R-:W-:Y:S05]  /*adf0*/  BSYNC B0 ;  /* 0x0000000000007941 */ /* 0x000fea0003800000 */
.L_x_13553:
[----:B------:R-:W-:-:S04]  /*ae00*/  LOP3.LUT R2, R3, 0x80000000, RZ, 0xc0, !PT ;  /* 0x8000000003027812 */ /* 0x000fc800078ec0ff */
[----:B------:R-:W-:-:S04]  /*ae10*/  SHF.R.U32.HI R3, RZ, 0x18, R2 ;  /* 0x00000018ff037819 */ /* 0x000fc80000011602 */
[----:B------:R-:W-:-:S05]  /*ae20*/  LOP3.LUT R3, R0, R3, RZ, 0xfc, !PT ;  /* 0x0000000300037212 */ /* 0x000fca00078efcff */
[----:B------:R-:W-:Y:S01]  /*ae30*/  STG.E.U8 [R16.64], R3 ;  /* 0x0000000310007986 */ /* 0x000fe2000c101124 */
[----:B------:R-:W-:Y:S05]  /*ae40*/  EXIT ;  /* 0x000000000000794d */ /* 0x000fea0003800000 */
.L_x_13549:
[----:B------:R-:W-:-:S05]  /*ae50*/  IADD3 R2, P0, RZ, -R2, RZ ;  /* 0x80000002ff027210 */ /* 0x000fca0007f1e0ff */
[----:B------:R-:W-:-:S04]  /*ae60*/  IMAD.X R3, RZ, RZ, ~R3, P0 ;  /* 0x000000ffff037224 */ /* 0x000fc800000e0e03 */
[----:B------:R-:W0:Y:S02]  /*ae70*/  I2F.S64 R0, R2 ;  /* 0x0000000200007312 */ /* 0x000e240000301400 */
[----:B0-----:R-:W-:-:S05]  /*ae80*/  F2FP.BF16.PACK_AB R0, RZ, R0 ;  /* 0x00000000ff00723e */ /* 0x001fca00000010ff */
[----:B------:R-:W-:Y:S01]  /*ae90*/  STG.E.U16 [R16.64], R0 ;  /* 0x0000000010007986 */ /* 0x000fe2000c101524 */
[----:B------:R-:W-:Y:S05]  /*aea0*/  EXIT ;  /* 0x000000000000794d */ /* 0x000fea0003800000 */
.L_x_13546:
        /* <DEDUP_REMOVED lines=10> */
.L_x_13558:
        /* <DEDUP_REMOVED lines=19> */
.L_x_13561:
[----:B------:R-:W-:-:S04]  /*b080*/  LOP3.LUT R2, R3, 0x80000000, RZ, 0xc0, !PT ;  /* 0x8000000003027812 */ /* 0x000fc800078ec0ff */
[----:B------:R-:W-:-:S04]  /*b090*/  SHF.R.U32.HI R3, RZ, 0x18, R2 ;  /* 0x00000018ff037819 */ /* 0x000fc80000011602 */
[----:B------:R-:W-:-:S04]  /*b0a0*/  LOP3.LUT R0, R0, R3, RZ, 0xfc, !PT ;  /* 0x0000000300007212 */ /* 0x000fc800078efcff */
[----:B------:R-:W-:Y:S02]  /*b0b0*/  PRMT R8, R0, 0x7610, R8 ;  /* 0x0000761000087816 */ /* 0x000fe40000000008 */
.L_x_13560:
[----:B------:R-:W-:Y:S05]  /*b0c0*/  BSYNC B0 ;  /* 0x0000000000007941 */ /* 0x000fea0003800000 */
.L_x_13559:
[----:B------:R-:W-:Y:S01]  /*b0d0*/  STG.E.U8 [R16.64], R8 ;  /* 0x0000000810007986 */ /* 0x000fe2000c101124 */
[----:B------:R-:W-:Y:S05]  /*b0e0*/  EXIT ;  /* 0x000000000000794d */ /* 0x000fea0003800000 */
.L_x_13557:
        /* <DEDUP_REMOVED lines=19> */
.L_x_13564:
[----:B------:R-:W-:-:S04]  /*b220*/  LOP3.LUT R2, R3, 0x80000000, RZ, 0xc0, !PT ;  /* 0x8000000003027812 */ /* 0x000fc800078ec0ff */
[----:B------:R-:W-:-:S04]  /*b230*/  SHF.R.U32.HI R3, RZ, 0x18, R2 ;  /* 0x00000018ff037819 */ /* 0x000fc80000011602 */
[----:B------:R-:W-:-:S04]  /*b240*/  LOP3.LUT R0, R0, R3, RZ, 0xfc, !PT ;  /* 0x0000000300007212 */ /* 0x000fc800078efcff */
[----:B------:R-:W-:Y:S02]  /*b250*/  PRMT R8, R0, 0x7610, R8 ;  /* 0x0000761000087816 */ /* 0x000fe40000000008 */
.L_x_13563:
[----:B------:R-:W-:Y:S05]  /*b260*/  BSYNC B0 ;  /* 0x0000000000007941 */ /* 0x000fea0003800000 */
.L_x_13562:
[----:B------:R-:W-:Y:S01]  /*b270*/  STG.E.U8 [R16.64], R8 ;  /* 0x0000000810007986 */ /* 0x000fe2000c101124 */
[----:B------:R-:W-:Y:S05]  /*b280*/  EXIT ;  /* 0x000000000000794d */ /* 0x000fea0003800000 */
.L_x_13556:
        /* <DEDUP_REMOVED lines=25> */
.L_x_13539:
        /* <DEDUP_REMOVED lines=20> */
.L_x_13566:
[----:B------:R-:W-:Y:S01]  /*b560*/  STG.E.64 [R16.64], R4 ;  /* 0x0000000410007986 */ /* 0x000fe2000c101b24 */
[----:B------:R-:W-:Y:S05]  /*b570*/  EXIT ;  /* 0x000000000000794d */ /* 0x000fea0003800000 */
.L_x_13565:
[----:B------:R-:W-:Y:S01]  /*b580*/  STG.E [R16.64], R7 ;  /* 0x0000000710007986 */ /* 0x000fe2000c101924 */
[----:B------:R-:W-:Y:S05]  /*b590*/  EXIT ;  /* 0x000000000000794d */ /* 0x000fea0003800000 */
.L_x_13567:
        /* <DEDUP_REMOVED lines=14> */
.L_x_22470:


//--------------------- .text._ZN2at6native27unrolled_elementwise_kernelIZZZNS0_15neg_kernel_cudaERNS_18TensorIteratorBaseEENKUlvE0_clEvENKUlvE2_clEvEUllE_St5arrayIPcLm2EELi4E23TrivialOffsetCalculatorILi1EjESB_NS0_6memory12LoadWithCastILi1EEENSC_13StoreWithCastILi1EEEEEviT_T0_T2_T3_T4_T5_ --------------------------
	.section	.text._ZN2at6native27unrolled_elementwise_kernelIZZZNS0_15neg_kernel_cudaERNS_18TensorIteratorBaseEENKUlvE0_clEvENKUlvE2_clEvEUllE_St5arrayIPcLm2EELi4E23TrivialOffsetCalculatorILi1EjESB_NS0_6memory12LoadWithCastILi1EEENSC_13StoreWithCastILi1EEEEEviT_T0_T2_T3_T4_T5_,"ax",@progbits
	.sectioninfo	@"SHI_REGISTERS=38"
	.align	128
        .global         _ZN2at6native27unrolled_elementwise_kernelIZZZNS0_15neg_kernel_cudaERNS_18TensorIteratorBaseEENKUlvE0_clEvENKUlvE2_clEvEUllE_St5arrayIPcLm2EELi4E23TrivialOffsetCalculatorILi1EjESB_NS0_6memory12LoadWithCastILi1EEENSC_13StoreWithCastILi1EEEEEviT_T0_T2_T3_T4_T5_
        .type           _ZN2at6native27unrolled_elementwise_kernelIZZZNS0_15neg_kernel_cudaERNS_18TensorIteratorBaseEENKUlvE0_clEvENKUlvE2_clEvEUllE_St5arrayIPcLm2EELi4E23TrivialOffsetCalculatorILi1EjESB_NS0_6memory12LoadWithCastILi1EEENSC_13StoreWithCastILi1EEEEEviT_T0_T2_T3_T4_T5_,@function
        .size           _ZN2at6native27unrolled_elementwise_kernelIZZZNS0_15neg_kernel_cudaERNS_18TensorIteratorBaseEENKUlvE0_clEvENKUlvE2_clEvEUllE_St5arrayIPcLm2EELi4E23TrivialOffsetCalculatorILi1EjESB_NS0_6memory12LoadWithCastILi1EEENSC_13StoreWithCastILi1EEEEEviT_T0_T2_T3_T4_T5_,(.L_x_22471 - _ZN2at6native27unrolled_elementwise_kernelIZZZNS0_15neg_kernel_cudaERNS_18TensorIteratorBaseEENKUlvE0_clEvENKUlvE2_clEvEUllE_St5arrayIPcLm2EELi4E23TrivialOffsetCalculatorILi1EjESB_NS0_6memory12LoadWithCastILi1EEENSC_13StoreWithCastILi1EEEEEviT_T0_T2_T3_T4_T5_)
        .other          _ZN2at6native27unrolled_elementwise_kernelIZZZNS0_15neg_kernel_cudaERNS_18TensorIteratorBaseEENKUlvE0_clEvENKUlvE2_clEvEUllE_St5arrayIPcLm2EELi4E23TrivialOffsetCalculatorILi1EjESB_NS0_6memory12LoadWithCastILi1EEENSC_13StoreWithCastILi1EEEEEviT_T0_T2_T3_T4_T5_,@"STO_CUDA_ENTRY STV_DEFAULT"
_ZN2at6native27unrolled_elementwise_kernelIZZZNS0_15neg_kernel_cudaERNS_18TensorIteratorBaseEENKUlvE0_clEvENKUlvE2_clEvEUllE_St5arrayIPcLm2EELi4E23TrivialOffsetCalculatorILi1EjESB_NS0_6memory12LoadWithCastILi1EEENSC_13StoreWithCastILi1EEEEEviT_T0_T2_T3_T4_T5_:
.text._ZN2at6native27unrolled_elementwise_kernelIZZZNS0_15neg_kernel_cudaERNS_18TensorIteratorBaseEENKUlvE0_clEvENKUlvE2_clEvEUllE_St5arrayIPcLm2EELi4E23TrivialOffsetCalculatorILi1EjESB_NS0_6memory12LoadWithCastILi1EEENSC_13StoreWithCastILi1EEEEEviT_T0_T2_T3_T4_T5_:
        /* <DEDUP_REMOVED lines=30> */
.L_x_13573:
[----:B------:R0:W5:Y:S01]  /*01e0*/  LDG.E.U8 R34, [R2.64] ;  /* 0x0000002402227981 */ /* 0x000162000c1e1100 */
[----:B------:R-:W-:Y:S01]  /*01f0*/  IMAD.MOV.U32 R35, RZ, RZ, RZ ;  /* 0x000000ffff237224 */ /* 0x000fe200078e00ff */
[----:B------:R-:W-:Y:S05]  /*0200*/  BRA `(.L_x_13575) ;  /* 0x00000d6000007947 */ /* 0x000fea0003800000 */
.L_x_13572:
        /* <DEDUP_REMOVED lines=8> */
.L_x_13577:
[----:B------:R-:W2:Y:S02]  /*0290*/  LDG.E R34, [R2.64] ;  /* 0x0000002402227981 */ /* 0x000ea4000c1e1900 */
[----:B--2---:R-:W-:Y:S01]  /*02a0*/  SHF.R.S32.HI R35, RZ, 0x1f, R34 ;  /* 0x0000001fff237819 */ /* 0x004fe20000011422 */
[----:B------:R-:W-:Y:S05]  /*02b0*/  BRA `(.L_x_13575) ;  /* 0x00000cb000007947 */ /* 0x000fea0003800000 */
.L_x_13576:
[----:B------:R-:W2:Y:S02]  /*02c0*/  LDG.E.S16 R34, [R2.64] ;  /* 0x0000002402227981 */ /* 0x000ea4000c1e1700 */
[----:B--2---:R-:W-:Y:S01]  /*02d0*/  SHF.R.S32.HI R35, RZ, 0x1f, R34 ;  /* 0x0000001fff237819 */ /* 0x004fe20000011422 */
[----:B------:R-:W-:Y:S05]  /*02e0*/  BRA `(.L_x_13575) ;  /* 0x00000c8000007947 */ /* 0x000fea0003800000 */
.L_x_13571:
        /* <DEDUP_REMOVED lines=9> */
.L_x_13579:
[----:B------:R-:W2:Y:S02]  /*0380*/  LDG.E.U16 R2, [R2.64] ;  /* 0x0000002402027981 */ /* 0x000ea4000c1e1500 */
[----:B--2---:R-:W-:-:S06]  /*0390*/  HADD2.F32 R34, -RZ, R2.H0_H0 ;  /* 0x20000002ff227230 */ /* 0x004fcc0000004100 */
[----:B------:R-:W0:Y:S01]  /*03a0*/  F2I.S64.TRUNC R34, R34 ;  /* 0x0000002200227311 */ /* 0x000e22000020d900 */
[----:B------:R-:W-:Y:S05]  /*03b0*/  BRA `(.L_x_13575) ;  /* 0x00000bb000007947 */ /* 0x000fea0003800000 */
.L_x_13578:
        /* <DEDUP_REMOVED lines=9> */
.L_x_13581:
[----:B------:R-:W2:Y:S02]  /*0450*/  LDG.E.U16 R2, [R2.64] ;  /* 0x0000002402027981 */ /* 0x000ea4000c1e1500 */
[----:B--2---:R-:W-:-:S06]  /*0460*/  HADD2.F32 R34, -RZ, R2.H0_H0 ;  /* 0x20000002ff227230 */ /* 0x004fcc0000004100 */
[----:B------:R-:W0:Y:S01]  /*0470*/  F2I.S64.TRUNC R34, R34 ;  /* 0x0000002200227311 */ /* 0x000e22000020d900 */
[----:B------:R-:W-:Y:S05]  /*0480*/  BRA `(.L_x_13575) ;  /* 0x00000ae000007947 */ /* 0x000fea0003800000 */
.L_x_13580:
[----:B------:R-:W2:Y:S02]  /*0490*/  LDG.E.64 R2, [R2.64] ;  /* 0x0000002402027981 */ /* 0x000ea4000c1e1b00 */
[----:B--2---:R0:W1:Y:S01]  /*04a0*/  F2I.S64.F64.TRUNC R34, R2 ;  /* 0x0000000200227311 */ /* 0x004062000030d900 */
[----:B------:R-:W-:Y:S05]  /*04b0*/  BRA `(.L_x_13575) ;  /* 0x00000ab000007947 */ /* 0x000fea0003800000 */
.L_x_13570:
        /* <DEDUP_REMOVED lines=13> */
.L_x_13584:
[----:B------:R-:W2:Y:S02]  /*0590*/  LDG.E.64 R2, [R2.64] ;  /* 0x0000002402027981 */ /* 0x000ea4000c1e1b00 */
[----:B--2---:R0:W1:Y:S01]  /*05a0*/  F2I.S64.F64.TRUNC R34, R2 ;  /* 0x0000000200227311 */ /* 0x004062000030d900 */
[----:B------:R-:W-:Y:S05]  /*05b0*/  BRA `(.L_x_13575) ;  /* 0x000009b000007947 */ /* 0x000fea0003800000 */
.L_x_13583:
        /* <DEDUP_REMOVED lines=27> */
.L_x_13586:
        /* <DEDUP_REMOVED lines=15> */
.L_x_13585:
[----:B------:R-:W2:Y:S02]  /*0860*/  LDG.E.U16 R34, [R2.64] ;  /* 0x0000002402227981 */ /* 0x000ea4000c1e1500 */
[----:B--2---:R-:W-:-:S06]  /*0870*/  PRMT R34, RZ, 0x5410, R34 ;  /* 0x00005410ff227816 */ /* 0x004fcc0000000022 */
[----:B------:R-:W0:Y:S01]  /*0880*/  F2I.S64.TRUNC R34, R34 ;  /* 0x0000002200227311 */ /* 0x000e22000020d900 */
[----:B------:R-:W-:Y:S05]  /*0890*/  BRA `(.L_x_13575) ;  /* 0x000006d000007947 */ /* 0x000fea0003800000 */
.L_x_13582:
        /* <DEDUP_REMOVED lines=11> */
.L_x_13589:
        /* <DEDUP_REMOVED lines=21> */
.L_x_13593:
[----:B------:R-:W-:Y:S05]  /*0aa0*/  BSYNC B1 ;  /* 0x0000000000017941 */ /* 0x000fea0003800000 */
.L_x_13592:
[----:B------:R-:W-:Y:S01]  /*0ab0*/  IMAD.SHL.U32 R2, R2, 0x100000, RZ ;  /* 0x0010000002027824 */ /* 0x000fe200078e00ff */
[----:B------:R-:W-:-:S04]  /*0ac0*/  LEA R3, R0, 0x3b800000, 0x17 ;  /* 0x3b80000000037811 */ /* 0x000fc800078eb8ff */
[----:B------:R-:W-:Y:S02]  /*0ad0*/  LOP3.LUT R34, R3, R2, R34, 0xfe, !PT ;  /* 0x0000000203227212 */ /* 0x000fe400078efe22 */
.L_x_13591:
[----:B------:R-:W-:Y:S05]  /*0ae0*/  BSYNC B0 ;  /* 0x0000000000007941 */ /* 0x000fea0003800000 */
.L_x_13590:
[----:B------:R-:W0:Y:S01]  /*0af0*/  F2I.S64.TRUNC R34, R34 ;  /* 0x0000002200227311 */ /* 0x000e22000020d900 */
[----:B------:R-:W-:Y:S05]  /*0b00*/  BRA `(.L_x_13575) ;  /* 0x0000046000007947 */ /* 0x000fea0003800000 */
.L_x_13588:
        /* <DEDUP_REMOVED lines=21> */
.L_x_13597:
[----:B------:R-:W-:Y:S05]  /*0c60*/  BSYNC B1 ;  /* 0x0000000000017941 */ /* 0x000fea0003800000 */
.L_x_13596:
[----:B------:R-:W-:Y:S01]  /*0c70*/  IMAD.SHL.U32 R2, R2, 0x200000, RZ ;  /* 0x0020000002027824 */ /* 0x000fe200078e00ff */
[----:B------:R-:W-:-:S04]  /*0c80*/  LEA R3, R0, 0x37800000, 0x17 ;  /* 0x3780000000037811 */ /* 0x000fc800078eb8ff */
[----:B------:R-:W-:Y:S02]  /*0c90*/  LOP3.LUT R34, R3, R2, R34, 0xfe, !PT ;  /* 0x0000000203227212 */ /* 0x000fe400078efe22 */
.L_x_13595:
[----:B------:R-:W-:Y:S05]  /*0ca0*/  BSYNC B0 ;  /* 0x0000000000007941 */ /* 0x000fea0003800000 */
.L_x_13594:
[----:B------:R-:W0:Y:S01]  /*0cb0*/  F2I.S64.TRUNC R34, R34 ;  /* 0x0000002200227311 */ /* 0x000e22000020d900 */
[----:B------:R-:W-:Y:S05]  /*0cc0*/  BRA `(.L_x_13575) ;  /* 0x000002a000007947 */ /* 0x000fea0003800000 */
.L_x_13587:
        /* <DEDUP_REMOVED lines=14> */
.L_x_13601:
[----:B------:R-:W-:Y:S05]  /*0db0*/  BSYNC B0 ;  /* 0x0000000000007941 */ /* 0x000fea0003800000 */
.L_x_13600:
[----:B------:R-:W0:Y:S01]  /*0dc0*/  F2I.S64.TRUNC R34, R34 ;  /* 0x0000002200227311 */ /* 0x000e22000020d900 */
[----:B------:R-:W-:Y:S05]  /*0dd0*/  BRA `(.L_x_13575) ;  /* 0x0000019000007947 */ /* 0x000fea0003800000 */
.L_x_13574:
        /* <DEDUP_REMOVED lines=21> */
.L_x_13599:
[----:B------:R0:W5:Y:S01]  /*0f30*/  LDG.E.64 R34, [R2.64] ;  /* 0x0000002402227981 */ /* 0x000162000c1e1b00 */
[----:B------:R-:W-:Y:S05]  /*0f40*/  BRA `(.L_x_13575) ;  /* 0x0000002000007947 */ /* 0x000fea0003800000 */
.L_x_13598:
[----:B------:R0:W5:Y:S01]  /*0f50*/  LDG.E R34, [R2.64] ;  /* 0x0000002402227981 */ /* 0x000162000c1e1900 */
[----:B------:R-:W-:-:S03]  /*0f60*/  IMAD.MOV.U32 R35, RZ, RZ, RZ ;  /* 0x000000ffff237224 */ /* 0x000fc600078e00ff */
.L_x_13575:
[----:B------:R-:W2:Y:S02]  /*0f70*/  S2R R17, SR_TID.X ;  /* 0x0000000000117919 */ /* 0x000ea40000002100 */
[----:B--2---:R-:W-:Y:S02]  /*0f80*/  IADD3 R17, R17, 0x80, RZ ;  /* 0x0000008011117810 */ /* 0x004fe40007ffe0ff */
.L_x_13569:
[----:B-1----:R-:W-:Y:S05]  /*0f90*/  BSYNC B6 ;  /* 0x0000000000067941 */ /* 0x002fea0003800000 */
.L_x_13568:
        /* <DEDUP_REMOVED lines=22> */
.L_x_13607:
[----:B------:R0:W5:Y:S01]  /*1100*/  LDG.E.U8 R32, [R2.64] ;  /* 0x0000002402207981 */ /* 0x000162000c1e1100 */
[----:B------:R-:W-:Y:S01]  /*1110*/  IMAD.MOV.U32 R33, RZ, RZ, RZ ;  /* 0x000000ffff217224 */ /* 0x000fe200078e00ff */
[----:B------:R-:W-:Y:S05]  /*1120*/  BRA `(.L_x_13609) ;  /* 0x00000d5000007947 */ /* 0x000fea0003800000 */
.L_x_13606:
        /* <DEDUP_REMOVED lines=8> */
.L_x_13611:
[----:B------:R-:W2:Y:S02]  /*11b0*/  LDG.E R32, [R2.64] ;  /* 0x0000002402207981 */ /* 0x000ea4000c1e1900 */
[----:B--2---:R-:W-:Y:S01]  /*11c0*/  SHF.R.S32.HI R33, RZ, 0x1f, R32 ;  /* 0x0000001fff217819 */ /* 0x004fe20000011420 */
[----:B------:R-:W-:Y:S05]  /*11d0*/  BRA `(.L_x_13609) ;  /* 0x00000ca000007947 */ /* 0x000fea0003800000 */
.L_x_13610:
[----:B------:R-:W2:Y:S02]  /*11e0*/  LDG.E.S16 R32, [R2.64] ;  /* 0x0000002402207981 */ /* 0x000ea4000c1e1700 */
[----:B--2---:R-:W-:Y:S01]  /*11f0*/  SHF.R.S32.HI R33, RZ, 0x1f, R32 ;  /* 0x0000001fff217819 */ /* 0x004fe20000011420 */
[----:B------:R-:W-:Y:S05]  /*1200*/  BRA `(.L_x_13609) ;  /* 0x00000c7000007947 */ /* 0x000fea0003800000 */
.L_x_13605:
        /* <DEDUP_REMOVED lines=9> */
.L_x_13613:
[----:B------:R-:W2:Y:S02]  /*12a0*/  LDG.E.U16 R2, [R2.64] ;  /* 0x0000002402027981 */ /* 0x000ea4000c1e1500 */
[----:B--2---:R-:W-:-:S06]  /*12b0*/  HADD2.F32 R32, -RZ, R2.H0_H0 ;  /* 0x20000002ff207230 */ /* 0x004fcc0000004100 */
[----:B------:R-:W0:Y:S01]  /*12c0*/  F2I.S64.TRUNC R32, R32 ;  /* 0x0000002000207311 */ /* 0x000e22000020d900 */
[----:B------:R-:W-:Y:S05]  /*12d0*/  BRA `(.L_x_13609) ;  /* 0x00000ba000007947 */ /* 0x000fea0003800000 */
.L_x_13612:
        /* <DEDUP_REMOVED lines=9> */
.L_x_13615:
[----:B------:R-:W2:Y:S02]  /*1370*/  LDG.E.U16 R2, [R2.64] ;  /* 0x0000002402027981 */ /* 0x000ea4000c1e1500 */
[----:B--2---:R-:W-:-:S06]  /*1380*/  HADD2.F32 R32, -RZ, R2.H0_H0 ;  /* 0x20000002ff207230 */ /* 0x004fcc0000004100 */
[----:B------:R-:W0:Y:S01]  /*1390*/  F2I.S64.TRUNC R32, R32 ;  /* 0x0000002000207311 */ /* 0x000e22000020d900 */
[----:B------:R-:W-:Y:S05]  /*13a0*/  BRA `(.L_x_13609) ;  /* 0x00000ad000007947 */ /* 0x000fea0003800000 */
.L_x_13614:
[----:B------:R-:W2:Y:S02]  /*13b0*/  LDG.E.64 R2, [R2.64] ;  /* 0x0000002402027981 */ /* 0x000ea4000c1e1b00 */
[----:B--2---:R0:W1:Y:S01]  /*13c0*/  F2I.S64.F64.TRUNC R32, R2 ;  /* 0x0000000200207311 */ /* 0x004062000030d900 */
[----:B------:R-:W-:Y:S05]  /*13d0*/  BRA `(.L_x_13609) ;  /* 0x00000aa000007947 */ /* 0x000fea0003800000 */
.L_x_13604:
        /* <DEDUP_REMOVED lines=13> */
.L_x_13618:
[----:B------:R-:W2:Y:S02]  /*14b0*/  LDG.E.64 R2, [R2.64] ;  /* 0x0000002402027981 */ /* 0x000ea4000c1e1b00 */
[----:B--2---:R0:W1:Y:S01]  /*14c0*/  F2I.S64.F64.TRUNC R32, R2 ;  /* 0x0000000200207311 */ /* 0x004062000030d900 */
[----:B------:R-:W-:Y:S05]  /*14d0*/  BRA `(.L_x_13609) ;  /* 0x000009a000007947 */ /* 0x000fea0003800000 */
.L_x_13617:
        /* <DEDUP_REMOVED lines=27> */
.L_x_13620:
        /* <DEDUP_REMOVED lines=14> */
.L_x_13619:
[----:B------:R-:W2:Y:S02]  /*1770*/  LDG.E.U16 R32, [R2.64] ;  /* 0x0000002402207981 */ /* 0x000ea4000c1e1500 */
[----:B--2---:R-:W-:-:S06]  /*1780*/  PRMT R32, RZ, 0x5410, R32 ;  /* 0x00005410ff207816 */ /* 0x004fcc0000000020 */
[----:B------:R-:W0:Y:S01]  /*1790*/  F2I.S64.TRUNC R32, R32 ;  /* 0x0000002000207311 */ /* 0x000e22000020d900 */
[----:B------:R-:W-:Y:S05]  /*17a0*/  BRA `(.L_x_13609) ;  /* 0x000006d000007947 */ /* 0x000fea0003800000 */
.L_x_13616:
        /* <DEDUP_REMOVED lines=11> */
.L_x_13623:
        /* <DEDUP_REMOVED lines=21> */
.L_x_13627:
[----:B------:R-:W-:Y:S05]  /*19b0*/  BSYNC B1 ;  /* 0x0000000000017941 */ /* 0x000fea0003800000 */
.L_x_13626:
[----:B------:R-:W-:Y:S01]  /*19c0*/  IMAD.SHL.U32 R2, R2, 0x100000, RZ ;  /* 0x0010000002027824 */ /* 0x000fe200078e00ff */
[----:B------:R-:W-:-:S04]  /*19d0*/  LEA R3, R0, 0x3b800000, 0x17 ;  /* 0x3b80000000037811 */ /* 0x000fc800078eb8ff */
[----:B------:R-:W-:Y:S02]  /*19e0*/  LOP3.LUT R32, R3, R2, R32, 0xfe, !PT ;  /* 0x0000000203207212 */ /* 0x000fe400078efe20 */
.L_x_13625:
[----:B------:R-:W-:Y:S05]  /*19f0*/  BSYNC B0 ;  /* 0x0000000000007941 */ /* 0x000fea0003800000 */
.L_x_13624:
[----:B------:R-:W0:Y:S01]  /*1a00*/  F2I.S64.TRUNC R32, R32 ;  /* 0x0000002000207311 */ /* 0x000e22000020d900 */
[----:B------:R-:W-:Y:S05]  /*1a10*/  BRA `(.L_x_13609) ;  /* 0x0000046000007947 */ /* 0x000fea0003800000 */
.L_x_13622:
        /* <DEDUP_REMOVED lines=21> */
.L_x_13631:
[----:B------:R-:W-:Y:S05]  /*1b70*/  BSYNC B1 ;  /* 0x0000000000017941 */ /* 0x000fea0003800000 */
.L_x_13630:
[----:B------:R-:W-:Y:S01]  /*1b80*/  IMAD.SHL.U32 R2, R2, 0x200000, RZ ;  /* 0x0020000002027824 */ /* 0x000fe200078e00ff */
[----:B------:R-:W-:-:S04]  /*1b90*/  LEA R3, R0, 0x37800000, 0x17 ;  /* 0x3780000000037811 */ /* 0x000fc800078eb8ff */
[----:B------:R-:W-:Y:S02]  /*1ba0*/  LOP3.LUT R32, R3, R2, R32, 0xfe, !PT ;  /* 0x0000000203207212 */ /* 0x000fe400078efe20 */
.L_x_13629:
[----:B------:R-:W-:Y:S05]  /*1bb0*/  BSYNC B0 ;  /* 0x0000000000007941 */ /* 0x000fea0003800000 */
.L_x_13628:
[----:B------:R-:W0:Y:S01]  /*1bc0*/  F2I.S64.TRUNC R32, R32 ;  /* 0x0000002000207311 */ /* 0x000e22000020d900 */
[----:B------:R-:W-:Y:S05]  /*1bd0*/  BRA `(.L_x_13609) ;  /* 0x000002a000007947 */ /* 0x000fea0003800000 */
.L_x_13621:
        /* <DEDUP_REMOVED lines=14> */
.L_x_13635:
[----:B------:R-:W-:Y:S05]  /*1cc0*/  BSYNC B0 ;  /* 0x0000000000007941 */ /* 0x000fea0003800000 */
.L_x_13634:
[----:B------:R-:W0:Y:S01]  /*1cd0*/  F2I.S64.TRUNC R32, R32 ;  /* 0x0000002000207311 */ /* 0x000e22000020d900 */
[----:B------:R-:W-:Y:S05]  /*1ce0*/  BRA `(.L_x_13609) ;  /* 0x0000019000007947 */ /* 0x000fea0003800000 */
.L_x_13608:
        /* <DEDUP_REMOVED lines=21> */
.L_x_13633:
[----:B------:R0:W5:Y:S01]  /*1e40*/  LDG.E.64 R32, [R2.64] ;  /* 0x0000002402207981 */ /* 0x000162000c1e1b00 */
[----:B------:R-:W-:Y:S05]  /*1e50*/  BRA `(.L_x_13609) ;  /* 0x0000002000007947 */ /* 0x000fea0003800000 */
.L_x_13632:
[----:B------:R0:W5:Y:S01]  /*1e60*/  LDG.E R32, [R2.64] ;  /* 0x0000002402207981 */ /* 0x000162000c1e1900 */
[----:B------:R-:W-:-:S03]  /*1e70*/  IMAD.MOV.U32 R33, RZ, RZ, RZ ;  /* 0x000000ffff217224 */ /* 0x000fc600078e00ff */
.L_x_13609:
[----:B------:R-:W-:-:S04]  /*1e80*/  IADD3 R17, R17, 0x80, RZ ;  /* 0x0000008011117810 */ /* 0x000fc80007ffe0ff */
.L_x_13603:
[----:B------:R-:W-:Y:S05]  /*1e90*/  BSYNC B6 ;  /* 0x0000000000067941 */ /* 0x000fea0003800000 */
.L_x_13602:
        /* <DEDUP_REMOVED lines=24> */
.L_x_13641:
[----:B------:R0:W5:Y:S01]  /*2020*/  LDG.E.U8 R22, [R2.64] ;  /* 0x0000002402167981 */ /* 0x000162000c1e1100 */
[----:B------:R-:W-:Y:S01]  /*2030*/  IMAD.MOV.U32 R23, RZ, RZ, RZ ;  /* 0x000000ffff177224 */ /* 0x000fe200078e00ff */
[----:B------:R-:W-:Y:S05]  /*2040*/  BRA `(.L_x_13643) ;  /* 0x00000d5000007947 */ /* 0x000fea0003800000 */
.L_x_13640:
        /* <DEDUP_REMOVED lines=8> */
.L_x_13645:
[----:B------:R-:W2:Y:S02]  /*20d0*/  LDG.E R22, [R2.64] ;  /* 0x0000002402167981 */ /* 0x000ea4000c1e1900 */
[----:B--2---:R-:W-:Y:S01]  /*20e0*/  SHF.R.S32.HI R23, RZ, 0x1f, R22 ;  /* 0x0000001fff177819 */ /* 0x004fe20000011416 */
[----:B------:R-:W-:Y:S05]  /*20f0*/  BRA `(.L_x_13643) ;  /* 0x00000ca000007947 */ /* 0x000fea0003800000 */
.L_x_13644:
[----:B------:R-:W2:Y:S02]  /*2100*/  LDG.E.S16 R22, [R2.64] ;  /* 0x0000002402167981 */ /* 0x000ea4000c1e1700 */
[----:B--2---:R-:W-:Y:S01]  /*2110*/  SHF.R.S32.HI R23, RZ, 0x1f, R22 ;  /* 0x0000001fff177819 */ /* 0x004fe20000011416 */
[----:B------:R-:W-:Y:S05]  /*2120*/  BRA `(.L_x_13643) ;  /* 0x00000c7000007947 */ /* 0x000fea0003800000 */
.L_x_13639:
        /* <DEDUP_REMOVED lines=9> */
.L_x_13647:
[----:B------:R-:W2:Y:S02]  /*21c0*/  LDG.E.U16 R2, [R2.64] ;  /* 0x0000002402027981 */ /* 0x000ea4000c1e1500 */
[----:B--2---:R-:W-:-:S06]  /*21d0*/  HADD2.F32 R22, -RZ, R2.H0_H0 ;  /* 0x20000002ff167230 */ /* 0x004fcc0000004100 */
[----:B------:R-:W0:Y:S01]  /*21e0*/  F2I.S64.TRUNC R22, R22 ;  /* 0x0000001600167311 */ /* 0x000e22000020d900 */
[----:B------:R-:W-:Y:S05]  /*21f0*/  BRA `(.L_x_13643) ;  /* 0x00000ba000007947 */ /* 0x000fea0003800000 */
.L_x_13646:
        /* <DEDUP_REMOVED lines=9> */
.L_x_13649:
[----:B------:R-:W2:Y:S02]  /*2290*/  LDG.E.U16 R2, [R2.64] ;  /* 0x0000002402027981 */ /* 0x000ea4000c1e1500 */
[----:B--2---:R-:W-:-:S06]  /*22a0*/  HADD2.F32 R22, -RZ, R2.H0_H0 ;  /* 0x20000002ff167230 */ /* 0x004fcc0000004100 */
[----:B------:R-:W0:Y:S01]  /*22b0*/  F2I.S64.TRUNC R22, R22 ;  /* 0x0000001600167311 */ /* 0x000e22000020d900 */
[----:B------:R-:W-:Y:S05]  /*22c0*/  BRA `(.L_x_13643) ;  /* 0x00000ad000007947 */ /* 0x000fea0003800000 */
.L_x_13648:
[----:B------:R-:W2:Y:S02]  /*22d0*/  LDG.E.64 R2, [R2.64] ;  /* 0x0000002402027981 */ /* 0x000ea4000c1e1b00 */
[----:B--2---:R0:W2:Y:S01]  /*22e0*/  F2I.S64.F64.TRUNC R22, R2 ;  /* 0x0000000200167311 */ /* 0x0040a2000030d900 */
[----:B------:R-:W-:Y:S05]  /*22f0*/  BRA `(.L_x_13643) ;  /* 0x00000aa000007947 */ /* 0x000fea0003800000 */
.L_x_13638:
        /* <DEDUP_REMOVED lines=13> */
.L_x_13652:
[----:B------:R-:W2:Y:S02]  /*23d0*/  LDG.E.64 R2, [R2.64] ;  /* 0x0000002402027981 */ /* 0x000ea4000c1e1b00 */
[----:B--2---:R0:W2:Y:S01]  /*23e0*/  F2I.S64.F64.TRUNC R22, R2 ;  /* 0x0000000200167311 */ /* 0x0040a2000030d900 */
[----:B------:R-:W-:Y:S05]  /*23f0*/  BRA `(.L_x_13643) ;  /* 0x000009a000007947 */ /* 0x000fea0003800000 */
.L_x_13651:
        /* <DEDUP_REMOVED lines=27> */
.L_x_13654:
        /* <DEDUP_REMOVED lines=14> */
.L_x_13653:
[----:B------:R-:W2:Y:S02]  /*2690*/  LDG.E.U16 R22, [R2.64] ;  /* 0x0000002402167981 */ /* 0x000ea4000c1e1500 */
[----:B--2---:R-:W-:-:S06]  /*26a0*/  PRMT R22, RZ, 0x5410, R22 ;  /* 0x00005410ff167816 */ /* 0x004fcc0000000016 */
[----:B------:R-:W0:Y:S01]  /*26b0*/  F2I.S64.TRUNC R22, R22 ;  /* 0x0000001600167311 */ /* 0x000e22000020d900 */
[----:B------:R-:W-:Y:S05]  /*26c0*/  BRA `(.L_x_13643) ;  /* 0x000006d000007947 */ /* 0x000fea0003800000 */
.L_x_13650:
        /* <DEDUP_REMOVED lines=11> */
.L_x_13657:
        /* <DEDUP_REMOVED lines=21> */
.L_x_13661:
[----:B------:R-:W-:Y:S05]  /*28d0*/  BSYNC B1 ;  /* 0x0000000000017941 */ /* 0x000fea0003800000 */
.L_x_13660:
[----:B------:R-:W-:Y:S01]  /*28e0*/  IMAD.SHL.U32 R2, R2, 0x100000, RZ ;  /* 0x0010000002027824 */ /* 0x000fe200078e00ff */
[----:B------:R-:W-:-:S04]  /*28f0*/  LEA R3, R0, 0x3b800000, 0x17 ;  /* 0x3b80000000037811 */ /* 0x000fc800078eb8ff */
[----:B------:R-:W-:Y:S02]  /*2900*/  LOP3.LUT R22, R3, R2, R22, 0xfe, !PT ;  /* 0x0000000203167212 */ /* 0x000fe400078efe16 */
.L_x_13659:
[----:B------:R-:W-:Y:S05]  /*2910*/  BSYNC B0 ;  /* 0x0000000000007941 */ /* 0x000fea0003800000 */
.L_x_13658:
[----:B------:R-:W0:Y:S01]  /*2920*/  F2I.S64.TRUNC R22, R22 ;  /* 0x0000001600167311 */ /* 0x000e22000020d900 */
[----:B------:R-:W-:Y:S05]  /*2930*/  BRA `(.L_x_13643) ;  /* 0x0000046000007947 */ /* 0x000fea0003800000 */
.L_x_13656:
        /* <DEDUP_REMOVED lines=21> */
.L_x_13665:
[----:B------:R-:W-:Y:S05]  /*2a90*/  BSYNC B1 ;  /* 0x0000000000017941 */ /* 0x000fea0003800000 */
.L_x_13664:
[----:B------:R-:W-:Y:S01]  /*2aa0*/  IMAD.SHL.U32 R2, R2, 0x200000, RZ ;  /* 0x0020000002027824 */ /* 0x000fe200078e00ff */
[----:B------:R-:W-:-:S04]  /*2ab0*/  LEA R3, R0, 0x37800000, 0x17 ;  /* 0x3780000000037811 */ /* 0x000fc800078eb8ff */
[----:B------:R-:W-:Y:S02]  /*2ac0*/  LOP3.LUT R22, R3, R2, R22, 0xfe, !PT ;  /* 0x0000000203167212 */ /* 0x000fe400078efe16 */
.L_x_13663:
[----:B------:R-:W-:Y:S05]  /*2ad0*/  BSYNC B0 ;  /* 0x0000000000007941 */ /* 0x000fea0003800000 */
.L_x_13662:
[----:B------:R-:W0:Y:S01]  /*2ae0*/  F2I.S64.TRUNC R22, R22 ;  /* 0x0000001600167311 */ /* 0x000e22000020d900 */
[----:B------:R-:W-:Y:S05]  /*2af0*/  BRA `(.L_x_13643) ;  /* 0x000002a000007947 */ /* 0x000fea0003800000 */
.L_x_13655:
        /* <DEDUP_REMOVED lines=14> */
.L_x_13669:
[----:B------:R-:W-:Y:S05]  /*2be0*/  BSYNC B0 ;  /* 0x0000000000007941 */ /* 0x000fea0003800000 */
.L_x_13668:
[----:B------:R-:W0:Y:S01]  /*2bf0*/  F2I.S64.TRUNC R22, R22 ;  /* 0x0000001600167311 */ /* 0x000e22000020d900 */
[----:B------:R-:W-:Y:S05]  /*2c00*/  BRA `(.L_x_13643) ;  /* 0x0000019000007947 */ /* 0x000fea0003800000 */
.L_x_13642:
        /* <DEDUP_REMOVED lines=21> */
.L_x_13667:
[----:B------:R0:W5:Y:S01]  /*2d60*/  LDG.E.64 R22, [R2.64] ;  /* 0x0000002402167981 */ /* 0x000162000c1e1b00 */
[----:B------:R-:W-:Y:S05]  /*2d70*/  BRA `(.L_x_13643) ;  /* 0x0000002000007947 */ /* 0x000fea0003800000 */
.L_x_13666:
[----:B------:R0:W5:Y:S01]  /*2d80*/  LDG.E R22, [R2.64] ;  /* 0x0000002402167981 */ /* 0x000162000c1e1900 */
[----:B------:R-:W-:-:S03]  /*2d90*/  IMAD.MOV.U32 R23, RZ, RZ, RZ ;  /* 0x000000ffff177224 */ /* 0x000fc600078e00ff */
.L_x_13643:
[----:B------:R-:W-:-:S04]  /*2da0*/  IADD3 R17, R17, 0x80, RZ ;  /* 0x0000008011117810 */ /* 0x000fc80007ffe0ff */
.L_x_13637:
[----:B------:R-:W-:Y:S05]  /*2db0*/  BSYNC B6 ;  /* 0x0000000000067941 */ /* 0x000fea0003800000 */
.L_x_13636:
        /* <DEDUP_REMOVED lines=21> */
.L_x_13675:
[----:B------:R0:W5:Y:S01]  /*2f10*/  LDG.E.U8 R24, [R2.64] ;  /* 0x0000002402187981 */ /* 0x000162000c1e1100 */
[----:B------:R-:W-:Y:S01]  /*2f20*/  IMAD.MOV.U32 R25, RZ, RZ, RZ ;  /* 0x000000ffff197224 */ /* 0x000fe200078e00ff */
[----:B------:R-:W-:Y:S05]  /*2f30*/  BRA `(.L_x_13671) ;  /* 0x00000d4000007947 */ /* 0x000fea0003800000 */
.L_x_13674:
        /* <DEDUP_REMOVED lines=8> */
.L_x_13678:
[----:B------:R-:W3:Y:S02]  /*2fc0*/  LDG.E R24, [R2.64] ;  /* 0x0000002402187981 */ /* 0x000ee4000c1e1900 */
[----:B---3--:R-:W-:Y:S01]  /*2fd0*/  SHF.R.S32.HI R25, RZ, 0x1f, R24 ;  /* 0x0000001fff197819 */ /* 0x008fe20000011418 */
[----:B------:R-:W-:Y:S05]  /*2fe0*/  BRA `(.L_x_13671) ;  /* 0x00000c9000007947 */ /* 0x000fea0003800000 */
.L_x_13677:
[----:B------:R-:W3:Y:S02]  /*2ff0*/  LDG.E.S16 R24, [R2.64] ;  /* 0x0000002402187981 */ /* 0x000ee4000c1e1700 */
[----:B---3--:R-:W-:Y:S01]  /*3000*/  SHF.R.S32.HI R25, RZ, 0x1f, R24 ;  /* 0x0000001fff197819 */ /* 0x008fe20000011418 */
[----:B------:R-:W-:Y:S05]  /*3010*/  BRA `(.L_x_13671) ;  /* 0x00000c6000007947 */ /* 0x000fea0003800000 */
.L_x_13673:
        /* <DEDUP_REMOVED lines=9> */
.L_x_13680:
[----:B------:R-:W3:Y:S02]  /*30b0*/  LDG.E.U16 R2, [R2.64] ;  /* 0x0000002402027981 */ /* 0x000ee4000c1e1500 */
[----:B---3--:R-:W-:-:S06]  /*30c0*/  HADD2.F32 R24, -RZ, R2.H0_H0 ;  /* 0x20000002ff187230 */ /* 0x008fcc0000004100 */
[----:B------:R-:W0:Y:S01]  /*30d0*/  F2I.S64.TRUNC R24, R24 ;  /* 0x0000001800187311 */ /* 0x000e22000020d900 */
[----:B------:R-:W-:Y:S05]  /*30e0*/  BRA `(.L_x_13671) ;  /* 0x00000b9000007947 */ /* 0x000fea0003800000 */
.L_x_13679:
        /* <DEDUP_REMOVED lines=9> */
.L_x_13682:
[----:B------:R-:W3:Y:S02]  /*3180*/  LDG.E.U16 R2, [R2.64] ;  /* 0x0000002402027981 */ /* 0x000ee4000c1e1500 */
[----:B---3--:R-:W-:-:S06]  /*3190*/  HADD2.F32 R24, -RZ, R2.H0_H0 ;  /* 0x20000002ff187230 */ /* 0x008fcc0000004100 */
[----:B------:R-:W0:Y:S01]  /*31a0*/  F2I.S64.TRUNC R24, R24 ;  /* 0x0000001800187311 */ /* 0x000e22000020d900 */
[----:B------:R-:W-:Y:S05]  /*31b0*/  BRA `(.L_x_13671) ;  /* 0x00000ac000007947 */ /* 0x000fea0003800000 */
.L_x_13681:
[----:B------:R-:W3:Y:S02]  /*31c0*/  LDG.E.64 R2, [R2.64] ;  /* 0x0000002402027981 */ /* 0x000ee4000c1e1b00 */
[----:B---3--:R0:W3:Y:S01]  /*31d0*/  F2I.S64.F64.TRUNC R24, R2 ;  /* 0x0000000200187311 */ /* 0x0080e2000030d900 */
[----:B------:R-:W-:Y:S05]  /*31e0*/  BRA `(.L_x_13671) ;  /* 0x00000a9000007947 */ /* 0x000fea0003800000 */
.L_x_13672:
        /* <DEDUP_REMOVED lines=13> */
.L_x_13685:
[----:B------:R-:W3:Y:S02]  /*32c0*/  LDG.E.64 R2, [R2.64] ;  /* 0x0000002402027981 */ /* 0x000ee4000c1e1b00 */
[----:B---3--:R0:W3:Y:S01]  /*32d0*/  F2I.S64.F64.TRUNC R24, R2 ;  /* 0x0000000200187311 */ /* 0x0080e2000030d900 */
[----:B------:R-:W-:Y:S05]  /*32e0*/  BRA `(.L_x_13671) ;  /* 0x0000099000007947 */ /* 0x000fea0003800000 */
.L_x_13684:
        /* <DEDUP_REMOVED lines=27> */
.L_x_13687:
        /* <DEDUP_REMOVED lines=14> */
.L_x_13686:
[----:B------:R-:W3:Y:S02]  /*3580*/  LDG.E.U16 R24, [R2.64] ;  /* 0x0000002402187981 */ /* 0x000ee4000c1e1500 */
[----:B---3--:R-:W-:-:S06]  /*3590*/  PRMT R24, RZ, 0x5410, R24 ;  /* 0x00005410ff187816 */ /* 0x008fcc0000000018 */
[----:B------:R-:W0:Y:S01]  /*35a0*/  F2I.S64.TRUNC R24, R24 ;  /* 0x0000001800187311 */ /* 0x000e22000020d900 */
[----:B------:R-:W-:Y:S05]  /*35b0*/  BRA `(.L_x_13671) ;  /* 0x000006c000007947 */ /* 0x000fea0003800000 */
.L_x_13683:
        /* <DEDUP_REMOVED lines=11> */
.L_x_13690:
        /* <DEDUP_REMOVED lines=21> */
.L_x_13694:
[----:B------:R-:W-:Y:S05]  /*37c0*/  BSYNC B1 ;  /* 0x0000000000017941 */ /* 0x000fea0003800000 */
.L_x_13693:
[----:B------:R-:W-:Y:S01]  /*37d0*/  IMAD.SHL.U32 R2, R2, 0x100000, RZ ;  /* 0x0010000002027824 */ /* 0x000fe200078e00ff */
[----:B------:R-:W-:-:S04]  /*37e0*/  LEA R3, R0, 0x3b800000, 0x17 ;  /* 0x3b80000000037811 */ /* 0x000fc800078eb8ff */
[----:B------:R-:W-:Y:S02]  /*37f0*/  LOP3.LUT R24, R3, R2, R24, 0xfe, !PT ;  /* 0x0000000203187212 */ /* 0x000fe400078efe18 */
.L_x_13692:
[----:B------:R-:W-:Y:S05]  /*3800*/  BSYNC B0 ;  /* 0x0000000000007941 */ /* 0x000fea0003800000 */
.L_x_13691:
[----:B------:R-:W0:Y:S01]  /*3810*/  F2I.S64.TRUNC R24, R24 ;  /* 0x0000001800187311 */ /* 0x000e22000020d900 */
[----:B------:R-:W-:Y:S05]  /*3820*/  BRA `(.L_x_13671) ;  /* 0x0000045000007947 */ /* 0x000fea0003800000 */
.L_x_13689:
        /* <DEDUP_REMOVED lines=21> */
.L_x_13698:
[----:B------:R-:W-:Y:S05]  /*3980*/  BSYNC B1 ;  /* 0x0000000000017941 */ /* 0x000fea0003800000 */
.L_x_13697:
[----:B------:R-:W-:Y:S01]  /*3990*/  IMAD.SHL.U32 R2, R2, 0x200000, RZ ;  /* 0x0020000002027824 */ /* 0x000fe200078e00ff */
[----:B------:R-:W-:-:S04]  /*39a0*/  LEA R3, R0, 0x37800000, 0x17 ;  /* 0x3780000000037811 */ /* 0x000fc800078eb8ff */
[----:B------:R-:W-:Y:S02]  /*39b0*/  LOP3.LUT R24, R3, R2, R24, 0xfe, !PT ;  /* 0x0000000203187212 */ /* 0x000fe400078efe18 */
.L_x_13696:
[----:B------:R-:W-:Y:S05]  /*39c0*/  BSYNC B0 ;  /* 0x0000000000007941 */ /* 0x000fea0003800000 */
.L_x_13695:
[----:B------:R-:W0:Y:S01]  /*39d0*/  F2I.S64.TRUNC R24, R24 ;  /* 0x0000001800187311 */ /* 0x000e22000020d900 */
[----:B------:R-:W-:Y:S05]  /*39e0*/  BRA `(.L_x_13671) ;  /* 0x0000029000007947 */ /* 0x000fea0003800000 */
.L_x_13688:
        /* <DEDUP_REMOVED lines=14> */
.L_x_13702:
[----:B------:R-:W-:Y:S05]  /*3ad0*/  BSYNC B0 ;  /* 0x0000000000007941 */ /* 0x000fea0003800000 */
.L_x_13701:
[----:B------:R-:W0:Y:S01]  /*3ae0*/  F2I.S64.TRUNC R24, R24 ;  /* 0x0000001800187311 */ /* 0x000e22000020d900 */
[----:B------:R-:W-:Y:S05]  /*3af0*/  BRA `(.L_x_13671) ;  /* 0x0000018000007947 */ /* 0x000fea0003800000 */
.L_x_13676:
        /* <DEDUP_REMOVED lines=20> */
.L_x_13700:
[----:B------:R0:W5:Y:S01]  /*3c40*/  LDG.E.64 R24, [R2.64] ;  /* 0x0000002402187981 */ /* 0x000162000c1e1b00 */
[----:B------:R-:W-:Y:S05]  /*3c50*/  BRA `(.L_x_13671) ;  /* 0x0000002000007947 */ /* 0x000fea0003800000 */
.L_x_13699:
[----:B------:R0:W5:Y:S01]  /*3c60*/  LDG.E R24, [R2.64] ;  /* 0x0000002402187981 */ /* 0x000162000c1e1900 */
[----:B------:R-:W-:-:S03]  /*3c70*/  IMAD.MOV.U32 R25, RZ, RZ, RZ ;  /* 0x000000ffff197224 */ /* 0x000fc600078e00ff */
.L_x_13671:
[----:B------:R-:W-:Y:S05]  /*3c80*/  BSYNC B6 ;  /* 0x0000000000067941 */ /* 0x000fea0003800000 */
.L_x_13670:
[----:B------:R-:W4:Y:S01]  /*3c90*/  S2R R30, SR_TID.X ;  /* 0x00000000001e7919 */ /* 0x000f220000002100 */
[----:B0-----:R-:W0:Y:S01]  /*3ca0*/  LDC.U8 R2, c[0x0][0x184] ;  /* 0x00006100ff027b82 */ /* 0x001e220000000000 */
[----:B-----5:R-:W-:Y:S01]  /*3cb0*/  IADD3 R3, P0, RZ, -R34, RZ ;  /* 0x80000022ff037210 */ /* 0x020fe20007f1e0ff */
[----:B------:R-:W-:Y:S01]  /*3cc0*/  BSSY B6, `(.L_x_13703) ;  /* 0x000010c000067945 */ /* 0x000fe20003800000 */
[----:B-1----:R-:W-:Y:S02]  /*3cd0*/  IADD3 R28, P1, RZ, -R32, RZ ;  /* 0x80000020ff1c7210 */ /* 0x002fe40007f3e0ff */
[----:B--2---:R-:W-:Y:S01]  /*3ce0*/  IADD3 R16, P2, RZ, -R22, RZ ;  /* 0x80000016ff107210 */ /* 0x004fe20007f5e0ff */
[----:B------:R-:W-:Y:S01]  /*3cf0*/  IMAD.X R5, RZ, RZ, ~R35, P0 ;  /* 0x000000ffff057224 */ /* 0x000fe200000e0e23 */
[----:B---3--:R-:W-:Y:S01]  /*3d00*/  IADD3 R18, P3, RZ, -R24, RZ ;  /* 0x80000018ff127210 */ /* 0x008fe20007f7e0ff */
[----:B------:R-:W-:-:S02]  /*3d10*/  IMAD.X R29, RZ, RZ, ~R33, P1 ;  /* 0x000000ffff1d7224 */ /* 0x000fc400008e0e21 */
[----:B------:R-:W-:Y:S02]  /*3d20*/  IMAD.X R17, RZ, RZ, ~R23, P2 ;  /* 0x000000ffff117224 */ /* 0x000fe400010e0e17 */
[----:B------:R-:W-:Y:S01]  /*3d30*/  IMAD.X R19, RZ, RZ, ~R25, P3 ;  /* 0x000000ffff137224 */ /* 0x000fe200018e0e19 */
[----:B----4-:R-:W-:-:S13]  /*3d40*/  ISETP.GE.AND P4, PT, R30, R26, PT ;  /* 0x0000001a1e00720c */ /* 0x010fda0003f86270 */
[----:B------:R-:W-:Y:S05]  /*3d50*/  @P4 BRA `(.L_x_13704) ;  /* 0x0000102000004947 */ /* 0x000fea0003800000 */
[----:B0-----:R-:W-:Y:S01]  /*3d60*/  IMAD R0, R27, 0x200, R30 ;  /* 0x000002001b007824 */ /* 0x001fe200078e021e */
[----:B------:R-:W-:Y:S02]  /*3d70*/  PRMT R4, R2, 0x9910, RZ ;  /* 0x0000991002047816 */ /* 0x000fe400000000ff */
[----:B------:R-:W-:Y:S01]  /*3d80*/  IADD3 R30, R30, 0x80, RZ ;  /* 0x000000801e1e7810 */ /* 0x000fe20007ffe0ff */
[----:B------:R-:W-:Y:S02]  /*3d90*/  IMAD R8, R0, c[0x0][0x188], RZ ;  /* 0x0000620000087a24 */ /* 0x000fe400078e02ff */
        /* <DEDUP_REMOVED lines=16> */
.L_x_13708:
[----:B------:R0:W-:Y:S01]  /*3ea0*/  STG.E.U8 [R8.64], R3 ;  /* 0x0000000308007986 */ /* 0x0001e2000c101124 */
[----:B------:R-:W-:Y:S05]  /*3eb0*/  BRA `(.L_x_13704) ;  /* 0x00000ec000007947 */ /* 0x000fea0003800000 */
.L_x_13707:
        /* <DEDUP_REMOVED lines=8> */
.L_x_13711:
[----:B------:R0:W-:Y:S01]  /*3f40*/  STG.E [R8.64], R3 ;  /* 0x0000000308007986 */ /* 0x0001e2000c101924 */
[----:B------:R-:W-:Y:S05]  /*3f50*/  BRA `(.L_x_13704) ;  /* 0x00000e2000007947 */ /* 0x000fea0003800000 */
.L_x_13710:
[----:B------:R0:W-:Y:S01]  /*3f60*/  STG.E.U16 [R8.64], R3 ;  /* 0x0000000308007986 */ /* 0x0001e2000c101524 */
[----:B------:R-:W-:Y:S05]  /*3f70*/  BRA `(.L_x_13704) ;  /* 0x00000e0000007947 */ /* 0x000fea0003800000 */
.L_x_13706:
        /* <DEDUP_REMOVED lines=11> */
.L_x_13713:
[----:B------:R-:W-:-:S05]  /*4030*/  IADD3 R4, P0, RZ, -R34, RZ ;  /* 0x80000022ff047210 */ /* 0x000fca0007f1e0ff */
[----:B------:R-:W-:-:S04]  /*4040*/  IMAD.X R5, RZ, RZ, ~R35, P0 ;  /* 0x000000ffff057224 */ /* 0x000fc800000e0e23 */
[----:B------:R-:W0:Y:S02]  /*4050*/  I2F.S64 R0, R4 ;  /* 0x0000000400007312 */ /* 0x000e240000301400 */
[----:B0-----:R-:W-:-:S05]  /*4060*/  F2FP.PACK_AB R0, RZ, R0 ;  /* 0x00000000ff00723e */ /* 0x001fca00000000ff */
[----:B------:R0:W-:Y:S01]  /*4070*/  STG.E.U16 [R8.64], R0 ;  /* 0x0000000008007986 */ /* 0x0001e2000c101524 */
[----:B------:R-:W-:Y:S05]  /*4080*/  BRA `(.L_x_13704) ;  /* 0x00000cf000007947 */ /* 0x000fea0003800000 */
.L_x_13712:
        /* <DEDUP_REMOVED lines=12> */
.L_x_13715:
[----:B------:R-:W-:-:S05]  /*4150*/  IADD3 R4, P0, RZ, -R34, RZ ;  /* 0x80000022ff047210 */ /* 0x000fca0007f1e0ff */
[----:B------:R-:W-:-:S04]  /*4160*/  IMAD.X R5, RZ, RZ, ~R35, P0 ;  /* 0x000000ffff057224 */ /* 0x000fc800000e0e23 */
[----:B------:R-:W0:Y:S02]  /*4170*/  I2F.S64 R4, R4 ;  /* 0x0000000400047312 */ /* 0x000e240000301400 */
[----:B0-----:R-:W-:-:S04]  /*4180*/  F2FP.PACK_AB R3, RZ, R4 ;  /* 0x00000004ff03723e */ /* 0x001fc800000000ff */
[----:B------:R-:W-:-:S05]  /*4190*/  PRMT R3, R3, 0x5410, RZ ;  /* 0x0000541003037816 */ /* 0x000fca00000000ff */
[----:B------:R0:W-:Y:S01]  /*41a0*/  STG.E [R8.64], R3 ;  /* 0x0000000308007986 */ /* 0x0001e2000c101924 */
[----:B------:R-:W-:Y:S05]  /*41b0*/  BRA `(.L_x_13704) ;  /* 0x00000bc000007947 */ /* 0x000fea0003800000 */
.L_x_13714:
[----:B------:R-:W-:-:S05]  /*41c0*/  IADD3 R4, P0, RZ, -R34, RZ ;  /* 0x80000022ff047210 */ /* 0x000fca0007f1e0ff */
[----:B------:R-:W-:-:S06]  /*41d0*/  IMAD.X R5, RZ, RZ, ~R35, P0 ;  /* 0x000000ffff057224 */ /* 0x000fcc00000e0e23 */
[----:B------:R-:W0:Y:S02]  /*41e0*/  I2F.F64.S64 R4, R4 ;  /* 0x0000000400047312 */ /* 0x000e240000301c00 */
[----:B0-----:R0:W-:Y:S01]  /*41f0*/  STG.E.64 [R8.64], R4 ;  /* 0x0000000408007986 */ /* 0x0011e2000c101b24 */
[----:B------:R-:W-:Y:S05]  /*4200*/  BRA `(.L_x_13704) ;  /* 0x00000b7000007947 */ /* 0x000fea0003800000 */
.L_x_13705:
        /* <DEDUP_REMOVED lines=13> */
.L_x_13718:
[----:B------:R-:W-:Y:S01]  /*42e0*/  IADD3 R4, P0, RZ, -R34, RZ ;  /* 0x80000022ff047210 */ /* 0x000fe20007f1e0ff */
[----:B------:R-:W-:-:S04]  /*42f0*/  CS2R R6, SRZ ;  /* 0x0000000000067805 */ /* 0x000fc8000001ff00 */
[----:B------:R-:W-:-:S06]  /*4300*/  IMAD.X R5, RZ, RZ, ~R35, P0 ;  /* 0x000000ffff057224 */ /* 0x000fcc00000e0e23 */
[----:B------:R-:W0:Y:S02]  /*4310*/  I2F.F64.S64 R4, R4 ;  /* 0x0000000400047312 */ /* 0x000e240000301c00 */
[----:B0-----:R0:W-:Y:S01]  /*4320*/  STG.E.128 [R8.64], R4 ;  /* 0x0000000408007986 */ /* 0x0011e2000c101d24 */
[----:B------:R-:W-:Y:S05]  /*4330*/  BRA `(.L_x_13704) ;  /* 0x00000a4000007947 */ /* 0x000fea0003800000 */
.L_x_13717:
        /* <DEDUP_REMOVED lines=23> */
.L_x_13722:
[----:B------:R-:W-:Y:S05]  /*44b0*/  BSYNC B0 ;  /* 0x0000000000007941 */ /* 0x000fea0003800000 */
.L_x_13721:
[----:B------:R-:W-:-:S05]  /*44c0*/  LOP3.LUT R7, R0, R7, RZ, 0xfc, !PT ;  /* 0x0000000700077212 */ /* 0x000fca00078efcff */
[----:B------:R0:W-:Y:S01]  /*44d0*/  STG.E.U8 [R8.64], R7 ;  /* 0x0000000708007986 */ /* 0x0001e2000c101124 */
[----:B------:R-:W-:Y:S05]  /*44e0*/  BRA `(.L_x_13704) ;  /* 0x0000089000007947 */ /* 0x000fea0003800000 */
.L_x_13720:
        /* <DEDUP_REMOVED lines=15> */
.L_x_13724:
[----:B------:R-:W-:Y:S01]  /*45e0*/  IMAD.MOV.U32 R0, RZ, RZ, 0x7f ;  /* 0x0000007fff007424 */ /* 0x000fe200078e00ff */
[----:B------:R-:W-:-:S04]  /*45f0*/  ISETP.GT.U32.AND P0, PT, R3, 0x7f800000, PT ;  /* 0x7f8000000300780c */ /* 0x000fc80003f04070 */
[----:B------:R-:W-:-:S04]  /*4600*/  SEL R0, R0, 0x7c, P0 ;  /* 0x0000007c00007807 */ /* 0x000fc80000000000 */
.L_x_13725:
[----:B------:R-:W-:Y:S05]  /*4610*/  BSYNC B0 ;  /* 0x0000000000007941 */ /* 0x000fea0003800000 */
.L_x_13723:
[----:B------:R-:W-:-:S04]  /*4620*/  LOP3.LUT R3, R5, 0x80000000, RZ, 0xc0, !PT ;  /* 0x8000000005037812 */ /* 0x000fc800078ec0ff */
[----:B------:R-:W-:-:S04]  /*4630*/  SHF.R.U32.HI R3, RZ, 0x18, R3 ;  /* 0x00000018ff037819 */ /* 0x000fc80000011603 */
[----:B------:R-:W-:-:S05]  /*4640*/  LOP3.LUT R3, R0, R3, RZ, 0xfc, !PT ;  /* 0x0000000300037212 */ /* 0x000fca00078efcff */
[----:B------:R0:W-:Y:S01]  /*4650*/  STG.E.U8 [R8.64], R3 ;  /* 0x0000000308007986 */ /* 0x0001e2000c101124 */
[----:B------:R-:W-:Y:S05]  /*4660*/  BRA `(.L_x_13704) ;  /* 0x0000071000007947 */ /* 0x000fea0003800000 */
.L_x_13719:
[----:B------:R-:W-:-:S05]  /*4670*/  IADD3 R4, P0, RZ, -R34, RZ ;  /* 0x80000022ff047210 */ /* 0x000fca0007f1e0ff */
[----:B------:R-:W-:-:S04]  /*4680*/  IMAD.X R5, RZ, RZ, ~R35, P0 ;  /* 0x000000ffff057224 */ /* 0x000fc800000e0e23 */
[----:B------:R-:W0:Y:S02]  /*4690*/  I2F.S64 R0, R4 ;  /* 0x0000000400007312 */ /* 0x000e240000301400 */
[----:B0-----:R-:W-:-:S05]  /*46a0*/  F2FP.BF16.PACK_AB R0, RZ, R0 ;  /* 0x00000000ff00723e */ /* 0x001fca00000010ff */
[----:B------:R0:W-:Y:S01]  /*46b0*/  STG.E.U16 [R8.64], R0 ;  /* 0x0000000008007986 */ /* 0x0001e2000c101524 */
[----:B------:R-:W-:Y:S05]  /*46c0*/  BRA `(.L_x_13704) ;  /* 0x000006b000007947 */ /* 0x000fea0003800000 */
.L_x_13716:
        /* <DEDUP_REMOVED lines=10> */
.L_x_13728:
        /* <DEDUP_REMOVED lines=19> */
.L_x_13731:
[----:B------:R-:W-:-:S04]  /*48a0*/  LOP3.LUT R0, R5, 0x80000000, RZ, 0xc0, !PT ;  /* 0x8000000005007812 */ /* 0x000fc800078ec0ff */
[----:B------:R-:W-:-:S04]  /*48b0*/  SHF.R.U32.HI R0, RZ, 0x18, R0 ;  /* 0x00000018ff007819 */ /* 0x000fc80000011600 */
[----:B------:R-:W-:Y:S02]  /*48c0*/  LOP3.LUT R0, R3, R0, RZ, 0xfc, !PT ;  /* 0x0000000003007212 */ /* 0x000fe400078efcff */
.L_x_13730:
[----:B------:R-:W-:Y:S05]  /*48d0*/  BSYNC B0 ;  /* 0x0000000000007941 */ /* 0x000fea0003800000 */
.L_x_13729:
[----:B------:R0:W-:Y:S01]  /*48e0*/  STG.E.U8 [R8.64], R0 ;  /* 0x0000000008007986 */ /* 0x0001e2000c101124 */
[----:B------:R-:W-:Y:S05]  /*48f0*/  BRA `(.L_x_13704) ;  /* 0x0000048000007947 */ /* 0x000fea0003800000 */
.L_x_13727:
        /* <DEDUP_REMOVED lines=19> */
.L_x_13734:
[----:B------:R-:W-:-:S04]  /*4a30*/  LOP3.LUT R0, R5, 0x80000000, RZ, 0xc0, !PT ;  /* 0x8000000005007812 */ /* 0x000fc800078ec0ff */
[----:B------:R-:W-:-:S04]  /*4a40*/  SHF.R.U32.HI R0, RZ, 0x18, R0 ;  /* 0x00000018ff007819 */ /* 0x000fc80000011600 */
[----:B------:R-:W-:Y:S02]  /*4a50*/  LOP3.LUT R0, R3, R0, RZ, 0xfc, !PT ;  /* 0x0000000003007212 */ /* 0x000fe400078efcff */
.L_x_13733:
[----:B------:R-:W-:Y:S05]  /*4a60*/  BSYNC B0 ;  /* 0x0000000000007941 */ /* 0x000fea0003800000 */
.L_x_13732:
[----:B------:R0:W-:Y:S01]  /*4a70*/  STG.E.U8 [R8.64], R0 ;  /* 0x0000000008007986 */ /* 0x0001e2000c101124 */
[----:B------:R-:W-:Y:S05]  /*4a80*/  BRA `(.L_x_13704) ;  /* 0x000002f000007947 */ /* 0x000fea0003800000 */
.L_x_13726:
        /* <DEDUP_REMOVED lines=24> */
.L_x_13709:
        /* <DEDUP_REMOVED lines=20> */
.L_x_13736:
[----:B------:R0:W-:Y:S01]  /*4d50*/  STG.E.64 [R8.64], R4 ;  /* 0x0000000408007986 */ /* 0x0001e2000c101b24 */
[----:B------:R-:W-:Y:S05]  /*4d60*/  BRA `(.L_x_13704) ;  /* 0x0000001000007947 */ /* 0x000fea0003800000 */
.L_x_13735:
[----:B------:R0:W-:Y:S02]  /*4d70*/  STG.E [R8.64], R3 ;  /* 0x0000000308007986 */ /* 0x0001e4000c101924 */
.L_x_13704:
[----:B0-----:R-:W-:Y:S05]  /*4d80*/  BSYNC B6 ;  /* 0x0000000000067941 */ /* 0x001fea0003800000 */
.L_x_13703:
        /* <DEDUP_REMOVED lines=21> */
.L_x_13742:
[----:B------:R0:W-:Y:S01]  /*4ee0*/  STG.E.U8 [R8.64], R28 ;  /* 0x0000001c08007986 */ /* 0x0001e2000c101124 */
[----:B------:R-:W-:Y:S05]  /*4ef0*/  BRA `(.L_x_13744) ;  /* 0x00000ec000007947 */ /* 0x000fea0003800000 */
.L_x_13741:
        /* <DEDUP_REMOVED lines=8> */
.L_x_13746:
[----:B------:R0:W-:Y:S01]  /*4f80*/  STG.E [R8.64], R28 ;  /* 0x0000001c08007986 */ /* 0x0001e2000c101924 */
[----:B------:R-:W-:Y:S05]  /*4f90*/  BRA `(.L_x_13744) ;  /* 0x00000e2000007947 */ /* 0x000fea0003800000 */
.L_x_13745:
[----:B------:R0:W-:Y:S01]  /*4fa0*/  STG.E.U16 [R8.64], R28 ;  /* 0x0000001c08007986 */ /* 0x0001e2000c101524 */
[----:B------:R-:W-:Y:S05]  /*4fb0*/  BRA `(.L_x_13744) ;  /* 0x00000e0000007947 */ /* 0x000fea0003800000 */
.L_x_13740:
        /* <DEDUP_REMOVED lines=11> */
.L_x_13748:
[----:B------:R-:W-:-:S05]  /*5070*/  IADD3 R4, P0, RZ, -R32, RZ ;  /* 0x80000020ff047210 */ /* 0x000fca0007f1e0ff */
[----:B------:R-:W-:-:S04]  /*5080*/  IMAD.X R5, RZ, RZ, ~R33, P0 ;  /* 0x000000ffff057224 */ /* 0x000fc800000e0e21 */
[----:B------:R-:W0:Y:S02]  /*5090*/  I2F.S64 R0, R4 ;  /* 0x0000000400007312 */ /* 0x000e240000301400 */
[----:B0-----:R-:W-:-:S05]  /*50a0*/  F2FP.PACK_AB R0, RZ, R0 ;  /* 0x00000000ff00723e */ /* 0x001fca00000000ff */
[----:B------:R0:W-:Y:S01]  /*50b0*/  STG.E.U16 [R8.64], R0 ;  /* 0x0000000008007986 */ /* 0x0001e2000c101524 */
[----:B------:R-:W-:Y:S05]  /*50c0*/  BRA `(.L_x_13744) ;  /* 0x00000cf000007947 */ /* 0x000fea0003800000 */
.L_x_13747:
        /* <DEDUP_REMOVED lines=12> */
.L_x_13750:
[----:B------:R-:W-:-:S05]  /*5190*/  IADD3 R4, P0, RZ, -R32, RZ ;  /* 0x80000020ff047210 */ /* 0x000fca0007f1e0ff */
[----:B------:R-:W-:-:S04]  /*51a0*/  IMAD.X R5, RZ, RZ, ~R33, P0 ;  /* 0x000000ffff057224 */ /* 0x000fc800000e0e21 */
[----:B------:R-:W0:Y:S02]  /*51b0*/  I2F.S64 R4, R4 ;  /* 0x0000000400047312 */ /* 0x000e240000301400 */
[----:B0-----:R-:W-:-:S04]  /*51c0*/  F2FP.PACK_AB R3, RZ, R4 ;  /* 0x00000004ff03723e */ /* 0x001fc800000000ff */
[----:B------:R-:W-:-:S05]  /*51d0*/  PRMT R3, R3, 0x5410, RZ ;  /* 0x0000541003037816 */ /* 0x000fca00000000ff */
[----:B------:R0:W-:Y:S01]  /*51e0*/  STG.E [R8.64], R3 ;  /* 0x0000000308007986 */ /* 0x0001e2000c101924 */
[----:B------:R-:W-:Y:S05]  /*51f0*/  BRA `(.L_x_13744) ;  /* 0x00000bc000007947 */ /* 0x000fea0003800000 */
.L_x_13749:
[----:B------:R-:W-:-:S05]  /*5200*/  IADD3 R4, P0, RZ, -R32, RZ ;  /* 0x80000020ff047210 */ /* 0x000fca0007f1e0ff */
[----:B------:R-:W-:-:S06]  /*5210*/  IMAD.X R5, RZ, RZ, ~R33, P0 ;  /* 0x000000ffff057224 */ /* 0x000fcc00000e0e21 */
[----:B------:R-:W0:Y:S02]  /*5220*/  I2F.F64.S64 R4, R4 ;  /* 0x0000000400047312 */ /* 0x000e240000301c00 */
[----:B0-----:R0:W-:Y:S01]  /*5230*/  STG.E.64 [R8.64], R4 ;  /* 0x0000000408007986 */ /* 0x0011e2000c101b24 */
[----:B------:R-:W-:Y:S05]  /*5240*/  BRA `(.L_x_13744) ;  /* 0x00000b7000007947 */ /* 0x000fea0003800000 */
.L_x_13739:
        /* <DEDUP_REMOVED lines=13> */
.L_x_13753:
[----:B------:R-:W-:Y:S01]  /*5320*/  IADD3 R4, P0, RZ, -R32, RZ ;  /* 0x80000020ff047210 */ /* 0x000fe20007f1e0ff */
[----:B------:R-:W-:-:S04]  /*5330*/  CS2R R6, SRZ ;  /* 0x0000000000067805 */ /* 0x000fc8000001ff00 */
[----:B------:R-:W-:-:S06]  /*5340*/  IMAD.X R5, RZ, RZ, ~R33, P0 ;  /* 0x000000ffff057224 */ /* 0x000fcc00000e0e21 */
[----:B------:R-:W0:Y:S02]  /*5350*/  I2F.F64.S64 R4, R4 ;  /* 0x0000000400047312 */ /* 0x000e240000301c00 */
[----:B0-----:R0:W-:Y:S01]  /*5360*/  STG.E.128 [R8.64], R4 ;  /* 0x0000000408007986 */ /* 0x0011e2000c101d24 */
[----:B------:R-:W-:Y:S05]  /*5370*/  BRA `(.L_x_13744) ;  /* 0x00000a4000007947 */ /* 0x000fea0003800000 */
.L_x_13752:
        /* <DEDUP_REMOVED lines=23> */
.L_x_13757:
[----:B------:R-:W-:Y:S05]  /*54f0*/  BSYNC B0 ;  /* 0x0000000000007941 */ /* 0x000fea0003800000 */
.L_x_13756:
[----:B------:R-:W-:-:S05]  /*5500*/  LOP3.LUT R7, R0, R7, RZ, 0xfc, !PT ;  /* 0x0000000700077212 */ /* 0x000fca00078efcff */
[----:B------:R0:W-:Y:S01]  /*5510*/  STG.E.U8 [R8.64], R7 ;  /* 0x0000000708007986 */ /* 0x0001e2000c101124 */
[----:B------:R-:W-:Y:S05]  /*5520*/  BRA `(.L_x_13744) ;  /* 0x0000089000007947 */ /* 0x000fea0003800000 */
.L_x_13755:
        /* <DEDUP_REMOVED lines=15> */
.L_x_13759:
[----:B------:R-:W-:Y:S01]  /*5620*/  IMAD.MOV.U32 R0, RZ, RZ, 0x7f ;  /* 0x0000007fff007424 */ /* 0x000fe200078e00ff */
[----:B------:R-:W-:-:S04]  /*5630*/  ISETP.GT.U32.AND P0, PT, R3, 0x7f800000, PT ;  /* 0x7f8000000300780c */ /* 0x000fc80003f04070 */
[----:B------:R-:W-:-:S04]  /*5640*/  SEL R0, R0, 0x7c, P0 ;  /* 0x0000007c00007807 */ /* 0x000fc80000000000 */
.L_x_13760:
[----:B------:R-:W-:Y:S05]  /*5650*/  BSYNC B0 ;  /* 0x0000000000007941 */ /* 0x000fea0003800000 */
.L_x_13758:
[----:B------:R-:W-:-:S04]  /*5660*/  LOP3.LUT R3, R5, 0x80000000, RZ, 0xc0, !PT ;  /* 0x8000000005037812 */ /* 0x000fc800078ec0ff */
[----:B------:R-:W-:-:S04]  /*5670*/  SHF.R.U32.HI R3, RZ, 0x18, R3 ;  /* 0x00000018ff037819 */ /* 0x000fc80000011603 */
[----:B------:R-:W-:-:S05]  /*5680*/  LOP3.LUT R3, R0, R3, RZ, 0xfc, !PT ;  /* 0x0000000300037212 */ /* 0x000fca00078efcff */
[----:B------:R0:W-:Y:S01]  /*5690*/  STG.E.U8 [R8.64], R3 ;  /* 0x0000000308007986 */ /* 0x0001e2000c101124 */
[----:B------:R-:W-:Y:S05]  /*56a0*/  BRA `(.L_x_13744) ;  /* 0x0000071000007947 */ /* 0x000fea0003800000 */
.L_x_13754:
[----:B------:R-:W-:-:S05]  /*56b0*/  IADD3 R4, P0, RZ, -R32, RZ ;  /* 0x80000020ff047210 */ /* 0x000fca0007f1e0ff */
[----:B------:R-:W-:-:S04]  /*56c0*/  IMAD.X R5, RZ, RZ, ~R33, P0 ;  /* 0x000000ffff057224 */ /* 0x000fc800000e0e21 */
[----:B------:R-:W0:Y:S02]  /*56d0*/  I2F.S64 R0, R4 ;  /* 0x0000000400007312 */ /* 0x000e240000301400 */
[----:B0-----:R-:W-:-:S05]  /*56e0*/  F2FP.BF16.PACK_AB R0, RZ, R0 ;  /* 0x00000000ff00723e */ /* 0x001fca00000010ff */
[----:B------:R0:W-:Y:S01]  /*56f0*/  STG.E.U16 [R8.64], R0 ;  /* 0x0000000008007986 */ /* 0x0001e2000c101524 */
[----:B------:R-:W-:Y:S05]  /*5700*/  BRA `(.L_x_13744) ;  /* 0x000006b000007947 */ /* 0x000fea0003800000 */
.L_x_13751:
        /* <DEDUP_REMOVED lines=10> */
.L_x_13763:
        /* <DEDUP_REMOVED lines=19> */
.L_x_13766:
[----:B------:R-:W-:-:S04]  /*58e0*/  LOP3.LUT R0, R5, 0x80000000, RZ, 0xc0, !PT ;  /* 0x8000000005007812 */ /* 0x000fc800078ec0ff */
[----:B------:R-:W-:-:S04]  /*58f0*/  SHF.R.U32.HI R0, RZ, 0x18, R0 ;  /* 0x00000018ff007819 */ /* 0x000fc80000011600 */
[----:B------:R-:W-:Y:S02]  /*5900*/  LOP3.LUT R0, R3, R0, RZ, 0xfc, !PT ;  /* 0x0000000003007212 */ /* 0x000fe400078efcff */
.L_x_13765:
[----:B------:R-:W-:Y:S05]  /*5910*/  BSYNC B0 ;  /* 0x0000000000007941 */ /* 0x000fea0003800000 */
.L_x_13764:
[----:B------:R0:W-:Y:S01]  /*5920*/  STG.E.U8 [R8.64], R0 ;  /* 0x0000000008007986 */ /* 0x0001e2000c101124 */
[----:B------:R-:W-:Y:S05]  /*5930*/  BRA `(.L_x_13744) ;  /* 0x0000048000007947 */ /* 0x000fea0003800000 */
.L_x_13762:
        /* <DEDUP_REMOVED lines=19> */
.L_x_13769:
[----:B------:R-:W-:-:S04]  /*5a70*/  LOP3.LUT R0, R5, 0x80000000, RZ, 0xc0, !PT ;  /* 0x8000000005007812 */ /* 0x000fc800078ec0ff */
[----:B------:R-:W-:-:S04]  /*5a80*/  SHF.R.U32.HI R0, RZ, 0x18, R0 ;  /* 0x00000018ff007819 */ /* 0x000fc80000011600 */
[----:B------:R-:W-:Y:S02]  /*5a90*/  LOP3.LUT R0, R3, R0, RZ, 0xfc, !PT ;  /* 0x0000000003007212 */ /* 0x000fe400078efcff */
.L_x_13768:
[----:B------:R-:W-:Y:S05]  /*5aa0*/  BSYNC B0 ;  /* 0x0000000000007941 */ /* 0x000fea0003800000 */
.L_x_13767:
[----:B------:R0:W-:Y:S01]  /*5ab0*/  STG.E.U8 [R8.64], R0 ;  /* 0x0000000008007986 */ /* 0x0001e2000c101124 */
[----:B------:R-:W-:Y:S05]  /*5ac0*/  BRA `(.L_x_13744) ;  /* 0x000002f000007947 */ /* 0x000fea0003800000 */
.L_x_13761:
        /* <DEDUP_REMOVED lines=24> */
.L_x_13743:
        /* <DEDUP_REMOVED lines=20> */
.L_x_13771:
[----:B------:R0:W-:Y:S01]  /*5d90*/  STG.E.64 [R8.64], R28 ;  /* 0x0000001c08007986 */ /* 0x0001e2000c101b24 */
[----:B------:R-:W-:Y:S05]  /*5da0*/  BRA `(.L_x_13744) ;  /* 0x0000001000007947 */ /* 0x000fea0003800000 */
.L_x_13770:
[----:B------:R0:W-:Y:S02]  /*5db0*/  STG.E [R8.64], R28 ;  /* 0x0000001c08007986 */ /* 0x0001e4000c101924 */
.L_x_13744:
        /* <DEDUP_REMOVED lines=21> */
.L_x_13775:
[----:B------:R0:W-:Y:S01]  /*5f10*/  STG.E.U8 [R8.64], R16 ;  /* 0x0000001008007986 */ /* 0x0001e2000c101124 */
[----:B------:R-:W-:Y:S05]  /*5f20*/  BRA `(.L_x_13777) ;  /* 0x00000ec000007947 */ /* 0x000fea0003800000 */
.L_x_13774:
        /* <DEDUP_REMOVED lines=8> */
.L_x_13779:
[----:B------:R0:W-:Y:S01]  /*5fb0*/  STG.E [R8.64], R16 ;  /* 0x0000001008007986 */ /* 0x0001e2000c101924 */
[----:B------:R-:W-:Y:S05]  /*5fc0*/  BRA `(.L_x_13777) ;  /* 0x00000e2000007947 */ /* 0x000fea0003800000 */
.L_x_13778:
[----:B------:R0:W-:Y:S01]  /*5fd0*/  STG.E.U16 [R8.64], R16 ;  /* 0x0000001008007986 */ /* 0x0001e2000c101524 */
[----:B------:R-:W-:Y:S05]  /*5fe0*/  BRA `(.L_x_13777) ;  /* 0x00000e0000007947 */ /* 0x000fea0003800000 */
.L_x_13773:
        /* <DEDUP_REMOVED lines=11> */
.L_x_13781:
[----:B------:R-:W-:-:S05]  /*60a0*/  IADD3 R4, P0, RZ, -R22, RZ ;  /* 0x80000016ff047210 */ /* 0x000fca0007f1e0ff */
[----:B------:R-:W-:-:S04]  /*60b0*/  IMAD.X R5, RZ, RZ, ~R23, P0 ;  /* 0x000000ffff057224 */ /* 0x000fc800000e0e17 */
[----:B------:R-:W0:Y:S02]  /*60c0*/  I2F.S64 R0, R4 ;  /* 0x0000000400007312 */ /* 0x000e240000301400 */
[----:B0-----:R-:W-:-:S05]  /*60d0*/  F2FP.PACK_AB R0, RZ, R0 ;  /* 0x00000000ff00723e */ /* 0x001fca00000000ff */
[----:B------:R0:W-:Y:S01]  /*60e0*/  STG.E.U16 [R8.64], R0 ;  /* 0x0000000008007986 */ /* 0x0001e2000c101524 */
[----:B------:R-:W-:Y:S05]  /*60f0*/  BRA `(.L_x_13777) ;  /* 0x00000cf000007947 */ /* 0x000fea0003800000 */
.L_x_13780:
        /* <DEDUP_REMOVED lines=12> */
.L_x_13783:
[----:B------:R-:W-:-:S05]  /*61c0*/  IADD3 R4, P0, RZ, -R22, RZ ;  /* 0x80000016ff047210 */ /* 0x000fca0007f1e0ff */
[----:B------:R-:W-:-:S04]  /*61d0*/  IMAD.X R5, RZ, RZ, ~R23, P0 ;  /* 0x000000ffff057224 */ /* 0x000fc800000e0e17 */
[----:B------:R-:W0:Y:S02]  /*61e0*/  I2F.S64 R4, R4 ;  /* 0x0000000400047312 */ /* 0x000e240000301400 */
[----:B0-----:R-:W-:-:S04]  /*61f0*/  F2FP.PACK_AB R3, RZ, R4 ;  /* 0x00000004ff03723e */ /* 0x001fc800000000ff */
[----:B------:R-:W-:-:S05]  /*6200*/  PRMT R3, R3, 0x5410, RZ ;  /* 0x0000541003037816 */ /* 0x000fca00000000ff */
[----:B------:R0:W-:Y:S01]  /*6210*/  STG.E [R8.64], R3 ;  /* 0x0000000308007986 */ /* 0x0001e2000c101924 */
[----:B------:R-:W-:Y:S05]  /*6220*/  BRA `(.L_x_13777) ;  /* 0x00000bc000007947 */ /* 0x000fea0003800000 */
.L_x_13782:
[----:B------:R-:W-:-:S05]  /*6230*/  IADD3 R4, P0, RZ, -R22, RZ ;  /* 0x80000016ff047210 */ /* 0x000fca0007f1e0ff */
[----:B------:R-:W-:-:S06]  /*6240*/  IMAD.X R5, RZ, RZ, ~R23, P0 ;  /* 0x000000ffff057224 */ /* 0x000fcc00000e0e17 */
[----:B------:R-:W0:Y:S02]  /*6250*/  I2F.F64.S64 R4, R4 ;  /* 0x0000000400047312 */ /* 0x000e240000301c00 */
[----:B0-----:R0:W-:Y:S01]  /*6260*/  STG.E.64 [R8.64], R4 ;  /* 0x0000000408007986 */ /* 0x0011e2000c101b24 */
[----:B------:R-:W-:Y:S05]  /*6270*/  BRA `(.L_x_13777) ;  /* 0x00000b7000007947 */ /* 0x000fea0003800000 */
.L_x_13772:
        /* <DEDUP_REMOVED lines=13> */
.L_x_13786:
[----:B------:R-:W-:Y:S01]  /*6350*/  IADD3 R4, P0, RZ, -R22, RZ ;  /* 0x80000016ff047210 */ /* 0x000fe20007f1e0ff */
[----:B------:R-:W-:-:S04]  /*6360*/  CS2R R6, SRZ ;  /* 0x0000000000067805 */ /* 0x000fc8000001ff00 */
[----:B------:R-:W-:-:S06]  /*6370*/  IMAD.X R5, RZ, RZ, ~R23, P0 ;  /* 0x000000ffff057224 */ /* 0x000fcc00000e0e17 */
[----:B------:R-:W0:Y:S02]  /*6380*/  I2F.F64.S64 R4, R4 ;  /* 0x0000000400047312 */ /* 0x000e240000301c00 */
[----:B0-----:R0:W-:Y:S01]  /*6390*/  STG.E.128 [R8.64], R4 ;  /* 0x0000000408007986 */ /* 0x0011e2000c101d24 */
[----:B------:R-:W-:Y:S05]  /*63a0*/  BRA `(.L_x_13777) ;  /* 0x00000a4000007947 */ /* 0x000fea0003800000 */
.L_x_13785:
        /* <DEDUP_REMOVED lines=23> */
.L_x_13790:
[----:B------:R-:W-:Y:S05]  /*6520*/  BSYNC B0 ;  /* 0x0000000000007941 */ /* 0x000fea0003800000 */
.L_x_13789:
[----:B------:R-:W-:-:S05]  /*6530*/  LOP3.LUT R7, R0, R7, RZ, 0xfc, !PT ;  /* 0x0000000700077212 */ /* 0x000fca00078efcff */
[----:B------:R0:W-:Y:S01]  /*6540*/  STG.E.U8 [R8.64], R7 ;  /* 0x0000000708007986 */ /* 0x0001e2000c101124 */
[----:B------:R-:W-:Y:S05]  /*6550*/  BRA `(.L_x_13777) ;  /* 0x0000089000007947 */ /* 0x000fea0003800000 */
.L_x_13788:
        /* <DEDUP_REMOVED lines=15> */
.L_x_13792:
[----:B------:R-:W-:Y:S01]  /*6650*/  IMAD.MOV.U32 R0, RZ, RZ, 0x7f ;  /* 0x0000007fff007424 */ /* 0x000fe200078e00ff */
[----:B------:R-:W-:-:S04]  /*6660*/  ISETP.GT.U32.AND P0, PT, R3, 0x7f800000, PT ;  /* 0x7f8000000300780c */ /* 0x000fc80003f04070 */
[----:B------:R-:W-:-:S04]  /*6670*/  SEL R0, R0, 0x7c, P0 ;  /* 0x0000007c00007807 */ /* 0x000fc80000000000 */
.L_x_13793:
[----:B------:R-:W-:Y:S05]  /*6680*/  BSYNC B0 ;  /* 0x0000000000007941 */ /* 0x000fea0003800000 */
.L_x_13791:
[----:B------:R-:W-:-:S04]  /*6690*/  LOP3.LUT R3, R5, 0x80000000, RZ, 0xc0, !PT ;  /* 0x8000000005037812 */ /* 0x000fc800078ec0ff */
[----:B------:R-:W-:-:S04]  /*66a0*/  SHF.R.U32.HI R3, RZ, 0x18, R3 ;  /* 0x00000018ff037819 */ /* 0x000fc80000011603 */
[----:B------:R-:W-:-:S05]  /*66b0*/  LOP3.LUT R3, R0, R3, RZ, 0xfc, !PT ;  /* 0x0000000300037212 */ /* 0x000fca00078efcff */
[----:B------:R0:W-:Y:S01]  /*66c0*/  STG.E.U8 [R8.64], R3 ;  /* 0x0000000308007986 */ /* 0x0001e2000c101124 */
[----:B------:R-:W-:Y:S05]  /*66d0*/  BRA `(.L_x_13777) ;  /* 0x0000071000007947 */ /* 0x000fea0003800000 */
.L_x_13787:
[----:B------:R-:W-:-:S05]  /*66e0*/  IADD3 R4, P0, RZ, -R22, RZ ;  /* 0x80000016ff047210 */ /* 0x000fca0007f1e0ff */
[----:B------:R-:W-:-:S04]  /*66f0*/  IMAD.X R5, RZ, RZ, ~R23, P0 ;  /* 0x000000ffff057224 */ /* 0x000fc800000e0e17 */
[----:B------:R-:W0:Y:S02]  /*6700*/  I2F.S64 R0, R4 ;  /* 0x0000000400007312 */ /* 0x000e240000301400 */
[----:B0-----:R-:W-:-:S05]  /*6710*/  F2FP.BF16.PACK_AB R0, RZ, R0 ;  /* 0x00000000ff00723e */ /* 0x001fca00000010ff */
[----:B------:R0:W-:Y:S01]  /*6720*/  STG.E.U16 [R8.64], R0 ;  /* 0x0000000008007986 */ /* 0x0001e2000c101524 */
[----:B------:R-:W-:Y:S05]  /*6730*/  BRA `(.L_x_13777) ;  /* 0x000006b000007947 */ /* 0x000fea0003800000 */
.L_x_13784:
        /* <DEDUP_REMOVED lines=10> */
.L_x_13796:
        /* <DEDUP_REMOVED lines=19> */
.L_x_13799:
[----:B------:R-:W-:-:S04]  /*6910*/  LOP3.LUT R0, R5, 0x80000000, RZ, 0xc0, !PT ;  /* 0x8000000005007812 */ /* 0x000fc800078ec0ff */
[----:B------:R-:W-:-:S04]  /*6920*/  SHF.R.U32.HI R0, RZ, 0x18, R0 ;  /* 0x00000018ff007819 */ /* 0x000fc80000011600 */
[----:B------:R-:W-:Y:S02]  /*6930*/  LOP3.LUT R0, R3, R0, RZ, 0xfc, !PT ;  /* 0x0000000003007212 */ /* 0x000fe400078efcff */
.L_x_13798:
[----:B------:R-:W-:Y:S05]  /*6940*/  BSYNC B0 ;  /* 0x0000000000007941 */ /* 0x000fea0003800000 */
.L_x_13797:
[----:B------:R0:W-:Y:S01]  /*6950*/  STG.E.U8 [R8.64], R0 ;  /* 0x0000000008007986 */ /* 0x0001e2000c101124 */
[----:B------:R-:W-:Y:S05]  /*6960*/  BRA `(.L_x_13777) ;  /* 0x0000048000007947 */ /* 0x000fea0003800000 */
.L_x_13795:
        /* <DEDUP_REMOVED lines=19> */
.L_x_13802:
[----:B------:R-:W-:-:S04]  /*6aa0*/  LOP3.LUT R0, R5, 0x80000000, RZ, 0xc0, !PT ;  /* 0x8000000005007812 */ /* 0x000fc800078ec0ff */
[----:B------:R-:W-:-:S04]  /*6ab0*/  SHF.R.U32.HI R0, RZ, 0x18, R0 ;  /* 0x00000018ff007819 */ /* 0x000fc80000011600 */
[----:B------:R-:W-:Y:S02]  /*6ac0*/  LOP3.LUT R0, R3, R0, RZ, 0xfc, !PT ;  /* 0x0000000003007212 */ /* 0x000fe400078efcff */
.L_x_13801:
[----:B------:R-:W-:Y:S05]  /*6ad0*/  BSYNC B0 ;  /* 0x0000000000007941 */ /* 0x000fea0003800000 */
.L_x_13800:
[----:B------:R0:W-:Y:S01]  /*6ae0*/  STG.E.U8 [R8.64], R0 ;  /* 0x0000000008007986 */ /* 0x0001e2000c101124 */
[----:B------:R-:W-:Y:S05]  /*6af0*/  BRA `(.L_x_13777) ;  /* 0x000002f000007947 */ /* 0x000fea0003800000 */
.L_x_13794:
        /* <DEDUP_REMOVED lines=24> */
.L_x_13776:
        /* <DEDUP_REMOVED lines=20> */
.L_x_13804:
[----:B------:R0:W-:Y:S01]  /*6dc0*/  STG.E.64 [R8.64], R16 ;  /* 0x0000001008007986 */ /* 0x0001e2000c101b24 */
[----:B------:R-:W-:Y:S05]  /*6dd0*/  BRA `(.L_x_13777) ;  /* 0x0000001000007947 */ /* 0x000fea0003800000 */
.L_x_13803:
[----:B------:R0:W-:Y:S02]  /*6de0*/  STG.E [R8.64], R16 ;  /* 0x0000001008007986 */ /* 0x0001e4000c101924 */
.L_x_13777:
[----:B------:R-:W-:Y:S02]  /*6df0*/  IADD3 R30, R30, 0x80, RZ ;  /* 0x000000801e1e7810 */ /* 0x000fe40007ffe0ff */
.L_x_13738:
[----:B------:R-:W-:Y:S05]  /*6e00*/  BSYNC B6 ;  /* 0x0000000000067941 */ /* 0x000fea0003800000 */
.L_x_13737:
        /* <DEDUP_REMOVED lines=19> */
.L_x_13808:
[----:B------:R-:W-:Y:S01]  /*6f40*/  STG.E.U8 [R4.64], R18 ;  /* 0x0000001204007986 */ /* 0x000fe2000c101124 */
[----:B------:R-:W-:Y:S05]  /*6f50*/  EXIT ;  /* 0x000000000000794d */ /* 0x000fea0003800000 */
.L_x_13807:
        /* <DEDUP_REMOVED lines=8> */
.L_x_13811:
[----:B------:R-:W-:Y:S01]  /*6fe0*/  STG.E [R4.64], R18 ;  /* 0x0000001204007986 */ /* 0x000fe2000c101924 */
[----:B------:R-:W-:Y:S05]  /*6ff0*/  EXIT ;  /* 0x000000000000794d */ /* 0x000fea0003800000 */
.L_x_13810:
[----:B------:R-:W-:Y:S01]  /*7000*/  STG.E.U16 [R4.64], R18 ;  /* 0x0000001204007986 */ /* 0x000fe2000c101524 */
[----:B------:R-:W-:Y:S05]  /*7010*/  EXIT ;  /* 0x000000000000794d */ /* 0x000fea0003800000 */
.L_x_13806:
        /* <DEDUP_REMOVED lines=11> */
.L_x_13813:
[----:B------:R-:W-:-:S05]  /*70d0*/  IADD3 R2, P0, RZ, -R24, RZ ;  /* 0x80000018ff027210 */ /* 0x000fca0007f1e0ff */
[----:B------:R-:W-:-:S04]  /*70e0*/  IMAD.X R3, RZ, RZ, ~R25, P0 ;  /* 0x000000ffff037224 */ /* 0x000fc800000e0e19 */
[----:B------:R-:W0:Y:S02]  /*70f0*/  I2F.S64 R0, R2 ;  /* 0x0000000200007312 */ /* 0x000e240000301400 */
[----:B0-----:R-:W-:-:S05]  /*7100*/  F2FP.PACK_AB R0, RZ, R0 ;  /* 0x00000000ff00723e */ /* 0x001fca00000000ff */
[----:B------:R-:W-:Y:S01]  /*7110*/  STG.E.U16 [R4.64], R0 ;  /* 0x0000000004007986 */ /* 0x000fe2000c101524 */
[----:B------:R-:W-:Y:S05]  /*7120*/  EXIT ;  /* 0x000000000000794d */ /* 0x000fea0003800000 */
.L_x_13812:
        /* <DEDUP_REMOVED lines=12> */
.L_x_13815:
[----:B------:R-:W-:-:S05]  /*71f0*/  IADD3 R2, P0, RZ, -R24, RZ ;  /* 0x80000018ff027210 */ /* 0x000fca0007f1e0ff */
[----:B------:R-:W-:-:S04]  /*7200*/  IMAD.X R3, RZ, RZ, ~R25, P0 ;  /* 0x000000ffff037224 */ /* 0x000fc800000e0e19 */
[----:B------:R-:W0:Y:S02]  /*7210*/  I2F.S64 R2, R2 ;  /* 0x0000000200027312 */ /* 0x000e240000301400 */
[----:B0-----:R-:W-:-:S04]  /*7220*/  F2FP.PACK_AB R3, RZ, R2 ;  /* 0x00000002ff03723e */ /* 0x001fc800000000ff */
[----:B------:R-:W-:-:S05]  /*7230*/  PRMT R3, R3, 0x5410, RZ ;  /* 0x0000541003037816 */ /* 0x000fca00000000ff */
[----:B------:R-:W-:Y:S01]  /*7240*/  STG.E [R4.64], R3 ;  /* 0x0000000304007986 */ /* 0x000fe2000c101924 */
[----:B------:R-:W-:Y:S05]  /*7250*/  EXIT ;  /* 0x000000000000794d */ /* 0x000fea0003800000 */
.L_x_13814:
[----:B------:R-:W-:-:S05]  /*7260*/  IADD3 R2, P0, RZ, -R24, RZ ;  /* 0x80000018ff027210 */ /* 0x000fca0007f1e0ff */
[----:B------:R-:W-:-:S06]  /*7270*/  IMAD.X R3, RZ, RZ, ~R25, P0 ;  /* 0x000000ffff037224 */ /* 0x000fcc00000e0e19 */
[----:B------:R-:W0:Y:S02]  /*7280*/  I2F.F64.S64 R2, R2 ;  /* 0x0000000200027312 */ /* 0x000e240000301c00 */
[----:B0-----:R-:W-:Y:S01]  /*7290*/  STG.E.64 [R4.64], R2 ;  /* 0x0000000204007986 */ /* 0x001fe2000c101b24 */
[----:B------:R-:W-:Y:S05]  /*72a0*/  EXIT ;  /* 0x000000000000794d */ /* 0x000fea0003800000 */
.L_x_13805:
        /* <DEDUP_REMOVED lines=13> */
.L_x_13818:
[----:B------:R-:W-:Y:S01]  /*7380*/  IADD3 R2, P0, RZ, -R24, RZ ;  /* 0x80000018ff027210 */ /* 0x000fe20007f1e0ff */
[----:B------:R-:W-:-:S04]  /*7390*/  CS2R R10, SRZ ;  /* 0x00000000000a7805 */ /* 0x000fc8000001ff00 */
[----:B------:R-:W-:-:S04]  /*73a0*/  IMAD.X R3, RZ, RZ, ~R25, P0 ;  /* 0x000000ffff037224 */ /* 0x000fc800000e0e19 */
[----:B------:R-:W0:Y:S02]  /*73b0*/  I2F.F64.S64 R8, R2 ;  /* 0x0000000200087312 */ /* 0x000e240000301c00 */
[----:B0-----:R-:W-:Y:S01]  /*73c0*/  STG.E.128 [R4.64], R8 ;  /* 0x0000000804007986 */ /* 0x001fe2000c101d24 */
[----:B------:R-:W-:Y:S05]  /*73d0*/  EXIT ;  /* 0x000000000000794d */ /* 0x000fea0003800000 */
.L_x_13817:
        /* <DEDUP_REMOVED lines=23> */
.L_x_13822:
[----:B------:R-:W-:Y:S05]  /*7550*/  BSYNC B0 ;  /* 0x0000000000007941 */ /* 0x000fea0003800000 */
.L_x_13821:
[----:B------:R-:W-:-:S05]  /*7560*/  LOP3.LUT R7, R0, R7, RZ, 0xfc, !PT ;  /* 0x0000000700077212 */ /* 0x000fca00078efcff */
[----:B------:R-:W-:Y:S01]  /*7570*/  STG.E.U8 [R4.64], R7 ;  /* 0x0000000704007986 */ /* 0x000fe2000c101124 */
[----:B------:R-:W-:Y:S05]  /*7580*/  EXIT ;  /* 0x000000000000794d */ /* 0x000fea0003800000 */
.L_x_13820:
        /* <DEDUP_REMOVED lines=15> */
.L_x_13824:
[----:B------:R-:W-:Y:S01]  /*7680*/  IMAD.MOV.U32 R0, RZ, RZ, 0x7f ;  /* 0x0000007fff007424 */ /* 0x000fe200078e00ff */
[----:B------:R-:W-:-:S04]  /*7690*/  ISETP.GT.U32.AND P0, PT, R6, 0x7f800000, PT ;  /* 0x7f8000000600780c */ /* 0x000fc80003f04070 */
[----:B------:R-:W-:-:S04]  /*76a0*/  SEL R0, R0, 0x7c, P0 ;  /* 0x0000007c00007807 */ /* 0x000fc80000000000 */
.L_x_13825:
[----:B------:R-:W-:Y:S05]  /*76b0*/  BSYNC B0 ;  /* 0x0000000000007941 */ /* 0x000fea0003800000 */
.L_x_13823:
[----:B------:R-:W-:-:S04]  /*76c0*/  LOP3.LUT R2, R3, 0x80000000, RZ, 0xc0, !PT ;  /* 0x8000000003027812 */ /* 0x000fc800078ec0ff */
[----:B------:R-:W-:-:S04]  /*76d0*/  SHF.R.U32.HI R3, RZ, 0x18, R2 ;  /* 0x00000018ff037819 */ /* 0x000fc80000011602 */
[----:B------:R-:W-:-:S05]  /*76e0*/  LOP3.LUT R3, R0, R3, RZ, 0xfc, !PT ;  /* 0x0000000300037212 */ /* 0x000fca00078efcff */
[----:B------:R-:W-:Y:S01]  /*76f0*/  STG.E.U8 [R4.64], R3 ;  /* 0x0000000304007986 */ /* 0x000fe2000c101124 */
[----:B------:R-:W-:Y:S05]  /*7700*/  EXIT ;  /* 0x000000000000794d */ /* 0x000fea0003800000 */
.L_x_13819:
[----:B------:R-:W-:-:S05]  /*7710*/  IADD3 R2, P0, RZ, -R24, RZ ;  /* 0x80000018ff027210 */ /* 0x000fca0007f1e0ff */
[----:B------:R-:W-:-:S04]  /*7720*/  IMAD.X R3, RZ, RZ, ~R25, P0 ;  /* 0x000000ffff037224 */ /* 0x000fc800000e0e19 */
[----:B------:R-:W0:Y:S02]  /*7730*/  I2F.S64 R0, R2 ;  /* 0x0000000200007312 */ /* 0x000e240000301400 */
[----:B0-----:R-:W-:-:S05]  /*7740*/  F2FP.BF16.PACK_AB R0, RZ, R0 ;  /* 0x00000000ff00723e */ /* 0x001fca00000010ff */
[----:B------:R-:W-:Y:S01]  /*7750*/  STG.E.U16 [R4.64], R0 ;  /* 0x0000000004007986 */ /* 0x000fe2000c101524 */
[----:B------:R-:W-:Y:S05]  /*7760*/  EXIT ;  /* 0x000000000000794d */ /* 0x000fea0003800000 */
.L_x_13816:
        /* <DEDUP_REMOVED lines=10> */
.L_x_13828:
        /* <DEDUP_REMOVED lines=19> */
.L_x_13831:
[----:B------:R-:W-:-:S04]  /*7940*/  LOP3.LUT R0, R3, 0x80000000, RZ, 0xc0, !PT ;  /* 0x8000000003007812 */ /* 0x000fc800078ec0ff */
[----:B------:R-:W-:-:S04]  /*7950*/  SHF.R.U32.HI R3, RZ, 0x18, R0 ;  /* 0x00000018ff037819 */ /* 0x000fc80000011600 */
[----:B------:R-:W-:-:S04]  /*7960*/  LOP3.LUT R2, R2, R3, RZ, 0xfc, !PT ;  /* 0x0000000302027212 */ /* 0x000fc800078efcff */
[----:B------:R-:W-:Y:S02]  /*7970*/  PRMT R0, R2, 0x7610, R0 ;  /* 0x0000761002007816 */ /* 0x000fe40000000000 */
.L_x_13830:
[----:B------:R-:W-:Y:S05]  /*7980*/  BSYNC B0 ;  /* 0x0000000000007941 */ /* 0x000fea0003800000 */
.L_x_13829:
[----:B------:R-:W-:Y:S01]  /*7990*/  STG.E.U8 [R4.64], R0 ;  /* 0x0000000004007986 */ /* 0x000fe2000c101124 */
[----:B------:R-:W-:Y:S05]  /*79a0*/  EXIT ;  /* 0x000000000000794d */ /* 0x000fea0003800000 */
.L_x_13827:
        /* <DEDUP_REMOVED lines=19> */
.L_x_13834:
[----:B------:R-:W-:-:S04]  /*7ae0*/  LOP3.LUT R0, R3, 0x80000000, RZ, 0xc0, !PT ;  /* 0x8000000003007812 */ /* 0x000fc800078ec0ff */
[----:B------:R-:W-:-:S04]  /*7af0*/  SHF.R.U32.HI R3, RZ, 0x18, R0 ;  /* 0x00000018ff037819 */ /* 0x000fc80000011600 */
[----:B------:R-:W-:-:S04]  /*7b00*/  LOP3.LUT R2, R2, R3, RZ, 0xfc, !PT ;  /* 0x0000000302027212 */ /* 0x000fc800078efcff */
[----:B------:R-:W-:Y:S02]  /*7b10*/  PRMT R0, R2, 0x7610, R0 ;  /* 0x0000761002007816 */ /* 0x000fe40000000000 */
.L_x_13833:
[----:B------:R-:W-:Y:S05]  /*7b20*/  BSYNC B0 ;  /* 0x0000000000007941 */ /* 0x000fea0003800000 */
.L_x_13832:
[----:B------:R-:W-:Y:S01]  /*7b30*/  STG.E.U8 [R4.64], R0 ;  /* 0x0000000004007986 */ /* 0x000fe2000c101124 */
[----:B------:R-:W-:Y:S05]  /*7b40*/  EXIT ;  /* 0x000000000000794d */ /* 0x000fea0003800000 */
.L_x_13826:
        /* <DEDUP_REMOVED lines=25> */
.L_x_13809:
[----:B------:R-:W-:Y:S01]  /*7ce0*/  MOV R0, 0x0 ;  /* 0x0000000000007802 */ /* 0x000fe20000000f00 */
[----:B------:R-:W-:Y:S02]  /*7cf0*/  IMAD.MOV.U32 R4, RZ, RZ, c[0x4][0x198] ;  /* 0x01006600ff047624 */ /* 0x000fe400078e00ff */
        /* <DEDUP_REMOVED lines=16> */
[----:B-1----:R-:W-:Y:S05]  /*7e00*/  CALL.ABS.NOINC R2 ;  /* 0x0000000002007343 */ /* 0x002fea0003c00000 */
[----:B------:R-:W-:Y:S05]  /*7e10*/  EXIT ;  /* 0x000000000000794d */ /* 0x000fea0003800000 */
.L_x_13836:
[----:B------:R-:W-:Y:S01]  /*7e20*/  STG.E.64 [R4.64], R18 ;  /* 0x0000001204007986 */ /* 0x000fe2000c101b24 */
[----:B------:R-:W-:Y:S05]  /*7e30*/  EXIT ;  /* 0x000000000000794d */ /* 0x000fea0003800000 */
.L_x_13835:
[----:B------:R-:W-:Y:S01]  /*7e40*/  STG.E [R4.64], R18 ;  /* 0x0000001204007986 */ /* 0x000fe2000c101924 */
[----:B------:R-:W-:Y:S05]  /*7e50*/  EXIT ;  /* 0x000000000000794d */ /* 0x000fea0003800000 */
.L_x_13837:
        /* <DEDUP_REMOVED lines=10> */
.L_x_22471:


//--------------------- .text._ZN2at6native18elementwise_kernelILi128ELi2EZNS0_22gpu_kernel_impl_nocastIZZZNS0_15neg_kernel_cudaERNS_18TensorIteratorBaseEENKUlvE0_clEvENKUlvE2_clEvEUllE_EEvS4_RKT_EUliE_EEviT1_ --------------------------
	.section	.text._ZN2at6native18elementwise_kernelILi128ELi2EZNS0_22gpu_kernel_impl_nocastIZZZNS0_15neg_kernel_cudaERNS_18TensorIteratorBaseEENKUlvE0_clEvENKUlvE2_clEvEUllE_EEvS4_RKT_EUliE_EEviT1_,"ax",@progbits
	.sectioninfo	@"SHI_REGISTERS=12"
	.align	128
        .global         _ZN2at6native18elementwise_kernelILi128ELi2EZNS0_22gpu_kernel_impl_nocastIZZZNS0_15neg_kernel_cudaERNS_18TensorIteratorBaseEENKUlvE0_clEvENKUlvE2_clEvEUllE_EEvS4_RKT_EUliE_EEviT1_
        .type           _ZN2at6native18elementwise_kernelILi128ELi2EZNS0_22gpu_kernel_impl_nocastIZZZNS0_15neg_kernel_cudaERNS_18TensorIteratorBaseEENKUlvE0_clEvENKUlvE2_clEvEUllE_EEvS4_RKT_EUliE_EEviT1_,@function
        .size           _ZN2at6native18elementwise_kernelILi128ELi2EZNS0_22gpu_kernel_impl_nocastIZZZNS0_15neg_kernel_cudaERNS_18TensorIteratorBaseEENKUlvE0_clEvENKUlvE2_clEvEUllE_EEvS4_RKT_EUliE_EEviT1_,(.L_x_22472 - _ZN2at6native18elementwise_kernelILi128ELi2EZNS0_22gpu_kernel_impl_nocastIZZZNS0_15neg_kernel_cudaERNS_18TensorIteratorBaseEENKUlvE0_clEvENKUlvE2_clEvEUllE_EEvS4_RKT_EUliE_EEviT1_)
        .other          _ZN2at6native18elementwise_kernelILi128ELi2EZNS0_22gpu_kernel_impl_nocastIZZZNS0_15neg_kernel_cudaERNS_18TensorIteratorBaseEENKUlvE0_clEvENKUlvE2_clEvEUllE_EEvS4_RKT_EUliE_EEviT1_,@"STO_CUDA_ENTRY STV_DEFAULT"
_ZN2at6native18elementwise_kernelILi128ELi2EZNS0_22gpu_kernel_impl_nocastIZZZNS0_15neg_kernel_cudaERNS_18TensorIteratorBaseEENKUlvE0_clEvENKUlvE2_clEvEUllE_EEvS4_RKT_EUliE_EEviT1_:
.text._ZN2at6native18elementwise_kernelILi128ELi2EZNS0_22gpu_kernel_impl_nocastIZZZNS0_15neg_kernel_cudaERNS_18TensorIteratorBaseEENKUlvE0_clEvENKUlvE2_clEvEUllE_EEvS4_RKT_EUliE_EEviT1_:
        /* <DEDUP_REMOVED lines=224> */
[----:B------:R-:W-:Y:S01]  /*0e00*/  SHF.R.U32.HI R7, RZ, c[0x0][0x288], R6 ;  /* 0x0000a200ff077a19 */ /* 0x000fe20000011606 */
[----:B------:R-:W-:-:S03]  /*0e10*/  @P0 IMAD.MOV.U32 R6, RZ, RZ, RZ ;  /* 0x000000ffff060224 */ /* 0x000fc600078e00ff */
[C---:B------:R-:W-:Y:S01]  /*0e20*/  IADD3 R9, -R7.reuse, RZ, RZ ;  /* 0x000000ff07097210 */ /* 0x040fe20007ffe1ff */
        /* <DEDUP_REMOVED lines=9> */
.L_x_13840:
[----:B------:R-:W-:-:S04]  /*0ec0*/  IADD3 R4, P0, R3, c[0x0][0x368], RZ ;  /* 0x0000da0003047a10 */ /* 0x000fc80007f1e0ff */
[----:B------:R-:W-:-:S06]  /*0ed0*/  IADD3.X R5, RZ, c[0x0][0x36c], RZ, P0, !PT ;  /* 0x0000db00ff057a10 */ /* 0x000fcc00007fe4ff */
[----:B------:R-:W2:Y:S01]  /*0ee0*/  LDG.E.64 R4, [R4.64] ;  /* 0x0000000404047981 */ /* 0x000ea2000c1e1b00 */
[----:B------:R-:W-:Y:S02]  /*0ef0*/  IADD3 R6, P0, R2, c[0x0][0x360], RZ ;  /* 0x0000d80002067a10 */ /* 0x000fe40007f1e0ff */
[----:B------:R-:W-:Y:S02]  /*0f00*/  IADD3 R9, R0, 0x80, RZ ;  /* 0x0000008000097810 */ /* 0x000fe40007ffe0ff */
[----:B------:R-:W-:Y:S02]  /*0f10*/  IADD3.X R7, RZ, c[0x0][0x364], RZ, P0, !PT ;  /* 0x0000d900ff077a10 */ /* 0x000fe400007fe4ff */
[----:B--2---:R-:W-:-:S04]  /*0f20*/  IADD3 R2, P1, RZ, -R4, RZ ;  /* 0x80000004ff027210 */ /* 0x004fc80007f3e0ff */
[----:B------:R-:W-:-:S05]  /*0f30*/  IADD3.X R3, RZ, ~R5, RZ, P1, !PT ;  /* 0x80000005ff037210 */ /* 0x000fca0000ffe4ff */
[----:B------:R0:W-:Y:S04]  /*0f40*/  STG.E.64 [R6.64], R2 ;  /* 0x0000000206007986 */ /* 0x0001e8000c101b04 */
.L_x_13839:
[----:B------:R-:W-:Y:S05]  /*0f50*/  BSYNC B0 ;  /* 0x0000000000007941 */ /* 0x000fea0003800000 */
.L_x_13838:
[----:B------:R-:W-:-:S13]  /*0f60*/  ISETP.GE.AND P0, PT, R9, c[0x0][0x160], PT ;  /* 0x0000580009007a0c */ /* 0x000fda0003f06270 */
[----:B------:R-:W-:Y:S05]  /*0f70*/  @P0 EXIT ;  /* 0x000000000000094d */ /* 0x000fea0003800000 */
[----:B------:R-:W-:Y:S01]  /*0f80*/  ISETP.NE.AND P0, PT, RZ, c[0x0][0x168], PT ;  /* 0x00005a00ff007a0c */ /* 0x000fe20003f05270 */
[----:B0-----:R-:W-:Y:S01]  /*0f90*/  HFMA2.MMA R2, -RZ, RZ, 0, 0 ;  /* 0x00000000ff027435 */ /* 0x001fe200000001ff */
[----:B------:R-:W-:-:S11]  /*0fa0*/  MOV R0, RZ ;  /* 0x000000ff00007202 */ /* 0x000fd60000000f00 */
        /* <DEDUP_REMOVED lines=225> */
.L_x_13841:
[----:B------:R-:W-:-:S04]  /*1dc0*/  IADD3 R2, P0, R2, c[0x0][0x368], RZ ;  /* 0x0000da0002027a10 */ /* 0x000fc80007f1e0ff */
[----:B------:R-:W-:-:S06]  /*1dd0*/  IADD3.X R3, RZ, c[0x0][0x36c], RZ, P0, !PT ;  /* 0x0000db00ff037a10 */ /* 0x000fcc00007fe4ff */
[----:B------:R-:W2:Y:S01]  /*1de0*/  LDG.E.64 R2, [R2.64] ;  /* 0x0000000402027981 */ /* 0x000ea2000c1e1b00 */
[----:B------:R-:W-:-:S04]  /*1df0*/  IADD3 R6, P0, R0, c[0x0][0x360], RZ ;  /* 0x0000d80000067a10 */ /* 0x000fc80007f1e0ff */
[----:B------:R-:W-:Y:S02]  /*1e00*/  IADD3.X R7, RZ, c[0x0][0x364], RZ, P0, !PT ;  /* 0x0000d900ff077a10 */ /* 0x000fe400007fe4ff */
[----:B--2---:R-:W-:-:S04]  /*1e10*/  IADD3 R4, P1, RZ, -R2, RZ ;  /* 0x80000002ff047210 */ /* 0x004fc80007f3e0ff */
[----:B------:R-:W-:-:S05]  /*1e20*/  IADD3.X R5, RZ, ~R3, RZ, P1, !PT ;  /* 0x80000003ff057210 */ /* 0x000fca0000ffe4ff */
[----:B------:R-:W-:Y:S01]  /*1e30*/  STG.E.64 [R6.64], R4 ;  /* 0x0000000406007986 */ /* 0x000fe2000c101b04 */
[----:B------:R-:W-:Y:S05]  /*1e40*/  EXIT ;  /* 0x000000000000794d */ /* 0x000fea0003800000 */
.L_x_13842:
        /* <DEDUP_REMOVED lines=11> */
.L_x_22472:


//--------------------- .text._ZN2at6native27unrolled_elementwise_kernelIZZZNS0_15neg_kernel_cudaERNS_18TensorIteratorBaseEENKUlvE0_clEvENKUlvE2_clEvEUllE_St5arrayIPcLm2EELi4E23TrivialOffsetCalculatorILi1EjESB_NS0_6memory15LoadWithoutCastENSC_16StoreWithoutCastEEEviT_T0_T2_T3_T4_T5_ --------------------------
	.section	.text._ZN2at6native27unrolled_elementwise_kernelIZZZNS0_15neg_kernel_cudaERNS_18TensorIteratorBaseEENKUlvE0_clEvENKUlvE2_clEvEUllE_St5arrayIPcLm2EELi4E23TrivialOffsetCalculatorILi1EjESB_NS0_6memory15LoadWithoutCastENSC_16StoreWithoutCastEEEviT_T0_T2_T3_T4_T5_,"ax",@progbits
	.sectioninfo	@"SHI_REGISTERS=20"
	.align	128
        .global         _ZN2at6native27unrolled_elementwise_kernelIZZZNS0_15neg_kernel_cudaERNS_18TensorIteratorBaseEENKUlvE0_clEvENKUlvE2_clEvEUllE_St5arrayIPcLm2EELi4E23TrivialOffsetCalculatorILi1EjESB_NS0_6memory15LoadWithoutCastENSC_16StoreWithoutCastEEEviT_T0_T2_T3_T4_T5_
        .type           _ZN2at6native27unrolled_elementwise_kernelIZZZNS0_15neg_kernel_cudaERNS_18TensorIteratorBaseEENKUlvE0_clEvENKUlvE2_clEvEUllE_St5arrayIPcLm2EELi4E23TrivialOffsetCalculatorILi1EjESB_NS0_6memory15LoadWithoutCastENSC_16StoreWithoutCastEEEviT_T0_T2_T3_T4_T5_,@function
        .size           _ZN2at6native27unrolled_elementwise_kernelIZZZNS0_15neg_kernel_cudaERNS_18TensorIteratorBaseEENKUlvE0_clEvENKUlvE2_clEvEUllE_St5arrayIPcLm2EELi4E23TrivialOffsetCalculatorILi1EjESB_NS0_6memory15LoadWithoutCastENSC_16StoreWithoutCastEEEviT_T0_T2_T3_T4_T5_,(.L_x_22473 - _ZN2at6native27unrolled_elementwise_kernelIZZZNS0_15neg_kernel_cudaERNS_18TensorIteratorBaseEENKUlvE0_clEvENKUlvE2_clEvEUllE_St5arrayIPcLm2EELi4E23TrivialOffsetCalculatorILi1EjESB_NS0_6memory15LoadWithoutCastENSC_16StoreWithoutCastEEEviT_T0_T2_T3_T4_T5_)
        .other          _ZN2at6native27unrolled_elementwise_kernelIZZZNS0_15neg_kernel_cudaERNS_18TensorIteratorBaseEENKUlvE0_clEvENKUlvE2_clEvEUllE_St5arrayIPcLm2EELi4E23TrivialOffsetCalculatorILi1EjESB_NS0_6memory15LoadWithoutCastENSC_16StoreWithoutCastEEEviT_T0_T2_T3_T4_T5_,@"STO_CUDA_ENTRY STV_DEFAULT"
_ZN2at6native27unrolled_elementwise_kernelIZZZNS0_15neg_kernel_cudaERNS_18TensorIteratorBaseEENKUlvE0_clEvENKUlvE2_clEvEUllE_St5arrayIPcLm2EELi4E23TrivialOffsetCalculatorILi1EjESB_NS0_6memory15LoadWithoutCastENSC_16StoreWithoutCastEEEviT_T0_T2_T3_T4_T5_:
.text._ZN2at6native27unrolled_elementwise_kernelIZZZNS0_15neg_kernel_cudaERNS_18TensorIteratorBaseEENKUlvE0_clEvENKUlvE2_clEvEUllE_St5arrayIPcLm2EELi4E23TrivialOffsetCalculatorILi1EjESB_NS0_6memory15LoadWithoutCastENSC_16StoreWithoutCastEEEviT_T0_T2_T3_T4_T5_:
[----:B------:R-:W-:Y:S02]  /*0000*/  IMAD.MOV.U32 R1, RZ, RZ, c[0x0][0x28] ;  /* 0x00000a00ff017624 */ /* 0x000fe400078e00ff */
[----:B------:R-:W0:Y:S01]  /*0010*/  S2R R0, SR_CTAID.X ;  /* 0x0000000000007919 */ /* 0x000e220000002500 */
[----:B------:R-:W-:Y:S01]  /*0020*/  IMAD.MOV.U32 R5, RZ, RZ, -0x200 ;  /* 0xfffffe00ff057424 */ /* 0x000fe200078e00ff */
[----:B------:R-:W-:Y:S02]  /*0030*/  ULDC.64 UR4, c[0x0][0x118] ;  /* 0x0000460000047ab9 */ /* 0x000fe40000000a00 */
[----:B------:R-:W1:Y:S01]  /*0040*/  S2R R3, SR_TID.X ;  /* 0x0000000000037919 */ /* 0x000e620000002100 */
[----:B0-----:R-:W-:Y:S01]  /*0050*/  IMAD R2, R0, R5, c[0x0][0x160] ;  /* 0x0000580000027624 */ /* 0x001fe200078e0205 */
[----:B-1----:R-:W-:-:S04]  /*0060*/  MOV R5, R3 ;  /* 0x0000000300057202 */ /* 0x002fc80000000f00 */
[----:B------:R-:W-:-:S13]  /*0070*/  ISETP.GE.AND P2, PT, R3, R2, PT ;  /* 0x000000020300720c */ /* 0x000fda0003f46270 */
[----:B------:R-:W-:Y:S01]  /*0080*/  @!P2 IADD3 R5, R3, 0x80, RZ ;  /* 0x000000800305a810 */ /* 0x000fe20007ffe0ff */
[----:B------:R-:W-:Y:S01]  /*0090*/  @!P2 IMAD R10, R0, 0x200, R3 ;  /* 0x00000200000aa824 */ /* 0x000fe200078e0203 */
[----:B------:R-:W-:Y:S02]  /*00a0*/  @!P2 MOV R11, 0x8 ;  /* 0x00000008000ba802 */ /* 0x000fe40000000f00 */
[----:B------:R-:W-:-:S03]  /*00b0*/  ISETP.GE.AND P1, PT, R5, R2, PT ;  /* 0x000000020500720c */ /* 0x000fc60003f26270 */
[----:B------:R-:W-:-:S06]  /*00c0*/  @!P2 IMAD.WIDE.U32 R10, R10, R11, c[0x0][0x170] ;  /* 0x00005c000a0aa625 */ /* 0x000fcc00078e000b */
[----:B------:R-:W2:Y:S04]  /*00d0*/  @!P2 LDG.E.64 R10, [R10.64] ;  /* 0x000000040a0aa981 */ /* 0x000ea8000c1e1b00 */
[----:B------:R-:W-:Y:S01]  /*00e0*/  @!P1 IMAD R6, R0, 0x200, R5 ;  /* 0x0000020000069824 */ /* 0x000fe200078e0205 */
[----:B------:R-:W-:-:S04]  /*00f0*/  @!P1 IADD3 R5, R5, 0x80, RZ ;  /* 0x0000008005059810 */ /* 0x000fc80007ffe0ff */
[----:B------:R-:W-:Y:S01]  /*0100*/  ISETP.GE.AND P3, PT, R5, R2, PT ;  /* 0x000000020500720c */ /* 0x000fe20003f66270 */
[----:B------:R-:W-:-:S04]  /*0110*/  @!P1 IMAD.MOV.U32 R7, RZ, RZ, 0x8 ;  /* 0x00000008ff079424 */ /* 0x000fc800078e00ff */
[----:B------:R-:W-:-:S06]  /*0120*/  @!P1 IMAD.WIDE.U32 R6, R6, R7, c[0x0][0x170] ;  /* 0x00005c0006069625 */ /* 0x000fcc00078e0007 */
[----:B------:R-:W3:Y:S02]  /*0130*/  @!P1 LDG.E.64 R6, [R6.64] ;  /* 0x0000000406069981 */ /* 0x000ee4000c1e1b00 */
[----:B------:R-:W-:Y:S01]  /*0140*/  @!P3 MOV R9, 0x8 ;  /* 0x000000080009b802 */ /* 0x000fe20000000f00 */
[----:B------:R-:W-:-:S04]  /*0150*/  @!P3 IMAD R8, R0, 0x200, R5 ;  /* 0x000002000008b824 */ /* 0x000fc800078e0205 */
[----:B------:R-:W-:-:S06]  /*0160*/  @!P3 IMAD.WIDE.U32 R8, R8, R9, c[0x0][0x170] ;  /* 0x00005c000808b625 */ /* 0x000fcc00078e0009 */
[----:B------:R-:W4:Y:S01]  /*0170*/  @!P3 LDG.E.64 R8, [R8.64] ;  /* 0x000000040808b981 */ /* 0x000f22000c1e1b00 */
[----:B------:R-:W-:Y:S01]  /*0180*/  @!P3 IADD3 R5, R5, 0x80, RZ ;  /* 0x000000800505b810 */ /* 0x000fe20007ffe0ff */
[----:B------:R-:W-:-:S03]  /*0190*/  CS2R R14, SRZ ;  /* 0x00000000000e7805 */ /* 0x000fc6000001ff00 */
[----:B------:R-:W-:Y:S01]  /*01a0*/  ISETP.GE.AND P0, PT, R5, R2, PT ;  /* 0x000000020500720c */ /* 0x000fe20003f06270 */
[----:B------:R-:W-:Y:S01]  /*01b0*/  CS2R R16, SRZ ;  /* 0x0000000000107805 */ /* 0x000fe2000001ff00 */
[----:B------:R-:W-:Y:S01]  /*01c0*/  CS2R R12, SRZ ;  /* 0x00000000000c7805 */ /* 0x000fe2000001ff00 */
[----:B------:R-:W-:Y:S10]  /*01d0*/  BSSY B0, `(.L_x_13843) ;  /* 0x0000022000007945 */ /* 0x000ff40003800000 */
[----:B------:R-:W-:-:S02]  /*01e0*/  @!P0 IMAD R4, R0, 0x200, R5 ;  /* 0x0000020000048824 */ /* 0x000fc400078e0205 */
[----:B------:R-:W-:-:S04]  /*01f0*/  @!P0 IMAD.MOV.U32 R5, RZ, RZ, 0x8 ;  /* 0x00000008ff058424 */ /* 0x000fc800078e00ff */
[----:B------:R-:W-:-:S06]  /*0200*/  @!P0 IMAD.WIDE.U32 R4, R4, R5, c[0x0][0x170] ;  /* 0x00005c0004048625 */ /* 0x000fcc00078e0005 */
[----:B------:R-:W5:Y:S01]  /*0210*/  @!P0 LDG.E.64 R4, [R4.64] ;  /* 0x0000000404048981 */ /* 0x000f62000c1e1b00 */
[----:B--2---:R-:W-:Y:S01]  /*0220*/  @!P2 IADD3 R14, P4, RZ, -R10, RZ ;  /* 0x8000000aff0ea210 */ /* 0x004fe20007f9e0ff */
[----:B------:R-:W-:Y:S01]  /*0230*/  @!P2 IMAD R10, R0, 0x200, R3 ;  /* 0x00000200000aa824 */ /* 0x000fe200078e0203 */
[----:B------:R-:W-:Y:S02]  /*0240*/  @!P2 IADD3 R3, R3, 0x80, RZ ;  /* 0x000000800303a810 */ /* 0x000fe40007ffe0ff */
[----:B------:R-:W-:Y:S02]  /*0250*/  @!P2 IADD3.X R15, RZ, ~R11, RZ, P4, !PT ;  /* 0x8000000bff0fa210 */ /* 0x000fe400027fe4ff */
[----:B------:R-:W-:Y:S01]  /*0260*/  ISETP.GE.AND P4, PT, R3, R2, PT ;  /* 0x000000020300720c */ /* 0x000fe20003f86270 */
[----:B------:R-:W-:-:S04]  /*0270*/  @!P2 IMAD.MOV.U32 R11, RZ, RZ, 0x8 ;  /* 0x00000008ff0ba424 */ /* 0x000fc800078e00ff */
[----:B------:R-:W-:Y:S01]  /*0280*/  @!P2 IMAD.WIDE.U32 R10, R10, R11, c[0x0][0x168] ;  /* 0x00005a000a0aa625 */ /* 0x000fe200078e000b */
[----:B---3--:R-:W-:-:S03]  /*0290*/  @!P1 IADD3 R16, P5, RZ, -R6, RZ ;  /* 0x80000006ff109210 */ /* 0x008fc60007fbe0ff */
[----:B------:R-:W-:Y:S01]  /*02a0*/  IMAD.MOV.U32 R6, RZ, RZ, R14 ;  /* 0x000000ffff067224 */ /* 0x000fe200078e000e */
[----:B------:R-:W-:Y:S02]  /*02b0*/  @!P1 IADD3.X R17, RZ, ~R7, RZ, P5, !PT ;  /* 0x80000007ff119210 */ /* 0x000fe40002ffe4ff */
[----:B------:R-:W-:Y:S02]  /*02c0*/  MOV R7, R15 ;  /* 0x0000000f00077202 */ /* 0x000fe40000000f00 */
[----:B----4-:R-:W-:-:S03]  /*02d0*/  @!P3 IADD3 R12, P6, RZ, -R8, RZ ;  /* 0x80000008ff0cb210 */ /* 0x010fc60007fde0ff */
[----:B------:R0:W-:Y:S02]  /*02e0*/  @!P2 STG.E.64 [R10.64], R6 ;  /* 0x000000060a00a986 */ /* 0x0001e4000c101b04 */
[----:B------:R-:W-:Y:S02]  /*02f0*/  @!P3 IMAD.X R13, RZ, RZ, ~R9, P6 ;  /* 0x000000ffff0db224 */ /* 0x000fe400030e0e09 */
[----:B------:R-:W-:-:S03]  /*0300*/  IMAD.MOV.U32 R8, RZ, RZ, R12 ;  /* 0x000000ffff087224 */ /* 0x000fc600078e000c */
[----:B------:R-:W-:Y:S01]  /*0310*/  MOV R9, R13 ;  /* 0x0000000d00097202 */ /* 0x000fe20000000f00 */
[----:B0-----:R-:W-:Y:S01]  /*0320*/  IMAD.MOV.U32 R6, RZ, RZ, R16 ;  /* 0x000000ffff067224 */ /* 0x001fe200078e0010 */
[----:B------:R-:W-:Y:S01]  /*0330*/  MOV R7, R17 ;  /* 0x0000001100077202 */ /* 0x000fe20000000f00 */
[----:B------:R-:W-:Y:S05]  /*0340*/  @P4 BRA `(.L_x_13844) ;  /* 0x000000a000004947 */ /* 0x000fea0003800000 */
[----:B------:R-:W-:Y:S01]  /*0350*/  IMAD R10, R0, 0x200, R3 ;  /* 0x00000200000a7824 */ /* 0x000fe200078e0203 */
[----:B------:R-:W-:Y:S01]  /*0360*/  IADD3 R3, R3, 0x80, RZ ;  /* 0x0000008003037810 */ /* 0x000fe20007ffe0ff */
[----:B------:R-:W-:-:S03]  /*0370*/  HFMA2.MMA R13, -RZ, RZ, 0, 4.76837158203125e-07 ;  /* 0x00000008ff0d7435 */ /* 0x000fc600000001ff */
[----:B------:R-:W-:-:S07]  /*0380*/  ISETP.GE.AND P1, PT, R3, R2, PT ;  /* 0x000000020300720c */ /* 0x000fce0003f26270 */
[----:B------:R-:W-:-:S05]  /*0390*/  IMAD.WIDE.U32 R10, R10, R13, c[0x0][0x168] ;  /* 0x00005a000a0a7625 */ /* 0x000fca00078e000d */
[----:B------:R0:W-:Y:S01]  /*03a0*/  STG.E.64 [R10.64], R6 ;  /* 0x000000060a007986 */ /* 0x0001e2000c101b04 */
[----:B------:R-:W-:Y:S01]  /*03b0*/  @!P1 IMAD R12, R0, 0x200, R3 ;  /* 0x00000200000c9824 */ /* 0x000fe200078e0203 */
[----:B------:R-:W-:-:S03]  /*03c0*/  @!P1 IADD3 R3, R3, 0x80, RZ ;  /* 0x0000008003039810 */ /* 0x000fc60007ffe0ff */
[----:B------:R-:W-:-:S05]  /*03d0*/  @!P1 IMAD.WIDE.U32 R12, R12, R13, c[0x0][0x168] ;  /* 0x00005a000c0c9625 */ /* 0x000fca00078e000d */
[----:B------:R0:W-:Y:S02]  /*03e0*/  @!P1 STG.E.64 [R12.64], R8 ;  /* 0x000000080c009986 */ /* 0x0001e4000c101b04 */
.L_x_13844:
[----:B------:R-:W-:Y:S05]  /*03f0*/  BSYNC B0 ;  /* 0x0000000000007941 */ /* 0x000fea0003800000 */
.L_x_13843:
[----:B------:R-:W-:Y:S01]  /*0400*/  ISETP.GE.AND P1, PT, R3, R2, PT ;  /* 0x000000020300720c */ /* 0x000fe20003f26270 */
[----:B0-----:R-:W-:Y:S02]  /*0410*/  CS2R R6, SRZ ;  /* 0x0000000000067805 */ /* 0x001fe4000001ff00 */
[----:B-----5:R-:W-:-:S10]  /*0420*/  @!P0 IADD3 R6, P2, RZ, -R4, RZ ;  /* 0x80000004ff068210 */ /* 0x020fd40007f5e0ff */
[----:B------:R-:W-:Y:S05]  /*0430*/  @P1 EXIT ;  /* 0x000000000000194d */ /* 0x000fea0003800000 */
[----:B------:R-:W-:Y:S01]  /*0440*/  LEA R3, R0, R3, 0x9 ;  /* 0x0000000300037211 */ /* 0x000fe200078e48ff */
[----:B------:R-:W-:Y:S01]  /*0450*/  IMAD.MOV.U32 R2, RZ, RZ, 0x8 ;  /* 0x00000008ff027424 */ /* 0x000fe200078e00ff */
[----:B------:R-:W-:Y:S01]  /*0460*/  @!P0 IADD3.X R7, RZ, ~R5, RZ, P2, !PT ;  /* 0x80000005ff078210 */ /* 0x000fe200017fe4ff */
[----:B------:R-:W-:Y:S02]  /*0470*/  IMAD.MOV.U32 R4, RZ, RZ, R6 ;  /* 0x000000ffff047224 */ /* 0x000fe400078e0006 */
[----:B------:R-:W-:Y:S01]  /*0480*/  IMAD.WIDE.U32 R2, R3, R2, c[0x0][0x168] ;  /* 0x00005a0003027625 */ /* 0x000fe200078e0002 */
[----:B------:R-:W-:-:S05]  /*0490*/  MOV R5, R7 ;  /* 0x0000000700057202 */ /* 0x000fca0000000f00 */
[----:B------:R-:W-:Y:S01]  /*04a0*/  STG.E.64 [R2.64], R4 ;  /* 0x0000000402007986 */ /* 0x000fe2000c101b04 */
[----:B------:R-:W-:Y:S05]  /*04b0*/  EXIT ;  /* 0x000000000000794d */ /* 0x000fea0003800000 */
.L_x_13845:
        /* <DEDUP_REMOVED lines=12> */
.L_x_22473:


//--------------------- .text._ZN2at6native29vectorized_elementwise_kernelILi2EZZZNS0_15neg_kernel_cudaERNS_18TensorIteratorBaseEENKUlvE0_clEvENKUlvE2_clEvEUllE_St5arrayIPcLm2EEEEviT0_T1_ --------------------------
	.section	.text._ZN2at6native29vectorized_elementwise_kernelILi2EZZZNS0_15neg_kernel_cudaERNS_18TensorIteratorBaseEENKUlvE0_clEvENKUlvE2_clEvEUllE_St5arrayIPcLm2EEEEviT0_T1_,"ax",@progbits
	.sectioninfo	@"SHI_REGISTERS=30"
	.align	128
        .global         _ZN2at6native29vectorized_elementwise_kernelILi2EZZZNS0_15neg_kernel_cudaERNS_18TensorIteratorBaseEENKUlvE0_clEvENKUlvE2_clEvEUllE_St5arrayIPcLm2EEEEviT0_T1_
        .type           _ZN2at6native29vectorized_elementwise_kernelILi2EZZZNS0_15neg_kernel_cudaERNS_18TensorIteratorBaseEENKUlvE0_clEvENKUlvE2_clEvEUllE_St5arrayIPcLm2EEEEviT0_T1_,@function
        .size           _ZN2at6native29vectorized_elementwise_kernelILi2EZZZNS0_15neg_kernel_cudaERNS_18TensorIteratorBaseEENKUlvE0_clEvENKUlvE2_clEvEUllE_St5arrayIPcLm2EEEEviT0_T1_,(.L_x_22474 - _ZN2at6native29vectorized_elementwise_kernelILi2EZZZNS0_15neg_kernel_cudaERNS_18TensorIteratorBaseEENKUlvE0_clEvENKUlvE2_clEvEUllE_St5arrayIPcLm2EEEEviT0_T1_)
        .other          _ZN2at6native29vectorized_elementwise_kernelILi2EZZZNS0_15neg_kernel_cudaERNS_18TensorIteratorBaseEENKUlvE0_clEvENKUlvE2_clEvEUllE_St5arrayIPcLm2EEEEviT0_T1_,@"STO_CUDA_ENTRY STV_DEFAULT"
_ZN2at6native29vectorized_elementwise_kernelILi2EZZZNS0_15neg_kernel_cudaERNS_18TensorIteratorBaseEENKUlvE0_clEvENKUlvE2_clEvEUllE_St5arrayIPcLm2EEEEviT0_T1_:
.text._ZN2at6native29vectorized_elementwise_kernelILi2EZZZNS0_15neg_kernel_cudaERNS_18TensorIteratorBaseEENKUlvE0_clEvENKUlvE2_clEvEUllE_St5arrayIPcLm2EEEEviT0_T1_:
        /* <DEDUP_REMOVED lines=17> */
[----:B--2---:R-:W-:Y:S02]  /*0110*/  IADD3 R16, P1, RZ, -R16, RZ ;  /* 0x80000010ff107210 */ /* 0x004fe40007f3e0ff */
[----:B------:R-:W-:Y:S02]  /*0120*/  IADD3 R18, P0, RZ, -R18, RZ ;  /* 0x80000012ff127210 */ /* 0x000fe40007f1e0ff */
[----:B---3--:R-:W-:Y:S01]  /*0130*/  IADD3 R2, P2, RZ, -R14, RZ ;  /* 0x8000000eff027210 */ /* 0x008fe20007f5e0ff */
[----:B------:R-:W-:Y:S01]  /*0140*/  IMAD.X R17, RZ, RZ, ~R17, P1 ;  /* 0x000000ffff117224 */ /* 0x000fe200008e0e11 */
[----:B------:R-:W-:Y:S02]  /*0150*/  IADD3 R0, P3, RZ, -R12, RZ ;  /* 0x8000000cff007210 */ /* 0x000fe40007f7e0ff */
[----:B------:R-:W-:Y:S01]  /*0160*/  IADD3.X R19, RZ, ~R19, RZ, P0, !PT ;  /* 0x80000013ff137210 */ /* 0x000fe200007fe4ff */
[----:B------:R-:W-:Y:S01]  /*0170*/  IMAD.X R3, RZ, RZ, ~R15, P2 ;  /* 0x000000ffff037224 */ /* 0x000fe200010e0e0f */
[----:B----4-:R-:W-:Y:S01]  /*0180*/  IADD3 R8, P1, RZ, -R8, RZ ;  /* 0x80000008ff087210 */ /* 0x010fe20007f3e0ff */
[----:B------:R-:W-:Y:S01]  /*0190*/  IMAD.X R13, RZ, RZ, ~R13, P3 ;  /* 0x000000ffff0d7224 */ /* 0x000fe200018e0e0d */
[----:B-----5:R-:W-:Y:S01]  /*01a0*/  IADD3 R6, P2, RZ, -R6, RZ ;  /* 0x80000006ff067210 */ /* 0x020fe20007f5e0ff */
[----:B------:R-:W-:Y:S01]  /*01b0*/  IMAD.MOV.U32 R15, RZ, RZ, R3 ;  /* 0x000000ffff0f7224 */ /* 0x000fe200078e0003 */
[----:B------:R-:W-:Y:S01]  /*01c0*/  IADD3 R4, P3, RZ, -R4, RZ ;  /* 0x80000004ff047210 */ /* 0x000fe20007f7e0ff */
[----:B------:R-:W-:Y:S01]  /*01d0*/  IMAD.X R9, RZ, RZ, ~R9, P1 ;  /* 0x000000ffff097224 */ /* 0x000fe200008e0e09 */
[----:B------:R-:W-:Y:S01]  /*01e0*/  IADD3 R10, P0, RZ, -R10, RZ ;  /* 0x8000000aff0a7210 */ /* 0x000fe20007f1e0ff */
[----:B------:R-:W-:Y:S01]  /*01f0*/  IMAD.X R7, RZ, RZ, ~R7, P2 ;  /* 0x000000ffff077224 */ /* 0x000fe200010e0e07 */
[----:B------:R-:W-:Y:S01]  /*0200*/  MOV R14, R2 ;  /* 0x00000002000e7202 */ /* 0x000fe20000000f00 */
[----:B------:R-:W-:Y:S01]  /*0210*/  IMAD.X R5, RZ, RZ, ~R5, P3 ;  /* 0x000000ffff057224 */ /* 0x000fe200018e0e05 */
[----:B------:R-:W-:Y:S01]  /*0220*/  IADD3.X R11, RZ, ~R11, RZ, P0, !PT ;  /* 0x8000000bff0b7210 */ /* 0x000fe200007fe4ff */
[----:B------:R-:W-:Y:S01]  /*0230*/  IMAD.MOV.U32 R12, RZ, RZ, R0 ;  /* 0x000000ffff0c7224 */ /* 0x000fe200078e0000 */
[----:B------:R-:W-:Y:S04]  /*0240*/  STG.E.128 [R20.64], R16 ;  /* 0x0000001014007986 */ /* 0x000fe8000c101d04 */
[----:B------:R-:W-:Y:S04]  /*0250*/  STG.E.128 [R20.64+0x800], R12 ;  /* 0x0008000c14007986 */ /* 0x000fe8000c101d04 */
[----:B------:R-:W-:Y:S04]  /*0260*/  STG.E.128 [R20.64+0x1000], R8 ;  /* 0x0010000814007986 */ /* 0x000fe8000c101d04 */
[----:B------:R-:W-:Y:S01]  /*0270*/  STG.E.128 [R20.64+0x1800], R4 ;  /* 0x0018000414007986 */ /* 0x000fe2000c101d04 */
[----:B------:R-:W-:Y:S05]  /*0280*/  EXIT ;  /* 0x000000000000794d */ /* 0x000fea0003800000 */
.L_x_13846:
[----:B------:R-:W0:Y:S02]  /*0290*/  S2R R13, SR_TID.X ;  /* 0x00000000000d7919 */ /* 0x000e240000002100 */
[----:B0-----:R-:W-:Y:S01]  /*02a0*/  ISETP.GE.AND P0, PT, R13, R12, PT ;  /* 0x0000000c0d00720c */ /* 0x001fe20003f06270 */
[----:B------:R-:W-:-:S12]  /*02b0*/  IMAD.MOV.U32 R5, RZ, RZ, R13 ;  /* 0x000000ffff057224 */ /* 0x000fd800078e000d */
[----:B------:R-:W-:-:S04]  /*02c0*/  @!P0 IADD3 R5, R13, 0x80, RZ ;  /* 0x000000800d058810 */ /* 0x000fc80007ffe0ff */
[----:B------:R-:W-:-:S13]  /*02d0*/  ISETP.GE.AND P5, PT, R5, R12, PT ;  /* 0x0000000c0500720c */ /* 0x000fda0003fa6270 */
[----:B------:R-:W-:Y:S01]  /*02e0*/  @!P5 IADD3 R6, R0, R5, RZ ;  /* 0x000000050006d210 */ /* 0x000fe20007ffe0ff */
[----:B------:R-:W-:Y:S01]  /*02f0*/  @!P5 IMAD.MOV.U32 R7, RZ, RZ, 0x8 ;  /* 0x00000008ff07d424 */ /* 0x000fe200078e00ff */
[----:B------:R-:W-:-:S03]  /*0300*/  @!P5 IADD3 R5, R5, 0x80, RZ ;  /* 0x000000800505d810 */ /* 0x000fc60007ffe0ff */
[----:B------:R-:W-:Y:S01]  /*0310*/  @!P5 IMAD.WIDE.U32 R6, R6, R7, c[0x0][0x170] ;  /* 0x00005c000606d625 */ /* 0x000fe200078e0007 */
[----:B------:R-:W-:-:S05]  /*0320*/  ISETP.GE.AND P4, PT, R5, R12, PT ;  /* 0x0000000c0500720c */ /* 0x000fca0003f86270 */
[----:B------:R-:W2:Y:S08]  /*0330*/  @!P5 LDG.E.64 R6, [R6.64] ;  /* 0x000000040606d981 */ /* 0x000eb0000c1e1b00 */
[----:B------:R-:W-:Y:S01]  /*0340*/  @!P4 MOV R3, 0x8 ;  /* 0x000000080003c802 */ /* 0x000fe20000000f00 */
[----:B------:R-:W-:-:S04]  /*0350*/  @!P4 IMAD.IADD R2, R0, 0x1, R5 ;  /* 0x000000010002c824 */ /* 0x000fc800078e0205 */
[----:B------:R-:W-:-:S06]  /*0360*/  @!P4 IMAD.WIDE.U32 R2, R2, R3, c[0x0][0x170] ;  /* 0x00005c000202c625 */ /* 0x000fcc00078e0003 */
[----:B------:R-:W3:Y:S01]  /*0370*/  @!P4 LDG.E.64 R2, [R2.64] ;  /* 0x000000040202c981 */ /* 0x000ee2000c1e1b00 */
[----:B------:R-:W-:Y:S01]  /*0380*/  @!P4 IADD3 R5, R5, 0x80, RZ ;  /* 0x000000800505c810 */ /* 0x000fe20007ffe0ff */
[----:B------:R-:W-:Y:S01]  /*0390*/  CS2R R20, SRZ ;  /* 0x0000000000147805 */ /* 0x000fe2000001ff00 */
[----:B------:R-:W-:Y:S01]  /*03a0*/  @!P0 MOV R15, 0x8 ;  /* 0x00000008000f8802 */ /* 0x000fe20000000f00 */
[----:B------:R-:W-:Y:S01]  /*03b0*/  @!P0 IMAD.IADD R14, R0, 0x1, R13 ;  /* 0x00000001000e8824 */ /* 0x000fe200078e020d */
[----:B------:R-:W-:Y:S01]  /*03c0*/  ISETP.GE.AND P1, PT, R5, R12, PT ;  /* 0x0000000c0500720c */ /* 0x000fe20003f26270 */
[----:B------:R-:W-:Y:S02]  /*03d0*/  CS2R R18, SRZ ;  /* 0x0000000000127805 */ /* 0x000fe4000001ff00 */
[----:B------:R-:W-:-:S06]  /*03e0*/  @!P0 IMAD.WIDE.U32 R14, R14, R15, c[0x0][0x170] ;  /* 0x00005c000e0e8625 */ /* 0x000fcc00078e000f */
[----:B------:R-:W4:Y:S04]  /*03f0*/  @!P0 LDG.E.64 R14, [R14.64] ;  /* 0x000000040e0e8981 */ /* 0x000f28000c1e1b00 */
[----:B------:R-:W-:Y:S01]  /*0400*/  @!P1 IMAD.IADD R10, R0, 0x1, R5 ;  /* 0x00000001000a9824 */ /* 0x000fe200078e0205 */
[----:B------:R-:W-:Y:S01]  /*0410*/  @!P1 IADD3 R5, R5, 0x80, RZ ;  /* 0x0000008005059810 */ /* 0x000fe20007ffe0ff */
[----:B------:R-:W-:-:S03]  /*0420*/  @!P1 IMAD.MOV.U32 R11, RZ, RZ, 0x8 ;  /* 0x00000008ff0b9424 */ /* 0x000fc600078e00ff */
[----:B------:R-:W-:-:S13]  /*0430*/  ISETP.GE.AND P2, PT, R5, R12, PT ;  /* 0x0000000c0500720c */ /* 0x000fda0003f46270 */
[----:B------:R-:W-:Y:S01]  /*0440*/  @!P2 IMAD.IADD R8, R0, 0x1, R5 ;  /* 0x000000010008a824 */ /* 0x000fe200078e0205 */
[----:B------:R-:W-:-:S04]  /*0450*/  @!P2 IADD3 R5, R5, 0x80, RZ ;  /* 0x000000800505a810 */ /* 0x000fc80007ffe0ff */
[----:B------:R-:W-:Y:S01]  /*0460*/  ISETP.GE.AND P3, PT, R5, R12, PT ;  /* 0x0000000c0500720c */ /* 0x000fe20003f66270 */
[----:B------:R-:W-:Y:S01]  /*0470*/  @!P1 IMAD.WIDE.U32 R10, R10, R11, c[0x0][0x170] ;  /* 0x00005c000a0a9625 */ /* 0x000fe200078e000b */
[----:B------:R-:W-:-:S11]  /*0480*/  @!P2 MOV R9, 0x8 ;  /* 0x000000080009a802 */ /* 0x000fd60000000f00 */
[----:B------:R-:W-:Y:S01]  /*0490*/  @!P3 IADD3 R4, R0, R5, RZ ;  /* 0x000000050004b210 */ /* 0x000fe20007ffe0ff */
[----:B------:R-:W5:Y:S01]  /*04a0*/  @!P1 LDG.E.64 R10, [R10.64] ;  /* 0x000000040a0a9981 */ /* 0x000f62000c1e1b00 */
[----:B------:R-:W-:Y:S01]  /*04b0*/  @!P3 IADD3 R5, R5, 0x80, RZ ;  /* 0x000000800505b810 */ /* 0x000fe20007ffe0ff */
[----:B------:R-:W-:-:S06]  /*04c0*/  @!P2 IMAD.WIDE.U32 R8, R8, R9, c[0x0][0x170] ;  /* 0x00005c000808a625 */ /* 0x000fcc00078e0009 */
[----:B------:R-:W5:Y:S01]  /*04d0*/  @!P2 LDG.E.64 R8, [R8.64] ;  /* 0x000000040808a981 */ /* 0x000f62000c1e1b00 */
[----:B--2---:R-:W-:-:S05]  /*04e0*/  @!P5 IADD3 R20, P6, RZ, -R6, RZ ;  /* 0x80000006ff14d210 */ /* 0x004fca0007fde0ff */
[----:B------:R-:W-:Y:S01]  /*04f0*/  @!P5 IMAD.X R21, RZ, RZ, ~R7, P6 ;  /* 0x000000ffff15d224 */ /* 0x000fe200030e0e07 */
[----:B------:R-:W-:Y:S02]  /*0500*/  ISETP.GE.AND P5, PT, R5, R12, PT ;  /* 0x0000000c0500720c */ /* 0x000fe40003fa6270 */
[----:B---3--:R-:W-:-:S11]  /*0510*/  @!P4 IADD3 R18, P6, RZ, -R2, RZ ;  /* 0x80000002ff12c210 */ /* 0x008fd60007fde0ff */
[----:B------:R-:W-:Y:S01]  /*0520*/  @!P5 IMAD.IADD R6, R0, 0x1, R5 ;  /* 0x000000010006d824 */ /* 0x000fe200078e0205 */
[----:B------:R-:W-:Y:S01]  /*0530*/  @!P5 IADD3 R5, R5, 0x80, RZ ;  /* 0x000000800505d810 */ /* 0x000fe20007ffe0ff */
[----:B------:R-:W-:-:S03]  /*0540*/  @!P4 IMAD.X R19, RZ, RZ, ~R3, P6 ;  /* 0x000000ffff13c224 */ /* 0x000fc600030e0e03 */
[----:B------:R-:W-:Y:S01]  /*0550*/  ISETP.GE.AND P4, PT, R5, R12, PT ;  /* 0x0000000c0500720c */ /* 0x000fe20003f86270 */
[----:B------:R-:W-:Y:S01]  /*0560*/  @!P3 IMAD.MOV.U32 R3, RZ, RZ, 0x8 ;  /* 0x00000008ff03b424 */ /* 0x000fe200078e00ff */
[----:B------:R-:W-:-:S03]  /*0570*/  @!P5 MOV R17, 0x8 ;  /* 0x000000080011d802 */ /* 0x000fc60000000f00 */
[----:B------:R-:W-:-:S06]  /*0580*/  @!P3 IMAD.WIDE.U32 R2, R4, R3, c[0x0][0x170] ;  /* 0x00005c000402b625 */ /* 0x000fcc00078e0003 */
[----:B------:R-:W2:Y:S02]  /*0590*/  @!P3 LDG.E.64 R2, [R2.64] ;  /* 0x000000040202b981 */ /* 0x000ea4000c1e1b00 */
[----:B------:R-:W-:Y:S02]  /*05a0*/  @!P4 IMAD.IADD R7, R0, 0x1, R5 ;  /* 0x000000010007c824 */ /* 0x000fe400078e0205 */
[----:B------:R-:W-:Y:S02]  /*05b0*/  @!P4 IMAD.MOV.U32 R16, RZ, RZ, 0x8 ;  /* 0x00000008ff10c424 */ /* 0x000fe400078e00ff */
[----:B------:R-:W-:-:S04]  /*05c0*/  @!P5 IMAD.WIDE.U32 R4, R6, R17, c[0x0][0x170] ;  /* 0x00005c000604d625 */ /* 0x000fc800078e0011 */
[----:B------:R-:W-:Y:S02]  /*05d0*/  @!P4 IMAD.WIDE.U32 R6, R7, R16, c[0x0][0x170] ;  /* 0x00005c000706c625 */ /* 0x000fe400078e0010 */
[----:B------:R-:W3:Y:S04]  /*05e0*/  @!P5 LDG.E.64 R4, [R4.64] ;  /* 0x000000040404d981 */ /* 0x000ee8000c1e1b00 */
[----:B------:R-:W3:Y:S01]  /*05f0*/  @!P4 LDG.E.64 R6, [R6.64] ;  /* 0x000000040606c981 */ /* 0x000ee2000c1e1b00 */
[----:B------:R-:W-:Y:S02]  /*0600*/  CS2R R22, SRZ ;  /* 0x0000000000167805 */ /* 0x000fe4000001ff00 */
[----:B----4-:R-:W-:Y:S01]  /*0610*/  @!P0 IADD3 R22, P6, RZ, -R14, RZ ;  /* 0x8000000eff168210 */ /* 0x010fe20007fde0ff */
[----:B------:R-:W-:-:S03]  /*0620*/  CS2R R16, SRZ ;  /* 0x0000000000107805 */ /* 0x000fc6000001ff00 */
[----:B------:R-:W-:Y:S02]  /*0630*/  @!P0 IADD3.X R23, RZ, ~R15, RZ, P6, !PT ;  /* 0x8000000fff178210 */ /* 0x000fe400037fe4ff */
[----:B------:R-:W-:Y:S01]  /*0640*/  CS2R R14, SRZ ;  /* 0x00000000000e7805 */ /* 0x000fe2000001ff00 */
[----:B------:R-:W-:Y:S01]  /*0650*/  @!P0 IMAD.MOV.U32 R25, RZ, RZ, 0x8 ;  /* 0x00000008ff198424 */ /* 0x000fe200078e00ff */
[----:B-----5:R-:W-:Y:S01]  /*0660*/  @!P1 IADD3 R16, P6, RZ, -R10, RZ ;  /* 0x8000000aff109210 */ /* 0x020fe20007fde0ff */
[----:B------:R-:W-:-:S03]  /*0670*/  @!P0 IMAD.IADD R10, R0, 0x1, R13 ;  /* 0x00000001000a8824 */ /* 0x000fc600078e020d */
[----:B------:R-:W-:Y:S02]  /*0680*/  @!P1 IADD3.X R15, RZ, ~R11, RZ, P6, !PT ;  /* 0x8000000bff0f9210 */ /* 0x000fe400037fe4ff */
[----:B------:R-:W-:Y:S01]  /*0690*/  @!P2 IADD3 R14, P1, RZ, -R8, RZ ;  /* 0x80000008ff0ea210 */ /* 0x000fe20007f3e0ff */
[----:B------:R-:W-:Y:S01]  /*06a0*/  @!P0 IMAD.WIDE.U32 R10, R10, R25, c[0x0][0x168] ;  /* 0x00005a000a0a8625 */ /* 0x000fe200078e0019 */
[----:B------:R-:W-:-:S03]  /*06b0*/  @!P0 IADD3 R13, R13, 0x80, RZ ;  /* 0x000000800d0d8810 */ /* 0x000fc60007ffe0ff */
[----:B------:R-:W-:Y:S01]  /*06c0*/  @!P2 IMAD.X R17, RZ, RZ, ~R9, P1 ;  /* 0x000000ffff11a224 */ /* 0x000fe200008e0e09 */
[----:B------:R-:W-:Y:S01]  /*06d0*/  MOV R9, R23 ;  /* 0x0000001700097202 */ /* 0x000fe20000000f00 */
[----:B------:R-:W-:-:S05]  /*06e0*/  IMAD.MOV.U32 R8, RZ, RZ, R22 ;  /* 0x000000ffff087224 */ /* 0x000fca00078e0016 */
[----:B------:R0:W-:Y:S01]  /*06f0*/  @!P0 STG.E.64 [R10.64], R8 ;  /* 0x000000080a008986 */ /* 0x0001e2000c101b04 */
[----:B------:R-:W-:Y:S01]  /*0700*/  ISETP.GE.AND P0, PT, R13, R12, PT ;  /* 0x0000000c0d00720c */ /* 0x000fe20003f06270 */
[----:B------:R-:W-:Y:S01]  /*0710*/  CS2R R24, SRZ ;  /* 0x0000000000187805 */ /* 0x000fe2000001ff00 */
[----:B------:R-:W-:Y:S01]  /*0720*/  CS2R R22, SRZ ;  /* 0x0000000000167805 */ /* 0x000fe2000001ff00 */
[----:B------:R-:W-:Y:S01]  /*0730*/  CS2R R26, SRZ ;  /* 0x00000000001a7805 */ /* 0x000fe2000001ff00 */
[----:B------:R-:W-:Y:S01]  /*0740*/  BSSY B0, `(.L_x_13847) ;  /* 0x0000037000007945 */ /* 0x000fe20003800000 */
[----:B------:R-:W-:Y:S01]  /*0750*/  BSSY B1, `(.L_x_13848) ;  /* 0x000002f000017945 */ /* 0x000fe20003800000 */
[----:B--2---:R-:W-:Y:S01]  /*0760*/  @!P3 IADD3 R22, P2, RZ, -R2, RZ ;  /* 0x80000002ff16b210 */ /* 0x004fe20007f5e0ff */
[----:B------:R-:W-:-:S04]  /*0770*/  IMAD.MOV.U32 R2, RZ, RZ, R20 ;  /* 0x000000ffff027224 */ /* 0x000fc800078e0014 */
[----:B------:R-:W-:Y:S01]  /*0780*/  @!P3 IMAD.X R23, RZ, RZ, ~R3, P2 ;  /* 0x000000ffff17b224 */ /* 0x000fe200010e0e03 */
[----:B---3--:R-:W-:Y:S02]  /*0790*/  @!P5 IADD3 R24, P6, RZ, -R4, RZ ;  /* 0x80000004ff18d210 */ /* 0x008fe40007fde0ff */
[----:B------:R-:W-:-:S03]  /*07a0*/  @!P4 IADD3 R26, P1, RZ, -R6, RZ ;  /* 0x80000006ff1ac210 */ /* 0x000fc60007f3e0ff */
[----:B------:R-:W-:Y:S01]  /*07b0*/  @!P5 IMAD.X R25, RZ, RZ, ~R5, P6 ;  /* 0x000000ffff19d224 */ /* 0x000fe200030e0e05 */
[----:B------:R-:W-:Y:S01]  /*07c0*/  MOV R4, R16 ;  /* 0x0000001000047202 */ /* 0x000fe20000000f00 */
[----:B------:R-:W-:Y:S01]  /*07d0*/  IMAD.MOV.U32 R5, RZ, RZ, R15 ;  /* 0x000000ffff057224 */ /* 0x000fe200078e000f */
[----:B------:R-:W-:Y:S01]  /*07e0*/  @!P4 IADD3.X R27, RZ, ~R7, RZ, P1, !PT ;  /* 0x80000007ff1bc210 */ /* 0x000fe20000ffe4ff */
[----:B------:R-:W-:Y:S02]  /*07f0*/  IMAD.MOV.U32 R3, RZ, RZ, R21 ;  /* 0x000000ffff037224 */ /* 0x000fe400078e0015 */
[----:B------:R-:W-:Y:S01]  /*0800*/  IMAD.MOV.U32 R15, RZ, RZ, R17 ;  /* 0x000000ffff0f7224 */ /* 0x000fe200078e0011 */
[----:B------:R-:W-:Y:S05]  /*0810*/  @P0 BRA `(.L_x_13849) ;  /* 0x000000c000000947 */ /* 0x000fea0003800000 */
[----:B0-----:R-:W-:Y:S01]  /*0820*/  IADD3 R6, R0, R13, RZ ;  /* 0x0000000d00067210 */ /* 0x001fe20007ffe0ff */
[----:B------:R-:W-:Y:S01]  /*0830*/  IMAD.MOV.U32 R7, RZ, RZ, 0x8 ;  /* 0x00000008ff077424 */ /* 0x000fe200078e00ff */
[----:B------:R-:W-:-:S03]  /*0840*/  IADD3 R13, R13, 0x80, RZ ;  /* 0x000000800d0d7810 */ /* 0x000fc60007ffe0ff */
[----:B------:R-:W-:Y:S01]  /*0850*/  IMAD.WIDE.U32 R6, R6, R7, c[0x0][0x168] ;  /* 0x00005a0006067625 */ /* 0x000fe200078e0007 */
[----:B------:R-:W-:-:S04]  /*0860*/  ISETP.GE.AND P0, PT, R13, R12, PT ;  /* 0x0000000c0d00720c */ /* 0x000fc80003f06270 */
[----:B------:R0:W-:Y:S09]  /*0870*/  STG.E.64 [R6.64], R2 ;  /* 0x0000000206007986 */ /* 0x0001f2000c101b04 */
[----:B------:R-:W-:Y:S05]  /*0880*/  @P0 BRA `(.L_x_13850) ;  /* 0x000000c000000947 */ /* 0x000fea0003800000 */
[----:B0-----:R-:W-:Y:S01]  /*0890*/  HFMA2.MMA R3, -RZ, RZ, 0, 4.76837158203125e-07 ;  /* 0x00000008ff037435 */ /* 0x001fe200000001ff */
[----:B------:R-:W-:Y:S01]  /*08a0*/  IMAD.IADD R2, R0, 0x1, R13 ;  /* 0x0000000100027824 */ /* 0x000fe200078e020d */
[----:B------:R-:W-:-:S08]  /*08b0*/  IADD3 R13, R13, 0x80, RZ ;  /* 0x000000800d0d7810 */ /* 0x000fd00007ffe0ff */
[----:B------:R-:W-:-:S05]  /*08c0*/  IMAD.WIDE.U32 R2, R2, R3, c[0x0][0x168] ;  /* 0x00005a0002027625 */ /* 0x000fca00078e0003 */
[----:B------:R0:W-:Y:S02]  /*08d0*/  STG.E.64 [R2.64], R18 ;  /* 0x0000001202007986 */ /* 0x0001e4000c101b04 */
.L_x_13849:
[----:B0-----:R-:W-:-:S13]  /*08e0*/  ISETP.GE.AND P0, PT, R13, R12, PT ;  /* 0x0000000c0d00720c */ /* 0x001fda0003f06270 */
[----:B------:R-:W-:Y:S05]  /*08f0*/  @P0 BRA `(.L_x_13851) ;  /* 0x000000c000000947 */ /* 0x000fea0003800000 */
[----:B------:R-:W-:Y:S01]  /*0900*/  IMAD.IADD R2, R0, 0x1, R13 ;  /* 0x0000000100027824 */ /* 0x000fe200078e020d */
[----:B------:R-:W-:Y:S01]  /*0910*/  IADD3 R13, R13, 0x80, RZ ;  /* 0x000000800d0d7810 */ /* 0x000fe20007ffe0ff */
[----:B------:R-:W-:-:S04]  /*0920*/  IMAD.MOV.U32 R3, RZ, RZ, 0x8 ;  /* 0x00000008ff037424 */ /* 0x000fc800078e00ff */
[----:B------:R-:W-:-:S05]  /*0930*/  IMAD.WIDE.U32 R2, R2, R3, c[0x0][0x168] ;  /* 0x00005a0002027625 */ /* 0x000fca00078e0003 */
[----:B------:R0:W-:Y:S02]  /*0940*/  STG.E.64 [R2.64], R4 ;  /* 0x0000000402007986 */ /* 0x0001e4000c101b04 */
.L_x_13850:
[----:B------:R-:W-:-:S13]  /*0950*/  ISETP.GE.AND P0, PT, R13, R12, PT ;  /* 0x0000000c0d00720c */ /* 0x000fda0003f06270 */
[----:B------:R-:W-:Y:S05]  /*0960*/  @P0 BRA `(.L_x_13852) ;  /* 0x000000d000000947 */ /* 0x000fea0003800000 */
[----:B0-----:R-:W-:Y:S01]  /*0970*/  IADD3 R2, R0, R13, RZ ;  /* 0x0000000d00027210 */ /* 0x001fe20007ffe0ff */
[----:B------:R-:W-:Y:S01]  /*0980*/  IMAD.MOV.U32 R3, RZ, RZ, 0x8 ;  /* 0x00000008ff037424 */ /* 0x000fe200078e00ff */
[----:B------:R-:W-:-:S03]  /*0990*/  IADD3 R13, R13, 0x80, RZ ;  /* 0x000000800d0d7810 */ /* 0x000fc60007ffe0ff */
[----:B------:R-:W-:-:S05]  /*09a0*/  IMAD.WIDE.U32 R2, R2, R3, c[0x0][0x168] ;  /* 0x00005a0002027625 */ /* 0x000fca00078e0003 */
[----:B------:R0:W-:Y:S02]  /*09b0*/  STG.E.64 [R2.64], R14 ;  /* 0x0000000e02007986 */ /* 0x0001e4000c101b04 */
.L_x_13851:
[----:B------:R-:W-:-:S13]  /*09c0*/  ISETP.GE.AND P0, PT, R13, R12, PT ;  /* 0x0000000c0d00720c */ /* 0x000fda0003f06270 */
[----:B------:R-:W-:Y:S01]  /*09d0*/  @P0 BREAK B1 ;  /* 0x0000000000010942 */ /* 0x000fe20003800000 */
[----:B------:R-:W-:Y:S05]  /*09e0*/  @P0 BRA `(.L_x_13853) ;  /* 0x000000c000000947 */ /* 0x000fea0003800000 */
[----:B0-----:R-:W-:Y:S01]  /*09f0*/  MOV R3, 0x8 ;  /* 0x0000000800037802 */ /* 0x001fe20000000f00 */
[----:B------:R-:W-:Y:S01]  /*0a00*/  IMAD.IADD R2, R0, 0x1, R13 ;  /* 0x0000000100027824 */ /* 0x000fe200078e020d */
[----:B------:R-:W-:-:S03]  /*0a10*/  IADD3 R13, R13, 0x80, RZ ;  /* 0x000000800d0d7810 */ /* 0x000fc60007ffe0ff */
[----:B------:R-:W-:-:S05]  /*0a20*/  IMAD.WIDE.U32 R2, R2, R3, c[0x0][0x168] ;  /* 0x00005a0002027625 */ /* 0x000fca00078e0003 */
[----:B------:R0:W-:Y:S02]  /*0a30*/  STG.E.64 [R2.64], R22 ;  /* 0x0000001602007986 */ /* 0x0001e4000c101b04 */
.L_x_13852:
[----:B------:R-:W-:Y:S05]  /*0a40*/  BSYNC B1 ;  /* 0x0000000000017941 */ /* 0x000fea0003800000 */
.L_x_13848:
[----:B------:R-:W-:-:S13]  /*0a50*/  ISETP.GE.AND P0, PT, R13, R12, PT ;  /* 0x0000000c0d00720c */ /* 0x000fda0003f06270 */
[----:B0-----:R-:W-:Y:S01]  /*0a60*/  @!P0 IMAD.IADD R2, R0, 0x1, R13 ;  /* 0x0000000100028824 */ /* 0x001fe200078e020d */
[----:B------:R-:W-:Y:S01]  /*0a70*/  @!P0 IADD3 R13, R13, 0x80, RZ ;  /* 0x000000800d0d8810 */ /* 0x000fe20007ffe0ff */
[----:B------:R-:W-:-:S04]  /*0a80*/  @!P0 IMAD.MOV.U32 R3, RZ, RZ, 0x8 ;  /* 0x00000008ff038424 */ /* 0x000fc800078e00ff */
[----:B------:R-:W-:-:S05]  /*0a90*/  @!P0 IMAD.WIDE.U32 R2, R2, R3, c[0x0][0x168] ;  /* 0x00005a0002028625 */ /* 0x000fca00078e0003 */
[----:B------:R0:W-:Y:S02]  /*0aa0*/  @!P0 STG.E.64 [R2.64], R24 ;  /* 0x0000001802008986 */ /* 0x0001e4000c101b04 */
.L_x_13853:
[----:B------:R-:W-:Y:S05]  /*0ab0*/  BSYNC B0 ;  /* 0x0000000000007941 */ /* 0x000fea0003800000 */
.L_x_13847:
[----:B------:R-:W-:Y:S01]  /*0ac0*/  WARPSYNC 0xffffffff ;  /* 0xffffffff00007948 */ /* 0x000fe20003800000 */
[----:B------:R-:W-:-:S13]  /*0ad0*/  ISETP.GE.AND P0, PT, R13, R12, PT ;  /* 0x0000000c0d00720c */ /* 0x000fda0003f06270 */
[----:B------:R-:W-:Y:S05]  /*0ae0*/  @P0 EXIT ;  /* 0x000000000000094d */ /* 0x000fea0003800000 */
[----:B0-----:R-:W-:Y:S01]  /*0af0*/  IADD3 R2, R0, R13, RZ ;  /* 0x0000000d00027210 */ /* 0x001fe20007ffe0ff */
[----:B------:R-:W-:-:S04]  /*0b00*/  IMAD.MOV.U32 R3, RZ, RZ, 0x8 ;  /* 0x00000008ff037424 */ /* 0x000fc800078e00ff */
[----:B------:R-:W-:-:S05]  /*0b10*/  IMAD.WIDE.U32 R2, R2, R3, c[0x0][0x168] ;  /* 0x00005a0002027625 */ /* 0x000fca00078e0003 */
[----:B------:R-:W-:Y:S01]  /*0b20*/  STG.E.64 [R2.64], R26 ;  /* 0x0000001a02007986 */ /* 0x000fe2000c101b04 */
[----:B------:R-:W-:Y:S05]  /*0b30*/  EXIT ;  /* 0x000000000000794d */ /* 0x000fea0003800000 */
.L_x_13854:
        /* <DEDUP_REMOVED lines=12> */
.L_x_22474:


//--------------------- .text._ZN2at6native29vectorized_elementwise_kernelILi4EZZZNS0_15neg_kernel_cudaERNS_18TensorIteratorBaseEENKUlvE0_clEvENKUlvE2_clEvEUllE_St5arrayIPcLm2EEEEviT0_T1_ --------------------------
	.section	.text._ZN2at6native29vectorized_elementwise_kernelILi4EZZZNS0_15neg_kernel_cudaERNS_18TensorIteratorBaseEENKUlvE0_clEvENKUlvE2_clEvEUllE_St5arrayIPcLm2EEEEviT0_T1_,"ax",@progbits
	.sectioninfo	@"SHI_REGISTERS=30"
	.align	128
        .global         _ZN2at6native29vectorized_elementwise_kernelILi4EZZZNS0_15neg_kernel_cudaERNS_18TensorIteratorBaseEENKUlvE0_clEvENKUlvE2_clEvEUllE_St5arrayIPcLm2EEEEviT0_T1_
        .type           _ZN2at6native29vectorized_elementwise_kernelILi4EZZZNS0_15neg_kernel_cudaERNS_18TensorIteratorBaseEENKUlvE0_clEvENKUlvE2_clEvEUllE_St5arrayIPcLm2EEEEviT0_T1_,@function
        .size           _ZN2at6native29vectorized_elementwise_kernelILi4EZZZNS0_15neg_kernel_cudaERNS_18TensorIteratorBaseEENKUlvE0_clEvENKUlvE2_clEvEUllE_St5arrayIPcLm2EEEEviT0_T1_,(.L_x_22475 - _ZN2at6native29vectorized_elementwise_kernelILi4EZZZNS0_15neg_kernel_cudaERNS_18TensorIteratorBaseEENKUlvE0_clEvENKUlvE2_clEvEUllE_St5arrayIPcLm2EEEEviT0_T1_)
        .other          _ZN2at6native29vectorized_elementwise_kernelILi4EZZZNS0_15neg_kernel_cudaERNS_18TensorIteratorBaseEENKUlvE0_clEvENKUlvE2_clEvEUllE_St5arrayIPcLm2EEEEviT0_T1_,@"STO_CUDA_ENTRY STV_DEFAULT"
_ZN2at6native29vectorized_elementwise_kernelILi4EZZZNS0_15neg_kernel_cudaERNS_18TensorIteratorBaseEENKUlvE0_clEvENKUlvE2_clEvEUllE_St5arrayIPcLm2EEEEviT0_T1_:
.text._ZN2at6native29vectorized_elementwise_kernelILi4EZZZNS0_15neg_kernel_cudaERNS_18TensorIteratorBaseEENKUlvE0_clEvENKUlvE2_clEvEUllE_St5arrayIPcLm2EEEEviT0_T1_:
        /* <DEDUP_REMOVED lines=41> */
.L_x_13855:
        /* <DEDUP_REMOVED lines=101> */
.L_x_13858:
[----:B0-----:R-:W-:-:S13]  /*08e0*/  ISETP.GE.AND P0, PT, R13, R12, PT ;  /* 0x0000000c0d00720c */ /* 0x001fda0003f06270 */
[----:B------:R-:W-:Y:S05]  /*08f0*/  @P0 BRA `(.L_x_13860) ;  /* 0x000000c000000947 */ /* 0x000fea0003800000 */
[----:B------:R-:W-:Y:S01]  /*0900*/  IMAD.IADD R2, R0, 0x1, R13 ;  /* 0x0000000100027824 */ /* 0x000fe200078e020d */
[----:B------:R-:W-:Y:S01]  /*0910*/  IADD3 R13, R13, 0x80, RZ ;  /* 0x000000800d0d7810 */ /* 0x000fe20007ffe0ff */
[----:B------:R-:W-:-:S04]  /*0920*/  IMAD.MOV.U32 R3, RZ, RZ, 0x8 ;  /* 0x00000008ff037424 */ /* 0x000fc800078e00ff */
[----:B------:R-:W-:-:S05]  /*0930*/  IMAD.WIDE.U32 R2, R2, R3, c[0x0][0x168] ;  /* 0x00005a0002027625 */ /* 0x000fca00078e0003 */
[----:B------:R0:W-:Y:S02]  /*0940*/  STG.E.64 [R2.64], R4 ;  /* 0x0000000402007986 */ /* 0x0001e4000c101b04 */
.L_x_13859:
[----:B------:R-:W-:-:S13]  /*0950*/  ISETP.GE.AND P0, PT, R13, R12, PT ;  /* 0x0000000c0d00720c */ /* 0x000fda0003f06270 */
[----:B------:R-:W-:Y:S05]  /*0960*/  @P0 BRA `(.L_x_13861) ;  /* 0x000000d000000947 */ /* 0x000fea0003800000 */
[----:B0-----:R-:W-:Y:S01]  /*0970*/  IADD3 R2, R0, R13, RZ ;  /* 0x0000000d00027210 */ /* 0x001fe20007ffe0ff */
[----:B------:R-:W-:Y:S01]  /*0980*/  IMAD.MOV.U32 R3, RZ, RZ, 0x8 ;  /* 0x00000008ff037424 */ /* 0x000fe200078e00ff */
[----:B------:R-:W-:-:S03]  /*0990*/  IADD3 R13, R13, 0x80, RZ ;  /* 0x000000800d0d7810 */ /* 0x000fc60007ffe0ff */
[----:B------:R-:W-:-:S05]  /*09a0*/  IMAD.WIDE.U32 R2, R2, R3, c[0x0][0x168] ;  /* 0x00005a0002027625 */ /* 0x000fca00078e0003 */
[----:B------:R0:W-:Y:S02]  /*09b0*/  STG.E.64 [R2.64], R14 ;  /* 0x0000000e02007986 */ /* 0x0001e4000c101b04 */
.L_x_13860:
        /* <DEDUP_REMOVED lines=8> */
.L_x_13861:
[----:B------:R-:W-:Y:S05]  /*0a40*/  BSYNC B1 ;  /* 0x0000000000017941 */ /* 0x000fea0003800000 */
.L_x_13857:
[----:B------:R-:W-:-:S13]  /*0a50*/  ISETP.GE.AND P0, PT, R13, R12, PT ;  /* 0x0000000c0d00720c */ /* 0x000fda0003f06270 */
[----:B0-----:R-:W-:Y:S01]  /*0a60*/  @!P0 IMAD.IADD R2, R0, 0x1, R13 ;  /* 0x0000000100028824 */ /* 0x001fe200078e020d */
[----:B------:R-:W-:Y:S01]  /*0a70*/  @!P0 IADD3 R13, R13, 0x80, RZ ;  /* 0x000000800d0d8810 */ /* 0x000fe20007ffe0ff */
[----:B------:R-:W-:-:S04]  /*0a80*/  @!P0 IMAD.MOV.U32 R3, RZ, RZ, 0x8 ;  /* 0x00000008ff038424 */ /* 0x000fc800078e00ff */
[----:B------:R-:W-:-:S05]  /*0a90*/  @!P0 IMAD.WIDE.U32 R2, R2, R3, c[0x0][0x168] ;  /* 0x00005a0002028625 */ /* 0x000fca00078e0003 */
[----:B------:R0:W-:Y:S02]  /*0aa0*/  @!P0 STG.E.64 [R2.64], R24 ;  /* 0x0000001802008986 */ /* 0x0001e4000c101b04 */
.L_x_13862:
[----:B------:R-:W-:Y:S05]  /*0ab0*/  BSYNC B0 ;  /* 0x0000000000007941 */ /* 0x000fea0003800000 */
.L_x_13856:
        /* <DEDUP_REMOVED lines=8> */
.L_x_13863:
        /* <DEDUP_REMOVED lines=12> */
.L_x_22475:


//--------------------- .text._ZN2at6native29vectorized_elementwise_kernelILi8EZZZNS0_15neg_kernel_cudaERNS_18TensorIteratorBaseEENKUlvE0_clEvENKUlvE2_clEvEUllE_St5arrayIPcLm2EEEEviT0_T1_ --------------------------
	.section	.text._ZN2at6native29vectorized_elementwise_kernelILi8EZZZNS0_15neg_kernel_cudaERNS_18TensorIteratorBaseEENKUlvE0_clEvENKUlvE2_clEvEUllE_St5arrayIPcLm2EEEEviT0_T1_,"ax",@progbits
	.sectioninfo	@"SHI_REGISTERS=4"
	.align	128
        .global         _ZN2at6native29vectorized_elementwise_kernelILi8EZZZNS0_15neg_kernel_cudaERNS_18TensorIteratorBaseEENKUlvE0_clEvENKUlvE2_clEvEUllE_St5arrayIPcLm2EEEEviT0_T1_
        .type           _ZN2at6native29vectorized_elementwise_kernelILi8EZZZNS0_15neg_kernel_cudaERNS_18TensorIteratorBaseEENKUlvE0_clEvENKUlvE2_clEvEUllE_St5arrayIPcLm2EEEEviT0_T1_,@function
        .size           _ZN2at6native29vectorized_elementwise_kernelILi8EZZZNS0_15neg_kernel_cudaERNS_18TensorIteratorBaseEENKUlvE0_clEvENKUlvE2_clEvEUllE_St5arrayIPcLm2EEEEviT0_T1_,(.L_x_22476 - _ZN2at6native29vectorized_elementwise_kernelILi8EZZZNS0_15neg_kernel_cudaERNS_18TensorIteratorBaseEENKUlvE0_clEvENKUlvE2_clEvEUllE_St5arrayIPcLm2EEEEviT0_T1_)
        .other          _ZN2at6native29vectorized_elementwise_kernelILi8EZZZNS0_15neg_kernel_cudaERNS_18TensorIteratorBaseEENKUlvE0_clEvENKUlvE2_clEvEUllE_St5arrayIPcLm2EEEEviT0_T1_,@"STO_CUDA_ENTRY STV_DEFAULT"
_ZN2at6native29vectorized_elementwise_kernelILi8EZZZNS0_15neg_kernel_cudaERNS_18TensorIteratorBaseEENKUlvE0_clEvENKUlvE2_clEvEUllE_St5arrayIPcLm2EEEEviT0_T1_:
.text._ZN2at6native29vectorized_elementwise_kernelILi8EZZZNS0_15neg_kernel_cudaERNS_18TensorIteratorBaseEENKUlvE0_clEvENKUlvE2_clEvEUllE_St5arrayIPcLm2EEEEviT0_T1_:
[----:B------:R-:W-:Y:S02]  /*0000*/  MOV R1, c[0x0][0x28] ;  /* 0x00000a0000017a02 */ /* 0x000fe40000000f00 */
[----:B------:R-:W-:Y:S05]  /*0010*/  EXIT ;  /* 0x000000000000794d */ /* 0x000fea0003800000 */
.L_x_13864:
        /* <DEDUP_REMOVED lines=14> */
.L_x_22476:


//--------------------- .text._ZN2at6native18elementwise_kernelILi128ELi4EZNS0_15gpu_kernel_implIZZZNS0_15neg_kernel_cudaERNS_18TensorIteratorBaseEENKUlvE0_clEvENKUlvE1_clEvEUliE_EEvS4_RKT_EUliE_EEviT1_ --------------------------
	.section	.text._ZN2at6native18elementwise_kernelILi128ELi4EZNS0_15gpu_kernel_implIZZZNS0_15neg_kernel_cudaERNS_18TensorIteratorBaseEENKUlvE0_clEvENKUlvE1_clEvEUliE_EEvS4_RKT_EUliE_EEviT1_,"ax",@progbits
	.sectioninfo	@"SHI_REGISTERS=26"
	.align	128
        .global         _ZN2at6native18elementwise_kernelILi128ELi4EZNS0_15gpu_kernel_implIZZZNS0_15neg_kernel_cudaERNS_18TensorIteratorBaseEENKUlvE0_clEvENKUlvE1_clEvEUliE_EEvS4_RKT_EUliE_EEviT1_
        .type           _ZN2at6native18elementwise_kernelILi128ELi4EZNS0_15gpu_kernel_implIZZZNS0_15neg_kernel_cudaERNS_18TensorIteratorBaseEENKUlvE0_clEvENKUlvE1_clEvEUliE_EEvS4_RKT_EUliE_EEviT1_,@function
        .size           _ZN2at6native18elementwise_kernelILi128ELi4EZNS0_15gpu_kernel_implIZZZNS0_15neg_kernel_cudaERNS_18TensorIteratorBaseEENKUlvE0_clEvENKUlvE1_clEvEUliE_EEvS4_RKT_EUliE_EEviT1_,(.L_x_22477 - _ZN2at6native18elementwise_kernelILi128ELi4EZNS0_15gpu_kernel_implIZZZNS0_15neg_kernel_cudaERNS_18TensorIteratorBaseEENKUlvE0_clEvENKUlvE1_clEvEUliE_EEvS4_RKT_EUliE_EEviT1_)
        .other          _ZN2at6native18elementwise_kernelILi128ELi4EZNS0_15gpu_kernel_implIZZZNS0_15neg_kernel_cudaERNS_18TensorIteratorBaseEENKUlvE0_clEvENKUlvE1_clEvEUliE_EEvS4_RKT_EUliE_EEviT1_,@"STO_CUDA_ENTRY STV_DEFAULT"
_ZN2at6native18elementwise_kernelILi128ELi4EZNS0_15gpu_kernel_implIZZZNS0_15neg_kernel_cudaERNS_18TensorIteratorBaseEENKUlvE0_clEvENKUlvE1_clEvEUliE_EEvS4_RKT_EUliE_EEviT1_:
.text._ZN2at6native18elementwise_kernelILi128ELi4EZNS0_15gpu_kernel_implIZZZNS0_15neg_kernel_cudaERNS_18TensorIteratorBaseEENKUlvE0_clEvENKUlvE1_clEvEUliE_EEvS4_RKT_EUliE_EEviT1_:
        /* <DEDUP_REMOVED lines=236> */
.L_x_13867:
        /* <DEDUP_REMOVED lines=18> */
.L_x_13871:
[----:B------:R0:W5:Y:S01]  /*0fe0*/  LDG.E.U8 R19, [R2.64] ;  /* 0x0000002402137981 */ /* 0x000162000c1e1100 */
[----:B------:R-:W-:Y:S05]  /*0ff0*/  BRA `(.L_x_13873) ;  /* 0x00000d0000007947 */ /* 0x000fea0003800000 */
.L_x_13870:
        /* <DEDUP_REMOVED lines=8> */
.L_x_13875:
[----:B------:R0:W5:Y:S01]  /*1080*/  LDG.E R19, [R2.64] ;  /* 0x0000002402137981 */ /* 0x000162000c1e1900 */
[----:B------:R-:W-:Y:S05]  /*1090*/  BRA `(.L_x_13873) ;  /* 0x00000c6000007947 */ /* 0x000fea0003800000 */
.L_x_13874:
[----:B------:R0:W5:Y:S01]  /*10a0*/  LDG.E.S16 R19, [R2.64] ;  /* 0x0000002402137981 */ /* 0x000162000c1e1700 */
[----:B------:R-:W-:Y:S05]  /*10b0*/  BRA `(.L_x_13873) ;  /* 0x00000c4000007947 */ /* 0x000fea0003800000 */
.L_x_13869:
        /* <DEDUP_REMOVED lines=9> */
.L_x_13877:
[----:B------:R-:W2:Y:S02]  /*1150*/  LDG.E.U16 R2, [R2.64] ;  /* 0x0000002402027981 */ /* 0x000ea4000c1e1500 */
[----:B--2---:R-:W-:-:S06]  /*1160*/  HADD2.F32 R19, -RZ, R2.H0_H0 ;  /* 0x20000002ff137230 */ /* 0x004fcc0000004100 */
[----:B------:R-:W0:Y:S01]  /*1170*/  F2I.FTZ.TRUNC.NTZ R19, R19 ;  /* 0x0000001300137305 */ /* 0x000e22000021f100 */
[----:B------:R-:W-:Y:S05]  /*1180*/  BRA `(.L_x_13873) ;  /* 0x00000b7000007947 */ /* 0x000fea0003800000 */
.L_x_13876:
        /* <DEDUP_REMOVED lines=9> */
.L_x_13879:
[----:B------:R-:W2:Y:S02]  /*1220*/  LDG.E.U16 R2, [R2.64] ;  /* 0x0000002402027981 */ /* 0x000ea4000c1e1500 */
[----:B--2---:R-:W-:-:S06]  /*1230*/  HADD2.F32 R19, -RZ, R2.H0_H0 ;  /* 0x20000002ff137230 */ /* 0x004fcc0000004100 */
[----:B------:R-:W0:Y:S01]  /*1240*/  F2I.FTZ.TRUNC.NTZ R19, R19 ;  /* 0x0000001300137305 */ /* 0x000e22000021f100 */
[----:B------:R-:W-:Y:S05]  /*1250*/  BRA `(.L_x_13873) ;  /* 0x00000aa000007947 */ /* 0x000fea0003800000 */
.L_x_13878:
[----:B------:R-:W2:Y:S02]  /*1260*/  LDG.E.64 R2, [R2.64] ;  /* 0x0000002402027981 */ /* 0x000ea4000c1e1b00 */
[----:B--2---:R0:W1:Y:S01]  /*1270*/  F2I.F64.TRUNC R19, R2 ;  /* 0x0000000200137311 */ /* 0x004062000030d100 */
[----:B------:R-:W-:Y:S05]  /*1280*/  BRA `(.L_x_13873) ;  /* 0x00000a7000007947 */ /* 0x000fea0003800000 */
.L_x_13868:
        /* <DEDUP_REMOVED lines=12> */
.L_x_13882:
[----:B------:R-:W2:Y:S02]  /*1350*/  LDG.E.64 R2, [R2.64] ;  /* 0x0000002402027981 */ /* 0x000ea4000c1e1b00 */
[----:B--2---:R0:W1:Y:S01]  /*1360*/  F2I.F64.TRUNC R19, R2 ;  /* 0x0000000200137311 */ /* 0x004062000030d100 */
[----:B------:R-:W-:Y:S05]  /*1370*/  BRA `(.L_x_13873) ;  /* 0x0000098000007947 */ /* 0x000fea0003800000 */
.L_x_13881:
        /* <DEDUP_REMOVED lines=27> */
.L_x_13884:
        /* <DEDUP_REMOVED lines=14> */
.L_x_13883:
[----:B------:R-:W2:Y:S02]  /*1610*/  LDG.E.U16 R19, [R2.64] ;  /* 0x0000002402137981 */ /* 0x000ea4000c1e1500 */
[----:B--2---:R-:W-:-:S06]  /*1620*/  PRMT R19, RZ, 0x5410, R19 ;  /* 0x00005410ff137816 */ /* 0x004fcc0000000013 */
[----:B------:R-:W0:Y:S01]  /*1630*/  F2I.FTZ.TRUNC.NTZ R19, R19 ;  /* 0x0000001300137305 */ /* 0x000e22000021f100 */
[----:B------:R-:W-:Y:S05]  /*1640*/  BRA `(.L_x_13873) ;  /* 0x000006b000007947 */ /* 0x000fea0003800000 */
.L_x_13880:
        /* <DEDUP_REMOVED lines=10> */
.L_x_13887:
        /* <DEDUP_REMOVED lines=21> */
.L_x_13891:
[----:B------:R-:W-:Y:S05]  /*1840*/  BSYNC B1 ;  /* 0x0000000000017941 */ /* 0x000fea0003800000 */
.L_x_13890:
[----:B------:R-:W-:Y:S01]  /*1850*/  IMAD.SHL.U32 R2, R2, 0x100000, RZ ;  /* 0x0010000002027824 */ /* 0x000fe200078e00ff */
[----:B------:R-:W-:-:S04]  /*1860*/  LEA R0, R0, 0x3b800000, 0x17 ;  /* 0x3b80000000007811 */ /* 0x000fc800078eb8ff */
[----:B------:R-:W-:Y:S02]  /*1870*/  LOP3.LUT R19, R0, R2, R19, 0xfe, !PT ;  /* 0x0000000200137212 */ /* 0x000fe400078efe13 */
.L_x_13889:
[----:B------:R-:W-:Y:S05]  /*1880*/  BSYNC B0 ;  /* 0x0000000000007941 */ /* 0x000fea0003800000 */
.L_x_13888:
[----:B------:R-:W0:Y:S01]  /*1890*/  F2I.FTZ.TRUNC.NTZ R19, R19 ;  /* 0x0000001300137305 */ /* 0x000e22000021f100 */
[----:B------:R-:W-:Y:S05]  /*18a0*/  BRA `(.L_x_13873) ;  /* 0x0000045000007947 */ /* 0x000fea0003800000 */
.L_x_13886:
        /* <DEDUP_REMOVED lines=21> */
.L_x_13895:
[----:B------:R-:W-:Y:S05]  /*1a00*/  BSYNC B1 ;  /* 0x0000000000017941 */ /* 0x000fea0003800000 */
.L_x_13894:
[----:B------:R-:W-:Y:S01]  /*1a10*/  IMAD.SHL.U32 R2, R2, 0x200000, RZ ;  /* 0x0020000002027824 */ /* 0x000fe200078e00ff */
[----:B------:R-:W-:-:S04]  /*1a20*/  LEA R0, R0, 0x37800000, 0x17 ;  /* 0x3780000000007811 */ /* 0x000fc800078eb8ff */
[----:B------:R-:W-:Y:S02]  /*1a30*/  LOP3.LUT R19, R0, R2, R19, 0xfe, !PT ;  /* 0x0000000200137212 */ /* 0x000fe400078efe13 */
.L_x_13893:
[----:B------:R-:W-:Y:S05]  /*1a40*/  BSYNC B0 ;  /* 0x0000000000007941 */ /* 0x000fea0003800000 */
.L_x_13892:
[----:B------:R-:W0:Y:S01]  /*1a50*/  F2I.FTZ.TRUNC.NTZ R19, R19 ;  /* 0x0000001300137305 */ /* 0x000e22000021f100 */
[----:B------:R-:W-:Y:S05]  /*1a60*/  BRA `(.L_x_13873) ;  /* 0x0000029000007947 */ /* 0x000fea0003800000 */
.L_x_13885:
        /* <DEDUP_REMOVED lines=14> */
.L_x_13899:
[----:B------:R-:W-:Y:S05]  /*1b50*/  BSYNC B0 ;  /* 0x0000000000007941 */ /* 0x000fea0003800000 */
.L_x_13898:
[----:B------:R-:W0:Y:S01]  /*1b60*/  F2I.FTZ.TRUNC.NTZ R19, R19 ;  /* 0x0000001300137305 */ /* 0x000e22000021f100 */
[----:B------:R-:W-:Y:S05]  /*1b70*/  BRA `(.L_x_13873) ;  /* 0x0000018000007947 */ /* 0x000fea0003800000 */
.L_x_13872:
        /* <DEDUP_REMOVED lines=21> */
.L_x_13897:
[----:B------:R0:W5:Y:S01]  /*1cd0*/  LDG.E R19, [R2.64] ;  /* 0x0000002402137981 */ /* 0x000162000c1e1900 */
[----:B------:R-:W-:Y:S05]  /*1ce0*/  BRA `(.L_x_13873) ;  /* 0x0000001000007947 */ /* 0x000fea0003800000 */
.L_x_13896:
[----:B------:R0:W5:Y:S02]  /*1cf0*/  LDG.E R19, [R2.64] ;  /* 0x0000002402137981 */ /* 0x000164000c1e1900 */
.L_x_13873:
[----:B0-----:R-:W0:Y:S01]  /*1d00*/  LDC.U8 R3, c[0x0][0x371] ;  /* 0x0000dc40ff037b82 */ /* 0x001e220000000000 */
[----:B-1---5:R-:W-:Y:S01]  /*1d10*/  IMAD.MOV R2, RZ, RZ, -R19 ;  /* 0x000000ffff027224 */ /* 0x022fe200078e0a13 */
        /* <DEDUP_REMOVED lines=13> */
.L_x_13903:
[----:B------:R0:W-:Y:S01]  /*1df0*/  STG.E.U8 [R16.64], R2 ;  /* 0x0000000210007986 */ /* 0x0001e2000c101124 */
[----:B------:R-:W-:Y:S05]  /*1e00*/  BRA `(.L_x_13905) ;  /* 0x00000d7000007947 */ /* 0x000fea0003800000 */
.L_x_13902:
        /* <DEDUP_REMOVED lines=9> */
.L_x_13907:
[----:B------:R0:W-:Y:S01]  /*1ea0*/  STG.E [R16.64], R2 ;  /* 0x0000000210007986 */ /* 0x0001e2000c101924 */
[----:B------:R-:W-:Y:S05]  /*1eb0*/  BRA `(.L_x_13905) ;  /* 0x00000cc000007947 */ /* 0x000fea0003800000 */
.L_x_13906:
[----:B------:R0:W-:Y:S01]  /*1ec0*/  STG.E.U16 [R16.64], R2 ;  /* 0x0000000210007986 */ /* 0x0001e2000c101524 */
[----:B------:R-:W-:Y:S05]  /*1ed0*/  BRA `(.L_x_13905) ;  /* 0x00000ca000007947 */ /* 0x000fea0003800000 */
.L_x_13901:
        /* <DEDUP_REMOVED lines=9> */
.L_x_13909:
[----:B------:R-:W0:Y:S02]  /*1f70*/  I2F R0, R2 ;  /* 0x0000000200007306 */ /* 0x000e240000201400 */
[----:B0-----:R-:W-:-:S05]  /*1f80*/  F2FP.PACK_AB R0, RZ, R0 ;  /* 0x00000000ff00723e */ /* 0x001fca00000000ff */
[----:B------:R0:W-:Y:S01]  /*1f90*/  STG.E.U16 [R16.64], R0 ;  /* 0x0000000010007986 */ /* 0x0001e2000c101524 */
[----:B------:R-:W-:Y:S05]  /*1fa0*/  BRA `(.L_x_13905) ;  /* 0x00000bd000007947 */ /* 0x000fea0003800000 */
.L_x_13908:
        /* <DEDUP_REMOVED lines=10> */
.L_x_13911:
[----:B------:R-:W0:Y:S02]  /*2050*/  I2F R2, R2 ;  /* 0x0000000200027306 */ /* 0x000e240000201400 */
[----:B0-----:R-:W-:-:S04]  /*2060*/  F2FP.PACK_AB R3, RZ, R2 ;  /* 0x00000002ff03723e */ /* 0x001fc800000000ff */
[----:B------:R-:W-:-:S05]  /*2070*/  PRMT R3, R3, 0x5410, RZ ;  /* 0x0000541003037816 */ /* 0x000fca00000000ff */
[----:B------:R0:W-:Y:S01]  /*2080*/  STG.E [R16.64], R3 ;  /* 0x0000000310007986 */ /* 0x0001e2000c101924 */
[----:B------:R-:W-:Y:S05]  /*2090*/  BRA `(.L_x_13905) ;  /* 0x00000ae000007947 */ /* 0x000fea0003800000 */
.L_x_13910:
[----:B------:R-:W0:Y:S02]  /*20a0*/  I2F.F64 R2, R2 ;  /* 0x0000000200027312 */ /* 0x000e240000201c00 */
[----:B0-----:R0:W-:Y:S01]  /*20b0*/  STG.E.64 [R16.64], R2 ;  /* 0x0000000210007986 */ /* 0x0011e2000c101b24 */
[----:B------:R-:W-:Y:S05]  /*20c0*/  BRA `(.L_x_13905) ;  /* 0x00000ab000007947 */ /* 0x000fea0003800000 */
.L_x_13900:
        /* <DEDUP_REMOVED lines=12> */
.L_x_13914:
[----:B------:R-:W0:Y:S01]  /*2190*/  I2F.F64 R4, R2 ;  /* 0x0000000200047312 */ /* 0x000e220000201c00 */
[----:B------:R-:W-:-:S05]  /*21a0*/  CS2R R6, SRZ ;  /* 0x0000000000067805 */ /* 0x000fca000001ff00 */
[----:B0-----:R0:W-:Y:S01]  /*21b0*/  STG.E.128 [R16.64], R4 ;  /* 0x0000000410007986 */ /* 0x0011e2000c101d24 */
[----:B------:R-:W-:Y:S05]  /*21c0*/  BRA `(.L_x_13905) ;  /* 0x000009b000007947 */ /* 0x000fea0003800000 */
.L_x_13913:
        /* <DEDUP_REMOVED lines=21> */
.L_x_13918:
[----:B------:R-:W-:Y:S05]  /*2320*/  BSYNC B0 ;  /* 0x0000000000007941 */ /* 0x000fea0003800000 */
.L_x_13917:
[----:B------:R-:W-:-:S05]  /*2330*/  LOP3.LUT R3, R0, R3, RZ, 0xfc, !PT ;  /* 0x0000000300037212 */ /* 0x000fca00078efcff */
[----:B------:R0:W-:Y:S01]  /*2340*/  STG.E.U8 [R16.64], R3 ;  /* 0x0000000310007986 */ /* 0x0001e2000c101124 */
[----:B------:R-:W-:Y:S05]  /*2350*/  BRA `(.L_x_13905) ;  /* 0x0000082000007947 */ /* 0x000fea0003800000 */
.L_x_13916:
        /* <DEDUP_REMOVED lines=13> */
.L_x_13920:
[----:B------:R-:W-:Y:S01]  /*2430*/  IMAD.MOV.U32 R0, RZ, RZ, 0x7f ;  /* 0x0000007fff007424 */ /* 0x000fe200078e00ff */
[----:B------:R-:W-:-:S04]  /*2440*/  ISETP.GT.U32.AND P0, PT, R3, 0x7f800000, PT ;  /* 0x7f8000000300780c */ /* 0x000fc80003f04070 */
[----:B------:R-:W-:-:S04]  /*2450*/  SEL R0, R0, 0x7c, P0 ;  /* 0x0000007c00007807 */ /* 0x000fc80000000000 */
.L_x_13921:
[----:B------:R-:W-:Y:S05]  /*2460*/  BSYNC B0 ;  /* 0x0000000000007941 */ /* 0x000fea0003800000 */
.L_x_13919:
[----:B------:R-:W-:-:S04]  /*2470*/  LOP3.LUT R2, R5, 0x80000000, RZ, 0xc0, !PT ;  /* 0x8000000005027812 */ /* 0x000fc800078ec0ff */
[----:B------:R-:W-:-:S04]  /*2480*/  SHF.R.U32.HI R3, RZ, 0x18, R2 ;  /* 0x00000018ff037819 */ /* 0x000fc80000011602 */
[----:B------:R-:W-:-:S05]  /*2490*/  LOP3.LUT R3, R0, R3, RZ, 0xfc, !PT ;  /* 0x0000000300037212 */ /* 0x000fca00078efcff */
[----:B------:R0:W-:Y:S01]  /*24a0*/  STG.E.U8 [R16.64], R3 ;  /* 0x0000000310007986 */ /* 0x0001e2000c101124 */
[----:B------:R-:W-:Y:S05]  /*24b0*/  BRA `(.L_x_13905) ;  /* 0x000006c000007947 */ /* 0x000fea0003800000 */
.L_x_13915:
[----:B------:R-:W0:Y:S02]  /*24c0*/  I2F R0, R2 ;  /* 0x0000000200007306 */ /* 0x000e240000201400 */
[----:B0-----:R-:W-:-:S05]  /*24d0*/  F2FP.BF16.PACK_AB R0, RZ, R0 ;  /* 0x00000000ff00723e */ /* 0x001fca00000010ff */
[----:B------:R0:W-:Y:S01]  /*24e0*/  STG.E.U16 [R16.64], R0 ;  /* 0x0000000010007986 */ /* 0x0001e2000c101524 */
[----:B------:R-:W-:Y:S05]  /*24f0*/  BRA `(.L_x_13905) ;  /* 0x0000068000007947 */ /* 0x000fea0003800000 */
.L_x_13912:
        /* <DEDUP_REMOVED lines=10> */
.L_x_13924:
        /* <DEDUP_REMOVED lines=17> */
.L_x_13927:
[----:B------:R-:W-:-:S04]  /*26b0*/  LOP3.LUT R2, R5, 0x80000000, RZ, 0xc0, !PT ;  /* 0x8000000005027812 */ /* 0x000fc800078ec0ff */
[----:B------:R-:W-:-:S04]  /*26c0*/  SHF.R.U32.HI R3, RZ, 0x18, R2 ;  /* 0x00000018ff037819 */ /* 0x000fc80000011602 */
[----:B------:R-:W-:-:S04]  /*26d0*/  LOP3.LUT R0, R0, R3, RZ, 0xfc, !PT ;  /* 0x0000000300007212 */ /* 0x000fc800078efcff */
[----:B------:R-:W-:Y:S02]  /*26e0*/  PRMT R8, R0, 0x7610, R8 ;  /* 0x0000761000087816 */ /* 0x000fe40000000008 */
.L_x_13926:
[----:B------:R-:W-:Y:S05]  /*26f0*/  BSYNC B0 ;  /* 0x0000000000007941 */ /* 0x000fea0003800000 */
.L_x_13925:
[----:B------:R0:W-:Y:S01]  /*2700*/  STG.E.U8 [R16.64], R8 ;  /* 0x0000000810007986 */ /* 0x0001e2000c101124 */
[----:B------:R-:W-:Y:S05]  /*2710*/  BRA `(.L_x_13905) ;  /* 0x0000046000007947 */ /* 0x000fea0003800000 */
.L_x_13923:
        /* <DEDUP_REMOVED lines=17> */
.L_x_13930:
[----:B------:R-:W-:-:S04]  /*2830*/  LOP3.LUT R2, R5, 0x80000000, RZ, 0xc0, !PT ;  /* 0x8000000005027812 */ /* 0x000fc800078ec0ff */
[----:B------:R-:W-:-:S04]  /*2840*/  SHF.R.U32.HI R3, RZ, 0x18, R2 ;  /* 0x00000018ff037819 */ /* 0x000fc80000011602 */
[----:B------:R-:W-:-:S04]  /*2850*/  LOP3.LUT R0, R0, R3, RZ, 0xfc, !PT ;  /* 0x0000000300007212 */ /* 0x000fc800078efcff */
[----:B------:R-:W-:Y:S02]  /*2860*/  PRMT R8, R0, 0x7610, R8 ;  /* 0x0000761000087816 */ /* 0x000fe40000000008 */
.L_x_13929:
[----:B------:R-:W-:Y:S05]  /*2870*/  BSYNC B0 ;  /* 0x0000000000007941 */ /* 0x000fea0003800000 */
.L_x_13928:
[----:B------:R0:W-:Y:S01]  /*2880*/  STG.E.U8 [R16.64], R8 ;  /* 0x0000000810007986 */ /* 0x0001e2000c101124 */
[----:B------:R-:W-:Y:S05]  /*2890*/  BRA `(.L_x_13905) ;  /* 0x000002e000007947 */ /* 0x000fea0003800000 */
.L_x_13922:
        /* <DEDUP_REMOVED lines=22> */
.L_x_13904:
        /* <DEDUP_REMOVED lines=20> */
.L_x_13932:
[----:B------:R-:W-:-:S05]  /*2b40*/  SHF.R.S32.HI R3, RZ, 0x1f, R2 ;  /* 0x0000001fff037819 */ /* 0x000fca0000011402 */
[----:B------:R0:W-:Y:S01]  /*2b50*/  STG.E.64 [R16.64], R2 ;  /* 0x0000000210007986 */ /* 0x0001e2000c101b24 */
[----:B------:R-:W-:Y:S05]  /*2b60*/  BRA `(.L_x_13905) ;  /* 0x0000001000007947 */ /* 0x000fea0003800000 */
.L_x_13931:
[----:B------:R0:W-:Y:S02]  /*2b70*/  STG.E [R16.64], R2 ;  /* 0x0000000210007986 */ /* 0x0001e4000c101924 */
.L_x_13905:
[----:B------:R-:W-:-:S05]  /*2b80*/  IMAD R18, R18, 0x200, R23 ;  /* 0x0000020012127824 */ /* 0x000fca00078e0217 */
[----:B------:R-:W-:Y:S02]  /*2b90*/  IADD3 R19, R18, 0x80, RZ ;  /* 0x0000008012137810 */ /* 0x000fe40007ffe0ff */
.L_x_13866:
[----:B------:R-:W-:Y:S05]  /*2ba0*/  BSYNC B6 ;  /* 0x0000000000067941 */ /* 0x000fea0003800000 */
.L_x_13865:
        /* <DEDUP_REMOVED lines=231> */
.L_x_13935:
        /* <DEDUP_REMOVED lines=18> */
.L_x_13939:
[----:B------:R0:W5:Y:S01]  /*3b40*/  LDG.E.U8 R18, [R2.64] ;  /* 0x0000002402127981 */ /* 0x000162000c1e1100 */
[----:B------:R-:W-:Y:S05]  /*3b50*/  BRA `(.L_x_13941) ;  /* 0x00000d0000007947 */ /* 0x000fea0003800000 */
.L_x_13938:
        /* <DEDUP_REMOVED lines=8> */
.L_x_13943:
[----:B------:R0:W5:Y:S01]  /*3be0*/  LDG.E R18, [R2.64] ;  /* 0x0000002402127981 */ /* 0x000162000c1e1900 */
[----:B------:R-:W-:Y:S05]  /*3bf0*/  BRA `(.L_x_13941) ;  /* 0x00000c6000007947 */ /* 0x000fea0003800000 */
.L_x_13942:
[----:B------:R0:W5:Y:S01]  /*3c00*/  LDG.E.S16 R18, [R2.64] ;  /* 0x0000002402127981 */ /* 0x000162000c1e1700 */
[----:B------:R-:W-:Y:S05]  /*3c10*/  BRA `(.L_x_13941) ;  /* 0x00000c4000007947 */ /* 0x000fea0003800000 */
.L_x_13937:
        /* <DEDUP_REMOVED lines=9> */
.L_x_13945:
[----:B------:R-:W2:Y:S02]  /*3cb0*/  LDG.E.U16 R2, [R2.64] ;  /* 0x0000002402027981 */ /* 0x000ea4000c1e1500 */
[----:B--2---:R-:W-:-:S06]  /*3cc0*/  HADD2.F32 R18, -RZ, R2.H0_H0 ;  /* 0x20000002ff127230 */ /* 0x004fcc0000004100 */
[----:B------:R-:W0:Y:S01]  /*3cd0*/  F2I.FTZ.TRUNC.NTZ R18, R18 ;  /* 0x0000001200127305 */ /* 0x000e22000021f100 */
[----:B------:R-:W-:Y:S05]  /*3ce0*/  BRA `(.L_x_13941) ;  /* 0x00000b7000007947 */ /* 0x000fea0003800000 */
.L_x_13944:
        /* <DEDUP_REMOVED lines=9> */
.L_x_13947:
[----:B------:R-:W2:Y:S02]  /*3d80*/  LDG.E.U16 R2, [R2.64] ;  /* 0x0000002402027981 */ /* 0x000ea4000c1e1500 */
[----:B--2---:R-:W-:-:S06]  /*3d90*/  HADD2.F32 R18, -RZ, R2.H0_H0 ;  /* 0x20000002ff127230 */ /* 0x004fcc0000004100 */
[----:B------:R-:W0:Y:S01]  /*3da0*/  F2I.FTZ.TRUNC.NTZ R18, R18 ;  /* 0x0000001200127305 */ /* 0x000e22000021f100 */
[----:B------:R-:W-:Y:S05]  /*3db0*/  BRA `(.L_x_13941) ;  /* 0x00000aa000007947 */ /* 0x000fea0003800000 */
.L_x_13946:
[----:B------:R-:W2:Y:S02]  /*3dc0*/  LDG.E.64 R2, [R2.64] ;  /* 0x0000002402027981 */ /* 0x000ea4000c1e1b00 */
[----:B--2---:R0:W1:Y:S01]  /*3dd0*/  F2I.F64.TRUNC R18, R2 ;  /* 0x0000000200127311 */ /* 0x004062000030d100 */
[----:B------:R-:W-:Y:S05]  /*3de0*/  BRA `(.L_x_13941) ;  /* 0x00000a7000007947 */ /* 0x000fea0003800000 */
.L_x_13936:
        /* <DEDUP_REMOVED lines=12> */
.L_x_13950:
[----:B------:R-:W2:Y:S02]  /*3eb0*/  LDG.E.64 R2, [R2.64] ;  /* 0x0000002402027981 */ /* 0x000ea4000c1e1b00 */
[----:B--2---:R0:W1:Y:S01]  /*3ec0*/  F2I.F64.TRUNC R18, R2 ;  /* 0x0000000200127311 */ /* 0x004062000030d100 */
[----:B------:R-:W-:Y:S05]  /*3ed0*/  BRA `(.L_x_13941) ;  /* 0x0000098000007947 */ /* 0x000fea0003800000 */
.L_x_13949:
        /* <DEDUP_REMOVED lines=27> */
.L_x_13952:
        /* <DEDUP_REMOVED lines=14> */
.L_x_13951:
[----:B------:R-:W2:Y:S02]  /*4170*/  LDG.E.U16 R18, [R2.64] ;  /* 0x0000002402127981 */ /* 0x000ea4000c1e1500 */
[----:B--2---:R-:W-:-:S06]  /*4180*/  PRMT R18, RZ, 0x5410, R18 ;  /* 0x00005410ff127816 */ /* 0x004fcc0000000012 */
[----:B------:R-:W0:Y:S01]  /*4190*/  F2I.FTZ.TRUNC.NTZ R18, R18 ;  /* 0x0000001200127305 */ /* 0x000e22000021f100 */
[----:B------:R-:W-:Y:S05]  /*41a0*/  BRA `(.L_x_13941) ;  /* 0x000006b000007947 */ /* 0x000fea0003800000 */
.L_x_13948:
        /* <DEDUP_REMOVED lines=10> */
.L_x_13955:
        /* <DEDUP_REMOVED lines=21> */
.L_x_13959:
[----:B------:R-:W-:Y:S05]  /*43a0*/  BSYNC B1 ;  /* 0x0000000000017941 */ /* 0x000fea0003800000 */
.L_x_13958:
[----:B------:R-:W-:Y:S01]  /*43b0*/  IMAD.SHL.U32 R2, R2, 0x100000, RZ ;  /* 0x0010000002027824 */ /* 0x000fe200078e00ff */
[----:B------:R-:W-:-:S04]  /*43c0*/  LEA R3, R0, 0x3b800000, 0x17 ;  /* 0x3b80000000037811 */ /* 0x000fc800078eb8ff */
[----:B------:R-:W-:Y:S02]  /*43d0*/  LOP3.LUT R18, R3, R2, R18, 0xfe, !PT ;  /* 0x0000000203127212 */ /* 0x000fe400078efe12 */
.L_x_13957:
[----:B------:R-:W-:Y:S05]  /*43e0*/  BSYNC B0 ;  /* 0x0000000000007941 */ /* 0x000fea0003800000 */
.L_x_13956:
[----:B------:R-:W0:Y:S01]  /*43f0*/  F2I.FTZ.TRUNC.NTZ R18, R18 ;  /* 0x0000001200127305 */ /* 0x000e22000021f100 */
[----:B------:R-:W-:Y:S05]  /*4400*/  BRA `(.L_x_13941) ;  /* 0x0000045000007947 */ /* 0x000fea0003800000 */
.L_x_13954:
        /* <DEDUP_REMOVED lines=21> */
.L_x_13963:
[----:B------:R-:W-:Y:S05]  /*4560*/  BSYNC B1 ;  /* 0x0000000000017941 */ /* 0x000fea0003800000 */
.L_x_13962:
[----:B------:R-:W-:Y:S01]  /*4570*/  IMAD.SHL.U32 R2, R2, 0x200000, RZ ;  /* 0x0020000002027824 */ /* 0x000fe200078e00ff */
[----:B------:R-:W-:-:S04]  /*4580*/  LEA R3, R0, 0x37800000, 0x17 ;  /* 0x3780000000037811 */ /* 0x000fc800078eb8ff */
[----:B------:R-:W-:Y:S02]  /*4590*/  LOP3.LUT R18, R3, R2, R18, 0xfe, !PT ;  /* 0x0000000203127212 */ /* 0x000fe400078efe12 */
.L_x_13961:
[----:B------:R-:W-:Y:S05]  /*45a0*/  BSYNC B0 ;  /* 0x0000000000007941 */ /* 0x000fea0003800000 */
.L_x_13960:
[----:B------:R-:W0:Y:S01]  /*45b0*/  F2I.FTZ.TRUNC.NTZ R18, R18 ;  /* 0x0000001200127305 */ /* 0x000e22000021f100 */
[----:B------:R-:W-:Y:S05]  /*45c0*/  BRA `(.L_x_13941) ;  /* 0x0000029000007947 */ /* 0x000fea0003800000 */
.L_x_13953:
        /* <DEDUP_REMOVED lines=14> */
.L_x_13967:
[----:B------:R-:W-:Y:S05]  /*46b0*/  BSYNC B0 ;  /* 0x0000000000007941 */ /* 0x000fea0003800000 */
.L_x_13966:
[----:B------:R-:W0:Y:S01]  /*46c0*/  F2I.FTZ.TRUNC.NTZ R18, R18 ;  /* 0x0000001200127305 */ /* 0x000e22000021f100 */
[----:B------:R-:W-:Y:S05]  /*46d0*/  BRA `(.L_x_13941) ;  /* 0x0000018000007947 */ /* 0x000fea0003800000 */
.L_x_13940:
        /* <DEDUP_REMOVED lines=21> */
.L_x_13965:
[----:B------:R0:W5:Y:S01]  /*4830*/  LDG.E R18, [R2.64] ;  /* 0x0000002402127981 */ /* 0x000162000c1e1900 */
[----:B------:R-:W-:Y:S05]  /*4840*/  BRA `(.L_x_13941) ;  /* 0x0000001000007947 */ /* 0x000fea0003800000 */
.L_x_13964:
[----:B------:R0:W5:Y:S02]  /*4850*/  LDG.E R18, [R2.64] ;  /* 0x0000002402127981 */ /* 0x000164000c1e1900 */
.L_x_13941:
        /* <DEDUP_REMOVED lines=15> */
.L_x_13971:
[----:B------:R0:W-:Y:S01]  /*4950*/  STG.E.U8 [R16.64], R2 ;  /* 0x0000000210007986 */ /* 0x0001e2000c101124 */
[----:B------:R-:W-:Y:S05]  /*4960*/  BRA `(.L_x_13973) ;  /* 0x00000d7000007947 */ /* 0x000fea0003800000 */
.L_x_13970:
        /* <DEDUP_REMOVED lines=9> */
.L_x_13975:
[----:B------:R0:W-:Y:S01]  /*4a00*/  STG.E [R16.64], R2 ;  /* 0x0000000210007986 */ /* 0x0001e2000c101924 */
[----:B------:R-:W-:Y:S05]  /*4a10*/  BRA `(.L_x_13973) ;  /* 0x00000cc000007947 */ /* 0x000fea0003800000 */
.L_x_13974:
[----:B------:R0:W-:Y:S01]  /*4a20*/  STG.E.U16 [R16.64], R2 ;  /* 0x0000000210007986 */ /* 0x0001e2000c101524 */
[----:B------:R-:W-:Y:S05]  /*4a30*/  BRA `(.L_x_13973) ;  /* 0x00000ca000007947 */ /* 0x000fea0003800000 */
.L_x_13969:
        /* <DEDUP_REMOVED lines=9> */
.L_x_13977:
[----:B------:R-:W0:Y:S02]  /*4ad0*/  I2F R0, R2 ;  /* 0x0000000200007306 */ /* 0x000e240000201400 */
[----:B0-----:R-:W-:-:S05]  /*4ae0*/  F2FP.PACK_AB R0, RZ, R0 ;  /* 0x00000000ff00723e */ /* 0x001fca00000000ff */
[----:B------:R0:W-:Y:S01]  /*4af0*/  STG.E.U16 [R16.64], R0 ;  /* 0x0000000010007986 */ /* 0x0001e2000c101524 */
[----:B------:R-:W-:Y:S05]  /*4b00*/  BRA `(.L_x_13973) ;  /* 0x00000bd000007947 */ /* 0x000fea0003800000 */
.L_x_13976:
        /* <DEDUP_REMOVED lines=10> */
.L_x_13979:
[----:B------:R-:W0:Y:S02]  /*4bb0*/  I2F R2, R2 ;  /* 0x0000000200027306 */ /* 0x000e240000201400 */
[----:B0-----:R-:W-:-:S04]  /*4bc0*/  F2FP.PACK_AB R3, RZ, R2 ;  /* 0x00000002ff03723e */ /* 0x001fc800000000ff */
[----:B------:R-:W-:-:S05]  /*4bd0*/  PRMT R3, R3, 0x5410, RZ ;  /* 0x0000541003037816 */ /* 0x000fca00000000ff */
[----:B------:R0:W-:Y:S01]  /*4be0*/  STG.E [R16.64], R3 ;  /* 0x0000000310007986 */ /* 0x0001e2000c101924 */
[----:B------:R-:W-:Y:S05]  /*4bf0*/  BRA `(.L_x_13973) ;  /* 0x00000ae000007947 */ /* 0x000fea0003800000 */
.L_x_13978:
[----:B------:R-:W0:Y:S02]  /*4c00*/  I2F.F64 R2, R2 ;  /* 0x0000000200027312 */ /* 0x000e240000201c00 */
[----:B0-----:R0:W-:Y:S01]  /*4c10*/  STG.E.64 [R16.64], R2 ;  /* 0x0000000210007986 */ /* 0x0011e2000c101b24 */
[----:B------:R-:W-:Y:S05]  /*4c20*/  BRA `(.L_x_13973) ;  /* 0x00000ab000007947 */ /* 0x000fea0003800000 */
.L_x_13968:
        /* <DEDUP_REMOVED lines=12> */
.L_x_13982:
[----:B------:R-:W0:Y:S01]  /*4cf0*/  I2F.F64 R4, R2 ;  /* 0x0000000200047312 */ /* 0x000e220000201c00 */
[----:B------:R-:W-:-:S05]  /*4d00*/  CS2R R6, SRZ ;  /* 0x0000000000067805 */ /* 0x000fca000001ff00 */
[----:B0-----:R0:W-:Y:S01]  /*4d10*/  STG.E.128 [R16.64], R4 ;  /* 0x0000000410007986 */ /* 0x0011e2000c101d24 */
[----:B------:R-:W-:Y:S05]  /*4d20*/  BRA `(.L_x_13973) ;  /* 0x000009b000007947 */ /* 0x000fea0003800000 */
.L_x_13981:
        /* <DEDUP_REMOVED lines=21> */
.L_x_13986:
[----:B------:R-:W-:Y:S05]  /*4e80*/  BSYNC B0 ;  /* 0x0000000000007941 */ /* 0x000fea0003800000 */
.L_x_13985:
[----:B------:R-:W-:-:S05]  /*4e90*/  LOP3.LUT R3, R0, R3, RZ, 0xfc, !PT ;  /* 0x0000000300037212 */ /* 0x000fca00078efcff */
[----:B------:R0:W-:Y:S01]  /*4ea0*/  STG.E.U8 [R16.64], R3 ;  /* 0x0000000310007986 */ /* 0x0001e2000c101124 */
[----:B------:R-:W-:Y:S05]  /*4eb0*/  BRA `(.L_x_13973) ;  /* 0x0000082000007947 */ /* 0x000fea0003800000 */
.L_x_13984:
        /* <DEDUP_REMOVED lines=13> */
.L_x_13988:
[----:B------:R-:W-:Y:S01]  /*4f90*/  IMAD.MOV.U32 R0, RZ, RZ, 0x7f ;  /* 0x0000007fff007424 */ /* 0x000fe200078e00ff */
[----:B------:R-:W-:-:S04]  /*4fa0*/  ISETP.GT.U32.AND P0, PT, R3, 0x7f800000, PT ;  /* 0x7f8000000300780c */ /* 0x000fc80003f04070 */
[----:B------:R-:W-:-:S04]  /*4fb0*/  SEL R0, R0, 0x7c, P0 ;  /* 0x0000007c00007807 */ /* 0x000fc80000000000 */
.L_x_13989:
[----:B------:R-:W-:Y:S05]  /*4fc0*/  BSYNC B0 ;  /* 0x0000000000007941 */ /* 0x000fea0003800000 */
.L_x_13987:
[----:B------:R-:W-:-:S04]  /*4fd0*/  LOP3.LUT R2, R5, 0x80000000, RZ, 0xc0, !PT ;  /* 0x8000000005027812 */ /* 0x000fc800078ec0ff */
[----:B------:R-:W-:-:S04]  /*4fe0*/  SHF.R.U32.HI R3, RZ, 0x18, R2 ;  /* 0x00000018ff037819 */ /* 0x000fc80000011602 */
[----:B------:R-:W-:-:S05]  /*4ff0*/  LOP3.LUT R3, R0, R3, RZ, 0xfc, !PT ;  /* 0x0000000300037212 */ /* 0x000fca00078efcff */
[----:B------:R0:W-:Y:S01]  /*5000*/  STG.E.U8 [R16.64], R3 ;  /* 0x0000000310007986 */ /* 0x0001e2000c101124 */
[----:B------:R-:W-:Y:S05]  /*5010*/  BRA `(.L_x_13973) ;  /* 0x000006c000007947 */ /* 0x000fea0003800000 */
.L_x_13983:
[----:B------:R-:W0:Y:S02]  /*5020*/  I2F R0, R2 ;  /* 0x0000000200007306 */ /* 0x000e240000201400 */
[----:B0-----:R-:W-:-:S05]  /*5030*/  F2FP.BF16.PACK_AB R0, RZ, R0 ;  /* 0x00000000ff00723e */ /* 0x001fca00000010ff */
[----:B------:R0:W-:Y:S01]  /*5040*/  STG.E.U16 [R16.64], R0 ;  /* 0x0000000010007986 */ /* 0x0001e2000c101524 */
[----:B------:R-:W-:Y:S05]  /*5050*/  BRA `(.L_x_13973) ;  /* 0x0000068000007947 */ /* 0x000fea0003800000 */
.L_x_13980:
        /* <DEDUP_REMOVED lines=10> */
.L_x_13992:
        /* <DEDUP_REMOVED lines=17> */
.L_x_13995:
[----:B------:R-:W-:-:S04]  /*5210*/  LOP3.LUT R2, R5, 0x80000000, RZ, 0xc0, !PT ;  /* 0x8000000005027812 */ /* 0x000fc800078ec0ff */
[----:B------:R-:W-:-:S04]  /*5220*/  SHF.R.U32.HI R3, RZ, 0x18, R2 ;  /* 0x00000018ff037819 */ /* 0x000fc80000011602 */
[----:B------:R-:W-:-:S04]  /*5230*/  LOP3.LUT R0, R0, R3, RZ, 0xfc, !PT ;  /* 0x0000000300007212 */ /* 0x000fc800078efcff */
[----:B------:R-:W-:Y:S02]  /*5240*/  PRMT R8, R0, 0x7610, R8 ;  /* 0x0000761000087816 */ /* 0x000fe40000000008 */
.L_x_13994:
[----:B------:R-:W-:Y:S05]  /*5250*/  BSYNC B0 ;  /* 0x0000000000007941 */ /* 0x000fea0003800000 */
.L_x_13993:
[----:B------:R0:W-:Y:S01]  /*5260*/  STG.E.U8 [R16.64], R8 ;  /* 0x0000000810007986 */ /* 0x0001e2000c101124 */
[----:B------:R-:W-:Y:S05]  /*5270*/  BRA `(.L_x_13973) ;  /* 0x0000046000007947 */ /* 0x000fea0003800000 */
.L_x_13991:
        /* <DEDUP_REMOVED lines=17> */
.L_x_13998:
[----:B------:R-:W-:-:S04]  /*5390*/  LOP3.LUT R2, R5, 0x80000000, RZ, 0xc0, !PT ;  /* 0x8000000005027812 */ /* 0x000fc800078ec0ff */
[----:B------:R-:W-:-:S04]  /*53a0*/  SHF.R.U32.HI R3, RZ, 0x18, R2 ;  /* 0x00000018ff037819 */ /* 0x000fc80000011602 */
[----:B------:R-:W-:-:S04]  /*53b0*/  LOP3.LUT R0, R0, R3, RZ, 0xfc, !PT ;  /* 0x0000000300007212 */ /* 0x000fc800078efcff */
[----:B------:R-:W-:Y:S02]  /*53c0*/  PRMT R8, R0, 0x7610, R8 ;  /* 0x0000761000087816 */ /* 0x000fe40000000008 */
.L_x_13997:
[----:B------:R-:W-:Y:S05]  /*53d0*/  BSYNC B0 ;  /* 0x0000000000007941 */ /* 0x000fea0003800000 */
.L_x_13996:
[----:B------:R0:W-:Y:S01]  /*53e0*/  STG.E.U8 [R16.64], R8 ;  /* 0x0000000810007986 */ /* 0x0001e2000c101124 */
[----:B------:R-:W-:Y:S05]  /*53f0*/  BRA `(.L_x_13973) ;  /* 0x000002e000007947 */ /* 0x000fea0003800000 */
.L_x_13990:
        /* <DEDUP_REMOVED lines=22> */
.L_x_13972:
        /* <DEDUP_REMOVED lines=20> */
.L_x_14000:
[----:B------:R-:W-:-:S05]  /*56a0*/  SHF.R.S32.HI R3, RZ, 0x1f, R2 ;  /* 0x0000001fff037819 */ /* 0x000fca0000011402 */
[----:B------:R0:W-:Y:S01]  /*56b0*/  STG.E.64 [R16.64], R2 ;  /* 0x0000000210007986 */ /* 0x0001e2000c101b24 */
[----:B------:R-:W-:Y:S05]  /*56c0*/  BRA `(.L_x_13973) ;  /* 0x0000001000007947 */ /* 0x000fea0003800000 */
.L_x_13999:
[----:B------:R0:W-:Y:S02]  /*56d0*/  STG.E [R16.64], R2 ;  /* 0x0000000210007986 */ /* 0x0001e4000c101924 */
.L_x_13973:
        /* <DEDUP_REMOVED lines=231> */
.L_x_14001:
        /* <DEDUP_REMOVED lines=18> */
.L_x_14005:
[----:B------:R0:W5:Y:S01]  /*6670*/  LDG.E.U8 R18, [R2.64] ;  /* 0x0000002402127981 */ /* 0x000162000c1e1100 */
[----:B------:R-:W-:Y:S05]  /*6680*/  BRA `(.L_x_14007) ;  /* 0x00000d0000007947 */ /* 0x000fea0003800000 */
.L_x_14004:
        /* <DEDUP_REMOVED lines=8> */
.L_x_14009:
[----:B------:R0:W5:Y:S01]  /*6710*/  LDG.E R18, [R2.64] ;  /* 0x0000002402127981 */ /* 0x000162000c1e1900 */
[----:B------:R-:W-:Y:S05]  /*6720*/  BRA `(.L_x_14007) ;  /* 0x00000c6000007947 */ /* 0x000fea0003800000 */
.L_x_14008:
[----:B------:R0:W5:Y:S01]  /*6730*/  LDG.E.S16 R18, [R2.64] ;  /* 0x0000002402127981 */ /* 0x000162000c1e1700 */
[----:B------:R-:W-:Y:S05]  /*6740*/  BRA `(.L_x_14007) ;  /* 0x00000c4000007947 */ /* 0x000fea0003800000 */
.L_x_14003:
        /* <DEDUP_REMOVED lines=9> */
.L_x_14011:
[----:B------:R-:W2:Y:S02]  /*67e0*/  LDG.E.U16 R2, [R2.64] ;  /* 0x0000002402027981 */ /* 0x000ea4000c1e1500 */
[----:B--2---:R-:W-:-:S06]  /*67f0*/  HADD2.F32 R18, -RZ, R2.H0_H0 ;  /* 0x20000002ff127230 */ /* 0x004fcc0000004100 */
[----:B------:R-:W0:Y:S01]  /*6800*/  F2I.FTZ.TRUNC.NTZ R18, R18 ;  /* 0x0000001200127305 */ /* 0x000e22000021f100 */
[----:B------:R-:W-:Y:S05]  /*6810*/  BRA `(.L_x_14007) ;  /* 0x00000b7000007947 */ /* 0x000fea0003800000 */
.L_x_14010:
        /* <DEDUP_REMOVED lines=9> */
.L_x_14013:
[----:B------:R-:W2:Y:S02]  /*68b0*/  LDG.E.U16 R2, [R2.64] ;  /* 0x0000002402027981 */ /* 0x000ea4000c1e1500 */
[----:B--2---:R-:W-:-:S06]  /*68c0*/  HADD2.F32 R18, -RZ, R2.H0_H0 ;  /* 0x20000002ff127230 */ /* 0x004fcc0000004100 */
[----:B------:R-:W0:Y:S01]  /*68d0*/  F2I.FTZ.TRUNC.NTZ R18, R18 ;  /* 0x0000001200127305 */ /* 0x000e22000021f100 */
[----:B------:R-:W-:Y:S05]  /*68e0*/  BRA `(.L_x_14007) ;  /* 0x00000aa000007947 */ /* 0x000fea0003800000 */
.L_x_14012:
[----:B------:R-:W2:Y:S02]  /*68f0*/  LDG.E.64 R2, [R2.64] ;  /* 0x0000002402027981 */ /* 0x000ea4000c1e1b00 */
[----:B--2---:R0:W1:Y:S01]  /*6900*/  F2I.F64.TRUNC R18, R2 ;  /* 0x0000000200127311 */ /* 0x004062000030d100 */
[----:B------:R-:W-:Y:S05]  /*6910*/  BRA `(.L_x_14007) ;  /* 0x00000a7000007947 */ /* 0x000fea0003800000 */
.L_x_14002:
        /* <DEDUP_REMOVED lines=12> */
.L_x_14016:
[----:B------:R-:W2:Y:S02]  /*69e0*/  LDG.E.64 R2, [R2.64] ;  /* 0x0000002402027981 */ /* 0x000ea4000c1e1b00 */
[----:B--2---:R0:W1:Y:S01]  /*69f0*/  F2I.F64.TRUNC R18, R2 ;  /* 0x0000000200127311 */ /* 0x004062000030d100 */
[----:B------:R-:W-:Y:S05]  /*6a00*/  BRA `(.L_x_14007) ;  /* 0x0000098000007947 */ /* 0x000fea0003800000 */
.L_x_14015:
        /* <DEDUP_REMOVED lines=27> */
.L_x_14018:
        /* <DEDUP_REMOVED lines=14> */
.L_x_14017:
[----:B------:R-:W2:Y:S02]  /*6ca0*/  LDG.E.U16 R18, [R2.64] ;  /* 0x0000002402127981 */ /* 0x000ea4000c1e1500 */
[----:B--2---:R-:W-:-:S06]  /*6cb0*/  PRMT R18, RZ, 0x5410, R18 ;  /* 0x00005410ff127816 */ /* 0x004fcc0000000012 */
[----:B------:R-:W0:Y:S01]  /*6cc0*/  F2I.FTZ.TRUNC.NTZ R18, R18 ;  /* 0x0000001200127305 */ /* 0x000e22000021f100 */
[----:B------:R-:W-:Y:S05]  /*6cd0*/  BRA `(.L_x_14007) ;  /* 0x000006b000007947 */ /* 0x000fea0003800000 */
.L_x_14014:
        /* <DEDUP_REMOVED lines=10> */
.L_x_14021:
        /* <DEDUP_REMOVED lines=21> */
.L_x_14025:
[----:B------:R-:W-:Y:S05]  /*6ed0*/  BSYNC B1 ;  /* 0x0000000000017941 */ /* 0x000fea0003800000 */
.L_x_14024:
[----:B------:R-:W-:Y:S01]  /*6ee0*/  IMAD.SHL.U32 R2, R2, 0x100000, RZ ;  /* 0x0010000002027824 */ /* 0x000fe200078e00ff */
[----:B------:R-:W-:-:S04]  /*6ef0*/  LEA R3, R0, 0x3b800000, 0x17 ;  /* 0x3b80000000037811 */ /* 0x000fc800078eb8ff */
[----:B------:R-:W-:Y:S02]  /*6f00*/  LOP3.LUT R18, R3, R2, R18, 0xfe, !PT ;  /* 0x0000000203127212 */ /* 0x000fe400078efe12 */
.L_x_14023:
[----:B------:R-:W-:Y:S05]  /*6f10*/  BSYNC B0 ;  /* 0x0000000000007941 */ /* 0x000fea0003800000 */
.L_x_14022:
[----:B------:R-:W0:Y:S01]  /*6f20*/  F2I.FTZ.TRUNC.NTZ R18, R18 ;  /* 0x0000001200127305 */ /* 0x000e22000021f100 */
[----:B------:R-:W-:Y:S05]  /*6f30*/  BRA `(.L_x_14007) ;  /* 0x0000045000007947 */ /* 0x000fea0003800000 */
.L_x_14020:
        /* <DEDUP_REMOVED lines=21> */
.L_x_14029:
[----:B------:R-:W-:Y:S05]  /*7090*/  BSYNC B1 ;  /* 0x0000000000017941 */ /* 0x000fea0003800000 */
.L_x_14028:
[----:B------:R-:W-:Y:S01]  /*70a0*/  IMAD.SHL.U32 R2, R2, 0x200000, RZ ;  /* 0x0020000002027824 */ /* 0x000fe200078e00ff */
[----:B------:R-:W-:-:S04]  /*70b0*/  LEA R3, R0, 0x37800000, 0x17 ;  /* 0x3780000000037811 */ /* 0x000fc800078eb8ff */
[----:B------:R-:W-:Y:S02]  /*70c0*/  LOP3.LUT R18, R3, R2, R18, 0xfe, !PT ;  /* 0x0000000203127212 */ /* 0x000fe400078efe12 */
.L_x_14027:
[----:B------:R-:W-:Y:S05]  /*70d0*/  BSYNC B0 ;  /* 0x0000000000007941 */ /* 0x000fea0003800000 */
.L_x_14026:
[----:B------:R-:W0:Y:S01]  /*70e0*/  F2I.FTZ.TRUNC.NTZ R18, R18 ;  /* 0x0000001200127305 */ /* 0x000e22000021f100 */
[----:B------:R-:W-:Y:S05]  /*70f0*/  BRA `(.L_x_14007) ;  /* 0x0000029000007947 */ /* 0x000fea0003800000 */
.L_x_14019:
        /* <DEDUP_REMOVED lines=14> */
.L_x_14033:
[----:B------:R-:W-:Y:S05]  /*71e0*/  BSYNC B0 ;  /* 0x0000000000007941 */ /* 0x000fea0003800000 */
.L_x_14032:
[----:B------:R-:W0:Y:S01]  /*71f0*/  F2I.FTZ.TRUNC.NTZ R18, R18 ;  /* 0x0000001200127305 */ /* 0x000e22000021f100 */
[----:B------:R-:W-:Y:S05]  /*7200*/  BRA `(.L_x_14007) ;  /* 0x0000018000007947 */ /* 0x000fea0003800000 */
.L_x_14006:
        /* <DEDUP_REMOVED lines=21> */
.L_x_14031:
[----:B------:R0:W5:Y:S01]  /*7360*/  LDG.E R18, [R2.64] ;  /* 0x0000002402127981 */ /* 0x000162000c1e1900 */
[----:B------:R-:W-:Y:S05]  /*7370*/  BRA `(.L_x_14007) ;  /* 0x0000001000007947 */ /* 0x000fea0003800000 */
.L_x_14030:
[----:B------:R0:W5:Y:S02]  /*7380*/  LDG.E R18, [R2.64] ;  /* 0x0000002402127981 */ /* 0x000164000c1e1900 */
.L_x_14007:
        /* <DEDUP_REMOVED lines=15> */
.L_x_14037:
[----:B------:R0:W-:Y:S01]  /*7480*/  STG.E.U8 [R16.64], R2 ;  /* 0x0000000210007986 */ /* 0x0001e2000c101124 */
[----:B------:R-:W-:Y:S05]  /*7490*/  BRA `(.L_x_14039) ;  /* 0x00000d7000007947 */ /* 0x000fea0003800000 */
.L_x_14036:
        /* <DEDUP_REMOVED lines=9> */
.L_x_14041:
[----:B------:R0:W-:Y:S01]  /*7530*/  STG.E [R16.64], R2 ;  /* 0x0000000210007986 */ /* 0x0001e2000c101924 */
[----:B------:R-:W-:Y:S05]  /*7540*/  BRA `(.L_x_14039) ;  /* 0x00000cc000007947 */ /* 0x000fea0003800000 */
.L_x_14040:
[----:B------:R0:W-:Y:S01]  /*7550*/  STG.E.U16 [R16.64], R2 ;  /* 0x0000000210007986 */ /* 0x0001e2000c101524 */
[----:B------:R-:W-:Y:S05]  /*7560*/  BRA `(.L_x_14039) ;  /* 0x00000ca000007947 */ /* 0x000fea0003800000 */
.L_x_14035:
        /* <DEDUP_REMOVED lines=9> */
.L_x_14043:
[----:B------:R-:W0:Y:S02]  /*7600*/  I2F R0, R2 ;  /* 0x0000000200007306 */ /* 0x000e240000201400 */
[----:B0-----:R-:W-:-:S05]  /*7610*/  F2FP.PACK_AB R0, RZ, R0 ;  /* 0x00000000ff00723e */ /* 0x001fca00000000ff */
[----:B------:R0:W-:Y:S01]  /*7620*/  STG.E.U16 [R16.64], R0 ;  /* 0x0000000010007986 */ /* 0x0001e2000c101524 */
[----:B------:R-:W-:Y:S05]  /*7630*/  BRA `(.L_x_14039) ;  /* 0x00000bd000007947 */ /* 0x000fea0003800000 */
.L_x_14042:
        /* <DEDUP_REMOVED lines=10> */
.L_x_14045:
[----:B------:R-:W0:Y:S02]  /*76e0*/  I2F R2, R2 ;  /* 0x0000000200027306 */ /* 0x000e240000201400 */
[----:B0-----:R-:W-:-:S04]  /*76f0*/  F2FP.PACK_AB R3, RZ, R2 ;  /* 0x00000002ff03723e */ /* 0x001fc800000000ff */
[----:B------:R-:W-:-:S05]  /*7700*/  PRMT R3, R3, 0x5410, RZ ;  /* 0x0000541003037816 */ /* 0x000fca00000000ff */
[----:B------:R0:W-:Y:S01]  /*7710*/  STG.E [R16.64], R3 ;  /* 0x0000000310007986 */ /* 0x0001e2000c101924 */
[----:B------:R-:W-:Y:S05]  /*7720*/  BRA `(.L_x_14039) ;  /* 0x00000ae000007947 */ /* 0x000fea0003800000 */
.L_x_14044:
[----:B------:R-:W0:Y:S02]  /*7730*/  I2F.F64 R2, R2 ;  /* 0x0000000200027312 */ /* 0x000e240000201c00 */
[----:B0-----:R0:W-:Y:S01]  /*7740*/  STG.E.64 [R16.64], R2 ;  /* 0x0000000210007986 */ /* 0x0011e2000c101b24 */
[----:B------:R-:W-:Y:S05]  /*7750*/  BRA `(.L_x_14039) ;  /* 0x00000ab000007947 */ /* 0x000fea0003800000 */
.L_x_14034:
        /* <DEDUP_REMOVED lines=12> */
.L_x_14048:
[----:B------:R-:W0:Y:S01]  /*7820*/  I2F.F64 R4, R2 ;  /* 0x0000000200047312 */ /* 0x000e220000201c00 */
[----:B------:R-:W-:-:S05]  /*7830*/  CS2R R6, SRZ ;  /* 0x0000000000067805 */ /* 0x000fca000001ff00 */
[----:B0-----:R0:W-:Y:S01]  /*7840*/  STG.E.128 [R16.64], R4 ;  /* 0x0000000410007986 */ /* 0x0011e2000c101d24 */
[----:B------:R-:W-:Y:S05]  /*7850*/  BRA `(.L_x_14039) ;  /* 0x000009b000007947 */ /* 0x000fea0003800000 */
.L_x_14047:
        /* <DEDUP_REMOVED lines=21> */
.L_x_14052:
[----:B------:R-:W-:Y:S05]  /*79b0*/  BSYNC B0 ;  /* 0x0000000000007941 */ /* 0x000fea0003800000 */
.L_x_14051:
[----:B------:R-:W-:-:S05]  /*79c0*/  LOP3.LUT R3, R0, R3, RZ, 0xfc, !PT ;  /* 0x0000000300037212 */ /* 0x000fca00078efcff */
[----:B------:R0:W-:Y:S01]  /*79d0*/  STG.E.U8 [R16.64], R3 ;  /* 0x0000000310007986 */ /* 0x0001e2000c101124 */
[----:B------:R-:W-:Y:S05]  /*79e0*/  BRA `(.L_x_14039) ;  /* 0x0000082000007947 */ /* 0x000fea0003800000 */
.L_x_14050:
        /* <DEDUP_REMOVED lines=13> */
.L_x_14054:
[----:B------:R-:W-:Y:S01]  /*7ac0*/  IMAD.MOV.U32 R0, RZ, RZ, 0x7f ;  /* 0x0000007fff007424 */ /* 0x000fe200078e00ff */
[----:B------:R-:W-:-:S04]  /*7ad0*/  ISETP.GT.U32.AND P0, PT, R3, 0x7f800000, PT ;  /* 0x7f8000000300780c */ /* 0x000fc80003f04070 */
[----:B------:R-:W-:-:S04]  /*7ae0*/  SEL R0, R0, 0x7c, P0 ;  /* 0x0000007c00007807 */ /* 0x000fc80000000000 */
.L_x_14055:
[----:B------:R-:W-:Y:S05]  /*7af0*/  BSYNC B0 ;  /* 0x0000000000007941 */ /* 0x000fea0003800000 */
.L_x_14053:
[----:B------:R-:W-:-:S04]  /*7b00*/  LOP3.LUT R2, R5, 0x80000000, RZ, 0xc0, !PT ;  /* 0x8000000005027812 */ /* 0x000fc800078ec0ff */
[----:B------:R-:W-:-:S04]  /*7b10*/  SHF.R.U32.HI R3, RZ, 0x18, R2 ;  /* 0x00000018ff037819 */ /* 0x000fc80000011602 */
[----:B------:R-:W-:-:S05]  /*7b20*/  LOP3.LUT R3, R0, R3, RZ, 0xfc, !PT ;  /* 0x0000000300037212 */ /* 0x000fca00078efcff */
[----:B------:R0:W-:Y:S01]  /*7b30*/  STG.E.U8 [R16.64], R3 ;  /* 0x0000000310007986 */ /* 0x0001e2000c101124 */
[----:B------:R-:W-:Y:S05]  /*7b40*/  BRA `(.L_x_14039) ;  /* 0x000006c000007947 */ /* 0x000fea0003800000 */
.L_x_14049:
[----:B------:R-:W0:Y:S02]  /*7b50*/  I2F R0, R2 ;  /* 0x0000000200007306 */ /* 0x000e240000201400 */
[----:B0-----:R-:W-:-:S05]  /*7b60*/  F2FP.BF16.PACK_AB R0, RZ, R0 ;  /* 0x00000000ff00723e */ /* 0x001fca00000010ff */
[----:B------:R0:W-:Y:S01]  /*7b70*/  STG.E.U16 [R16.64], R0 ;  /* 0x0000000010007986 */ /* 0x0001e2000c101524 */
[----:B------:R-:W-:Y:S05]  /*7b80*/  BRA `(.L_x_14039) ;  /* 0x0000068000007947 */ /* 0x000fea0003800000 */
.L_x_14046:
        /* <DEDUP_REMOVED lines=10> */
.L_x_14058:
        /* <DEDUP_REMOVED lines=17> */
.L_x_14061:
[----:B------:R-:W-:-:S04]  /*7d40*/  LOP3.LUT R2, R5, 0x80000000, RZ, 0xc0, !PT ;  /* 0x8000000005027812 */ /* 0x000fc800078ec0ff */
[----:B------:R-:W-:-:S04]  /*7d50*/  SHF.R.U32.HI R3, RZ, 0x18, R2 ;  /* 0x00000018ff037819 */ /* 0x000fc80000011602 */
[----:B------:R-:W-:-:S04]  /*7d60*/  LOP3.LUT R0, R0, R3, RZ, 0xfc, !PT ;  /* 0x0000000300007212 */ /* 0x000fc800078efcff */
[----:B------:R-:W-:Y:S02]  /*7d70*/  PRMT R8, R0, 0x7610, R8 ;  /* 0x0000761000087816 */ /* 0x000fe40000000008 */
.L_x_14060:
[----:B------:R-:W-:Y:S05]  /*7d80*/  BSYNC B0 ;  /* 0x0000000000007941 */ /* 0x000fea0003800000 */
.L_x_14059:
[----:B------:R0:W-:Y:S01]  /*7d90*/  STG.E.U8 [R16.64], R8 ;  /* 0x0000000810007986 */ /* 0x0001e2000c101124 */
[----:B------:R-:W-:Y:S05]  /*7da0*/  BRA `(.L_x_14039) ;  /* 0x0000046000007947 */ /* 0x000fea0003800000 */
.L_x_14057:
        /* <DEDUP_REMOVED lines=17> */
.L_x_14064:
[----:B------:R-:W-:-:S04]  /*7ec0*/  LOP3.LUT R2, R5, 0x80000000, RZ, 0xc0, !PT ;  /* 0x8000000005027812 */ /* 0x000fc800078ec0ff */
[----:B------:R-:W-:-:S04]  /*7ed0*/  SHF.R.U32.HI R3, RZ, 0x18, R2 ;  /* 0x00000018ff037819 */ /* 0x000fc80000011602 */
[----:B------:R-:W-:-:S04]  /*7ee0*/  LOP3.LUT R0, R0, R3, RZ, 0xfc, !PT ;  /* 0x0000000300007212 */ /* 0x000fc800078efcff */
[----:B------:R-:W-:Y:S02]  /*7ef0*/  PRMT R8, R0, 0x7610, R8 ;  /* 0x0000761000087816 */ /* 0x000fe40000000008 */
.L_x_14063:
[----:B------:R-:W-:Y:S05]  /*7f00*/  BSYNC B0 ;  /* 0x0000000000007941 */ /* 0x000fea0003800000 */
.L_x_14062:
[----:B------:R0:W-:Y:S01]  /*7f10*/  STG.E.U8 [R16.64], R8 ;  /* 0x0000000810007986 */ /* 0x0001e2000c101124 */
[----:B------:R-:W-:Y:S05]  /*7f20*/  BRA `(.L_x_14039) ;  /* 0x000002e000007947 */ /* 0x000fea0003800000 */
.L_x_14056:
        /* <DEDUP_REMOVED lines=22> */
.L_x_14038:
        /* <DEDUP_REMOVED lines=20> */
.L_x_14066:
[----:B------:R-:W-:-:S05]  /*81d0*/  SHF.R.S32.HI R3, RZ, 0x1f, R2 ;  /* 0x0000001fff037819 */ /* 0x000fca0000011402 */
[----:B------:R0:W-:Y:S01]  /*81e0*/  STG.E.64 [R16.64], R2 ;  /* 0x0000000210007986 */ /* 0x0001e2000c101b24 */
[----:B------:R-:W-:Y:S05]  /*81f0*/  BRA `(.L_x_14039) ;  /* 0x0000001000007947 */ /* 0x000fea0003800000 */
.L_x_14065:
[----:B------:R0:W-:Y:S02]  /*8200*/  STG.E [R16.64], R2 ;  /* 0x0000000210007986 */ /* 0x0001e4000c101924 */
.L_x_14039:
[----:B------:R-:W-:Y:S02]  /*8210*/  IADD3 R19, R19, 0x80, RZ ;  /* 0x0000008013137810 */ /* 0x000fe40007ffe0ff */
.L_x_13934:
[----:B------:R-:W-:Y:S05]  /*8220*/  BSYNC B6 ;  /* 0x0000000000067941 */ /* 0x000fea0003800000 */
.L_x_13933:
        /* <DEDUP_REMOVED lines=230> */
.L_x_14067:
        /* <DEDUP_REMOVED lines=18> */
.L_x_14071:
[----:B------:R0:W5:Y:S01]  /*91b0*/  LDG.E.U8 R18, [R2.64] ;  /* 0x0000002402127981 */ /* 0x000162000c1e1100 */
[----:B------:R-:W-:Y:S05]  /*91c0*/  BRA `(.L_x_14073) ;  /* 0x00000d0000007947 */ /* 0x000fea0003800000 */
.L_x_14070:
        /* <DEDUP_REMOVED lines=8> */
.L_x_14075:
[----:B------:R0:W5:Y:S01]  /*9250*/  LDG.E R18, [R2.64] ;  /* 0x0000002402127981 */ /* 0x000162000c1e1900 */
[----:B------:R-:W-:Y:S05]  /*9260*/  BRA `(.L_x_14073) ;  /* 0x00000c6000007947 */ /* 0x000fea0003800000 */
.L_x_14074:
[----:B------:R0:W5:Y:S01]  /*9270*/  LDG.E.S16 R18, [R2.64] ;  /* 0x0000002402127981 */ /* 0x000162000c1e1700 */
[----:B------:R-:W-:Y:S05]  /*9280*/  BRA `(.L_x_14073) ;  /* 0x00000c4000007947 */ /* 0x000fea0003800000 */
.L_x_14069:
        /* <DEDUP_REMOVED lines=9> */
.L_x_14077:
[----:B------:R-:W2:Y:S02]  /*9320*/  LDG.E.U16 R2, [R2.64] ;  /* 0x0000002402027981 */ /* 0x000ea4000c1e1500 */
[----:B--2---:R-:W-:-:S06]  /*9330*/  HADD2.F32 R18, -RZ, R2.H0_H0 ;  /* 0x20000002ff127230 */ /* 0x004fcc0000004100 */
[----:B------:R-:W0:Y:S01]  /*9340*/  F2I.FTZ.TRUNC.NTZ R18, R18 ;  /* 0x0000001200127305 */ /* 0x000e22000021f100 */
[----:B------:R-:W-:Y:S05]  /*9350*/  BRA `(.L_x_14073) ;  /* 0x00000b7000007947 */ /* 0x000fea0003800000 */
.L_x_14076:
        /* <DEDUP_REMOVED lines=9> */
.L_x_14079:
[----:B------:R-:W2:Y:S02]  /*93f0*/  LDG.E.U16 R2, [R2.64] ;  /* 0x0000002402027981 */ /* 0x000ea4000c1e1500 */
[----:B--2---:R-:W-:-:S06]  /*9400*/  HADD2.F32 R18, -RZ, R2.H0_H0 ;  /* 0x20000002ff127230 */ /* 0x004fcc0000004100 */
[----:B------:R-:W0:Y:S01]  /*9410*/  F2I.FTZ.TRUNC.NTZ R18, R18 ;  /* 0x0000001200127305 */ /* 0x000e22000021f100 */
[----:B------:R-:W-:Y:S05]  /*9420*/  BRA `(.L_x_14073) ;  /* 0x00000aa000007947 */ /* 0x000fea0003800000 */
.L_x_14078:
[----:B------:R-:W2:Y:S02]  /*9430*/  LDG.E.64 R18, [R2.64] ;  /* 0x0000002402127981 */ /* 0x000ea4000c1e1b00 */
[----:B--2---:R0:W1:Y:S01]  /*9440*/  F2I.F64.TRUNC R18, R18 ;  /* 0x0000001200127311 */ /* 0x004062000030d100 */
[----:B------:R-:W-:Y:S05]  /*9450*/  BRA `(.L_x_14073) ;  /* 0x00000a7000007947 */ /* 0x000fea0003800000 */
.L_x_14068:
        /* <DEDUP_REMOVED lines=12> */
.L_x_14082:
[----:B------:R-:W2:Y:S02]  /*9520*/  LDG.E.64 R2, [R2.64] ;  /* 0x0000002402027981 */ /* 0x000ea4000c1e1b00 */
[----:B--2---:R0:W1:Y:S01]  /*9530*/  F2I.F64.TRUNC R18, R2 ;  /* 0x0000000200127311 */ /* 0x004062000030d100 */
[----:B------:R-:W-:Y:S05]  /*9540*/  BRA `(.L_x_14073) ;  /* 0x0000098000007947 */ /* 0x000fea0003800000 */
.L_x_14081:
        /* <DEDUP_REMOVED lines=27> */
.L_x_14084:
        /* <DEDUP_REMOVED lines=14> */
.L_x_14083:
[----:B------:R-:W2:Y:S02]  /*97e0*/  LDG.E.U16 R18, [R2.64] ;  /* 0x0000002402127981 */ /* 0x000ea4000c1e1500 */
[----:B--2---:R-:W-:-:S06]  /*97f0*/  PRMT R18, RZ, 0x5410, R18 ;  /* 0x00005410ff127816 */ /* 0x004fcc0000000012 */
[----:B------:R-:W0:Y:S01]  /*9800*/  F2I.FTZ.TRUNC.NTZ R18, R18 ;  /* 0x0000001200127305 */ /* 0x000e22000021f100 */
[----:B------:R-:W-:Y:S05]  /*9810*/  BRA `(.L_x_14073) ;  /* 0x000006b000007947 */ /* 0x000fea0003800000 */
.L_x_14080:
        /* <DEDUP_REMOVED lines=10> */
.L_x_14087:
        /* <DEDUP_REMOVED lines=21> */
.L_x_14091:
[----:B------:R-:W-:Y:S05]  /*9a10*/  BSYNC B1 ;  /* 0x0000000000017941 */ /* 0x000fea0003800000 */
.L_x_14090:
[----:B------:R-:W-:Y:S01]  /*9a20*/  IMAD.SHL.U32 R2, R2, 0x100000, RZ ;  /* 0x0010000002027824 */ /* 0x000fe200078e00ff */
[----:B------:R-:W-:-:S04]  /*9a30*/  LEA R3, R0, 0x3b800000, 0x17 ;  /* 0x3b80000000037811 */ /* 0x000fc800078eb8ff */
[----:B------:R-:W-:Y:S02]  /*9a40*/  LOP3.LUT R18, R3, R2, R18, 0xfe, !PT ;  /* 0x0000000203127212 */ /* 0x000fe400078efe12 */
.L_x_14089:
[----:B------:R-:W-:Y:S05]  /*9a50*/  BSYNC B0 ;  /* 0x0000000000007941 */ /* 0x000fea0003800000 */
.L_x_14088:
[----:B------:R-:W0:Y:S01]  /*9a60*/  F2I.FTZ.TRUNC.NTZ R18, R18 ;  /* 0x0000001200127305 */ /* 0x000e22000021f100 */
[----:B------:R-:W-:Y:S05]  /*9a70*/  BRA `(.L_x_14073) ;  /* 0x0000045000007947 */ /* 0x000fea0003800000 */
.L_x_14086:
        /* <DEDUP_REMOVED lines=21> */
.L_x_14095:
[----:B------:R-:W-:Y:S05]  /*9bd0*/  BSYNC B1 ;  /* 0x0000000000017941 */ /* 0x000fea0003800000 */
.L_x_14094:
[----:B------:R-:W-:Y:S01]  /*9be0*/  IMAD.SHL.U32 R2, R2, 0x200000, RZ ;  /* 0x0020000002027824 */ /* 0x000fe200078e00ff */
[----:B------:R-:W-:-:S04]  /*9bf0*/  LEA R3, R0, 0x37800000, 0x17 ;  /* 0x3780000000037811 */ /* 0x000fc800078eb8ff */
[----:B------:R-:W-:Y:S02]  /*9c00*/  LOP3.LUT R18, R3, R2, R18, 0xfe, !PT ;  /* 0x0000000203127212 */ /* 0x000fe400078efe12 */
.L_x_14093:
[----:B------:R-:W-:Y:S05]  /*9c10*/  BSYNC B0 ;  /* 0x0000000000007941 */ /* 0x000fea0003800000 */
.L_x_14092:
[----:B------:R-:W0:Y:S01]  /*9c20*/  F2I.FTZ.TRUNC.NTZ R18, R18 ;  /* 0x0000001200127305 */ /* 0x000e22000021f100 */
[----:B------:R-:W-:Y:S05]  /*9c30*/  BRA `(.L_x_14073) ;  /* 0x0000029000007947 */ /* 0x000fea0003800000 */
.L_x_14085:
        /* <DEDUP_REMOVED lines=14> */
.L_x_14099:
[----:B------:R-:W-:Y:S05]  /*9d20*/  BSYNC B0 ;  /* 0x0000000000007941 */ /* 0x000fea0003800000 */
.L_x_14098:
[----:B------:R-:W0:Y:S01]  /*9d30*/  F2I.FTZ.TRUNC.NTZ R18, R18 ;  /* 0x0000001200127305 */ /* 0x000e22000021f100 */
[----:B------:R-:W-:Y:S05]  /*9d40*/  BRA `(.L_x_14073) ;  /* 0x0000018000007947 */ /* 0x000fea0003800000 */
.L_x_14072:
        /* <DEDUP_REMOVED lines=21> */
.L_x_14097:
[----:B------:R0:W5:Y:S01]  /*9ea0*/  LDG.E R18, [R2.64] ;  /* 0x0000002402127981 */ /* 0x000162000c1e1900 */
[----:B------:R-:W-:Y:S05]  /*9eb0*/  BRA `(.L_x_14073) ;  /* 0x0000001000007947 */ /* 0x000fea0003800000 */
.L_x_14096:
[----:B------:R0:W5:Y:S02]  /*9ec0*/  LDG.E R18, [R2.64] ;  /* 0x0000002402127981 */ /* 0x000164000c1e1900 */
.L_x_14073:
        /* <DEDUP_REMOVED lines=15> */
.L_x_14103:
[----:B------:R-:W-:Y:S01]  /*9fc0*/  STG.E.U8 [R16.64], R2 ;  /* 0x0000000210007986 */ /* 0x000fe2000c101124 */
[----:B------:R-:W-:Y:S05]  /*9fd0*/  EXIT ;  /* 0x000000000000794d */ /* 0x000fea0003800000 */
.L_x_14102:
        /* <DEDUP_REMOVED lines=9> */
.L_x_14106:
[----:B------:R-:W-:Y:S01]  /*a070*/  STG.E [R16.64], R2 ;  /* 0x0000000210007986 */ /* 0x000fe2000c101924 */
[----:B------:R-:W-:Y:S05]  /*a080*/  EXIT ;  /* 0x000000000000794d */ /* 0x000fea0003800000 */
.L_x_14105:
[----:B------:R-:W-:Y:S01]  /*a090*/  STG.E.U16 [R16.64], R2 ;  /* 0x0000000210007986 */ /* 0x000fe2000c101524 */
[----:B------:R-:W-:Y:S05]  /*a0a0*/  EXIT ;  /* 0x000000000000794d */ /* 0x000fea0003800000 */
.L_x_14101:
        /* <DEDUP_REMOVED lines=9> */
.L_x_14108:
[----:B------:R-:W0:Y:S02]  /*a140*/  I2F R0, R2 ;  /* 0x0000000200007306 */ /* 0x000e240000201400 */
[----:B0-----:R-:W-:-:S05]  /*a150*/  F2FP.PACK_AB R0, RZ, R0 ;  /* 0x00000000ff00723e */ /* 0x001fca00000000ff */
[----:B------:R-:W-:Y:S01]  /*a160*/  STG.E.U16 [R16.64], R0 ;  /* 0x0000000010007986 */ /* 0x000fe2000c101524 */
[----:B------:R-:W-:Y:S05]  /*a170*/  EXIT ;  /* 0x000000000000794d */ /* 0x000fea0003800000 */
.L_x_14107:
        /* <DEDUP_REMOVED lines=10> */
.L_x_14110:
[----:B------:R-:W0:Y:S02]  /*a220*/  I2F R2, R2 ;  /* 0x0000000200027306 */ /* 0x000e240000201400 */
[----:B0-----:R-:W-:-:S04]  /*a230*/  F2FP.PACK_AB R3, RZ, R2 ;  /* 0x00000002ff03723e */ /* 0x001fc800000000ff */
[----:B------:R-:W-:-:S05]  /*a240*/  PRMT R3, R3, 0x5410, RZ ;  /* 0x0000541003037816 */ /* 0x000fca00000000ff */
[----:B------:R-:W-:Y:S01]  /*a250*/  STG.E [R16.64], R3 ;  /* 0x0000000310007986 */ /* 0x000fe2000c101924 */
[----:B------:R-:W-:Y:S05]  /*a260*/  EXIT ;  /* 0x000000000000794d */ /* 0x000fea0003800000 */
.L_x_14109:
[----:B------:R-:W0:Y:S02]  /*a270*/  I2F.F64 R2, R2 ;  /* 0x0000000200027312 */ /* 0x000e240000201c00 */
[----:B0-----:R-:W-:Y:S01]  /*a280*/  STG.E.64 [R16.64], R2 ;  /* 0x0000000210007986 */ /* 0x001fe2000c101b24 */
[----:B------:R-:W-:Y:S05]  /*a290*/  EXIT ;  /* 0x000000000000794d */ /* 0x000fea0003800000 */
.L_x_14100:
        /* <DEDUP_REMOVED lines=12> */
.L_x_14113:
[----:B------:R-:W0:Y:S01]  /*a360*/  I2F.F64 R4, R2 ;  /* 0x0000000200047312 */ /* 0x000e220000201c00 */
[----:B------:R-:W-:-:S05]  /*a370*/  CS2R R6, SRZ ;  /* 0x0000000000067805 */ /* 0x000fca000001ff00 */
[----:B0-----:R-:W-:Y:S01]  /*a380*/  STG.E.128 [R16.64], R4 ;  /* 0x0000000410007986 */ /* 0x001fe2000c101d24 */
[----:B------:R-:W-:Y:S05]  /*a390*/  EXIT ;  /* 0x000000000000794d */ /* 0x000fea0003800000 */
.L_x_14112:
        /* <DEDUP_REMOVED lines=21> */
.L_x_14117:
[----:B------:R-:W-:Y:S05]  /*a4f0*/  BSYNC B0 ;  /* 0x0000000000007941 */ /* 0x000fea0003800000 */
.L_x_14116:
[----:B------:R-:W-:-:S05]  /*a500*/  LOP3.LUT R3, R0, R3, RZ, 0xfc, !PT ;  /* 0x0000000300037212 */ /* 0x000fca00078efcff */
[----:B------:R-:W-:Y:S01]  /*a510*/  STG.E.U8 [R16.64], R3 ;  /* 0x0000000310007986 */ /* 0x000fe2000c101124 */
[----:B------:R-:W-:Y:S05]  /*a520*/  EXIT ;  /* 0x000000000000794d */ /* 0x000fea0003800000 */
.L_x_14115:
        /* <DEDUP_REMOVED lines=13> */
.L_x_14119:
[----:B------:R-:W-:Y:S01]  /*a600*/  IMAD.MOV.U32 R0, RZ, RZ, 0x7f ;  /* 0x0000007fff007424 */ /* 0x000fe200078e00ff */
[----:B------:R-:W-:-:S04]  /*a610*/  ISETP.GT.U32.AND P0, PT, R3, 0x7f800000, PT ;  /* 0x7f8000000300780c */ /* 0x000fc80003f04070 */
[----:B------:R-:W-:-:S04]  /*a620*/  SEL R0, R0, 0x7c, P0 ;  /* 0x0000007c00007807 */ /* 0x000fc80000000000 */
.L_x_14120:
[----:B------:R-:W-:Y:S05]  /*a630*/  BSYNC B0 ;  /* 0x0000000000007941 */ /* 0x000fea0003800000 */
.L_x_14118:
[----:B------:R-:W-:-:S04]  /*a640*/  LOP3.LUT R2, R5, 0x80000000, RZ, 0xc0, !PT ;  /* 0x8000000005027812 */ /* 0x000fc800078ec0ff */
[----:B------:R-:W-:-:S04]  /*a650*/  SHF.R.U32.HI R3, RZ, 0x18, R2 ;  /* 0x00000018ff037819 */ /* 0x000fc80000011602 */
[----:B------:R-:W-:-:S05]  /*a660*/  LOP3.LUT R3, R0, R3, RZ, 0xfc, !PT ;  /* 0x0000000300037212 */ /* 0x000fca00078efcff */
[----:B------:R-:W-:Y:S01]  /*a670*/  STG.E.U8 [R16.64], R3 ;  /* 0x0000000310007986 */ /* 0x000fe2000c101124 */
[----:B------:R-:W-:Y:S05]  /*a680*/  EXIT ;  /* 0x000000000000794d */ /* 0x000fea0003800000 */
.L_x_14114:
[----:B------:R-:W0:Y:S02]  /*a690*/  I2F R0, R2 ;  /* 0x0000000200007306 */ /* 0x000e240000201400 */
[----:B0-----:R-:W-:-:S05]  /*a6a0*/  F2FP.BF16.PACK_AB R0, RZ, R0 ;  /* 0x00000000ff00723e */ /* 0x001fca00000010ff */
[----:B------:R-:W-:Y:S01]  /*a6b0*/  STG.E.U16 [R16.64], R0 ;  /* 0x0000000010007986 */ /* 0x000fe2000c101524 */
[----:B------:R-:W-:Y:S05]  /*a6c0*/  EXIT ;  /* 0x000000000000794d */ /* 0x000fea0003800000 */
.L_x_14111:
        /* <DEDUP_REMOVED lines=10> */
.L_x_14123:
        /* <DEDUP_REMOVED lines=17> */
.L_x_14126:
[----:B------:R-:W-:-:S04]  /*a880*/  LOP3.LUT R2, R5, 0x80000000, RZ, 0xc0, !PT ;  /* 0x8000000005027812 */ /* 0x000fc800078ec0ff */
[----:B------:R-:W-:-:S04]  /*a890*/  SHF.R.U32.HI R3, RZ, 0x18, R2 ;  /* 0x00000018ff037819 */ /* 0x000fc80000011602 */
[----:B------:R-:W-:-:S04]  /*a8a0*/  LOP3.LUT R0, R0, R3, RZ, 0xfc, !PT ;  /* 0x0000000300007212 */ /* 0x000fc800078efcff */
[----:B------:R-:W-:Y:S02]  /*a8b0*/  PRMT R8, R0, 0x7610, R8 ;  /* 0x0000761000087816 */ /* 0x000fe40000000008 */
.L_x_14125:
[----:B------:R-:W-:Y:S05]  /*a8c0*/  BSYNC B0 ;  /* 0x0000000000007941 */ /* 0x000fea0003800000 */
.L_x_14124:
[----:B------:R-:W-:Y:S01]  /*a8d0*/  STG.E.U8 [R16.64], R8 ;  /* 0x0000000810007986 */ /* 0x000fe2000c101124 */
[----:B------:R-:W-:Y:S05]  /*a8e0*/  EXIT ;  /* 0x000000000000794d */ /* 0x000fea0003800000 */
.L_x_14122:
        /* <DEDUP_REMOVED lines=17> */
.L_x_14129:
[----:B------:R-:W-:-:S04]  /*aa00*/  LOP3.LUT R2, R5, 0x80000000, RZ, 0xc0, !PT ;  /* 0x8000000005027812 */ /* 0x000fc800078ec0ff */
[----:B------:R-:W-:-:S04]  /*aa10*/  SHF.R.U32.HI R3, RZ, 0x18, R2 ;  /* 0x00000018ff037819 */ /* 0x000fc80000011602 */
[----:B------:R-:W-:-:S04]  /*aa20*/  LOP3.LUT R0, R0, R3, RZ, 0xfc, !PT ;  /* 0x0000000300007212 */ /* 0x000fc800078efcff */
[----:B------:R-:W-:Y:S02]  /*aa30*/  PRMT R8, R0, 0x7610, R8 ;  /* 0x0000761000087816 */ /* 0x000fe40000000008 */
.L_x_14128:
[----:B------:R-:W-:Y:S05]  /*aa40*/  BSYNC B0 ;  /* 0x0000000000007941 */ /* 0x000fea0003800000 */
.L_x_14127:
[----:B------:R-:W-:Y:S01]  /*aa50*/  STG.E.U8 [R16.64], R8 ;  /* 0x0000000810007986 */ /* 0x000fe2000c101124 */
[----:B------:R-:W-:Y:S05]  /*aa60*/  EXIT ;  /* 0x000000000000794d */ /* 0x000fea0003800000 */
.L_x_14121:
        /* <DEDUP_REMOVED lines=22> */
.L_x_14104:
        /* <DEDUP_REMOVED lines=20> */
.L_x_14131:
[----:B------:R-:W-:-:S05]  /*ad10*/  SHF.R.S32.HI R3, RZ, 0x1f, R2 ;  /* 0x0000001fff037819 */ /* 0x000fca0000011402 */
[----:B------:R-:W-:Y:S01]  /*ad20*/  STG.E.64 [R16.64], R2 ;  /* 0x0000000210007986 */ /* 0x000fe2000c101b24 */
[----:B------:R-:W-:Y:S05]  /*ad30*/  EXIT ;  /* 0x000000000000794d */ /* 0x000fea0003800000 */
.L_x_14130:
[----:B------:R-:W-:Y:S01]  /*ad40*/  STG.E [R16.64], R2 ;  /* 0x0000000210007986 */ /* 0x000fe2000c101924 */
[----:B------:R-:W-:Y:S05]  /*ad50*/  EXIT ;  /* 0x000000000000794d */ /* 0x000fea0003800000 */
.L_x_14132:
        /* <DEDUP_REMOVED lines=10> */
.L_x_22477:


//--------------------- .text._ZN2at6native27unrolled_elementwise_kernelIZZZNS0_15neg_kernel_cudaERNS_18TensorIteratorBaseEENKUlvE0_clEvENKUlvE1_clEvEUliE_St5arrayIPcLm2EELi4E23TrivialOffsetCalculatorILi1EjESB_NS0_6memory12LoadWithCastILi1EEENSC_13StoreWithCastILi1EEEEEviT_T0_T2_T3_T4_T5_ --------------------------
	.section	.text._ZN2at6native27unrolled_elementwise_kernelIZZZNS0_15neg_kernel_cudaERNS_18TensorIteratorBaseEENKUlvE0_clEvENKUlvE1_clEvEUliE_St5arrayIPcLm2EELi4E23TrivialOffsetCalculatorILi1EjESB_NS0_6memory12LoadWithCastILi1EEENSC_13StoreWithCastILi1EEEEEviT_T0_T2_T3_T4_T5_,"ax",@progbits
	.sectioninfo	@"SHI_REGISTERS=30"
	.align	128
        .global         _ZN2at6native27unrolled_elementwise_kernelIZZZNS0_15neg_kernel_cudaERNS_18TensorIteratorBaseEENKUlvE0_clEvENKUlvE1_clEvEUliE_St5arrayIPcLm2EELi4E23TrivialOffsetCalculatorILi1EjESB_NS0_6memory12LoadWithCastILi1EEENSC_13StoreWithCastILi1EEEEEviT_T0_T2_T3_T4_T5_
        .type           _ZN2at6native27unrolled_elementwise_kernelIZZZNS0_15neg_kernel_cudaERNS_18TensorIteratorBaseEENKUlvE0_clEvENKUlvE1_clEvEUliE_St5arrayIPcLm2EELi4E23TrivialOffsetCalculatorILi1EjESB_NS0_6memory12LoadWithCastILi1EEENSC_13StoreWithCastILi1EEEEEviT_T0_T2_T3_T4_T5_,@function
        .size           _ZN2at6native27unrolled_elementwise_kernelIZZZNS0_15neg_kernel_cudaERNS_18TensorIteratorBaseEENKUlvE0_clEvENKUlvE1_clEvEUliE_St5arrayIPcLm2EELi4E23TrivialOffsetCalculatorILi1EjESB_NS0_6memory12LoadWithCastILi1EEENSC_13StoreWithCastILi1EEEEEviT_T0_T2_T3_T4_T5_,(.L_x_22478 - _ZN2at6native27unrolled_elementwise_kernelIZZZNS0_15neg_kernel_cudaERNS_18TensorIteratorBaseEENKUlvE0_clEvENKUlvE1_clEvEUliE_St5arrayIPcLm2EELi4E23TrivialOffsetCalculatorILi1EjESB_NS0_6memory12LoadWithCastILi1EEENSC_13StoreWithCastILi1EEEEEviT_T0_T2_T3_T4_T5_)
        .other          _ZN2at6native27unrolled_elementwise_kernelIZZZNS0_15neg_kernel_cudaERNS_18TensorIteratorBaseEENKUlvE0_clEvENKUlvE1_clEvEUliE_St5arrayIPcLm2EELi4E23TrivialOffsetCalculatorILi1EjESB_NS0_6memory12LoadWithCastILi1EEENSC_13StoreWithCastILi1EEEEEviT_T0_T2_T3_T4_T5_,@"STO_CUDA_ENTRY STV_DEFAULT"
_ZN2at6native27unrolled_elementwise_kernelIZZZNS0_15neg_kernel_cudaERNS_18TensorIteratorBaseEENKUlvE0_clEvENKUlvE1_clEvEUliE_St5arrayIPcLm2EELi4E23TrivialOffsetCalculatorILi1EjESB_NS0_6memory12LoadWithCastILi1EEENSC_13StoreWithCastILi1EEEEEviT_T0_T2_T3_T4_T5_:
.text._ZN2at6native27unrolled_elementwise_kernelIZZZNS0_15neg_kernel_cudaERNS_18TensorIteratorBaseEENKUlvE0_clEvENKUlvE1_clEvEUliE_St5arrayIPcLm2EELi4E23TrivialOffsetCalculatorILi1EjESB_NS0_6memory12LoadWithCastILi1EEENSC_13StoreWithCastILi1EEEEEviT_T0_T2_T3_T4_T5_:
        /* <DEDUP_REMOVED lines=28> */
.L_x_14138:
[----:B------:R0:W5:Y:S01]  /*01c0*/  LDG.E.U8 R27, [R4.64] ;  /* 0x00000024041b7981 */ /* 0x000162000c1e1100 */
[----:B------:R-:W-:Y:S05]  /*01d0*/  BRA `(.L_x_14140) ;  /* 0x00000d1000007947 */ /* 0x000fea0003800000 */
.L_x_14137:
        /* <DEDUP_REMOVED lines=8> */
.L_x_14142:
[----:B------:R0:W5:Y:S01]  /*0260*/  LDG.E R27, [R4.64] ;  /* 0x00000024041b7981 */ /* 0x000162000c1e1900 */
[----:B------:R-:W-:Y:S05]  /*0270*/  BRA `(.L_x_14140) ;  /* 0x00000c7000007947 */ /* 0x000fea0003800000 */
.L_x_14141:
[----:B------:R0:W5:Y:S01]  /*0280*/  LDG.E.S16 R27, [R4.64] ;  /* 0x00000024041b7981 */ /* 0x000162000c1e1700 */
[----:B------:R-:W-:Y:S05]  /*0290*/  BRA `(.L_x_14140) ;  /* 0x00000c5000007947 */ /* 0x000fea0003800000 */
.L_x_14136:
        /* <DEDUP_REMOVED lines=9> */
.L_x_14144:
[----:B------:R-:W2:Y:S02]  /*0330*/  LDG.E.U16 R4, [R4.64] ;  /* 0x0000002404047981 */ /* 0x000ea4000c1e1500 */
[----:B--2---:R-:W-:-:S06]  /*0340*/  HADD2.F32 R27, -RZ, R4.H0_H0 ;  /* 0x20000004ff1b7230 */ /* 0x004fcc0000004100 */
[----:B------:R-:W0:Y:S01]  /*0350*/  F2I.FTZ.TRUNC.NTZ R27, R27 ;  /* 0x0000001b001b7305 */ /* 0x000e22000021f100 */
[----:B------:R-:W-:Y:S05]  /*0360*/  BRA `(.L_x_14140) ;  /* 0x00000b8000007947 */ /* 0x000fea0003800000 */
.L_x_14143:
        /* <DEDUP_REMOVED lines=9> */
.L_x_14146:
[----:B------:R-:W2:Y:S02]  /*0400*/  LDG.E.U16 R4, [R4.64] ;  /* 0x0000002404047981 */ /* 0x000ea4000c1e1500 */
[----:B--2---:R-:W-:-:S06]  /*0410*/  HADD2.F32 R27, -RZ, R4.H0_H0 ;  /* 0x20000004ff1b7230 */ /* 0x004fcc0000004100 */
[----:B------:R-:W0:Y:S01]  /*0420*/  F2I.FTZ.TRUNC.NTZ R27, R27 ;  /* 0x0000001b001b7305 */ /* 0x000e22000021f100 */
[----:B------:R-:W-:Y:S05]  /*0430*/  BRA `(.L_x_14140) ;  /* 0x00000ab000007947 */ /* 0x000fea0003800000 */
.L_x_14145:
[----:B------:R-:W2:Y:S02]  /*0440*/  LDG.E.64 R4, [R4.64] ;  /* 0x0000002404047981 */ /* 0x000ea4000c1e1b00 */
[----:B--2---:R0:W1:Y:S01]  /*0450*/  F2I.F64.TRUNC R27, R4 ;  /* 0x00000004001b7311 */ /* 0x004062000030d100 */
[----:B------:R-:W-:Y:S05]  /*0460*/  BRA `(.L_x_14140) ;  /* 0x00000a8000007947 */ /* 0x000fea0003800000 */
.L_x_14135:
        /* <DEDUP_REMOVED lines=12> */
.L_x_14149:
[----:B------:R-:W2:Y:S02]  /*0530*/  LDG.E.64 R4, [R4.64] ;  /* 0x0000002404047981 */ /* 0x000ea4000c1e1b00 */
[----:B--2---:R0:W1:Y:S01]  /*0540*/  F2I.F64.TRUNC R27, R4 ;  /* 0x00000004001b7311 */ /* 0x004062000030d100 */
[----:B------:R-:W-:Y:S05]  /*0550*/  BRA `(.L_x_14140) ;  /* 0x0000099000007947 */ /* 0x000fea0003800000 */
.L_x_14148:
        /* <DEDUP_REMOVED lines=27> */
.L_x_14151:
        /* <DEDUP_REMOVED lines=13> */
[----:B------:R0:W1:Y:S01]  /*07e0*/  F2I.FTZ.TRUNC.NTZ R27, R0 ;  /* 0x00000000001b7305 */ /* 0x000062000021f100 */
[----:B------:R-:W-:Y:S05]  /*07f0*/  BRA `(.L_x_14140) ;  /* 0x000006f000007947 */ /* 0x000fea0003800000 */
.L_x_14150:
[----:B------:R-:W2:Y:S02]  /*0800*/  LDG.E.U16 R27, [R4.64] ;  /* 0x00000024041b7981 */ /* 0x000ea4000c1e1500 */
[----:B--2---:R-:W-:-:S06]  /*0810*/  PRMT R27, RZ, 0x5410, R27 ;  /* 0x00005410ff1b7816 */ /* 0x004fcc000000001b */
[----:B------:R-:W0:Y:S01]  /*0820*/  F2I.FTZ.TRUNC.NTZ R27, R27 ;  /* 0x0000001b001b7305 */ /* 0x000e22000021f100 */
[----:B------:R-:W-:Y:S05]  /*0830*/  BRA `(.L_x_14140) ;  /* 0x000006b000007947 */ /* 0x000fea0003800000 */
.L_x_14147:
        /* <DEDUP_REMOVED lines=10> */
.L_x_14154:
        /* <DEDUP_REMOVED lines=21> */
.L_x_14158:
[----:B------:R-:W-:Y:S05]  /*0a30*/  BSYNC B1 ;  /* 0x0000000000017941 */ /* 0x000fea0003800000 */
.L_x_14157:
[----:B------:R-:W-:Y:S01]  /*0a40*/  IMAD.SHL.U32 R3, R3, 0x100000, RZ ;  /* 0x0010000003037824 */ /* 0x000fe200078e00ff */
[----:B------:R-:W-:-:S04]  /*0a50*/  LEA R0, R0, 0x3b800000, 0x17 ;  /* 0x3b80000000007811 */ /* 0x000fc800078eb8ff */
[----:B------:R-:W-:Y:S02]  /*0a60*/  LOP3.LUT R27, R0, R3, R27, 0xfe, !PT ;  /* 0x00000003001b7212 */ /* 0x000fe400078efe1b */
.L_x_14156:
[----:B------:R-:W-:Y:S05]  /*0a70*/  BSYNC B0 ;  /* 0x0000000000007941 */ /* 0x000fea0003800000 */
.L_x_14155:
[----:B------:R-:W0:Y:S01]  /*0a80*/  F2I.FTZ.TRUNC.NTZ R27, R27 ;  /* 0x0000001b001b7305 */ /* 0x000e22000021f100 */
[----:B------:R-:W-:Y:S05]  /*0a90*/  BRA `(.L_x_14140) ;  /* 0x0000045000007947 */ /* 0x000fea0003800000 */
.L_x_14153:
        /* <DEDUP_REMOVED lines=21> */
.L_x_14162:
[----:B------:R-:W-:Y:S05]  /*0bf0*/  BSYNC B1 ;  /* 0x0000000000017941 */ /* 0x000fea0003800000 */
.L_x_14161:
[----:B------:R-:W-:Y:S01]  /*0c00*/  IMAD.SHL.U32 R3, R3, 0x200000, RZ ;  /* 0x0020000003037824 */ /* 0x000fe200078e00ff */
[----:B------:R-:W-:-:S04]  /*0c10*/  LEA R0, R0, 0x37800000, 0x17 ;  /* 0x3780000000007811 */ /* 0x000fc800078eb8ff */
[----:B------:R-:W-:Y:S02]  /*0c20*/  LOP3.LUT R27, R0, R3, R27, 0xfe, !PT ;  /* 0x00000003001b7212 */ /* 0x000fe400078efe1b */
.L_x_14160:
[----:B------:R-:W-:Y:S05]  /*0c30*/  BSYNC B0 ;  /* 0x0000000000007941 */ /* 0x000fea0003800000 */
.L_x_14159:
[----:B------:R-:W0:Y:S01]  /*0c40*/  F2I.FTZ.TRUNC.NTZ R27, R27 ;  /* 0x0000001b001b7305 */ /* 0x000e22000021f100 */
[----:B------:R-:W-:Y:S05]  /*0c50*/  BRA `(.L_x_14140) ;  /* 0x0000029000007947 */ /* 0x000fea0003800000 */
.L_x_14152:
        /* <DEDUP_REMOVED lines=14> */
.L_x_14166:
[----:B------:R-:W-:Y:S05]  /*0d40*/  BSYNC B0 ;  /* 0x0000000000007941 */ /* 0x000fea0003800000 */
.L_x_14165:
[----:B------:R-:W0:Y:S01]  /*0d50*/  F2I.FTZ.TRUNC.NTZ R27, R27 ;  /* 0x0000001b001b7305 */ /* 0x000e22000021f100 */
[----:B------:R-:W-:Y:S05]  /*0d60*/  BRA `(.L_x_14140) ;  /* 0x0000018000007947 */ /* 0x000fea0003800000 */
.L_x_14139:
        /* <DEDUP_REMOVED lines=21> */
.L_x_14164:
[----:B------:R0:W5:Y:S01]  /*0ec0*/  LDG.E R27, [R4.64] ;  /* 0x00000024041b7981 */ /* 0x000162000c1e1900 */
[----:B------:R-:W-:Y:S05]  /*0ed0*/  BRA `(.L_x_14140) ;  /* 0x0000001000007947 */ /* 0x000fea0003800000 */
.L_x_14163:
[----:B------:R0:W5:Y:S02]  /*0ee0*/  LDG.E R27, [R4.64] ;  /* 0x00000024041b7981 */ /* 0x000164000c1e1900 */
.L_x_14140:
[----:B------:R-:W2:Y:S02]  /*0ef0*/  S2R R17, SR_TID.X ;  /* 0x0000000000117919 */ /* 0x000ea40000002100 */
[----:B--2---:R-:W-:Y:S02]  /*0f00*/  IADD3 R17, R17, 0x80, RZ ;  /* 0x0000008011117810 */ /* 0x004fe40007ffe0ff */
.L_x_14134:
[----:B-1----:R-:W-:Y:S05]  /*0f10*/  BSYNC B6 ;  /* 0x0000000000067941 */ /* 0x002fea0003800000 */
.L_x_14133:
        /* <DEDUP_REMOVED lines=21> */
.L_x_14172:
[----:B------:R0:W5:Y:S01]  /*1070*/  LDG.E.U8 R26, [R4.64] ;  /* 0x00000024041a7981 */ /* 0x000162000c1e1100 */
[----:B------:R-:W-:Y:S05]  /*1080*/  BRA `(.L_x_14174) ;  /* 0x00000d0000007947 */ /* 0x000fea0003800000 */
.L_x_14171:
        /* <DEDUP_REMOVED lines=8> */
.L_x_14176:
[----:B------:R0:W5:Y:S01]  /*1110*/  LDG.E R26, [R4.64] ;  /* 0x00000024041a7981 */ /* 0x000162000c1e1900 */
[----:B------:R-:W-:Y:S05]  /*1120*/  BRA `(.L_x_14174) ;  /* 0x00000c6000007947 */ /* 0x000fea0003800000 */
.L_x_14175:
[----:B------:R0:W5:Y:S01]  /*1130*/  LDG.E.S16 R26, [R4.64] ;  /* 0x00000024041a7981 */ /* 0x000162000c1e1700 */
[----:B------:R-:W-:Y:S05]  /*1140*/  BRA `(.L_x_14174) ;  /* 0x00000c4000007947 */ /* 0x000fea0003800000 */
.L_x_14170:
        /* <DEDUP_REMOVED lines=9> */
.L_x_14178:
[----:B------:R-:W2:Y:S02]  /*11e0*/  LDG.E.U16 R4, [R4.64] ;  /* 0x0000002404047981 */ /* 0x000ea4000c1e1500 */
[----:B--2---:R-:W-:-:S06]  /*11f0*/  HADD2.F32 R26, -RZ, R4.H0_H0 ;  /* 0x20000004ff1a7230 */ /* 0x004fcc0000004100 */
[----:B------:R-:W0:Y:S01]  /*1200*/  F2I.FTZ.TRUNC.NTZ R26, R26 ;  /* 0x0000001a001a7305 */ /* 0x000e22000021f100 */
[----:B------:R-:W-:Y:S05]  /*1210*/  BRA `(.L_x_14174) ;  /* 0x00000b7000007947 */ /* 0x000fea0003800000 */
.L_x_14177:
        /* <DEDUP_REMOVED lines=9> */
.L_x_14180:
[----:B------:R-:W2:Y:S02]  /*12b0*/  LDG.E.U16 R4, [R4.64] ;  /* 0x0000002404047981 */ /* 0x000ea4000c1e1500 */
[----:B--2---:R-:W-:-:S06]  /*12c0*/  HADD2.F32 R26, -RZ, R4.H0_H0 ;  /* 0x20000004ff1a7230 */ /* 0x004fcc0000004100 */
[----:B------:R-:W0:Y:S01]  /*12d0*/  F2I.FTZ.TRUNC.NTZ R26, R26 ;  /* 0x0000001a001a7305 */ /* 0x000e22000021f100 */
[----:B------:R-:W-:Y:S05]  /*12e0*/  BRA `(.L_x_14174) ;  /* 0x00000aa000007947 */ /* 0x000fea0003800000 */
.L_x_14179:
[----:B------:R-:W2:Y:S02]  /*12f0*/  LDG.E.64 R4, [R4.64] ;  /* 0x0000002404047981 */ /* 0x000ea4000c1e1b00 */
[----:B--2---:R0:W1:Y:S01]  /*1300*/  F2I.F64.TRUNC R26, R4 ;  /* 0x00000004001a7311 */ /* 0x004062000030d100 */
[----:B------:R-:W-:Y:S05]  /*1310*/  BRA `(.L_x_14174) ;  /* 0x00000a7000007947 */ /* 0x000fea0003800000 */
.L_x_14169:
        /* <DEDUP_REMOVED lines=12> */
.L_x_14183:
[----:B------:R-:W2:Y:S02]  /*13e0*/  LDG.E.64 R4, [R4.64] ;  /* 0x0000002404047981 */ /* 0x000ea4000c1e1b00 */
[----:B--2---:R0:W1:Y:S01]  /*13f0*/  F2I.F64.TRUNC R26, R4 ;  /* 0x00000004001a7311 */ /* 0x004062000030d100 */
[----:B------:R-:W-:Y:S05]  /*1400*/  BRA `(.L_x_14174) ;  /* 0x0000098000007947 */ /* 0x000fea0003800000 */
.L_x_14182:
        /* <DEDUP_REMOVED lines=27> */
.L_x_14185:
        /* <DEDUP_REMOVED lines=14> */
.L_x_14184:
[----:B------:R-:W2:Y:S02]  /*16a0*/  LDG.E.U16 R26, [R4.64] ;  /* 0x00000024041a7981 */ /* 0x000ea4000c1e1500 */
[----:B--2---:R-:W-:-:S06]  /*16b0*/  PRMT R26, RZ, 0x5410, R26 ;  /* 0x00005410ff1a7816 */ /* 0x004fcc000000001a */
[----:B------:R-:W0:Y:S01]  /*16c0*/  F2I.FTZ.TRUNC.NTZ R26, R26 ;  /* 0x0000001a001a7305 */ /* 0x000e22000021f100 */
[----:B------:R-:W-:Y:S05]  /*16d0*/  BRA `(.L_x_14174) ;  /* 0x000006b000007947 */ /* 0x000fea0003800000 */
.L_x_14181:
        /* <DEDUP_REMOVED lines=10> */
.L_x_14188:
        /* <DEDUP_REMOVED lines=21> */
.L_x_14192:
[----:B------:R-:W-:Y:S05]  /*18d0*/  BSYNC B1 ;  /* 0x0000000000017941 */ /* 0x000fea0003800000 */
.L_x_14191:
[----:B------:R-:W-:Y:S01]  /*18e0*/  IMAD.SHL.U32 R3, R3, 0x100000, RZ ;  /* 0x0010000003037824 */ /* 0x000fe200078e00ff */
[----:B------:R-:W-:-:S04]  /*18f0*/  LEA R5, R0, 0x3b800000, 0x17 ;  /* 0x3b80000000057811 */ /* 0x000fc800078eb8ff */
[----:B------:R-:W-:Y:S02]  /*1900*/  LOP3.LUT R26, R5, R3, R26, 0xfe, !PT ;  /* 0x00000003051a7212 */ /* 0x000fe400078efe1a */
.L_x_14190:
[----:B------:R-:W-:Y:S05]  /*1910*/  BSYNC B0 ;  /* 0x0000000000007941 */ /* 0x000fea0003800000 */
.L_x_14189:
[----:B------:R-:W0:Y:S01]  /*1920*/  F2I.FTZ.TRUNC.NTZ R26, R26 ;  /* 0x0000001a001a7305 */ /* 0x000e22000021f100 */
[----:B------:R-:W-:Y:S05]  /*1930*/  BRA `(.L_x_14174) ;  /* 0x0000045000007947 */ /* 0x000fea0003800000 */
.L_x_14187:
        /* <DEDUP_REMOVED lines=21> */
.L_x_14196:
[----:B------:R-:W-:Y:S05]  /*1a90*/  BSYNC B1 ;  /* 0x0000000000017941 */ /* 0x000fea0003800000 */
.L_x_14195:
[----:B------:R-:W-:Y:S01]  /*1aa0*/  IMAD.SHL.U32 R3, R3, 0x200000, RZ ;  /* 0x0020000003037824 */ /* 0x000fe200078e00ff */
[----:B------:R-:W-:-:S04]  /*1ab0*/  LEA R5, R0, 0x37800000, 0x17 ;  /* 0x3780000000057811 */ /* 0x000fc800078eb8ff */
[----:B------:R-:W-:Y:S02]  /*1ac0*/  LOP3.LUT R26, R5, R3, R26, 0xfe, !PT ;  /* 0x00000003051a7212 */ /* 0x000fe400078efe1a */
.L_x_14194:
[----:B------:R-:W-:Y:S05]  /*1ad0*/  BSYNC B0 ;  /* 0x0000000000007941 */ /* 0x000fea0003800000 */
.L_x_14193:
[----:B------:R-:W0:Y:S01]  /*1ae0*/  F2I.FTZ.TRUNC.NTZ R26, R26 ;  /* 0x0000001a001a7305 */ /* 0x000e22000021f100 */
[----:B------:R-:W-:Y:S05]  /*1af0*/  BRA `(.L_x_14174) ;  /* 0x0000029000007947 */ /* 0x000fea0003800000 */
.L_x_14186:
        /* <DEDUP_REMOVED lines=14> */
.L_x_14200:
[----:B------:R-:W-:Y:S05]  /*1be0*/  BSYNC B0 ;  /* 0x0000000000007941 */ /* 0x000fea0003800000 */
.L_x_14199:
[----:B------:R-:W0:Y:S01]  /*1bf0*/  F2I.FTZ.TRUNC.NTZ R26, R26 ;  /* 0x0000001a001a7305 */ /* 0x000e22000021f100 */
[----:B------:R-:W-:Y:S05]  /*1c00*/  BRA `(.L_x_14174) ;  /* 0x0000018000007947 */ /* 0x000fea0003800000 */
.L_x_14173:
        /* <DEDUP_REMOVED lines=21> */
.L_x_14198:
[----:B------:R0:W5:Y:S01]  /*1d60*/  LDG.E R26, [R4.64] ;  /* 0x00000024041a7981 */ /* 0x000162000c1e1900 */
[----:B------:R-:W-:Y:S05]  /*1d70*/  BRA `(.L_x_14174) ;  /* 0x0000001000007947 */ /* 0x000fea0003800000 */
.L_x_14197:
[----:B------:R0:W5:Y:S02]  /*1d80*/  LDG.E R26, [R4.64] ;  /* 0x00000024041a7981 */ /* 0x000164000c1e1900 */
.L_x_14174:
[----:B------:R-:W-:-:S03]  /*1d90*/  IADD3 R17, R17, 0x80, RZ ;  /* 0x0000008011117810 */ /* 0x000fc60007ffe0ff */
.L_x_14168:
[----:B------:R-:W-:Y:S05]  /*1da0*/  BSYNC B6 ;  /* 0x0000000000067941 */ /* 0x000fea0003800000 */
.L_x_14167:
[----:B------:R-:W-:Y:S01]  /*1db0*/  ISETP.GE.AND P0, PT, R17, R22, PT ;  /* 0x000000161100720c */ /* 0x000fe20003f06270 */
[----:B------:R-:W-:Y:S01]  /*1dc0*/  BSSY B6, `(.L_x_14201) ;  /* 0x00000e9000067945 */ /* 0x000fe20003800000 */
[----:B------:R-:W-:Y:S02]  /*1dd0*/  IMAD.MOV.U32 R16, RZ, RZ, RZ ;  /* 0x000000ffff107224 */ /* 0x000fe400078e00ff */
[----:B------:R-:W-:-:S09]  /*1de0*/  IMAD.MOV.U32 R24, RZ, RZ, RZ ;  /* 0x000000ffff187224 */ /* 0x000fd200078e00ff */
        /* <DEDUP_REMOVED lines=19> */
.L_x_14206:
[----:B------:R0:W5:Y:S01]  /*1f20*/  LDG.E.U8 R24, [R4.64] ;  /* 0x0000002404187981 */ /* 0x000162000c1e1100 */
[----:B------:R-:W-:Y:S05]  /*1f30*/  BRA `(.L_x_14208) ;  /* 0x00000d0000007947 */ /* 0x000fea0003800000 */
.L_x_14205:
        /* <DEDUP_REMOVED lines=8> */
.L_x_14210:
[----:B------:R0:W5:Y:S01]  /*1fc0*/  LDG.E R24, [R4.64] ;  /* 0x0000002404187981 */ /* 0x000162000c1e1900 */
[----:B------:R-:W-:Y:S05]  /*1fd0*/  BRA `(.L_x_14208) ;  /* 0x00000c6000007947 */ /* 0x000fea0003800000 */
.L_x_14209:
[----:B------:R0:W5:Y:S01]  /*1fe0*/  LDG.E.S16 R24, [R4.64] ;  /* 0x0000002404187981 */ /* 0x000162000c1e1700 */
[----:B------:R-:W-:Y:S05]  /*1ff0*/  BRA `(.L_x_14208) ;  /* 0x00000c4000007947 */ /* 0x000fea0003800000 */
.L_x_14204:
        /* <DEDUP_REMOVED lines=9> */
.L_x_14212:
[----:B------:R-:W2:Y:S02]  /*2090*/  LDG.E.U16 R4, [R4.64] ;  /* 0x0000002404047981 */ /* 0x000ea4000c1e1500 */
[----:B--2---:R-:W-:-:S06]  /*20a0*/  HADD2.F32 R24, -RZ, R4.H0_H0 ;  /* 0x20000004ff187230 */ /* 0x004fcc0000004100 */
[----:B------:R-:W0:Y:S01]  /*20b0*/  F2I.FTZ.TRUNC.NTZ R24, R24 ;  /* 0x0000001800187305 */ /* 0x000e22000021f100 */
[----:B------:R-:W-:Y:S05]  /*20c0*/  BRA `(.L_x_14208) ;  /* 0x00000b7000007947 */ /* 0x000fea0003800000 */
.L_x_14211:
        /* <DEDUP_REMOVED lines=9> */
.L_x_14214:
[----:B------:R-:W2:Y:S02]  /*2160*/  LDG.E.U16 R4, [R4.64] ;  /* 0x0000002404047981 */ /* 0x000ea4000c1e1500 */
[----:B--2---:R-:W-:-:S06]  /*2170*/  HADD2.F32 R24, -RZ, R4.H0_H0 ;  /* 0x20000004ff187230 */ /* 0x004fcc0000004100 */
[----:B------:R-:W0:Y:S01]  /*2180*/  F2I.FTZ.TRUNC.NTZ R24, R24 ;  /* 0x0000001800187305 */ /* 0x000e22000021f100 */
[----:B------:R-:W-:Y:S05]  /*2190*/  BRA `(.L_x_14208) ;  /* 0x00000aa000007947 */ /* 0x000fea0003800000 */
.L_x_14213:
[----:B------:R-:W2:Y:S02]  /*21a0*/  LDG.E.64 R24, [R4.64] ;  /* 0x0000002404187981 */ /* 0x000ea4000c1e1b00 */
[----:B--2---:R0:W2:Y:S01]  /*21b0*/  F2I.F64.TRUNC R24, R24 ;  /* 0x0000001800187311 */ /* 0x0040a2000030d100 */
[----:B------:R-:W-:Y:S05]  /*21c0*/  BRA `(.L_x_14208) ;  /* 0x00000a7000007947 */ /* 0x000fea0003800000 */
.L_x_14203:
        /* <DEDUP_REMOVED lines=12> */
.L_x_14217:
[----:B------:R-:W2:Y:S02]  /*2290*/  LDG.E.64 R4, [R4.64] ;  /* 0x0000002404047981 */ /* 0x000ea4000c1e1b00 */
[----:B--2---:R0:W2:Y:S01]  /*22a0*/  F2I.F64.TRUNC R24, R4 ;  /* 0x0000000400187311 */ /* 0x0040a2000030d100 */
[----:B------:R-:W-:Y:S05]  /*22b0*/  BRA `(.L_x_14208) ;  /* 0x0000098000007947 */ /* 0x000fea0003800000 */
.L_x_14216:
        /* <DEDUP_REMOVED lines=27> */
.L_x_14219:
        /* <DEDUP_REMOVED lines=12> */
[----:B------:R0:W2:Y:S01]  /*2530*/  F2I.FTZ.TRUNC.NTZ R24, R0 ;  /* 0x0000000000187305 */ /* 0x0000a2000021f100 */
[----:B------:R-:W-:Y:S05]  /*2540*/  BRA `(.L_x_14208) ;  /* 0x000006f000007947 */ /* 0x000fea0003800000 */
.L_x_14218:
[----:B------:R-:W2:Y:S02]  /*2550*/  LDG.E.U16 R24, [R4.64] ;  /* 0x0000002404187981 */ /* 0x000ea4000c1e1500 */
[----:B--2---:R-:W-:-:S06]  /*2560*/  PRMT R24, RZ, 0x5410, R24 ;  /* 0x00005410ff187816 */ /* 0x004fcc0000000018 */
[----:B------:R-:W0:Y:S01]  /*2570*/  F2I.FTZ.TRUNC.NTZ R24, R24 ;  /* 0x0000001800187305 */ /* 0x000e22000021f100 */
[----:B------:R-:W-:Y:S05]  /*2580*/  BRA `(.L_x_14208) ;  /* 0x000006b000007947 */ /* 0x000fea0003800000 */
.L_x_14215:
        /* <DEDUP_REMOVED lines=10> */
.L_x_14222:
        /* <DEDUP_REMOVED lines=21> */
.L_x_14226:
[----:B------:R-:W-:Y:S05]  /*2780*/  BSYNC B1 ;  /* 0x0000000000017941 */ /* 0x000fea0003800000 */
.L_x_14225:
[----:B------:R-:W-:Y:S01]  /*2790*/  IMAD.SHL.U32 R3, R3, 0x100000, RZ ;  /* 0x0010000003037824 */ /* 0x000fe200078e00ff */
[----:B------:R-:W-:-:S04]  /*27a0*/  LEA R5, R0, 0x3b800000, 0x17 ;  /* 0x3b80000000057811 */ /* 0x000fc800078eb8ff */
[----:B------:R-:W-:Y:S02]  /*27b0*/  LOP3.LUT R24, R5, R3, R24, 0xfe, !PT ;  /* 0x0000000305187212 */ /* 0x000fe400078efe18 */
.L_x_14224:
[----:B------:R-:W-:Y:S05]  /*27c0*/  BSYNC B0 ;  /* 0x0000000000007941 */ /* 0x000fea0003800000 */
.L_x_14223:
[----:B------:R-:W0:Y:S01]  /*27d0*/  F2I.FTZ.TRUNC.NTZ R24, R24 ;  /* 0x0000001800187305 */ /* 0x000e22000021f100 */
[----:B------:R-:W-:Y:S05]  /*27e0*/  BRA `(.L_x_14208) ;  /* 0x0000045000007947 */ /* 0x000fea0003800000 */
.L_x_14221:
        /* <DEDUP_REMOVED lines=21> */
.L_x_14230:
[----:B------:R-:W-:Y:S05]  /*2940*/  BSYNC B1 ;  /* 0x0000000000017941 */ /* 0x000fea0003800000 */
.L_x_14229:
[----:B------:R-:W-:Y:S01]  /*2950*/  IMAD.SHL.U32 R3, R3, 0x200000, RZ ;  /* 0x0020000003037824 */ /* 0x000fe200078e00ff */
[----:B------:R-:W-:-:S04]  /*2960*/  LEA R5, R0, 0x37800000, 0x17 ;  /* 0x3780000000057811 */ /* 0x000fc800078eb8ff */
[----:B------:R-:W-:Y:S02]  /*2970*/  LOP3.LUT R24, R5, R3, R24, 0xfe, !PT ;  /* 0x0000000305187212 */ /* 0x000fe400078efe18 */
.L_x_14228:
[----:B------:R-:W-:Y:S05]  /*2980*/  BSYNC B0 ;  /* 0x0000000000007941 */ /* 0x000fea0003800000 */
.L_x_14227:
[----:B------:R-:W0:Y:S01]  /*2990*/  F2I.FTZ.TRUNC.NTZ R24, R24 ;  /* 0x0000001800187305 */ /* 0x000e22000021f100 */
[----:B------:R-:W-:Y:S05]  /*29a0*/  BRA `(.L_x_14208) ;  /* 0x0000029000007947 */ /* 0x000fea0003800000 */
.L_x_14220:
        /* <DEDUP_REMOVED lines=14> */
.L_x_14234:
[----:B------:R-:W-:Y:S05]  /*2a90*/  BSYNC B0 ;  /* 0x0000000000007941 */ /* 0x000fea0003800000 */
.L_x_14233:
[----:B------:R-:W0:Y:S01]  /*2aa0*/  F2I.FTZ.TRUNC.NTZ R24, R24 ;  /* 0x0000001800187305 */ /* 0x000e22000021f100 */
[----:B------:R-:W-:Y:S05]  /*2ab0*/  BRA `(.L_x_14208) ;  /* 0x0000018000007947 */ /* 0x000fea0003800000 */
.L_x_14207:
        /* <DEDUP_REMOVED lines=21> */
.L_x_14232:
[----:B------:R0:W5:Y:S01]  /*2c10*/  LDG.E R24, [R4.64] ;  /* 0x0000002404187981 */ /* 0x000162000c1e1900 */
[----:B------:R-:W-:Y:S05]  /*2c20*/  BRA `(.L_x_14208) ;  /* 0x0000001000007947 */ /* 0x000fea0003800000 */
.L_x_14231:
[----:B------:R0:W5:Y:S02]  /*2c30*/  LDG.E R24, [R4.64] ;  /* 0x0000002404187981 */ /* 0x000164000c1e1900 */
.L_x_14208:
[----:B------:R-:W-:-:S03]  /*2c40*/  IADD3 R17, R17, 0x80, RZ ;  /* 0x0000008011117810 */ /* 0x000fc60007ffe0ff */
.L_x_14202:
[----:B------:R-:W-:Y:S05]  /*2c50*/  BSYNC B6 ;  /* 0x0000000000067941 */ /* 0x000fea0003800000 */
.L_x_14201:
        /* <DEDUP_REMOVED lines=20> */
.L_x_14240:
[----:B------:R0:W5:Y:S01]  /*2da0*/  LDG.E.U8 R16, [R4.64] ;  /* 0x0000002404107981 */ /* 0x000162000c1e1100 */
[----:B------:R-:W-:Y:S05]  /*2db0*/  BRA `(.L_x_14236) ;  /* 0x00000cf000007947 */ /* 0x000fea0003800000 */
.L_x_14239:
        /* <DEDUP_REMOVED lines=8> */
.L_x_14243:
[----:B------:R0:W5:Y:S01]  /*2e40*/  LDG.E R16, [R4.64] ;  /* 0x0000002404107981 */ /* 0x000162000c1e1900 */
[----:B------:R-:W-:Y:S05]  /*2e50*/  BRA `(.L_x_14236) ;  /* 0x00000c5000007947 */ /* 0x000fea0003800000 */
.L_x_14242:
[----:B------:R0:W5:Y:S01]  /*2e60*/  LDG.E.S16 R16, [R4.64] ;  /* 0x0000002404107981 */ /* 0x000162000c1e1700 */
[----:B------:R-:W-:Y:S05]  /*2e70*/  BRA `(.L_x_14236) ;  /* 0x00000c3000007947 */ /* 0x000fea0003800000 */
.L_x_14238:
        /* <DEDUP_REMOVED lines=9> */
.L_x_14245:
[----:B------:R-:W3:Y:S02]  /*2f10*/  LDG.E.U16 R4, [R4.64] ;  /* 0x0000002404047981 */ /* 0x000ee4000c1e1500 */
[----:B---3--:R-:W-:-:S06]  /*2f20*/  HADD2.F32 R16, -RZ, R4.H0_H0 ;  /* 0x20000004ff107230 */ /* 0x008fcc0000004100 */
[----:B------:R-:W0:Y:S01]  /*2f30*/  F2I.FTZ.TRUNC.NTZ R16, R16 ;  /* 0x0000001000107305 */ /* 0x000e22000021f100 */
[----:B------:R-:W-:Y:S05]  /*2f40*/  BRA `(.L_x_14236) ;  /* 0x00000b6000007947 */ /* 0x000fea0003800000 */
.L_x_14244:
        /* <DEDUP_REMOVED lines=9> */
.L_x_14247:
[----:B------:R-:W3:Y:S02]  /*2fe0*/  LDG.E.U16 R4, [R4.64] ;  /* 0x0000002404047981 */ /* 0x000ee4000c1e1500 */
[----:B---3--:R-:W-:-:S06]  /*2ff0*/  HADD2.F32 R16, -RZ, R4.H0_H0 ;  /* 0x20000004ff107230 */ /* 0x008fcc0000004100 */
[----:B------:R-:W0:Y:S01]  /*3000*/  F2I.FTZ.TRUNC.NTZ R16, R16 ;  /* 0x0000001000107305 */ /* 0x000e22000021f100 */
[----:B------:R-:W-:Y:S05]  /*3010*/  BRA `(.L_x_14236) ;  /* 0x00000a9000007947 */ /* 0x000fea0003800000 */
.L_x_14246:
[----:B------:R-:W3:Y:S02]  /*3020*/  LDG.E.64 R16, [R4.64] ;  /* 0x0000002404107981 */ /* 0x000ee4000c1e1b00 */
[----:B---3--:R0:W3:Y:S01]  /*3030*/  F2I.F64.TRUNC R16, R16 ;  /* 0x0000001000107311 */ /* 0x0080e2000030d100 */
[----:B------:R-:W-:Y:S05]  /*3040*/  BRA `(.L_x_14236) ;  /* 0x00000a6000007947 */ /* 0x000fea0003800000 */
.L_x_14237:
        /* <DEDUP_REMOVED lines=12> */
.L_x_14250:
[----:B------:R-:W3:Y:S02]  /*3110*/  LDG.E.64 R4, [R4.64] ;  /* 0x0000002404047981 */ /* 0x000ee4000c1e1b00 */
[----:B---3--:R0:W3:Y:S01]  /*3120*/  F2I.F64.TRUNC R16, R4 ;  /* 0x0000000400107311 */ /* 0x0080e2000030d100 */
[----:B------:R-:W-:Y:S05]  /*3130*/  BRA `(.L_x_14236) ;  /* 0x0000097000007947 */ /* 0x000fea0003800000 */
.L_x_14249:
        /* <DEDUP_REMOVED lines=27> */
.L_x_14252:
        /* <DEDUP_REMOVED lines=12> */
[----:B------:R0:W3:Y:S01]  /*33b0*/  F2I.FTZ.TRUNC.NTZ R16, R0 ;  /* 0x0000000000107305 */ /* 0x0000e2000021f100 */
[----:B------:R-:W-:Y:S05]  /*33c0*/  BRA `(.L_x_14236) ;  /* 0x000006e000007947 */ /* 0x000fea0003800000 */
.L_x_14251:
[----:B------:R-:W3:Y:S02]  /*33d0*/  LDG.E.U16 R16, [R4.64] ;  /* 0x0000002404107981 */ /* 0x000ee4000c1e1500 */
[----:B---3--:R-:W-:-:S06]  /*33e0*/  PRMT R16, RZ, 0x5410, R16 ;  /* 0x00005410ff107816 */ /* 0x008fcc0000000010 */
[----:B------:R-:W0:Y:S01]  /*33f0*/  F2I.FTZ.TRUNC.NTZ R16, R16 ;  /* 0x0000001000107305 */ /* 0x000e22000021f100 */
[----:B------:R-:W-:Y:S05]  /*3400*/  BRA `(.L_x_14236) ;  /* 0x000006a000007947 */ /* 0x000fea0003800000 */
.L_x_14248:
        /* <DEDUP_REMOVED lines=10> */
.L_x_14255:
        /* <DEDUP_REMOVED lines=21> */
.L_x_14259:
[----:B------:R-:W-:Y:S05]  /*3600*/  BSYNC B1 ;  /* 0x0000000000017941 */ /* 0x000fea0003800000 */
.L_x_14258:
[----:B------:R-:W-:Y:S01]  /*3610*/  IMAD.SHL.U32 R3, R3, 0x100000, RZ ;  /* 0x0010000003037824 */ /* 0x000fe200078e00ff */
[----:B------:R-:W-:-:S04]  /*3620*/  LEA R5, R0, 0x3b800000, 0x17 ;  /* 0x3b80000000057811 */ /* 0x000fc800078eb8ff */
[----:B------:R-:W-:Y:S02]  /*3630*/  LOP3.LUT R16, R5, R3, R16, 0xfe, !PT ;  /* 0x0000000305107212 */ /* 0x000fe400078efe10 */
.L_x_14257:
[----:B------:R-:W-:Y:S05]  /*3640*/  BSYNC B0 ;  /* 0x0000000000007941 */ /* 0x000fea0003800000 */
.L_x_14256:
[----:B------:R-:W0:Y:S01]  /*3650*/  F2I.FTZ.TRUNC.NTZ R16, R16 ;  /* 0x0000001000107305 */ /* 0x000e22000021f100 */
[----:B------:R-:W-:Y:S05]  /*3660*/  BRA `(.L_x_14236) ;  /* 0x0000044000007947 */ /* 0x000fea0003800000 */
.L_x_14254:
        /* <DEDUP_REMOVED lines=21> */
.L_x_14263:
[----:B------:R-:W-:Y:S05]  /*37c0*/  BSYNC B1 ;  /* 0x0000000000017941 */ /* 0x000fea0003800000 */
.L_x_14262:
[----:B------:R-:W-:Y:S01]  /*37d0*/  IMAD.SHL.U32 R3, R3, 0x200000, RZ ;  /* 0x0020000003037824 */ /* 0x000fe200078e00ff */
[----:B------:R-:W-:-:S04]  /*37e0*/  LEA R5, R0, 0x37800000, 0x17 ;  /* 0x3780000000057811 */ /* 0x000fc800078eb8ff */
[----:B------:R-:W-:Y:S02]  /*37f0*/  LOP3.LUT R16, R5, R3, R16, 0xfe, !PT ;  /* 0x0000000305107212 */ /* 0x000fe400078efe10 */
.L_x_14261:
[----:B------:R-:W-:Y:S05]  /*3800*/  BSYNC B0 ;  /* 0x0000000000007941 */ /* 0x000fea0003800000 */
.L_x_14260:
[----:B------:R-:W0:Y:S01]  /*3810*/  F2I.FTZ.TRUNC.NTZ R16, R16 ;  /* 0x0000001000107305 */ /* 0x000e22000021f100 */
[----:B------:R-:W-:Y:S05]  /*3820*/  BRA `(.L_x_14236) ;  /* 0x0000028000007947 */ /* 0x000fea0003800000 */
.L_x_14253:
        /* <DEDUP_REMOVED lines=14> */
.L_x_14267:
[----:B------:R-:W-:Y:S05]  /*3910*/  BSYNC B0 ;  /* 0x0000000000007941 */ /* 0x000fea0003800000 */
.L_x_14266:
[----:B------:R-:W0:Y:S01]  /*3920*/  F2I.FTZ.TRUNC.NTZ R16, R16 ;  /* 0x0000001000107305 */ /* 0x000e22000021f100 */
[----:B------:R-:W-:Y:S05]  /*3930*/  BRA `(.L_x_14236) ;  /* 0x0000017000007947 */ /* 0x000fea0003800000 */
.L_x_14241:
        /* <DEDUP_REMOVED lines=20> */
.L_x_14265:
[----:B------:R0:W5:Y:S01]  /*3a80*/  LDG.E R16, [R4.64] ;  /* 0x0000002404107981 */ /* 0x000162000c1e1900 */
[----:B------:R-:W-:Y:S05]  /*3a90*/  BRA `(.L_x_14236) ;  /* 0x0000001000007947 */ /* 0x000fea0003800000 */
.L_x_14264:
[----:B------:R0:W5:Y:S02]  /*3aa0*/  LDG.E R16, [R4.64] ;  /* 0x0000002404107981 */ /* 0x000164000c1e1900 */
.L_x_14236:
[----:B------:R-:W-:Y:S05]  /*3ab0*/  BSYNC B6 ;  /* 0x0000000000067941 */ /* 0x000fea0003800000 */
.L_x_14235:
[----:B------:R-:W4:Y:S01]  /*3ac0*/  S2R R23, SR_TID.X ;  /* 0x0000000000177919 */ /* 0x000f220000002100 */
[----:B0-----:R-:W0:Y:S01]  /*3ad0*/  LDC.U8 R17, c[0x0][0x184] ;  /* 0x00006100ff117b82 */ /* 0x001e220000000000 */
[----:B------:R-:W-:Y:S01]  /*3ae0*/  BSSY B6, `(.L_x_14268) ;  /* 0x00000f6000067945 */ /* 0x000fe20003800000 */
[----:B-1---5:R-:W-:Y:S02]  /*3af0*/  IMAD.MOV R25, RZ, RZ, -R26 ;  /* 0x000000ffff197224 */ /* 0x022fe400078e0a1a */
[----:B--2---:R-:W-:Y:S02]  /*3b00*/  IMAD.MOV R18, RZ, RZ, -R24 ;  /* 0x000000ffff127224 */ /* 0x004fe400078e0a18 */
[----:B---3--:R-:W-:Y:S01]  /*3b10*/  IMAD.MOV R19, RZ, RZ, -R16 ;  /* 0x000000ffff137224 */ /* 0x008fe200078e0a10 */
        /* <DEDUP_REMOVED lines=22> */
.L_x_14273:
[----:B------:R0:W-:Y:S01]  /*3c80*/  STG.E.U8 [R8.64], R3 ;  /* 0x0000000308007986 */ /* 0x0001e2000c101124 */
[----:B------:R-:W-:Y:S05]  /*3c90*/  BRA `(.L_x_14269) ;  /* 0x00000da000007947 */ /* 0x000fea0003800000 */
.L_x_14272:
[----:B------:R-:W-:-:S13]  /*3ca0*/  ISETP.NE.AND P0, PT, R0, 0x2, PT ;  /* 0x000000020000780c */ /* 0x000fda0003f05270 */
[----:B------:R-:W-:Y:S05]  /*3cb0*/  @!P0 BRA `(.L_x_14275) ;  /* 0x000000a000008947 */ /* 0x000fea0003800000 */
[----:B------:R-:W-:-:S13]  /*3cc0*/  ISETP.NE.AND P0, PT, R0, 0x3, PT ;  /* 0x000000030000780c */ /* 0x000fda0003f05270 */
[----:B------:R-:W-:Y:S05]  /*3cd0*/  @!P0 BRA `(.L_x_14276) ;  /* 0x0000006000008947 */ /* 0x000fea0003800000 */
[----:B------:R-:W-:-:S13]  /*3ce0*/  ISETP.NE.AND P0, PT, R0, 0x4, PT ;  /* 0x000000040000780c */ /* 0x000fda0003f05270 */
[----:B------:R-:W-:Y:S05]  /*3cf0*/  @P0 BRA `(.L_x_14274) ;  /* 0x00000bb000000947 */ /* 0x000fea0003800000 */
[--C-:B------:R-:W-:Y:S01]  /*3d00*/  SHF.R.S32.HI R5, RZ, 0x1f, R3.reuse ;  /* 0x0000001fff057819 */ /* 0x100fe20000011403 */
[----:B------:R-:W-:-:S05]  /*3d10*/  IMAD.MOV.U32 R4, RZ, RZ, R3 ;  /* 0x000000ffff047224 */ /* 0x000fca00078e0003 */
[----:B------:R0:W-:Y:S01]  /*3d20*/  STG.E.64 [R8.64], R4 ;  /* 0x0000000408007986 */ /* 0x0001e2000c101b24 */
[----:B------:R-:W-:Y:S05]  /*3d30*/  BRA `(.L_x_14269) ;  /* 0x00000d0000007947 */ /* 0x000fea0003800000 */
.L_x_14276:
[----:B------:R0:W-:Y:S01]  /*3d40*/  STG.E [R8.64], R3 ;  /* 0x0000000308007986 */ /* 0x0001e2000c101924 */
[----:B------:R-:W-:Y:S05]  /*3d50*/  BRA `(.L_x_14269) ;  /* 0x00000ce000007947 */ /* 0x000fea0003800000 */
.L_x_14275:
[----:B------:R0:W-:Y:S01]  /*3d60*/  STG.E.U16 [R8.64], R3 ;  /* 0x0000000308007986 */ /* 0x0001e2000c101524 */
[----:B------:R-:W-:Y:S05]  /*3d70*/  BRA `(.L_x_14269) ;  /* 0x00000cc000007947 */ /* 0x000fea0003800000 */
.L_x_14271:
        /* <DEDUP_REMOVED lines=9> */
.L_x_14278:
[----:B------:R-:W0:Y:S02]  /*3e10*/  I2F R0, R3 ;  /* 0x0000000300007306 */ /* 0x000e240000201400 */
[----:B0-----:R-:W-:-:S05]  /*3e20*/  F2FP.PACK_AB R0, RZ, R0 ;  /* 0x00000000ff00723e */ /* 0x001fca00000000ff */
[----:B------:R0:W-:Y:S01]  /*3e30*/  STG.E.U16 [R8.64], R0 ;  /* 0x0000000008007986 */ /* 0x0001e2000c101524 */
[----:B------:R-:W-:Y:S05]  /*3e40*/  BRA `(.L_x_14269) ;  /* 0x00000bf000007947 */ /* 0x000fea0003800000 */
.L_x_14277:
        /* <DEDUP_REMOVED lines=10> */
.L_x_14280:
[----:B------:R-:W0:Y:S02]  /*3ef0*/  I2F R3, R3 ;  /* 0x0000000300037306 */ /* 0x000e240000201400 */
[----:B0-----:R-:W-:-:S04]  /*3f00*/  F2FP.PACK_AB R3, RZ, R3 ;  /* 0x00000003ff03723e */ /* 0x001fc800000000ff */
[----:B------:R-:W-:-:S05]  /*3f10*/  PRMT R3, R3, 0x5410, RZ ;  /* 0x0000541003037816 */ /* 0x000fca00000000ff */
[----:B------:R0:W-:Y:S01]  /*3f20*/  STG.E [R8.64], R3 ;  /* 0x0000000308007986 */ /* 0x0001e2000c101924 */
[----:B------:R-:W-:Y:S05]  /*3f30*/  BRA `(.L_x_14269) ;  /* 0x00000b0000007947 */ /* 0x000fea0003800000 */
.L_x_14279:
[----:B------:R-:W0:Y:S02]  /*3f40*/  I2F.F64 R4, R3 ;  /* 0x0000000300047312 */ /* 0x000e240000201c00 */
[----:B0-----:R0:W-:Y:S01]  /*3f50*/  STG.E.64 [R8.64], R4 ;  /* 0x0000000408007986 */ /* 0x0011e2000c101b24 */
[----:B------:R-:W-:Y:S05]  /*3f60*/  BRA `(.L_x_14269) ;  /* 0x00000ad000007947 */ /* 0x000fea0003800000 */
.L_x_14270:
        /* <DEDUP_REMOVED lines=12> */
.L_x_14283:
[----:B------:R-:W0:Y:S01]  /*4030*/  I2F.F64 R4, R3 ;  /* 0x0000000300047312 */ /* 0x000e220000201c00 */
[----:B------:R-:W-:-:S05]  /*4040*/  CS2R R6, SRZ ;  /* 0x0000000000067805 */ /* 0x000fca000001ff00 */
[----:B0-----:R0:W-:Y:S01]  /*4050*/  STG.E.128 [R8.64], R4 ;  /* 0x0000000408007986 */ /* 0x0011e2000c101d24 */
[----:B------:R-:W-:Y:S05]  /*4060*/  BRA `(.L_x_14269) ;  /* 0x000009d000007947 */ /* 0x000fea0003800000 */
.L_x_14282:
        /* <DEDUP_REMOVED lines=21> */
.L_x_14287:
[----:B------:R-:W-:Y:S05]  /*41c0*/  BSYNC B0 ;  /* 0x0000000000007941 */ /* 0x000fea0003800000 */
.L_x_14286:
[----:B------:R-:W-:-:S05]  /*41d0*/  LOP3.LUT R5, R0, R5, RZ, 0xfc, !PT ;  /* 0x0000000500057212 */ /* 0x000fca00078efcff */
[----:B------:R0:W-:Y:S01]  /*41e0*/  STG.E.U8 [R8.64], R5 ;  /* 0x0000000508007986 */ /* 0x0001e2000c101124 */
[----:B------:R-:W-:Y:S05]  /*41f0*/  BRA `(.L_x_14269) ;  /* 0x0000084000007947 */ /* 0x000fea0003800000 */
.L_x_14285:
        /* <DEDUP_REMOVED lines=13> */
.L_x_14289:
[----:B------:R-:W-:Y:S01]  /*42d0*/  IMAD.MOV.U32 R0, RZ, RZ, 0x7f ;  /* 0x0000007fff007424 */ /* 0x000fe200078e00ff */
[----:B------:R-:W-:-:S04]  /*42e0*/  ISETP.GT.U32.AND P0, PT, R4, 0x7f800000, PT ;  /* 0x7f8000000400780c */ /* 0x000fc80003f04070 */
[----:B------:R-:W-:-:S04]  /*42f0*/  SEL R0, R0, 0x7c, P0 ;  /* 0x0000007c00007807 */ /* 0x000fc80000000000 */
.L_x_14290:
[----:B------:R-:W-:Y:S05]  /*4300*/  BSYNC B0 ;  /* 0x0000000000007941 */ /* 0x000fea0003800000 */
.L_x_14288:
[----:B------:R-:W-:-:S04]  /*4310*/  LOP3.LUT R3, R5, 0x80000000, RZ, 0xc0, !PT ;  /* 0x8000000005037812 */ /* 0x000fc800078ec0ff */
[----:B------:R-:W-:-:S04]  /*4320*/  SHF.R.U32.HI R3, RZ, 0x18, R3 ;  /* 0x00000018ff037819 */ /* 0x000fc80000011603 */
[----:B------:R-:W-:-:S05]  /*4330*/  LOP3.LUT R3, R0, R3, RZ, 0xfc, !PT ;  /* 0x0000000300037212 */ /* 0x000fca00078efcff */
[----:B------:R0:W-:Y:S01]  /*4340*/  STG.E.U8 [R8.64], R3 ;  /* 0x0000000308007986 */ /* 0x0001e2000c101124 */
[----:B------:R-:W-:Y:S05]  /*4350*/  BRA `(.L_x_14269) ;  /* 0x000006e000007947 */ /* 0x000fea0003800000 */
.L_x_14284:
[----:B------:R-:W0:Y:S02]  /*4360*/  I2F R0, R3 ;  /* 0x0000000300007306 */ /* 0x000e240000201400 */
[----:B0-----:R-:W-:-:S05]  /*4370*/  F2FP.BF16.PACK_AB R0, RZ, R0 ;  /* 0x00000000ff00723e */ /* 0x001fca00000010ff */
[----:B------:R0:W-:Y:S01]  /*4380*/  STG.E.U16 [R8.64], R0 ;  /* 0x0000000008007986 */ /* 0x0001e2000c101524 */
[----:B------:R-:W-:Y:S05]  /*4390*/  BRA `(.L_x_14269) ;  /* 0x000006a000007947 */ /* 0x000fea0003800000 */
.L_x_14281:
        /* <DEDUP_REMOVED lines=10> */
.L_x_14293:
        /* <DEDUP_REMOVED lines=17> */
.L_x_14296:
[----:B------:R-:W-:-:S04]  /*4550*/  LOP3.LUT R3, R3, 0x80000000, RZ, 0xc0, !PT ;  /* 0x8000000003037812 */ /* 0x000fc800078ec0ff */
[----:B------:R-:W-:-:S04]  /*4560*/  SHF.R.U32.HI R3, RZ, 0x18, R3 ;  /* 0x00000018ff037819 */ /* 0x000fc80000011603 */
[----:B------:R-:W-:-:S04]  /*4570*/  LOP3.LUT R0, R0, R3, RZ, 0xfc, !PT ;  /* 0x0000000300007212 */ /* 0x000fc800078efcff */
[----:B------:R-:W-:Y:S02]  /*4580*/  PRMT R4, R0, 0x7610, R4 ;  /* 0x0000761000047816 */ /* 0x000fe40000000004 */
.L_x_14295:
[----:B------:R-:W-:Y:S05]  /*4590*/  BSYNC B0 ;  /* 0x0000000000007941 */ /* 0x000fea0003800000 */
.L_x_14294:
[----:B------:R0:W-:Y:S01]  /*45a0*/  STG.E.U8 [R8.64], R4 ;  /* 0x0000000408007986 */ /* 0x0001e2000c101124 */
[----:B------:R-:W-:Y:S05]  /*45b0*/  BRA `(.L_x_14269) ;  /* 0x0000048000007947 */ /* 0x000fea0003800000 */
.L_x_14292:
        /* <DEDUP_REMOVED lines=17> */
.L_x_14299:
[----:B------:R-:W-:-:S04]  /*46d0*/  LOP3.LUT R3, R3, 0x80000000, RZ, 0xc0, !PT ;  /* 0x8000000003037812 */ /* 0x000fc800078ec0ff */
[----:B------:R-:W-:-:S04]  /*46e0*/  SHF.R.U32.HI R3, RZ, 0x18, R3 ;  /* 0x00000018ff037819 */ /* 0x000fc80000011603 */
[----:B------:R-:W-:-:S04]  /*46f0*/  LOP3.LUT R0, R0, R3, RZ, 0xfc, !PT ;  /* 0x0000000300007212 */ /* 0x000fc800078efcff */
[----:B------:R-:W-:Y:S02]  /*4700*/  PRMT R4, R0, 0x7610, R4 ;  /* 0x0000761000047816 */ /* 0x000fe40000000004 */
.L_x_14298:
[----:B------:R-:W-:Y:S05]  /*4710*/  BSYNC B0 ;  /* 0x0000000000007941 */ /* 0x000fea0003800000 */
.L_x_14297:
[----:B------:R0:W-:Y:S01]  /*4720*/  STG.E.U8 [R8.64], R4 ;  /* 0x0000000408007986 */ /* 0x0001e2000c101124 */
[----:B------:R-:W-:Y:S05]  /*4730*/  BRA `(.L_x_14269) ;  /* 0x0000030000007947 */ /* 0x000fea0003800000 */
.L_x_14291:
        /* <DEDUP_REMOVED lines=23> */
.L_x_14274:
        /* <DEDUP_REMOVED lines=20> */
.L_x_14301:
[--C-:B------:R-:W-:Y:S01]  /*49f0*/  SHF.R.S32.HI R5, RZ, 0x1f, R3.reuse ;  /* 0x0000001fff057819 */ /* 0x100fe20000011403 */
[----:B------:R-:W-:-:S05]  /*4a00*/  IMAD.MOV.U32 R4, RZ, RZ, R3 ;  /* 0x000000ffff047224 */ /* 0x000fca00078e0003 */
[----:B------:R0:W-:Y:S01]  /*4a10*/  STG.E.64 [R8.64], R4 ;  /* 0x0000000408007986 */ /* 0x0001e2000c101b24 */
[----:B------:R-:W-:Y:S05]  /*4a20*/  BRA `(.L_x_14269) ;  /* 0x0000001000007947 */ /* 0x000fea0003800000 */
.L_x_14300:
[----:B------:R0:W-:Y:S02]  /*4a30*/  STG.E [R8.64], R3 ;  /* 0x0000000308007986 */ /* 0x0001e4000c101924 */
.L_x_14269:
[----:B0-----:R-:W-:Y:S05]  /*4a40*/  BSYNC B6 ;  /* 0x0000000000067941 */ /* 0x001fea0003800000 */
.L_x_14268:
        /* <DEDUP_REMOVED lines=21> */
.L_x_14307:
[----:B------:R0:W-:Y:S01]  /*4ba0*/  STG.E.U8 [R8.64], R25 ;  /* 0x0000001908007986 */ /* 0x0001e2000c101124 */
[----:B------:R-:W-:Y:S05]  /*4bb0*/  BRA `(.L_x_14309) ;  /* 0x00000e5000007947 */ /* 0x000fea0003800000 */
.L_x_14306:
[----:B------:R-:W-:-:S13]  /*4bc0*/  ISETP.NE.AND P0, PT, R0, 0x2, PT ;  /* 0x000000020000780c */ /* 0x000fda0003f05270 */
[----:B------:R-:W-:Y:S05]  /*4bd0*/  @!P0 BRA `(.L_x_14310) ;  /* 0x000000a000008947 */ /* 0x000fea0003800000 */
[----:B------:R-:W-:-:S13]  /*4be0*/  ISETP.NE.AND P0, PT, R0, 0x3, PT ;  /* 0x000000030000780c */ /* 0x000fda0003f05270 */
[----:B------:R-:W-:Y:S05]  /*4bf0*/  @!P0 BRA `(.L_x_14311) ;  /* 0x0000006000008947 */ /* 0x000fea0003800000 */
[----:B------:R-:W-:-:S13]  /*4c00*/  ISETP.NE.AND P0, PT, R0, 0x4, PT ;  /* 0x000000040000780c */ /* 0x000fda0003f05270 */
[----:B------:R-:W-:Y:S05]  /*4c10*/  @P0 BRA `(.L_x_14308) ;  /* 0x00000c6000000947 */ /* 0x000fea0003800000 */
[----:B------:R-:W-:-:S05]  /*4c20*/  IMAD.MOV R26, RZ, RZ, -R26 ;  /* 0x000000ffff1a7224 */ /* 0x000fca00078e0a1a */
[----:B------:R-:W-:-:S05]  /*4c30*/  SHF.R.S32.HI R27, RZ, 0x1f, R26 ;  /* 0x0000001fff1b7819 */ /* 0x000fca000001141a */
[----:B------:R0:W-:Y:S01]  /*4c40*/  STG.E.64 [R8.64], R26 ;  /* 0x0000001a08007986 */ /* 0x0001e2000c101b24 */
[----:B------:R-:W-:Y:S05]  /*4c50*/  BRA `(.L_x_14309) ;  /* 0x00000db000007947 */ /* 0x000fea0003800000 */
.L_x_14311:
[----:B------:R0:W-:Y:S01]  /*4c60*/  STG.E [R8.64], R25 ;  /* 0x0000001908007986 */ /* 0x0001e2000c101924 */
[----:B------:R-:W-:Y:S05]  /*4c70*/  BRA `(.L_x_14309) ;  /* 0x00000d9000007947 */ /* 0x000fea0003800000 */
.L_x_14310:
[----:B------:R0:W-:Y:S01]  /*4c80*/  STG.E.U16 [R8.64], R25 ;  /* 0x0000001908007986 */ /* 0x0001e2000c101524 */
[----:B------:R-:W-:Y:S05]  /*4c90*/  BRA `(.L_x_14309) ;  /* 0x00000d7000007947 */ /* 0x000fea0003800000 */
.L_x_14305:
[----:B------:R-:W-:-:S13]  /*4ca0*/  ISETP.GT.AND P0, PT, R0, 0x6, PT ;  /* 0x000000060000780c */ /* 0x000fda0003f04270 */
[----:B------:R-:W-:Y:S05]  /*4cb0*/  @P0 BRA `(.L_x_14312) ;  /* 0x000000d000000947 */ /* 0x000fea0003800000 */
[----:B------:R-:W-:-:S13]  /*4cc0*/  ISETP.NE.AND P0, PT, R0, 0x5, PT ;  /* 0x000000050000780c */ /* 0x000fda0003f05270 */
[----:B------:R-:W-:Y:S05]  /*4cd0*/  @!P0 BRA `(.L_x_14313) ;  /* 0x0000006000008947 */ /* 0x000fea0003800000 */
[----:B------:R-:W-:-:S13]  /*4ce0*/  ISETP.NE.AND P0, PT, R0, 0x6, PT ;  /* 0x000000060000780c */ /* 0x000fda0003f05270 */
[----:B------:R-:W-:Y:S05]  /*4cf0*/  @P0 BRA `(.L_x_14308) ;  /* 0x00000b8000000947 */ /* 0x000fea0003800000 */
[----:B------:R-:W-:-:S06]  /*4d00*/  IMAD.MOV R3, RZ, RZ, -R26 ;  /* 0x000000ffff037224 */ /* 0x000fcc00078e0a1a */
[----:B------:R-:W0:Y:S02]  /*4d10*/  I2F R3, R3 ;  /* 0x0000000300037306 */ /* 0x000e240000201400 */
[----:B0-----:R0:W-:Y:S01]  /*4d20*/  STG.E [R8.64], R3 ;  /* 0x0000000308007986 */ /* 0x0011e2000c101924 */
[----:B------:R-:W-:Y:S05]  /*4d30*/  BRA `(.L_x_14309) ;  /* 0x00000cd000007947 */ /* 0x000fea0003800000 */
.L_x_14313:
[----:B------:R-:W-:-:S04]  /*4d40*/  IMAD.MOV R26, RZ, RZ, -R26 ;  /* 0x000000ffff1a7224 */ /* 0x000fc800078e0a1a */
[----:B------:R-:W0:Y:S02]  /*4d50*/  I2F R0, R26 ;  /* 0x0000001a00007306 */ /* 0x000e240000201400 */
[----:B0-----:R-:W-:-:S05]  /*4d60*/  F2FP.PACK_AB R0, RZ, R0 ;  /* 0x00000000ff00723e */ /* 0x001fca00000000ff */
[----:B------:R0:W-:Y:S01]  /*4d70*/  STG.E.U16 [R8.64], R0 ;  /* 0x0000000008007986 */ /* 0x0001e2000c101524 */
[----:B------:R-:W-:Y:S05]  /*4d80*/  BRA `(.L_x_14309) ;  /* 0x00000c8000007947 */ /* 0x000fea0003800000 */
.L_x_14312:
[----:B------:R-:W-:-:S13]  /*4d90*/  ISETP.NE.AND P0, PT, R0, 0x7, PT ;  /* 0x000000070000780c */ /* 0x000fda0003f05270 */
[----:B------:R-:W-:Y:S05]  /*4da0*/  @!P0 BRA `(.L_x_14314) ;  /* 0x000000f000008947 */ /* 0x000fea0003800000 */
[----:B------:R-:W-:-:S13]  /*4db0*/  ISETP.NE.AND P0, PT, R0, 0x8, PT ;  /* 0x000000080000780c */ /* 0x000fda0003f05270 */
[----:B------:R-:W-:Y:S05]  /*4dc0*/  @!P0 BRA `(.L_x_14315) ;  /* 0x0000007000008947 */ /* 0x000fea0003800000 */
[----:B------:R-:W-:-:S13]  /*4dd0*/  ISETP.NE.AND P0, PT, R0, 0x9, PT ;  /* 0x000000090000780c */ /* 0x000fda0003f05270 */
[----:B------:R-:W-:Y:S05]  /*4de0*/  @P0 BRA `(.L_x_14308) ;  /* 0x00000a9000000947 */ /* 0x000fea0003800000 */
[----:B------:R-:W-:Y:S02]  /*4df0*/  IMAD.MOV R26, RZ, RZ, -R26 ;  /* 0x000000ffff1a7224 */ /* 0x000fe400078e0a1a */
[----:B------:R-:W-:-:S04]  /*4e00*/  IMAD.MOV.U32 R27, RZ, RZ, RZ ;  /* 0x000000ffff1b7224 */ /* 0x000fc800078e00ff */
[----:B------:R-:W0:Y:S02]  /*4e10*/  I2F R26, R26 ;  /* 0x0000001a001a7306 */ /* 0x000e240000201400 */
[----:B0-----:R0:W-:Y:S01]  /*4e20*/  STG.E.64 [R8.64], R26 ;  /* 0x0000001a08007986 */ /* 0x0011e2000c101b24 */
[----:B------:R-:W-:Y:S05]  /*4e30*/  BRA `(.L_x_14309) ;  /* 0x00000bd000007947 */ /* 0x000fea0003800000 */
.L_x_14315:
[----:B------:R-:W-:-:S06]  /*4e40*/  IMAD.MOV R26, RZ, RZ, -R26 ;  /* 0x000000ffff1a7224 */ /* 0x000fcc00078e0a1a */
[----:B------:R-:W0:Y:S02]  /*4e50*/  I2F R26, R26 ;  /* 0x0000001a001a7306 */ /* 0x000e240000201400 */
[----:B0-----:R-:W-:-:S04]  /*4e60*/  F2FP.PACK_AB R3, RZ, R26 ;  /* 0x0000001aff03723e */ /* 0x001fc800000000ff */
[----:B------:R-:W-:-:S05]  /*4e70*/  PRMT R3, R3, 0x5410, RZ ;  /* 0x0000541003037816 */ /* 0x000fca00000000ff */
[----:B------:R0:W-:Y:S01]  /*4e80*/  STG.E [R8.64], R3 ;  /* 0x0000000308007986 */ /* 0x0001e2000c101924 */
[----:B------:R-:W-:Y:S05]  /*4e90*/  BRA `(.L_x_14309) ;  /* 0x00000b7000007947 */ /* 0x000fea0003800000 */
.L_x_14314:
[----:B------:R-:W-:-:S06]  /*4ea0*/  IMAD.MOV R4, RZ, RZ, -R26 ;  /* 0x000000ffff047224 */ /* 0x000fcc00078e0a1a */
[----:B------:R-:W0:Y:S02]  /*4eb0*/  I2F.F64 R4, R4 ;  /* 0x0000000400047312 */ /* 0x000e240000201c00 */
[----:B0-----:R0:W-:Y:S01]  /*4ec0*/  STG.E.64 [R8.64], R4 ;  /* 0x0000000408007986 */ /* 0x0011e2000c101b24 */
[----:B------:R-:W-:Y:S05]  /*4ed0*/  BRA `(.L_x_14309) ;  /* 0x00000b3000007947 */ /* 0x000fea0003800000 */
.L_x_14304:
        /* <DEDUP_REMOVED lines=12> */
.L_x_14318:
[----:B------:R-:W-:Y:S01]  /*4fa0*/  IMAD.MOV R4, RZ, RZ, -R26 ;  /* 0x000000ffff047224 */ /* 0x000fe200078e0a1a */
[----:B------:R-:W-:-:S05]  /*4fb0*/  CS2R R6, SRZ ;  /* 0x0000000000067805 */ /* 0x000fca000001ff00 */
[----:B------:R-:W0:Y:S02]  /*4fc0*/  I2F.F64 R4, R4 ;  /* 0x0000000400047312 */ /* 0x000e240000201c00 */
[----:B0-----:R0:W-:Y:S01]  /*4fd0*/  STG.E.128 [R8.64], R4 ;  /* 0x0000000408007986 */ /* 0x0011e2000c101d24 */
[----:B------:R-:W-:Y:S05]  /*4fe0*/  BRA `(.L_x_14309) ;  /* 0x00000a2000007947 */ /* 0x000fea0003800000 */
.L_x_14317:
[----:B------:R-:W-:-:S13]  /*4ff0*/  ISETP.NE.AND P0, PT, R0, 0xf, PT ;  /* 0x0000000f0000780c */ /* 0x000fda0003f05270 */
[----:B------:R-:W-:Y:S05]  /*5000*/  @!P0 BRA `(.L_x_14319) ;  /* 0x000002f000008947 */ /* 0x000fea0003800000 */
[----:B------:R-:W-:-:S13]  /*5010*/  ISETP.NE.AND P0, PT, R0, 0x17, PT ;  /* 0x000000170000780c */ /* 0x000fda0003f05270 */
[----:B------:R-:W-:Y:S05]  /*5020*/  @!P0 BRA `(.L_x_14320) ;  /* 0x0000016000008947 */ /* 0x000fea0003800000 */
[----:B------:R-:W-:-:S13]  /*5030*/  ISETP.NE.AND P0, PT, R0, 0x18, PT ;  /* 0x000000180000780c */ /* 0x000fda0003f05270 */
[----:B------:R-:W-:Y:S05]  /*5040*/  @P0 BRA `(.L_x_14308) ;  /* 0x0000083000000947 */ /* 0x000fea0003800000 */
[----:B------:R-:W-:Y:S01]  /*5050*/  IMAD.MOV R26, RZ, RZ, -R26 ;  /* 0x000000ffff1a7224 */ /* 0x000fe200078e0a1a */
[----:B------:R-:W-:Y:S03]  /*5060*/  BSSY B0, `(.L_x_14321) ;  /* 0x000000f000007945 */ /* 0x000fe60003800000 */
[----:B------:R-:W0:Y:S02]  /*5070*/  I2F R7, R26 ;  /* 0x0000001a00077306 */ /* 0x000e240000201400 */
[C---:B0-----:R-:W-:Y:S02]  /*5080*/  LOP3.LUT R3, R7.reuse, 0x7fffffff, RZ, 0xc0, !PT ;  /* 0x7fffffff07037812 */ /* 0x041fe400078ec0ff */
[----:B------:R-:W-:Y:S02]  /*5090*/  LOP3.LUT R0, R7, 0x80000000, RZ, 0xc0, !PT ;  /* 0x8000000007007812 */ /* 0x000fe400078ec0ff */
[----:B------:R-:W-:-:S02]  /*50a0*/  ISETP.GT.U32.AND P0, PT, R3, 0x43efffff, PT ;  /* 0x43efffff0300780c */ /* 0x000fc40003f04070 */
        /* <DEDUP_REMOVED lines=10> */
.L_x_14322:
[----:B------:R-:W-:Y:S05]  /*5150*/  BSYNC B0 ;  /* 0x0000000000007941 */ /* 0x000fea0003800000 */
.L_x_14321:
[----:B------:R-:W-:-:S05]  /*5160*/  LOP3.LUT R5, R0, R5, RZ, 0xfc, !PT ;  /* 0x0000000500057212 */ /* 0x000fca00078efcff */
[----:B------:R0:W-:Y:S01]  /*5170*/  STG.E.U8 [R8.64], R5 ;  /* 0x0000000508007986 */ /* 0x0001e2000c101124 */
[----:B------:R-:W-:Y:S05]  /*5180*/  BRA `(.L_x_14309) ;  /* 0x0000088000007947 */ /* 0x000fea0003800000 */
.L_x_14320:
[----:B------:R-:W-:Y:S01]  /*5190*/  IMAD.MOV R26, RZ, RZ, -R26 ;  /* 0x000000ffff1a7224 */ /* 0x000fe200078e0a1a */
[----:B------:R-:W-:Y:S03]  /*51a0*/  BSSY B0, `(.L_x_14323) ;  /* 0x0000010000007945 */ /* 0x000fe60003800000 */
[----:B------:R-:W0:Y:S02]  /*51b0*/  I2F R5, R26 ;  /* 0x0000001a00057306 */ /* 0x000e240000201400 */
        /* <DEDUP_REMOVED lines=11> */
.L_x_14324:
[----:B------:R-:W-:Y:S01]  /*5270*/  IMAD.MOV.U32 R0, RZ, RZ, 0x7f ;  /* 0x0000007fff007424 */ /* 0x000fe200078e00ff */
[----:B------:R-:W-:-:S04]  /*5280*/  ISETP.GT.U32.AND P0, PT, R3, 0x7f800000, PT ;  /* 0x7f8000000300780c */ /* 0x000fc80003f04070 */
[----:B------:R-:W-:-:S04]  /*5290*/  SEL R0, R0, 0x7c, P0 ;  /* 0x0000007c00007807 */ /* 0x000fc80000000000 */
.L_x_14325:
[----:B------:R-:W-:Y:S05]  /*52a0*/  BSYNC B0 ;  /* 0x0000000000007941 */ /* 0x000fea0003800000 */
.L_x_14323:
[----:B------:R-:W-:-:S04]  /*52b0*/  LOP3.LUT R3, R5, 0x80000000, RZ, 0xc0, !PT ;  /* 0x8000000005037812 */ /* 0x000fc800078ec0ff */
[----:B------:R-:W-:-:S04]  /*52c0*/  SHF.R.U32.HI R3, RZ, 0x18, R3 ;  /* 0x00000018ff037819 */ /* 0x000fc80000011603 */
[----:B------:R-:W-:-:S05]  /*52d0*/  LOP3.LUT R3, R0, R3, RZ, 0xfc, !PT ;  /* 0x0000000300037212 */ /* 0x000fca00078efcff */
[----:B------:R0:W-:Y:S01]  /*52e0*/  STG.E.U8 [R8.64], R3 ;  /* 0x0000000308007986 */ /* 0x0001e2000c101124 */
[----:B------:R-:W-:Y:S05]  /*52f0*/  BRA `(.L_x_14309) ;  /* 0x0000071000007947 */ /* 0x000fea0003800000 */
.L_x_14319:
[----:B------:R-:W-:-:S04]  /*5300*/  IMAD.MOV R26, RZ, RZ, -R26 ;  /* 0x000000ffff1a7224 */ /* 0x000fc800078e0a1a */
[----:B------:R-:W0:Y:S02]  /*5310*/  I2F R0, R26 ;  /* 0x0000001a00007306 */ /* 0x000e240000201400 */
[----:B0-----:R-:W-:-:S05]  /*5320*/  F2FP.BF16.PACK_AB R0, RZ, R0 ;  /* 0x00000000ff00723e */ /* 0x001fca00000010ff */
[----:B------:R0:W-:Y:S01]  /*5330*/  STG.E.U16 [R8.64], R0 ;  /* 0x0000000008007986 */ /* 0x0001e2000c101524 */
[----:B------:R-:W-:Y:S05]  /*5340*/  BRA `(.L_x_14309) ;  /* 0x000006c000007947 */ /* 0x000fea0003800000 */
.L_x_14316:
        /* <DEDUP_REMOVED lines=10> */
.L_x_14328:
[----:B------:R-:W-:Y:S01]  /*53f0*/  IMAD.MOV R26, RZ, RZ, -R26 ;  /* 0x000000ffff1a7224 */ /* 0x000fe200078e0a1a */
[----:B------:R-:W-:Y:S01]  /*5400*/  BSSY B0, `(.L_x_14329) ;  /* 0x0000015000007945 */ /* 0x000fe20003800000 */
[----:B------:R-:W-:Y:S02]  /*5410*/  IMAD.MOV.U32 R4, RZ, RZ, 0x80 ;  /* 0x00000080ff047424 */ /* 0x000fe400078e00ff */
[----:B------:R-:W0:Y:S02]  /*5420*/  I2F R5, R26 ;  /* 0x0000001a00057306 */ /* 0x000e240000201400 */
        /* <DEDUP_REMOVED lines=14> */
.L_x_14331:
[----:B------:R-:W-:-:S04]  /*5510*/  LOP3.LUT R3, R5, 0x80000000, RZ, 0xc0, !PT ;  /* 0x8000000005037812 */ /* 0x000fc800078ec0ff */
[----:B------:R-:W-:-:S04]  /*5520*/  SHF.R.U32.HI R3, RZ, 0x18, R3 ;  /* 0x00000018ff037819 */ /* 0x000fc80000011603 */
[----:B------:R-:W-:-:S04]  /*5530*/  LOP3.LUT R0, R0, R3, RZ, 0xfc, !PT ;  /* 0x0000000300007212 */ /* 0x000fc800078efcff */
[----:B------:R-:W-:Y:S02]  /*5540*/  PRMT R4, R0, 0x7610, R4 ;  /* 0x0000761000047816 */ /* 0x000fe40000000004 */
.L_x_14330:
[----:B------:R-:W-:Y:S05]  /*5550*/  BSYNC B0 ;  /* 0x0000000000007941 */ /* 0x000fea0003800000 */
.L_x_14329:
[----:B------:R0:W-:Y:S01]  /*5560*/  STG.E.U8 [R8.64], R4 ;  /* 0x0000000408007986 */ /* 0x0001e2000c101124 */
[----:B------:R-:W-:Y:S05]  /*5570*/  BRA `(.L_x_14309) ;  /* 0x0000049000007947 */ /* 0x000fea0003800000 */
.L_x_14327:
        /* <DEDUP_REMOVED lines=18> */
.L_x_14334:
[----:B------:R-:W-:-:S04]  /*56a0*/  LOP3.LUT R3, R5, 0x80000000, RZ, 0xc0, !PT ;  /* 0x8000000005037812 */ /* 0x000fc800078ec0ff */
[----:B------:R-:W-:-:S04]  /*56b0*/  SHF.R.U32.HI R3, RZ, 0x18, R3 ;  /* 0x00000018ff037819 */ /* 0x000fc80000011603 */
[----:B------:R-:W-:-:S04]  /*56c0*/  LOP3.LUT R0, R0, R3, RZ, 0xfc, !PT ;  /* 0x0000000300007212 */ /* 0x000fc800078efcff */
[----:B------:R-:W-:Y:S02]  /*56d0*/  PRMT R4, R0, 0x7610, R4 ;  /* 0x0000761000047816 */ /* 0x000fe40000000004 */
.L_x_14333:
[----:B------:R-:W-:Y:S05]  /*56e0*/  BSYNC B0 ;  /* 0x0000000000007941 */ /* 0x000fea0003800000 */
.L_x_14332:
[----:B------:R0:W-:Y:S01]  /*56f0*/  STG.E.U8 [R8.64], R4 ;  /* 0x0000000408007986 */ /* 0x0001e2000c101124 */
[----:B------:R-:W-:Y:S05]  /*5700*/  BRA `(.L_x_14309) ;  /* 0x0000030000007947 */ /* 0x000fea0003800000 */
.L_x_14326:
[----:B------:R-:W-:-:S13]  /*5710*/  ISETP.NE.AND P0, PT, R0, 0x1c, PT ;  /* 0x0000001c0000780c */ /* 0x000fda0003f05270 */
[----:B------:R-:W-:Y:S05]  /*5720*/  @!P0 BRA `(.L_x_14335) ;  /* 0x000002d000008947 */ /* 0x000fea0003800000 */
[----:B------:R-:W-:-:S13]  /*5730*/  ISETP.NE.AND P0, PT, R0, 0x1d, PT ;  /* 0x0000001d0000780c */ /* 0x000fda0003f05270 */
[----:B------:R-:W-:Y:S05]  /*5740*/  @!P0 BRA `(.L_x_14336) ;  /* 0x0000027000008947 */ /* 0x000fea0003800000 */
[----:B------:R-:W-:-:S13]  /*5750*/  ISETP.NE.AND P0, PT, R0, 0x2c, PT ;  /* 0x0000002c0000780c */ /* 0x000fda0003f05270 */
[----:B------:R-:W-:Y:S05]  /*5760*/  @P0 BRA `(.L_x_14308) ;  /* 0x0000011000000947 */ /* 0x000fea0003800000 */
[----:B------:R-:W-:Y:S01]  /*5770*/  IMAD.MOV R26, RZ, RZ, -R26 ;  /* 0x000000ffff1a7224 */ /* 0x000fe200078e0a1a */
[----:B------:R-:W-:-:S05]  /*5780*/  PLOP3.LUT P0, PT, PT, PT, PT, 0x80, 0x0 ;  /* 0x000000000000781c */ /* 0x000fca0003f0f070 */
[----:B------:R-:W0:Y:S02]  /*5790*/  I2F R26, R26 ;  /* 0x0000001a001a7306 */ /* 0x000e240000201400 */
        /* <DEDUP_REMOVED lines=14> */
.L_x_14308:
        /* <DEDUP_REMOVED lines=20> */
.L_x_14336:
[----:B------:R-:W-:-:S05]  /*59c0*/  IMAD.MOV R26, RZ, RZ, -R26 ;  /* 0x000000ffff1a7224 */ /* 0x000fca00078e0a1a */
[----:B------:R-:W-:-:S05]  /*59d0*/  SHF.R.S32.HI R27, RZ, 0x1f, R26 ;  /* 0x0000001fff1b7819 */ /* 0x000fca000001141a */
[----:B------:R0:W-:Y:S01]  /*59e0*/  STG.E.64 [R8.64], R26 ;  /* 0x0000001a08007986 */ /* 0x0001e2000c101b24 */
[----:B------:R-:W-:Y:S05]  /*59f0*/  BRA `(.L_x_14309) ;  /* 0x0000001000007947 */ /* 0x000fea0003800000 */
.L_x_14335:
[----:B------:R0:W-:Y:S02]  /*5a00*/  STG.E [R8.64], R25 ;  /* 0x0000001908007986 */ /* 0x0001e4000c101924 */
.L_x_14309:
        /* <DEDUP_REMOVED lines=21> */
.L_x_14340:
[----:B------:R0:W-:Y:S01]  /*5b60*/  STG.E.U8 [R8.64], R18 ;  /* 0x0000001208007986 */ /* 0x0001e2000c101124 */
[----:B------:R-:W-:Y:S05]  /*5b70*/  BRA `(.L_x_14342) ;  /* 0x00000e5000007947 */ /* 0x000fea0003800000 */
.L_x_14339:
        /* <DEDUP_REMOVED lines=10> */
.L_x_14344:
[----:B------:R0:W-:Y:S01]  /*5c20*/  STG.E [R8.64], R18 ;  /* 0x0000001208007986 */ /* 0x0001e2000c101924 */
[----:B------:R-:W-:Y:S05]  /*5c30*/  BRA `(.L_x_14342) ;  /* 0x00000d9000007947 */ /* 0x000fea0003800000 */
.L_x_14343:
[----:B------:R0:W-:Y:S01]  /*5c40*/  STG.E.U16 [R8.64], R18 ;  /* 0x0000001208007986 */ /* 0x0001e2000c101524 */
[----:B------:R-:W-:Y:S05]  /*5c50*/  BRA `(.L_x_14342) ;  /* 0x00000d7000007947 */ /* 0x000fea0003800000 */
.L_x_14338:
        /* <DEDUP_REMOVED lines=10> */
.L_x_14346:
[----:B------:R-:W-:-:S04]  /*5d00*/  IMAD.MOV R24, RZ, RZ, -R24 ;  /* 0x000000ffff187224 */ /* 0x000fc800078e0a18 */
[----:B------:R-:W0:Y:S02]  /*5d10*/  I2F R0, R24 ;  /* 0x0000001800007306 */ /* 0x000e240000201400 */
[----:B0-----:R-:W-:-:S05]  /*5d20*/  F2FP.PACK_AB R0, RZ, R0 ;  /* 0x00000000ff00723e */ /* 0x001fca00000000ff */
[----:B------:R0:W-:Y:S01]  /*5d30*/  STG.E.U16 [R8.64], R0 ;  /* 0x0000000008007986 */ /* 0x0001e2000c101524 */
[----:B------:R-:W-:Y:S05]  /*5d40*/  BRA `(.L_x_14342) ;  /* 0x00000c8000007947 */ /* 0x000fea0003800000 */
.L_x_14345:
        /* <DEDUP_REMOVED lines=11> */
.L_x_14348:
[----:B------:R-:W-:-:S06]  /*5e00*/  IMAD.MOV R24, RZ, RZ, -R24 ;  /* 0x000000ffff187224 */ /* 0x000fcc00078e0a18 */
[----:B------:R-:W0:Y:S02]  /*5e10*/  I2F R24, R24 ;  /* 0x0000001800187306 */ /* 0x000e240000201400 */
[----:B0-----:R-:W-:-:S04]  /*5e20*/  F2FP.PACK_AB R3, RZ, R24 ;  /* 0x00000018ff03723e */ /* 0x001fc800000000ff */
[----:B------:R-:W-:-:S05]  /*5e30*/  PRMT R3, R3, 0x5410, RZ ;  /* 0x0000541003037816 */ /* 0x000fca00000000ff */
[----:B------:R0:W-:Y:S01]  /*5e40*/  STG.E [R8.64], R3 ;  /* 0x0000000308007986 */ /* 0x0001e2000c101924 */
[----:B------:R-:W-:Y:S05]  /*5e50*/  BRA `(.L_x_14342) ;  /* 0x00000b7000007947 */ /* 0x000fea0003800000 */
.L_x_14347:
[----:B------:R-:W-:-:S06]  /*5e60*/  IMAD.MOV R4, RZ, RZ, -R24 ;  /* 0x000000ffff047224 */ /* 0x000fcc00078e0a18 */
[----:B------:R-:W0:Y:S02]  /*5e70*/  I2F.F64 R4, R4 ;  /* 0x0000000400047312 */ /* 0x000e240000201c00 */
[----:B0-----:R0:W-:Y:S01]  /*5e80*/  STG.E.64 [R8.64], R4 ;  /* 0x0000000408007986 */ /* 0x0011e2000c101b24 */
[----:B------:R-:W-:Y:S05]  /*5e90*/  BRA `(.L_x_14342) ;  /* 0x00000b3000007947 */ /* 0x000fea0003800000 */
.L_x_14337:
        /* <DEDUP_REMOVED lines=12> */
.L_x_14351:
[----:B------:R-:W-:Y:S01]  /*5f60*/  IMAD.MOV R4, RZ, RZ, -R24 ;  /* 0x000000ffff047224 */ /* 0x000fe200078e0a18 */
[----:B------:R-:W-:-:S05]  /*5f70*/  CS2R R6, SRZ ;  /* 0x0000000000067805 */ /* 0x000fca000001ff00 */
[----:B------:R-:W0:Y:S02]  /*5f80*/  I2F.F64 R4, R4 ;  /* 0x0000000400047312 */ /* 0x000e240000201c00 */
[----:B0-----:R0:W-:Y:S01]  /*5f90*/  STG.E.128 [R8.64], R4 ;  /* 0x0000000408007986 */ /* 0x0011e2000c101d24 */
[----:B------:R-:W-:Y:S05]  /*5fa0*/  BRA `(.L_x_14342) ;  /* 0x00000a2000007947 */ /* 0x000fea0003800000 */
.L_x_14350:
        /* <DEDUP_REMOVED lines=22> */
.L_x_14355:
[----:B------:R-:W-:Y:S05]  /*6110*/  BSYNC B0 ;  /* 0x0000000000007941 */ /* 0x000fea0003800000 */
.L_x_14354:
[----:B------:R-:W-:-:S05]  /*6120*/  LOP3.LUT R5, R0, R5, RZ, 0xfc, !PT ;  /* 0x0000000500057212 */ /* 0x000fca00078efcff */
[----:B------:R0:W-:Y:S01]  /*6130*/  STG.E.U8 [R8.64], R5 ;  /* 0x0000000508007986 */ /* 0x0001e2000c101124 */
[----:B------:R-:W-:Y:S05]  /*6140*/  BRA `(.L_x_14342) ;  /* 0x0000088000007947 */ /* 0x000fea0003800000 */
.L_x_14353:
        /* <DEDUP_REMOVED lines=14> */
.L_x_14357:
[----:B------:R-:W-:Y:S01]  /*6230*/  IMAD.MOV.U32 R0, RZ, RZ, 0x7f ;  /* 0x0000007fff007424 */ /* 0x000fe200078e00ff */
[----:B------:R-:W-:-:S04]  /*6240*/  ISETP.GT.U32.AND P0, PT, R3, 0x7f800000, PT ;  /* 0x7f8000000300780c */ /* 0x000fc80003f04070 */
[----:B------:R-:W-:-:S04]  /*6250*/  SEL R0, R0, 0x7c, P0 ;  /* 0x0000007c00007807 */ /* 0x000fc80000000000 */
.L_x_14358:
[----:B------:R-:W-:Y:S05]  /*6260*/  BSYNC B0 ;  /* 0x0000000000007941 */ /* 0x000fea0003800000 */
.L_x_14356:
[----:B------:R-:W-:-:S04]  /*6270*/  LOP3.LUT R3, R5, 0x80000000, RZ, 0xc0, !PT ;  /* 0x8000000005037812 */ /* 0x000fc800078ec0ff */
[----:B------:R-:W-:-:S04]  /*6280*/  SHF.R.U32.HI R3, RZ, 0x18, R3 ;  /* 0x00000018ff037819 */ /* 0x000fc80000011603 */
[----:B------:R-:W-:-:S05]  /*6290*/  LOP3.LUT R3, R0, R3, RZ, 0xfc, !PT ;  /* 0x0000000300037212 */ /* 0x000fca00078efcff */
[----:B------:R0:W-:Y:S01]  /*62a0*/  STG.E.U8 [R8.64], R3 ;  /* 0x0000000308007986 */ /* 0x0001e2000c101124 */
[----:B------:R-:W-:Y:S05]  /*62b0*/  BRA `(.L_x_14342) ;  /* 0x0000071000007947 */ /* 0x000fea0003800000 */
.L_x_14352:
[----:B------:R-:W-:-:S04]  /*62c0*/  IMAD.MOV R24, RZ, RZ, -R24 ;  /* 0x000000ffff187224 */ /* 0x000fc800078e0a18 */
[----:B------:R-:W0:Y:S02]  /*62d0*/  I2F R0, R24 ;  /* 0x0000001800007306 */ /* 0x000e240000201400 */
[----:B0-----:R-:W-:-:S05]  /*62e0*/  F2FP.BF16.PACK_AB R0, RZ, R0 ;  /* 0x00000000ff00723e */ /* 0x001fca00000010ff */
[----:B------:R0:W-:Y:S01]  /*62f0*/  STG.E.U16 [R8.64], R0 ;  /* 0x0000000008007986 */ /* 0x0001e2000c101524 */
[----:B------:R-:W-:Y:S05]  /*6300*/  BRA `(.L_x_14342) ;  /* 0x000006c000007947 */ /* 0x000fea0003800000 */
.L_x_14349:
        /* <DEDUP_REMOVED lines=10> */
.L_x_14361:
        /* <DEDUP_REMOVED lines=18> */
.L_x_14364:
[----:B------:R-:W-:-:S04]  /*64d0*/  LOP3.LUT R3, R5, 0x80000000, RZ, 0xc0, !PT ;  /* 0x8000000005037812 */ /* 0x000fc800078ec0ff */
[----:B------:R-:W-:-:S04]  /*64e0*/  SHF.R.U32.HI R3, RZ, 0x18, R3 ;  /* 0x00000018ff037819 */ /* 0x000fc80000011603 */
[----:B------:R-:W-:-:S04]  /*64f0*/  LOP3.LUT R0, R0, R3, RZ, 0xfc, !PT ;  /* 0x0000000300007212 */ /* 0x000fc800078efcff */
[----:B------:R-:W-:Y:S02]  /*6500*/  PRMT R4, R0, 0x7610, R4 ;  /* 0x0000761000047816 */ /* 0x000fe40000000004 */
.L_x_14363:
[----:B------:R-:W-:Y:S05]  /*6510*/  BSYNC B0 ;  /* 0x0000000000007941 */ /* 0x000fea0003800000 */
.L_x_14362:
[----:B------:R0:W-:Y:S01]  /*6520*/  STG.E.U8 [R8.64], R4 ;  /* 0x0000000408007986 */ /* 0x0001e2000c101124 */
[----:B------:R-:W-:Y:S05]  /*6530*/  BRA `(.L_x_14342) ;  /* 0x0000049000007947 */ /* 0x000fea0003800000 */
.L_x_14360:
        /* <DEDUP_REMOVED lines=18> */
.L_x_14367:
[----:B------:R-:W-:-:S04]  /*6660*/  LOP3.LUT R3, R5, 0x80000000, RZ, 0xc0, !PT ;  /* 0x8000000005037812 */ /* 0x000fc800078ec0ff */
[----:B------:R-:W-:-:S04]  /*6670*/  SHF.R.U32.HI R3, RZ, 0x18, R3 ;  /* 0x00000018ff037819 */ /* 0x000fc80000011603 */
[----:B------:R-:W-:-:S04]  /*6680*/  LOP3.LUT R0, R0, R3, RZ, 0xfc, !PT ;  /* 0x0000000300007212 */ /* 0x000fc800078efcff */
[----:B------:R-:W-:Y:S02]  /*6690*/  PRMT R4, R0, 0x7610, R4 ;  /* 0x0000761000047816 */ /* 0x000fe40000000004 */
.L_x_14366:
[----:B------:R-:W-:Y:S05]  /*66a0*/  BSYNC B0 ;  /* 0x0000000000007941 */ /* 0x000fea0003800000 */
.L_x_14365:
[----:B------:R0:W-:Y:S01]  /*66b0*/  STG.E.U8 [R8.64], R4 ;  /* 0x0000000408007986 */ /* 0x0001e2000c101124 */
[----:B------:R-:W-:Y:S05]  /*66c0*/  BRA `(.L_x_14342) ;  /* 0x0000030000007947 */ /* 0x000fea0003800000 */
.L_x_14359:
        /* <DEDUP_REMOVED lines=23> */
.L_x_14341:
        /* <DEDUP_REMOVED lines=20> */
.L_x_14369:
[----:B------:R-:W-:-:S05]  /*6980*/  IMAD.MOV R24, RZ, RZ, -R24 ;  /* 0x000000ffff187224 */ /* 0x000fca00078e0a18 */
[----:B------:R-:W-:-:S05]  /*6990*/  SHF.R.S32.HI R25, RZ, 0x1f, R24 ;  /* 0x0000001fff197819 */ /* 0x000fca0000011418 */
[----:B------:R0:W-:Y:S01]  /*69a0*/  STG.E.64 [R8.64], R24 ;  /* 0x0000001808007986 */ /* 0x0001e2000c101b24 */
[----:B------:R-:W-:Y:S05]  /*69b0*/  BRA `(.L_x_14342) ;  /* 0x0000001000007947 */ /* 0x000fea0003800000 */
.L_x_14368:
[----:B------:R0:W-:Y:S02]  /*69c0*/  STG.E [R8.64], R18 ;  /* 0x0000001208007986 */ /* 0x0001e4000c101924 */
.L_x_14342:
[----:B------:R-:W-:Y:S02]  /*69d0*/  IADD3 R23, R23, 0x80, RZ ;  /* 0x0000008017177810 */ /* 0x000fe40007ffe0ff */
.L_x_14303:
[----:B------:R-:W-:Y:S05]  /*69e0*/  BSYNC B6 ;  /* 0x0000000000067941 */ /* 0x000fea0003800000 */
.L_x_14302:
        /* <DEDUP_REMOVED lines=19> */
.L_x_14373:
[----:B------:R-:W-:Y:S01]  /*6b20*/  STG.E.U8 [R2.64], R19 ;  /* 0x0000001302007986 */ /* 0x000fe2000c101124 */
[----:B------:R-:W-:Y:S05]  /*6b30*/  EXIT ;  /* 0x000000000000794d */ /* 0x000fea0003800000 */
.L_x_14372:
        /* <DEDUP_REMOVED lines=8> */
[----:B------:R-:W-:Y:S01]  /*6bc0*/  STG.E.64 [R2.64], R16 ;  /* 0x0000001002007986 */ /* 0x000fe2000c101b24 */
[----:B------:R-:W-:Y:S05]  /*6bd0*/  EXIT ;  /* 0x000000000000794d */ /* 0x000fea0003800000 */
.L_x_14376:
[----:B------:R-:W-:Y:S01]  /*6be0*/  STG.E [R2.64], R19 ;  /* 0x0000001302007986 */ /* 0x000fe2000c101924 */
[----:B------:R-:W-:Y:S05]  /*6bf0*/  EXIT ;  /* 0x000000000000794d */ /* 0x000fea0003800000 */
.L_x_14375:
[----:B------:R-:W-:Y:S01]  /*6c00*/  STG.E.U16 [R2.64], R19 ;  /* 0x0000001302007986 */ /* 0x000fe2000c101524 */
[----:B------:R-:W-:Y:S05]  /*6c10*/  EXIT ;  /* 0x000000000000794d */ /* 0x000fea0003800000 */
.L_x_14371:
        /* <DEDUP_REMOVED lines=8> */
[----:B0-----:R-:W-:Y:S01]  /*6ca0*/  STG.E [R2.64], R5 ;  /* 0x0000000502007986 */ /* 0x001fe2000c101924 */
[----:B------:R-:W-:Y:S05]  /*6cb0*/  EXIT ;  /* 0x000000000000794d */ /* 0x000fea0003800000 */
.L_x_14378:
[----:B------:R-:W-:-:S04]  /*6cc0*/  IMAD.MOV R16, RZ, RZ, -R16 ;  /* 0x000000ffff107224 */ /* 0x000fc800078e0a10 */
[----:B------:R-:W0:Y:S02]  /*6cd0*/  I2F R0, R16 ;  /* 0x0000001000007306 */ /* 0x000e240000201400 */
[----:B0-----:R-:W-:-:S05]  /*6ce0*/  F2FP.PACK_AB R0, RZ, R0 ;  /* 0x00000000ff00723e */ /* 0x001fca00000000ff */
[----:B------:R-:W-:Y:S01]  /*6cf0*/  STG.E.U16 [R2.64], R0 ;  /* 0x0000000002007986 */ /* 0x000fe2000c101524 */
[----:B------:R-:W-:Y:S05]  /*6d00*/  EXIT ;  /* 0x000000000000794d */ /* 0x000fea0003800000 */
.L_x_14377:
        /* <DEDUP_REMOVED lines=9> */
[----:B0-----:R-:W-:Y:S01]  /*6da0*/  STG.E.64 [R2.64], R16 ;  /* 0x0000001002007986 */ /* 0x001fe2000c101b24 */
[----:B------:R-:W-:Y:S05]  /*6db0*/  EXIT ;  /* 0x000000000000794d */ /* 0x000fea0003800000 */
.L_x_14380:
[----:B------:R-:W-:-:S06]  /*6dc0*/  IMAD.MOV R16, RZ, RZ, -R16 ;  /* 0x000000ffff107224 */ /* 0x000fcc00078e0a10 */
[----:B------:R-:W0:Y:S02]  /*6dd0*/  I2F R16, R16 ;  /* 0x0000001000107306 */ /* 0x000e240000201400 */
[----:B0-----:R-:W-:-:S04]  /*6de0*/  F2FP.PACK_AB R5, RZ, R16 ;  /* 0x00000010ff05723e */ /* 0x001fc800000000ff */
[----:B------:R-:W-:-:S05]  /*6df0*/  PRMT R5, R5, 0x5410, RZ ;  /* 0x0000541005057816 */ /* 0x000fca00000000ff */
[----:B------:R-:W-:Y:S01]  /*6e00*/  STG.E [R2.64], R5 ;  /* 0x0000000502007986 */ /* 0x000fe2000c101924 */
[----:B------:R-:W-:Y:S05]  /*6e10*/  EXIT ;  /* 0x000000000000794d */ /* 0x000fea0003800000 */
.L_x_14379:
[----:B------:R-:W-:-:S06]  /*6e20*/  IMAD.MOV R4, RZ, RZ, -R16 ;  /* 0x000000ffff047224 */ /* 0x000fcc00078e0a10 */
[----:B------:R-:W0:Y:S02]  /*6e30*/  I2F.F64 R4, R4 ;  /* 0x0000000400047312 */ /* 0x000e240000201c00 */
[----:B0-----:R-:W-:Y:S01]  /*6e40*/  STG.E.64 [R2.64], R4 ;  /* 0x0000000402007986 */ /* 0x001fe2000c101b24 */
[----:B------:R-:W-:Y:S05]  /*6e50*/  EXIT ;  /* 0x000000000000794d */ /* 0x000fea0003800000 */
.L_x_14370:
        /* <DEDUP_REMOVED lines=12> */
.L_x_14383:
[----:B------:R-:W-:Y:S01]  /*6f20*/  IMAD.MOV R4, RZ, RZ, -R16 ;  /* 0x000000ffff047224 */ /* 0x000fe200078e0a10 */
[----:B------:R-:W-:-:S05]  /*6f30*/  CS2R R6, SRZ ;  /* 0x0000000000067805 */ /* 0x000fca000001ff00 */
[----:B------:R-:W0:Y:S02]  /*6f40*/  I2F.F64 R4, R4 ;  /* 0x0000000400047312 */ /* 0x000e240000201c00 */
[----:B0-----:R-:W-:Y:S01]  /*6f50*/  STG.E.128 [R2.64], R4 ;  /* 0x0000000402007986 */ /* 0x001fe2000c101d24 */
[----:B------:R-:W-:Y:S05]  /*6f60*/  EXIT ;  /* 0x000000000000794d */ /* 0x000fea0003800000 */
.L_x_14382:
        /* <DEDUP_REMOVED lines=22> */
.L_x_14387:
[----:B------:R-:W-:Y:S05]  /*70d0*/  BSYNC B0 ;  /* 0x0000000000007941 */ /* 0x000fea0003800000 */
.L_x_14386:
[----:B------:R-:W-:-:S05]  /*70e0*/  LOP3.LUT R5, R0, R5, RZ, 0xfc, !PT ;  /* 0x0000000500057212 */ /* 0x000fca00078efcff */
[----:B------:R-:W-:Y:S01]  /*70f0*/  STG.E.U8 [R2.64], R5 ;  /* 0x0000000502007986 */ /* 0x000fe2000c101124 */
[----:B------:R-:W-:Y:S05]  /*7100*/  EXIT ;  /* 0x000000000000794d */ /* 0x000fea0003800000 */
.L_x_14385:
        /* <DEDUP_REMOVED lines=14> */
.L_x_14389:
[----:B------:R-:W-:Y:S01]  /*71f0*/  IMAD.MOV.U32 R0, RZ, RZ, 0x7f ;  /* 0x0000007fff007424 */ /* 0x000fe200078e00ff */
[----:B------:R-:W-:-:S04]  /*7200*/  ISETP.GT.U32.AND P0, PT, R4, 0x7f800000, PT ;  /* 0x7f8000000400780c */ /* 0x000fc80003f04070 */
[----:B------:R-:W-:-:S04]  /*7210*/  SEL R0, R0, 0x7c, P0 ;  /* 0x0000007c00007807 */ /* 0x000fc80000000000 */
.L_x_14390:
[----:B------:R-:W-:Y:S05]  /*7220*/  BSYNC B0 ;  /* 0x0000000000007941 */ /* 0x000fea0003800000 */
.L_x_14388:
[----:B------:R-:W-:-:S04]  /*7230*/  LOP3.LUT R4, R5, 0x80000000, RZ, 0xc0, !PT ;  /* 0x8000000005047812 */ /* 0x000fc800078ec0ff */
[----:B------:R-:W-:-:S04]  /*7240*/  SHF.R.U32.HI R5, RZ, 0x18, R4 ;  /* 0x00000018ff057819 */ /* 0x000fc80000011604 */
[----:B------:R-:W-:-:S05]  /*7250*/  LOP3.LUT R5, R0, R5, RZ, 0xfc, !PT ;  /* 0x0000000500057212 */ /* 0x000fca00078efcff */
[----:B------:R-:W-:Y:S01]  /*7260*/  STG.E.U8 [R2.64], R5 ;  /* 0x0000000502007986 */ /* 0x000fe2000c101124 */
[----:B------:R-:W-:Y:S05]  /*7270*/  EXIT ;  /* 0x000000000000794d */ /* 0x000fea0003800000 */
.L_x_14384:
[----:B------:R-:W-:-:S04]  /*7280*/  IMAD.MOV R16, RZ, RZ, -R16 ;  /* 0x000000ffff107224 */ /* 0x000fc800078e0a10 */
[----:B------:R-:W0:Y:S02]  /*7290*/  I2F R0, R16 ;  /* 0x0000001000007306 */ /* 0x000e240000201400 */
[----:B0-----:R-:W-:-:S05]  /*72a0*/  F2FP.BF16.PACK_AB R0, RZ, R0 ;  /* 0x00000000ff00723e */ /* 0x001fca00000010ff */
[----:B------:R-:W-:Y:S01]  /*72b0*/  STG.E.U16 [R2.64], R0 ;  /* 0x0000000002007986 */ /* 0x000fe2000c101524 */
[----:B------:R-:W-:Y:S05]  /*72c0*/  EXIT ;  /* 0x000000000000794d */ /* 0x000fea0003800000 */
.L_x_14381:
        /* <DEDUP_REMOVED lines=10> */
.L_x_14393:
        /* <DEDUP_REMOVED lines=18> */
.L_x_14396:
[----:B------:R-:W-:-:S04]  /*7490*/  LOP3.LUT R0, R7, 0x80000000, RZ, 0xc0, !PT ;  /* 0x8000000007007812 */ /* 0x000fc800078ec0ff */
[----:B------:R-:W-:-:S04]  /*74a0*/  SHF.R.U32.HI R5, RZ, 0x18, R0 ;  /* 0x00000018ff057819 */ /* 0x000fc80000011600 */
[----:B------:R-:W-:-:S04]  /*74b0*/  LOP3.LUT R4, R4, R5, RZ, 0xfc, !PT ;  /* 0x0000000504047212 */ /* 0x000fc800078efcff */
[----:B------:R-:W-:Y:S02]  /*74c0*/  PRMT R0, R4, 0x7610, R0 ;  /* 0x0000761004007816 */ /* 0x000fe40000000000 */
.L_x_14395:
[----:B------:R-:W-:Y:S05]  /*74d0*/  BSYNC B0 ;  /* 0x0000000000007941 */ /* 0x000fea0003800000 */
.L_x_14394:
[----:B------:R-:W-:Y:S01]  /*74e0*/  STG.E.U8 [R2.64], R0 ;  /* 0x0000000002007986 */ /* 0x000fe2000c101124 */
[----:B------:R-:W-:Y:S05]  /*74f0*/  EXIT ;  /* 0x000000000000794d */ /* 0x000fea0003800000 */
.L_x_14392:
        /* <DEDUP_REMOVED lines=18> */
.L_x_14399:
[----:B------:R-:W-:-:S04]  /*7620*/  LOP3.LUT R0, R7, 0x80000000, RZ, 0xc0, !PT ;  /* 0x8000000007007812 */ /* 0x000fc800078ec0ff */
[----:B------:R-:W-:-:S04]  /*7630*/  SHF.R.U32.HI R5, RZ, 0x18, R0 ;  /* 0x00000018ff057819 */ /* 0x000fc80000011600 */
[----:B------:R-:W-:-:S04]  /*7640*/  LOP3.LUT R4, R4, R5, RZ, 0xfc, !PT ;  /* 0x0000000504047212 */ /* 0x000fc800078efcff */
[----:B------:R-:W-:Y:S02]  /*7650*/  PRMT R0, R4, 0x7610, R0 ;  /* 0x0000761004007816 */ /* 0x000fe40000000000 */
.L_x_14398:
[----:B------:R-:W-:Y:S05]  /*7660*/  BSYNC B0 ;  /* 0x0000000000007941 */ /* 0x000fea0003800000 */
.L_x_14397:
[----:B------:R-:W-:Y:S01]  /*7670*/  STG.E.U8 [R2.64], R0 ;  /* 0x0000000002007986 */ /* 0x000fe2000c101124 */
[----:B------:R-:W-:Y:S05]  /*7680*/  EXIT ;  /* 0x000000000000794d */ /* 0x000fea0003800000 */
.L_x_14391:
        /* <DEDUP_REMOVED lines=23> */
.L_x_14374:
        /* <DEDUP_REMOVED lines=20> */
.L_x_14401:
[----:B------:R-:W-:-:S05]  /*7940*/  IMAD.MOV R16, RZ, RZ, -R16 ;  /* 0x000000ffff107224 */ /* 0x000fca00078e0a10 */
[----:B------:R-:W-:-:S05]  /*7950*/  SHF.R.S32.HI R17, RZ, 0x1f, R16 ;  /* 0x0000001fff117819 */ /* 0x000fca0000011410 */
[----:B------:R-:W-:Y:S01]  /*7960*/  STG.E.64 [R2.64], R16 ;  /* 0x0000001002007986 */ /* 0x000fe2000c101b24 */
[----:B------:R-:W-:Y:S05]  /*7970*/  EXIT ;  /* 0x000000000000794d */ /* 0x000fea0003800000 */
.L_x_14400:
[----:B------:R-:W-:Y:S01]  /*7980*/  STG.E [R2.64], R19 ;  /* 0x0000001302007986 */ /* 0x000fe2000c101924 */
[----:B------:R-:W-:Y:S05]  /*7990*/  EXIT ;  /* 0x000000000000794d */ /* 0x000fea0003800000 */
.L_x_14402:
        /* <DEDUP_REMOVED lines=14> */
.L_x_22478:


//--------------------- .text._ZN2at6native18elementwise_kernelILi128ELi2EZNS0_22gpu_kernel_impl_nocastIZZZNS0_15neg_kernel_cudaERNS_18TensorIteratorBaseEENKUlvE0_clEvENKUlvE1_clEvEUliE_EEvS4_RKT_EUliE_EEviT1_ --------------------------
	.section	.text._ZN2at6native18elementwise_kernelILi128ELi2EZNS0_22gpu_kernel_impl_nocastIZZZNS0_15neg_kernel_cudaERNS_18TensorIteratorBaseEENKUlvE0_clEvENKUlvE1_clEvEUliE_EEvS4_RKT_EUliE_EEviT1_,"ax",@progbits
	.sectioninfo	@"SHI_REGISTERS=12"
	.align	128
        .global         _ZN2at6native18elementwise_kernelILi128ELi2EZNS0_22gpu_kernel_impl_nocastIZZZNS0_15neg_kernel_cudaERNS_18TensorIteratorBaseEENKUlvE0_clEvENKUlvE1_clEvEUliE_EEvS4_RKT_EUliE_EEviT1_
        .type           _ZN2at6native18elementwise_kernelILi128ELi2EZNS0_22gpu_kernel_impl_nocastIZZZNS0_15neg_kernel_cudaERNS_18TensorIteratorBaseEENKUlvE0_clEvENKUlvE1_clEvEUliE_EEvS4_RKT_EUliE_EEviT1_,@function
        .size           _ZN2at6native18elementwise_kernelILi128ELi2EZNS0_22gpu_kernel_impl_nocastIZZZNS0_15neg_kernel_cudaERNS_18TensorIteratorBaseEENKUlvE0_clEvENKUlvE1_clEvEUliE_EEvS4_RKT_EUliE_EEviT1_,(.L_x_22479 - _ZN2at6native18elementwise_kernelILi128ELi2EZNS0_22gpu_kernel_impl_nocastIZZZNS0_15neg_kernel_cudaERNS_18TensorIteratorBaseEENKUlvE0_clEvENKUlvE1_clEvEUliE_EEvS4_RKT_EUliE_EEviT1_)
        .other          _ZN2at6native18elementwise_kernelILi128ELi2EZNS0_22gpu_kernel_impl_nocastIZZZNS0_15neg_kernel_cudaERNS_18TensorIteratorBaseEENKUlvE0_clEvENKUlvE1_clEvEUliE_EEvS4_RKT_EUliE_EEviT1_,@"STO_CUDA_ENTRY STV_DEFAULT"
_ZN2at6native18elementwise_kernelILi128ELi2EZNS0_22gpu_kernel_impl_nocastIZZZNS0_15neg_kernel_cudaERNS_18TensorIteratorBaseEENKUlvE0_clEvENKUlvE1_clEvEUliE_EEvS4_RKT_EUliE_EEviT1_:
.text._ZN2at6native18elementwise_kernelILi128ELi2EZNS0_22gpu_kernel_impl_nocastIZZZNS0_15neg_kernel_cudaERNS_18TensorIteratorBaseEENKUlvE0_clEvENKUlvE1_clEvEUliE_EEvS4_RKT_EUliE_EEviT1_:
        /* <DEDUP_REMOVED lines=236> */
.L_x_14405:
[----:B------:R-:W-:-:S05]  /*0ec0*/  IADD3 R4, P0, R3, c[0x0][0x368], RZ ;  /* 0x0000da0003047a10 */ /* 0x000fca0007f1e0ff */
[----:B------:R-:W-:-:S05]  /*0ed0*/  IMAD.X R5, RZ, RZ, c[0x0][0x36c], P0 ;  /* 0x0000db00ff057624 */ /* 0x000fca00000e06ff */
[----:B------:R-:W2:Y:S01]  /*0ee0*/  LDG.E R4, [R4.64] ;  /* 0x0000000404047981 */ /* 0x000ea2000c1e1900 */
[----:B------:R-:W-:Y:S02]  /*0ef0*/  IADD3 R2, P0, R2, c[0x0][0x360], RZ ;  /* 0x0000d80002027a10 */ /* 0x000fe40007f1e0ff */
[----:B------:R-:W-:Y:S02]  /*0f00*/  IADD3 R7, R0, 0x80, RZ ;  /* 0x0000008000077810 */ /* 0x000fe40007ffe0ff */
[----:B------:R-:W-:Y:S02]  /*0f10*/  IADD3.X R3, RZ, c[0x0][0x364], RZ, P0, !PT ;  /* 0x0000d900ff037a10 */ /* 0x000fe400007fe4ff */
[----:B--2---:R-:W-:-:S05]  /*0f20*/  IADD3 R9, -R4, RZ, RZ ;  /* 0x000000ff04097210 */ /* 0x004fca0007ffe1ff */
[----:B------:R0:W-:Y:S02]  /*0f30*/  STG.E [R2.64], R9 ;  /* 0x0000000902007986 */ /* 0x0001e4000c101904 */
.L_x_14404:
[----:B------:R-:W-:Y:S05]  /*0f40*/  BSYNC B0 ;  /* 0x0000000000007941 */ /* 0x000fea0003800000 */
.L_x_14403:
        /* <DEDUP_REMOVED lines=230> */
.L_x_14406:
[----:B------:R-:W-:-:S04]  /*1db0*/  IADD3 R2, P0, R2, c[0x0][0x368], RZ ;  /* 0x0000da0002027a10 */ /* 0x000fc80007f1e0ff */
[----:B------:R-:W-:-:S05]  /*1dc0*/  IADD3.X R3, RZ, c[0x0][0x36c], RZ, P0, !PT ;  /* 0x0000db00ff037a10 */ /* 0x000fca00007fe4ff */
[----:B------:R-:W2:Y:S01]  /*1dd0*/  LDG.E R2, [R2.64] ;  /* 0x0000000402027981 */ /* 0x000ea2000c1e1900 */
[----:B------:R-:W-:-:S04]  /*1de0*/  IADD3 R4, P0, R0, c[0x0][0x360], RZ ;  /* 0x0000d80000047a10 */ /* 0x000fc80007f1e0ff */
[----:B------:R-:W-:Y:S02]  /*1df0*/  IADD3.X R5, RZ, c[0x0][0x364], RZ, P0, !PT ;  /* 0x0000d900ff057a10 */ /* 0x000fe400007fe4ff */
[----:B--2---:R-:W-:-:S05]  /*1e00*/  IADD3 R7, -R2, RZ, RZ ;  /* 0x000000ff02077210 */ /* 0x004fca0007ffe1ff */
[----:B------:R-:W-:Y:S01]  /*1e10*/  STG.E [R4.64], R7 ;  /* 0x0000000704007986 */ /* 0x000fe2000c101904 */
[----:B------:R-:W-:Y:S05]  /*1e20*/  EXIT ;  /* 0x000000000000794d */ /* 0x000fea0003800000 */
.L_x_14407:
        /* <DEDUP_REMOVED lines=13> */
.L_x_22479:


//--------------------- .text._ZN2at6native27unrolled_elementwise_kernelIZZZNS0_15neg_kernel_cudaERNS_18TensorIteratorBaseEENKUlvE0_clEvENKUlvE1_clEvEUliE_St5arrayIPcLm2EELi4E23TrivialOffsetCalculatorILi1EjESB_NS0_6memory15LoadWithoutCastENSC_16StoreWithoutCastEEEviT_T0_T2_T3_T4_T5_ --------------------------
	.section	.text._ZN2at6native27unrolled_elementwise_kernelIZZZNS0_15neg_kernel_cudaERNS_18TensorIteratorBaseEENKUlvE0_clEvENKUlvE1_clEvEUliE_St5arrayIPcLm2EELi4E23TrivialOffsetCalculatorILi1EjESB_NS0_6memory15LoadWithoutCastENSC_16StoreWithoutCastEEEviT_T0_T2_T3_T4_T5_,"ax",@progbits
	.sectioninfo	@"SHI_REGISTERS=18"
	.align	128
        .global         _ZN2at6native27unrolled_elementwise_kernelIZZZNS0_15neg_kernel_cudaERNS_18TensorIteratorBaseEENKUlvE0_clEvENKUlvE1_clEvEUliE_St5arrayIPcLm2EELi4E23TrivialOffsetCalculatorILi1EjESB_NS0_6memory15LoadWithoutCastENSC_16StoreWithoutCastEEEviT_T0_T2_T3_T4_T5_
        .type           _ZN2at6native27unrolled_elementwise_kernelIZZZNS0_15neg_kernel_cudaERNS_18TensorIteratorBaseEENKUlvE0_clEvENKUlvE1_clEvEUliE_St5arrayIPcLm2EELi4E23TrivialOffsetCalculatorILi1EjESB_NS0_6memory15LoadWithoutCastENSC_16StoreWithoutCastEEEviT_T0_T2_T3_T4_T5_,@function
        .size           _ZN2at6native27unrolled_elementwise_kernelIZZZNS0_15neg_kernel_cudaERNS_18TensorIteratorBaseEENKUlvE0_clEvENKUlvE1_clEvEUliE_St5arrayIPcLm2EELi4E23TrivialOffsetCalculatorILi1EjESB_NS0_6memory15LoadWithoutCastENSC_16StoreWithoutCastEEEviT_T0_T2_T3_T4_T5_,(.L_x_22480 - _ZN2at6native27unrolled_elementwise_kernelIZZZNS0_15neg_kernel_cudaERNS_18TensorIteratorBaseEENKUlvE0_clEvENKUlvE1_clEvEUliE_St5arrayIPcLm2EELi4E23TrivialOffsetCalculatorILi1EjESB_NS0_6memory15LoadWithoutCastENSC_16StoreWithoutCastEEEviT_T0_T2_T3_T4_T5_)
        .other          _ZN2at6native27unrolled_elementwise_kernelIZZZNS0_15neg_kernel_cudaERNS_18TensorIteratorBaseEENKUlvE0_clEvENKUlvE1_clEvEUliE_St5arrayIPcLm2EELi4E23TrivialOffsetCalculatorILi1EjESB_NS0_6memory15LoadWithoutCastENSC_16StoreWithoutCastEEEviT_T0_T2_T3_T4_T5_,@"STO_CUDA_ENTRY STV_DEFAULT"
_ZN2at6native27unrolled_elementwise_kernelIZZZNS0_15neg_kernel_cudaERNS_18TensorIteratorBaseEENKUlvE0_clEvENKUlvE1_clEvEUliE_St5arrayIPcLm2EELi4E23TrivialOffsetCalculatorILi1EjESB_NS0_6memory15LoadWithoutCastENSC_16StoreWithoutCastEEEviT_T0_T2_T3_T4_T5_:
.text._ZN2at6native27unrolled_elementwise_kernelIZZZNS0_15neg_kernel_cudaERNS_18TensorIteratorBaseEENKUlvE0_clEvENKUlvE1_clEvEUliE_St5arrayIPcLm2EELi4E23TrivialOffsetCalculatorILi1EjESB_NS0_6memory15LoadWithoutCastENSC_16StoreWithoutCastEEEviT_T0_T2_T3_T4_T5_:
        /* <DEDUP_REMOVED lines=20> */
[----:B------:R-:W-:Y:S01]  /*0140*/  @!P4 LEA R10, R0, R9, 0x9 ;  /* 0x00000009000ac211 */ /* 0x000fe200078e48ff */
[----:B------:R-:W-:-:S04]  /*0150*/  @!P4 IMAD.MOV.U32 R11, RZ, RZ, 0x4 ;  /* 0x00000004ff0bc424 */ /* 0x000fc800078e00ff */
[----:B------:R-:W-:-:S06]  /*0160*/  @!P4 IMAD.WIDE.U32 R10, R10, R11, c[0x0][0x170] ;  /* 0x00005c000a0ac625 */ /* 0x000fcc00078e000b */
[----:B------:R1:W4:Y:S01]  /*0170*/  @!P4 LDG.E R10, [R10.64] ;  /* 0x000000040a0ac981 */ /* 0x000322000c1e1900 */
[----:B------:R-:W-:-:S04]  /*0180*/  @!P4 IADD3 R9, R9, 0x80, RZ ;  /* 0x000000800909c810 */ /* 0x000fc80007ffe0ff */
[----:B------:R-:W-:Y:S01]  /*0190*/  ISETP.GE.AND P0, PT, R9, R2, PT ;  /* 0x000000020900720c */ /* 0x000fe20003f06270 */
[----:B------:R-:W-:Y:S01]  /*01a0*/  HFMA2.MMA R13, -RZ, RZ, 0, 0 ;  /* 0x00000000ff0d7435 */ /* 0x000fe200000001ff */
[----:B------:R-:W-:Y:S01]  /*01b0*/  @!P1 MOV R12, 0x4 ;  /* 0x00000004000c9802 */ /* 0x000fe20000000f00 */
[----:B0-----:R-:W-:-:S10]  /*01c0*/  @!P1 IMAD R5, R0, 0x200, R3 ;  /* 0x0000020000059824 */ /* 0x001fd400078e0203 */
[----:B------:R-:W-:Y:S01]  /*01d0*/  @!P0 LEA R8, R0, R9, 0x9 ;  /* 0x0000000900088211 */ /* 0x000fe200078e48ff */
[----:B------:R-:W-:-:S04]  /*01e0*/  @!P0 IMAD.MOV.U32 R9, RZ, RZ, 0x4 ;  /* 0x00000004ff098424 */ /* 0x000fc800078e00ff */
[----:B------:R-:W-:Y:S01]  /*01f0*/  @!P0 IMAD.WIDE.U32 R8, R8, R9, c[0x0][0x170] ;  /* 0x00005c0008088625 */ /* 0x000fe200078e0009 */
[----:B------:R-:W-:-:S05]  /*0200*/  @!P1 IADD3 R3, R3, 0x80, RZ ;  /* 0x0000008003039810 */ /* 0x000fca0007ffe0ff */
[----:B------:R0:W5:Y:S01]  /*0210*/  @!P0 LDG.E R8, [R8.64] ;  /* 0x0000000408088981 */ /* 0x000162000c1e1900 */
[----:B------:R-:W-:Y:S01]  /*0220*/  ISETP.GE.AND P3, PT, R3, R2, PT ;  /* 0x000000020300720c */ /* 0x000fe20003f66270 */
[----:B-1----:R-:W-:Y:S01]  /*0230*/  HFMA2.MMA R11, -RZ, RZ, 0, 0 ;  /* 0x00000000ff0b7435 */ /* 0x002fe200000001ff */
[----:B------:R-:W-:Y:S01]  /*0240*/  BSSY B0, `(.L_x_14408) ;  /* 0x0000012000007945 */ /* 0x000fe20003800000 */
[----:B------:R-:W-:Y:S02]  /*0250*/  IMAD.MOV.U32 R15, RZ, RZ, RZ ;  /* 0x000000ffff0f7224 */ /* 0x000fe400078e00ff */
[----:B--2---:R-:W-:Y:S02]  /*0260*/  @!P1 IMAD.MOV R13, RZ, RZ, -R4 ;  /* 0x000000ffff0d9224 */ /* 0x004fe400078e0a04 */
[----:B------:R-:W-:-:S05]  /*0270*/  @!P1 IMAD.WIDE.U32 R4, R5, R12, c[0x0][0x168] ;  /* 0x00005a0005049625 */ /* 0x000fca00078e000c */
[----:B------:R0:W-:Y:S01]  /*0280*/  @!P1 STG.E [R4.64], R13 ;  /* 0x0000000d04009986 */ /* 0x0001e2000c101904 */
[----:B---3--:R-:W-:Y:S01]  /*0290*/  @!P2 IADD3 R11, -R6, RZ, RZ ;  /* 0x000000ff060ba210 */ /* 0x008fe20007ffe1ff */
[----:B----4-:R-:W-:Y:S01]  /*02a0*/  @!P4 IMAD.MOV R15, RZ, RZ, -R10 ;  /* 0x000000ffff0fc224 */ /* 0x010fe200078e0a0a */
[----:B------:R-:W-:Y:S05]  /*02b0*/  @P3 BRA `(.L_x_14409) ;  /* 0x000000a000003947 */ /* 0x000fea0003800000 */
[----:B0-----:R-:W-:Y:S01]  /*02c0*/  LEA R4, R0, R3, 0x9 ;  /* 0x0000000300047211 */ /* 0x001fe200078e48ff */
[----:B------:R-:W-:Y:S01]  /*02d0*/  IMAD.MOV.U32 R7, RZ, RZ, 0x4 ;  /* 0x00000004ff077424 */ /* 0x000fe200078e00ff */
[----:B------:R-:W-:-:S03]  /*02e0*/  IADD3 R3, R3, 0x80, RZ ;  /* 0x0000008003037810 */ /* 0x000fc60007ffe0ff */
[----:B------:R-:W-:Y:S01]  /*02f0*/  IMAD.WIDE.U32 R4, R4, R7, c[0x0][0x168] ;  /* 0x00005a0004047625 */ /* 0x000fe200078e0007 */
[----:B------:R-:W-:-:S04]  /*0300*/  ISETP.GE.AND P1, PT, R3, R2, PT ;  /* 0x000000020300720c */ /* 0x000fc80003f26270 */
[----:B------:R0:W-:Y:S09]  /*0310*/  STG.E [R4.64], R11 ;  /* 0x0000000b04007986 */ /* 0x0001f2000c101904 */
[----:B------:R-:W-:Y:S02]  /*0320*/  @!P1 LEA R6, R0, R3, 0x9 ;  /* 0x0000000300069211 */ /* 0x000fe400078e48ff */
[----:B------:R-:W-:-:S03]  /*0330*/  @!P1 IADD3 R3, R3, 0x80, RZ ;  /* 0x0000008003039810 */ /* 0x000fc60007ffe0ff */
[----:B------:R-:W-:-:S05]  /*0340*/  @!P1 IMAD.WIDE.U32 R6, R6, R7, c[0x0][0x168] ;  /* 0x00005a0006069625 */ /* 0x000fca00078e0007 */
[----:B------:R0:W-:Y:S02]  /*0350*/  @!P1 STG.E [R6.64], R15 ;  /* 0x0000000f06009986 */ /* 0x0001e4000c101904 */
.L_x_14409:
[----:B0-----:R-:W-:Y:S05]  /*0360*/  BSYNC B0 ;  /* 0x0000000000007941 */ /* 0x001fea0003800000 */
.L_x_14408:
[----:B------:R-:W-:Y:S01]  /*0370*/  ISETP.GE.AND P1, PT, R3, R2, PT ;  /* 0x000000020300720c */ /* 0x000fe20003f26270 */
[----:B------:R-:W-:-:S12]  /*0380*/  IMAD.MOV.U32 R5, RZ, RZ, RZ ;  /* 0x000000ffff057224 */ /* 0x000fd800078e00ff */
[----:B------:R-:W-:Y:S05]  /*0390*/  @P1 EXIT ;  /* 0x000000000000194d */ /* 0x000fea0003800000 */
[----:B------:R-:W-:Y:S01]  /*03a0*/  LEA R3, R0, R3, 0x9 ;  /* 0x0000000300037211 */ /* 0x000fe200078e48ff */
[----:B------:R-:W-:Y:S01]  /*03b0*/  IMAD.MOV.U32 R2, RZ, RZ, 0x4 ;  /* 0x00000004ff027424 */ /* 0x000fe200078e00ff */
[----:B-----5:R-:W-:-:S03]  /*03c0*/  @!P0 IADD3 R5, -R8, RZ, RZ ;  /* 0x000000ff08058210 */ /* 0x020fc60007ffe1ff */
[----:B------:R-:W-:-:S05]  /*03d0*/  IMAD.WIDE.U32 R2, R3, R2, c[0x0][0x168] ;  /* 0x00005a0003027625 */ /* 0x000fca00078e0002 */
[----:B------:R-:W-:Y:S01]  /*03e0*/  STG.E [R2.64], R5 ;  /* 0x0000000502007986 */ /* 0x000fe2000c101904 */
[----:B------:R-:W-:Y:S05]  /*03f0*/  EXIT ;  /* 0x000000000000794d */ /* 0x000fea0003800000 */
.L_x_14410:
        /* <DEDUP_REMOVED lines=16> */
.L_x_22480:


//--------------------- .text._ZN2at6native29vectorized_elementwise_kernelILi2EZZZNS0_15neg_kernel_cudaERNS_18TensorIteratorBaseEENKUlvE0_clEvENKUlvE1_clEvEUliE_St5arrayIPcLm2EEEEviT0_T1_ --------------------------
	.section	.text._ZN2at6native29vectorized_elementwise_kernelILi2EZZZNS0_15neg_kernel_cudaERNS_18TensorIteratorBaseEENKUlvE0_clEvENKUlvE1_clEvEUliE_St5arrayIPcLm2EEEEviT0_T1_,"ax",@progbits
	.sectioninfo	@"SHI_REGISTERS=24"
	.align	128
        .global         _ZN2at6native29vectorized_elementwise_kernelILi2EZZZNS0_15neg_kernel_cudaERNS_18TensorIteratorBaseEENKUlvE0_clEvENKUlvE1_clEvEUliE_St5arrayIPcLm2EEEEviT0_T1_
        .type           _ZN2at6native29vectorized_elementwise_kernelILi2EZZZNS0_15neg_kernel_cudaERNS_18TensorIteratorBaseEENKUlvE0_clEvENKUlvE1_clEvEUliE_St5arrayIPcLm2EEEEviT0_T1_,@function
        .size           _ZN2at6native29vectorized_elementwise_kernelILi2EZZZNS0_15neg_kernel_cudaERNS_18TensorIteratorBaseEENKUlvE0_clEvENKUlvE1_clEvEUliE_St5arrayIPcLm2EEEEviT0_T1_,(.L_x_22481 - _ZN2at6native29vectorized_elementwise_kernelILi2EZZZNS0_15neg_kernel_cudaERNS_18TensorIteratorBaseEENKUlvE0_clEvENKUlvE1_clEvEUliE_St5arrayIPcLm2EEEEviT0_T1_)
        .other          _ZN2at6native29vectorized_elementwise_kernelILi2EZZZNS0_15neg_kernel_cudaERNS_18TensorIteratorBaseEENKUlvE0_clEvENKUlvE1_clEvEUliE_St5arrayIPcLm2EEEEviT0_T1_,@"STO_CUDA_ENTRY STV_DEFAULT"
_ZN2at6native29vectorized_elementwise_kernelILi2EZZZNS0_15neg_kernel_cudaERNS_18TensorIteratorBaseEENKUlvE0_clEvENKUlvE1_clEvEUliE_St5arrayIPcLm2EEEEviT0_T1_:
.text._ZN2at6native29vectorized_elementwise_kernelILi2EZZZNS0_15neg_kernel_cudaERNS_18TensorIteratorBaseEENKUlvE0_clEvENKUlvE1_clEvEUliE_St5arrayIPcLm2EEEEviT0_T1_:
        /* <DEDUP_REMOVED lines=17> */
[----:B--2---:R-:W-:Y:S02]  /*0110*/  IMAD.MOV R7, RZ, RZ, -R7 ;  /* 0x000000ffff077224 */ /* 0x004fe400078e0a07 */
[----:B------:R-:W-:Y:S01]  /*0120*/  IMAD.MOV R6, RZ, RZ, -R6 ;  /* 0x000000ffff067224 */ /* 0x000fe200078e0a06 */
[----:B---3--:R-:W-:Y:S01]  /*0130*/  IADD3 R9, -R9, RZ, RZ ;  /* 0x000000ff09097210 */ /* 0x008fe20007ffe1ff */
[----:B------:R-:W-:-:S03]  /*0140*/  IMAD.MOV R8, RZ, RZ, -R8 ;  /* 0x000000ffff087224 */ /* 0x000fc600078e0a08 */
[----:B------:R-:W-:Y:S01]  /*0150*/  STG.E.64 [R4.64], R6 ;  /* 0x0000000604007986 */ /* 0x000fe2000c101b04 */
[----:B----4-:R-:W-:Y:S01]  /*0160*/  IMAD.MOV R11, RZ, RZ, -R11 ;  /* 0x000000ffff0b7224 */ /* 0x010fe200078e0a0b */
[----:B------:R-:W-:Y:S02]  /*0170*/  IADD3 R10, -R10, RZ, RZ ;  /* 0x000000ff0a0a7210 */ /* 0x000fe40007ffe1ff */
[----:B------:R-:W-:Y:S01]  /*0180*/  STG.E.64 [R4.64+0x400], R8 ;  /* 0x0004000804007986 */ /* 0x000fe2000c101b04 */
[----:B-----5:R-:W-:Y:S02]  /*0190*/  IMAD.MOV R13, RZ, RZ, -R13 ;  /* 0x000000ffff0d7224 */ /* 0x020fe400078e0a0d */
[----:B------:R-:W-:Y:S01]  /*01a0*/  IMAD.MOV R12, RZ, RZ, -R12 ;  /* 0x000000ffff0c7224 */ /* 0x000fe200078e0a0c */
[----:B------:R-:W-:Y:S04]  /*01b0*/  STG.E.64 [R4.64+0x800], R10 ;  /* 0x0008000a04007986 */ /* 0x000fe8000c101b04 */
[----:B------:R-:W-:Y:S01]  /*01c0*/  STG.E.64 [R4.64+0xc00], R12 ;  /* 0x000c000c04007986 */ /* 0x000fe2000c101b04 */
[----:B------:R-:W-:Y:S05]  /*01d0*/  EXIT ;  /* 0x000000000000794d */ /* 0x000fea0003800000 */
.L_x_14411:
[----:B------:R-:W0:Y:S02]  /*01e0*/  S2R R3, SR_TID.X ;  /* 0x0000000000037919 */ /* 0x000e240000002100 */
[----:B0-----:R-:W-:-:S02]  /*01f0*/  ISETP.GE.AND P0, PT, R3, R2, PT ;  /* 0x000000020300720c */ /* 0x001fc40003f06270 */
[----:B------:R-:W-:-:S11]  /*0200*/  MOV R7, R3 ;  /* 0x0000000300077202 */ /* 0x000fd60000000f00 */
[----:B------:R-:W-:-:S04]  /*0210*/  @!P0 IADD3 R7, R3, 0x80, RZ ;  /* 0x0000008003078810 */ /* 0x000fc80007ffe0ff */
[----:B------:R-:W-:-:S13]  /*0220*/  ISETP.GE.AND P6, PT, R7, R2, PT ;  /* 0x000000020700720c */ /* 0x000fda0003fc6270 */
[----:B------:R-:W-:Y:S02]  /*0230*/  @!P6 IMAD.IADD R4, R0, 0x1, R7 ;  /* 0x000000010004e824 */ /* 0x000fe400078e0207 */
[----:B------:R-:W-:-:S04]  /*0240*/  @!P6 IMAD.MOV.U32 R5, RZ, RZ, 0x4 ;  /* 0x00000004ff05e424 */ /* 0x000fc800078e00ff */
[----:B------:R-:W-:-:S06]  /*0250*/  @!P6 IMAD.WIDE.U32 R4, R4, R5, c[0x0][0x170] ;  /* 0x00005c000404e625 */ /* 0x000fcc00078e0005 */
[----:B------:R0:W2:Y:S01]  /*0260*/  @!P6 LDG.E R5, [R4.64] ;  /* 0x000000040405e981 */ /* 0x0000a2000c1e1900 */
[----:B------:R-:W-:Y:S01]  /*0270*/  @!P6 IADD3 R7, R7, 0x80, RZ ;  /* 0x000000800707e810 */ /* 0x000fe20007ffe0ff */
[----:B------:R-:W-:Y:S02]  /*0280*/  @!P0 IMAD.IADD R8, R0, 0x1, R3 ;  /* 0x0000000100088824 */ /* 0x000fe400078e0203 */
[----:B------:R-:W-:Y:S01]  /*0290*/  @!P0 IMAD.MOV.U32 R9, RZ, RZ, 0x4 ;  /* 0x00000004ff098424 */ /* 0x000fe200078e00ff */
[----:B------:R-:W-:-:S03]  /*02a0*/  ISETP.GE.AND P1, PT, R7, R2, PT ;  /* 0x000000020700720c */ /* 0x000fc60003f26270 */
[----:B------:R-:W-:Y:S01]  /*02b0*/  @!P0 IMAD.WIDE.U32 R8, R8, R9, c[0x0][0x170] ;  /* 0x00005c0008088625 */ /* 0x000fe200078e0009 */
[----:B0-----:R-:W-:-:S09]  /*02c0*/  HFMA2.MMA R4, -RZ, RZ, 0, 0 ;  /* 0x00000000ff047435 */ /* 0x001fd200000001ff */
[----:B------:R-:W-:Y:S01]  /*02d0*/  @!P1 IADD3 R16, R0, R7, RZ ;  /* 0x0000000700109210 */ /* 0x000fe20007ffe0ff */
[----:B------:R-:W-:Y:S01]  /*02e0*/  @!P1 IMAD.MOV.U32 R17, RZ, RZ, 0x4 ;  /* 0x00000004ff119424 */ /* 0x000fe200078e00ff */
        /* <DEDUP_REMOVED lines=12> */
[----:B------:R-:W-:Y:S01]  /*03b0*/  @!P5 IADD3 R7, R7, 0x80, RZ ;  /* 0x000000800707d810 */ /* 0x000fe20007ffe0ff */
[----:B------:R-:W-:Y:S01]  /*03c0*/  @!P1 IMAD.WIDE.U32 R16, R16, R17, c[0x0][0x170] ;  /* 0x00005c0010109625 */ /* 0x000fe200078e0011 */
[----:B------:R-:W-:Y:S02]  /*03d0*/  @!P3 MOV R15, 0x4 ;  /* 0x00000004000fb802 */ /* 0x000fe40000000f00 */
[----:B------:R-:W-:Y:S01]  /*03e0*/  @!P5 MOV R19, 0x4 ;  /* 0x000000040013d802 */ /* 0x000fe20000000f00 */
[----:B------:R-:W-:Y:S01]  /*03f0*/  @!P2 IMAD.MOV.U32 R11, RZ, RZ, 0x4 ;  /* 0x00000004ff0ba424 */ /* 0x000fe200078e00ff */
[----:B------:R0:W3:Y:S01]  /*0400*/  @!P1 LDG.E R6, [R16.64] ;  /* 0x0000000410069981 */ /* 0x0000e2000c1e1900 */
[----:B------:R-:W-:Y:S02]  /*0410*/  @!P4 IMAD.MOV.U32 R20, RZ, RZ, 0x4 ;  /* 0x00000004ff14c424 */ /* 0x000fe400078e00ff */
[----:B------:R-:W-:Y:S01]  /*0420*/  @!P2 IMAD.WIDE.U32 R10, R10, R11, c[0x0][0x170] ;  /* 0x00005c000a0aa625 */ /* 0x000fe200078e000b */
[----:B--2---:R-:W-:-:S02]  /*0430*/  @!P6 IADD3 R4, -R5, RZ, RZ ;  /* 0x000000ff0504e210 */ /* 0x004fc40007ffe1ff */
[----:B------:R-:W-:Y:S01]  /*0440*/  ISETP.GE.AND P6, PT, R7, R2, PT ;  /* 0x000000020700720c */ /* 0x000fe20003fc6270 */
[----:B------:R1:W2:-:S12]  /*0450*/  @!P0 LDG.E R5, [R8.64] ;  /* 0x0000000408058981 */ /* 0x000298000c1e1900 */
[----:B------:R-:W-:Y:S01]  /*0460*/  @!P6 MOV R21, 0x4 ;  /* 0x000000040015e802 */ /* 0x000fe20000000f00 */
[----:B------:R-:W-:Y:S02]  /*0470*/  @!P6 IMAD.IADD R18, R0, 0x1, R7 ;  /* 0x000000010012e824 */ /* 0x000fe400078e0207 */
[----:B-1----:R-:W-:Y:S01]  /*0480*/  @!P3 IMAD.WIDE.U32 R8, R14, R15, c[0x0][0x170] ;  /* 0x00005c000e08b625 */ /* 0x002fe200078e000f */
[----:B------:R1:W4:Y:S03]  /*0490*/  @!P2 LDG.E R7, [R10.64] ;  /* 0x000000040a07a981 */ /* 0x000326000c1e1900 */
[----:B------:R-:W-:Y:S02]  /*04a0*/  @!P4 IMAD.WIDE.U32 R14, R13, R20, c[0x0][0x170] ;  /* 0x00005c000d0ec625 */ /* 0x000fe400078e0014 */
[----:B------:R5:W4:Y:S02]  /*04b0*/  @!P3 LDG.E R20, [R8.64] ;  /* 0x000000040814b981 */ /* 0x000b24000c1e1900 */
[----:B------:R-:W-:-:S02]  /*04c0*/  @!P5 IMAD.WIDE.U32 R12, R12, R19, c[0x0][0x170] ;  /* 0x00005c000c0cd625 */ /* 0x000fc400078e0013 */
[----:B------:R-:W4:Y:S02]  /*04d0*/  @!P4 LDG.E R14, [R14.64] ;  /* 0x000000040e0ec981 */ /* 0x000f24000c1e1900 */
[----:B0-----:R-:W-:Y:S02]  /*04e0*/  @!P6 IMAD.WIDE.U32 R16, R18, R21, c[0x0][0x170] ;  /* 0x00005c001210e625 */ /* 0x001fe400078e0015 */
[----:B------:R-:W4:Y:S04]  /*04f0*/  @!P5 LDG.E R12, [R12.64] ;  /* 0x000000040c0cd981 */ /* 0x000f28000c1e1900 */
[----:B------:R-:W4:Y:S01]  /*0500*/  @!P6 LDG.E R16, [R16.64] ;  /* 0x000000041010e981 */ /* 0x000f22000c1e1900 */
[----:B------:R-:W-:Y:S01]  /*0510*/  @!P0 IADD3 R18, R0, R3, RZ ;  /* 0x0000000300128210 */ /* 0x000fe20007ffe0ff */
[----:B-1----:R-:W-:-:S02]  /*0520*/  @!P0 IMAD.MOV.U32 R11, RZ, RZ, 0x4 ;  /* 0x00000004ff0b8424 */ /* 0x002fc400078e00ff */
[----:B------:R-:W-:Y:S02]  /*0530*/  IMAD.MOV.U32 R19, RZ, RZ, RZ ;  /* 0x000000ffff137224 */ /* 0x000fe400078e00ff */
[----:B------:R-:W-:Y:S01]  /*0540*/  @!P0 IMAD.WIDE.U32 R10, R18, R11, c[0x0][0x168] ;  /* 0x00005a00120a8625 */ /* 0x000fe200078e000b */
[----:B------:R-:W-:Y:S01]  /*0550*/  @!P0 IADD3 R3, R3, 0x80, RZ ;  /* 0x0000008003038810 */ /* 0x000fe20007ffe0ff */
[----:B-----5:R-:W-:Y:S01]  /*0560*/  CS2R R8, SRZ ;  /* 0x0000000000087805 */ /* 0x020fe2000001ff00 */
[----:B------:R-:W-:Y:S01]  /*0570*/  BSSY B0, `(.L_x_14412) ;  /* 0x0000038000007945 */ /* 0x000fe20003800000 */
[----:B------:R-:W-:Y:S01]  /*0580*/  IMAD.MOV.U32 R21, RZ, RZ, RZ ;  /* 0x000000ffff157224 */ /* 0x000fe200078e00ff */
[----:B------:R-:W-:Y:S01]  /*0590*/  BSSY B1, `(.L_x_14413) ;  /* 0x000002f000017945 */ /* 0x000fe20003800000 */
[----:B---3--:R-:W-:Y:S02]  /*05a0*/  @!P1 IADD3 R21, -R6, RZ, RZ ;  /* 0x000000ff06159210 */ /* 0x008fe40007ffe1ff */
[----:B--2---:R-:W-:-:S05]  /*05b0*/  @!P0 IADD3 R19, -R5, RZ, RZ ;  /* 0x000000ff05138210 */ /* 0x004fca0007ffe1ff */
[----:B------:R0:W-:Y:S01]  /*05c0*/  @!P0 STG.E [R10.64], R19 ;  /* 0x000000130a008986 */ /* 0x0001e2000c101904 */
[----:B------:R-:W-:Y:S01]  /*05d0*/  ISETP.GE.AND P0, PT, R3, R2, PT ;  /* 0x000000020300720c */ /* 0x000fe20003f06270 */
[----:B------:R-:W-:Y:S01]  /*05e0*/  HFMA2.MMA R5, -RZ, RZ, 0, 0 ;  /* 0x00000000ff057435 */ /* 0x000fe200000001ff */
[----:B----4-:R-:W-:Y:S02]  /*05f0*/  @!P2 IMAD.MOV R9, RZ, RZ, -R7 ;  /* 0x000000ffff09a224 */ /* 0x010fe400078e0a07 */
[----:B------:R-:W-:Y:S01]  /*0600*/  CS2R R6, SRZ ;  /* 0x0000000000067805 */ /* 0x000fe2000001ff00 */
[----:B------:R-:W-:Y:S01]  /*0610*/  @!P3 IMAD.MOV R8, RZ, RZ, -R20 ;  /* 0x000000ffff08b224 */ /* 0x000fe200078e0a14 */
[----:B------:R-:W-:Y:S01]  /*0620*/  @!P4 IADD3 R7, -R14, RZ, RZ ;  /* 0x000000ff0e07c210 */ /* 0x000fe20007ffe1ff */
[----:B------:R-:W-:Y:S01]  /*0630*/  @!P5 IMAD.MOV R6, RZ, RZ, -R12 ;  /* 0x000000ffff06d224 */ /* 0x000fe200078e0a0c */
[----:B------:R-:W-:-:S05]  /*0640*/  @!P6 IADD3 R5, -R16, RZ, RZ ;  /* 0x000000ff1005e210 */ /* 0x000fca0007ffe1ff */
[----:B------:R-:W-:Y:S05]  /*0650*/  @P0 BRA `(.L_x_14414) ;  /* 0x000000c000000947 */ /* 0x000fea0003800000 */
[----:B0-----:R-:W-:Y:S01]  /*0660*/  MOV R11, 0x4 ;  /* 0x00000004000b7802 */ /* 0x001fe20000000f00 */
[----:B------:R-:W-:Y:S01]  /*0670*/  IMAD.IADD R10, R0, 0x1, R3 ;  /* 0x00000001000a7824 */ /* 0x000fe200078e0203 */
[----:B------:R-:W-:-:S03]  /*0680*/  IADD3 R3, R3, 0x80, RZ ;  /* 0x0000008003037810 */ /* 0x000fc60007ffe0ff */
[----:B------:R-:W-:Y:S01]  /*0690*/  IMAD.WIDE.U32 R10, R10, R11, c[0x0][0x168] ;  /* 0x00005a000a0a7625 */ /* 0x000fe200078e000b */
[----:B------:R-:W-:-:S04]  /*06a0*/  ISETP.GE.AND P0, PT, R3, R2, PT ;  /* 0x000000020300720c */ /* 0x000fc80003f06270 */
[----:B------:R0:W-:Y:S09]  /*06b0*/  STG.E [R10.64], R4 ;  /* 0x000000040a007986 */ /* 0x0001f2000c101904 */
[----:B------:R-:W-:Y:S05]  /*06c0*/  @P0 BRA `(.L_x_14415) ;  /* 0x000000c000000947 */ /* 0x000fea0003800000 */
[----:B0-----:R-:W-:Y:S01]  /*06d0*/  MOV R11, 0x4 ;  /* 0x00000004000b7802 */ /* 0x001fe20000000f00 */
[----:B------:R-:W-:Y:S01]  /*06e0*/  IMAD.IADD R10, R0, 0x1, R3 ;  /* 0x00000001000a7824 */ /* 0x000fe200078e0203 */
[----:B------:R-:W-:-:S03]  /*06f0*/  IADD3 R3, R3, 0x80, RZ ;  /* 0x0000008003037810 */ /* 0x000fc60007ffe0ff */
[----:B------:R-:W-:-:S05]  /*0700*/  IMAD.WIDE.U32 R10, R10, R11, c[0x0][0x168] ;  /* 0x00005a000a0a7625 */ /* 0x000fca00078e000b */
[----:B------:R0:W-:Y:S02]  /*0710*/  STG.E [R10.64], R21 ;  /* 0x000000150a007986 */ /* 0x0001e4000c101904 */
.L_x_14414:
[----:B0-----:R-:W-:-:S13]  /*0720*/  ISETP.GE.AND P0, PT, R3, R2, PT ;  /* 0x000000020300720c */ /* 0x001fda0003f06270 */
[----:B------:R-:W-:Y:S05]  /*0730*/  @P0 BRA `(.L_x_14416) ;  /* 0x000000c000000947 */ /* 0x000fea0003800000 */
[----:B------:R-:W-:Y:S01]  /*0740*/  HFMA2.MMA R11, -RZ, RZ, 0, 2.384185791015625e-07 ;  /* 0x00000004ff0b7435 */ /* 0x000fe200000001ff */
[----:B------:R-:W-:Y:S01]  /*0750*/  IMAD.IADD R10, R0, 0x1, R3 ;  /* 0x00000001000a7824 */ /* 0x000fe200078e0203 */
[----:B------:R-:W-:-:S08]  /*0760*/  IADD3 R3, R3, 0x80, RZ ;  /* 0x0000008003037810 */ /* 0x000fd00007ffe0ff */
[----:B------:R-:W-:-:S05]  /*0770*/  IMAD.WIDE.U32 R10, R10, R11, c[0x0][0x168] ;  /* 0x00005a000a0a7625 */ /* 0x000fca00078e000b */
[----:B------:R0:W-:Y:S02]  /*0780*/  STG.E [R10.64], R9 ;  /* 0x000000090a007986 */ /* 0x0001e4000c101904 */
.L_x_14415:
[----:B------:R-:W-:-:S13]  /*0790*/  ISETP.GE.AND P0, PT, R3, R2, PT ;  /* 0x000000020300720c */ /* 0x000fda0003f06270 */
[----:B------:R-:W-:Y:S05]  /*07a0*/  @P0 BRA `(.L_x_14417) ;  /* 0x000000d000000947 */ /* 0x000fea0003800000 */
[----:B0-----:R-:W-:Y:S01]  /*07b0*/  MOV R11, 0x4 ;  /* 0x00000004000b7802 */ /* 0x001fe20000000f00 */
[----:B------:R-:W-:Y:S01]  /*07c0*/  IMAD.IADD R10, R0, 0x1, R3 ;  /* 0x00000001000a7824 */ /* 0x000fe200078e0203 */
[----:B------:R-:W-:-:S03]  /*07d0*/  IADD3 R3, R3, 0x80, RZ ;  /* 0x0000008003037810 */ /* 0x000fc60007ffe0ff */
[----:B------:R-:W-:-:S05]  /*07e0*/  IMAD.WIDE.U32 R10, R10, R11, c[0x0][0x168] ;  /* 0x00005a000a0a7625 */ /* 0x000fca00078e000b */
[----:B------:R0:W-:Y:S02]  /*07f0*/  STG.E [R10.64], R8 ;  /* 0x000000080a007986 */ /* 0x0001e4000c101904 */
.L_x_14416:
[----:B------:R-:W-:-:S13]  /*0800*/  ISETP.GE.AND P0, PT, R3, R2, PT ;  /* 0x000000020300720c */ /* 0x000fda0003f06270 */
[----:B------:R-:W-:Y:S01]  /*0810*/  @P0 BREAK B1 ;  /* 0x0000000000010942 */ /* 0x000fe20003800000 */
[----:B------:R-:W-:Y:S05]  /*0820*/  @P0 BRA `(.L_x_14418) ;  /* 0x000000c000000947 */ /* 0x000fea0003800000 */
[----:B------:R-:W-:Y:S01]  /*0830*/  HFMA2.MMA R9, -RZ, RZ, 0, 2.384185791015625e-07 ;  /* 0x00000004ff097435 */ /* 0x000fe200000001ff */
[----:B0-----:R-:W-:Y:S01]  /*0840*/  IMAD.IADD R8, R0, 0x1, R3 ;  /* 0x0000000100087824 */ /* 0x001fe200078e0203 */
[----:B------:R-:W-:-:S08]  /*0850*/  IADD3 R3, R3, 0x80, RZ ;  /* 0x0000008003037810 */ /* 0x000fd00007ffe0ff */
[----:B------:R-:W-:-:S05]  /*0860*/  IMAD.WIDE.U32 R8, R8, R9, c[0x0][0x168] ;  /* 0x00005a0008087625 */ /* 0x000fca00078e0009 */
[----:B------:R0:W-:Y:S02]  /*0870*/  STG.E [R8.64], R7 ;  /* 0x0000000708007986 */ /* 0x0001e4000c101904 */
.L_x_14417:
[----:B------:R-:W-:Y:S05]  /*0880*/  BSYNC B1 ;  /* 0x0000000000017941 */ /* 0x000fea0003800000 */
.L_x_14413:
[----:B------:R-:W-:-:S13]  /*0890*/  ISETP.GE.AND P0, PT, R3, R2, PT ;  /* 0x000000020300720c */ /* 0x000fda0003f06270 */
[----:B0-----:R-:W-:Y:S01]  /*08a0*/  @!P0 MOV R9, 0x4 ;  /* 0x0000000400098802 */ /* 0x001fe20000000f00 */
[----:B------:R-:W-:Y:S01]  /*08b0*/  @!P0 IMAD.IADD R8, R0, 0x1, R3 ;  /* 0x0000000100088824 */ /* 0x000fe200078e0203 */
[----:B------:R-:W-:-:S03]  /*08c0*/  @!P0 IADD3 R3, R3, 0x80, RZ ;  /* 0x0000008003038810 */ /* 0x000fc60007ffe0ff */
[----:B------:R-:W-:-:S05]  /*08d0*/  @!P0 IMAD.WIDE.U32 R8, R8, R9, c[0x0][0x168] ;  /* 0x00005a0008088625 */ /* 0x000fca00078e0009 */
[----:B------:R0:W-:Y:S02]  /*08e0*/  @!P0 STG.E [R8.64], R6 ;  /* 0x0000000608008986 */ /* 0x0001e4000c101904 */
.L_x_14418:
[----:B------:R-:W-:Y:S05]  /*08f0*/  BSYNC B0 ;  /* 0x0000000000007941 */ /* 0x000fea0003800000 */
.L_x_14412:
[----:B------:R-:W-:Y:S01]  /*0900*/  WARPSYNC 0xffffffff ;  /* 0xffffffff00007948 */ /* 0x000fe20003800000 */
[----:B------:R-:W-:-:S13]  /*0910*/  ISETP.GE.AND P0, PT, R3, R2, PT ;  /* 0x000000020300720c */ /* 0x000fda0003f06270 */
[----:B------:R-:W-:Y:S05]  /*0920*/  @P0 EXIT ;  /* 0x000000000000094d */ /* 0x000fea0003800000 */
[----:B------:R-:W-:Y:S01]  /*0930*/  HFMA2.MMA R2, -RZ, RZ, 0, 2.384185791015625e-07 ;  /* 0x00000004ff027435 */ /* 0x000fe200000001ff */
[----:B------:R-:W-:-:S09]  /*0940*/  IMAD.IADD R3, R0, 0x1, R3 ;  /* 0x0000000100037824 */ /* 0x000fd200078e0203 */
[----:B------:R-:W-:-:S05]  /*0950*/  IMAD.WIDE.U32 R2, R3, R2, c[0x0][0x168] ;  /* 0x00005a0003027625 */ /* 0x000fca00078e0002 */
[----:B------:R-:W-:Y:S01]  /*0960*/  STG.E [R2.64], R5 ;  /* 0x0000000502007986 */ /* 0x000fe2000c101904 */
[----:B------:R-:W-:Y:S05]  /*0970*/  EXIT ;  /* 0x000000000000794d */ /* 0x000fea0003800000 */
.L_x_14419:
        /* <DEDUP_REMOVED lines=16> */
.L_x_22481:


//--------------------- .text._ZN2at6native29vectorized_elementwise_kernelILi4EZZZNS0_15neg_kernel_cudaERNS_18TensorIteratorBaseEENKUlvE0_clEvENKUlvE1_clEvEUliE_St5arrayIPcLm2EEEEviT0_T1_ --------------------------
	.section	.text._ZN2at6native29vectorized_elementwise_kernelILi4EZZZNS0_15neg_kernel_cudaERNS_18TensorIteratorBaseEENKUlvE0_clEvENKUlvE1_clEvEUliE_St5arrayIPcLm2EEEEviT0_T1_,"ax",@progbits
	.sectioninfo	@"SHI_REGISTERS=24"
	.align	128
        .global         _ZN2at6native29vectorized_elementwise_kernelILi4EZZZNS0_15neg_kernel_cudaERNS_18TensorIteratorBaseEENKUlvE0_clEvENKUlvE1_clEvEUliE_St5arrayIPcLm2EEEEviT0_T1_
        .type           _ZN2at6native29vectorized_elementwise_kernelILi4EZZZNS0_15neg_kernel_cudaERNS_18TensorIteratorBaseEENKUlvE0_clEvENKUlvE1_clEvEUliE_St5arrayIPcLm2EEEEviT0_T1_,@function
        .size           _ZN2at6native29vectorized_elementwise_kernelILi4EZZZNS0_15neg_kernel_cudaERNS_18TensorIteratorBaseEENKUlvE0_clEvENKUlvE1_clEvEUliE_St5arrayIPcLm2EEEEviT0_T1_,(.L_x_22482 - _ZN2at6native29vectorized_elementwise_kernelILi4EZZZNS0_15neg_kernel_cudaERNS_18TensorIteratorBaseEENKUlvE0_clEvENKUlvE1_clEvEUliE_St5arrayIPcLm2EEEEviT0_T1_)
        .other          _ZN2at6native29vectorized_elementwise_kernelILi4EZZZNS0_15neg_kernel_cudaERNS_18TensorIteratorBaseEENKUlvE0_clEvENKUlvE1_clEvEUliE_St5arrayIPcLm2EEEEviT0_T1_,@"STO_CUDA_ENTRY STV_DEFAULT"
_ZN2at6native29vectorized_elementwise_kernelILi4EZZZNS0_15neg_kernel_cudaERNS_18TensorIteratorBaseEENKUlvE0_clEvENKUlvE1_clEvEUliE_St5arrayIPcLm2EEEEviT0_T1_:
.text._ZN2at6native29vectorized_elementwise_kernelILi4EZZZNS0_15neg_kernel_cudaERNS_18TensorIteratorBaseEENKUlvE0_clEvENKUlvE1_clEvEUliE_St5arrayIPcLm2EEEEviT0_T1_:
        /* <DEDUP_REMOVED lines=15> */
[----:B--2---:R-:W-:Y:S01]  /*00f0*/  IMAD.MOV R7, RZ, RZ, -R7 ;  /* 0x000000ffff077224 */ /* 0x004fe200078e0a07 */
[----:B------:R-:W-:Y:S01]  /*0100*/  IADD3 R5, -R5, RZ, RZ ;  /* 0x000000ff05057210 */ /* 0x000fe20007ffe1ff */
[----:B------:R-:W-:Y:S02]  /*0110*/  IMAD.MOV R6, RZ, RZ, -R6 ;  /* 0x000000ffff067224 */ /* 0x000fe400078e0a06 */
[----:B------:R-:W-:Y:S01]  /*0120*/  IMAD.MOV R4, RZ, RZ, -R4 ;  /* 0x000000ffff047224 */ /* 0x000fe200078e0a04 */
[----:B---3--:R-:W-:Y:S01]  /*0130*/  IADD3 R10, -R10, RZ, RZ ;  /* 0x000000ff0a0a7210 */ /* 0x008fe20007ffe1ff */
[----:B------:R-:W-:Y:S02]  /*0140*/  IMAD.MOV R11, RZ, RZ, -R11 ;  /* 0x000000ffff0b7224 */ /* 0x000fe400078e0a0b */
[----:B------:R-:W-:Y:S01]  /*0150*/  IMAD.MOV R9, RZ, RZ, -R9 ;  /* 0x000000ffff097224 */ /* 0x000fe200078e0a09 */
[----:B------:R-:W-:Y:S01]  /*0160*/  STG.E.128 [R12.64], R4 ;  /* 0x000000040c007986 */ /* 0x000fe2000c101d04 */
[----:B------:R-:W-:-:S05]  /*0170*/  IMAD.MOV R8, RZ, RZ, -R8 ;  /* 0x000000ffff087224 */ /* 0x000fca00078e0a08 */
[----:B------:R-:W-:Y:S01]  /*0180*/  STG.E.128 [R12.64+0x800], R8 ;  /* 0x000800080c007986 */ /* 0x000fe2000c101d04 */
[----:B------:R-:W-:Y:S05]  /*0190*/  EXIT ;  /* 0x000000000000794d */ /* 0x000fea0003800000 */
.L_x_14420:
[----:B------:R-:W0:Y:S02]  /*01a0*/  S2R R3, SR_TID.X ;  /* 0x0000000000037919 */ /* 0x000e240000002100 */
[----:B0-----:R-:W-:Y:S02]  /*01b0*/  ISETP.GE.AND P0, PT, R3, R2, PT ;  /* 0x000000020300720c */ /* 0x001fe40003f06270 */
        /* <DEDUP_REMOVED lines=82> */
.L_x_14423:
[----:B0-----:R-:W-:-:S13]  /*06e0*/  ISETP.GE.AND P0, PT, R3, R2, PT ;  /* 0x000000020300720c */ /* 0x001fda0003f06270 */
[----:B------:R-:W-:Y:S05]  /*06f0*/  @P0 BRA `(.L_x_14425) ;  /* 0x000000c000000947 */ /* 0x000fea0003800000 */
[----:B------:R-:W-:Y:S01]  /*0700*/  HFMA2.MMA R11, -RZ, RZ, 0, 2.384185791015625e-07 ;  /* 0x00000004ff0b7435 */ /* 0x000fe200000001ff */
[----:B------:R-:W-:Y:S01]  /*0710*/  IMAD.IADD R10, R0, 0x1, R3 ;  /* 0x00000001000a7824 */ /* 0x000fe200078e0203 */
[----:B------:R-:W-:-:S08]  /*0720*/  IADD3 R3, R3, 0x80, RZ ;  /* 0x0000008003037810 */ /* 0x000fd00007ffe0ff */
[----:B------:R-:W-:-:S05]  /*0730*/  IMAD.WIDE.U32 R10, R10, R11, c[0x0][0x168] ;  /* 0x00005a000a0a7625 */ /* 0x000fca00078e000b */
[----:B------:R0:W-:Y:S02]  /*0740*/  STG.E [R10.64], R9 ;  /* 0x000000090a007986 */ /* 0x0001e4000c101904 */
.L_x_14424:
[----:B------:R-:W-:-:S13]  /*0750*/  ISETP.GE.AND P0, PT, R3, R2, PT ;  /* 0x000000020300720c */ /* 0x000fda0003f06270 */
[----:B------:R-:W-:Y:S05]  /*0760*/  @P0 BRA `(.L_x_14426) ;  /* 0x000000d000000947 */ /* 0x000fea0003800000 */
[----:B0-----:R-:W-:Y:S01]  /*0770*/  MOV R11, 0x4 ;  /* 0x00000004000b7802 */ /* 0x001fe20000000f00 */
[----:B------:R-:W-:Y:S01]  /*0780*/  IMAD.IADD R10, R0, 0x1, R3 ;  /* 0x00000001000a7824 */ /* 0x000fe200078e0203 */
[----:B------:R-:W-:-:S03]  /*0790*/  IADD3 R3, R3, 0x80, RZ ;  /* 0x0000008003037810 */ /* 0x000fc60007ffe0ff */
[----:B------:R-:W-:-:S05]  /*07a0*/  IMAD.WIDE.U32 R10, R10, R11, c[0x0][0x168] ;  /* 0x00005a000a0a7625 */ /* 0x000fca00078e000b */
[----:B------:R0:W-:Y:S02]  /*07b0*/  STG.E [R10.64], R8 ;  /* 0x000000080a007986 */ /* 0x0001e4000c101904 */
.L_x_14425:
        /* <DEDUP_REMOVED lines=8> */
.L_x_14426:
[----:B------:R-:W-:Y:S05]  /*0840*/  BSYNC B1 ;  /* 0x0000000000017941 */ /* 0x000fea0003800000 */
.L_x_14422:
[----:B------:R-:W-:-:S13]  /*0850*/  ISETP.GE.AND P0, PT, R3, R2, PT ;  /* 0x000000020300720c */ /* 0x000fda0003f06270 */
[----:B0-----:R-:W-:Y:S01]  /*0860*/  @!P0 MOV R9, 0x4 ;  /* 0x0000000400098802 */ /* 0x001fe20000000f00 */
[----:B------:R-:W-:Y:S01]  /*0870*/  @!P0 IMAD.IADD R8, R0, 0x1, R3 ;  /* 0x0000000100088824 */ /* 0x000fe200078e0203 */
[----:B------:R-:W-:-:S03]  /*0880*/  @!P0 IADD3 R3, R3, 0x80, RZ ;  /* 0x0000008003038810 */ /* 0x000fc60007ffe0ff */
[----:B------:R-:W-:-:S05]  /*0890*/  @!P0 IMAD.WIDE.U32 R8, R8, R9, c[0x0][0x168] ;  /* 0x00005a0008088625 */ /* 0x000fca00078e0009 */
[----:B------:R0:W-:Y:S02]  /*08a0*/  @!P0 STG.E [R8.64], R6 ;  /* 0x0000000608008986 */ /* 0x0001e4000c101904 */
.L_x_14427:
[----:B------:R-:W-:Y:S05]  /*08b0*/  BSYNC B0 ;  /* 0x0000000000007941 */ /* 0x000fea0003800000 */
.L_x_14421:
        /* <DEDUP_REMOVED lines=8> */
.L_x_14428:
        /* <DEDUP_REMOVED lines=12> */
.L_x_22482:


//--------------------- .text._ZN2at6native29vectorized_elementwise_kernelILi8EZZZNS0_15neg_kernel_cudaERNS_18TensorIteratorBaseEENKUlvE0_clEvENKUlvE1_clEvEUliE_St5arrayIPcLm2EEEEviT0_T1_ --------------------------
	.section	.text._ZN2at6native29vectorized_elementwise_kernelILi8EZZZNS0_15neg_kernel_cudaERNS_18TensorIteratorBaseEENKUlvE0_clEvENKUlvE1_clEvEUliE_St5arrayIPcLm2EEEEviT0_T1_,"ax",@progbits
	.sectioninfo	@"SHI_REGISTERS=4"
	.align	128
        .global         _ZN2at6native29vectorized_elementwise_kernelILi8EZZZNS0_15neg_kernel_cudaERNS_18TensorIteratorBaseEENKUlvE0_clEvENKUlvE1_clEvEUliE_St5arrayIPcLm2EEEEviT0_T1_
        .type           _ZN2at6native29vectorized_elementwise_kernelILi8EZZZNS0_15neg_kernel_cudaERNS_18TensorIteratorBaseEENKUlvE0_clEvENKUlvE1_clEvEUliE_St5arrayIPcLm2EEEEviT0_T1_,@function
        .size           _ZN2at6native29vectorized_elementwise_kernelILi8EZZZNS0_15neg_kernel_cudaERNS_18TensorIteratorBaseEENKUlvE0_clEvENKUlvE1_clEvEUliE_St5arrayIPcLm2EEEEviT0_T1_,(.L_x_22483 - _ZN2at6native29vectorized_elementwise_kernelILi8EZZZNS0_15neg_kernel_cudaERNS_18TensorIteratorBaseEENKUlvE0_clEvENKUlvE1_clEvEUliE_St5arrayIPcLm2EEEEviT0_T1_)
        .other          _ZN2at6native29vectorized_elementwise_kernelILi8EZZZNS0_15neg_kernel_cudaERNS_18TensorIteratorBaseEENKUlvE0_clEvENKUlvE1_clEvEUliE_St5arrayIPcLm2EEEEviT0_T1_,@"STO_CUDA_ENTRY STV_DEFAULT"
_ZN2at6native29vectorized_elementwise_kernelILi8EZZZNS0_15neg_kernel_cudaERNS_18TensorIteratorBaseEENKUlvE0_clEvENKUlvE1_clEvEUliE_St5arrayIPcLm2EEEEviT0_T1_:
.text._ZN2at6native29vectorized_elementwise_kernelILi8EZZZNS0_15neg_kernel_cudaERNS_18TensorIteratorBaseEENKUlvE0_clEvENKUlvE1_clEvEUliE_St5arrayIPcLm2EEEEviT0_T1_:
[----:B------:R-:W-:Y:S02]  /*0000*/  MOV R1, c[0x0][0x28] ;  /* 0x00000a0000017a02 */ /* 0x000fe40000000f00 */
[----:B------:R-:W-:Y:S05]  /*0010*/  EXIT ;  /* 0x000000000000794d */ /* 0x000fea0003800000 */
.L_x_14429:
        /* <DEDUP_REMOVED lines=14> */
.L_x_22483:


//--------------------- .text._ZN2at6native18elementwise_kernelILi128ELi4EZNS0_15gpu_kernel_implIZZZNS0_15neg_kernel_cudaERNS_18TensorIteratorBaseEENKUlvE0_clEvENKUlvE0_clEvEUlaE_EEvS4_RKT_EUliE_EEviT1_ --------------------------
	.section	.text._ZN2at6native18elementwise_kernelILi128ELi4EZNS0_15gpu_kernel_implIZZZNS0_15neg_kernel_cudaERNS_18TensorIteratorBaseEENKUlvE0_clEvENKUlvE0_clEvEUlaE_EEvS4_RKT_EUliE_EEviT1_,"ax",@progbits
	.sectioninfo	@"SHI_REGISTERS=26"
	.align	128
        .global         _ZN2at6native18elementwise_kernelILi128ELi4EZNS0_15gpu_kernel_implIZZZNS0_15neg_kernel_cudaERNS_18TensorIteratorBaseEENKUlvE0_clEvENKUlvE0_clEvEUlaE_EEvS4_RKT_EUliE_EEviT1_
        .type           _ZN2at6native18elementwise_kernelILi128ELi4EZNS0_15gpu_kernel_implIZZZNS0_15neg_kernel_cudaERNS_18TensorIteratorBaseEENKUlvE0_clEvENKUlvE0_clEvEUlaE_EEvS4_RKT_EUliE_EEviT1_,@function
        .size           _ZN2at6native18elementwise_kernelILi128ELi4EZNS0_15gpu_kernel_implIZZZNS0_15neg_kernel_cudaERNS_18TensorIteratorBaseEENKUlvE0_clEvENKUlvE0_clEvEUlaE_EEvS4_RKT_EUliE_EEviT1_,(.L_x_22484 - _ZN2at6native18elementwise_kernelILi128ELi4EZNS0_15gpu_kernel_implIZZZNS0_15neg_kernel_cudaERNS_18TensorIteratorBaseEENKUlvE0_clEvENKUlvE0_clEvEUlaE_EEvS4_RKT_EUliE_EEviT1_)
        .other          _ZN2at6native18elementwise_kernelILi128ELi4EZNS0_15gpu_kernel_implIZZZNS0_15neg_kernel_cudaERNS_18TensorIteratorBaseEENKUlvE0_clEvENKUlvE0_clEvEUlaE_EEvS4_RKT_EUliE_EEviT1_,@"STO_CUDA_ENTRY STV_DEFAULT"
_ZN2at6native18elementwise_kernelILi128ELi4EZNS0_15gpu_kernel_implIZZZNS0_15neg_kernel_cudaERNS_18TensorIteratorBaseEENKUlvE0_clEvENKUlvE0_clEvEUlaE_EEvS4_RKT_EUliE_EEviT1_:
.text._ZN2at6native18elementwise_kernelILi128ELi4EZNS0_15gpu_kernel_implIZZZNS0_15neg_kernel_cudaERNS_18TensorIteratorBaseEENKUlvE0_clEvENKUlvE0_clEvEUlaE_EEvS4_RKT_EUliE_EEviT1_:
        /* <DEDUP_REMOVED lines=236> */
.L_x_14432:
        /* <DEDUP_REMOVED lines=18> */
.L_x_14436:
[----:B------:R0:W5:Y:S01]  /*0fe0*/  LDG.E.U8 R0, [R2.64] ;  /* 0x0000002402007981 */ /* 0x000162000c1e1100 */
[----:B------:R-:W-:Y:S05]  /*0ff0*/  BRA `(.L_x_14438) ;  /* 0x00000d7000007947 */ /* 0x000fea0003800000 */
.L_x_14435:
        /* <DEDUP_REMOVED lines=8> */
.L_x_14440:
[----:B------:R0:W5:Y:S01]  /*1080*/  LDG.E.U8 R0, [R2.64] ;  /* 0x0000002402007981 */ /* 0x000162000c1e1100 */
[----:B------:R-:W-:Y:S05]  /*1090*/  BRA `(.L_x_14438) ;  /* 0x00000cd000007947 */ /* 0x000fea0003800000 */
.L_x_14439:
[----:B------:R0:W5:Y:S01]  /*10a0*/  LDG.E.U16 R0, [R2.64] ;  /* 0x0000002402007981 */ /* 0x000162000c1e1500 */
[----:B------:R-:W-:Y:S05]  /*10b0*/  BRA `(.L_x_14438) ;  /* 0x00000cb000007947 */ /* 0x000fea0003800000 */
.L_x_14434:
        /* <DEDUP_REMOVED lines=9> */
.L_x_14442:
[----:B------:R-:W2:Y:S02]  /*1150*/  LDG.E.U16 R4, [R2.64] ;  /* 0x0000002402047981 */ /* 0x000ea4000c1e1500 */
[----:B--2---:R-:W-:-:S06]  /*1160*/  HADD2.F32 R4, -RZ, R4.H0_H0 ;  /* 0x20000004ff047230 */ /* 0x004fcc0000004100 */
[----:B------:R-:W0:Y:S02]  /*1170*/  F2I.FTZ.TRUNC.NTZ R4, R4 ;  /* 0x0000000400047305 */ /* 0x000e24000021f100 */
[----:B0-----:R-:W-:Y:S01]  /*1180*/  PRMT R0, R4, 0x7610, R0 ;  /* 0x0000761004007816 */ /* 0x001fe20000000000 */
[----:B------:R-:W-:Y:S05]  /*1190*/  BRA `(.L_x_14438) ;  /* 0x00000bd000007947 */ /* 0x000fea0003800000 */
.L_x_14441:
        /* <DEDUP_REMOVED lines=9> */
.L_x_14444:
[----:B------:R-:W2:Y:S02]  /*1230*/  LDG.E.U16 R2, [R2.64] ;  /* 0x0000002402027981 */ /* 0x000ea4000c1e1500 */
[----:B--2---:R-:W-:-:S06]  /*1240*/  HADD2.F32 R4, -RZ, R2.H0_H0 ;  /* 0x20000002ff047230 */ /* 0x004fcc0000004100 */
[----:B------:R-:W0:Y:S02]  /*1250*/  F2I.FTZ.TRUNC.NTZ R4, R4 ;  /* 0x0000000400047305 */ /* 0x000e24000021f100 */
[----:B0-----:R-:W-:Y:S01]  /*1260*/  PRMT R0, R4, 0x7610, R0 ;  /* 0x0000761004007816 */ /* 0x001fe20000000000 */
[----:B------:R-:W-:Y:S05]  /*1270*/  BRA `(.L_x_14438) ;  /* 0x00000af000007947 */ /* 0x000fea0003800000 */
.L_x_14443:
[----:B------:R-:W2:Y:S02]  /*1280*/  LDG.E.64 R2, [R2.64] ;  /* 0x0000002402027981 */ /* 0x000ea4000c1e1b00 */
[----:B--2---:R0:W1:Y:S01]  /*1290*/  F2I.F64.TRUNC R0, R2 ;  /* 0x0000000200007311 */ /* 0x004062000030d100 */
[----:B------:R-:W-:Y:S05]  /*12a0*/  BRA `(.L_x_14438) ;  /* 0x00000ac000007947 */ /* 0x000fea0003800000 */
.L_x_14433:
        /* <DEDUP_REMOVED lines=12> */
.L_x_14447:
[----:B------:R-:W2:Y:S02]  /*1370*/  LDG.E.64 R2, [R2.64] ;  /* 0x0000002402027981 */ /* 0x000ea4000c1e1b00 */
[----:B--2---:R0:W1:Y:S01]  /*1380*/  F2I.F64.TRUNC R0, R2 ;  /* 0x0000000200007311 */ /* 0x004062000030d100 */
[----:B------:R-:W-:Y:S05]  /*1390*/  BRA `(.L_x_14438) ;  /* 0x000009d000007947 */ /* 0x000fea0003800000 */
.L_x_14446:
        /* <DEDUP_REMOVED lines=28> */
.L_x_14449:
        /* <DEDUP_REMOVED lines=15> */
.L_x_14448:
[----:B------:R-:W2:Y:S02]  /*1650*/  LDG.E.U16 R2, [R2.64] ;  /* 0x0000002402027981 */ /* 0x000ea4000c1e1500 */
[----:B--2---:R-:W-:-:S04]  /*1660*/  PRMT R2, RZ, 0x5410, R2 ;  /* 0x00005410ff027816 */ /* 0x004fc80000000002 */
[----:B------:R0:W1:Y:S01]  /*1670*/  F2I.FTZ.TRUNC.NTZ R0, R2 ;  /* 0x0000000200007305 */ /* 0x000062000021f100 */
[----:B------:R-:W-:Y:S05]  /*1680*/  BRA `(.L_x_14438) ;  /* 0x000006e000007947 */ /* 0x000fea0003800000 */
.L_x_14445:
        /* <DEDUP_REMOVED lines=10> */
.L_x_14452:
        /* <DEDUP_REMOVED lines=21> */
.L_x_14456:
[----:B------:R-:W-:Y:S05]  /*1880*/  BSYNC B1 ;  /* 0x0000000000017941 */ /* 0x000fea0003800000 */
.L_x_14455:
[----:B------:R-:W-:Y:S01]  /*1890*/  IMAD.SHL.U32 R2, R2, 0x100000, RZ ;  /* 0x0010000002027824 */ /* 0x000fe200078e00ff */
[----:B------:R-:W-:-:S04]  /*18a0*/  LEA R3, R0, 0x3b800000, 0x17 ;  /* 0x3b80000000037811 */ /* 0x000fc800078eb8ff */
[----:B------:R-:W-:Y:S02]  /*18b0*/  LOP3.LUT R4, R3, R2, R4, 0xfe, !PT ;  /* 0x0000000203047212 */ /* 0x000fe400078efe04 */
.L_x_14454:
[----:B------:R-:W-:Y:S05]  /*18c0*/  BSYNC B0 ;  /* 0x0000000000007941 */ /* 0x000fea0003800000 */
.L_x_14453:
[----:B------:R-:W0:Y:S02]  /*18d0*/  F2I.FTZ.TRUNC.NTZ R4, R4 ;  /* 0x0000000400047305 */ /* 0x000e24000021f100 */
[----:B0-----:R-:W-:Y:S01]  /*18e0*/  PRMT R0, R4, 0x7610, R0 ;  /* 0x0000761004007816 */ /* 0x001fe20000000000 */
[----:B------:R-:W-:Y:S05]  /*18f0*/  BRA `(.L_x_14438) ;  /* 0x0000047000007947 */ /* 0x000fea0003800000 */
.L_x_14451:
        /* <DEDUP_REMOVED lines=21> */
.L_x_14460:
[----:B------:R-:W-:Y:S05]  /*1a50*/  BSYNC B1 ;  /* 0x0000000000017941 */ /* 0x000fea0003800000 */
.L_x_14459:
[----:B------:R-:W-:Y:S01]  /*1a60*/  IMAD.SHL.U32 R2, R2, 0x200000, RZ ;  /* 0x0020000002027824 */ /* 0x000fe200078e00ff */
[----:B------:R-:W-:-:S04]  /*1a70*/  LEA R3, R0, 0x37800000, 0x17 ;  /* 0x3780000000037811 */ /* 0x000fc800078eb8ff */
[----:B------:R-:W-:Y:S02]  /*1a80*/  LOP3.LUT R4, R3, R2, R4, 0xfe, !PT ;  /* 0x0000000203047212 */ /* 0x000fe400078efe04 */
.L_x_14458:
[----:B------:R-:W-:Y:S05]  /*1a90*/  BSYNC B0 ;  /* 0x0000000000007941 */ /* 0x000fea0003800000 */
.L_x_14457:
[----:B------:R-:W0:Y:S02]  /*1aa0*/  F2I.FTZ.TRUNC.NTZ R4, R4 ;  /* 0x0000000400047305 */ /* 0x000e24000021f100 */
[----:B0-----:R-:W-:Y:S01]  /*1ab0*/  PRMT R0, R4, 0x7610, R0 ;  /* 0x0000761004007816 */ /* 0x001fe20000000000 */
[----:B------:R-:W-:Y:S05]  /*1ac0*/  BRA `(.L_x_14438) ;  /* 0x000002a000007947 */ /* 0x000fea0003800000 */
.L_x_14450:
        /* <DEDUP_REMOVED lines=14> */
.L_x_14464:
[----:B------:R-:W-:Y:S05]  /*1bb0*/  BSYNC B0 ;  /* 0x0000000000007941 */ /* 0x000fea0003800000 */
.L_x_14463:
[----:B------:R-:W0:Y:S02]  /*1bc0*/  F2I.FTZ.TRUNC.NTZ R4, R4 ;  /* 0x0000000400047305 */ /* 0x000e24000021f100 */
[----:B0-----:R-:W-:Y:S01]  /*1bd0*/  PRMT R0, R4, 0x7610, R0 ;  /* 0x0000761004007816 */ /* 0x001fe20000000000 */
[----:B------:R-:W-:Y:S05]  /*1be0*/  BRA `(.L_x_14438) ;  /* 0x0000018000007947 */ /* 0x000fea0003800000 */
.L_x_14437:
        /* <DEDUP_REMOVED lines=21> */
.L_x_14462:
[----:B------:R0:W5:Y:S01]  /*1d40*/  LDG.E.U8 R0, [R2.64] ;  /* 0x0000002402007981 */ /* 0x000162000c1e1100 */
[----:B------:R-:W-:Y:S05]  /*1d50*/  BRA `(.L_x_14438) ;  /* 0x0000001000007947 */ /* 0x000fea0003800000 */
.L_x_14461:
[----:B------:R0:W5:Y:S02]  /*1d60*/  LDG.E.U8 R0, [R2.64] ;  /* 0x0000002402007981 */ /* 0x000164000c1e1100 */
.L_x_14438:
        /* <DEDUP_REMOVED lines=16> */
.L_x_14468:
[----:B------:R0:W-:Y:S01]  /*1e70*/  STG.E.U8 [R16.64], R5 ;  /* 0x0000000510007986 */ /* 0x0001e2000c101124 */
[----:B------:R-:W-:Y:S05]  /*1e80*/  BRA `(.L_x_14470) ;  /* 0x00000e9000007947 */ /* 0x000fea0003800000 */
.L_x_14467:
[----:B------:R-:W-:-:S13]  /*1e90*/  ISETP.NE.AND P0, PT, R2, 0x2, PT ;  /* 0x000000020200780c */ /* 0x000fda0003f05270 */
[----:B------:R-:W-:Y:S05]  /*1ea0*/  @!P0 BRA `(.L_x_14471) ;  /* 0x000000e000008947 */ /* 0x000fea0003800000 */
[----:B------:R-:W-:-:S13]  /*1eb0*/  ISETP.NE.AND P0, PT, R2, 0x3, PT ;  /* 0x000000030200780c */ /* 0x000fda0003f05270 */
[----:B------:R-:W-:Y:S05]  /*1ec0*/  @!P0 BRA `(.L_x_14472) ;  /* 0x0000008000008947 */ /* 0x000fea0003800000 */
[----:B------:R-:W-:-:S13]  /*1ed0*/  ISETP.NE.AND P0, PT, R2, 0x4, PT ;  /* 0x000000040200780c */ /* 0x000fda0003f05270 */
[----:B------:R-:W-:Y:S05]  /*1ee0*/  @P0 BRA `(.L_x_14469) ;  /* 0x00000c6000000947 */ /* 0x000fea0003800000 */
[----:B------:R-:W-:-:S04]  /*1ef0*/  LOP3.LUT R0, R5, 0xffff, RZ, 0xc0, !PT ;  /* 0x0000ffff05007812 */ /* 0x000fc800078ec0ff */
[----:B------:R-:W-:-:S05]  /*1f00*/  PRMT R0, R0, 0x8880, RZ ;  /* 0x0000888000007816 */ /* 0x000fca00000000ff */
[----:B------:R-:W-:-:S05]  /*1f10*/  IMAD.MOV.U32 R2, RZ, RZ, R0 ;  /* 0x000000ffff027224 */ /* 0x000fca00078e0000 */
[----:B------:R-:W-:-:S05]  /*1f20*/  SHF.R.S32.HI R3, RZ, 0x1f, R2 ;  /* 0x0000001fff037819 */ /* 0x000fca0000011402 */
[----:B------:R0:W-:Y:S01]  /*1f30*/  STG.E.64 [R16.64], R2 ;  /* 0x0000000210007986 */ /* 0x0001e2000c101b24 */
[----:B------:R-:W-:Y:S05]  /*1f40*/  BRA `(.L_x_14470) ;  /* 0x00000dd000007947 */ /* 0x000fea0003800000 */
.L_x_14472:
[----:B------:R-:W-:-:S04]  /*1f50*/  LOP3.LUT R5, R5, 0xffff, RZ, 0xc0, !PT ;  /* 0x0000ffff05057812 */ /* 0x000fc800078ec0ff */
[----:B------:R-:W-:-:S05]  /*1f60*/  PRMT R3, R5, 0x8880, RZ ;  /* 0x0000888005037816 */ /* 0x000fca00000000ff */
[----:B------:R0:W-:Y:S01]  /*1f70*/  STG.E [R16.64], R3 ;  /* 0x0000000310007986 */ /* 0x0001e2000c101924 */
[----:B------:R-:W-:Y:S05]  /*1f80*/  BRA `(.L_x_14470) ;  /* 0x00000d9000007947 */ /* 0x000fea0003800000 */
.L_x_14471:
[----:B------:R-:W-:-:S04]  /*1f90*/  PRMT R3, R5, 0x8880, RZ ;  /* 0x0000888005037816 */ /* 0x000fc800000000ff */
[----:B------:R-:W-:-:S05]  /*1fa0*/  PRMT R3, R3, 0x7710, RZ ;  /* 0x0000771003037816 */ /* 0x000fca00000000ff */
[----:B------:R0:W-:Y:S01]  /*1fb0*/  STG.E.U16 [R16.64], R3 ;  /* 0x0000000310007986 */ /* 0x0001e2000c101524 */
[----:B------:R-:W-:Y:S05]  /*1fc0*/  BRA `(.L_x_14470) ;  /* 0x00000d5000007947 */ /* 0x000fea0003800000 */
.L_x_14466:
        /* <DEDUP_REMOVED lines=9> */
.L_x_14474:
[----:B------:R-:W0:Y:S02]  /*2060*/  I2F.S8 R0, R5 ;  /* 0x0000000500007306 */ /* 0x000e240000001400 */
[----:B0-----:R-:W-:-:S05]  /*2070*/  F2FP.PACK_AB R0, RZ, R0 ;  /* 0x00000000ff00723e */ /* 0x001fca00000000ff */
[----:B------:R0:W-:Y:S01]  /*2080*/  STG.E.U16 [R16.64], R0 ;  /* 0x0000000010007986 */ /* 0x0001e2000c101524 */
[----:B------:R-:W-:Y:S05]  /*2090*/  BRA `(.L_x_14470) ;  /* 0x00000c8000007947 */ /* 0x000fea0003800000 */
.L_x_14473:
        /* <DEDUP_REMOVED lines=10> */
.L_x_14476:
[----:B------:R-:W0:Y:S02]  /*2140*/  I2F.S8 R5, R5 ;  /* 0x0000000500057306 */ /* 0x000e240000001400 */
[----:B0-----:R-:W-:-:S04]  /*2150*/  F2FP.PACK_AB R3, RZ, R5 ;  /* 0x00000005ff03723e */ /* 0x001fc800000000ff */
[----:B------:R-:W-:-:S05]  /*2160*/  PRMT R3, R3, 0x5410, RZ ;  /* 0x0000541003037816 */ /* 0x000fca00000000ff */
[----:B------:R0:W-:Y:S01]  /*2170*/  STG.E [R16.64], R3 ;  /* 0x0000000310007986 */ /* 0x0001e2000c101924 */
[----:B------:R-:W-:Y:S05]  /*2180*/  BRA `(.L_x_14470) ;  /* 0x00000b9000007947 */ /* 0x000fea0003800000 */
.L_x_14475:
[----:B------:R-:W-:-:S04]  /*2190*/  PRMT R2, R5, 0x8880, RZ ;  /* 0x0000888005027816 */ /* 0x000fc800000000ff */
[----:B------:R-:W-:-:S06]  /*21a0*/  PRMT R2, R2, 0x7710, RZ ;  /* 0x0000771002027816 */ /* 0x000fcc00000000ff */
[----:B------:R-:W0:Y:S02]  /*21b0*/  I2F.F64.S16 R2, R2 ;  /* 0x0000000200027312 */ /* 0x000e240000101c00 */
[----:B0-----:R0:W-:Y:S01]  /*21c0*/  STG.E.64 [R16.64], R2 ;  /* 0x0000000210007986 */ /* 0x0011e2000c101b24 */
[----:B------:R-:W-:Y:S05]  /*21d0*/  BRA `(.L_x_14470) ;  /* 0x00000b4000007947 */ /* 0x000fea0003800000 */
.L_x_14465:
        /* <DEDUP_REMOVED lines=8> */
[----:B------:R-:W-:-:S04]  /*2260*/  LOP3.LUT P0, RZ, R0, 0xff, RZ, 0xc0, !PT ;  /* 0x000000ff00ff7812 */ /* 0x000fc8000780c0ff */
[----:B------:R-:W-:-:S05]  /*2270*/  SEL R3, RZ, 0x1, !P0 ;  /* 0x00000001ff037807 */ /* 0x000fca0004000000 */
[----:B------:R0:W-:Y:S01]  /*2280*/  STG.E.U8 [R16.64], R3 ;  /* 0x0000000310007986 */ /* 0x0001e2000c101124 */
[----:B------:R-:W-:Y:S05]  /*2290*/  BRA `(.L_x_14470) ;  /* 0x00000a8000007947 */ /* 0x000fea0003800000 */
.L_x_14479:
[----:B------:R-:W-:Y:S01]  /*22a0*/  PRMT R4, R5, 0x8880, RZ ;  /* 0x0000888005047816 */ /* 0x000fe200000000ff */
[----:B------:R-:W-:-:S03]  /*22b0*/  CS2R R6, SRZ ;  /* 0x0000000000067805 */ /* 0x000fc6000001ff00 */
[----:B------:R-:W-:-:S06]  /*22c0*/  PRMT R4, R4, 0x7710, RZ ;  /* 0x0000771004047816 */ /* 0x000fcc00000000ff */
[----:B------:R-:W0:Y:S02]  /*22d0*/  I2F.F64.S16 R4, R4 ;  /* 0x0000000400047312 */ /* 0x000e240000101c00 */
[----:B0-----:R0:W-:Y:S01]  /*22e0*/  STG.E.128 [R16.64], R4 ;  /* 0x0000000410007986 */ /* 0x0011e2000c101d24 */
[----:B------:R-:W-:Y:S05]  /*22f0*/  BRA `(.L_x_14470) ;  /* 0x00000a2000007947 */ /* 0x000fea0003800000 */
.L_x_14478:
        /* <DEDUP_REMOVED lines=21> */
.L_x_14483:
[----:B------:R-:W-:Y:S05]  /*2450*/  BSYNC B0 ;  /* 0x0000000000007941 */ /* 0x000fea0003800000 */
.L_x_14482:
[----:B------:R-:W-:-:S05]  /*2460*/  LOP3.LUT R3, R0, R3, RZ, 0xfc, !PT ;  /* 0x0000000300037212 */ /* 0x000fca00078efcff */
[----:B------:R0:W-:Y:S01]  /*2470*/  STG.E.U8 [R16.64], R3 ;  /* 0x0000000310007986 */ /* 0x0001e2000c101124 */
[----:B------:R-:W-:Y:S05]  /*2480*/  BRA `(.L_x_14470) ;  /* 0x0000089000007947 */ /* 0x000fea0003800000 */
.L_x_14481:
        /* <DEDUP_REMOVED lines=13> */
.L_x_14485:
[----:B------:R-:W-:Y:S01]  /*2560*/  IMAD.MOV.U32 R0, RZ, RZ, 0x7f ;  /* 0x0000007fff007424 */ /* 0x000fe200078e00ff */
[----:B------:R-:W-:-:S04]  /*2570*/  ISETP.GT.U32.AND P0, PT, R2, 0x7f800000, PT ;  /* 0x7f8000000200780c */ /* 0x000fc80003f04070 */
[----:B------:R-:W-:-:S04]  /*2580*/  SEL R0, R0, 0x7c, P0 ;  /* 0x0000007c00007807 */ /* 0x000fc80000000000 */
.L_x_14486:
[----:B------:R-:W-:Y:S05]  /*2590*/  BSYNC B0 ;  /* 0x0000000000007941 */ /* 0x000fea0003800000 */
.L_x_14484:
[----:B------:R-:W-:-:S04]  /*25a0*/  LOP3.LUT R2, R5, 0x80000000, RZ, 0xc0, !PT ;  /* 0x8000000005027812 */ /* 0x000fc800078ec0ff */
[----:B------:R-:W-:-:S04]  /*25b0*/  SHF.R.U32.HI R3, RZ, 0x18, R2 ;  /* 0x00000018ff037819 */ /* 0x000fc80000011602 */
[----:B------:R-:W-:-:S05]  /*25c0*/  LOP3.LUT R3, R0, R3, RZ, 0xfc, !PT ;  /* 0x0000000300037212 */ /* 0x000fca00078efcff */
[----:B------:R0:W-:Y:S01]  /*25d0*/  STG.E.U8 [R16.64], R3 ;  /* 0x0000000310007986 */ /* 0x0001e2000c101124 */
[----:B------:R-:W-:Y:S05]  /*25e0*/  BRA `(.L_x_14470) ;  /* 0x0000073000007947 */ /* 0x000fea0003800000 */
.L_x_14480:
[----:B------:R-:W0:Y:S02]  /*25f0*/  I2F.S8 R0, R5 ;  /* 0x0000000500007306 */ /* 0x000e240000001400 */
[----:B0-----:R-:W-:-:S05]  /*2600*/  F2FP.BF16.PACK_AB R0, RZ, R0 ;  /* 0x00000000ff00723e */ /* 0x001fca00000010ff */
[----:B------:R0:W-:Y:S01]  /*2610*/  STG.E.U16 [R16.64], R0 ;  /* 0x0000000010007986 */ /* 0x0001e2000c101524 */
[----:B------:R-:W-:Y:S05]  /*2620*/  BRA `(.L_x_14470) ;  /* 0x000006f000007947 */ /* 0x000fea0003800000 */
.L_x_14477:
        /* <DEDUP_REMOVED lines=12> */
.L_x_14489:
        /* <DEDUP_REMOVED lines=17> */
.L_x_14492:
[----:B------:R-:W-:-:S04]  /*2800*/  LOP3.LUT R2, R5, 0x80000000, RZ, 0xc0, !PT ;  /* 0x8000000005027812 */ /* 0x000fc800078ec0ff */
[----:B------:R-:W-:-:S04]  /*2810*/  SHF.R.U32.HI R3, RZ, 0x18, R2 ;  /* 0x00000018ff037819 */ /* 0x000fc80000011602 */
[----:B------:R-:W-:-:S04]  /*2820*/  LOP3.LUT R0, R0, R3, RZ, 0xfc, !PT ;  /* 0x0000000300007212 */ /* 0x000fc800078efcff */
[----:B------:R-:W-:Y:S02]  /*2830*/  PRMT R8, R0, 0x7610, R8 ;  /* 0x0000761000087816 */ /* 0x000fe40000000008 */
.L_x_14491:
[----:B------:R-:W-:Y:S05]  /*2840*/  BSYNC B0 ;  /* 0x0000000000007941 */ /* 0x000fea0003800000 */
.L_x_14490:
[----:B------:R0:W-:Y:S01]  /*2850*/  STG.E.U8 [R16.64], R8 ;  /* 0x0000000810007986 */ /* 0x0001e2000c101124 */
[----:B------:R-:W-:Y:S05]  /*2860*/  BRA `(.L_x_14470) ;  /* 0x000004b000007947 */ /* 0x000fea0003800000 */
.L_x_14488:
        /* <DEDUP_REMOVED lines=17> */
.L_x_14495:
[----:B------:R-:W-:-:S04]  /*2980*/  LOP3.LUT R2, R5, 0x80000000, RZ, 0xc0, !PT ;  /* 0x8000000005027812 */ /* 0x000fc800078ec0ff */
[----:B------:R-:W-:-:S04]  /*2990*/  SHF.R.U32.HI R3, RZ, 0x18, R2 ;  /* 0x00000018ff037819 */ /* 0x000fc80000011602 */
[----:B------:R-:W-:-:S04]  /*29a0*/  LOP3.LUT R0, R0, R3, RZ, 0xfc, !PT ;  /* 0x0000000300007212 */ /* 0x000fc800078efcff */
[----:B------:R-:W-:Y:S02]  /*29b0*/  PRMT R8, R0, 0x7610, R8 ;  /* 0x0000761000087816 */ /* 0x000fe40000000008 */
.L_x_14494:
[----:B------:R-:W-:Y:S05]  /*29c0*/  BSYNC B0 ;  /* 0x0000000000007941 */ /* 0x000fea0003800000 */
.L_x_14493:
[----:B------:R0:W-:Y:S01]  /*29d0*/  STG.E.U8 [R16.64], R8 ;  /* 0x0000000810007986 */ /* 0x0001e2000c101124 */
[----:B------:R-:W-:Y:S05]  /*29e0*/  BRA `(.L_x_14470) ;  /* 0x0000033000007947 */ /* 0x000fea0003800000 */
.L_x_14487:
        /* <DEDUP_REMOVED lines=22> */
.L_x_14469:
        /* <DEDUP_REMOVED lines=20> */
.L_x_14497:
[----:B------:R-:W-:-:S04]  /*2c90*/  LOP3.LUT R5, R5, 0xffff, RZ, 0xc0, !PT ;  /* 0x0000ffff05057812 */ /* 0x000fc800078ec0ff */
[----:B------:R-:W-:-:S05]  /*2ca0*/  PRMT R5, R5, 0x8880, RZ ;  /* 0x0000888005057816 */ /* 0x000fca00000000ff */
[----:B------:R-:W-:-:S05]  /*2cb0*/  IMAD.MOV.U32 R2, RZ, RZ, R5 ;  /* 0x000000ffff027224 */ /* 0x000fca00078e0005 */
[----:B------:R-:W-:-:S05]  /*2cc0*/  SHF.R.S32.HI R3, RZ, 0x1f, R2 ;  /* 0x0000001fff037819 */ /* 0x000fca0000011402 */
[----:B------:R0:W-:Y:S01]  /*2cd0*/  STG.E.64 [R16.64], R2 ;  /* 0x0000000210007986 */ /* 0x0001e2000c101b24 */
[----:B------:R-:W-:Y:S05]  /*2ce0*/  BRA `(.L_x_14470) ;  /* 0x0000003000007947 */ /* 0x000fea0003800000 */
.L_x_14496:
[----:B------:R-:W-:-:S04]  /*2cf0*/  LOP3.LUT R5, R5, 0xffff, RZ, 0xc0, !PT ;  /* 0x0000ffff05057812 */ /* 0x000fc800078ec0ff */
[----:B------:R-:W-:-:S05]  /*2d00*/  PRMT R3, R5, 0x8880, RZ ;  /* 0x0000888005037816 */ /* 0x000fca00000000ff */
[----:B------:R0:W-:Y:S02]  /*2d10*/  STG.E [R16.64], R3 ;  /* 0x0000000310007986 */ /* 0x0001e4000c101924 */
.L_x_14470:
[----:B------:R-:W-:-:S05]  /*2d20*/  IMAD R18, R18, 0x200, R23 ;  /* 0x0000020012127824 */ /* 0x000fca00078e0217 */
[----:B------:R-:W-:Y:S02]  /*2d30*/  IADD3 R19, R18, 0x80, RZ ;  /* 0x0000008012137810 */ /* 0x000fe40007ffe0ff */
.L_x_14431:
[----:B------:R-:W-:Y:S05]  /*2d40*/  BSYNC B6 ;  /* 0x0000000000067941 */ /* 0x000fea0003800000 */
.L_x_14430:
        /* <DEDUP_REMOVED lines=231> */
.L_x_14500:
        /* <DEDUP_REMOVED lines=18> */
.L_x_14504:
[----:B------:R0:W5:Y:S01]  /*3ce0*/  LDG.E.U8 R0, [R2.64] ;  /* 0x0000002402007981 */ /* 0x000162000c1e1100 */
[----:B------:R-:W-:Y:S05]  /*3cf0*/  BRA `(.L_x_14506) ;  /* 0x00000d7000007947 */ /* 0x000fea0003800000 */
.L_x_14503:
        /* <DEDUP_REMOVED lines=8> */
.L_x_14508:
[----:B------:R0:W5:Y:S01]  /*3d80*/  LDG.E.U8 R0, [R2.64] ;  /* 0x0000002402007981 */ /* 0x000162000c1e1100 */
[----:B------:R-:W-:Y:S05]  /*3d90*/  BRA `(.L_x_14506) ;  /* 0x00000cd000007947 */ /* 0x000fea0003800000 */
.L_x_14507:
[----:B------:R0:W5:Y:S01]  /*3da0*/  LDG.E.U16 R0, [R2.64] ;  /* 0x0000002402007981 */ /* 0x000162000c1e1500 */
[----:B------:R-:W-:Y:S05]  /*3db0*/  BRA `(.L_x_14506) ;  /* 0x00000cb000007947 */ /* 0x000fea0003800000 */
.L_x_14502:
        /* <DEDUP_REMOVED lines=9> */
.L_x_14510:
[----:B------:R-:W2:Y:S02]  /*3e50*/  LDG.E.U16 R4, [R2.64] ;  /* 0x0000002402047981 */ /* 0x000ea4000c1e1500 */
[----:B--2---:R-:W-:-:S06]  /*3e60*/  HADD2.F32 R4, -RZ, R4.H0_H0 ;  /* 0x20000004ff047230 */ /* 0x004fcc0000004100 */
[----:B------:R-:W0:Y:S02]  /*3e70*/  F2I.FTZ.TRUNC.NTZ R4, R4 ;  /* 0x0000000400047305 */ /* 0x000e24000021f100 */
[----:B0-----:R-:W-:Y:S01]  /*3e80*/  PRMT R0, R4, 0x7610, R0 ;  /* 0x0000761004007816 */ /* 0x001fe20000000000 */
[----:B------:R-:W-:Y:S05]  /*3e90*/  BRA `(.L_x_14506) ;  /* 0x00000bd000007947 */ /* 0x000fea0003800000 */
.L_x_14509:
        /* <DEDUP_REMOVED lines=9> */
.L_x_14512:
[----:B------:R-:W2:Y:S02]  /*3f30*/  LDG.E.U16 R2, [R2.64] ;  /* 0x0000002402027981 */ /* 0x000ea4000c1e1500 */
[----:B--2---:R-:W-:-:S06]  /*3f40*/  HADD2.F32 R4, -RZ, R2.H0_H0 ;  /* 0x20000002ff047230 */ /* 0x004fcc0000004100 */
[----:B------:R-:W0:Y:S02]  /*3f50*/  F2I.FTZ.TRUNC.NTZ R4, R4 ;  /* 0x0000000400047305 */ /* 0x000e24000021f100 */
[----:B0-----:R-:W-:Y:S01]  /*3f60*/  PRMT R0, R4, 0x7610, R0 ;  /* 0x0000761004007816 */ /* 0x001fe20000000000 */
[----:B------:R-:W-:Y:S05]  /*3f70*/  BRA `(.L_x_14506) ;  /* 0x00000af000007947 */ /* 0x000fea0003800000 */
.L_x_14511:
[----:B------:R-:W2:Y:S02]  /*3f80*/  LDG.E.64 R2, [R2.64] ;  /* 0x0000002402027981 */ /* 0x000ea4000c1e1b00 */
[----:B--2---:R0:W1:Y:S01]  /*3f90*/  F2I.F64.TRUNC R0, R2 ;  /* 0x0000000200007311 */ /* 0x004062000030d100 */
[----:B------:R-:W-:Y:S05]  /*3fa0*/  BRA `(.L_x_14506) ;  /* 0x00000ac000007947 */ /* 0x000fea0003800000 */
.L_x_14501:
        /* <DEDUP_REMOVED lines=12> */
.L_x_14515:
[----:B------:R-:W2:Y:S02]  /*4070*/  LDG.E.64 R2, [R2.64] ;  /* 0x0000002402027981 */ /* 0x000ea4000c1e1b00 */
[----:B--2---:R0:W1:Y:S01]  /*4080*/  F2I.F64.TRUNC R0, R2 ;  /* 0x0000000200007311 */ /* 0x004062000030d100 */
[----:B------:R-:W-:Y:S05]  /*4090*/  BRA `(.L_x_14506) ;  /* 0x000009d000007947 */ /* 0x000fea0003800000 */
.L_x_14514:
        /* <DEDUP_REMOVED lines=28> */
.L_x_14517:
        /* <DEDUP_REMOVED lines=15> */
.L_x_14516:
[----:B------:R-:W2:Y:S02]  /*4350*/  LDG.E.U16 R2, [R2.64] ;  /* 0x0000002402027981 */ /* 0x000ea4000c1e1500 */
[----:B--2---:R-:W-:-:S04]  /*4360*/  PRMT R2, RZ, 0x5410, R2 ;  /* 0x00005410ff027816 */ /* 0x004fc80000000002 */
[----:B------:R0:W1:Y:S01]  /*4370*/  F2I.FTZ.TRUNC.NTZ R0, R2 ;  /* 0x0000000200007305 */ /* 0x000062000021f100 */
[----:B------:R-:W-:Y:S05]  /*4380*/  BRA `(.L_x_14506) ;  /* 0x000006e000007947 */ /* 0x000fea0003800000 */
.L_x_14513:
        /* <DEDUP_REMOVED lines=10> */
.L_x_14520:
        /* <DEDUP_REMOVED lines=21> */
.L_x_14524:
[----:B------:R-:W-:Y:S05]  /*4580*/  BSYNC B1 ;  /* 0x0000000000017941 */ /* 0x000fea0003800000 */
.L_x_14523:
[----:B------:R-:W-:Y:S01]  /*4590*/  IMAD.SHL.U32 R2, R2, 0x100000, RZ ;  /* 0x0010000002027824 */ /* 0x000fe200078e00ff */
[----:B------:R-:W-:-:S04]  /*45a0*/  LEA R3, R0, 0x3b800000, 0x17 ;  /* 0x3b80000000037811 */ /* 0x000fc800078eb8ff */
[----:B------:R-:W-:Y:S02]  /*45b0*/  LOP3.LUT R4, R3, R2, R4, 0xfe, !PT ;  /* 0x0000000203047212 */ /* 0x000fe400078efe04 */
.L_x_14522:
[----:B------:R-:W-:Y:S05]  /*45c0*/  BSYNC B0 ;  /* 0x0000000000007941 */ /* 0x000fea0003800000 */
.L_x_14521:
[----:B------:R-:W0:Y:S02]  /*45d0*/  F2I.FTZ.TRUNC.NTZ R4, R4 ;  /* 0x0000000400047305 */ /* 0x000e24000021f100 */
[----:B0-----:R-:W-:Y:S01]  /*45e0*/  PRMT R0, R4, 0x7610, R0 ;  /* 0x0000761004007816 */ /* 0x001fe20000000000 */
[----:B------:R-:W-:Y:S05]  /*45f0*/  BRA `(.L_x_14506) ;  /* 0x0000047000007947 */ /* 0x000fea0003800000 */
.L_x_14519:
        /* <DEDUP_REMOVED lines=21> */
.L_x_14528:
[----:B------:R-:W-:Y:S05]  /*4750*/  BSYNC B1 ;  /* 0x0000000000017941 */ /* 0x000fea0003800000 */
.L_x_14527:
[----:B------:R-:W-:Y:S01]  /*4760*/  IMAD.SHL.U32 R2, R2, 0x200000, RZ ;  /* 0x0020000002027824 */ /* 0x000fe200078e00ff */
[----:B------:R-:W-:-:S04]  /*4770*/  LEA R3, R0, 0x37800000, 0x17 ;  /* 0x3780000000037811 */ /* 0x000fc800078eb8ff */
[----:B------:R-:W-:Y:S02]  /*4780*/  LOP3.LUT R4, R3, R2, R4, 0xfe, !PT ;  /* 0x0000000203047212 */ /* 0x000fe400078efe04 */
.L_x_14526:
[----:B------:R-:W-:Y:S05]  /*4790*/  BSYNC B0 ;  /* 0x0000000000007941 */ /* 0x000fea0003800000 */
.L_x_14525:
[----:B------:R-:W0:Y:S02]  /*47a0*/  F2I.FTZ.TRUNC.NTZ R4, R4 ;  /* 0x0000000400047305 */ /* 0x000e24000021f100 */
[----:B0-----:R-:W-:Y:S01]  /*47b0*/  PRMT R0, R4, 0x7610, R0 ;  /* 0x0000761004007816 */ /* 0x001fe20000000000 */
[----:B------:R-:W-:Y:S05]  /*47c0*/  BRA `(.L_x_14506) ;  /* 0x000002a000007947 */ /* 0x000fea0003800000 */
.L_x_14518:
        /* <DEDUP_REMOVED lines=14> */
.L_x_14532:
[----:B------:R-:W-:Y:S05]  /*48b0*/  BSYNC B0 ;  /* 0x0000000000007941 */ /* 0x000fea0003800000 */
.L_x_14531:
[----:B------:R-:W0:Y:S02]  /*48c0*/  F2I.FTZ.TRUNC.NTZ R4, R4 ;  /* 0x0000000400047305 */ /* 0x000e24000021f100 */
[----:B0-----:R-:W-:Y:S01]  /*48d0*/  PRMT R0, R4, 0x7610, R0 ;  /* 0x0000761004007816 */ /* 0x001fe20000000000 */
[----:B------:R-:W-:Y:S05]  /*48e0*/  BRA `(.L_x_14506) ;  /* 0x0000018000007947 */ /* 0x000fea0003800000 */
.L_x_14505:
        /* <DEDUP_REMOVED lines=21> */
.L_x_14530:
[----:B------:R0:W5:Y:S01]  /*4a40*/  LDG.E.U8 R0, [R2.64] ;  /* 0x0000002402007981 */ /* 0x000162000c1e1100 */
[----:B------:R-:W-:Y:S05]  /*4a50*/  BRA `(.L_x_14506) ;  /* 0x0000001000007947 */ /* 0x000fea0003800000 */
.L_x_14529:
[----:B------:R0:W5:Y:S02]  /*4a60*/  LDG.E.U8 R0, [R2.64] ;  /* 0x0000002402007981 */ /* 0x000164000c1e1100 */
.L_x_14506:
        /* <DEDUP_REMOVED lines=16> */
.L_x_14536:
[----:B------:R0:W-:Y:S01]  /*4b70*/  STG.E.U8 [R16.64], R5 ;  /* 0x0000000510007986 */ /* 0x0001e2000c101124 */
[----:B------:R-:W-:Y:S05]  /*4b80*/  BRA `(.L_x_14538) ;  /* 0x00000e9000007947 */ /* 0x000fea0003800000 */
.L_x_14535:
        /* <DEDUP_REMOVED lines=12> */
.L_x_14540:
[----:B------:R-:W-:-:S04]  /*4c50*/  LOP3.LUT R5, R5, 0xffff, RZ, 0xc0, !PT ;  /* 0x0000ffff05057812 */ /* 0x000fc800078ec0ff */
[----:B------:R-:W-:-:S05]  /*4c60*/  PRMT R3, R5, 0x8880, RZ ;  /* 0x0000888005037816 */ /* 0x000fca00000000ff */
[----:B------:R0:W-:Y:S01]  /*4c70*/  STG.E [R16.64], R3 ;  /* 0x0000000310007986 */ /* 0x0001e2000c101924 */
[----:B------:R-:W-:Y:S05]  /*4c80*/  BRA `(.L_x_14538) ;  /* 0x00000d9000007947 */ /* 0x000fea0003800000 */
.L_x_14539:
[----:B------:R-:W-:-:S04]  /*4c90*/  PRMT R3, R5, 0x8880, RZ ;  /* 0x0000888005037816 */ /* 0x000fc800000000ff */
[----:B------:R-:W-:-:S05]  /*4ca0*/  PRMT R3, R3, 0x7710, RZ ;  /* 0x0000771003037816 */ /* 0x000fca00000000ff */
[----:B------:R0:W-:Y:S01]  /*4cb0*/  STG.E.U16 [R16.64], R3 ;  /* 0x0000000310007986 */ /* 0x0001e2000c101524 */
[----:B------:R-:W-:Y:S05]  /*4cc0*/  BRA `(.L_x_14538) ;  /* 0x00000d5000007947 */ /* 0x000fea0003800000 */
.L_x_14534:
        /* <DEDUP_REMOVED lines=9> */
.L_x_14542:
[----:B------:R-:W0:Y:S02]  /*4d60*/  I2F.S8 R0, R5 ;  /* 0x0000000500007306 */ /* 0x000e240000001400 */
[----:B0-----:R-:W-:-:S05]  /*4d70*/  F2FP.PACK_AB R0, RZ, R0 ;  /* 0x00000000ff00723e */ /* 0x001fca00000000ff */
[----:B------:R0:W-:Y:S01]  /*4d80*/  STG.E.U16 [R16.64], R0 ;  /* 0x0000000010007986 */ /* 0x0001e2000c101524 */
[----:B------:R-:W-:Y:S05]  /*4d90*/  BRA `(.L_x_14538) ;  /* 0x00000c8000007947 */ /* 0x000fea0003800000 */
.L_x_14541:
        /* <DEDUP_REMOVED lines=10> */
.L_x_14544:
[----:B------:R-:W0:Y:S02]  /*4e40*/  I2F.S8 R5, R5 ;  /* 0x0000000500057306 */ /* 0x000e240000001400 */
[----:B0-----:R-:W-:-:S04]  /*4e50*/  F2FP.PACK_AB R3, RZ, R5 ;  /* 0x00000005ff03723e */ /* 0x001fc800000000ff */
[----:B------:R-:W-:-:S05]  /*4e60*/  PRMT R3, R3, 0x5410, RZ ;  /* 0x0000541003037816 */ /* 0x000fca00000000ff */
[----:B------:R0:W-:Y:S01]  /*4e70*/  STG.E [R16.64], R3 ;  /* 0x0000000310007986 */ /* 0x0001e2000c101924 */
[----:B------:R-:W-:Y:S05]  /*4e80*/  BRA `(.L_x_14538) ;  /* 0x00000b9000007947 */ /* 0x000fea0003800000 */
.L_x_14543:
[----:B------:R-:W-:-:S04]  /*4e90*/  PRMT R2, R5, 0x8880, RZ ;  /* 0x0000888005027816 */ /* 0x000fc800000000ff */
[----:B------:R-:W-:-:S06]  /*4ea0*/  PRMT R2, R2, 0x7710, RZ ;  /* 0x0000771002027816 */ /* 0x000fcc00000000ff */
[----:B------:R-:W0:Y:S02]  /*4eb0*/  I2F.F64.S16 R2, R2 ;  /* 0x0000000200027312 */ /* 0x000e240000101c00 */
[----:B0-----:R0:W-:Y:S01]  /*4ec0*/  STG.E.64 [R16.64], R2 ;  /* 0x0000000210007986 */ /* 0x0011e2000c101b24 */
[----:B------:R-:W-:Y:S05]  /*4ed0*/  BRA `(.L_x_14538) ;  /* 0x00000b4000007947 */ /* 0x000fea0003800000 */
.L_x_14533:
        /* <DEDUP_REMOVED lines=12> */
.L_x_14547:
[----:B------:R-:W-:Y:S01]  /*4fa0*/  PRMT R4, R5, 0x8880, RZ ;  /* 0x0000888005047816 */ /* 0x000fe200000000ff */
[----:B------:R-:W-:-:S03]  /*4fb0*/  CS2R R6, SRZ ;  /* 0x0000000000067805 */ /* 0x000fc6000001ff00 */
[----:B------:R-:W-:-:S06]  /*4fc0*/  PRMT R4, R4, 0x7710, RZ ;  /* 0x0000771004047816 */ /* 0x000fcc00000000ff */
[----:B------:R-:W0:Y:S02]  /*4fd0*/  I2F.F64.S16 R4, R4 ;  /* 0x0000000400047312 */ /* 0x000e240000101c00 */
[----:B0-----:R0:W-:Y:S01]  /*4fe0*/  STG.E.128 [R16.64], R4 ;  /* 0x0000000410007986 */ /* 0x0011e2000c101d24 */
[----:B------:R-:W-:Y:S05]  /*4ff0*/  BRA `(.L_x_14538) ;  /* 0x00000a2000007947 */ /* 0x000fea0003800000 */
.L_x_14546:
        /* <DEDUP_REMOVED lines=21> */
.L_x_14551:
[----:B------:R-:W-:Y:S05]  /*5150*/  BSYNC B0 ;  /* 0x0000000000007941 */ /* 0x000fea0003800000 */
.L_x_14550:
[----:B------:R-:W-:-:S05]  /*5160*/  LOP3.LUT R3, R0, R3, RZ, 0xfc, !PT ;  /* 0x0000000300037212 */ /* 0x000fca00078efcff */
[----:B------:R0:W-:Y:S01]  /*5170*/  STG.E.U8 [R16.64], R3 ;  /* 0x0000000310007986 */ /* 0x0001e2000c101124 */
[----:B------:R-:W-:Y:S05]  /*5180*/  BRA `(.L_x_14538) ;  /* 0x0000089000007947 */ /* 0x000fea0003800000 */
.L_x_14549:
        /* <DEDUP_REMOVED lines=13> */
.L_x_14553:
[----:B------:R-:W-:Y:S01]  /*5260*/  IMAD.MOV.U32 R0, RZ, RZ, 0x7f ;  /* 0x0000007fff007424 */ /* 0x000fe200078e00ff */
[----:B------:R-:W-:-:S04]  /*5270*/  ISETP.GT.U32.AND P0, PT, R2, 0x7f800000, PT ;  /* 0x7f8000000200780c */ /* 0x000fc80003f04070 */
[----:B------:R-:W-:-:S04]  /*5280*/  SEL R0, R0, 0x7c, P0 ;  /* 0x0000007c00007807 */ /* 0x000fc80000000000 */
.L_x_14554:
[----:B------:R-:W-:Y:S05]  /*5290*/  BSYNC B0 ;  /* 0x0000000000007941 */ /* 0x000fea0003800000 */
.L_x_14552:
[----:B------:R-:W-:-:S04]  /*52a0*/  LOP3.LUT R2, R5, 0x80000000, RZ, 0xc0, !PT ;  /* 0x8000000005027812 */ /* 0x000fc800078ec0ff */
[----:B------:R-:W-:-:S04]  /*52b0*/  SHF.R.U32.HI R3, RZ, 0x18, R2 ;  /* 0x00000018ff037819 */ /* 0x000fc80000011602 */
[----:B------:R-:W-:-:S05]  /*52c0*/  LOP3.LUT R3, R0, R3, RZ, 0xfc, !PT ;  /* 0x0000000300037212 */ /* 0x000fca00078efcff */
[----:B------:R0:W-:Y:S01]  /*52d0*/  STG.E.U8 [R16.64], R3 ;  /* 0x0000000310007986 */ /* 0x0001e2000c101124 */
[----:B------:R-:W-:Y:S05]  /*52e0*/  BRA `(.L_x_14538) ;  /* 0x0000073000007947 */ /* 0x000fea0003800000 */
.L_x_14548:
[----:B------:R-:W0:Y:S02]  /*52f0*/  I2F.S8 R0, R5 ;  /* 0x0000000500007306 */ /* 0x000e240000001400 */
[----:B0-----:R-:W-:-:S05]  /*5300*/  F2FP.BF16.PACK_AB R0, RZ, R0 ;  /* 0x00000000ff00723e */ /* 0x001fca00000010ff */
[----:B------:R0:W-:Y:S01]  /*5310*/  STG.E.U16 [R16.64], R0 ;  /* 0x0000000010007986 */ /* 0x0001e2000c101524 */
[----:B------:R-:W-:Y:S05]  /*5320*/  BRA `(.L_x_14538) ;  /* 0x000006f000007947 */ /* 0x000fea0003800000 */
.L_x_14545:
        /* <DEDUP_REMOVED lines=12> */
.L_x_14557:
        /* <DEDUP_REMOVED lines=17> */
.L_x_14560:
[----:B------:R-:W-:-:S04]  /*5500*/  LOP3.LUT R2, R5, 0x80000000, RZ, 0xc0, !PT ;  /* 0x8000000005027812 */ /* 0x000fc800078ec0ff */
[----:B------:R-:W-:-:S04]  /*5510*/  SHF.R.U32.HI R3, RZ, 0x18, R2 ;  /* 0x00000018ff037819 */ /* 0x000fc80000011602 */
[----:B------:R-:W-:-:S04]  /*5520*/  LOP3.LUT R0, R0, R3, RZ, 0xfc, !PT ;  /* 0x0000000300007212 */ /* 0x000fc800078efcff */
[----:B------:R-:W-:Y:S02]  /*5530*/  PRMT R8, R0, 0x7610, R8 ;  /* 0x0000761000087816 */ /* 0x000fe40000000008 */
.L_x_14559:
[----:B------:R-:W-:Y:S05]  /*5540*/  BSYNC B0 ;  /* 0x0000000000007941 */ /* 0x000fea0003800000 */
.L_x_14558:
[----:B------:R0:W-:Y:S01]  /*5550*/  STG.E.U8 [R16.64], R8 ;  /* 0x0000000810007986 */ /* 0x0001e2000c101124 */
[----:B------:R-:W-:Y:S05]  /*5560*/  BRA `(.L_x_14538) ;  /* 0x000004b000007947 */ /* 0x000fea0003800000 */
.L_x_14556:
        /* <DEDUP_REMOVED lines=17> */
.L_x_14563:
[----:B------:R-:W-:-:S04]  /*5680*/  LOP3.LUT R2, R5, 0x80000000, RZ, 0xc0, !PT ;  /* 0x8000000005027812 */ /* 0x000fc800078ec0ff */
[----:B------:R-:W-:-:S04]  /*5690*/  SHF.R.U32.HI R3, RZ, 0x18, R2 ;  /* 0x00000018ff037819 */ /* 0x000fc80000011602 */
[----:B------:R-:W-:-:S04]  /*56a0*/  LOP3.LUT R0, R0, R3, RZ, 0xfc, !PT ;  /* 0x0000000300007212 */ /* 0x000fc800078efcff */
[----:B------:R-:W-:Y:S02]  /*56b0*/  PRMT R8, R0, 0x7610, R8 ;  /* 0x0000761000087816 */ /* 0x000fe40000000008 */
.L_x_14562:
[----:B------:R-:W-:Y:S05]  /*56c0*/  BSYNC B0 ;  /* 0x0000000000007941 */ /* 0x000fea0003800000 */
.L_x_14561:
[----:B------:R0:W-:Y:S01]  /*56d0*/  STG.E.U8 [R16.64], R8 ;  /* 0x0000000810007986 */ /* 0x0001e2000c101124 */
[----:B------:R-:W-:Y:S05]  /*56e0*/  BRA `(.L_x_14538) ;  /* 0x0000033000007947 */ /* 0x000fea0003800000 */
.L_x_14555:
        /* <DEDUP_REMOVED lines=22> */
.L_x_14537:
        /* <DEDUP_REMOVED lines=20> */
.L_x_14565:
[----:B------:R-:W-:-:S04]  /*5990*/  LOP3.LUT R5, R5, 0xffff, RZ, 0xc0, !PT ;  /* 0x0000ffff05057812 */ /* 0x000fc800078ec0ff */
[----:B------:R-:W-:-:S05]  /*59a0*/  PRMT R5, R5, 0x8880, RZ ;  /* 0x0000888005057816 */ /* 0x000fca00000000ff */
[----:B------:R-:W-:-:S05]  /*59b0*/  IMAD.MOV.U32 R2, RZ, RZ, R5 ;  /* 0x000000ffff027224 */ /* 0x000fca00078e0005 */
[----:B------:R-:W-:-:S05]  /*59c0*/  SHF.R.S32.HI R3, RZ, 0x1f, R2 ;  /* 0x0000001fff037819 */ /* 0x000fca0000011402 */
[----:B------:R0:W-:Y:S01]  /*59d0*/  STG.E.64 [R16.64], R2 ;  /* 0x0000000210007986 */ /* 0x0001e2000c101b24 */
[----:B------:R-:W-:Y:S05]  /*59e0*/  BRA `(.L_x_14538) ;  /* 0x0000003000007947 */ /* 0x000fea0003800000 */
.L_x_14564:
[----:B------:R-:W-:-:S04]  /*59f0*/  LOP3.LUT R5, R5, 0xffff, RZ, 0xc0, !PT ;  /* 0x0000ffff05057812 */ /* 0x000fc800078ec0ff */
[----:B------:R-:W-:-:S05]  /*5a00*/  PRMT R3, R5, 0x8880, RZ ;  /* 0x0000888005037816 */ /* 0x000fca00000000ff */
[----:B------:R0:W-:Y:S02]  /*5a10*/  STG.E [R16.64], R3 ;  /* 0x0000000310007986 */ /* 0x0001e4000c101924 */
.L_x_14538:
        /* <DEDUP_REMOVED lines=231> */
.L_x_14566:
        /* <DEDUP_REMOVED lines=18> */
.L_x_14570:
[----:B------:R0:W5:Y:S01]  /*69b0*/  LDG.E.U8 R0, [R2.64] ;  /* 0x0000002402007981 */ /* 0x000162000c1e1100 */
[----:B------:R-:W-:Y:S05]  /*69c0*/  BRA `(.L_x_14572) ;  /* 0x00000d7000007947 */ /* 0x000fea0003800000 */
.L_x_14569:
        /* <DEDUP_REMOVED lines=8> */
.L_x_14574:
[----:B------:R0:W5:Y:S01]  /*6a50*/  LDG.E.U8 R0, [R2.64] ;  /* 0x0000002402007981 */ /* 0x000162000c1e1100 */
[----:B------:R-:W-:Y:S05]  /*6a60*/  BRA `(.L_x_14572) ;  /* 0x00000cd000007947 */ /* 0x000fea0003800000 */
.L_x_14573:
[----:B------:R0:W5:Y:S01]  /*6a70*/  LDG.E.U16 R0, [R2.64] ;  /* 0x0000002402007981 */ /* 0x000162000c1e1500 */
[----:B------:R-:W-:Y:S05]  /*6a80*/  BRA `(.L_x_14572) ;  /* 0x00000cb000007947 */ /* 0x000fea0003800000 */
.L_x_14568:
        /* <DEDUP_REMOVED lines=9> */
.L_x_14576:
[----:B------:R-:W2:Y:S02]  /*6b20*/  LDG.E.U16 R4, [R2.64] ;  /* 0x0000002402047981 */ /* 0x000ea4000c1e1500 */
[----:B--2---:R-:W-:-:S06]  /*6b30*/  HADD2.F32 R4, -RZ, R4.H0_H0 ;  /* 0x20000004ff047230 */ /* 0x004fcc0000004100 */
[----:B------:R-:W0:Y:S02]  /*6b40*/  F2I.FTZ.TRUNC.NTZ R4, R4 ;  /* 0x0000000400047305 */ /* 0x000e24000021f100 */
[----:B0-----:R-:W-:Y:S01]  /*6b50*/  PRMT R0, R4, 0x7610, R0 ;  /* 0x0000761004007816 */ /* 0x001fe20000000000 */
[----:B------:R-:W-:Y:S05]  /*6b60*/  BRA `(.L_x_14572) ;  /* 0x00000bd000007947 */ /* 0x000fea0003800000 */
.L_x_14575:
        /* <DEDUP_REMOVED lines=9> */
.L_x_14578:
[----:B------:R-:W2:Y:S02]  /*6c00*/  LDG.E.U16 R2, [R2.64] ;  /* 0x0000002402027981 */ /* 0x000ea4000c1e1500 */
[----:B--2---:R-:W-:-:S06]  /*6c10*/  HADD2.F32 R4, -RZ, R2.H0_H0 ;  /* 0x20000002ff047230 */ /* 0x004fcc0000004100 */
[----:B------:R-:W0:Y:S02]  /*6c20*/  F2I.FTZ.TRUNC.NTZ R4, R4 ;  /* 0x0000000400047305 */ /* 0x000e24000021f100 */
[----:B0-----:R-:W-:Y:S01]  /*6c30*/  PRMT R0, R4, 0x7610, R0 ;  /* 0x0000761004007816 */ /* 0x001fe20000000000 */
[----:B------:R-:W-:Y:S05]  /*6c40*/  BRA `(.L_x_14572) ;  /* 0x00000af000007947 */ /* 0x000fea0003800000 */
.L_x_14577:
[----:B------:R-:W2:Y:S02]  /*6c50*/  LDG.E.64 R2, [R2.64] ;  /* 0x0000002402027981 */ /* 0x000ea4000c1e1b00 */
[----:B--2---:R0:W1:Y:S01]  /*6c60*/  F2I.F64.TRUNC R0, R2 ;  /* 0x0000000200007311 */ /* 0x004062000030d100 */
[----:B------:R-:W-:Y:S05]  /*6c70*/  BRA `(.L_x_14572) ;  /* 0x00000ac000007947 */ /* 0x000fea0003800000 */
.L_x_14567:
        /* <DEDUP_REMOVED lines=12> */
.L_x_14581:
[----:B------:R-:W2:Y:S02]  /*6d40*/  LDG.E.64 R2, [R2.64] ;  /* 0x0000002402027981 */ /* 0x000ea4000c1e1b00 */
[----:B--2---:R0:W1:Y:S01]  /*6d50*/  F2I.F64.TRUNC R0, R2 ;  /* 0x0000000200007311 */ /* 0x004062000030d100 */
[----:B------:R-:W-:Y:S05]  /*6d60*/  BRA `(.L_x_14572) ;  /* 0x000009d000007947 */ /* 0x000fea0003800000 */
.L_x_14580:
        /* <DEDUP_REMOVED lines=28> */
.L_x_14583:
        /* <DEDUP_REMOVED lines=15> */
.L_x_14582:
[----:B------:R-:W2:Y:S02]  /*7020*/  LDG.E.U16 R2, [R2.64] ;  /* 0x0000002402027981 */ /* 0x000ea4000c1e1500 */
[----:B--2---:R-:W-:-:S04]  /*7030*/  PRMT R2, RZ, 0x5410, R2 ;  /* 0x00005410ff027816 */ /* 0x004fc80000000002 */
[----:B------:R0:W1:Y:S01]  /*7040*/  F2I.FTZ.TRUNC.NTZ R0, R2 ;  /* 0x0000000200007305 */ /* 0x000062000021f100 */
[----:B------:R-:W-:Y:S05]  /*7050*/  BRA `(.L_x_14572) ;  /* 0x000006e000007947 */ /* 0x000fea0003800000 */
.L_x_14579:
        /* <DEDUP_REMOVED lines=10> */
.L_x_14586:
        /* <DEDUP_REMOVED lines=21> */
.L_x_14590:
[----:B------:R-:W-:Y:S05]  /*7250*/  BSYNC B1 ;  /* 0x0000000000017941 */ /* 0x000fea0003800000 */
.L_x_14589:
[----:B------:R-:W-:Y:S01]  /*7260*/  IMAD.SHL.U32 R2, R2, 0x100000, RZ ;  /* 0x0010000002027824 */ /* 0x000fe200078e00ff */
[----:B------:R-:W-:-:S04]  /*7270*/  LEA R3, R0, 0x3b800000, 0x17 ;  /* 0x3b80000000037811 */ /* 0x000fc800078eb8ff */
[----:B------:R-:W-:Y:S02]  /*7280*/  LOP3.LUT R4, R3, R2, R4, 0xfe, !PT ;  /* 0x0000000203047212 */ /* 0x000fe400078efe04 */
.L_x_14588:
[----:B------:R-:W-:Y:S05]  /*7290*/  BSYNC B0 ;  /* 0x0000000000007941 */ /* 0x000fea0003800000 */
.L_x_14587:
[----:B------:R-:W0:Y:S02]  /*72a0*/  F2I.FTZ.TRUNC.NTZ R4, R4 ;  /* 0x0000000400047305 */ /* 0x000e24000021f100 */
[----:B0-----:R-:W-:Y:S01]  /*72b0*/  PRMT R0, R4, 0x7610, R0 ;  /* 0x0000761004007816 */ /* 0x001fe20000000000 */
[----:B------:R-:W-:Y:S05]  /*72c0*/  BRA `(.L_x_14572) ;  /* 0x0000047000007947 */ /* 0x000fea0003800000 */
.L_x_14585:
        /* <DEDUP_REMOVED lines=21> */
.L_x_14594:
[----:B------:R-:W-:Y:S05]  /*7420*/  BSYNC B1 ;  /* 0x0000000000017941 */ /* 0x000fea0003800000 */
.L_x_14593:
[----:B------:R-:W-:Y:S01]  /*7430*/  IMAD.SHL.U32 R2, R2, 0x200000, RZ ;  /* 0x0020000002027824 */ /* 0x000fe200078e00ff */
[----:B------:R-:W-:-:S04]  /*7440*/  LEA R3, R0, 0x37800000, 0x17 ;  /* 0x3780000000037811 */ /* 0x000fc800078eb8ff */
[----:B------:R-:W-:Y:S02]  /*7450*/  LOP3.LUT R4, R3, R2, R4, 0xfe, !PT ;  /* 0x0000000203047212 */ /* 0x000fe400078efe04 */
.L_x_14592:
[----:B------:R-:W-:Y:S05]  /*7460*/  BSYNC B0 ;  /* 0x0000000000007941 */ /* 0x000fea0003800000 */
.L_x_14591:
[----:B------:R-:W0:Y:S02]  /*7470*/  F2I.FTZ.TRUNC.NTZ R4, R4 ;  /* 0x0000000400047305 */ /* 0x000e24000021f100 */
[----:B0-----:R-:W-:Y:S01]  /*7480*/  PRMT R0, R4, 0x7610, R0 ;  /* 0x0000761004007816 */ /* 0x001fe20000000000 */
[----:B------:R-:W-:Y:S05]  /*7490*/  BRA `(.L_x_14572) ;  /* 0x000002a000007947 */ /* 0x000fea0003800000 */
.L_x_14584:
        /* <DEDUP_REMOVED lines=14> */
.L_x_14598:
[----:B------:R-:W-:Y:S05]  /*7580*/  BSYNC B0 ;  /* 0x0000000000007941 */ /* 0x000fea0003800000 */
.L_x_14597:
[----:B------:R-:W0:Y:S02]  /*7590*/  F2I.FTZ.TRUNC.NTZ R4, R4 ;  /* 0x0000000400047305 */ /* 0x000e24000021f100 */
[----:B0-----:R-:W-:Y:S01]  /*75a0*/  PRMT R0, R4, 0x7610, R0 ;  /* 0x0000761004007816 */ /* 0x001fe20000000000 */
[----:B------:R-:W-:Y:S05]  /*75b0*/  BRA `(.L_x_14572) ;  /* 0x0000018000007947 */ /* 0x000fea0003800000 */
.L_x_14571:
        /* <DEDUP_REMOVED lines=21> */
.L_x_14596:
[----:B------:R0:W5:Y:S01]  /*7710*/  LDG.E.U8 R0, [R2.64] ;  /* 0x0000002402007981 */ /* 0x000162000c1e1100 */
[----:B------:R-:W-:Y:S05]  /*7720*/  BRA `(.L_x_14572) ;  /* 0x0000001000007947 */ /* 0x000fea0003800000 */
.L_x_14595:
[----:B------:R0:W5:Y:S02]  /*7730*/  LDG.E.U8 R0, [R2.64] ;  /* 0x0000002402007981 */ /* 0x000164000c1e1100 */
.L_x_14572:
        /* <DEDUP_REMOVED lines=16> */
.L_x_14602:
[----:B------:R0:W-:Y:S01]  /*7840*/  STG.E.U8 [R16.64], R5 ;  /* 0x0000000510007986 */ /* 0x0001e2000c101124 */
[----:B------:R-:W-:Y:S05]  /*7850*/  BRA `(.L_x_14604) ;  /* 0x00000e9000007947 */ /* 0x000fea0003800000 */
.L_x_14601:
        /* <DEDUP_REMOVED lines=12> */
.L_x_14606:
[----:B------:R-:W-:-:S04]  /*7920*/  LOP3.LUT R5, R5, 0xffff, RZ, 0xc0, !PT ;  /* 0x0000ffff05057812 */ /* 0x000fc800078ec0ff */
[----:B------:R-:W-:-:S05]  /*7930*/  PRMT R3, R5, 0x8880, RZ ;  /* 0x0000888005037816 */ /* 0x000fca00000000ff */
[----:B------:R0:W-:Y:S01]  /*7940*/  STG.E [R16.64], R3 ;  /* 0x0000000310007986 */ /* 0x0001e2000c101924 */
[----:B------:R-:W-:Y:S05]  /*7950*/  BRA `(.L_x_14604) ;  /* 0x00000d9000007947 */ /* 0x000fea0003800000 */
.L_x_14605:
[----:B------:R-:W-:-:S04]  /*7960*/  PRMT R3, R5, 0x8880, RZ ;  /* 0x0000888005037816 */ /* 0x000fc800000000ff */
[----:B------:R-:W-:-:S05]  /*7970*/  PRMT R3, R3, 0x7710, RZ ;  /* 0x0000771003037816 */ /* 0x000fca00000000ff */
[----:B------:R0:W-:Y:S01]  /*7980*/  STG.E.U16 [R16.64], R3 ;  /* 0x0000000310007986 */ /* 0x0001e2000c101524 */
[----:B------:R-:W-:Y:S05]  /*7990*/  BRA `(.L_x_14604) ;  /* 0x00000d5000007947 */ /* 0x000fea0003800000 */
.L_x_14600:
        /* <DEDUP_REMOVED lines=9> */
.L_x_14608:
[----:B------:R-:W0:Y:S02]  /*7a30*/  I2F.S8 R0, R5 ;  /* 0x0000000500007306 */ /* 0x000e240000001400 */
[----:B0-----:R-:W-:-:S05]  /*7a40*/  F2FP.PACK_AB R0, RZ, R0 ;  /* 0x00000000ff00723e */ /* 0x001fca00000000ff */
[----:B------:R0:W-:Y:S01]  /*7a50*/  STG.E.U16 [R16.64], R0 ;  /* 0x0000000010007986 */ /* 0x0001e2000c101524 */
[----:B------:R-:W-:Y:S05]  /*7a60*/  BRA `(.L_x_14604) ;  /* 0x00000c8000007947 */ /* 0x000fea0003800000 */
.L_x_14607:
        /* <DEDUP_REMOVED lines=10> */
.L_x_14610:
[----:B------:R-:W0:Y:S02]  /*7b10*/  I2F.S8 R5, R5 ;  /* 0x0000000500057306 */ /* 0x000e240000001400 */
[----:B0-----:R-:W-:-:S04]  /*7b20*/  F2FP.PACK_AB R3, RZ, R5 ;  /* 0x00000005ff03723e */ /* 0x001fc800000000ff */
[----:B------:R-:W-:-:S05]  /*7b30*/  PRMT R3, R3, 0x5410, RZ ;  /* 0x0000541003037816 */ /* 0x000fca00000000ff */
[----:B------:R0:W-:Y:S01]  /*7b40*/  STG.E [R16.64], R3 ;  /* 0x0000000310007986 */ /* 0x0001e2000c101924 */
[----:B------:R-:W-:Y:S05]  /*7b50*/  BRA `(.L_x_14604) ;  /* 0x00000b9000007947 */ /* 0x000fea0003800000 */
.L_x_14609:
[----:B------:R-:W-:-:S04]  /*7b60*/  PRMT R2, R5, 0x8880, RZ ;  /* 0x0000888005027816 */ /* 0x000fc800000000ff */
[----:B------:R-:W-:-:S06]  /*7b70*/  PRMT R2, R2, 0x7710, RZ ;  /* 0x0000771002027816 */ /* 0x000fcc00000000ff */
[----:B------:R-:W0:Y:S02]  /*7b80*/  I2F.F64.S16 R2, R2 ;  /* 0x0000000200027312 */ /* 0x000e240000101c00 */
[----:B0-----:R0:W-:Y:S01]  /*7b90*/  STG.E.64 [R16.64], R2 ;  /* 0x0000000210007986 */ /* 0x0011e2000c101b24 */
[----:B------:R-:W-:Y:S05]  /*7ba0*/  BRA `(.L_x_14604) ;  /* 0x00000b4000007947 */ /* 0x000fea0003800000 */
.L_x_14599:
        /* <DEDUP_REMOVED lines=12> */
.L_x_14613:
[----:B------:R-:W-:Y:S01]  /*7c70*/  PRMT R4, R5, 0x8880, RZ ;  /* 0x0000888005047816 */ /* 0x000fe200000000ff */
[----:B------:R-:W-:-:S03]  /*7c80*/  CS2R R6, SRZ ;  /* 0x0000000000067805 */ /* 0x000fc6000001ff00 */
[----:B------:R-:W-:-:S06]  /*7c90*/  PRMT R4, R4, 0x7710, RZ ;  /* 0x0000771004047816 */ /* 0x000fcc00000000ff */
[----:B------:R-:W0:Y:S02]  /*7ca0*/  I2F.F64.S16 R4, R4 ;  /* 0x0000000400047312 */ /* 0x000e240000101c00 */
[----:B0-----:R0:W-:Y:S01]  /*7cb0*/  STG.E.128 [R16.64], R4 ;  /* 0x0000000410007986 */ /* 0x0011e2000c101d24 */
[----:B------:R-:W-:Y:S05]  /*7cc0*/  BRA `(.L_x_14604) ;  /* 0x00000a2000007947 */ /* 0x000fea0003800000 */
.L_x_14612:
        /* <DEDUP_REMOVED lines=21> */
.L_x_14617:
[----:B------:R-:W-:Y:S05]  /*7e20*/  BSYNC B0 ;  /* 0x0000000000007941 */ /* 0x000fea0003800000 */
.L_x_14616:
[----:B------:R-:W-:-:S05]  /*7e30*/  LOP3.LUT R3, R0, R3, RZ, 0xfc, !PT ;  /* 0x0000000300037212 */ /* 0x000fca00078efcff */
[----:B------:R0:W-:Y:S01]  /*7e40*/  STG.E.U8 [R16.64], R3 ;  /* 0x0000000310007986 */ /* 0x0001e2000c101124 */
[----:B------:R-:W-:Y:S05]  /*7e50*/  BRA `(.L_x_14604) ;  /* 0x0000089000007947 */ /* 0x000fea0003800000 */
.L_x_14615:
        /* <DEDUP_REMOVED lines=13> */
.L_x_14619:
[----:B------:R-:W-:Y:S01]  /*7f30*/  IMAD.MOV.U32 R0, RZ, RZ, 0x7f ;  /* 0x0000007fff007424 */ /* 0x000fe200078e00ff */
[----:B------:R-:W-:-:S04]  /*7f40*/  ISETP.GT.U32.AND P0, PT, R2, 0x7f800000, PT ;  /* 0x7f8000000200780c */ /* 0x000fc80003f04070 */
[----:B------:R-:W-:-:S04]  /*7f50*/  SEL R0, R0, 0x7c, P0 ;  /* 0x0000007c00007807 */ /* 0x000fc80000000000 */
.L_x_14620:
[----:B------:R-:W-:Y:S05]  /*7f60*/  BSYNC B0 ;  /* 0x0000000000007941 */ /* 0x000fea0003800000 */
.L_x_14618:
[----:B------:R-:W-:-:S04]  /*7f70*/  LOP3.LUT R2, R5, 0x80000000, RZ, 0xc0, !PT ;  /* 0x8000000005027812 */ /* 0x000fc800078ec0ff */
[----:B------:R-:W-:-:S04]  /*7f80*/  SHF.R.U32.HI R3, RZ, 0x18, R2 ;  /* 0x00000018ff037819 */ /* 0x000fc80000011602 */
[----:B------:R-:W-:-:S05]  /*7f90*/  LOP3.LUT R3, R0, R3, RZ, 0xfc, !PT ;  /* 0x0000000300037212 */ /* 0x000fca00078efcff */
[----:B------:R0:W-:Y:S01]  /*7fa0*/  STG.E.U8 [R16.64], R3 ;  /* 0x0000000310007986 */ /* 0x0001e2000c101124 */
[----:B------:R-:W-:Y:S05]  /*7fb0*/  BRA `(.L_x_14604) ;  /* 0x0000073000007947 */ /* 0x000fea0003800000 */
.L_x_14614:
[----:B------:R-:W0:Y:S02]  /*7fc0*/  I2F.S8 R0, R5 ;  /* 0x0000000500007306 */ /* 0x000e240000001400 */
[----:B0-----:R-:W-:-:S05]  /*7fd0*/  F2FP.BF16.PACK_AB R0, RZ, R0 ;  /* 0x00000000ff00723e */ /* 0x001fca00000010ff */
[----:B------:R0:W-:Y:S01]  /*7fe0*/  STG.E.U16 [R16.64], R0 ;  /* 0x0000000010007986 */ /* 0x0001e2000c101524 */
[----:B------:R-:W-:Y:S05]  /*7ff0*/  BRA `(.L_x_14604) ;  /* 0x000006f000007947 */ /* 0x000fea0003800000 */
.L_x_14611:
        /* <DEDUP_REMOVED lines=12> */
.L_x_14623:
        /* <DEDUP_REMOVED lines=17> */
.L_x_14626:
[----:B------:R-:W-:-:S04]  /*81d0*/  LOP3.LUT R2, R5, 0x80000000, RZ, 0xc0, !PT ;  /* 0x8000000005027812 */ /* 0x000fc800078ec0ff */
[----:B------:R-:W-:-:S04]  /*81e0*/  SHF.R.U32.HI R3, RZ, 0x18, R2 ;  /* 0x00000018ff037819 */ /* 0x000fc80000011602 */
[----:B------:R-:W-:-:S04]  /*81f0*/  LOP3.LUT R0, R0, R3, RZ, 0xfc, !PT ;  /* 0x0000000300007212 */ /* 0x000fc800078efcff */
[----:B------:R-:W-:Y:S02]  /*8200*/  PRMT R8, R0, 0x7610, R8 ;  /* 0x0000761000087816 */ /* 0x000fe40000000008 */
.L_x_14625:
[----:B------:R-:W-:Y:S05]  /*8210*/  BSYNC B0 ;  /* 0x0000000000007941 */ /* 0x000fea0003800000 */
.L_x_14624:
[----:B------:R0:W-:Y:S01]  /*8220*/  STG.E.U8 [R16.64], R8 ;  /* 0x0000000810007986 */ /* 0x0001e2000c101124 */
[----:B------:R-:W-:Y:S05]  /*8230*/  BRA `(.L_x_14604) ;  /* 0x000004b000007947 */ /* 0x000fea0003800000 */
.L_x_14622:
        /* <DEDUP_REMOVED lines=17> */
.L_x_14629:
[----:B------:R-:W-:-:S04]  /*8350*/  LOP3.LUT R2, R5, 0x80000000, RZ, 0xc0, !PT ;  /* 0x8000000005027812 */ /* 0x000fc800078ec0ff */
[----:B------:R-:W-:-:S04]  /*8360*/  SHF.R.U32.HI R3, RZ, 0x18, R2 ;  /* 0x00000018ff037819 */ /* 0x000fc80000011602 */
[----:B------:R-:W-:-:S04]  /*8370*/  LOP3.LUT R0, R0, R3, RZ, 0xfc, !PT ;  /* 0x0000000300007212 */ /* 0x000fc800078efcff */
[----:B------:R-:W-:Y:S02]  /*8380*/  PRMT R8, R0, 0x7610, R8 ;  /* 0x0000761000087816 */ /* 0x000fe40000000008 */
.L_x_14628:
[----:B------:R-:W-:Y:S05]  /*8390*/  BSYNC B0 ;  /* 0x0000000000007941 */ /* 0x000fea0003800000 */
.L_x_14627:
[----:B------:R0:W-:Y:S01]  /*83a0*/  STG.E.U8 [R16.64], R8 ;  /* 0x0000000810007986 */ /* 0x0001e2000c101124 */
[----:B------:R-:W-:Y:S05]  /*83b0*/  BRA `(.L_x_14604) ;  /* 0x0000033000007947 */ /* 0x000fea0003800000 */
.L_x_14621:
        /* <DEDUP_REMOVED lines=22> */
.L_x_14603:
        /* <DEDUP_REMOVED lines=20> */
.L_x_14631:
[----:B------:R-:W-:-:S04]  /*8660*/  LOP3.LUT R5, R5, 0xffff, RZ, 0xc0, !PT ;  /* 0x0000ffff05057812 */ /* 0x000fc800078ec0ff */
[----:B------:R-:W-:-:S05]  /*8670*/  PRMT R5, R5, 0x8880, RZ ;  /* 0x0000888005057816 */ /* 0x000fca00000000ff */
[----:B------:R-:W-:-:S05]  /*8680*/  IMAD.MOV.U32 R2, RZ, RZ, R5 ;  /* 0x000000ffff027224 */ /* 0x000fca00078e0005 */
[----:B------:R-:W-:-:S05]  /*8690*/  SHF.R.S32.HI R3, RZ, 0x1f, R2 ;  /* 0x0000001fff037819 */ /* 0x000fca0000011402 */
[----:B------:R0:W-:Y:S01]  /*86a0*/  STG.E.64 [R16.64], R2 ;  /* 0x0000000210007986 */ /* 0x0001e2000c101b24 */
[----:B------:R-:W-:Y:S05]  /*86b0*/  BRA `(.L_x_14604) ;  /* 0x0000003000007947 */ /* 0x000fea0003800000 */
.L_x_14630:
[----:B------:R-:W-:-:S04]  /*86c0*/  LOP3.LUT R5, R5, 0xffff, RZ, 0xc0, !PT ;  /* 0x0000ffff05057812 */ /* 0x000fc800078ec0ff */
[----:B------:R-:W-:-:S05]  /*86d0*/  PRMT R3, R5, 0x8880, RZ ;  /* 0x0000888005037816 */ /* 0x000fca00000000ff */
[----:B------:R0:W-:Y:S02]  /*86e0*/  STG.E [R16.64], R3 ;  /* 0x0000000310007986 */ /* 0x0001e4000c101924 */
.L_x_14604:
[----:B------:R-:W-:Y:S02]  /*86f0*/  IADD3 R19, R19, 0x80, RZ ;  /* 0x0000008013137810 */ /* 0x000fe40007ffe0ff */
.L_x_14499:
[----:B------:R-:W-:Y:S05]  /*8700*/  BSYNC B6 ;  /* 0x0000000000067941 */ /* 0x000fea0003800000 */
.L_x_14498:
        /* <DEDUP_REMOVED lines=230> */
.L_x_14632:
        /* <DEDUP_REMOVED lines=18> */
.L_x_14636:
[----:B------:R0:W5:Y:S01]  /*9690*/  LDG.E.U8 R0, [R2.64] ;  /* 0x0000002402007981 */ /* 0x000162000c1e1100 */
[----:B------:R-:W-:Y:S05]  /*96a0*/  BRA `(.L_x_14638) ;  /* 0x00000d7000007947 */ /* 0x000fea0003800000 */
.L_x_14635:
        /* <DEDUP_REMOVED lines=8> */
.L_x_14640:
[----:B------:R0:W5:Y:S01]  /*9730*/  LDG.E.U8 R0, [R2.64] ;  /* 0x0000002402007981 */ /* 0x000162000c1e1100 */
[----:B------:R-:W-:Y:S05]  /*9740*/  BRA `(.L_x_14638) ;  /* 0x00000cd000007947 */ /* 0x000fea0003800000 */
.L_x_14639:
[----:B------:R0:W5:Y:S01]  /*9750*/  LDG.E.U16 R0, [R2.64] ;  /* 0x0000002402007981 */ /* 0x000162000c1e1500 */
[----:B------:R-:W-:Y:S05]  /*9760*/  BRA `(.L_x_14638) ;  /* 0x00000cb000007947 */ /* 0x000fea0003800000 */
.L_x_14634:
        /* <DEDUP_REMOVED lines=9> */
.L_x_14642:
[----:B------:R-:W2:Y:S02]  /*9800*/  LDG.E.U16 R4, [R2.64] ;  /* 0x0000002402047981 */ /* 0x000ea4000c1e1500 */
[----:B--2---:R-:W-:-:S06]  /*9810*/  HADD2.F32 R4, -RZ, R4.H0_H0 ;  /* 0x20000004ff047230 */ /* 0x004fcc0000004100 */
[----:B------:R-:W0:Y:S02]  /*9820*/  F2I.FTZ.TRUNC.NTZ R4, R4 ;  /* 0x0000000400047305 */ /* 0x000e24000021f100 */
[----:B0-----:R-:W-:Y:S01]  /*9830*/  PRMT R0, R4, 0x7610, R0 ;  /* 0x0000761004007816 */ /* 0x001fe20000000000 */
[----:B------:R-:W-:Y:S05]  /*9840*/  BRA `(.L_x_14638) ;  /* 0x00000bd000007947 */ /* 0x000fea0003800000 */
.L_x_14641:
        /* <DEDUP_REMOVED lines=9> */
.L_x_14644:
[----:B------:R-:W2:Y:S02]  /*98e0*/  LDG.E.U16 R2, [R2.64] ;  /* 0x0000002402027981 */ /* 0x000ea4000c1e1500 */
[----:B--2---:R-:W-:-:S06]  /*98f0*/  HADD2.F32 R4, -RZ, R2.H0_H0 ;  /* 0x20000002ff047230 */ /* 0x004fcc0000004100 */
[----:B------:R-:W0:Y:S02]  /*9900*/  F2I.FTZ.TRUNC.NTZ R4, R4 ;  /* 0x0000000400047305 */ /* 0x000e24000021f100 */
[----:B0-----:R-:W-:Y:S01]  /*9910*/  PRMT R0, R4, 0x7610, R0 ;  /* 0x0000761004007816 */ /* 0x001fe20000000000 */
[----:B------:R-:W-:Y:S05]  /*9920*/  BRA `(.L_x_14638) ;  /* 0x00000af000007947 */ /* 0x000fea0003800000 */
.L_x_14643:
[----:B------:R-:W2:Y:S02]  /*9930*/  LDG.E.64 R2, [R2.64] ;  /* 0x0000002402027981 */ /* 0x000ea4000c1e1b00 */
[----:B--2---:R0:W1:Y:S01]  /*9940*/  F2I.F64.TRUNC R0, R2 ;  /* 0x0000000200007311 */ /* 0x004062000030d100 */
[----:B------:R-:W-:Y:S05]  /*9950*/  BRA `(.L_x_14638) ;  /* 0x00000ac000007947 */ /* 0x000fea0003800000 */
.L_x_14633:
        /* <DEDUP_REMOVED lines=12> */
.L_x_14647:
[----:B------:R-:W2:Y:S02]  /*9a20*/  LDG.E.64 R2, [R2.64] ;  /* 0x0000002402027981 */ /* 0x000ea4000c1e1b00 */
[----:B--2---:R0:W1:Y:S01]  /*9a30*/  F2I.F64.TRUNC R0, R2 ;  /* 0x0000000200007311 */ /* 0x004062000030d100 */
[----:B------:R-:W-:Y:S05]  /*9a40*/  BRA `(.L_x_14638) ;  /* 0x000009d000007947 */ /* 0x000fea0003800000 */
.L_x_14646:
        /* <DEDUP_REMOVED lines=28> */
.L_x_14649:
        /* <DEDUP_REMOVED lines=15> */
.L_x_14648:
[----:B------:R-:W2:Y:S02]  /*9d00*/  LDG.E.U16 R2, [R2.64] ;  /* 0x0000002402027981 */ /* 0x000ea4000c1e1500 */
[----:B--2---:R-:W-:-:S04]  /*9d10*/  PRMT R2, RZ, 0x5410, R2 ;  /* 0x00005410ff027816 */ /* 0x004fc80000000002 */
[----:B------:R0:W1:Y:S01]  /*9d20*/  F2I.FTZ.TRUNC.NTZ R0, R2 ;  /* 0x0000000200007305 */ /* 0x000062000021f100 */
[----:B------:R-:W-:Y:S05]  /*9d30*/  BRA `(.L_x_14638) ;  /* 0x000006e000007947 */ /* 0x000fea0003800000 */
.L_x_14645:
        /* <DEDUP_REMOVED lines=10> */
.L_x_14652:
        /* <DEDUP_REMOVED lines=21> */
.L_x_14656:
[----:B------:R-:W-:Y:S05]  /*9f30*/  BSYNC B1 ;  /* 0x0000000000017941 */ /* 0x000fea0003800000 */
.L_x_14655:
[----:B------:R-:W-:Y:S01]  /*9f40*/  IMAD.SHL.U32 R2, R2, 0x100000, RZ ;  /* 0x0010000002027824 */ /* 0x000fe200078e00ff */
[----:B------:R-:W-:-:S04]  /*9f50*/  LEA R3, R0, 0x3b800000, 0x17 ;  /* 0x3b80000000037811 */ /* 0x000fc800078eb8ff */
[----:B------:R-:W-:Y:S02]  /*9f60*/  LOP3.LUT R4, R3, R2, R4, 0xfe, !PT ;  /* 0x0000000203047212 */ /* 0x000fe400078efe04 */
.L_x_14654:
[----:B------:R-:W-:Y:S05]  /*9f70*/  BSYNC B0 ;  /* 0x0000000000007941 */ /* 0x000fea0003800000 */
.L_x_14653:
[----:B------:R-:W0:Y:S02]  /*9f80*/  F2I.FTZ.TRUNC.NTZ R4, R4 ;  /* 0x0000000400047305 */ /* 0x000e24000021f100 */
[----:B0-----:R-:W-:Y:S01]  /*9f90*/  PRMT R0, R4, 0x7610, R0 ;  /* 0x0000761004007816 */ /* 0x001fe20000000000 */
[----:B------:R-:W-:Y:S05]  /*9fa0*/  BRA `(.L_x_14638) ;  /* 0x0000047000007947 */ /* 0x000fea0003800000 */
.L_x_14651:
        /* <DEDUP_REMOVED lines=21> */
.L_x_14660:
[----:B------:R-:W-:Y:S05]  /*a100*/  BSYNC B1 ;  /* 0x0000000000017941 */ /* 0x000fea0003800000 */
.L_x_14659:
[----:B------:R-:W-:Y:S01]  /*a110*/  IMAD.SHL.U32 R2, R2, 0x200000, RZ ;  /* 0x0020000002027824 */ /* 0x000fe200078e00ff */
[----:B------:R-:W-:-:S04]  /*a120*/  LEA R3, R0, 0x37800000, 0x17 ;  /* 0x3780000000037811 */ /* 0x000fc800078eb8ff */
[----:B------:R-:W-:Y:S02]  /*a130*/  LOP3.LUT R4, R3, R2, R4, 0xfe, !PT ;  /* 0x0000000203047212 */ /* 0x000fe400078efe04 */
.L_x_14658:
[----:B------:R-:W-:Y:S05]  /*a140*/  BSYNC B0 ;  /* 0x0000000000007941 */ /* 0x000fea0003800000 */
.L_x_14657:
[----:B------:R-:W0:Y:S02]  /*a150*/  F2I.FTZ.TRUNC.NTZ R4, R4 ;  /* 0x0000000400047305 */ /* 0x000e24000021f100 */
[----:B0-----:R-:W-:Y:S01]  /*a160*/  PRMT R0, R4, 0x7610, R0 ;  /* 0x0000761004007816 */ /* 0x001fe20000000000 */
[----:B------:R-:W-:Y:S05]  /*a170*/  BRA `(.L_x_14638) ;  /* 0x000002a000007947 */ /* 0x000fea0003800000 */
.L_x_14650:
        /* <DEDUP_REMOVED lines=14> */
.L_x_14664:
[----:B------:R-:W-:Y:S05]  /*a260*/  BSYNC B0 ;  /* 0x0000000000007941 */ /* 0x000fea0003800000 */
.L_x_14663:
[----:B------:R-:W0:Y:S02]  /*a270*/  F2I.FTZ.TRUNC.NTZ R4, R4 ;  /* 0x0000000400047305 */ /* 0x000e24000021f100 */
[----:B0-----:R-:W-:Y:S01]  /*a280*/  PRMT R0, R4, 0x7610, R0 ;  /* 0x0000761004007816 */ /* 0x001fe20000000000 */
[----:B------:R-:W-:Y:S05]  /*a290*/  BRA `(.L_x_14638) ;  /* 0x0000018000007947 */ /* 0x000fea0003800000 */
.L_x_14637:
        /* <DEDUP_REMOVED lines=21> */
.L_x_14662:
[----:B------:R0:W5:Y:S01]  /*a3f0*/  LDG.E.U8 R0, [R2.64] ;  /* 0x0000002402007981 */ /* 0x000162000c1e1100 */
[----:B------:R-:W-:Y:S05]  /*a400*/  BRA `(.L_x_14638) ;  /* 0x0000001000007947 */ /* 0x000fea0003800000 */
.L_x_14661:
[----:B------:R0:W5:Y:S02]  /*a410*/  LDG.E.U8 R0, [R2.64] ;  /* 0x0000002402007981 */ /* 0x000164000c1e1100 */
.L_x_14638:
        /* <DEDUP_REMOVED lines=16> */
.L_x_14668:
[----:B------:R-:W-:Y:S01]  /*a520*/  STG.E.U8 [R16.64], R5 ;  /* 0x0000000510007986 */ /* 0x000fe2000c101124 */
[----:B------:R-:W-:Y:S05]  /*a530*/  EXIT ;  /* 0x000000000000794d */ /* 0x000fea0003800000 */
.L_x_14667:
        /* <DEDUP_REMOVED lines=10> */
[----:B------:R-:W-:Y:S01]  /*a5e0*/  STG.E.64 [R16.64], R2 ;  /* 0x0000000210007986 */ /* 0x000fe2000c101b24 */
[----:B------:R-:W-:Y:S05]  /*a5f0*/  EXIT ;  /* 0x000000000000794d */ /* 0x000fea0003800000 */
.L_x_14671:
[----:B------:R-:W-:-:S04]  /*a600*/  LOP3.LUT R5, R5, 0xffff, RZ, 0xc0, !PT ;  /* 0x0000ffff05057812 */ /* 0x000fc800078ec0ff */
[----:B------:R-:W-:-:S05]  /*a610*/  PRMT R3, R5, 0x8880, RZ ;  /* 0x0000888005037816 */ /* 0x000fca00000000ff */
[----:B------:R-:W-:Y:S01]  /*a620*/  STG.E [R16.64], R3 ;  /* 0x0000000310007986 */ /* 0x000fe2000c101924 */
[----:B------:R-:W-:Y:S05]  /*a630*/  EXIT ;  /* 0x000000000000794d */ /* 0x000fea0003800000 */
.L_x_14670:
[----:B------:R-:W-:-:S04]  /*a640*/  PRMT R3, R5, 0x8880, RZ ;  /* 0x0000888005037816 */ /* 0x000fc800000000ff */
[----:B------:R-:W-:-:S05]  /*a650*/  PRMT R3, R3, 0x7710, RZ ;  /* 0x0000771003037816 */ /* 0x000fca00000000ff */
[----:B------:R-:W-:Y:S01]  /*a660*/  STG.E.U16 [R16.64], R3 ;  /* 0x0000000310007986 */ /* 0x000fe2000c101524 */
[----:B------:R-:W-:Y:S05]  /*a670*/  EXIT ;  /* 0x000000000000794d */ /* 0x000fea0003800000 */
.L_x_14666:
        /* <DEDUP_REMOVED lines=9> */
.L_x_14673:
[----:B------:R-:W0:Y:S02]  /*a710*/  I2F.S8 R0, R5 ;  /* 0x0000000500007306 */ /* 0x000e240000001400 */
[----:B0-----:R-:W-:-:S05]  /*a720*/  F2FP.PACK_AB R0, RZ, R0 ;  /* 0x00000000ff00723e */ /* 0x001fca00000000ff */
[----:B------:R-:W-:Y:S01]  /*a730*/  STG.E.U16 [R16.64], R0 ;  /* 0x0000000010007986 */ /* 0x000fe2000c101524 */
[----:B------:R-:W-:Y:S05]  /*a740*/  EXIT ;  /* 0x000000000000794d */ /* 0x000fea0003800000 */
.L_x_14672:
        /* <DEDUP_REMOVED lines=10> */
.L_x_14675:
[----:B------:R-:W0:Y:S02]  /*a7f0*/  I2F.S8 R5, R5 ;  /* 0x0000000500057306 */ /* 0x000e240000001400 */
[----:B0-----:R-:W-:-:S04]  /*a800*/  F2FP.PACK_AB R3, RZ, R5 ;  /* 0x00000005ff03723e */ /* 0x001fc800000000ff */
[----:B------:R-:W-:-:S05]  /*a810*/  PRMT R3, R3, 0x5410, RZ ;  /* 0x0000541003037816 */ /* 0x000fca00000000ff */
[----:B------:R-:W-:Y:S01]  /*a820*/  STG.E [R16.64], R3 ;  /* 0x0000000310007986 */ /* 0x000fe2000c101924 */
[----:B------:R-:W-:Y:S05]  /*a830*/  EXIT ;  /* 0x000000000000794d */ /* 0x000fea0003800000 */
.L_x_14674:
[----:B------:R-:W-:-:S04]  /*a840*/  PRMT R2, R5, 0x8880, RZ ;  /* 0x0000888005027816 */ /* 0x000fc800000000ff */
[----:B------:R-:W-:-:S06]  /*a850*/  PRMT R2, R2, 0x7710, RZ ;  /* 0x0000771002027816 */ /* 0x000fcc00000000ff */
[----:B------:R-:W0:Y:S02]  /*a860*/  I2F.F64.S16 R2, R2 ;  /* 0x0000000200027312 */ /* 0x000e240000101c00 */
[----:B0-----:R-:W-:Y:S01]  /*a870*/  STG.E.64 [R16.64], R2 ;  /* 0x0000000210007986 */ /* 0x001fe2000c101b24 */
[----:B------:R-:W-:Y:S05]  /*a880*/  EXIT ;  /* 0x000000000000794d */ /* 0x000fea0003800000 */
.L_x_14665:
        /* <DEDUP_REMOVED lines=10> */
[----:B------:R-:W-:Y:S01]  /*a930*/  STG.E.U8 [R16.64], R3 ;  /* 0x0000000310007986 */ /* 0x000fe2000c101124 */
[----:B------:R-:W-:Y:S05]  /*a940*/  EXIT ;  /* 0x000000000000794d */ /* 0x000fea0003800000 */
.L_x_14678:
[----:B------:R-:W-:Y:S01]  /*a950*/  PRMT R4, R5, 0x8880, RZ ;  /* 0x0000888005047816 */ /* 0x000fe200000000ff */
[----:B------:R-:W-:-:S03]  /*a960*/  CS2R R6, SRZ ;  /* 0x0000000000067805 */ /* 0x000fc6000001ff00 */
[----:B------:R-:W-:-:S06]  /*a970*/  PRMT R4, R4, 0x7710, RZ ;  /* 0x0000771004047816 */ /* 0x000fcc00000000ff */
[----:B------:R-:W0:Y:S02]  /*a980*/  I2F.F64.S16 R4, R4 ;  /* 0x0000000400047312 */ /* 0x000e240000101c00 */
[----:B0-----:R-:W-:Y:S01]  /*a990*/  STG.E.128 [R16.64], R4 ;  /* 0x0000000410007986 */ /* 0x001fe2000c101d24 */
[----:B------:R-:W-:Y:S05]  /*a9a0*/  EXIT ;  /* 0x000000000000794d */ /* 0x000fea0003800000 */
.L_x_14677:
        /* <DEDUP_REMOVED lines=21> */
.L_x_14682:
[----:B------:R-:W-:Y:S05]  /*ab00*/  BSYNC B0 ;  /* 0x0000000000007941 */ /* 0x000fea0003800000 */
.L_x_14681:
[----:B------:R-:W-:-:S05]  /*ab10*/  LOP3.LUT R3, R0, R3, RZ, 0xfc, !PT ;  /* 0x0000000300037212 */ /* 0x000fca00078efcff */
[----:B------:R-:W-:Y:S01]  /*ab20*/  STG.E.U8 [R16.64], R3 ;  /* 0x0000000310007986 */ /* 0x000fe2000c101124 */
[----:B------:R-:W-:Y:S05]  /*ab30*/  EXIT ;  /* 0x000000000000794d */ /* 0x000fea0003800000 */
.L_x_14680:
        /* <DEDUP_REMOVED lines=13> */
.L_x_14684:
[----:B------:R-:W-:Y:S01]  /*ac10*/  IMAD.MOV.U32 R0, RZ, RZ, 0x7f ;  /* 0x0000007fff007424 */ /* 0x000fe200078e00ff */
[----:B------:R-:W-:-:S04]  /*ac20*/  ISETP.GT.U32.AND P0, PT, R2, 0x7f800000, PT ;  /* 0x7f8000000200780c */ /* 0x000fc80003f04070 */
[----:B------:R-:W-:-:S04]  /*ac30*/  SEL R0, R0, 0x7c, P0 ;  /* 0x0000007c00007807 */ /* 0x000fc80000000000 */
.L_x_14685:
[----:B------:R-:W-:Y:S05]  /*ac40*/  BSYNC B0 ;  /* 0x0000000000007941 */ /* 0x000fea0003800000 */
.L_x_14683:
[----:B------:R-:W-:-:S04]  /*ac50*/  LOP3.LUT R2, R5, 0x80000000, RZ, 0xc0, !PT ;  /* 0x8000000005027812 */ /* 0x000fc800078ec0ff */
[----:B------:R-:W-:-:S04]  /*ac60*/  SHF.R.U32.HI R3, RZ, 0x18, R2 ;  /* 0x00000018ff037819 */ /* 0x000fc80000011602 */
[----:B------:R-:W-:-:S05]  /*ac70*/  LOP3.LUT R3, R0, R3, RZ, 0xfc, !PT ;  /* 0x0000000300037212 */ /* 0x000fca00078efcff */
[----:B------:R-:W-:Y:S01]  /*ac80*/  STG.E.U8 [R16.64], R3 ;  /* 0x0000000310007986 */ /* 0x000fe2000c101124 */
[----:B------:R-:W-:Y:S05]  /*ac90*/  EXIT ;  /* 0x000000000000794d */ /* 0x000fea0003800000 */
.L_x_14679:
[----:B------:R-:W0:Y:S02]  /*aca0*/  I2F.S8 R0, R5 ;  /* 0x0000000500007306 */ /* 0x000e240000001400 */
[----:B0-----:R-:W-:-:S05]  /*acb0*/  F2FP.BF16.PACK_AB R0, RZ, R0 ;  /* 0x00000000ff00723e */ /* 0x001fca00000010ff */
[----:B------:R-:W-:Y:S01]  /*acc0*/  STG.E.U16 [R16.64], R0 ;  /* 0x0000000010007986 */ /* 0x000fe2000c101524 */
[----:B------:R-:W-:Y:S05]  /*acd0*/  EXIT ;  /* 0x000000000000794d */ /* 0x000fea0003800000 */
.L_x_14676:
        /* <DEDUP_REMOVED lines=12> */
.L_x_14688:
        /* <DEDUP_REMOVED lines=17> */
.L_x_14691:
[----:B------:R-:W-:-:S04]  /*aeb0*/  LOP3.LUT R2, R5, 0x80000000, RZ, 0xc0, !PT ;  /* 0x8000000005027812 */ /* 0x000fc800078ec0ff */
[----:B------:R-:W-:-:S04]  /*aec0*/  SHF.R.U32.HI R3, RZ, 0x18, R2 ;  /* 0x00000018ff037819 */ /* 0x000fc80000011602 */
[----:B------:R-:W-:-:S04]  /*aed0*/  LOP3.LUT R0, R0, R3, RZ, 0xfc, !PT ;  /* 0x0000000300007212 */ /* 0x000fc800078efcff */
[----:B------:R-:W-:Y:S02]  /*aee0*/  PRMT R8, R0, 0x7610, R8 ;  /* 0x0000761000087816 */ /* 0x000fe40000000008 */
.L_x_14690:
[----:B------:R-:W-:Y:S05]  /*aef0*/  BSYNC B0 ;  /* 0x0000000000007941 */ /* 0x000fea0003800000 */
.L_x_14689:
[----:B------:R-:W-:Y:S01]  /*af00*/  STG.E.U8 [R16.64], R8 ;  /* 0x0000000810007986 */ /* 0x000fe2000c101124 */
[----:B------:R-:W-:Y:S05]  /*af10*/  EXIT ;  /* 0x000000000000794d */ /* 0x000fea0003800000 */
.L_x_14687:
        /* <DEDUP_REMOVED lines=17> */
.L_x_14694:
[----:B------:R-:W-:-:S04]  /*b030*/  LOP3.LUT R2, R5, 0x80000000, RZ, 0xc0, !PT ;  /* 0x8000000005027812 */ /* 0x000fc800078ec0ff */
[----:B------:R-:W-:-:S04]  /*b040*/  SHF.R.U32.HI R3, RZ, 0x18, R2 ;  /* 0x00000018ff037819 */ /* 0x000fc80000011602 */
[----:B------:R-:W-:-:S04]  /*b050*/  LOP3.LUT R0, R0, R3, RZ, 0xfc, !PT ;  /* 0x0000000300007212 */ /* 0x000fc800078efcff */
[----:B------:R-:W-:Y:S02]  /*b060*/  PRMT R8, R0, 0x7610, R8 ;  /* 0x0000761000087816 */ /* 0x000fe40000000008 */
.L_x_14693:
[----:B------:R-:W-:Y:S05]  /*b070*/  BSYNC B0 ;  /* 0x0000000000007941 */ /* 0x000fea0003800000 */
.L_x_14692:
[----:B------:R-:W-:Y:S01]  /*b080*/  STG.E.U8 [R16.64], R8 ;  /* 0x0000000810007986 */ /* 0x000fe2000c101124 */
[----:B------:R-:W-:Y:S05]  /*b090*/  EXIT ;  /* 0x000000000000794d */ /* 0x000fea0003800000 */
.L_x_14686:
        /* <DEDUP_REMOVED lines=22> */
.L_x_14669:
        /* <DEDUP_REMOVED lines=20> */
.L_x_14696:
[----:B------:R-:W-:-:S04]  /*b340*/  LOP3.LUT R5, R5, 0xffff, RZ, 0xc0, !PT ;  /* 0x0000ffff05057812 */ /* 0x000fc800078ec0ff */
[----:B------:R-:W-:-:S05]  /*b350*/  PRMT R5, R5, 0x8880, RZ ;  /* 0x0000888005057816 */ /* 0x000fca00000000ff */
[----:B------:R-:W-:-:S05]  /*b360*/  IMAD.MOV.U32 R2, RZ, RZ, R5 ;  /* 0x000000ffff027224 */ /* 0x000fca00078e0005 */
[----:B------:R-:W-:-:S05]  /*b370*/  SHF.R.S32.HI R3, RZ, 0x1f, R2 ;  /* 0x0000001fff037819 */ /* 0x000fca0000011402 */
[----:B------:R-:W-:Y:S01]  /*b380*/  STG.E.64 [R16.64], R2 ;  /* 0x0000000210007986 */ /* 0x000fe2000c101b24 */
[----:B------:R-:W-:Y:S05]  /*b390*/  EXIT ;  /* 0x000000000000794d */ /* 0x000fea0003800000 */
.L_x_14695:
[----:B------:R-:W-:-:S04]  /*b3a0*/  LOP3.LUT R5, R5, 0xffff, RZ, 0xc0, !PT ;  /* 0x0000ffff05057812 */ /* 0x000fc800078ec0ff */
[----:B------:R-:W-:-:S05]  /*b3b0*/  PRMT R3, R5, 0x8880, RZ ;  /* 0x0000888005037816 */ /* 0x000fca00000000ff */
[----:B------:R-:W-:Y:S01]  /*b3c0*/  STG.E [R16.64], R3 ;  /* 0x0000000310007986 */ /* 0x000fe2000c101924 */
[----:B------:R-:W-:Y:S05]  /*b3d0*/  EXIT ;  /* 0x000000000000794d */ /* 0x000fea0003800000 */
.L_x_14697:
        /* <DEDUP_REMOVED lines=10> */
.L_x_22484:


//--------------------- .text._ZN2at6native27unrolled_elementwise_kernelIZZZNS0_15neg_kernel_cudaERNS_18TensorIteratorBaseEENKUlvE0_clEvENKUlvE0_clEvEUlaE_St5arrayIPcLm2EELi4E23TrivialOffsetCalculatorILi1EjESB_NS0_6memory12LoadWithCastILi1EEENSC_13StoreWithCastILi1EEEEEviT_T0_T2_T3_T4_T5_ --------------------------
	.section	.text._ZN2at6native27unrolled_elementwise_kernelIZZZNS0_15neg_kernel_cudaERNS_18TensorIteratorBaseEENKUlvE0_clEvENKUlvE0_clEvEUlaE_St5arrayIPcLm2EELi4E23TrivialOffsetCalculatorILi1EjESB_NS0_6memory12LoadWithCastILi1EEENSC_13StoreWithCastILi1EEEEEviT_T0_T2_T3_T4_T5_,"ax",@progbits
	.sectioninfo	@"SHI_REGISTERS=29"
	.align	128
        .global         _ZN2at6native27unrolled_elementwise_kernelIZZZNS0_15neg_kernel_cudaERNS_18TensorIteratorBaseEENKUlvE0_clEvENKUlvE0_clEvEUlaE_St5arrayIPcLm2EELi4E23TrivialOffsetCalculatorILi1EjESB_NS0_6memory12LoadWithCastILi1EEENSC_13StoreWithCastILi1EEEEEviT_T0_T2_T3_T4_T5_
        .type           _ZN2at6native27unrolled_elementwise_kernelIZZZNS0_15neg_kernel_cudaERNS_18TensorIteratorBaseEENKUlvE0_clEvENKUlvE0_clEvEUlaE_St5arrayIPcLm2EELi4E23TrivialOffsetCalculatorILi1EjESB_NS0_6memory12LoadWithCastILi1EEENSC_13StoreWithCastILi1EEEEEviT_T0_T2_T3_T4_T5_,@function
        .size           _ZN2at6native27unrolled_elementwise_kernelIZZZNS0_15neg_kernel_cudaERNS_18TensorIteratorBaseEENKUlvE0_clEvENKUlvE0_clEvEUlaE_St5arrayIPcLm2EELi4E23TrivialOffsetCalculatorILi1EjESB_NS0_6memory12LoadWithCastILi1EEENSC_13StoreWithCastILi1EEEEEviT_T0_T2_T3_T4_T5_,(.L_x_22485 - _ZN2at6native27unrolled_elementwise_kernelIZZZNS0_15neg_kernel_cudaERNS_18TensorIteratorBaseEENKUlvE0_clEvENKUlvE0_clEvEUlaE_St5arrayIPcLm2EELi4E23TrivialOffsetCalculatorILi1EjESB_NS0_6memory12LoadWithCastILi1EEENSC_13StoreWithCastILi1EEEEEviT_T0_T2_T3_T4_T5_)
        .other          _ZN2at6native27unrolled_elementwise_kernelIZZZNS0_15neg_kernel_cudaERNS_18TensorIteratorBaseEENKUlvE0_clEvENKUlvE0_clEvEUlaE_St5arrayIPcLm2EELi4E23TrivialOffsetCalculatorILi1EjESB_NS0_6memory12LoadWithCastILi1EEENSC_13StoreWithCastILi1EEEEEviT_T0_T2_T3_T4_T5_,@"STO_CUDA_ENTRY STV_DEFAULT"
_ZN2at6native27unrolled_elementwise_kernelIZZZNS0_15neg_kernel_cudaERNS_18TensorIteratorBaseEENKUlvE0_clEvENKUlvE0_clEvEUlaE_St5arrayIPcLm2EELi4E23TrivialOffsetCalculatorILi1EjESB_NS0_6memory12LoadWithCastILi1EEENSC_13StoreWithCastILi1EEEEEviT_T0_T2_T3_T4_T5_:
.text._ZN2at6native27unrolled_elementwise_kernelIZZZNS0_15neg_kernel_cudaERNS_18TensorIteratorBaseEENKUlvE0_clEvENKUlvE0_clEvEUlaE_St5arrayIPcLm2EELi4E23TrivialOffsetCalculatorILi1EjESB_NS0_6memory12LoadWithCastILi1EEENSC_13StoreWithCastILi1EEEEEviT_T0_T2_T3_T4_T5_:
        /* <DEDUP_REMOVED lines=29> */
.L_x_14703:
[----:B------:R0:W5:Y:S01]  /*01d0*/  LDG.E.U8 R25, [R2.64] ;  /* 0x0000002402197981 */ /* 0x000162000c1e1100 */
[----:B------:R-:W-:Y:S05]  /*01e0*/  BRA `(.L_x_14705) ;  /* 0x00000d9000007947 */ /* 0x000fea0003800000 */
.L_x_14702:
        /* <DEDUP_REMOVED lines=8> */
.L_x_14707:
[----:B------:R0:W5:Y:S01]  /*0270*/  LDG.E.U8 R25, [R2.64] ;  /* 0x0000002402197981 */ /* 0x000162000c1e1100 */
[----:B------:R-:W-:Y:S05]  /*0280*/  BRA `(.L_x_14705) ;  /* 0x00000cf000007947 */ /* 0x000fea0003800000 */
.L_x_14706:
[----:B------:R0:W5:Y:S01]  /*0290*/  LDG.E.U16 R25, [R2.64] ;  /* 0x0000002402197981 */ /* 0x000162000c1e1500 */
[----:B------:R-:W-:Y:S05]  /*02a0*/  BRA `(.L_x_14705) ;  /* 0x00000cd000007947 */ /* 0x000fea0003800000 */
.L_x_14701:
        /* <DEDUP_REMOVED lines=9> */
.L_x_14709:
[----:B------:R-:W2:Y:S02]  /*0340*/  LDG.E.U16 R0, [R2.64] ;  /* 0x0000002402007981 */ /* 0x000ea4000c1e1500 */
[----:B--2---:R-:W-:-:S06]  /*0350*/  HADD2.F32 R0, -RZ, R0.H0_H0 ;  /* 0x20000000ff007230 */ /* 0x004fcc0000004100 */
[----:B------:R-:W0:Y:S02]  /*0360*/  F2I.FTZ.TRUNC.NTZ R0, R0 ;  /* 0x0000000000007305 */ /* 0x000e24000021f100 */
[----:B0-----:R-:W-:Y:S01]  /*0370*/  PRMT R25, R0, 0x7610, R25 ;  /* 0x0000761000197816 */ /* 0x001fe20000000019 */
[----:B------:R-:W-:Y:S05]  /*0380*/  BRA `(.L_x_14705) ;  /* 0x00000bf000007947 */ /* 0x000fea0003800000 */
.L_x_14708:
        /* <DEDUP_REMOVED lines=9> */
.L_x_14711:
[----:B------:R-:W2:Y:S02]  /*0420*/  LDG.E.U16 R2, [R2.64] ;  /* 0x0000002402027981 */ /* 0x000ea4000c1e1500 */
[----:B--2---:R-:W-:-:S06]  /*0430*/  HADD2.F32 R0, -RZ, R2.H0_H0 ;  /* 0x20000002ff007230 */ /* 0x004fcc0000004100 */
[----:B------:R-:W0:Y:S02]  /*0440*/  F2I.FTZ.TRUNC.NTZ R0, R0 ;  /* 0x0000000000007305 */ /* 0x000e24000021f100 */
[----:B0-----:R-:W-:Y:S01]  /*0450*/  PRMT R25, R0, 0x7610, R25 ;  /* 0x0000761000197816 */ /* 0x001fe20000000019 */
[----:B------:R-:W-:Y:S05]  /*0460*/  BRA `(.L_x_14705) ;  /* 0x00000b1000007947 */ /* 0x000fea0003800000 */
.L_x_14710:
[----:B------:R-:W2:Y:S02]  /*0470*/  LDG.E.64 R2, [R2.64] ;  /* 0x0000002402027981 */ /* 0x000ea4000c1e1b00 */
[----:B--2---:R0:W1:Y:S01]  /*0480*/  F2I.F64.TRUNC R25, R2 ;  /* 0x0000000200197311 */ /* 0x004062000030d100 */
[----:B------:R-:W-:Y:S05]  /*0490*/  BRA `(.L_x_14705) ;  /* 0x00000ae000007947 */ /* 0x000fea0003800000 */
.L_x_14700:
        /* <DEDUP_REMOVED lines=12> */
.L_x_14714:
[----:B------:R-:W2:Y:S02]  /*0560*/  LDG.E.64 R2, [R2.64] ;  /* 0x0000002402027981 */ /* 0x000ea4000c1e1b00 */
[----:B--2---:R0:W1:Y:S01]  /*0570*/  F2I.F64.TRUNC R25, R2 ;  /* 0x0000000200197311 */ /* 0x004062000030d100 */
[----:B------:R-:W-:Y:S05]  /*0580*/  BRA `(.L_x_14705) ;  /* 0x000009f000007947 */ /* 0x000fea0003800000 */
.L_x_14713:
        /* <DEDUP_REMOVED lines=28> */
.L_x_14716:
        /* <DEDUP_REMOVED lines=16> */
.L_x_14715:
[----:B------:R-:W2:Y:S02]  /*0850*/  LDG.E.U16 R0, [R2.64] ;  /* 0x0000002402007981 */ /* 0x000ea4000c1e1500 */
[----:B--2---:R-:W-:-:S06]  /*0860*/  PRMT R0, RZ, 0x5410, R0 ;  /* 0x00005410ff007816 */ /* 0x004fcc0000000000 */
[----:B------:R-:W0:Y:S02]  /*0870*/  F2I.FTZ.TRUNC.NTZ R0, R0 ;  /* 0x0000000000007305 */ /* 0x000e24000021f100 */
[----:B0-----:R-:W-:Y:S01]  /*0880*/  PRMT R25, R0, 0x7610, R25 ;  /* 0x0000761000197816 */ /* 0x001fe20000000019 */
[----:B------:R-:W-:Y:S05]  /*0890*/  BRA `(.L_x_14705) ;  /* 0x000006e000007947 */ /* 0x000fea0003800000 */
.L_x_14712:
        /* <DEDUP_REMOVED lines=10> */
.L_x_14719:
        /* <DEDUP_REMOVED lines=21> */
.L_x_14723:
[----:B------:R-:W-:Y:S05]  /*0a90*/  BSYNC B1 ;  /* 0x0000000000017941 */ /* 0x000fea0003800000 */
.L_x_14722:
[----:B------:R-:W-:Y:S01]  /*0aa0*/  LEA R3, R0, 0x3b800000, 0x17 ;  /* 0x3b80000000037811 */ /* 0x000fe200078eb8ff */
[----:B------:R-:W-:-:S05]  /*0ab0*/  IMAD.SHL.U32 R0, R2, 0x100000, RZ ;  /* 0x0010000002007824 */ /* 0x000fca00078e00ff */
[----:B------:R-:W-:Y:S02]  /*0ac0*/  LOP3.LUT R0, R3, R0, R4, 0xfe, !PT ;  /* 0x0000000003007212 */ /* 0x000fe400078efe04 */
.L_x_14721:
[----:B------:R-:W-:Y:S05]  /*0ad0*/  BSYNC B0 ;  /* 0x0000000000007941 */ /* 0x000fea0003800000 */
.L_x_14720:
[----:B------:R-:W0:Y:S02]  /*0ae0*/  F2I.FTZ.TRUNC.NTZ R0, R0 ;  /* 0x0000000000007305 */ /* 0x000e24000021f100 */
[----:B0-----:R-:W-:Y:S01]  /*0af0*/  PRMT R25, R0, 0x7610, R25 ;  /* 0x0000761000197816 */ /* 0x001fe20000000019 */
[----:B------:R-:W-:Y:S05]  /*0b00*/  BRA `(.L_x_14705) ;  /* 0x0000047000007947 */ /* 0x000fea0003800000 */
.L_x_14718:
        /* <DEDUP_REMOVED lines=21> */
.L_x_14727:
[----:B------:R-:W-:Y:S05]  /*0c60*/  BSYNC B1 ;  /* 0x0000000000017941 */ /* 0x000fea0003800000 */
.L_x_14726:
[----:B------:R-:W-:Y:S01]  /*0c70*/  LEA R3, R0, 0x37800000, 0x17 ;  /* 0x3780000000037811 */ /* 0x000fe200078eb8ff */
[----:B------:R-:W-:-:S05]  /*0c80*/  IMAD.SHL.U32 R0, R2, 0x200000, RZ ;  /* 0x0020000002007824 */ /* 0x000fca00078e00ff */
[----:B------:R-:W-:Y:S02]  /*0c90*/  LOP3.LUT R0, R3, R0, R4, 0xfe, !PT ;  /* 0x0000000003007212 */ /* 0x000fe400078efe04 */
.L_x_14725:
[----:B------:R-:W-:Y:S05]  /*0ca0*/  BSYNC B0 ;  /* 0x0000000000007941 */ /* 0x000fea0003800000 */
.L_x_14724:
[----:B------:R-:W0:Y:S02]  /*0cb0*/  F2I.FTZ.TRUNC.NTZ R0, R0 ;  /* 0x0000000000007305 */ /* 0x000e24000021f100 */
[----:B0-----:R-:W-:Y:S01]  /*0cc0*/  PRMT R25, R0, 0x7610, R25 ;  /* 0x0000761000197816 */ /* 0x001fe20000000019 */
[----:B------:R-:W-:Y:S05]  /*0cd0*/  BRA `(.L_x_14705) ;  /* 0x000002a000007947 */ /* 0x000fea0003800000 */
.L_x_14717:
        /* <DEDUP_REMOVED lines=14> */
.L_x_14731:
[----:B------:R-:W-:Y:S05]  /*0dc0*/  BSYNC B0 ;  /* 0x0000000000007941 */ /* 0x000fea0003800000 */
.L_x_14730:
[----:B------:R-:W0:Y:S02]  /*0dd0*/  F2I.FTZ.TRUNC.NTZ R0, R0 ;  /* 0x0000000000007305 */ /* 0x000e24000021f100 */
[----:B0-----:R-:W-:Y:S01]  /*0de0*/  PRMT R25, R0, 0x7610, R25 ;  /* 0x0000761000197816 */ /* 0x001fe20000000019 */
[----:B------:R-:W-:Y:S05]  /*0df0*/  BRA `(.L_x_14705) ;  /* 0x0000018000007947 */ /* 0x000fea0003800000 */
.L_x_14704:
        /* <DEDUP_REMOVED lines=21> */
.L_x_14729:
[----:B------:R0:W5:Y:S01]  /*0f50*/  LDG.E.U8 R25, [R2.64] ;  /* 0x0000002402197981 */ /* 0x000162000c1e1100 */
[----:B------:R-:W-:Y:S05]  /*0f60*/  BRA `(.L_x_14705) ;  /* 0x0000001000007947 */ /* 0x000fea0003800000 */
.L_x_14728:
[----:B------:R0:W5:Y:S02]  /*0f70*/  LDG.E.U8 R25, [R2.64] ;  /* 0x0000002402197981 */ /* 0x000164000c1e1100 */
.L_x_14705:
[----:B------:R-:W2:Y:S02]  /*0f80*/  S2R R23, SR_TID.X ;  /* 0x0000000000177919 */ /* 0x000ea40000002100 */
[----:B--2---:R-:W-:Y:S02]  /*0f90*/  IADD3 R23, R23, 0x80, RZ ;  /* 0x0000008017177810 */ /* 0x004fe40007ffe0ff */
.L_x_14699:
[----:B-1----:R-:W-:Y:S05]  /*0fa0*/  BSYNC B6 ;  /* 0x0000000000067941 */ /* 0x002fea0003800000 */
.L_x_14698:
        /* <DEDUP_REMOVED lines=21> */
.L_x_14737:
[----:B------:R0:W5:Y:S01]  /*1100*/  LDG.E.U8 R19, [R2.64] ;  /* 0x0000002402137981 */ /* 0x000162000c1e1100 */
[----:B------:R-:W-:Y:S05]  /*1110*/  BRA `(.L_x_14739) ;  /* 0x00000d8000007947 */ /* 0x000fea0003800000 */
.L_x_14736:
        /* <DEDUP_REMOVED lines=8> */
.L_x_14741:
[----:B------:R0:W5:Y:S01]  /*11a0*/  LDG.E.U8 R19, [R2.64] ;  /* 0x0000002402137981 */ /* 0x000162000c1e1100 */
[----:B------:R-:W-:Y:S05]  /*11b0*/  BRA `(.L_x_14739) ;  /* 0x00000ce000007947 */ /* 0x000fea0003800000 */
.L_x_14740:
[----:B------:R0:W5:Y:S01]  /*11c0*/  LDG.E.U16 R19, [R2.64] ;  /* 0x0000002402137981 */ /* 0x000162000c1e1500 */
[----:B------:R-:W-:Y:S05]  /*11d0*/  BRA `(.L_x_14739) ;  /* 0x00000cc000007947 */ /* 0x000fea0003800000 */
.L_x_14735:
        /* <DEDUP_REMOVED lines=9> */
.L_x_14743:
[----:B------:R-:W2:Y:S02]  /*1270*/  LDG.E.U16 R0, [R2.64] ;  /* 0x0000002402007981 */ /* 0x000ea4000c1e1500 */
[----:B--2---:R-:W-:-:S06]  /*1280*/  HADD2.F32 R0, -RZ, R0.H0_H0 ;  /* 0x20000000ff007230 */ /* 0x004fcc0000004100 */
[----:B------:R-:W0:Y:S02]  /*1290*/  F2I.FTZ.TRUNC.NTZ R0, R0 ;  /* 0x0000000000007305 */ /* 0x000e24000021f100 */
[----:B0-----:R-:W-:Y:S01]  /*12a0*/  PRMT R19, R0, 0x7610, R19 ;  /* 0x0000761000137816 */ /* 0x001fe20000000013 */
[----:B------:R-:W-:Y:S05]  /*12b0*/  BRA `(.L_x_14739) ;  /* 0x00000be000007947 */ /* 0x000fea0003800000 */
.L_x_14742:
        /* <DEDUP_REMOVED lines=9> */
.L_x_14745:
[----:B------:R-:W2:Y:S02]  /*1350*/  LDG.E.U16 R2, [R2.64] ;  /* 0x0000002402027981 */ /* 0x000ea4000c1e1500 */
[----:B--2---:R-:W-:-:S06]  /*1360*/  HADD2.F32 R0, -RZ, R2.H0_H0 ;  /* 0x20000002ff007230 */ /* 0x004fcc0000004100 */
[----:B------:R-:W0:Y:S02]  /*1370*/  F2I.FTZ.TRUNC.NTZ R0, R0 ;  /* 0x0000000000007305 */ /* 0x000e24000021f100 */
[----:B0-----:R-:W-:Y:S01]  /*1380*/  PRMT R19, R0, 0x7610, R19 ;  /* 0x0000761000137816 */ /* 0x001fe20000000013 */
[----:B------:R-:W-:Y:S05]  /*1390*/  BRA `(.L_x_14739) ;  /* 0x00000b0000007947 */ /* 0x000fea0003800000 */
.L_x_14744:
[----:B------:R-:W2:Y:S02]  /*13a0*/  LDG.E.64 R2, [R2.64] ;  /* 0x0000002402027981 */ /* 0x000ea4000c1e1b00 */
[----:B--2---:R0:W1:Y:S01]  /*13b0*/  F2I.F64.TRUNC R19, R2 ;  /* 0x0000000200137311 */ /* 0x004062000030d100 */
[----:B------:R-:W-:Y:S05]  /*13c0*/  BRA `(.L_x_14739) ;  /* 0x00000ad000007947 */ /* 0x000fea0003800000 */
.L_x_14734:
        /* <DEDUP_REMOVED lines=12> */
.L_x_14748:
[----:B------:R-:W2:Y:S02]  /*1490*/  LDG.E.64 R2, [R2.64] ;  /* 0x0000002402027981 */ /* 0x000ea4000c1e1b00 */
[----:B--2---:R0:W1:Y:S01]  /*14a0*/  F2I.F64.TRUNC R19, R2 ;  /* 0x0000000200137311 */ /* 0x004062000030d100 */
[----:B------:R-:W-:Y:S05]  /*14b0*/  BRA `(.L_x_14739) ;  /* 0x000009e000007947 */ /* 0x000fea0003800000 */
.L_x_14747:
        /* <DEDUP_REMOVED lines=28> */
.L_x_14750:
        /* <DEDUP_REMOVED lines=15> */
.L_x_14749:
[----:B------:R-:W2:Y:S02]  /*1770*/  LDG.E.U16 R0, [R2.64] ;  /* 0x0000002402007981 */ /* 0x000ea4000c1e1500 */
[----:B--2---:R-:W-:-:S06]  /*1780*/  PRMT R0, RZ, 0x5410, R0 ;  /* 0x00005410ff007816 */ /* 0x004fcc0000000000 */
[----:B------:R-:W0:Y:S02]  /*1790*/  F2I.FTZ.TRUNC.NTZ R0, R0 ;  /* 0x0000000000007305 */ /* 0x000e24000021f100 */
[----:B0-----:R-:W-:Y:S01]  /*17a0*/  PRMT R19, R0, 0x7610, R19 ;  /* 0x0000761000137816 */ /* 0x001fe20000000013 */
[----:B------:R-:W-:Y:S05]  /*17b0*/  BRA `(.L_x_14739) ;  /* 0x000006e000007947 */ /* 0x000fea0003800000 */
.L_x_14746:
        /* <DEDUP_REMOVED lines=10> */
.L_x_14753:
        /* <DEDUP_REMOVED lines=21> */
.L_x_14757:
[----:B------:R-:W-:Y:S05]  /*19b0*/  BSYNC B1 ;  /* 0x0000000000017941 */ /* 0x000fea0003800000 */
.L_x_14756:
[----:B------:R-:W-:Y:S01]  /*19c0*/  LEA R3, R0, 0x3b800000, 0x17 ;  /* 0x3b80000000037811 */ /* 0x000fe200078eb8ff */
[----:B------:R-:W-:-:S05]  /*19d0*/  IMAD.SHL.U32 R0, R2, 0x100000, RZ ;  /* 0x0010000002007824 */ /* 0x000fca00078e00ff */
[----:B------:R-:W-:Y:S02]  /*19e0*/  LOP3.LUT R0, R3, R0, R4, 0xfe, !PT ;  /* 0x0000000003007212 */ /* 0x000fe400078efe04 */
.L_x_14755:
[----:B------:R-:W-:Y:S05]  /*19f0*/  BSYNC B0 ;  /* 0x0000000000007941 */ /* 0x000fea0003800000 */
.L_x_14754:
[----:B------:R-:W0:Y:S02]  /*1a00*/  F2I.FTZ.TRUNC.NTZ R0, R0 ;  /* 0x0000000000007305 */ /* 0x000e24000021f100 */
[----:B0-----:R-:W-:Y:S01]  /*1a10*/  PRMT R19, R0, 0x7610, R19 ;  /* 0x0000761000137816 */ /* 0x001fe20000000013 */
[----:B------:R-:W-:Y:S05]  /*1a20*/  BRA `(.L_x_14739) ;  /* 0x0000047000007947 */ /* 0x000fea0003800000 */
.L_x_14752:
        /* <DEDUP_REMOVED lines=21> */
.L_x_14761:
[----:B------:R-:W-:Y:S05]  /*1b80*/  BSYNC B1 ;  /* 0x0000000000017941 */ /* 0x000fea0003800000 */
.L_x_14760:
[----:B------:R-:W-:Y:S01]  /*1b90*/  LEA R3, R0, 0x37800000, 0x17 ;  /* 0x3780000000037811 */ /* 0x000fe200078eb8ff */
[----:B------:R-:W-:-:S05]  /*1ba0*/  IMAD.SHL.U32 R0, R2, 0x200000, RZ ;  /* 0x0020000002007824 */ /* 0x000fca00078e00ff */
[----:B------:R-:W-:Y:S02]  /*1bb0*/  LOP3.LUT R0, R3, R0, R4, 0xfe, !PT ;  /* 0x0000000003007212 */ /* 0x000fe400078efe04 */
.L_x_14759:
[----:B------:R-:W-:Y:S05]  /*1bc0*/  BSYNC B0 ;  /* 0x0000000000007941 */ /* 0x000fea0003800000 */
.L_x_14758:
[----:B------:R-:W0:Y:S02]  /*1bd0*/  F2I.FTZ.TRUNC.NTZ R0, R0 ;  /* 0x0000000000007305 */ /* 0x000e24000021f100 */
[----:B0-----:R-:W-:Y:S01]  /*1be0*/  PRMT R19, R0, 0x7610, R19 ;  /* 0x0000761000137816 */ /* 0x001fe20000000013 */
[----:B------:R-:W-:Y:S05]  /*1bf0*/  BRA `(.L_x_14739) ;  /* 0x000002a000007947 */ /* 0x000fea0003800000 */
.L_x_14751:
        /* <DEDUP_REMOVED lines=14> */
.L_x_14765:
[----:B------:R-:W-:Y:S05]  /*1ce0*/  BSYNC B0 ;  /* 0x0000000000007941 */ /* 0x000fea0003800000 */
.L_x_14764:
[----:B------:R-:W0:Y:S02]  /*1cf0*/  F2I.FTZ.TRUNC.NTZ R0, R0 ;  /* 0x0000000000007305 */ /* 0x000e24000021f100 */
[----:B0-----:R-:W-:Y:S01]  /*1d00*/  PRMT R19, R0, 0x7610, R19 ;  /* 0x0000761000137816 */ /* 0x001fe20000000013 */
[----:B------:R-:W-:Y:S05]  /*1d10*/  BRA `(.L_x_14739) ;  /* 0x0000018000007947 */ /* 0x000fea0003800000 */
.L_x_14738:
        /* <DEDUP_REMOVED lines=21> */
.L_x_14763:
[----:B------:R0:W5:Y:S01]  /*1e70*/  LDG.E.U8 R19, [R2.64] ;  /* 0x0000002402137981 */ /* 0x000162000c1e1100 */
[----:B------:R-:W-:Y:S05]  /*1e80*/  BRA `(.L_x_14739) ;  /* 0x0000001000007947 */ /* 0x000fea0003800000 */
.L_x_14762:
[----:B------:R0:W5:Y:S02]  /*1e90*/  LDG.E.U8 R19, [R2.64] ;  /* 0x0000002402137981 */ /* 0x000164000c1e1100 */
.L_x_14739:
[----:B------:R-:W-:-:S03]  /*1ea0*/  IADD3 R23, R23, 0x80, RZ ;  /* 0x0000008017177810 */ /* 0x000fc60007ffe0ff */
.L_x_14733:
[----:B------:R-:W-:Y:S05]  /*1eb0*/  BSYNC B6 ;  /* 0x0000000000067941 */ /* 0x000fea0003800000 */
.L_x_14732:
        /* <DEDUP_REMOVED lines=23> */
.L_x_14771:
[----:B------:R0:W5:Y:S01]  /*2030*/  LDG.E.U8 R26, [R2.64] ;  /* 0x00000024021a7981 */ /* 0x000162000c1e1100 */
[----:B------:R-:W-:Y:S05]  /*2040*/  BRA `(.L_x_14773) ;  /* 0x00000d8000007947 */ /* 0x000fea0003800000 */
.L_x_14770:
        /* <DEDUP_REMOVED lines=8> */
.L_x_14775:
[----:B------:R0:W5:Y:S01]  /*20d0*/  LDG.E.U8 R26, [R2.64] ;  /* 0x00000024021a7981 */ /* 0x000162000c1e1100 */
[----:B------:R-:W-:Y:S05]  /*20e0*/  BRA `(.L_x_14773) ;  /* 0x00000ce000007947 */ /* 0x000fea0003800000 */
.L_x_14774:
[----:B------:R0:W5:Y:S01]  /*20f0*/  LDG.E.U16 R26, [R2.64] ;  /* 0x00000024021a7981 */ /* 0x000162000c1e1500 */
[----:B------:R-:W-:Y:S05]  /*2100*/  BRA `(.L_x_14773) ;  /* 0x00000cc000007947 */ /* 0x000fea0003800000 */
.L_x_14769:
        /* <DEDUP_REMOVED lines=9> */
.L_x_14777:
[----:B------:R-:W2:Y:S02]  /*21a0*/  LDG.E.U16 R0, [R2.64] ;  /* 0x0000002402007981 */ /* 0x000ea4000c1e1500 */
[----:B--2---:R-:W-:-:S06]  /*21b0*/  HADD2.F32 R0, -RZ, R0.H0_H0 ;  /* 0x20000000ff007230 */ /* 0x004fcc0000004100 */
[----:B------:R-:W0:Y:S02]  /*21c0*/  F2I.FTZ.TRUNC.NTZ R0, R0 ;  /* 0x0000000000007305 */ /* 0x000e24000021f100 */
[----:B0-----:R-:W-:Y:S01]  /*21d0*/  PRMT R26, R0, 0x7610, R26 ;  /* 0x00007610001a7816 */ /* 0x001fe2000000001a */
[----:B------:R-:W-:Y:S05]  /*21e0*/  BRA `(.L_x_14773) ;  /* 0x00000be000007947 */ /* 0x000fea0003800000 */
.L_x_14776:
        /* <DEDUP_REMOVED lines=9> */
.L_x_14779:
[----:B------:R-:W2:Y:S02]  /*2280*/  LDG.E.U16 R2, [R2.64] ;  /* 0x0000002402027981 */ /* 0x000ea4000c1e1500 */
[----:B--2---:R-:W-:-:S06]  /*2290*/  HADD2.F32 R0, -RZ, R2.H0_H0 ;  /* 0x20000002ff007230 */ /* 0x004fcc0000004100 */
[----:B------:R-:W0:Y:S02]  /*22a0*/  F2I.FTZ.TRUNC.NTZ R0, R0 ;  /* 0x0000000000007305 */ /* 0x000e24000021f100 */
[----:B0-----:R-:W-:Y:S01]  /*22b0*/  PRMT R26, R0, 0x7610, R26 ;  /* 0x00007610001a7816 */ /* 0x001fe2000000001a */
[----:B------:R-:W-:Y:S05]  /*22c0*/  BRA `(.L_x_14773) ;  /* 0x00000b0000007947 */ /* 0x000fea0003800000 */
.L_x_14778:
[----:B------:R-:W2:Y:S02]  /*22d0*/  LDG.E.64 R2, [R2.64] ;  /* 0x0000002402027981 */ /* 0x000ea4000c1e1b00 */
[----:B--2---:R0:W2:Y:S01]  /*22e0*/  F2I.F64.TRUNC R26, R2 ;  /* 0x00000002001a7311 */ /* 0x0040a2000030d100 */
[----:B------:R-:W-:Y:S05]  /*22f0*/  BRA `(.L_x_14773) ;  /* 0x00000ad000007947 */ /* 0x000fea0003800000 */
.L_x_14768:
        /* <DEDUP_REMOVED lines=12> */
.L_x_14782:
[----:B------:R-:W2:Y:S02]  /*23c0*/  LDG.E.64 R2, [R2.64] ;  /* 0x0000002402027981 */ /* 0x000ea4000c1e1b00 */
[----:B--2---:R0:W2:Y:S01]  /*23d0*/  F2I.F64.TRUNC R26, R2 ;  /* 0x00000002001a7311 */ /* 0x0040a2000030d100 */
[----:B------:R-:W-:Y:S05]  /*23e0*/  BRA `(.L_x_14773) ;  /* 0x000009e000007947 */ /* 0x000fea0003800000 */
.L_x_14781:
        /* <DEDUP_REMOVED lines=28> */
.L_x_14784:
        /* <DEDUP_REMOVED lines=15> */
.L_x_14783:
[----:B------:R-:W2:Y:S02]  /*26a0*/  LDG.E.U16 R0, [R2.64] ;  /* 0x0000002402007981 */ /* 0x000ea4000c1e1500 */
[----:B--2---:R-:W-:-:S06]  /*26b0*/  PRMT R0, RZ, 0x5410, R0 ;  /* 0x00005410ff007816 */ /* 0x004fcc0000000000 */
[----:B------:R-:W0:Y:S02]  /*26c0*/  F2I.FTZ.TRUNC.NTZ R0, R0 ;  /* 0x0000000000007305 */ /* 0x000e24000021f100 */
[----:B0-----:R-:W-:Y:S01]  /*26d0*/  PRMT R26, R0, 0x7610, R26 ;  /* 0x00007610001a7816 */ /* 0x001fe2000000001a */
[----:B------:R-:W-:Y:S05]  /*26e0*/  BRA `(.L_x_14773) ;  /* 0x000006e000007947 */ /* 0x000fea0003800000 */
.L_x_14780:
        /* <DEDUP_REMOVED lines=10> */
.L_x_14787:
        /* <DEDUP_REMOVED lines=21> */
.L_x_14791:
[----:B------:R-:W-:Y:S05]  /*28e0*/  BSYNC B1 ;  /* 0x0000000000017941 */ /* 0x000fea0003800000 */
.L_x_14790:
[----:B------:R-:W-:Y:S01]  /*28f0*/  LEA R3, R0, 0x3b800000, 0x17 ;  /* 0x3b80000000037811 */ /* 0x000fe200078eb8ff */
[----:B------:R-:W-:-:S05]  /*2900*/  IMAD.SHL.U32 R0, R2, 0x100000, RZ ;  /* 0x0010000002007824 */ /* 0x000fca00078e00ff */
[----:B------:R-:W-:Y:S02]  /*2910*/  LOP3.LUT R0, R3, R0, R4, 0xfe, !PT ;  /* 0x0000000003007212 */ /* 0x000fe400078efe04 */
.L_x_14789:
[----:B------:R-:W-:Y:S05]  /*2920*/  BSYNC B0 ;  /* 0x0000000000007941 */ /* 0x000fea0003800000 */
.L_x_14788:
[----:B------:R-:W0:Y:S02]  /*2930*/  F2I.FTZ.TRUNC.NTZ R0, R0 ;  /* 0x0000000000007305 */ /* 0x000e24000021f100 */
[----:B0-----:R-:W-:Y:S01]  /*2940*/  PRMT R26, R0, 0x7610, R26 ;  /* 0x00007610001a7816 */ /* 0x001fe2000000001a */
[----:B------:R-:W-:Y:S05]  /*2950*/  BRA `(.L_x_14773) ;  /* 0x0000047000007947 */ /* 0x000fea0003800000 */
.L_x_14786:
        /* <DEDUP_REMOVED lines=21> */
.L_x_14795:
[----:B------:R-:W-:Y:S05]  /*2ab0*/  BSYNC B1 ;  /* 0x0000000000017941 */ /* 0x000fea0003800000 */
.L_x_14794:
[----:B------:R-:W-:Y:S01]  /*2ac0*/  LEA R3, R0, 0x37800000, 0x17 ;  /* 0x3780000000037811 */ /* 0x000fe200078eb8ff */
[----:B------:R-:W-:-:S05]  /*2ad0*/  IMAD.SHL.U32 R0, R2, 0x200000, RZ ;  /* 0x0020000002007824 */ /* 0x000fca00078e00ff */
[----:B------:R-:W-:Y:S02]  /*2ae0*/  LOP3.LUT R0, R3, R0, R4, 0xfe, !PT ;  /* 0x0000000003007212 */ /* 0x000fe400078efe04 */
.L_x_14793:
[----:B------:R-:W-:Y:S05]  /*2af0*/  BSYNC B0 ;  /* 0x0000000000007941 */ /* 0x000fea0003800000 */
.L_x_14792:
[----:B------:R-:W0:Y:S02]  /*2b00*/  F2I.FTZ.TRUNC.NTZ R0, R0 ;  /* 0x0000000000007305 */ /* 0x000e24000021f100 */
[----:B0-----:R-:W-:Y:S01]  /*2b10*/  PRMT R26, R0, 0x7610, R26 ;  /* 0x00007610001a7816 */ /* 0x001fe2000000001a */
[----:B------:R-:W-:Y:S05]  /*2b20*/  BRA `(.L_x_14773) ;  /* 0x000002a000007947 */ /* 0x000fea0003800000 */
.L_x_14785:
        /* <DEDUP_REMOVED lines=14> */
.L_x_14799:
[----:B------:R-:W-:Y:S05]  /*2c10*/  BSYNC B0 ;  /* 0x0000000000007941 */ /* 0x000fea0003800000 */
.L_x_14798:
[----:B------:R-:W0:Y:S02]  /*2c20*/  F2I.FTZ.TRUNC.NTZ R0, R0 ;  /* 0x0000000000007305 */ /* 0x000e24000021f100 */
[----:B0-----:R-:W-:Y:S01]  /*2c30*/  PRMT R26, R0, 0x7610, R26 ;  /* 0x00007610001a7816 */ /* 0x001fe2000000001a */
[----:B------:R-:W-:Y:S05]  /*2c40*/  BRA `(.L_x_14773) ;  /* 0x0000018000007947 */ /* 0x000fea0003800000 */
.L_x_14772:
        /* <DEDUP_REMOVED lines=21> */
.L_x_14797:
[----:B------:R0:W5:Y:S01]  /*2da0*/  LDG.E.U8 R26, [R2.64] ;  /* 0x00000024021a7981 */ /* 0x000162000c1e1100 */
[----:B------:R-:W-:Y:S05]  /*2db0*/  BRA `(.L_x_14773) ;  /* 0x0000001000007947 */ /* 0x000fea0003800000 */
.L_x_14796:
[----:B------:R0:W5:Y:S02]  /*2dc0*/  LDG.E.U8 R26, [R2.64] ;  /* 0x00000024021a7981 */ /* 0x000164000c1e1100 */
.L_x_14773:
[----:B------:R-:W-:-:S03]  /*2dd0*/  IADD3 R23, R23, 0x80, RZ ;  /* 0x0000008017177810 */ /* 0x000fc60007ffe0ff */
.L_x_14767:
[----:B------:R-:W-:Y:S05]  /*2de0*/  BSYNC B6 ;  /* 0x0000000000067941 */ /* 0x000fea0003800000 */
.L_x_14766:
        /* <DEDUP_REMOVED lines=20> */
.L_x_14805:
[----:B------:R0:W5:Y:S01]  /*2f30*/  LDG.E.U8 R22, [R2.64] ;  /* 0x0000002402167981 */ /* 0x000162000c1e1100 */
[----:B------:R-:W-:Y:S05]  /*2f40*/  BRA `(.L_x_14801) ;  /* 0x00000d7000007947 */ /* 0x000fea0003800000 */
.L_x_14804:
        /* <DEDUP_REMOVED lines=8> */
.L_x_14808:
[----:B------:R0:W5:Y:S01]  /*2fd0*/  LDG.E.U8 R22, [R2.64] ;  /* 0x0000002402167981 */ /* 0x000162000c1e1100 */
[----:B------:R-:W-:Y:S05]  /*2fe0*/  BRA `(.L_x_14801) ;  /* 0x00000cd000007947 */ /* 0x000fea0003800000 */
.L_x_14807:
[----:B------:R0:W5:Y:S01]  /*2ff0*/  LDG.E.U16 R22, [R2.64] ;  /* 0x0000002402167981 */ /* 0x000162000c1e1500 */
[----:B------:R-:W-:Y:S05]  /*3000*/  BRA `(.L_x_14801) ;  /* 0x00000cb000007947 */ /* 0x000fea0003800000 */
.L_x_14803:
        /* <DEDUP_REMOVED lines=9> */
.L_x_14810:
[----:B------:R-:W3:Y:S02]  /*30a0*/  LDG.E.U16 R0, [R2.64] ;  /* 0x0000002402007981 */ /* 0x000ee4000c1e1500 */
[----:B---3--:R-:W-:-:S06]  /*30b0*/  HADD2.F32 R0, -RZ, R0.H0_H0 ;  /* 0x20000000ff007230 */ /* 0x008fcc0000004100 */
[----:B------:R-:W0:Y:S02]  /*30c0*/  F2I.FTZ.TRUNC.NTZ R0, R0 ;  /* 0x0000000000007305 */ /* 0x000e24000021f100 */
[----:B0-----:R-:W-:Y:S01]  /*30d0*/  PRMT R22, R0, 0x7610, R22 ;  /* 0x0000761000167816 */ /* 0x001fe20000000016 */
[----:B------:R-:W-:Y:S05]  /*30e0*/  BRA `(.L_x_14801) ;  /* 0x00000bd000007947 */ /* 0x000fea0003800000 */
.L_x_14809:
        /* <DEDUP_REMOVED lines=9> */
.L_x_14812:
[----:B------:R-:W3:Y:S02]  /*3180*/  LDG.E.U16 R2, [R2.64] ;  /* 0x0000002402027981 */ /* 0x000ee4000c1e1500 */
[----:B---3--:R-:W-:-:S06]  /*3190*/  HADD2.F32 R0, -RZ, R2.H0_H0 ;  /* 0x20000002ff007230 */ /* 0x008fcc0000004100 */
[----:B------:R-:W0:Y:S02]  /*31a0*/  F2I.FTZ.TRUNC.NTZ R0, R0 ;  /* 0x0000000000007305 */ /* 0x000e24000021f100 */
[----:B0-----:R-:W-:Y:S01]  /*31b0*/  PRMT R22, R0, 0x7610, R22 ;  /* 0x0000761000167816 */ /* 0x001fe20000000016 */
[----:B------:R-:W-:Y:S05]  /*31c0*/  BRA `(.L_x_14801) ;  /* 0x00000af000007947 */ /* 0x000fea0003800000 */
.L_x_14811:
[----:B------:R-:W3:Y:S02]  /*31d0*/  LDG.E.64 R2, [R2.64] ;  /* 0x0000002402027981 */ /* 0x000ee4000c1e1b00 */
[----:B---3--:R0:W3:Y:S01]  /*31e0*/  F2I.F64.TRUNC R22, R2 ;  /* 0x0000000200167311 */ /* 0x0080e2000030d100 */
[----:B------:R-:W-:Y:S05]  /*31f0*/  BRA `(.L_x_14801) ;  /* 0x00000ac000007947 */ /* 0x000fea0003800000 */
.L_x_14802:
        /* <DEDUP_REMOVED lines=12> */
.L_x_14815:
[----:B------:R-:W3:Y:S02]  /*32c0*/  LDG.E.64 R2, [R2.64] ;  /* 0x0000002402027981 */ /* 0x000ee4000c1e1b00 */
[----:B---3--:R0:W3:Y:S01]  /*32d0*/  F2I.F64.TRUNC R22, R2 ;  /* 0x0000000200167311 */ /* 0x0080e2000030d100 */
[----:B------:R-:W-:Y:S05]  /*32e0*/  BRA `(.L_x_14801) ;  /* 0x000009d000007947 */ /* 0x000fea0003800000 */
.L_x_14814:
        /* <DEDUP_REMOVED lines=28> */
.L_x_14817:
        /* <DEDUP_REMOVED lines=15> */
.L_x_14816:
[----:B------:R-:W3:Y:S02]  /*35a0*/  LDG.E.U16 R0, [R2.64] ;  /* 0x0000002402007981 */ /* 0x000ee4000c1e1500 */
[----:B---3--:R-:W-:-:S06]  /*35b0*/  PRMT R0, RZ, 0x5410, R0 ;  /* 0x00005410ff007816 */ /* 0x008fcc0000000000 */
[----:B------:R-:W0:Y:S02]  /*35c0*/  F2I.FTZ.TRUNC.NTZ R0, R0 ;  /* 0x0000000000007305 */ /* 0x000e24000021f100 */
[----:B0-----:R-:W-:Y:S01]  /*35d0*/  PRMT R22, R0, 0x7610, R22 ;  /* 0x0000761000167816 */ /* 0x001fe20000000016 */
[----:B------:R-:W-:Y:S05]  /*35e0*/  BRA `(.L_x_14801) ;  /* 0x000006d000007947 */ /* 0x000fea0003800000 */
.L_x_14813:
        /* <DEDUP_REMOVED lines=10> */
.L_x_14820:
        /* <DEDUP_REMOVED lines=21> */
.L_x_14824:
[----:B------:R-:W-:Y:S05]  /*37e0*/  BSYNC B1 ;  /* 0x0000000000017941 */ /* 0x000fea0003800000 */
.L_x_14823:
[----:B------:R-:W-:Y:S01]  /*37f0*/  LEA R3, R0, 0x3b800000, 0x17 ;  /* 0x3b80000000037811 */ /* 0x000fe200078eb8ff */
[----:B------:R-:W-:-:S05]  /*3800*/  IMAD.SHL.U32 R0, R2, 0x100000, RZ ;  /* 0x0010000002007824 */ /* 0x000fca00078e00ff */
[----:B------:R-:W-:Y:S02]  /*3810*/  LOP3.LUT R0, R3, R0, R4, 0xfe, !PT ;  /* 0x0000000003007212 */ /* 0x000fe400078efe04 */
.L_x_14822:
[----:B------:R-:W-:Y:S05]  /*3820*/  BSYNC B0 ;  /* 0x0000000000007941 */ /* 0x000fea0003800000 */
.L_x_14821:
[----:B------:R-:W0:Y:S02]  /*3830*/  F2I.FTZ.TRUNC.NTZ R0, R0 ;  /* 0x0000000000007305 */ /* 0x000e24000021f100 */
[----:B0-----:R-:W-:Y:S01]  /*3840*/  PRMT R22, R0, 0x7610, R22 ;  /* 0x0000761000167816 */ /* 0x001fe20000000016 */
[----:B------:R-:W-:Y:S05]  /*3850*/  BRA `(.L_x_14801) ;  /* 0x0000046000007947 */ /* 0x000fea0003800000 */
.L_x_14819:
        /* <DEDUP_REMOVED lines=21> */
.L_x_14828:
[----:B------:R-:W-:Y:S05]  /*39b0*/  BSYNC B1 ;  /* 0x0000000000017941 */ /* 0x000fea0003800000 */
.L_x_14827:
[----:B------:R-:W-:Y:S01]  /*39c0*/  LEA R3, R0, 0x37800000, 0x17 ;  /* 0x3780000000037811 */ /* 0x000fe200078eb8ff */
[----:B------:R-:W-:-:S05]  /*39d0*/  IMAD.SHL.U32 R0, R2, 0x200000, RZ ;  /* 0x0020000002007824 */ /* 0x000fca00078e00ff */
[----:B------:R-:W-:Y:S02]  /*39e0*/  LOP3.LUT R0, R3, R0, R4, 0xfe, !PT ;  /* 0x0000000003007212 */ /* 0x000fe400078efe04 */
.L_x_14826:
[----:B------:R-:W-:Y:S05]  /*39f0*/  BSYNC B0 ;  /* 0x0000000000007941 */ /* 0x000fea0003800000 */
.L_x_14825:
[----:B------:R-:W0:Y:S02]  /*3a00*/  F2I.FTZ.TRUNC.NTZ R0, R0 ;  /* 0x0000000000007305 */ /* 0x000e24000021f100 */
[----:B0-----:R-:W-:Y:S01]  /*3a10*/  PRMT R22, R0, 0x7610, R22 ;  /* 0x0000761000167816 */ /* 0x001fe20000000016 */
[----:B------:R-:W-:Y:S05]  /*3a20*/  BRA `(.L_x_14801) ;  /* 0x0000029000007947 */ /* 0x000fea0003800000 */
.L_x_14818:
        /* <DEDUP_REMOVED lines=14> */
.L_x_14832:
[----:B------:R-:W-:Y:S05]  /*3b10*/  BSYNC B0 ;  /* 0x0000000000007941 */ /* 0x000fea0003800000 */
.L_x_14831:
[----:B------:R-:W0:Y:S02]  /*3b20*/  F2I.FTZ.TRUNC.NTZ R0, R0 ;  /* 0x0000000000007305 */ /* 0x000e24000021f100 */
[----:B0-----:R-:W-:Y:S01]  /*3b30*/  PRMT R22, R0, 0x7610, R22 ;  /* 0x0000761000167816 */ /* 0x001fe20000000016 */
[----:B------:R-:W-:Y:S05]  /*3b40*/  BRA `(.L_x_14801) ;  /* 0x0000017000007947 */ /* 0x000fea0003800000 */
.L_x_14806:
        /* <DEDUP_REMOVED lines=20> */
.L_x_14830:
[----:B------:R0:W5:Y:S01]  /*3c90*/  LDG.E.U8 R22, [R2.64] ;  /* 0x0000002402167981 */ /* 0x000162000c1e1100 */
[----:B------:R-:W-:Y:S05]  /*3ca0*/  BRA `(.L_x_14801) ;  /* 0x0000001000007947 */ /* 0x000fea0003800000 */
.L_x_14829:
[----:B------:R0:W5:Y:S02]  /*3cb0*/  LDG.E.U8 R22, [R2.64] ;  /* 0x0000002402167981 */ /* 0x000164000c1e1100 */
.L_x_14801:
[----:B------:R-:W-:Y:S05]  /*3cc0*/  BSYNC B6 ;  /* 0x0000000000067941 */ /* 0x000fea0003800000 */
.L_x_14800:
        /* <DEDUP_REMOVED lines=12> */
[----:B------:R-:W-:Y:S01]  /*3d90*/  PRMT R3, R18, 0x9910, RZ ;  /* 0x0000991012037816 */ /* 0x000fe200000000ff */
[----:B------:R-:W-:Y:S01]  /*3da0*/  IMAD.MOV R7, RZ, RZ, -R25 ;  /* 0x000000ffff077224 */ /* 0x000fe200078e0a19 */
[----:B------:R-:W-:Y:S01]  /*3db0*/  IADD3 R24, R24, 0x80, RZ ;  /* 0x0000008018187810 */ /* 0x000fe20007ffe0ff */
[----:B------:R-:W-:Y:S02]  /*3dc0*/  IMAD R2, R0, c[0x0][0x188], RZ ;  /* 0x0000620000027a24 */ /* 0x000fe400078e02ff */
[----:B------:R-:W-:Y:S01]  /*3dd0*/  IMAD.MOV.U32 R0, RZ, RZ, R3 ;  /* 0x000000ffff007224 */ /* 0x000fe200078e0003 */
[----:B------:R-:W-:Y:S02]  /*3de0*/  PRMT R7, R7, 0x7710, RZ ;  /* 0x0000771007077816 */ /* 0x000fe400000000ff */
        /* <DEDUP_REMOVED lines=14> */
.L_x_14838:
[----:B------:R0:W-:Y:S01]  /*3ed0*/  STG.E.U8 [R2.64], R7 ;  /* 0x0000000702007986 */ /* 0x0001e2000c101124 */
[----:B------:R-:W-:Y:S05]  /*3ee0*/  BRA `(.L_x_14834) ;  /* 0x00000e9000007947 */ /* 0x000fea0003800000 */
.L_x_14837:
        /* <DEDUP_REMOVED lines=12> */
.L_x_14841:
[----:B------:R-:W-:-:S04]  /*3fb0*/  LOP3.LUT R7, R7, 0xffff, RZ, 0xc0, !PT ;  /* 0x0000ffff07077812 */ /* 0x000fc800078ec0ff */
[----:B------:R-:W-:-:S05]  /*3fc0*/  PRMT R5, R7, 0x8880, RZ ;  /* 0x0000888007057816 */ /* 0x000fca00000000ff */
[----:B------:R0:W-:Y:S01]  /*3fd0*/  STG.E [R2.64], R5 ;  /* 0x0000000502007986 */ /* 0x0001e2000c101924 */
[----:B------:R-:W-:Y:S05]  /*3fe0*/  BRA `(.L_x_14834) ;  /* 0x00000d9000007947 */ /* 0x000fea0003800000 */
.L_x_14840:
[----:B------:R-:W-:-:S04]  /*3ff0*/  PRMT R5, R7, 0x8880, RZ ;  /* 0x0000888007057816 */ /* 0x000fc800000000ff */
[----:B------:R-:W-:-:S05]  /*4000*/  PRMT R5, R5, 0x7710, RZ ;  /* 0x0000771005057816 */ /* 0x000fca00000000ff */
[----:B------:R0:W-:Y:S01]  /*4010*/  STG.E.U16 [R2.64], R5 ;  /* 0x0000000502007986 */ /* 0x0001e2000c101524 */
[----:B------:R-:W-:Y:S05]  /*4020*/  BRA `(.L_x_14834) ;  /* 0x00000d5000007947 */ /* 0x000fea0003800000 */
.L_x_14836:
        /* <DEDUP_REMOVED lines=9> */
.L_x_14843:
[----:B------:R-:W0:Y:S02]  /*40c0*/  I2F.S8 R0, R7 ;  /* 0x0000000700007306 */ /* 0x000e240000001400 */
[----:B0-----:R-:W-:-:S05]  /*40d0*/  F2FP.PACK_AB R0, RZ, R0 ;  /* 0x00000000ff00723e */ /* 0x001fca00000000ff */
[----:B------:R0:W-:Y:S01]  /*40e0*/  STG.E.U16 [R2.64], R0 ;  /* 0x0000000002007986 */ /* 0x0001e2000c101524 */
[----:B------:R-:W-:Y:S05]  /*40f0*/  BRA `(.L_x_14834) ;  /* 0x00000c8000007947 */ /* 0x000fea0003800000 */
.L_x_14842:
        /* <DEDUP_REMOVED lines=10> */
.L_x_14845:
[----:B------:R-:W0:Y:S02]  /*41a0*/  I2F.S8 R7, R7 ;  /* 0x0000000700077306 */ /* 0x000e240000001400 */
[----:B0-----:R-:W-:-:S04]  /*41b0*/  F2FP.PACK_AB R5, RZ, R7 ;  /* 0x00000007ff05723e */ /* 0x001fc800000000ff */
[----:B------:R-:W-:-:S05]  /*41c0*/  PRMT R5, R5, 0x5410, RZ ;  /* 0x0000541005057816 */ /* 0x000fca00000000ff */
[----:B------:R0:W-:Y:S01]  /*41d0*/  STG.E [R2.64], R5 ;  /* 0x0000000502007986 */ /* 0x0001e2000c101924 */
[----:B------:R-:W-:Y:S05]  /*41e0*/  BRA `(.L_x_14834) ;  /* 0x00000b9000007947 */ /* 0x000fea0003800000 */
.L_x_14844:
[----:B------:R-:W-:-:S04]  /*41f0*/  PRMT R4, R7, 0x8880, RZ ;  /* 0x0000888007047816 */ /* 0x000fc800000000ff */
[----:B------:R-:W-:-:S06]  /*4200*/  PRMT R4, R4, 0x7710, RZ ;  /* 0x0000771004047816 */ /* 0x000fcc00000000ff */
[----:B------:R-:W0:Y:S02]  /*4210*/  I2F.F64.S16 R4, R4 ;  /* 0x0000000400047312 */ /* 0x000e240000101c00 */
[----:B0-----:R0:W-:Y:S01]  /*4220*/  STG.E.64 [R2.64], R4 ;  /* 0x0000000402007986 */ /* 0x0011e2000c101b24 */
[----:B------:R-:W-:Y:S05]  /*4230*/  BRA `(.L_x_14834) ;  /* 0x00000b4000007947 */ /* 0x000fea0003800000 */
.L_x_14835:
        /* <DEDUP_REMOVED lines=12> */
.L_x_14848:
[----:B------:R-:W-:Y:S02]  /*4300*/  PRMT R4, R7, 0x8880, RZ ;  /* 0x0000888007047816 */ /* 0x000fe400000000ff */
[----:B------:R-:W-:Y:S02]  /*4310*/  CS2R R6, SRZ ;  /* 0x0000000000067805 */ /* 0x000fe4000001ff00 */
[----:B------:R-:W-:-:S06]  /*4320*/  PRMT R4, R4, 0x7710, RZ ;  /* 0x0000771004047816 */ /* 0x000fcc00000000ff */
[----:B------:R-:W0:Y:S02]  /*4330*/  I2F.F64.S16 R4, R4 ;  /* 0x0000000400047312 */ /* 0x000e240000101c00 */
[----:B0-----:R0:W-:Y:S01]  /*4340*/  STG.E.128 [R2.64], R4 ;  /* 0x0000000402007986 */ /* 0x0011e2000c101d24 */
[----:B------:R-:W-:Y:S05]  /*4350*/  BRA `(.L_x_14834) ;  /* 0x00000a2000007947 */ /* 0x000fea0003800000 */
.L_x_14847:
        /* <DEDUP_REMOVED lines=21> */
.L_x_14852:
[----:B------:R-:W-:Y:S05]  /*44b0*/  BSYNC B0 ;  /* 0x0000000000007941 */ /* 0x000fea0003800000 */
.L_x_14851:
[----:B------:R-:W-:-:S05]  /*44c0*/  LOP3.LUT R5, R0, R5, RZ, 0xfc, !PT ;  /* 0x0000000500057212 */ /* 0x000fca00078efcff */
[----:B------:R0:W-:Y:S01]  /*44d0*/  STG.E.U8 [R2.64], R5 ;  /* 0x0000000502007986 */ /* 0x0001e2000c101124 */
[----:B------:R-:W-:Y:S05]  /*44e0*/  BRA `(.L_x_14834) ;  /* 0x0000089000007947 */ /* 0x000fea0003800000 */
.L_x_14850:
        /* <DEDUP_REMOVED lines=13> */
.L_x_14854:
[----:B------:R-:W-:Y:S01]  /*45c0*/  IMAD.MOV.U32 R0, RZ, RZ, 0x7f ;  /* 0x0000007fff007424 */ /* 0x000fe200078e00ff */
[----:B------:R-:W-:-:S04]  /*45d0*/  ISETP.GT.U32.AND P0, PT, R4, 0x7f800000, PT ;  /* 0x7f8000000400780c */ /* 0x000fc80003f04070 */
[----:B------:R-:W-:-:S04]  /*45e0*/  SEL R0, R0, 0x7c, P0 ;  /* 0x0000007c00007807 */ /* 0x000fc80000000000 */
.L_x_14855:
[----:B------:R-:W-:Y:S05]  /*45f0*/  BSYNC B0 ;  /* 0x0000000000007941 */ /* 0x000fea0003800000 */
.L_x_14853:
[----:B------:R-:W-:-:S04]  /*4600*/  LOP3.LUT R4, R7, 0x80000000, RZ, 0xc0, !PT ;  /* 0x8000000007047812 */ /* 0x000fc800078ec0ff */
[----:B------:R-:W-:-:S04]  /*4610*/  SHF.R.U32.HI R5, RZ, 0x18, R4 ;  /* 0x00000018ff057819 */ /* 0x000fc80000011604 */
[----:B------:R-:W-:-:S05]  /*4620*/  LOP3.LUT R5, R0, R5, RZ, 0xfc, !PT ;  /* 0x0000000500057212 */ /* 0x000fca00078efcff */
[----:B------:R0:W-:Y:S01]  /*4630*/  STG.E.U8 [R2.64], R5 ;  /* 0x0000000502007986 */ /* 0x0001e2000c101124 */
[----:B------:R-:W-:Y:S05]  /*4640*/  BRA `(.L_x_14834) ;  /* 0x0000073000007947 */ /* 0x000fea0003800000 */
.L_x_14849:
[----:B------:R-:W0:Y:S02]  /*4650*/  I2F.S8 R0, R7 ;  /* 0x0000000700007306 */ /* 0x000e240000001400 */
[----:B0-----:R-:W-:-:S05]  /*4660*/  F2FP.BF16.PACK_AB R0, RZ, R0 ;  /* 0x00000000ff00723e */ /* 0x001fca00000010ff */
[----:B------:R0:W-:Y:S01]  /*4670*/  STG.E.U16 [R2.64], R0 ;  /* 0x0000000002007986 */ /* 0x0001e2000c101524 */
[----:B------:R-:W-:Y:S05]  /*4680*/  BRA `(.L_x_14834) ;  /* 0x000006f000007947 */ /* 0x000fea0003800000 */
.L_x_14846:
        /* <DEDUP_REMOVED lines=12> */
.L_x_14858:
        /* <DEDUP_REMOVED lines=17> */
.L_x_14861:
[----:B------:R-:W-:-:S04]  /*4860*/  LOP3.LUT R0, R7, 0x80000000, RZ, 0xc0, !PT ;  /* 0x8000000007007812 */ /* 0x000fc800078ec0ff */
[----:B------:R-:W-:-:S04]  /*4870*/  SHF.R.U32.HI R5, RZ, 0x18, R0 ;  /* 0x00000018ff057819 */ /* 0x000fc80000011600 */
[----:B------:R-:W-:-:S04]  /*4880*/  LOP3.LUT R4, R4, R5, RZ, 0xfc, !PT ;  /* 0x0000000504047212 */ /* 0x000fc800078efcff */
[----:B------:R-:W-:Y:S02]  /*4890*/  PRMT R0, R4, 0x7610, R0 ;  /* 0x0000761004007816 */ /* 0x000fe40000000000 */
.L_x_14860:
[----:B------:R-:W-:Y:S05]  /*48a0*/  BSYNC B0 ;  /* 0x0000000000007941 */ /* 0x000fea0003800000 */
.L_x_14859:
[----:B------:R0:W-:Y:S01]  /*48b0*/  STG.E.U8 [R2.64], R0 ;  /* 0x0000000002007986 */ /* 0x0001e2000c101124 */
[----:B------:R-:W-:Y:S05]  /*48c0*/  BRA `(.L_x_14834) ;  /* 0x000004b000007947 */ /* 0x000fea0003800000 */
.L_x_14857:
        /* <DEDUP_REMOVED lines=17> */
.L_x_14864:
[----:B------:R-:W-:-:S04]  /*49e0*/  LOP3.LUT R0, R7, 0x80000000, RZ, 0xc0, !PT ;  /* 0x8000000007007812 */ /* 0x000fc800078ec0ff */
[----:B------:R-:W-:-:S04]  /*49f0*/  SHF.R.U32.HI R5, RZ, 0x18, R0 ;  /* 0x00000018ff057819 */ /* 0x000fc80000011600 */
[----:B------:R-:W-:-:S04]  /*4a00*/  LOP3.LUT R4, R4, R5, RZ, 0xfc, !PT ;  /* 0x0000000504047212 */ /* 0x000fc800078efcff */
[----:B------:R-:W-:Y:S02]  /*4a10*/  PRMT R0, R4, 0x7610, R0 ;  /* 0x0000761004007816 */ /* 0x000fe40000000000 */
.L_x_14863:
[----:B------:R-:W-:Y:S05]  /*4a20*/  BSYNC B0 ;  /* 0x0000000000007941 */ /* 0x000fea0003800000 */
.L_x_14862:
[----:B------:R0:W-:Y:S01]  /*4a30*/  STG.E.U8 [R2.64], R0 ;  /* 0x0000000002007986 */ /* 0x0001e2000c101124 */
[----:B------:R-:W-:Y:S05]  /*4a40*/  BRA `(.L_x_14834) ;  /* 0x0000033000007947 */ /* 0x000fea0003800000 */
.L_x_14856:
        /* <DEDUP_REMOVED lines=22> */
.L_x_14839:
        /* <DEDUP_REMOVED lines=20> */
.L_x_14866:
[----:B------:R-:W-:-:S04]  /*4cf0*/  LOP3.LUT R7, R7, 0xffff, RZ, 0xc0, !PT ;  /* 0x0000ffff07077812 */ /* 0x000fc800078ec0ff */
[----:B------:R-:W-:-:S05]  /*4d00*/  PRMT R7, R7, 0x8880, RZ ;  /* 0x0000888007077816 */ /* 0x000fca00000000ff */
[----:B------:R-:W-:-:S05]  /*4d10*/  IMAD.MOV.U32 R4, RZ, RZ, R7 ;  /* 0x000000ffff047224 */ /* 0x000fca00078e0007 */
[----:B------:R-:W-:-:S05]  /*4d20*/  SHF.R.S32.HI R5, RZ, 0x1f, R4 ;  /* 0x0000001fff057819 */ /* 0x000fca0000011404 */
[----:B------:R0:W-:Y:S01]  /*4d30*/  STG.E.64 [R2.64], R4 ;  /* 0x0000000402007986 */ /* 0x0001e2000c101b24 */
[----:B------:R-:W-:Y:S05]  /*4d40*/  BRA `(.L_x_14834) ;  /* 0x0000003000007947 */ /* 0x000fea0003800000 */
.L_x_14865:
[----:B------:R-:W-:-:S04]  /*4d50*/  LOP3.LUT R7, R7, 0xffff, RZ, 0xc0, !PT ;  /* 0x0000ffff07077812 */ /* 0x000fc800078ec0ff */
[----:B------:R-:W-:-:S05]  /*4d60*/  PRMT R5, R7, 0x8880, RZ ;  /* 0x0000888007057816 */ /* 0x000fca00000000ff */
[----:B------:R0:W-:Y:S02]  /*4d70*/  STG.E [R2.64], R5 ;  /* 0x0000000502007986 */ /* 0x0001e4000c101924 */
.L_x_14834:
[----:B0-----:R-:W-:Y:S05]  /*4d80*/  BSYNC B6 ;  /* 0x0000000000067941 */ /* 0x001fea0003800000 */
.L_x_14833:
        /* <DEDUP_REMOVED lines=21> */
.L_x_14872:
[----:B------:R0:W-:Y:S01]  /*4ee0*/  STG.E.U8 [R2.64], R19 ;  /* 0x0000001302007986 */ /* 0x0001e2000c101124 */
[----:B------:R-:W-:Y:S05]  /*4ef0*/  BRA `(.L_x_14874) ;  /* 0x00000e9000007947 */ /* 0x000fea0003800000 */
.L_x_14871:
        /* <DEDUP_REMOVED lines=12> */
.L_x_14876:
[----:B------:R-:W-:-:S04]  /*4fc0*/  LOP3.LUT R19, R19, 0xffff, RZ, 0xc0, !PT ;  /* 0x0000ffff13137812 */ /* 0x000fc800078ec0ff */
[----:B------:R-:W-:-:S05]  /*4fd0*/  PRMT R5, R19, 0x8880, RZ ;  /* 0x0000888013057816 */ /* 0x000fca00000000ff */
[----:B------:R0:W-:Y:S01]  /*4fe0*/  STG.E [R2.64], R5 ;  /* 0x0000000502007986 */ /* 0x0001e2000c101924 */
[----:B------:R-:W-:Y:S05]  /*4ff0*/  BRA `(.L_x_14874) ;  /* 0x00000d9000007947 */ /* 0x000fea0003800000 */
.L_x_14875:
[----:B------:R-:W-:-:S04]  /*5000*/  PRMT R5, R19, 0x8880, RZ ;  /* 0x0000888013057816 */ /* 0x000fc800000000ff */
[----:B------:R-:W-:-:S05]  /*5010*/  PRMT R5, R5, 0x7710, RZ ;  /* 0x0000771005057816 */ /* 0x000fca00000000ff */
[----:B------:R0:W-:Y:S01]  /*5020*/  STG.E.U16 [R2.64], R5 ;  /* 0x0000000502007986 */ /* 0x0001e2000c101524 */
[----:B------:R-:W-:Y:S05]  /*5030*/  BRA `(.L_x_14874) ;  /* 0x00000d5000007947 */ /* 0x000fea0003800000 */
.L_x_14870:
        /* <DEDUP_REMOVED lines=9> */
.L_x_14878:
[----:B------:R-:W0:Y:S02]  /*50d0*/  I2F.S8 R0, R19 ;  /* 0x0000001300007306 */ /* 0x000e240000001400 */
[----:B0-----:R-:W-:-:S05]  /*50e0*/  F2FP.PACK_AB R0, RZ, R0 ;  /* 0x00000000ff00723e */ /* 0x001fca00000000ff */
[----:B------:R0:W-:Y:S01]  /*50f0*/  STG.E.U16 [R2.64], R0 ;  /* 0x0000000002007986 */ /* 0x0001e2000c101524 */
[----:B------:R-:W-:Y:S05]  /*5100*/  BRA `(.L_x_14874) ;  /* 0x00000c8000007947 */ /* 0x000fea0003800000 */
.L_x_14877:
        /* <DEDUP_REMOVED lines=10> */
.L_x_14880:
[----:B------:R-:W0:Y:S02]  /*51b0*/  I2F.S8 R19, R19 ;  /* 0x0000001300137306 */ /* 0x000e240000001400 */
[----:B0-----:R-:W-:-:S04]  /*51c0*/  F2FP.PACK_AB R5, RZ, R19 ;  /* 0x00000013ff05723e */ /* 0x001fc800000000ff */
[----:B------:R-:W-:-:S05]  /*51d0*/  PRMT R5, R5, 0x5410, RZ ;  /* 0x0000541005057816 */ /* 0x000fca00000000ff */
[----:B------:R0:W-:Y:S01]  /*51e0*/  STG.E [R2.64], R5 ;  /* 0x0000000502007986 */ /* 0x0001e2000c101924 */
[----:B------:R-:W-:Y:S05]  /*51f0*/  BRA `(.L_x_14874) ;  /* 0x00000b9000007947 */ /* 0x000fea0003800000 */
.L_x_14879:
[----:B------:R-:W-:-:S04]  /*5200*/  PRMT R4, R19, 0x8880, RZ ;  /* 0x0000888013047816 */ /* 0x000fc800000000ff */
[----:B------:R-:W-:-:S06]  /*5210*/  PRMT R4, R4, 0x7710, RZ ;  /* 0x0000771004047816 */ /* 0x000fcc00000000ff */
[----:B------:R-:W0:Y:S02]  /*5220*/  I2F.F64.S16 R4, R4 ;  /* 0x0000000400047312 */ /* 0x000e240000101c00 */
[----:B0-----:R0:W-:Y:S01]  /*5230*/  STG.E.64 [R2.64], R4 ;  /* 0x0000000402007986 */ /* 0x0011e2000c101b24 */
[----:B------:R-:W-:Y:S05]  /*5240*/  BRA `(.L_x_14874) ;  /* 0x00000b4000007947 */ /* 0x000fea0003800000 */
.L_x_14869:
        /* <DEDUP_REMOVED lines=12> */
.L_x_14883:
[----:B------:R-:W-:Y:S01]  /*5310*/  PRMT R4, R19, 0x8880, RZ ;  /* 0x0000888013047816 */ /* 0x000fe200000000ff */
[----:B------:R-:W-:-:S03]  /*5320*/  CS2R R6, SRZ ;  /* 0x0000000000067805 */ /* 0x000fc6000001ff00 */
[----:B------:R-:W-:-:S06]  /*5330*/  PRMT R4, R4, 0x7710, RZ ;  /* 0x0000771004047816 */ /* 0x000fcc00000000ff */
[----:B------:R-:W0:Y:S02]  /*5340*/  I2F.F64.S16 R4, R4 ;  /* 0x0000000400047312 */ /* 0x000e240000101c00 */
[----:B0-----:R0:W-:Y:S01]  /*5350*/  STG.E.128 [R2.64], R4 ;  /* 0x0000000402007986 */ /* 0x0011e2000c101d24 */
[----:B------:R-:W-:Y:S05]  /*5360*/  BRA `(.L_x_14874) ;  /* 0x00000a2000007947 */ /* 0x000fea0003800000 */
.L_x_14882:
        /* <DEDUP_REMOVED lines=21> */
.L_x_14887:
[----:B------:R-:W-:Y:S05]  /*54c0*/  BSYNC B0 ;  /* 0x0000000000007941 */ /* 0x000fea0003800000 */
.L_x_14886:
[----:B------:R-:W-:-:S05]  /*54d0*/  LOP3.LUT R5, R0, R5, RZ, 0xfc, !PT ;  /* 0x0000000500057212 */ /* 0x000fca00078efcff */
[----:B------:R0:W-:Y:S01]  /*54e0*/  STG.E.U8 [R2.64], R5 ;  /* 0x0000000502007986 */ /* 0x0001e2000c101124 */
[----:B------:R-:W-:Y:S05]  /*54f0*/  BRA `(.L_x_14874) ;  /* 0x0000089000007947 */ /* 0x000fea0003800000 */
.L_x_14885:
        /* <DEDUP_REMOVED lines=13> */
.L_x_14889:
[----:B------:R-:W-:Y:S01]  /*55d0*/  IMAD.MOV.U32 R0, RZ, RZ, 0x7f ;  /* 0x0000007fff007424 */ /* 0x000fe200078e00ff */
[----:B------:R-:W-:-:S04]  /*55e0*/  ISETP.GT.U32.AND P0, PT, R4, 0x7f800000, PT ;  /* 0x7f8000000400780c */ /* 0x000fc80003f04070 */
[----:B------:R-:W-:-:S04]  /*55f0*/  SEL R0, R0, 0x7c, P0 ;  /* 0x0000007c00007807 */ /* 0x000fc80000000000 */
.L_x_14890:
[----:B------:R-:W-:Y:S05]  /*5600*/  BSYNC B0 ;  /* 0x0000000000007941 */ /* 0x000fea0003800000 */
.L_x_14888:
[----:B------:R-:W-:-:S04]  /*5610*/  LOP3.LUT R4, R19, 0x80000000, RZ, 0xc0, !PT ;  /* 0x8000000013047812 */ /* 0x000fc800078ec0ff */
[----:B------:R-:W-:-:S04]  /*5620*/  SHF.R.U32.HI R5, RZ, 0x18, R4 ;  /* 0x00000018ff057819 */ /* 0x000fc80000011604 */
[----:B------:R-:W-:-:S05]  /*5630*/  LOP3.LUT R5, R0, R5, RZ, 0xfc, !PT ;  /* 0x0000000500057212 */ /* 0x000fca00078efcff */
[----:B------:R0:W-:Y:S01]  /*5640*/  STG.E.U8 [R2.64], R5 ;  /* 0x0000000502007986 */ /* 0x0001e2000c101124 */
[----:B------:R-:W-:Y:S05]  /*5650*/  BRA `(.L_x_14874) ;  /* 0x0000073000007947 */ /* 0x000fea0003800000 */
.L_x_14884:
[----:B------:R-:W0:Y:S02]  /*5660*/  I2F.S8 R0, R19 ;  /* 0x0000001300007306 */ /* 0x000e240000001400 */
[----:B0-----:R-:W-:-:S05]  /*5670*/  F2FP.BF16.PACK_AB R0, RZ, R0 ;  /* 0x00000000ff00723e */ /* 0x001fca00000010ff */
[----:B------:R0:W-:Y:S01]  /*5680*/  STG.E.U16 [R2.64], R0 ;  /* 0x0000000002007986 */ /* 0x0001e2000c101524 */
[----:B------:R-:W-:Y:S05]  /*5690*/  BRA `(.L_x_14874) ;  /* 0x000006f000007947 */ /* 0x000fea0003800000 */
.L_x_14881:
        /* <DEDUP_REMOVED lines=12> */
.L_x_14893:
        /* <DEDUP_REMOVED lines=17> */
.L_x_14896:
[----:B------:R-:W-:-:S04]  /*5870*/  LOP3.LUT R0, R19, 0x80000000, RZ, 0xc0, !PT ;  /* 0x8000000013007812 */ /* 0x000fc800078ec0ff */
[----:B------:R-:W-:-:S04]  /*5880*/  SHF.R.U32.HI R5, RZ, 0x18, R0 ;  /* 0x00000018ff057819 */ /* 0x000fc80000011600 */
[----:B------:R-:W-:-:S04]  /*5890*/  LOP3.LUT R4, R4, R5, RZ, 0xfc, !PT ;  /* 0x0000000504047212 */ /* 0x000fc800078efcff */
[----:B------:R-:W-:Y:S02]  /*58a0*/  PRMT R0, R4, 0x7610, R0 ;  /* 0x0000761004007816 */ /* 0x000fe40000000000 */
.L_x_14895:
[----:B------:R-:W-:Y:S05]  /*58b0*/  BSYNC B0 ;  /* 0x0000000000007941 */ /* 0x000fea0003800000 */
.L_x_14894:
[----:B------:R0:W-:Y:S01]  /*58c0*/  STG.E.U8 [R2.64], R0 ;  /* 0x0000000002007986 */ /* 0x0001e2000c101124 */
[----:B------:R-:W-:Y:S05]  /*58d0*/  BRA `(.L_x_14874) ;  /* 0x000004b000007947 */ /* 0x000fea0003800000 */
.L_x_14892:
        /* <DEDUP_REMOVED lines=17> */
.L_x_14899:
[----:B------:R-:W-:-:S04]  /*59f0*/  LOP3.LUT R0, R19, 0x80000000, RZ, 0xc0, !PT ;  /* 0x8000000013007812 */ /* 0x000fc800078ec0ff */
[----:B------:R-:W-:-:S04]  /*5a00*/  SHF.R.U32.HI R5, RZ, 0x18, R0 ;  /* 0x00000018ff057819 */ /* 0x000fc80000011600 */
[----:B------:R-:W-:-:S04]  /*5a10*/  LOP3.LUT R4, R4, R5, RZ, 0xfc, !PT ;  /* 0x0000000504047212 */ /* 0x000fc800078efcff */
[----:B------:R-:W-:Y:S02]  /*5a20*/  PRMT R0, R4, 0x7610, R0 ;  /* 0x0000761004007816 */ /* 0x000fe40000000000 */
.L_x_14898:
[----:B------:R-:W-:Y:S05]  /*5a30*/  BSYNC B0 ;  /* 0x0000000000007941 */ /* 0x000fea0003800000 */
.L_x_14897:
[----:B------:R0:W-:Y:S01]  /*5a40*/  STG.E.U8 [R2.64], R0 ;  /* 0x0000000002007986 */ /* 0x0001e2000c101124 */
[----:B------:R-:W-:Y:S05]  /*5a50*/  BRA `(.L_x_14874) ;  /* 0x0000033000007947 */ /* 0x000fea0003800000 */
.L_x_14891:
        /* <DEDUP_REMOVED lines=22> */
.L_x_14873:
        /* <DEDUP_REMOVED lines=20> */
.L_x_14901:
[----:B------:R-:W-:-:S04]  /*5d00*/  LOP3.LUT R19, R19, 0xffff, RZ, 0xc0, !PT ;  /* 0x0000ffff13137812 */ /* 0x000fc800078ec0ff */
[----:B------:R-:W-:-:S05]  /*5d10*/  PRMT R19, R19, 0x8880, RZ ;  /* 0x0000888013137816 */ /* 0x000fca00000000ff */
[----:B------:R-:W-:-:S05]  /*5d20*/  IMAD.MOV.U32 R4, RZ, RZ, R19 ;  /* 0x000000ffff047224 */ /* 0x000fca00078e0013 */
[----:B------:R-:W-:-:S05]  /*5d30*/  SHF.R.S32.HI R5, RZ, 0x1f, R4 ;  /* 0x0000001fff057819 */ /* 0x000fca0000011404 */
[----:B------:R0:W-:Y:S01]  /*5d40*/  STG.E.64 [R2.64], R4 ;  /* 0x0000000402007986 */ /* 0x0001e2000c101b24 */
[----:B------:R-:W-:Y:S05]  /*5d50*/  BRA `(.L_x_14874) ;  /* 0x0000003000007947 */ /* 0x000fea0003800000 */
.L_x_14900:
[----:B------:R-:W-:-:S04]  /*5d60*/  LOP3.LUT R19, R19, 0xffff, RZ, 0xc0, !PT ;  /* 0x0000ffff13137812 */ /* 0x000fc800078ec0ff */
[----:B------:R-:W-:-:S05]  /*5d70*/  PRMT R5, R19, 0x8880, RZ ;  /* 0x0000888013057816 */ /* 0x000fca00000000ff */
[----:B------:R0:W-:Y:S02]  /*5d80*/  STG.E [R2.64], R5 ;  /* 0x0000000502007986 */ /* 0x0001e4000c101924 */
.L_x_14874:
        /* <DEDUP_REMOVED lines=21> */
.L_x_14905:
[----:B------:R0:W-:Y:S01]  /*5ee0*/  STG.E.U8 [R2.64], R22 ;  /* 0x0000001602007986 */ /* 0x0001e2000c101124 */
[----:B------:R-:W-:Y:S05]  /*5ef0*/  BRA `(.L_x_14907) ;  /* 0x00000e9000007947 */ /* 0x000fea0003800000 */
.L_x_14904:
        /* <DEDUP_REMOVED lines=12> */
.L_x_14909:
[----:B------:R-:W-:-:S04]  /*5fc0*/  LOP3.LUT R22, R22, 0xffff, RZ, 0xc0, !PT ;  /* 0x0000ffff16167812 */ /* 0x000fc800078ec0ff */
[----:B------:R-:W-:-:S05]  /*5fd0*/  PRMT R5, R22, 0x8880, RZ ;  /* 0x0000888016057816 */ /* 0x000fca00000000ff */
[----:B------:R0:W-:Y:S01]  /*5fe0*/  STG.E [R2.64], R5 ;  /* 0x0000000502007986 */ /* 0x0001e2000c101924 */
[----:B------:R-:W-:Y:S05]  /*5ff0*/  BRA `(.L_x_14907) ;  /* 0x00000d9000007947 */ /* 0x000fea0003800000 */
.L_x_14908:
[----:B------:R-:W-:-:S04]  /*6000*/  PRMT R5, R22, 0x8880, RZ ;  /* 0x0000888016057816 */ /* 0x000fc800000000ff */
[----:B------:R-:W-:-:S05]  /*6010*/  PRMT R5, R5, 0x7710, RZ ;  /* 0x0000771005057816 */ /* 0x000fca00000000ff */
[----:B------:R0:W-:Y:S01]  /*6020*/  STG.E.U16 [R2.64], R5 ;  /* 0x0000000502007986 */ /* 0x0001e2000c101524 */
[----:B------:R-:W-:Y:S05]  /*6030*/  BRA `(.L_x_14907) ;  /* 0x00000d5000007947 */ /* 0x000fea0003800000 */
.L_x_14903:
        /* <DEDUP_REMOVED lines=9> */
.L_x_14911:
[----:B------:R-:W0:Y:S02]  /*60d0*/  I2F.S8 R0, R22 ;  /* 0x0000001600007306 */ /* 0x000e240000001400 */
[----:B0-----:R-:W-:-:S05]  /*60e0*/  F2FP.PACK_AB R0, RZ, R0 ;  /* 0x00000000ff00723e */ /* 0x001fca00000000ff */
[----:B------:R0:W-:Y:S01]  /*60f0*/  STG.E.U16 [R2.64], R0 ;  /* 0x0000000002007986 */ /* 0x0001e2000c101524 */
[----:B------:R-:W-:Y:S05]  /*6100*/  BRA `(.L_x_14907) ;  /* 0x00000c8000007947 */ /* 0x000fea0003800000 */
.L_x_14910:
        /* <DEDUP_REMOVED lines=10> */
.L_x_14913:
[----:B------:R-:W0:Y:S02]  /*61b0*/  I2F.S8 R22, R22 ;  /* 0x0000001600167306 */ /* 0x000e240000001400 */
[----:B0-----:R-:W-:-:S04]  /*61c0*/  F2FP.PACK_AB R5, RZ, R22 ;  /* 0x00000016ff05723e */ /* 0x001fc800000000ff */
[----:B------:R-:W-:-:S05]  /*61d0*/  PRMT R5, R5, 0x5410, RZ ;  /* 0x0000541005057816 */ /* 0x000fca00000000ff */
[----:B------:R0:W-:Y:S01]  /*61e0*/  STG.E [R2.64], R5 ;  /* 0x0000000502007986 */ /* 0x0001e2000c101924 */
[----:B------:R-:W-:Y:S05]  /*61f0*/  BRA `(.L_x_14907) ;  /* 0x00000b9000007947 */ /* 0x000fea0003800000 */
.L_x_14912:
[----:B------:R-:W-:-:S04]  /*6200*/  PRMT R4, R22, 0x8880, RZ ;  /* 0x0000888016047816 */ /* 0x000fc800000000ff */
[----:B------:R-:W-:-:S06]  /*6210*/  PRMT R4, R4, 0x7710, RZ ;  /* 0x0000771004047816 */ /* 0x000fcc00000000ff */
[----:B------:R-:W0:Y:S02]  /*6220*/  I2F.F64.S16 R4, R4 ;  /* 0x0000000400047312 */ /* 0x000e240000101c00 */
[----:B0-----:R0:W-:Y:S01]  /*6230*/  STG.E.64 [R2.64], R4 ;  /* 0x0000000402007986 */ /* 0x0011e2000c101b24 */
[----:B------:R-:W-:Y:S05]  /*6240*/  BRA `(.L_x_14907) ;  /* 0x00000b4000007947 */ /* 0x000fea0003800000 */
.L_x_14902:
        /* <DEDUP_REMOVED lines=12> */
.L_x_14916:
[----:B------:R-:W-:Y:S01]  /*6310*/  PRMT R4, R22, 0x8880, RZ ;  /* 0x0000888016047816 */ /* 0x000fe200000000ff */
[----:B------:R-:W-:-:S03]  /*6320*/  CS2R R6, SRZ ;  /* 0x0000000000067805 */ /* 0x000fc6000001ff00 */
[----:B------:R-:W-:-:S06]  /*6330*/  PRMT R4, R4, 0x7710, RZ ;  /* 0x0000771004047816 */ /* 0x000fcc00000000ff */
[----:B------:R-:W0:Y:S02]  /*6340*/  I2F.F64.S16 R4, R4 ;  /* 0x0000000400047312 */ /* 0x000e240000101c00 */
[----:B0-----:R0:W-:Y:S01]  /*6350*/  STG.E.128 [R2.64], R4 ;  /* 0x0000000402007986 */ /* 0x0011e2000c101d24 */
[----:B------:R-:W-:Y:S05]  /*6360*/  BRA `(.L_x_14907) ;  /* 0x00000a2000007947 */ /* 0x000fea0003800000 */
.L_x_14915:
        /* <DEDUP_REMOVED lines=21> */
.L_x_14920:
[----:B------:R-:W-:Y:S05]  /*64c0*/  BSYNC B0 ;  /* 0x0000000000007941 */ /* 0x000fea0003800000 */
.L_x_14919:
[----:B------:R-:W-:-:S05]  /*64d0*/  LOP3.LUT R5, R0, R5, RZ, 0xfc, !PT ;  /* 0x0000000500057212 */ /* 0x000fca00078efcff */
[----:B------:R0:W-:Y:S01]  /*64e0*/  STG.E.U8 [R2.64], R5 ;  /* 0x0000000502007986 */ /* 0x0001e2000c101124 */
[----:B------:R-:W-:Y:S05]  /*64f0*/  BRA `(.L_x_14907) ;  /* 0x0000089000007947 */ /* 0x000fea0003800000 */
.L_x_14918:
        /* <DEDUP_REMOVED lines=13> */
.L_x_14922:
[----:B------:R-:W-:Y:S01]  /*65d0*/  IMAD.MOV.U32 R0, RZ, RZ, 0x7f ;  /* 0x0000007fff007424 */ /* 0x000fe200078e00ff */
[----:B------:R-:W-:-:S04]  /*65e0*/  ISETP.GT.U32.AND P0, PT, R4, 0x7f800000, PT ;  /* 0x7f8000000400780c */ /* 0x000fc80003f04070 */
[----:B------:R-:W-:-:S04]  /*65f0*/  SEL R0, R0, 0x7c, P0 ;  /* 0x0000007c00007807 */ /* 0x000fc80000000000 */
.L_x_14923:
[----:B------:R-:W-:Y:S05]  /*6600*/  BSYNC B0 ;  /* 0x0000000000007941 */ /* 0x000fea0003800000 */
.L_x_14921:
[----:B------:R-:W-:-:S04]  /*6610*/  LOP3.LUT R4, R5, 0x80000000, RZ, 0xc0, !PT ;  /* 0x8000000005047812 */ /* 0x000fc800078ec0ff */
[----:B------:R-:W-:-:S04]  /*6620*/  SHF.R.U32.HI R5, RZ, 0x18, R4 ;  /* 0x00000018ff057819 */ /* 0x000fc80000011604 */
[----:B------:R-:W-:-:S05]  /*6630*/  LOP3.LUT R5, R0, R5, RZ, 0xfc, !PT ;  /* 0x0000000500057212 */ /* 0x000fca00078efcff */
[----:B------:R0:W-:Y:S01]  /*6640*/  STG.E.U8 [R2.64], R5 ;  /* 0x0000000502007986 */ /* 0x0001e2000c101124 */
[----:B------:R-:W-:Y:S05]  /*6650*/  BRA `(.L_x_14907) ;  /* 0x0000073000007947 */ /* 0x000fea0003800000 */
.L_x_14917:
[----:B------:R-:W0:Y:S02]  /*6660*/  I2F.S8 R0, R22 ;  /* 0x0000001600007306 */ /* 0x000e240000001400 */
[----:B0-----:R-:W-:-:S05]  /*6670*/  F2FP.BF16.PACK_AB R0, RZ, R0 ;  /* 0x00000000ff00723e */ /* 0x001fca00000010ff */
[----:B------:R0:W-:Y:S01]  /*6680*/  STG.E.U16 [R2.64], R0 ;  /* 0x0000000002007986 */ /* 0x0001e2000c101524 */
[----:B------:R-:W-:Y:S05]  /*6690*/  BRA `(.L_x_14907) ;  /* 0x000006f000007947 */ /* 0x000fea0003800000 */
.L_x_14914:
        /* <DEDUP_REMOVED lines=12> */
.L_x_14926:
        /* <DEDUP_REMOVED lines=17> */
.L_x_14929:
[----:B------:R-:W-:-:S04]  /*6870*/  LOP3.LUT R0, R7, 0x80000000, RZ, 0xc0, !PT ;  /* 0x8000000007007812 */ /* 0x000fc800078ec0ff */
[----:B------:R-:W-:-:S04]  /*6880*/  SHF.R.U32.HI R5, RZ, 0x18, R0 ;  /* 0x00000018ff057819 */ /* 0x000fc80000011600 */
[----:B------:R-:W-:-:S04]  /*6890*/  LOP3.LUT R4, R4, R5, RZ, 0xfc, !PT ;  /* 0x0000000504047212 */ /* 0x000fc800078efcff */
[----:B------:R-:W-:Y:S02]  /*68a0*/  PRMT R0, R4, 0x7610, R0 ;  /* 0x0000761004007816 */ /* 0x000fe40000000000 */
.L_x_14928:
[----:B------:R-:W-:Y:S05]  /*68b0*/  BSYNC B0 ;  /* 0x0000000000007941 */ /* 0x000fea0003800000 */
.L_x_14927:
[----:B------:R0:W-:Y:S01]  /*68c0*/  STG.E.U8 [R2.64], R0 ;  /* 0x0000000002007986 */ /* 0x0001e2000c101124 */
[----:B------:R-:W-:Y:S05]  /*68d0*/  BRA `(.L_x_14907) ;  /* 0x000004b000007947 */ /* 0x000fea0003800000 */
.L_x_14925:
        /* <DEDUP_REMOVED lines=17> */
.L_x_14932:
[----:B------:R-:W-:-:S04]  /*69f0*/  LOP3.LUT R0, R7, 0x80000000, RZ, 0xc0, !PT ;  /* 0x8000000007007812 */ /* 0x000fc800078ec0ff */
[----:B------:R-:W-:-:S04]  /*6a00*/  SHF.R.U32.HI R5, RZ, 0x18, R0 ;  /* 0x00000018ff057819 */ /* 0x000fc80000011600 */
[----:B------:R-:W-:-:S04]  /*6a10*/  LOP3.LUT R4, R4, R5, RZ, 0xfc, !PT ;  /* 0x0000000504047212 */ /* 0x000fc800078efcff */
[----:B------:R-:W-:Y:S02]  /*6a20*/  PRMT R0, R4, 0x7610, R0 ;  /* 0x0000761004007816 */ /* 0x000fe40000000000 */
.L_x_14931:
[----:B------:R-:W-:Y:S05]  /*6a30*/  BSYNC B0 ;  /* 0x0000000000007941 */ /* 0x000fea0003800000 */
.L_x_14930:
[----:B------:R0:W-:Y:S01]  /*6a40*/  STG.E.U8 [R2.64], R0 ;  /* 0x0000000002007986 */ /* 0x0001e2000c101124 */
[----:B------:R-:W-:Y:S05]  /*6a50*/  BRA `(.L_x_14907) ;  /* 0x0000033000007947 */ /* 0x000fea0003800000 */
.L_x_14924:
        /* <DEDUP_REMOVED lines=22> */
.L_x_14906:
        /* <DEDUP_REMOVED lines=20> */
.L_x_14934:
[----:B------:R-:W-:-:S04]  /*6d00*/  LOP3.LUT R22, R22, 0xffff, RZ, 0xc0, !PT ;  /* 0x0000ffff16167812 */ /* 0x000fc800078ec0ff */
[----:B------:R-:W-:-:S05]  /*6d10*/  PRMT R22, R22, 0x8880, RZ ;  /* 0x0000888016167816 */ /* 0x000fca00000000ff */
[----:B------:R-:W-:-:S05]  /*6d20*/  IMAD.MOV.U32 R4, RZ, RZ, R22 ;  /* 0x000000ffff047224 */ /* 0x000fca00078e0016 */
[----:B------:R-:W-:-:S05]  /*6d30*/  SHF.R.S32.HI R5, RZ, 0x1f, R4 ;  /* 0x0000001fff057819 */ /* 0x000fca0000011404 */
[----:B------:R0:W-:Y:S01]  /*6d40*/  STG.E.64 [R2.64], R4 ;  /* 0x0000000402007986 */ /* 0x0001e2000c101b24 */
[----:B------:R-:W-:Y:S05]  /*6d50*/  BRA `(.L_x_14907) ;  /* 0x0000003000007947 */ /* 0x000fea0003800000 */
.L_x_14933:
[----:B------:R-:W-:-:S04]  /*6d60*/  LOP3.LUT R22, R22, 0xffff, RZ, 0xc0, !PT ;  /* 0x0000ffff16167812 */ /* 0x000fc800078ec0ff */
[----:B------:R-:W-:-:S05]  /*6d70*/  PRMT R5, R22, 0x8880, RZ ;  /* 0x0000888016057816 */ /* 0x000fca00000000ff */
[----:B------:R0:W-:Y:S02]  /*6d80*/  STG.E [R2.64], R5 ;  /* 0x0000000502007986 */ /* 0x0001e4000c101924 */
.L_x_14907:
[----:B------:R-:W-:Y:S02]  /*6d90*/  IADD3 R24, R24, 0x80, RZ ;  /* 0x0000008018187810 */ /* 0x000fe40007ffe0ff */
.L_x_14868:
[----:B------:R-:W-:Y:S05]  /*6da0*/  BSYNC B6 ;  /* 0x0000000000067941 */ /* 0x000fea0003800000 */
.L_x_14867:
        /* <DEDUP_REMOVED lines=19> */
.L_x_14938:
[----:B------:R-:W-:Y:S01]  /*6ee0*/  STG.E.U8 [R2.64], R23 ;  /* 0x0000001702007986 */ /* 0x000fe2000c101124 */
[----:B------:R-:W-:Y:S05]  /*6ef0*/  EXIT ;  /* 0x000000000000794d */ /* 0x000fea0003800000 */
.L_x_14937:
        /* <DEDUP_REMOVED lines=12> */
.L_x_14941:
[----:B------:R-:W-:-:S04]  /*6fc0*/  LOP3.LUT R23, R23, 0xffff, RZ, 0xc0, !PT ;  /* 0x0000ffff17177812 */ /* 0x000fc800078ec0ff */
[----:B------:R-:W-:-:S05]  /*6fd0*/  PRMT R5, R23, 0x8880, RZ ;  /* 0x0000888017057816 */ /* 0x000fca00000000ff */
[----:B------:R-:W-:Y:S01]  /*6fe0*/  STG.E [R2.64], R5 ;  /* 0x0000000502007986 */ /* 0x000fe2000c101924 */
[----:B------:R-:W-:Y:S05]  /*6ff0*/  EXIT ;  /* 0x000000000000794d */ /* 0x000fea0003800000 */
.L_x_14940:
[----:B------:R-:W-:-:S04]  /*7000*/  PRMT R5, R23, 0x8880, RZ ;  /* 0x0000888017057816 */ /* 0x000fc800000000ff */
[----:B------:R-:W-:-:S05]  /*7010*/  PRMT R5, R5, 0x7710, RZ ;  /* 0x0000771005057816 */ /* 0x000fca00000000ff */
[----:B------:R-:W-:Y:S01]  /*7020*/  STG.E.U16 [R2.64], R5 ;  /* 0x0000000502007986 */ /* 0x000fe2000c101524 */
[----:B------:R-:W-:Y:S05]  /*7030*/  EXIT ;  /* 0x000000000000794d */ /* 0x000fea0003800000 */
.L_x_14936:
        /* <DEDUP_REMOVED lines=9> */
.L_x_14943:
[----:B------:R-:W0:Y:S02]  /*70d0*/  I2F.S8 R0, R23 ;  /* 0x0000001700007306 */ /* 0x000e240000001400 */
[----:B0-----:R-:W-:-:S05]  /*70e0*/  F2FP.PACK_AB R0, RZ, R0 ;  /* 0x00000000ff00723e */ /* 0x001fca00000000ff */
[----:B------:R-:W-:Y:S01]  /*70f0*/  STG.E.U16 [R2.64], R0 ;  /* 0x0000000002007986 */ /* 0x000fe2000c101524 */
[----:B------:R-:W-:Y:S05]  /*7100*/  EXIT ;  /* 0x000000000000794d */ /* 0x000fea0003800000 */
.L_x_14942:
        /* <DEDUP_REMOVED lines=10> */
.L_x_14945:
[----:B------:R-:W0:Y:S02]  /*71b0*/  I2F.S8 R23, R23 ;  /* 0x0000001700177306 */ /* 0x000e240000001400 */
[----:B0-----:R-:W-:-:S04]  /*71c0*/  F2FP.PACK_AB R5, RZ, R23 ;  /* 0x00000017ff05723e */ /* 0x001fc800000000ff */
[----:B------:R-:W-:-:S05]  /*71d0*/  PRMT R5, R5, 0x5410, RZ ;  /* 0x0000541005057816 */ /* 0x000fca00000000ff */
[----:B------:R-:W-:Y:S01]  /*71e0*/  STG.E [R2.64], R5 ;  /* 0x0000000502007986 */ /* 0x000fe2000c101924 */
[----:B------:R-:W-:Y:S05]  /*71f0*/  EXIT ;  /* 0x000000000000794d */ /* 0x000fea0003800000 */
.L_x_14944:
[----:B------:R-:W-:-:S04]  /*7200*/  PRMT R4, R23, 0x8880, RZ ;  /* 0x0000888017047816 */ /* 0x000fc800000000ff */
[----:B------:R-:W-:-:S06]  /*7210*/  PRMT R4, R4, 0x7710, RZ ;  /* 0x0000771004047816 */ /* 0x000fcc00000000ff */
[----:B------:R-:W0:Y:S02]  /*7220*/  I2F.F64.S16 R4, R4 ;  /* 0x0000000400047312 */ /* 0x000e240000101c00 */
[----:B0-----:R-:W-:Y:S01]  /*7230*/  STG.E.64 [R2.64], R4 ;  /* 0x0000000402007986 */ /* 0x001fe2000c101b24 */
[----:B------:R-:W-:Y:S05]  /*7240*/  EXIT ;  /* 0x000000000000794d */ /* 0x000fea0003800000 */
.L_x_14935:
        /* <DEDUP_REMOVED lines=12> */
.L_x_14948:
[----:B------:R-:W-:Y:S01]  /*7310*/  PRMT R4, R23, 0x8880, RZ ;  /* 0x0000888017047816 */ /* 0x000fe200000000ff */
[----:B------:R-:W-:-:S03]  /*7320*/  CS2R R6, SRZ ;  /* 0x0000000000067805 */ /* 0x000fc6000001ff00 */
[----:B------:R-:W-:-:S06]  /*7330*/  PRMT R4, R4, 0x7710, RZ ;  /* 0x0000771004047816 */ /* 0x000fcc00000000ff */
[----:B------:R-:W0:Y:S02]  /*7340*/  I2F.F64.S16 R4, R4 ;  /* 0x0000000400047312 */ /* 0x000e240000101c00 */
[----:B0-----:R-:W-:Y:S01]  /*7350*/  STG.E.128 [R2.64], R4 ;  /* 0x0000000402007986 */ /* 0x001fe2000c101d24 */
[----:B------:R-:W-:Y:S05]  /*7360*/  EXIT ;  /* 0x000000000000794d */ /* 0x000fea0003800000 */
.L_x_14947:
        /* <DEDUP_REMOVED lines=21> */
.L_x_14952:
[----:B------:R-:W-:Y:S05]  /*74c0*/  BSYNC B0 ;  /* 0x0000000000007941 */ /* 0x000fea0003800000 */
.L_x_14951:
[----:B------:R-:W-:-:S05]  /*74d0*/  LOP3.LUT R5, R0, R5, RZ, 0xfc, !PT ;  /* 0x0000000500057212 */ /* 0x000fca00078efcff */
[----:B------:R-:W-:Y:S01]  /*74e0*/  STG.E.U8 [R2.64], R5 ;  /* 0x0000000502007986 */ /* 0x000fe2000c101124 */
[----:B------:R-:W-:Y:S05]  /*74f0*/  EXIT ;  /* 0x000000000000794d */ /* 0x000fea0003800000 */
.L_x_14950:
        /* <DEDUP_REMOVED lines=13> */
.L_x_14954:
[----:B------:R-:W-:Y:S01]  /*75d0*/  IMAD.MOV.U32 R0, RZ, RZ, 0x7f ;  /* 0x0000007fff007424 */ /* 0x000fe200078e00ff */
[----:B------:R-:W-:-:S04]  /*75e0*/  ISETP.GT.U32.AND P0, PT, R4, 0x7f800000, PT ;  /* 0x7f8000000400780c */ /* 0x000fc80003f04070 */
[----:B------:R-:W-:-:S04]  /*75f0*/  SEL R0, R0, 0x7c, P0 ;  /* 0x0000007c00007807 */ /* 0x000fc80000000000 */
.L_x_14955:
[----:B------:R-:W-:Y:S05]  /*7600*/  BSYNC B0 ;  /* 0x0000000000007941 */ /* 0x000fea0003800000 */
.L_x_14953:
[----:B------:R-:W-:-:S04]  /*7610*/  LOP3.LUT R4, R23, 0x80000000, RZ, 0xc0, !PT ;  /* 0x8000000017047812 */ /* 0x000fc800078ec0ff */
[----:B------:R-:W-:-:S04]  /*7620*/  SHF.R.U32.HI R5, RZ, 0x18, R4 ;  /* 0x00000018ff057819 */ /* 0x000fc80000011604 */
[----:B------:R-:W-:-:S05]  /*7630*/  LOP3.LUT R5, R0, R5, RZ, 0xfc, !PT ;  /* 0x0000000500057212 */ /* 0x000fca00078efcff */
[----:B------:R-:W-:Y:S01]  /*7640*/  STG.E.U8 [R2.64], R5 ;  /* 0x0000000502007986 */ /* 0x000fe2000c101124 */
[----:B------:R-:W-:Y:S05]  /*7650*/  EXIT ;  /* 0x000000000000794d */ /* 0x000fea0003800000 */
.L_x_14949:
[----:B------:R-:W0:Y:S02]  /*7660*/  I2F.S8 R0, R23 ;  /* 0x0000001700007306 */ /* 0x000e240000001400 */
[----:B0-----:R-:W-:-:S05]  /*7670*/  F2FP.BF16.PACK_AB R0, RZ, R0 ;  /* 0x00000000ff00723e */ /* 0x001fca00000010ff */
[----:B------:R-:W-:Y:S01]  /*7680*/  STG.E.U16 [R2.64], R0 ;  /* 0x0000000002007986 */ /* 0x000fe2000c101524 */
[----:B------:R-:W-:Y:S05]  /*7690*/  EXIT ;  /* 0x000000000000794d */ /* 0x000fea0003800000 */
.L_x_14946:
        /* <DEDUP_REMOVED lines=12> */
.L_x_14958:
        /* <DEDUP_REMOVED lines=17> */
.L_x_14961:
[----:B------:R-:W-:-:S04]  /*7870*/  LOP3.LUT R0, R23, 0x80000000, RZ, 0xc0, !PT ;  /* 0x8000000017007812 */ /* 0x000fc800078ec0ff */
[----:B------:R-:W-:-:S04]  /*7880*/  SHF.R.U32.HI R5, RZ, 0x18, R0 ;  /* 0x00000018ff057819 */ /* 0x000fc80000011600 */
[----:B------:R-:W-:-:S04]  /*7890*/  LOP3.LUT R4, R4, R5, RZ, 0xfc, !PT ;  /* 0x0000000504047212 */ /* 0x000fc800078efcff */
[----:B------:R-:W-:Y:S02]  /*78a0*/  PRMT R0, R4, 0x7610, R0 ;  /* 0x0000761004007816 */ /* 0x000fe40000000000 */
.L_x_14960:
[----:B------:R-:W-:Y:S05]  /*78b0*/  BSYNC B0 ;  /* 0x0000000000007941 */ /* 0x000fea0003800000 */
.L_x_14959:
[----:B------:R-:W-:Y:S01]  /*78c0*/  STG.E.U8 [R2.64], R0 ;  /* 0x0000000002007986 */ /* 0x000fe2000c101124 */
[----:B------:R-:W-:Y:S05]  /*78d0*/  EXIT ;  /* 0x000000000000794d */ /* 0x000fea0003800000 */
.L_x_14957:
        /* <DEDUP_REMOVED lines=17> */
.L_x_14964:
[----:B------:R-:W-:-:S04]  /*79f0*/  LOP3.LUT R0, R23, 0x80000000, RZ, 0xc0, !PT ;  /* 0x8000000017007812 */ /* 0x000fc800078ec0ff */
[----:B------:R-:W-:-:S04]  /*7a00*/  SHF.R.U32.HI R5, RZ, 0x18, R0 ;  /* 0x00000018ff057819 */ /* 0x000fc80000011600 */
[----:B------:R-:W-:-:S04]  /*7a10*/  LOP3.LUT R4, R4, R5, RZ, 0xfc, !PT ;  /* 0x0000000504047212 */ /* 0x000fc800078efcff */
[----:B------:R-:W-:Y:S02]  /*7a20*/  PRMT R0, R4, 0x7610, R0 ;  /* 0x0000761004007816 */ /* 0x000fe40000000000 */
.L_x_14963:
[----:B------:R-:W-:Y:S05]  /*7a30*/  BSYNC B0 ;  /* 0x0000000000007941 */ /* 0x000fea0003800000 */
.L_x_14962:
[----:B------:R-:W-:Y:S01]  /*7a40*/  STG.E.U8 [R2.64], R0 ;  /* 0x0000000002007986 */ /* 0x000fe2000c101124 */
[----:B------:R-:W-:Y:S05]  /*7a50*/  EXIT ;  /* 0x000000000000794d */ /* 0x000fea0003800000 */
.L_x_14956:
        /* <DEDUP_REMOVED lines=22> */
.L_x_14939:
        /* <DEDUP_REMOVED lines=20> */
.L_x_14966:
[----:B------:R-:W-:-:S04]  /*7d00*/  LOP3.LUT R23, R23, 0xffff, RZ, 0xc0, !PT ;  /* 0x0000ffff17177812 */ /* 0x000fc800078ec0ff */
[----:B------:R-:W-:-:S05]  /*7d10*/  PRMT R23, R23, 0x8880, RZ ;  /* 0x0000888017177816 */ /* 0x000fca00000000ff */
[----:B------:R-:W-:-:S05]  /*7d20*/  IMAD.MOV.U32 R4, RZ, RZ, R23 ;  /* 0x000000ffff047224 */ /* 0x000fca00078e0017 */
[----:B------:R-:W-:-:S05]  /*7d30*/  SHF.R.S32.HI R5, RZ, 0x1f, R4 ;  /* 0x0000001fff057819 */ /* 0x000fca0000011404 */
[----:B------:R-:W-:Y:S01]  /*7d40*/  STG.E.64 [R2.64], R4 ;  /* 0x0000000402007986 */ /* 0x000fe2000c101b24 */
[----:B------:R-:W-:Y:S05]  /*7d50*/  EXIT ;  /* 0x000000000000794d */ /* 0x000fea0003800000 */
.L_x_14965:
[----:B------:R-:W-:-:S04]  /*7d60*/  LOP3.LUT R23, R23, 0xffff, RZ, 0xc0, !PT ;  /* 0x0000ffff17177812 */ /* 0x000fc800078ec0ff */
[----:B------:R-:W-:-:S05]  /*7d70*/  PRMT R5, R23, 0x8880, RZ ;  /* 0x0000888017057816 */ /* 0x000fca00000000ff */
[----:B------:R-:W-:Y:S01]  /*7d80*/  STG.E [R2.64], R5 ;  /* 0x0000000502007986 */ /* 0x000fe2000c101924 */
[----:B------:R-:W-:Y:S05]  /*7d90*/  EXIT ;  /* 0x000000000000794d */ /* 0x000fea0003800000 */
.L_x_14967:
        /* <DEDUP_REMOVED lines=14> */
.L_x_22485:


//--------------------- .text._ZN2at6native18elementwise_kernelILi128ELi4EZNS0_22gpu_kernel_impl_nocastIZZZNS0_15neg_kernel_cudaERNS_18TensorIteratorBaseEENKUlvE0_clEvENKUlvE0_clEvEUlaE_EEvS4_RKT_EUliE_EEviT1_ --------------------------
	.section	.text._ZN2at6native18elementwise_kernelILi128ELi4EZNS0_22gpu_kernel_impl_nocastIZZZNS0_15neg_kernel_cudaERNS_18TensorIteratorBaseEENKUlvE0_clEvENKUlvE0_clEvEUlaE_EEvS4_RKT_EUliE_EEviT1_,"ax",@progbits
	.sectioninfo	@"SHI_REGISTERS=12"
	.align	128
        .global         _ZN2at6native18elementwise_kernelILi128ELi4EZNS0_22gpu_kernel_impl_nocastIZZZNS0_15neg_kernel_cudaERNS_18TensorIteratorBaseEENKUlvE0_clEvENKUlvE0_clEvEUlaE_EEvS4_RKT_EUliE_EEviT1_
        .type           _ZN2at6native18elementwise_kernelILi128ELi4EZNS0_22gpu_kernel_impl_nocastIZZZNS0_15neg_kernel_cudaERNS_18TensorIteratorBaseEENKUlvE0_clEvENKUlvE0_clEvEUlaE_EEvS4_RKT_EUliE_EEviT1_,@function
        .size           _ZN2at6native18elementwise_kernelILi128ELi4EZNS0_22gpu_kernel_impl_nocastIZZZNS0_15neg_kernel_cudaERNS_18TensorIteratorBaseEENKUlvE0_clEvENKUlvE0_clEvEUlaE_EEvS4_RKT_EUliE_EEviT1_,(.L_x_22486 - _ZN2at6native18elementwise_kernelILi128ELi4EZNS0_22gpu_kernel_impl_nocastIZZZNS0_15neg_kernel_cudaERNS_18TensorIteratorBaseEENKUlvE0_clEvENKUlvE0_clEvEUlaE_EEvS4_RKT_EUliE_EEviT1_)
        .other          _ZN2at6native18elementwise_kernelILi128ELi4EZNS0_22gpu_kernel_impl_nocastIZZZNS0_15neg_kernel_cudaERNS_18TensorIteratorBaseEENKUlvE0_clEvENKUlvE0_clEvEUlaE_EEvS4_RKT_EUliE_EEviT1_,@"STO_CUDA_ENTRY STV_DEFAULT"
_ZN2at6native18elementwise_kernelILi128ELi4EZNS0_22gpu_kernel_impl_nocastIZZZNS0_15neg_kernel_cudaERNS_18TensorIteratorBaseEENKUlvE0_clEvENKUlvE0_clEvEUlaE_EEvS4_RKT_EUliE_EEviT1_:
.text._ZN2at6native18elementwise_kernelILi128ELi4EZNS0_22gpu_kernel_impl_nocastIZZZNS0_15neg_kernel_cudaERNS_18TensorIteratorBaseEENKUlvE0_clEvENKUlvE0_clEvEUlaE_EEvS4_RKT_EUliE_EEviT1_:
        /* <DEDUP_REMOVED lines=235> */
.L_x_14970:
[----:B------:R-:W-:-:S04]  /*0eb0*/  IADD3 R4, P0, R3, c[0x0][0x368], RZ ;  /* 0x0000da0003047a10 */ /* 0x000fc80007f1e0ff */
[----:B------:R-:W-:-:S05]  /*0ec0*/  IADD3.X R5, RZ, c[0x0][0x36c], RZ, P0, !PT ;  /* 0x0000db00ff057a10 */ /* 0x000fca00007fe4ff */
[----:B------:R-:W2:Y:S01]  /*0ed0*/  LDG.E.U8 R4, [R4.64] ;  /* 0x0000000404047981 */ /* 0x000ea2000c1e1100 */
[----:B------:R-:W-:Y:S02]  /*0ee0*/  IADD3 R2, P0, R2, c[0x0][0x360], RZ ;  /* 0x0000d80002027a10 */ /* 0x000fe40007f1e0ff */
[----:B------:R-:W-:Y:S02]  /*0ef0*/  IADD3 R0, R0, 0x80, RZ ;  /* 0x0000008000007810 */ /* 0x000fe40007ffe0ff */
[----:B------:R-:W-:Y:S02]  /*0f00*/  IADD3.X R3, RZ, c[0x0][0x364], RZ, P0, !PT ;  /* 0x0000d900ff037a10 */ /* 0x000fe400007fe4ff */
[----:B--2---:R-:W-:-:S04]  /*0f10*/  IADD3 R7, RZ, -R4, RZ ;  /* 0x80000004ff077210 */ /* 0x004fc80007ffe0ff */
[----:B------:R-:W-:-:S05]  /*0f20*/  PRMT R7, R7, 0x7710, RZ ;  /* 0x0000771007077816 */ /* 0x000fca00000000ff */
[----:B------:R0:W-:Y:S02]  /*0f30*/  STG.E.U8 [R2.64], R7 ;  /* 0x0000000702007986 */ /* 0x0001e4000c101104 */
.L_x_14969:
[----:B------:R-:W-:Y:S05]  /*0f40*/  BSYNC B0 ;  /* 0x0000000000007941 */ /* 0x000fea0003800000 */
.L_x_14968:
        /* <DEDUP_REMOVED lines=230> */
.L_x_14973:
[----:B------:R-:W-:-:S04]  /*1db0*/  IADD3 R4, P0, R3, c[0x0][0x368], RZ ;  /* 0x0000da0003047a10 */ /* 0x000fc80007f1e0ff */
[----:B------:R-:W-:-:S05]  /*1dc0*/  IADD3.X R5, RZ, c[0x0][0x36c], RZ, P0, !PT ;  /* 0x0000db00ff057a10 */ /* 0x000fca00007fe4ff */
[----:B------:R-:W2:Y:S01]  /*1dd0*/  LDG.E.U8 R4, [R4.64] ;  /* 0x0000000404047981 */ /* 0x000ea2000c1e1100 */
[----:B------:R-:W-:Y:S02]  /*1de0*/  IADD3 R2, P0, R2, c[0x0][0x360], RZ ;  /* 0x0000d80002027a10 */ /* 0x000fe40007f1e0ff */
[----:B------:R-:W-:Y:S02]  /*1df0*/  IADD3 R0, R0, 0x80, RZ ;  /* 0x0000008000007810 */ /* 0x000fe40007ffe0ff */
[----:B------:R-:W-:Y:S02]  /*1e00*/  IADD3.X R3, RZ, c[0x0][0x364], RZ, P0, !PT ;  /* 0x0000d900ff037a10 */ /* 0x000fe400007fe4ff */
[----:B------:R-:W-:Y:S02]  /*1e10*/  ISETP.GE.AND P0, PT, R0, c[0x0][0x160], PT ;  /* 0x0000580000007a0c */ /* 0x000fe40003f06270 */
[----:B--2---:R-:W-:-:S04]  /*1e20*/  IADD3 R7, RZ, -R4, RZ ;  /* 0x80000004ff077210 */ /* 0x004fc80007ffe0ff */
[----:B------:R-:W-:-:S05]  /*1e30*/  PRMT R7, R7, 0x7710, RZ ;  /* 0x0000771007077816 */ /* 0x000fca00000000ff */
        /* <DEDUP_REMOVED lines=229> */
.L_x_14974:
        /* <DEDUP_REMOVED lines=9> */
.L_x_14972:
[----:B------:R-:W-:Y:S05]  /*2d20*/  BSYNC B0 ;  /* 0x0000000000007941 */ /* 0x000fea0003800000 */
.L_x_14971:
        /* <DEDUP_REMOVED lines=229> */
.L_x_14975:
[----:B------:R-:W-:-:S04]  /*3b80*/  IADD3 R4, P0, R3, c[0x0][0x368], RZ ;  /* 0x0000da0003047a10 */ /* 0x000fc80007f1e0ff */
[----:B------:R-:W-:-:S05]  /*3b90*/  IADD3.X R5, RZ, c[0x0][0x36c], RZ, P0, !PT ;  /* 0x0000db00ff057a10 */ /* 0x000fca00007fe4ff */
[----:B------:R-:W2:Y:S01]  /*3ba0*/  LDG.E.U8 R4, [R4.64] ;  /* 0x0000000404047981 */ /* 0x000ea2000c1e1100 */
[----:B------:R-:W-:-:S04]  /*3bb0*/  IADD3 R2, P0, R2, c[0x0][0x360], RZ ;  /* 0x0000d80002027a10 */ /* 0x000fc80007f1e0ff */
[----:B------:R-:W-:Y:S02]  /*3bc0*/  IADD3.X R3, RZ, c[0x0][0x364], RZ, P0, !PT ;  /* 0x0000d900ff037a10 */ /* 0x000fe400007fe4ff */
[----:B--2---:R-:W-:-:S04]  /*3bd0*/  IADD3 R7, RZ, -R4, RZ ;  /* 0x80000004ff077210 */ /* 0x004fc80007ffe0ff */
[----:B------:R-:W-:-:S05]  /*3be0*/  PRMT R7, R7, 0x7710, RZ ;  /* 0x0000771007077816 */ /* 0x000fca00000000ff */
[----:B------:R-:W-:Y:S01]  /*3bf0*/  STG.E.U8 [R2.64], R7 ;  /* 0x0000000702007986 */ /* 0x000fe2000c101104 */
[----:B------:R-:W-:Y:S05]  /*3c00*/  EXIT ;  /* 0x000000000000794d */ /* 0x000fea0003800000 */
.L_x_14976:
        /* <DEDUP_REMOVED lines=15> */
.L_x_22486:


//--------------------- .text._ZN2at6native27unrolled_elementwise_kernelIZZZNS0_15neg_kernel_cudaERNS_18TensorIteratorBaseEENKUlvE0_clEvENKUlvE0_clEvEUlaE_St5arrayIPcLm2EELi4E23TrivialOffsetCalculatorILi1EjESB_NS0_6memory15LoadWithoutCastENSC_16StoreWithoutCastEEEviT_T0_T2_T3_T4_T5_ --------------------------
	.section	.text._ZN2at6native27unrolled_elementwise_kernelIZZZNS0_15neg_kernel_cudaERNS_18TensorIteratorBaseEENKUlvE0_clEvENKUlvE0_clEvEUlaE_St5arrayIPcLm2EELi4E23TrivialOffsetCalculatorILi1EjESB_NS0_6memory15LoadWithoutCastENSC_16StoreWithoutCastEEEviT_T0_T2_T3_T4_T5_,"ax",@progbits
	.sectioninfo	@"SHI_REGISTERS=17"
	.align	128
        .global         _ZN2at6native27unrolled_elementwise_kernelIZZZNS0_15neg_kernel_cudaERNS_18TensorIteratorBaseEENKUlvE0_clEvENKUlvE0_clEvEUlaE_St5arrayIPcLm2EELi4E23TrivialOffsetCalculatorILi1EjESB_NS0_6memory15LoadWithoutCastENSC_16StoreWithoutCastEEEviT_T0_T2_T3_T4_T5_
        .type           _ZN2at6native27unrolled_elementwise_kernelIZZZNS0_15neg_kernel_cudaERNS_18TensorIteratorBaseEENKUlvE0_clEvENKUlvE0_clEvEUlaE_St5arrayIPcLm2EELi4E23TrivialOffsetCalculatorILi1EjESB_NS0_6memory15LoadWithoutCastENSC_16StoreWithoutCastEEEviT_T0_T2_T3_T4_T5_,@function
        .size           _ZN2at6native27unrolled_elementwise_kernelIZZZNS0_15neg_kernel_cudaERNS_18TensorIteratorBaseEENKUlvE0_clEvENKUlvE0_clEvEUlaE_St5arrayIPcLm2EELi4E23TrivialOffsetCalculatorILi1EjESB_NS0_6memory15LoadWithoutCastENSC_16StoreWithoutCastEEEviT_T0_T2_T3_T4_T5_,(.L_x_22487 - _ZN2at6native27unrolled_elementwise_kernelIZZZNS0_15neg_kernel_cudaERNS_18TensorIteratorBaseEENKUlvE0_clEvENKUlvE0_clEvEUlaE_St5arrayIPcLm2EELi4E23TrivialOffsetCalculatorILi1EjESB_NS0_6memory15LoadWithoutCastENSC_16StoreWithoutCastEEEviT_T0_T2_T3_T4_T5_)
        .other          _ZN2at6native27unrolled_elementwise_kernelIZZZNS0_15neg_kernel_cudaERNS_18TensorIteratorBaseEENKUlvE0_clEvENKUlvE0_clEvEUlaE_St5arrayIPcLm2EELi4E23TrivialOffsetCalculatorILi1EjESB_NS0_6memory15LoadWithoutCastENSC_16StoreWithoutCastEEEviT_T0_T2_T3_T4_T5_,@"STO_CUDA_ENTRY STV_DEFAULT"
_ZN2at6native27unrolled_elementwise_kernelIZZZNS0_15neg_kernel_cudaERNS_18TensorIteratorBaseEENKUlvE0_clEvENKUlvE0_clEvEUlaE_St5arrayIPcLm2EELi4E23TrivialOffsetCalculatorILi1EjESB_NS0_6memory15LoadWithoutCastENSC_16StoreWithoutCastEEEviT_T0_T2_T3_T4_T5_:
.text._ZN2at6native27unrolled_elementwise_kernelIZZZNS0_15neg_kernel_cudaERNS_18TensorIteratorBaseEENKUlvE0_clEvENKUlvE0_clEvEUlaE_St5arrayIPcLm2EELi4E23TrivialOffsetCalculatorILi1EjESB_NS0_6memory15LoadWithoutCastENSC_16StoreWithoutCastEEEviT_T0_T2_T3_T4_T5_:
        /* <DEDUP_REMOVED lines=19> */
[----:B------:R-:W3:Y:S01]  /*0130*/  @!P0 LDG.E.U8 R6, [R6.64] ;  /* 0x0000000406068981 */ /* 0x000ee2000c1e1100 */
[----:B------:R-:W-:-:S05]  /*0140*/  @!P2 IMAD R10, R0, 0x200, R9 ;  /* 0x00000200000aa824 */ /* 0x000fca00078e0209 */
[----:B------:R-:W-:-:S05]  /*0150*/  @!P2 IADD3 R10, P4, R10, c[0x0][0x170], RZ ;  /* 0x00005c000a0aaa10 */ /* 0x000fca0007f9e0ff */
[----:B------:R-:W-:-:S05]  /*0160*/  @!P2 IMAD.X R11, RZ, RZ, c[0x0][0x174], P4 ;  /* 0x00005d00ff0ba624 */ /* 0x000fca00020e06ff */
[----:B------:R-:W4:Y:S01]  /*0170*/  @!P2 LDG.E.U8 R10, [R10.64] ;  /* 0x000000040a0aa981 */ /* 0x000f22000c1e1100 */
[----:B------:R-:W-:-:S04]  /*0180*/  @!P2 IADD3 R9, R9, 0x80, RZ ;  /* 0x000000800909a810 */ /* 0x000fc80007ffe0ff */
[----:B------:R-:W-:Y:S01]  /*0190*/  ISETP.GE.AND P3, PT, R9, R2, PT ;  /* 0x000000020900720c */ /* 0x000fe20003f66270 */
[----:B------:R-:W-:Y:S01]  /*01a0*/  @!P1 IMAD R14, R0, 0x200, R3 ;  /* 0x00000200000e9824 */ /* 0x000fe200078e0203 */
[----:B------:R-:W-:-:S11]  /*01b0*/  PRMT R13, RZ, 0x7610, R13 ;  /* 0x00007610ff0d7816 */ /* 0x000fd6000000000d */
[----:B------:R-:W-:-:S05]  /*01c0*/  @!P3 IMAD R8, R0, 0x200, R9 ;  /* 0x000002000008b824 */ /* 0x000fca00078e0209 */
[----:B------:R-:W-:-:S05]  /*01d0*/  @!P3 IADD3 R8, P4, R8, c[0x0][0x170], RZ ;  /* 0x00005c000808ba10 */ /* 0x000fca0007f9e0ff */
[----:B------:R-:W-:Y:S01]  /*01e0*/  @!P3 IMAD.X R9, RZ, RZ, c[0x0][0x174], P4 ;  /* 0x00005d00ff09b624 */ /* 0x000fe200020e06ff */
[----:B------:R-:W-:-:S04]  /*01f0*/  @!P1 IADD3 R3, R3, 0x80, RZ ;  /* 0x0000008003039810 */ /* 0x000fc80007ffe0ff */
[----:B------:R0:W5:Y:S01]  /*0200*/  @!P3 LDG.E.U8 R12, [R8.64] ;  /* 0x00000004080cb981 */ /* 0x000162000c1e1100 */
[----:B------:R-:W-:Y:S01]  /*0210*/  ISETP.GE.AND P4, PT, R3, R2, PT ;  /* 0x000000020300720c */ /* 0x000fe20003f86270 */
[----:B------:R-:W-:Y:S01]  /*0220*/  BSSY B0, `(.L_x_14977) ;  /* 0x000001a000007945 */ /* 0x000fe20003800000 */
[----:B0-----:R-:W-:Y:S02]  /*0230*/  PRMT R8, RZ, 0x7610, R8 ;  /* 0x00007610ff087816 */ /* 0x001fe40000000008 */
[----:B------:R-:W-:Y:S01]  /*0240*/  PRMT R9, RZ, 0x7610, R9 ;  /* 0x00007610ff097816 */ /* 0x000fe20000000009 */
[----:B--2---:R-:W-:Y:S01]  /*0250*/  @!P1 IMAD.MOV R5, RZ, RZ, -R4 ;  /* 0x000000ffff059224 */ /* 0x004fe200078e0a04 */
[----:B------:R-:W-:-:S04]  /*0260*/  @!P1 IADD3 R4, P5, R14, c[0x0][0x168], RZ ;  /* 0x00005a000e049a10 */ /* 0x000fc80007fbe0ff */
[----:B------:R-:W-:Y:S01]  /*0270*/  @!P1 PRMT R13, R5, 0x7710, RZ ;  /* 0x00007710050d9816 */ /* 0x000fe200000000ff */
[----:B------:R-:W-:-:S05]  /*0280*/  @!P1 IMAD.X R5, RZ, RZ, c[0x0][0x16c], P5 ;  /* 0x00005b00ff059624 */ /* 0x000fca00028e06ff */
[----:B------:R0:W-:Y:S01]  /*0290*/  @!P1 STG.E.U8 [R4.64], R13 ;  /* 0x0000000d04009986 */ /* 0x0001e2000c101104 */
[----:B---3--:R-:W-:-:S05]  /*02a0*/  @!P0 IMAD.MOV R6, RZ, RZ, -R6 ;  /* 0x000000ffff068224 */ /* 0x008fca00078e0a06 */
[----:B------:R-:W-:Y:S01]  /*02b0*/  @!P0 PRMT R6, R6, 0x7710, RZ ;  /* 0x0000771006068816 */ /* 0x000fe200000000ff */
[----:B----4-:R-:W-:-:S03]  /*02c0*/  @!P2 IMAD.MOV R7, RZ, RZ, -R10 ;  /* 0x000000ffff07a224 */ /* 0x010fc600078e0a0a */
[----:B------:R-:W-:Y:S02]  /*02d0*/  @!P0 PRMT R8, R6, 0x7610, R8 ;  /* 0x0000761006088816 */ /* 0x000fe40000000008 */
[----:B------:R-:W-:-:S04]  /*02e0*/  @!P2 PRMT R7, R7, 0x7710, RZ ;  /* 0x000077100707a816 */ /* 0x000fc800000000ff */
        /* <DEDUP_REMOVED lines=13> */
.L_x_14978:
[----:B0-----:R-:W-:Y:S05]  /*03c0*/  BSYNC B0 ;  /* 0x0000000000007941 */ /* 0x001fea0003800000 */
.L_x_14977:
[----:B------:R-:W-:-:S13]  /*03d0*/  ISETP.GE.AND P0, PT, R3, R2, PT ;  /* 0x000000020300720c */ /* 0x000fda0003f06270 */
[----:B------:R-:W-:Y:S05]  /*03e0*/  @P0 EXIT ;  /* 0x000000000000094d */ /* 0x000fea0003800000 */
[----:B------:R-:W-:Y:S01]  /*03f0*/  IMAD R3, R0, 0x200, R3 ;  /* 0x0000020000037824 */ /* 0x000fe200078e0203 */
[----:B------:R-:W-:Y:S01]  /*0400*/  PRMT R0, RZ, 0x7610, R0 ;  /* 0x00007610ff007816 */ /* 0x000fe20000000000 */
[----:B-----5:R-:W-:-:S03]  /*0410*/  @!P3 IMAD.MOV R4, RZ, RZ, -R12 ;  /* 0x000000ffff04b224 */ /* 0x020fc600078e0a0c */
[----:B------:R-:W-:Y:S02]  /*0420*/  IADD3 R2, P0, R3, c[0x0][0x168], RZ ;  /* 0x00005a0003027a10 */ /* 0x000fe40007f1e0ff */
[----:B------:R-:W-:-:S03]  /*0430*/  @!P3 PRMT R4, R4, 0x7710, RZ ;  /* 0x000077100404b816 */ /* 0x000fc600000000ff */
[----:B------:R-:W-:Y:S01]  /*0440*/  IMAD.X R3, RZ, RZ, c[0x0][0x16c], P0 ;  /* 0x00005b00ff037624 */ /* 0x000fe200000e06ff */
[----:B------:R-:W-:-:S05]  /*0450*/  @!P3 PRMT R0, R4, 0x7610, R0 ;  /* 0x000076100400b816 */ /* 0x000fca0000000000 */
[----:B------:R-:W-:Y:S01]  /*0460*/  STG.E.U8 [R2.64], R0 ;  /* 0x0000000002007986 */ /* 0x000fe2000c101104 */
[----:B------:R-:W-:Y:S05]  /*0470*/  EXIT ;  /* 0x000000000000794d */ /* 0x000fea0003800000 */
.L_x_14979:
        /* <DEDUP_REMOVED lines=16> */
.L_x_22487:


//--------------------- .text._ZN2at6native29vectorized_elementwise_kernelILi2EZZZNS0_15neg_kernel_cudaERNS_18TensorIteratorBaseEENKUlvE0_clEvENKUlvE0_clEvEUlaE_St5arrayIPcLm2EEEEviT0_T1_ --------------------------
	.section	.text._ZN2at6native29vectorized_elementwise_kernelILi2EZZZNS0_15neg_kernel_cudaERNS_18TensorIteratorBaseEENKUlvE0_clEvENKUlvE0_clEvEUlaE_St5arrayIPcLm2EEEEviT0_T1_,"ax",@progbits
	.sectioninfo	@"SHI_REGISTERS=27"
	.align	128
        .global         _ZN2at6native29vectorized_elementwise_kernelILi2EZZZNS0_15neg_kernel_cudaERNS_18TensorIteratorBaseEENKUlvE0_clEvENKUlvE0_clEvEUlaE_St5arrayIPcLm2EEEEviT0_T1_
        .type           _ZN2at6native29vectorized_elementwise_kernelILi2EZZZNS0_15neg_kernel_cudaERNS_18TensorIteratorBaseEENKUlvE0_clEvENKUlvE0_clEvEUlaE_St5arrayIPcLm2EEEEviT0_T1_,@function
        .size           _ZN2at6native29vectorized_elementwise_kernelILi2EZZZNS0_15neg_kernel_cudaERNS_18TensorIteratorBaseEENKUlvE0_clEvENKUlvE0_clEvEUlaE_St5arrayIPcLm2EEEEviT0_T1_,(.L_x_22488 - _ZN2at6native29vectorized_elementwise_kernelILi2EZZZNS0_15neg_kernel_cudaERNS_18TensorIteratorBaseEENKUlvE0_clEvENKUlvE0_clEvEUlaE_St5arrayIPcLm2EEEEviT0_T1_)
        .other          _ZN2at6native29vectorized_elementwise_kernelILi2EZZZNS0_15neg_kernel_cudaERNS_18TensorIteratorBaseEENKUlvE0_clEvENKUlvE0_clEvEUlaE_St5arrayIPcLm2EEEEviT0_T1_,@"STO_CUDA_ENTRY STV_DEFAULT"
_ZN2at6native29vectorized_elementwise_kernelILi2EZZZNS0_15neg_kernel_cudaERNS_18TensorIteratorBaseEENKUlvE0_clEvENKUlvE0_clEvEUlaE_St5arrayIPcLm2EEEEviT0_T1_:
.text._ZN2at6native29vectorized_elementwise_kernelILi2EZZZNS0_15neg_kernel_cudaERNS_18TensorIteratorBaseEENKUlvE0_clEvENKUlvE0_clEvEUlaE_St5arrayIPcLm2EEEEviT0_T1_:
        /* <DEDUP_REMOVED lines=15> */
[----:B------:R-:W-:-:S05]  /*00f0*/  IADD3 R2, P0, R0, c[0x0][0x168], RZ ;  /* 0x00005a0000027a10 */ /* 0x000fca0007f1e0ff */
[----:B------:R-:W-:-:S04]  /*0100*/  IMAD.X R3, RZ, RZ, c[0x0][0x16c], P0 ;  /* 0x00005b00ff037624 */ /* 0x000fc800000e06ff */
[----:B------:R-:W-:Y:S01]  /*0110*/  IMAD.WIDE R2, R7, 0x2, R2 ;  /* 0x0000000207027825 */ /* 0x000fe200078e0202 */
[C---:B--2---:R-:W-:Y:S02]  /*0120*/  PRMT R0, R6.reuse, 0x7770, RZ ;  /* 0x0000777006007816 */ /* 0x044fe400000000ff */
[----:B------:R-:W-:Y:S02]  /*0130*/  PRMT R6, R6, 0x7771, RZ ;  /* 0x0000777106067816 */ /* 0x000fe400000000ff */
[C---:B---3--:R-:W-:Y:S01]  /*0140*/  PRMT R7, R8.reuse, 0x7770, RZ ;  /* 0x0000777008077816 */ /* 0x048fe200000000ff */
[----:B------:R-:W-:Y:S01]  /*0150*/  IMAD.MOV R0, RZ, RZ, -R0 ;  /* 0x000000ffff007224 */ /* 0x000fe200078e0a00 */
[----:B------:R-:W-:Y:S01]  /*0160*/  PRMT R8, R8, 0x7771, RZ ;  /* 0x0000777108087816 */ /* 0x000fe200000000ff */
[----:B0-----:R-:W-:Y:S01]  /*0170*/  IMAD.MOV R5, RZ, RZ, -R6 ;  /* 0x000000ffff057224 */ /* 0x001fe200078e0a06 */
[C---:B----4-:R-:W-:Y:S01]  /*0180*/  PRMT R9, R10.reuse, 0x7770, RZ ;  /* 0x000077700a097816 */ /* 0x050fe200000000ff */
[----:B------:R-:W-:Y:S01]  /*0190*/  IMAD.MOV R6, RZ, RZ, -R7 ;  /* 0x000000ffff067224 */ /* 0x000fe200078e0a07 */
[----:B------:R-:W-:Y:S01]  /*01a0*/  PRMT R10, R10, 0x7771, RZ ;  /* 0x000077710a0a7816 */ /* 0x000fe200000000ff */
[----:B------:R-:W-:Y:S01]  /*01b0*/  IMAD.MOV R8, RZ, RZ, -R8 ;  /* 0x000000ffff087224 */ /* 0x000fe200078e0a08 */
[----:B-----5:R-:W-:-:S02]  /*01c0*/  PRMT R11, R12, 0x7770, RZ ;  /* 0x000077700c0b7816 */ /* 0x020fc400000000ff */
        /* <DEDUP_REMOVED lines=8> */
[----:B------:R-:W-:Y:S02]  /*0250*/  PRMT R0, R0, 0x7710, RZ ;  /* 0x0000771000007816 */ /* 0x000fe400000000ff */
[----:B------:R-:W-:-:S02]  /*0260*/  PRMT R9, R10, 0x7710, RZ ;  /* 0x000077100a097816 */ /* 0x000fc400000000ff */
[----:B------:R-:W-:Y:S02]  /*0270*/  PRMT R6, R12, 0x7710, RZ ;  /* 0x000077100c067816 */ /* 0x000fe400000000ff */
[----:B------:R-:W-:Y:S02]  /*0280*/  PRMT R11, R13, 0x7710, RZ ;  /* 0x000077100d0b7816 */ /* 0x000fe400000000ff */
[----:B------:R-:W-:Y:S02]  /*0290*/  PRMT R8, R14, 0x7710, RZ ;  /* 0x000077100e087816 */ /* 0x000fe400000000ff */
        /* <DEDUP_REMOVED lines=9> */
.L_x_14980:
        /* <DEDUP_REMOVED lines=24> */
[----:B------:R-:W3:Y:S01]  /*04b0*/  @!P5 LDG.E.U8 R16, [R16.64] ;  /* 0x000000041010d981 */ /* 0x000ee2000c1e1100 */
        /* <DEDUP_REMOVED lines=9> */
[----:B------:R-:W-:Y:S02]  /*0550*/  @!P3 IMAD.X R11, RZ, RZ, c[0x0][0x174], P1 ;  /* 0x00005d00ff0bb624 */ /* 0x000fe400008e06ff */
[----:B--2---:R-:W-:-:S05]  /*0560*/  @!P2 IMAD.MOV R2, RZ, RZ, -R2 ;  /* 0x000000ffff02a224 */ /* 0x004fca00078e0a02 */
[----:B------:R-:W-:-:S04]  /*0570*/  @!P2 PRMT R2, R2, 0x7710, RZ ;  /* 0x000077100202a816 */ /* 0x000fc800000000ff */
[----:B------:R-:W-:Y:S01]  /*0580*/  @!P2 PRMT R8, R2, 0x7610, R8 ;  /* 0x000076100208a816 */ /* 0x000fe20000000008 */
[----:B------:R-:W-:Y:S01]  /*0590*/  @!P4 IMAD.IADD R2, R0, 0x1, R7 ;  /* 0x000000010002c824 */ /* 0x000fe200078e0207 */
[----:B------:R-:W-:-:S13]  /*05a0*/  ISETP.GE.AND P2, PT, R9, R6, PT ;  /* 0x000000060900720c */ /* 0x000fda0003f46270 */
[----:B------:R-:W-:Y:S01]  /*05b0*/  @!P2 IMAD.IADD R4, R0, 0x1, R9 ;  /* 0x000000010004a824 */ /* 0x000fe200078e0209 */
[----:B------:R-:W-:-:S04]  /*05c0*/  @!P2 IADD3 R9, R9, 0x80, RZ ;  /* 0x000000800909a810 */ /* 0x000fc80007ffe0ff */
[----:B------:R-:W-:-:S05]  /*05d0*/  @!P2 IADD3 R4, P1, R4, c[0x0][0x170], RZ ;  /* 0x00005c000404aa10 */ /* 0x000fca0007f3e0ff */
[----:B------:R-:W-:Y:S01]  /*05e0*/  @!P2 IMAD.X R5, RZ, RZ, c[0x0][0x174], P1 ;  /* 0x00005d00ff05a624 */ /* 0x000fe200008e06ff */
[----:B------:R-:W-:-:S04]  /*05f0*/  @!P4 IADD3 R20, P1, R20, c[0x0][0x170], RZ ;  /* 0x00005c001414ca10 */ /* 0x000fc80007f3e0ff */
[----:B------:R0:W2:Y:S01]  /*0600*/  @!P2 LDG.E.U8 R24, [R4.64] ;  /* 0x000000040418a981 */ /* 0x0000a2000c1e1100 */
[----:B------:R-:W-:Y:S01]  /*0610*/  @!P4 IMAD.X R21, RZ, RZ, c[0x0][0x174], P1 ;  /* 0x00005d00ff15c624 */ /* 0x000fe200008e06ff */
[----:B------:R-:W-:-:S04]  /*0620*/  @!P4 IADD3 R2, P1, R2, c[0x0][0x168], RZ ;  /* 0x00005a000202ca10 */ /* 0x000fc80007f3e0ff */
[----:B------:R-:W5:Y:S01]  /*0630*/  @!P4 LDG.E.U8 R20, [R20.64] ;  /* 0x000000041414c981 */ /* 0x000f62000c1e1100 */
[----:B------:R-:W-:Y:S01]  /*0640*/  @!P4 IMAD.X R3, RZ, RZ, c[0x0][0x16c], P1 ;  /* 0x00005b00ff03c624 */ /* 0x000fe200008e06ff */
[----:B------:R-:W-:-:S13]  /*0650*/  ISETP.GE.AND P1, PT, R9, R6, PT ;  /* 0x000000060900720c */ /* 0x000fda0003f26270 */
[----:B------:R-:W-:-:S05]  /*0660*/  @!P1 IMAD.IADD R14, R0, 0x1, R9 ;  /* 0x00000001000e9824 */ /* 0x000fca00078e0209 */
[----:B------:R-:W-:-:S05]  /*0670*/  @!P1 IADD3 R14, P6, R14, c[0x0][0x170], RZ ;  /* 0x00005c000e0e9a10 */ /* 0x000fca0007fde0ff */
[----:B------:R-:W-:Y:S01]  /*0680*/  @!P1 IMAD.X R15, RZ, RZ, c[0x0][0x174], P6 ;  /* 0x00005d00ff0f9624 */ /* 0x000fe200030e06ff */
[----:B------:R-:W-:Y:S02]  /*0690*/  ISETP.NE.AND P6, PT, R22, RZ, PT ;  /* 0x000000ff1600720c */ /* 0x000fe40003fc5270 */
[----:B------:R1:W2:Y:S04]  /*06a0*/  @!P3 LDG.E.U8 R22, [R10.64] ;  /* 0x000000040a16b981 */ /* 0x0002a8000c1e1100 */
[----:B------:R-:W2:Y:S07]  /*06b0*/  @!P1 LDG.E.U8 R14, [R14.64] ;  /* 0x000000040e0e9981 */ /* 0x000eae000c1e1100 */
[----:B------:R-:W2:Y:S01]  /*06c0*/  @!P6 LDG.E.U8 R18, [R18.64] ;  /* 0x000000041212e981 */ /* 0x000ea2000c1e1100 */
[----:B------:R-:W-:-:S02]  /*06d0*/  PRMT R23, RZ, 0x7610, R23 ;  /* 0x00007610ff177816 */ /* 0x000fc40000000017 */
[----:B------:R-:W-:Y:S01]  /*06e0*/  @!P4 IADD3 R7, R7, 0x80, RZ ;  /* 0x000000800707c810 */ /* 0x000fe20007ffe0ff */
[----:B----4-:R-:W-:Y:S01]  /*06f0*/  @!P0 IMAD.MOV R12, RZ, RZ, -R12 ;  /* 0x000000ffff0c8224 */ /* 0x010fe200078e0a0c */
[----:B-1----:R-:W-:Y:S02]  /*0700*/  PRMT R11, RZ, 0x7610, R11 ;  /* 0x00007610ff0b7816 */ /* 0x002fe4000000000b */
[----:B0-----:R-:W-:Y:S01]  /*0710*/  PRMT R5, RZ, 0x7610, R5 ;  /* 0x00007610ff057816 */ /* 0x001fe20000000005 */
[----:B------:R-:W-:Y:S01]  /*0720*/  BSSY B0, `(.L_x_14981) ;  /* 0x0000045000007945 */ /* 0x000fe20003800000 */
[----:B------:R-:W-:Y:S01]  /*0730*/  PRMT R4, RZ, 0x7610, R4 ;  /* 0x00007610ff047816 */ /* 0x000fe20000000004 */
[----:B------:R-:W-:Y:S01]  /*0740*/  BSSY B1, `(.L_x_14982) ;  /* 0x000003c000017945 */ /* 0x000fe20003800000 */
[----:B------:R-:W-:Y:S01]  /*0750*/  @!P0 PRMT R12, R12, 0x7710, RZ ;  /* 0x000077100c0c8816 */ /* 0x000fe200000000ff */
[----:B-----5:R-:W-:-:S05]  /*0760*/  @!P4 IMAD.MOV R9, RZ, RZ, -R20 ;  /* 0x000000ffff09c224 */ /* 0x020fca00078e0a14 */
[----:B------:R-:W-:Y:S01]  /*0770*/  @!P4 PRMT R23, R9, 0x7710, RZ ;  /* 0x000077100917c816 */ /* 0x000fe200000000ff */
[----:B---3--:R-:W-:-:S04]  /*0780*/  @!P5 IMAD.MOV R20, RZ, RZ, -R16 ;  /* 0x000000ffff14d224 */ /* 0x008fc800078e0a10 */
[----:B------:R0:W-:Y:S01]  /*0790*/  @!P4 STG.E.U8 [R2.64], R23 ;  /* 0x000000170200c986 */ /* 0x0001e2000c101104 */
[----:B------:R-:W-:Y:S01]  /*07a0*/  ISETP.GE.AND P4, PT, R7, R6, PT ;  /* 0x000000060700720c */ /* 0x000fe20003f86270 */
[----:B--2---:R-:W-:Y:S01]  /*07b0*/  @!P2 IMAD.MOV R24, RZ, RZ, -R24 ;  /* 0x000000ffff18a224 */ /* 0x004fe200078e0a18 */
[----:B------:R-:W-:-:S04]  /*07c0*/  @!P5 PRMT R10, R20, 0x7710, RZ ;  /* 0x00007710140ad816 */ /* 0x000fc800000000ff */
[----:B------:R-:W-:Y:S02]  /*07d0*/  @!P5 PRMT R5, R10, 0x7610, R5 ;  /* 0x000076100a05d816 */ /* 0x000fe40000000005 */
[----:B------:R-:W-:Y:S02]  /*07e0*/  PRMT R10, RZ, 0x7610, R10 ;  /* 0x00007610ff0a7816 */ /* 0x000fe4000000000a */
[----:B0-----:R-:W-:Y:S01]  /*07f0*/  PRMT R3, RZ, 0x7610, R3 ;  /* 0x00007610ff037816 */ /* 0x001fe20000000003 */
[----:B------:R-:W-:Y:S02]  /*0800*/  @!P3 IMAD.MOV R13, RZ, RZ, -R22 ;  /* 0x000000ffff0db224 */ /* 0x000fe400078e0a16 */
[----:B------:R-:W-:Y:S02]  /*0810*/  @!P1 IMAD.MOV R2, RZ, RZ, -R14 ;  /* 0x000000ffff029224 */ /* 0x000fe400078e0a0e */
[----:B------:R-:W-:-:S05]  /*0820*/  @!P6 IMAD.MOV R9, RZ, RZ, -R18 ;  /* 0x000000ffff09e224 */ /* 0x000fca00078e0a12 */
[----:B------:R-:W-:Y:S02]  /*0830*/  @!P6 PRMT R9, R9, 0x7710, RZ ;  /* 0x000077100909e816 */ /* 0x000fe400000000ff */
[----:B------:R-:W-:Y:S02]  /*0840*/  @!P3 PRMT R13, R13, 0x7710, RZ ;  /* 0x000077100d0db816 */ /* 0x000fe400000000ff */
[----:B------:R-:W-:Y:S02]  /*0850*/  @!P6 PRMT R11, R9, 0x7610, R11 ;  /* 0x00007610090be816 */ /* 0x000fe4000000000b */
[----:B------:R-:W-:Y:S02]  /*0860*/  PRMT R9, RZ, 0x7610, R9 ;  /* 0x00007610ff097816 */ /* 0x000fe40000000009 */
[----:B------:R-:W-:Y:S02]  /*0870*/  @!P2 PRMT R14, R24, 0x7710, RZ ;  /* 0x00007710180ea816 */ /* 0x000fe400000000ff */
[----:B------:R-:W-:-:S02]  /*0880*/  @!P1 PRMT R2, R2, 0x7710, RZ ;  /* 0x0000771002029816 */ /* 0x000fc400000000ff */
        /* <DEDUP_REMOVED lines=17> */
.L_x_14983:
[----:B------:R-:W-:-:S13]  /*09a0*/  ISETP.GE.AND P0, PT, R7, R6, PT ;  /* 0x000000060700720c */ /* 0x000fda0003f06270 */
[----:B------:R-:W-:Y:S05]  /*09b0*/  @P0 BRA `(.L_x_14985) ;  /* 0x000000c000000947 */ /* 0x000fea0003800000 */
[----:B0-----:R-:W-:Y:S01]  /*09c0*/  IMAD.IADD R12, R0, 0x1, R7 ;  /* 0x00000001000c7824 */ /* 0x001fe200078e0207 */
[----:B------:R-:W-:-:S04]  /*09d0*/  IADD3 R7, R7, 0x80, RZ ;  /* 0x0000008007077810 */ /* 0x000fc80007ffe0ff */
[----:B------:R-:W-:-:S05]  /*09e0*/  IADD3 R12, P0, R12, c[0x0][0x168], RZ ;  /* 0x00005a000c0c7a10 */ /* 0x000fca0007f1e0ff */
[----:B------:R-:W-:-:S05]  /*09f0*/  IMAD.X R13, RZ, RZ, c[0x0][0x16c], P0 ;  /* 0x00005b00ff0d7624 */ /* 0x000fca00000e06ff */
[----:B------:R0:W-:Y:S03]  /*0a00*/  STG.E.U8 [R12.64], R5 ;  /* 0x000000050c007986 */ /* 0x0001e6000c101104 */
.L_x_14984:
[----:B------:R-:W-:-:S13]  /*0a10*/  ISETP.GE.AND P0, PT, R7, R6, PT ;  /* 0x000000060700720c */ /* 0x000fda0003f06270 */
[----:B------:R-:W-:Y:S05]  /*0a20*/  @P0 BRA `(.L_x_14986) ;  /* 0x000000d000000947 */ /* 0x000fea0003800000 */
[----:B0-----:R-:W-:Y:S01]  /*0a30*/  IMAD.IADD R12, R0, 0x1, R7 ;  /* 0x00000001000c7824 */ /* 0x001fe200078e0207 */
[----:B------:R-:W-:-:S04]  /*0a40*/  IADD3 R7, R7, 0x80, RZ ;  /* 0x0000008007077810 */ /* 0x000fc80007ffe0ff */
[----:B------:R-:W-:-:S05]  /*0a50*/  IADD3 R12, P0, R12, c[0x0][0x168], RZ ;  /* 0x00005a000c0c7a10 */ /* 0x000fca0007f1e0ff */
[----:B------:R-:W-:-:S05]  /*0a60*/  IMAD.X R13, RZ, RZ, c[0x0][0x16c], P0 ;  /* 0x00005b00ff0d7624 */ /* 0x000fca00000e06ff */
[----:B------:R0:W-:Y:S03]  /*0a70*/  STG.E.U8 [R12.64], R10 ;  /* 0x0000000a0c007986 */ /* 0x0001e6000c101104 */
.L_x_14985:
        /* <DEDUP_REMOVED lines=8> */
.L_x_14986:
[----:B------:R-:W-:Y:S05]  /*0b00*/  BSYNC B1 ;  /* 0x0000000000017941 */ /* 0x000fea0003800000 */
.L_x_14982:
[----:B------:R-:W-:-:S13]  /*0b10*/  ISETP.GE.AND P0, PT, R7, R6, PT ;  /* 0x000000060700720c */ /* 0x000fda0003f06270 */
[----:B0-----:R-:W-:Y:S01]  /*0b20*/  @!P0 IMAD.IADD R8, R0, 0x1, R7 ;  /* 0x0000000100088824 */ /* 0x001fe200078e0207 */
[----:B------:R-:W-:-:S04]  /*0b30*/  @!P0 IADD3 R7, R7, 0x80, RZ ;  /* 0x0000008007078810 */ /* 0x000fc80007ffe0ff */
[----:B------:R-:W-:-:S05]  /*0b40*/  @!P0 IADD3 R8, P1, R8, c[0x0][0x168], RZ ;  /* 0x00005a0008088a10 */ /* 0x000fca0007f3e0ff */
[----:B------:R-:W-:-:S05]  /*0b50*/  @!P0 IMAD.X R9, RZ, RZ, c[0x0][0x16c], P1 ;  /* 0x00005b00ff098624 */ /* 0x000fca00008e06ff */
[----:B------:R0:W-:Y:S03]  /*0b60*/  @!P0 STG.E.U8 [R8.64], R4 ;  /* 0x0000000408008986 */ /* 0x0001e6000c101104 */
.L_x_14987:
[----:B------:R-:W-:Y:S05]  /*0b70*/  BSYNC B0 ;  /* 0x0000000000007941 */ /* 0x000fea0003800000 */
.L_x_14981:
        /* <DEDUP_REMOVED lines=8> */
.L_x_14988:
        /* <DEDUP_REMOVED lines=16> */
.L_x_22488:


//--------------------- .text._ZN2at6native29vectorized_elementwise_kernelILi4EZZZNS0_15neg_kernel_cudaERNS_18TensorIteratorBaseEENKUlvE0_clEvENKUlvE0_clEvEUlaE_St5arrayIPcLm2EEEEviT0_T1_ --------------------------
	.section	.text._ZN2at6native29vectorized_elementwise_kernelILi4EZZZNS0_15neg_kernel_cudaERNS_18TensorIteratorBaseEENKUlvE0_clEvENKUlvE0_clEvEUlaE_St5arrayIPcLm2EEEEviT0_T1_,"ax",@progbits
	.sectioninfo	@"SHI_REGISTERS=27"
	.align	128
        .global         _ZN2at6native29vectorized_elementwise_kernelILi4EZZZNS0_15neg_kernel_cudaERNS_18TensorIteratorBaseEENKUlvE0_clEvENKUlvE0_clEvEUlaE_St5arrayIPcLm2EEEEviT0_T1_
        .type           _ZN2at6native29vectorized_elementwise_kernelILi4EZZZNS0_15neg_kernel_cudaERNS_18TensorIteratorBaseEENKUlvE0_clEvENKUlvE0_clEvEUlaE_St5arrayIPcLm2EEEEviT0_T1_,@function
        .size           _ZN2at6native29vectorized_elementwise_kernelILi4EZZZNS0_15neg_kernel_cudaERNS_18TensorIteratorBaseEENKUlvE0_clEvENKUlvE0_clEvEUlaE_St5arrayIPcLm2EEEEviT0_T1_,(.L_x_22489 - _ZN2at6native29vectorized_elementwise_kernelILi4EZZZNS0_15neg_kernel_cudaERNS_18TensorIteratorBaseEENKUlvE0_clEvENKUlvE0_clEvEUlaE_St5arrayIPcLm2EEEEviT0_T1_)
        .other          _ZN2at6native29vectorized_elementwise_kernelILi4EZZZNS0_15neg_kernel_cudaERNS_18TensorIteratorBaseEENKUlvE0_clEvENKUlvE0_clEvEUlaE_St5arrayIPcLm2EEEEviT0_T1_,@"STO_CUDA_ENTRY STV_DEFAULT"
_ZN2at6native29vectorized_elementwise_kernelILi4EZZZNS0_15neg_kernel_cudaERNS_18TensorIteratorBaseEENKUlvE0_clEvENKUlvE0_clEvEUlaE_St5arrayIPcLm2EEEEviT0_T1_:
.text._ZN2at6native29vectorized_elementwise_kernelILi4EZZZNS0_15neg_kernel_cudaERNS_18TensorIteratorBaseEENKUlvE0_clEvENKUlvE0_clEvEUlaE_St5arrayIPcLm2EEEEviT0_T1_:
        /* <DEDUP_REMOVED lines=13> */
[----:B0-----:R-:W-:Y:S02]  /*00d0*/  IADD3 R2, P0, R0, c[0x0][0x168], RZ ;  /* 0x00005a0000027a10 */ /* 0x001fe40007f1e0ff */
[C---:B--2---:R-:W-:Y:S02]  /*00e0*/  PRMT R4, R9.reuse, 0x7770, RZ ;  /* 0x0000777009047816 */ /* 0x044fe400000000ff */
[----:B------:R-:W-:-:S02]  /*00f0*/  PRMT R6, R9, 0x7771, RZ ;  /* 0x0000777109067816 */ /* 0x000fc400000000ff */
[C---:B---3--:R-:W-:Y:S01]  /*0100*/  PRMT R7, R10.reuse, 0x7770, RZ ;  /* 0x000077700a077816 */ /* 0x048fe200000000ff */
        /* <DEDUP_REMOVED lines=11> */
[----:B------:R-:W-:Y:S02]  /*01c0*/  PRMT R6, R6, 0x7604, R7 ;  /* 0x0000760406067816 */ /* 0x000fe40000000007 */
[----:B------:R-:W-:Y:S01]  /*01d0*/  PRMT R7, R3, 0x7604, R8 ;  /* 0x0000760403077816 */ /* 0x000fe20000000008 */
[----:B------:R-:W-:Y:S01]  /*01e0*/  IMAD.MOV R8, RZ, RZ, -R0 ;  /* 0x000000ffff087224 */ /* 0x000fe200078e0a00 */
[----:B------:R-:W-:Y:S01]  /*01f0*/  PRMT R0, R9, 0x7773, RZ ;  /* 0x0000777309007816 */ /* 0x000fe200000000ff */
[----:B------:R-:W-:Y:S01]  /*0200*/  IMAD.MOV R11, RZ, RZ, -R4 ;  /* 0x000000ffff0b7224 */ /* 0x000fe200078e0a04 */
[----:B------:R-:W-:Y:S01]  /*0210*/  PRMT R4, R10, 0x7773, RZ ;  /* 0x000077730a047816 */ /* 0x000fe200000000ff */
[----:B------:R-:W-:Y:S01]  /*0220*/  IMAD.X R3, RZ, RZ, c[0x0][0x16c], P0 ;  /* 0x00005b00ff037624 */ /* 0x000fe200000e06ff */
[----:B------:R-:W-:Y:S01]  /*0230*/  PRMT R9, R8, 0x7710, RZ ;  /* 0x0000771008097816 */ /* 0x000fe200000000ff */
[----:B------:R-:W-:Y:S01]  /*0240*/  IMAD.MOV R0, RZ, RZ, -R0 ;  /* 0x000000ffff007224 */ /* 0x000fe200078e0a00 */
[----:B------:R-:W-:Y:S01]  /*0250*/  PRMT R8, R11, 0x7710, RZ ;  /* 0x000077100b087816 */ /* 0x000fe200000000ff */
[----:B------:R-:W-:Y:S01]  /*0260*/  IMAD.MOV R4, RZ, RZ, -R4 ;  /* 0x000000ffff047224 */ /* 0x000fe200078e0a04 */
[----:B------:R-:W-:Y:S01]  /*0270*/  PRMT R6, R9, 0x7054, R6 ;  /* 0x0000705409067816 */ /* 0x000fe20000000006 */
[----:B------:R-:W-:Y:S01]  /*0280*/  IMAD.WIDE R2, R5, 0x4, R2 ;  /* 0x0000000405027825 */ /* 0x000fe200078e0202 */
[----:B------:R-:W-:-:S02]  /*0290*/  PRMT R9, R0, 0x7710, RZ ;  /* 0x0000771000097816 */ /* 0x000fc400000000ff */
[----:B------:R-:W-:Y:S02]  /*02a0*/  PRMT R7, R8, 0x7054, R7 ;  /* 0x0000705408077816 */ /* 0x000fe40000000007 */
[----:B------:R-:W-:Y:S02]  /*02b0*/  PRMT R0, R4, 0x7710, RZ ;  /* 0x0000771004007816 */ /* 0x000fe400000000ff */
[----:B------:R-:W-:Y:S02]  /*02c0*/  PRMT R5, R9, 0x654, R6 ;  /* 0x0000065409057816 */ /* 0x000fe40000000006 */
[----:B------:R-:W-:-:S03]  /*02d0*/  PRMT R7, R0, 0x654, R7 ;  /* 0x0000065400077816 */ /* 0x000fc60000000007 */
[----:B------:R-:W-:Y:S04]  /*02e0*/  STG.E [R2.64], R5 ;  /* 0x0000000502007986 */ /* 0x000fe8000c101904 */
[----:B------:R-:W-:Y:S01]  /*02f0*/  STG.E [R2.64+0x200], R7 ;  /* 0x0002000702007986 */ /* 0x000fe2000c101904 */
[----:B------:R-:W-:Y:S05]  /*0300*/  EXIT ;  /* 0x000000000000794d */ /* 0x000fea0003800000 */
.L_x_14989:
        /* <DEDUP_REMOVED lines=103> */
.L_x_14992:
[----:B------:R-:W-:-:S13]  /*0980*/  ISETP.GE.AND P0, PT, R7, R6, PT ;  /* 0x000000060700720c */ /* 0x000fda0003f06270 */
[----:B------:R-:W-:Y:S05]  /*0990*/  @P0 BRA `(.L_x_14994) ;  /* 0x000000c000000947 */ /* 0x000fea0003800000 */
[----:B0-----:R-:W-:Y:S01]  /*09a0*/  IMAD.IADD R12, R0, 0x1, R7 ;  /* 0x00000001000c7824 */ /* 0x001fe200078e0207 */
[----:B------:R-:W-:-:S04]  /*09b0*/  IADD3 R7, R7, 0x80, RZ ;  /* 0x0000008007077810 */ /* 0x000fc80007ffe0ff */
[----:B------:R-:W-:-:S05]  /*09c0*/  IADD3 R12, P0, R12, c[0x0][0x168], RZ ;  /* 0x00005a000c0c7a10 */ /* 0x000fca0007f1e0ff */
[----:B------:R-:W-:-:S05]  /*09d0*/  IMAD.X R13, RZ, RZ, c[0x0][0x16c], P0 ;  /* 0x00005b00ff0d7624 */ /* 0x000fca00000e06ff */
[----:B------:R0:W-:Y:S03]  /*09e0*/  STG.E.U8 [R12.64], R5 ;  /* 0x000000050c007986 */ /* 0x0001e6000c101104 */
.L_x_14993:
[----:B------:R-:W-:-:S13]  /*09f0*/  ISETP.GE.AND P0, PT, R7, R6, PT ;  /* 0x000000060700720c */ /* 0x000fda0003f06270 */
[----:B------:R-:W-:Y:S05]  /*0a00*/  @P0 BRA `(.L_x_14995) ;  /* 0x000000d000000947 */ /* 0x000fea0003800000 */
[----:B0-----:R-:W-:Y:S01]  /*0a10*/  IMAD.IADD R12, R0, 0x1, R7 ;  /* 0x00000001000c7824 */ /* 0x001fe200078e0207 */
[----:B------:R-:W-:-:S04]  /*0a20*/  IADD3 R7, R7, 0x80, RZ ;  /* 0x0000008007077810 */ /* 0x000fc80007ffe0ff */
[----:B------:R-:W-:-:S05]  /*0a30*/  IADD3 R12, P0, R12, c[0x0][0x168], RZ ;  /* 0x00005a000c0c7a10 */ /* 0x000fca0007f1e0ff */
[----:B------:R-:W-:-:S05]  /*0a40*/  IMAD.X R13, RZ, RZ, c[0x0][0x16c], P0 ;  /* 0x00005b00ff0d7624 */ /* 0x000fca00000e06ff */
[----:B------:R0:W-:Y:S03]  /*0a50*/  STG.E.U8 [R12.64], R10 ;  /* 0x0000000a0c007986 */ /* 0x0001e6000c101104 */
.L_x_14994:
        /* <DEDUP_REMOVED lines=8> */
.L_x_14995:
[----:B------:R-:W-:Y:S05]  /*0ae0*/  BSYNC B1 ;  /* 0x0000000000017941 */ /* 0x000fea0003800000 */
.L_x_14991:
[----:B------:R-:W-:-:S13]  /*0af0*/  ISETP.GE.AND P0, PT, R7, R6, PT ;  /* 0x000000060700720c */ /* 0x000fda0003f06270 */
[----:B0-----:R-:W-:Y:S01]  /*0b00*/  @!P0 IMAD.IADD R8, R0, 0x1, R7 ;  /* 0x0000000100088824 */ /* 0x001fe200078e0207 */
[----:B------:R-:W-:-:S04]  /*0b10*/  @!P0 IADD3 R7, R7, 0x80, RZ ;  /* 0x0000008007078810 */ /* 0x000fc80007ffe0ff */
[----:B------:R-:W-:-:S05]  /*0b20*/  @!P0 IADD3 R8, P1, R8, c[0x0][0x168], RZ ;  /* 0x00005a0008088a10 */ /* 0x000fca0007f3e0ff */
[----:B------:R-:W-:-:S05]  /*0b30*/  @!P0 IMAD.X R9, RZ, RZ, c[0x0][0x16c], P1 ;  /* 0x00005b00ff098624 */ /* 0x000fca00008e06ff */
[----:B------:R0:W-:Y:S03]  /*0b40*/  @!P0 STG.E.U8 [R8.64], R4 ;  /* 0x0000000408008986 */ /* 0x0001e6000c101104 */
.L_x_14996:
[----:B------:R-:W-:Y:S05]  /*0b50*/  BSYNC B0 ;  /* 0x0000000000007941 */ /* 0x000fea0003800000 */
.L_x_14990:
        /* <DEDUP_REMOVED lines=8> */
.L_x_14997:
        /* <DEDUP_REMOVED lines=10> */
.L_x_22489:


//--------------------- .text._ZN2at6native29vectorized_elementwise_kernelILi8EZZZNS0_15neg_kernel_cudaERNS_18TensorIteratorBaseEENKUlvE0_clEvENKUlvE0_clEvEUlaE_St5arrayIPcLm2EEEEviT0_T1_ --------------------------
	.section	.text._ZN2at6native29vectorized_elementwise_kernelILi8EZZZNS0_15neg_kernel_cudaERNS_18TensorIteratorBaseEENKUlvE0_clEvENKUlvE0_clEvEUlaE_St5arrayIPcLm2EEEEviT0_T1_,"ax",@progbits
	.sectioninfo	@"SHI_REGISTERS=4"
	.align	128
        .global         _ZN2at6native29vectorized_elementwise_kernelILi8EZZZNS0_15neg_kernel_cudaERNS_18TensorIteratorBaseEENKUlvE0_clEvENKUlvE0_clEvEUlaE_St5arrayIPcLm2EEEEviT0_T1_
        .type           _ZN2at6native29vectorized_elementwise_kernelILi8EZZZNS0_15neg_kernel_cudaERNS_18TensorIteratorBaseEENKUlvE0_clEvENKUlvE0_clEvEUlaE_St5arrayIPcLm2EEEEviT0_T1_,@function
        .size           _ZN2at6native29vectorized_elementwise_kernelILi8EZZZNS0_15neg_kernel_cudaERNS_18TensorIteratorBaseEENKUlvE0_clEvENKUlvE0_clEvEUlaE_St5arrayIPcLm2EEEEviT0_T1_,(.L_x_22490 - _ZN2at6native29vectorized_elementwise_kernelILi8EZZZNS0_15neg_kernel_cudaERNS_18TensorIteratorBaseEENKUlvE0_clEvENKUlvE0_clEvEUlaE_St5arrayIPcLm2EEEEviT0_T1_)
        .other          _ZN2at6native29vectorized_elementwise_kernelILi8EZZZNS0_15neg_kernel_cudaERNS_18TensorIteratorBaseEENKUlvE0_clEvENKUlvE0_clEvEUlaE_St5arrayIPcLm2EEEEviT0_T1_,@"STO_CUDA_ENTRY STV_DEFAULT"
_ZN2at6native29vectorized_elementwise_kernelILi8EZZZNS0_15neg_kernel_cudaERNS_18TensorIteratorBaseEENKUlvE0_clEvENKUlvE0_clEvEUlaE_St5arrayIPcLm2EEEEviT0_T1_:
.text._ZN2at6native29vectorized_elementwise_kernelILi8EZZZNS0_15neg_kernel_cudaERNS_18TensorIteratorBaseEENKUlvE0_clEvENKUlvE0_clEvEUlaE_St5arrayIPcLm2EEEEviT0_T1_:
[----:B------:R-:W-:Y:S02]  /*0000*/  MOV R1, c[0x0][0x28] ;  /* 0x00000a0000017a02 */ /* 0x000fe40000000f00 */
[----:B------:R-:W-:Y:S05]  /*0010*/  EXIT ;  /* 0x000000000000794d */ /* 0x000fea0003800000 */
.L_x_14998:
        /* <DEDUP_REMOVED lines=14> */
.L_x_22490:


//--------------------- .text._ZN2at6native18elementwise_kernelILi128ELi4EZNS0_15gpu_kernel_implIZZZNS0_15neg_kernel_cudaERNS_18TensorIteratorBaseEENKUlvE0_clEvENKUlvE_clEvEUlhE_EEvS4_RKT_EUliE_EEviT1_ --------------------------
	.section	.text._ZN2at6native18elementwise_kernelILi128ELi4EZNS0_15gpu_kernel_implIZZZNS0_15neg_kernel_cudaERNS_18TensorIteratorBaseEENKUlvE0_clEvENKUlvE_clEvEUlhE_EEvS4_RKT_EUliE_EEviT1_,"ax",@progbits
	.sectioninfo	@"SHI_REGISTERS=26"
	.align	128
        .global         _ZN2at6native18elementwise_kernelILi128ELi4EZNS0_15gpu_kernel_implIZZZNS0_15neg_kernel_cudaERNS_18TensorIteratorBaseEENKUlvE0_clEvENKUlvE_clEvEUlhE_EEvS4_RKT_EUliE_EEviT1_
        .type           _ZN2at6native18elementwise_kernelILi128ELi4EZNS0_15gpu_kernel_implIZZZNS0_15neg_kernel_cudaERNS_18TensorIteratorBaseEENKUlvE0_clEvENKUlvE_clEvEUlhE_EEvS4_RKT_EUliE_EEviT1_,@function
        .size           _ZN2at6native18elementwise_kernelILi128ELi4EZNS0_15gpu_kernel_implIZZZNS0_15neg_kernel_cudaERNS_18TensorIteratorBaseEENKUlvE0_clEvENKUlvE_clEvEUlhE_EEvS4_RKT_EUliE_EEviT1_,(.L_x_22491 - _ZN2at6native18elementwise_kernelILi128ELi4EZNS0_15gpu_kernel_implIZZZNS0_15neg_kernel_cudaERNS_18TensorIteratorBaseEENKUlvE0_clEvENKUlvE_clEvEUlhE_EEvS4_RKT_EUliE_EEviT1_)
        .other          _ZN2at6native18elementwise_kernelILi128ELi4EZNS0_15gpu_kernel_implIZZZNS0_15neg_kernel_cudaERNS_18TensorIteratorBaseEENKUlvE0_clEvENKUlvE_clEvEUlhE_EEvS4_RKT_EUliE_EEviT1_,@"STO_CUDA_ENTRY STV_DEFAULT"
_ZN2at6native18elementwise_kernelILi128ELi4EZNS0_15gpu_kernel_implIZZZNS0_15neg_kernel_cudaERNS_18TensorIteratorBaseEENKUlvE0_clEvENKUlvE_clEvEUlhE_EEvS4_RKT_EUliE_EEviT1_:
.text._ZN2at6native18elementwise_kernelILi128ELi4EZNS0_15gpu_kernel_implIZZZNS0_15neg_kernel_cudaERNS_18TensorIteratorBaseEENKUlvE0_clEvENKUlvE_clEvEUlhE_EEvS4_RKT_EUliE_EEviT1_:
        /* <DEDUP_REMOVED lines=236> */
.L_x_15001:
        /* <DEDUP_REMOVED lines=18> */
.L_x_15005:
[----:B------:R0:W5:Y:S01]  /*0fe0*/  LDG.E.U8 R0, [R4.64] ;  /* 0x0000002404007981 */ /* 0x000162000c1e1100 */
[----:B------:R-:W-:Y:S05]  /*0ff0*/  BRA `(.L_x_15007) ;  /* 0x00000dc000007947 */ /* 0x000fea0003800000 */
.L_x_15004:
        /* <DEDUP_REMOVED lines=8> */
.L_x_15009:
[----:B------:R0:W5:Y:S01]  /*1080*/  LDG.E.U8 R0, [R4.64] ;  /* 0x0000002404007981 */ /* 0x000162000c1e1100 */
[----:B------:R-:W-:Y:S05]  /*1090*/  BRA `(.L_x_15007) ;  /* 0x00000d2000007947 */ /* 0x000fea0003800000 */
.L_x_15008:
[----:B------:R0:W5:Y:S01]  /*10a0*/  LDG.E.U16 R0, [R4.64] ;  /* 0x0000002404007981 */ /* 0x000162000c1e1500 */
[----:B------:R-:W-:Y:S05]  /*10b0*/  BRA `(.L_x_15007) ;  /* 0x00000d0000007947 */ /* 0x000fea0003800000 */
.L_x_15003:
        /* <DEDUP_REMOVED lines=10> */
.L_x_15011:
[----:B------:R-:W2:Y:S02]  /*1160*/  LDG.E.U16 R2, [R4.64] ;  /* 0x0000002404027981 */ /* 0x000ea4000c1e1500 */
[----:B--2---:R-:W-:-:S06]  /*1170*/  HADD2.F32 R2, -RZ, R2.H0_H0 ;  /* 0x20000002ff027230 */ /* 0x004fcc0000004100 */
[----:B------:R-:W0:Y:S02]  /*1180*/  F2I.S64.TRUNC R2, R2 ;  /* 0x0000000200027311 */ /* 0x000e24000020d900 */
[----:B0-----:R-:W-:Y:S01]  /*1190*/  PRMT R0, R2, 0x7610, R0 ;  /* 0x0000761002007816 */ /* 0x001fe20000000000 */
[----:B------:R-:W-:Y:S05]  /*11a0*/  BRA `(.L_x_15007) ;  /* 0x00000c1000007947 */ /* 0x000fea0003800000 */
.L_x_15010:
        /* <DEDUP_REMOVED lines=10> */
.L_x_15013:
[----:B------:R-:W2:Y:S02]  /*1250*/  LDG.E.U16 R4, [R4.64] ;  /* 0x0000002404047981 */ /* 0x000ea4000c1e1500 */
[----:B--2---:R-:W-:-:S06]  /*1260*/  HADD2.F32 R2, -RZ, R4.H0_H0 ;  /* 0x20000004ff027230 */ /* 0x004fcc0000004100 */
[----:B------:R-:W0:Y:S02]  /*1270*/  F2I.S64.TRUNC R2, R2 ;  /* 0x0000000200027311 */ /* 0x000e24000020d900 */
[----:B0-----:R-:W-:Y:S01]  /*1280*/  PRMT R0, R2, 0x7610, R0 ;  /* 0x0000761002007816 */ /* 0x001fe20000000000 */
[----:B------:R-:W-:Y:S05]  /*1290*/  BRA `(.L_x_15007) ;  /* 0x00000b2000007947 */ /* 0x000fea0003800000 */
.L_x_15012:
[----:B------:R-:W2:Y:S02]  /*12a0*/  LDG.E.64 R2, [R4.64] ;  /* 0x0000002404027981 */ /* 0x000ea4000c1e1b00 */
[----:B--2---:R-:W0:Y:S02]  /*12b0*/  F2I.S64.F64.TRUNC R2, R2 ;  /* 0x0000000200027311 */ /* 0x004e24000030d900 */
[----:B0-----:R-:W-:Y:S01]  /*12c0*/  PRMT R0, R2, 0x7610, R0 ;  /* 0x0000761002007816 */ /* 0x001fe20000000000 */
[----:B------:R-:W-:Y:S05]  /*12d0*/  BRA `(.L_x_15007) ;  /* 0x00000ae000007947 */ /* 0x000fea0003800000 */
.L_x_15002:
        /* <DEDUP_REMOVED lines=12> */
.L_x_15016:
[----:B------:R-:W2:Y:S02]  /*13a0*/  LDG.E.64 R4, [R4.64] ;  /* 0x0000002404047981 */ /* 0x000ea4000c1e1b00 */
[----:B--2---:R-:W0:Y:S02]  /*13b0*/  F2I.S64.F64.TRUNC R2, R4 ;  /* 0x0000000400027311 */ /* 0x004e24000030d900 */
[----:B0-----:R-:W-:Y:S01]  /*13c0*/  PRMT R0, R2, 0x7610, R0 ;  /* 0x0000761002007816 */ /* 0x001fe20000000000 */
[----:B------:R-:W-:Y:S05]  /*13d0*/  BRA `(.L_x_15007) ;  /* 0x000009e000007947 */ /* 0x000fea0003800000 */
.L_x_15015:
        /* <DEDUP_REMOVED lines=28> */
.L_x_15018:
        /* <DEDUP_REMOVED lines=15> */
.L_x_15017:
[----:B------:R-:W2:Y:S02]  /*1690*/  LDG.E.U16 R2, [R4.64] ;  /* 0x0000002404027981 */ /* 0x000ea4000c1e1500 */
[----:B--2---:R-:W-:-:S06]  /*16a0*/  PRMT R2, RZ, 0x5410, R2 ;  /* 0x00005410ff027816 */ /* 0x004fcc0000000002 */
[----:B------:R-:W0:Y:S02]  /*16b0*/  F2I.S64.TRUNC R2, R2 ;  /* 0x0000000200027311 */ /* 0x000e24000020d900 */
[----:B0-----:R-:W-:Y:S01]  /*16c0*/  PRMT R0, R2, 0x7610, R0 ;  /* 0x0000761002007816 */ /* 0x001fe20000000000 */
[----:B------:R-:W-:Y:S05]  /*16d0*/  BRA `(.L_x_15007) ;  /* 0x000006e000007947 */ /* 0x000fea0003800000 */
.L_x_15014:
        /* <DEDUP_REMOVED lines=10> */
.L_x_15021:
        /* <DEDUP_REMOVED lines=21> */
.L_x_15025:
[----:B------:R-:W-:Y:S05]  /*18d0*/  BSYNC B1 ;  /* 0x0000000000017941 */ /* 0x000fea0003800000 */
.L_x_15024:
[----:B------:R-:W-:Y:S01]  /*18e0*/  IMAD.SHL.U32 R2, R2, 0x100000, RZ ;  /* 0x0010000002027824 */ /* 0x000fe200078e00ff */
[----:B------:R-:W-:-:S04]  /*18f0*/  LEA R3, R0, 0x3b800000, 0x17 ;  /* 0x3b80000000037811 */ /* 0x000fc800078eb8ff */
[----:B------:R-:W-:Y:S02]  /*1900*/  LOP3.LUT R2, R3, R2, R4, 0xfe, !PT ;  /* 0x0000000203027212 */ /* 0x000fe400078efe04 */
.L_x_15023:
[----:B------:R-:W-:Y:S05]  /*1910*/  BSYNC B0 ;  /* 0x0000000000007941 */ /* 0x000fea0003800000 */
.L_x_15022:
[----:B------:R-:W0:Y:S02]  /*1920*/  F2I.S64.TRUNC R2, R2 ;  /* 0x0000000200027311 */ /* 0x000e24000020d900 */
[----:B0-----:R-:W-:Y:S01]  /*1930*/  PRMT R0, R2, 0x7610, R0 ;  /* 0x0000761002007816 */ /* 0x001fe20000000000 */
[----:B------:R-:W-:Y:S05]  /*1940*/  BRA `(.L_x_15007) ;  /* 0x0000047000007947 */ /* 0x000fea0003800000 */
.L_x_15020:
        /* <DEDUP_REMOVED lines=21> */
.L_x_15029:
[----:B------:R-:W-:Y:S05]  /*1aa0*/  BSYNC B1 ;  /* 0x0000000000017941 */ /* 0x000fea0003800000 */
.L_x_15028:
[----:B------:R-:W-:Y:S01]  /*1ab0*/  IMAD.SHL.U32 R2, R2, 0x200000, RZ ;  /* 0x0020000002027824 */ /* 0x000fe200078e00ff */
[----:B------:R-:W-:-:S04]  /*1ac0*/  LEA R3, R0, 0x37800000, 0x17 ;  /* 0x3780000000037811 */ /* 0x000fc800078eb8ff */
[----:B------:R-:W-:Y:S02]  /*1ad0*/  LOP3.LUT R2, R3, R2, R4, 0xfe, !PT ;  /* 0x0000000203027212 */ /* 0x000fe400078efe04 */
.L_x_15027:
[----:B------:R-:W-:Y:S05]  /*1ae0*/  BSYNC B0 ;  /* 0x0000000000007941 */ /* 0x000fea0003800000 */
.L_x_15026:
[----:B------:R-:W0:Y:S02]  /*1af0*/  F2I.S64.TRUNC R2, R2 ;  /* 0x0000000200027311 */ /* 0x000e24000020d900 */
[----:B0-----:R-:W-:Y:S01]  /*1b00*/  PRMT R0, R2, 0x7610, R0 ;  /* 0x0000761002007816 */ /* 0x001fe20000000000 */
[----:B------:R-:W-:Y:S05]  /*1b10*/  BRA `(.L_x_15007) ;  /* 0x000002a000007947 */ /* 0x000fea0003800000 */
.L_x_15019:
        /* <DEDUP_REMOVED lines=14> */
.L_x_15033:
[----:B------:R-:W-:Y:S05]  /*1c00*/  BSYNC B0 ;  /* 0x0000000000007941 */ /* 0x000fea0003800000 */
.L_x_15032:
[----:B------:R-:W0:Y:S02]  /*1c10*/  F2I.S64.TRUNC R2, R2 ;  /* 0x0000000200027311 */ /* 0x000e24000020d900 */
[----:B0-----:R-:W-:Y:S01]  /*1c20*/  PRMT R0, R2, 0x7610, R0 ;  /* 0x0000761002007816 */ /* 0x001fe20000000000 */
[----:B------:R-:W-:Y:S05]  /*1c30*/  BRA `(.L_x_15007) ;  /* 0x0000018000007947 */ /* 0x000fea0003800000 */
.L_x_15006:
        /* <DEDUP_REMOVED lines=21> */
.L_x_15031:
[----:B------:R0:W5:Y:S01]  /*1d90*/  LDG.E.U8 R0, [R4.64] ;  /* 0x0000002404007981 */ /* 0x000162000c1e1100 */
[----:B------:R-:W-:Y:S05]  /*1da0*/  BRA `(.L_x_15007) ;  /* 0x0000001000007947 */ /* 0x000fea0003800000 */
.L_x_15030:
[----:B------:R0:W5:Y:S02]  /*1db0*/  LDG.E.U8 R0, [R4.64] ;  /* 0x0000002404007981 */ /* 0x000164000c1e1100 */
.L_x_15007:
[----:B0-----:R-:W0:Y:S01]  /*1dc0*/  LDC.U8 R4, c[0x0][0x371] ;  /* 0x0000dc40ff047b82 */ /* 0x001e220000000000 */
[----:B-----5:R-:W-:-:S05]  /*1dd0*/  IMAD.MOV R3, RZ, RZ, -R0 ;  /* 0x000000ffff037224 */ /* 0x020fca00078e0a00 */
        /* <DEDUP_REMOVED lines=14> */
.L_x_15037:
[----:B------:R0:W-:Y:S01]  /*1ec0*/  STG.E.U8 [R16.64], R3 ;  /* 0x0000000310007986 */ /* 0x0001e2000c101124 */
[----:B------:R-:W-:Y:S05]  /*1ed0*/  BRA `(.L_x_15039) ;  /* 0x00000e9000007947 */ /* 0x000fea0003800000 */
.L_x_15036:
        /* <DEDUP_REMOVED lines=10> */
.L_x_15041:
[----:B------:R-:W-:-:S05]  /*1f80*/  LOP3.LUT R3, R3, 0xff, RZ, 0xc0, !PT ;  /* 0x000000ff03037812 */ /* 0x000fca00078ec0ff */
[----:B------:R0:W-:Y:S01]  /*1f90*/  STG.E [R16.64], R3 ;  /* 0x0000000310007986 */ /* 0x0001e2000c101924 */
[----:B------:R-:W-:Y:S05]  /*1fa0*/  BRA `(.L_x_15039) ;  /* 0x00000dc000007947 */ /* 0x000fea0003800000 */
.L_x_15040:
[----:B------:R-:W-:-:S05]  /*1fb0*/  LOP3.LUT R3, R3, 0xff, RZ, 0xc0, !PT ;  /* 0x000000ff03037812 */ /* 0x000fca00078ec0ff */
[----:B------:R0:W-:Y:S01]  /*1fc0*/  STG.E.U16 [R16.64], R3 ;  /* 0x0000000310007986 */ /* 0x0001e2000c101524 */
[----:B------:R-:W-:Y:S05]  /*1fd0*/  BRA `(.L_x_15039) ;  /* 0x00000d9000007947 */ /* 0x000fea0003800000 */
.L_x_15035:
[----:B------:R-:W-:-:S13]  /*1fe0*/  ISETP.GT.AND P0, PT, R2, 0x6, PT ;  /* 0x000000060200780c */ /* 0x000fda0003f04270 */
[----:B------:R-:W-:Y:S05]  /*1ff0*/  @P0 BRA `(.L_x_15042) ;  /* 0x000000d000000947 */ /* 0x000fea0003800000 */
[----:B------:R-:W-:-:S13]  /*2000*/  ISETP.NE.AND P0, PT, R2, 0x5, PT ;  /* 0x000000050200780c */ /* 0x000fda0003f05270 */
[----:B------:R-:W-:Y:S05]  /*2010*/  @!P0 BRA `(.L_x_15043) ;  /* 0x0000006000008947 */ /* 0x000fea0003800000 */
[----:B------:R-:W-:-:S13]  /*2020*/  ISETP.NE.AND P0, PT, R2, 0x6, PT ;  /* 0x000000060200780c */ /* 0x000fda0003f05270 */
[----:B------:R-:W-:Y:S05]  /*2030*/  @P0 BRA `(.L_x_15038) ;  /* 0x00000b9000000947 */ /* 0x000fea0003800000 */
[----:B------:R-:W-:-:S06]  /*2040*/  LOP3.LUT R3, R3, 0xff, RZ, 0xc0, !PT ;  /* 0x000000ff03037812 */ /* 0x000fcc00078ec0ff */
[----:B------:R-:W0:Y:S02]  /*2050*/  I2F.U16 R3, R3 ;  /* 0x0000000300037306 */ /* 0x000e240000101000 */
[----:B0-----:R0:W-:Y:S01]  /*2060*/  STG.E [R16.64], R3 ;  /* 0x0000000310007986 */ /* 0x0011e2000c101924 */
[----:B------:R-:W-:Y:S05]  /*2070*/  BRA `(.L_x_15039) ;  /* 0x00000cf000007947 */ /* 0x000fea0003800000 */
.L_x_15043:
[----:B------:R-:W-:-:S04]  /*2080*/  LOP3.LUT R3, R3, 0xff, RZ, 0xc0, !PT ;  /* 0x000000ff03037812 */ /* 0x000fc800078ec0ff */
[----:B------:R-:W0:Y:S02]  /*2090*/  I2F.U16 R0, R3 ;  /* 0x0000000300007306 */ /* 0x000e240000101000 */
[----:B0-----:R-:W-:-:S05]  /*20a0*/  F2FP.PACK_AB R0, RZ, R0 ;  /* 0x00000000ff00723e */ /* 0x001fca00000000ff */
[----:B------:R0:W-:Y:S01]  /*20b0*/  STG.E.U16 [R16.64], R0 ;  /* 0x0000000010007986 */ /* 0x0001e2000c101524 */
[----:B------:R-:W-:Y:S05]  /*20c0*/  BRA `(.L_x_15039) ;  /* 0x00000ca000007947 */ /* 0x000fea0003800000 */
.L_x_15042:
[----:B------:R-:W-:-:S13]  /*20d0*/  ISETP.NE.AND P0, PT, R2, 0x7, PT ;  /* 0x000000070200780c */ /* 0x000fda0003f05270 */
[----:B------:R-:W-:Y:S05]  /*20e0*/  @!P0 BRA `(.L_x_15044) ;  /* 0x000000f000008947 */ /* 0x000fea0003800000 */
[----:B------:R-:W-:-:S13]  /*20f0*/  ISETP.NE.AND P0, PT, R2, 0x8, PT ;  /* 0x000000080200780c */ /* 0x000fda0003f05270 */
[----:B------:R-:W-:Y:S05]  /*2100*/  @!P0 BRA `(.L_x_15045) ;  /* 0x0000007000008947 */ /* 0x000fea0003800000 */
[----:B------:R-:W-:-:S13]  /*2110*/  ISETP.NE.AND P0, PT, R2, 0x9, PT ;  /* 0x000000090200780c */ /* 0x000fda0003f05270 */
[----:B------:R-:W-:Y:S05]  /*2120*/  @P0 BRA `(.L_x_15038) ;  /* 0x00000aa000000947 */ /* 0x000fea0003800000 */
[----:B------:R-:W-:Y:S01]  /*2130*/  LOP3.LUT R3, R3, 0xff, RZ, 0xc0, !PT ;  /* 0x000000ff03037812 */ /* 0x000fe200078ec0ff */
[----:B------:R-:W-:-:S03]  /*2140*/  IMAD.MOV.U32 R5, RZ, RZ, RZ ;  /* 0x000000ffff057224 */ /* 0x000fc600078e00ff */
[----:B------:R-:W0:Y:S02]  /*2150*/  I2F.U16 R4, R3 ;  /* 0x0000000300047306 */ /* 0x000e240000101000 */
[----:B0-----:R0:W-:Y:S01]  /*2160*/  STG.E.64 [R16.64], R4 ;  /* 0x0000000410007986 */ /* 0x0011e2000c101b24 */
[----:B------:R-:W-:Y:S05]  /*2170*/  BRA `(.L_x_15039) ;  /* 0x00000bf000007947 */ /* 0x000fea0003800000 */
.L_x_15045:
[----:B------:R-:W-:-:S06]  /*2180*/  LOP3.LUT R3, R3, 0xff, RZ, 0xc0, !PT ;  /* 0x000000ff03037812 */ /* 0x000fcc00078ec0ff */
[----:B------:R-:W0:Y:S02]  /*2190*/  I2F.U16 R3, R3 ;  /* 0x0000000300037306 */ /* 0x000e240000101000 */
[----:B0-----:R-:W-:-:S04]  /*21a0*/  F2FP.PACK_AB R3, RZ, R3 ;  /* 0x00000003ff03723e */ /* 0x001fc800000000ff */
[----:B------:R-:W-:-:S05]  /*21b0*/  PRMT R3, R3, 0x5410, RZ ;  /* 0x0000541003037816 */ /* 0x000fca00000000ff */
[----:B------:R0:W-:Y:S01]  /*21c0*/  STG.E [R16.64], R3 ;  /* 0x0000000310007986 */ /* 0x0001e2000c101924 */
[----:B------:R-:W-:Y:S05]  /*21d0*/  BRA `(.L_x_15039) ;  /* 0x00000b9000007947 */ /* 0x000fea0003800000 */
.L_x_15044:
[----:B------:R-:W-:-:S06]  /*21e0*/  LOP3.LUT R3, R3, 0xff, RZ, 0xc0, !PT ;  /* 0x000000ff03037812 */ /* 0x000fcc00078ec0ff */
[----:B------:R-:W0:Y:S02]  /*21f0*/  I2F.F64.U16 R2, R3 ;  /* 0x0000000300027312 */ /* 0x000e240000101800 */
[----:B0-----:R0:W-:Y:S01]  /*2200*/  STG.E.64 [R16.64], R2 ;  /* 0x0000000210007986 */ /* 0x0011e2000c101b24 */
[----:B------:R-:W-:Y:S05]  /*2210*/  BRA `(.L_x_15039) ;  /* 0x00000b5000007947 */ /* 0x000fea0003800000 */
.L_x_15034:
        /* <DEDUP_REMOVED lines=12> */
.L_x_15048:
[----:B------:R-:W-:Y:S01]  /*22e0*/  LOP3.LUT R4, R3, 0xff, RZ, 0xc0, !PT ;  /* 0x000000ff03047812 */ /* 0x000fe200078ec0ff */
[----:B------:R-:W-:-:S05]  /*22f0*/  CS2R R6, SRZ ;  /* 0x0000000000067805 */ /* 0x000fca000001ff00 */
[----:B------:R-:W0:Y:S02]  /*2300*/  I2F.F64.U16 R4, R4 ;  /* 0x0000000400047312 */ /* 0x000e240000101800 */
[----:B0-----:R0:W-:Y:S01]  /*2310*/  STG.E.128 [R16.64], R4 ;  /* 0x0000000410007986 */ /* 0x0011e2000c101d24 */
[----:B------:R-:W-:Y:S05]  /*2320*/  BRA `(.L_x_15039) ;  /* 0x00000a4000007947 */ /* 0x000fea0003800000 */
.L_x_15047:
[----:B------:R-:W-:-:S13]  /*2330*/  ISETP.NE.AND P0, PT, R2, 0xf, PT ;  /* 0x0000000f0200780c */ /* 0x000fda0003f05270 */
[----:B------:R-:W-:Y:S05]  /*2340*/  @!P0 BRA `(.L_x_15049) ;  /* 0x000002f000008947 */ /* 0x000fea0003800000 */
[----:B------:R-:W-:-:S13]  /*2350*/  ISETP.NE.AND P0, PT, R2, 0x17, PT ;  /* 0x000000170200780c */ /* 0x000fda0003f05270 */
[----:B------:R-:W-:Y:S05]  /*2360*/  @!P0 BRA `(.L_x_15050) ;  /* 0x0000016000008947 */ /* 0x000fea0003800000 */
[----:B------:R-:W-:-:S13]  /*2370*/  ISETP.NE.AND P0, PT, R2, 0x18, PT ;  /* 0x000000180200780c */ /* 0x000fda0003f05270 */
[----:B------:R-:W-:Y:S05]  /*2380*/  @P0 BRA `(.L_x_15038) ;  /* 0x0000084000000947 */ /* 0x000fea0003800000 */
[----:B------:R-:W-:Y:S01]  /*2390*/  LOP3.LUT R4, R3, 0xff, RZ, 0xc0, !PT ;  /* 0x000000ff03047812 */ /* 0x000fe200078ec0ff */
[----:B------:R-:W-:Y:S03]  /*23a0*/  BSSY B0, `(.L_x_15051) ;  /* 0x000000f000007945 */ /* 0x000fe60003800000 */
[----:B------:R-:W0:Y:S02]  /*23b0*/  I2F.U16 R5, R4 ;  /* 0x0000000400057306 */ /* 0x000e240000101000 */
        /* <DEDUP_REMOVED lines=13> */
.L_x_15052:
[----:B------:R-:W-:Y:S05]  /*2490*/  BSYNC B0 ;  /* 0x0000000000007941 */ /* 0x000fea0003800000 */
.L_x_15051:
[----:B------:R-:W-:-:S05]  /*24a0*/  LOP3.LUT R3, R0, R3, RZ, 0xfc, !PT ;  /* 0x0000000300037212 */ /* 0x000fca00078efcff */
[----:B------:R0:W-:Y:S01]  /*24b0*/  STG.E.U8 [R16.64], R3 ;  /* 0x0000000310007986 */ /* 0x0001e2000c101124 */
[----:B------:R-:W-:Y:S05]  /*24c0*/  BRA `(.L_x_15039) ;  /* 0x000008a000007947 */ /* 0x000fea0003800000 */
.L_x_15050:
[----:B------:R-:W-:Y:S01]  /*24d0*/  LOP3.LUT R3, R3, 0xff, RZ, 0xc0, !PT ;  /* 0x000000ff03037812 */ /* 0x000fe200078ec0ff */
[----:B------:R-:W-:Y:S05]  /*24e0*/  BSSY B0, `(.L_x_15053) ;  /* 0x0000010000007945 */ /* 0x000fea0003800000 */
[----:B------:R-:W0:Y:S02]  /*24f0*/  I2F.U16 R3, R3 ;  /* 0x0000000300037306 */ /* 0x000e240000101000 */
        /* <DEDUP_REMOVED lines=11> */
.L_x_15054:
[----:B------:R-:W-:Y:S01]  /*25b0*/  IMAD.MOV.U32 R0, RZ, RZ, 0x7f ;  /* 0x0000007fff007424 */ /* 0x000fe200078e00ff */
[----:B------:R-:W-:-:S04]  /*25c0*/  ISETP.GT.U32.AND P0, PT, R2, 0x7f800000, PT ;  /* 0x7f8000000200780c */ /* 0x000fc80003f04070 */
[----:B------:R-:W-:-:S04]  /*25d0*/  SEL R0, R0, 0x7c, P0 ;  /* 0x0000007c00007807 */ /* 0x000fc80000000000 */
.L_x_15055:
[----:B------:R-:W-:Y:S05]  /*25e0*/  BSYNC B0 ;  /* 0x0000000000007941 */ /* 0x000fea0003800000 */
.L_x_15053:
[----:B------:R-:W-:-:S04]  /*25f0*/  LOP3.LUT R2, R3, 0x80000000, RZ, 0xc0, !PT ;  /* 0x8000000003027812 */ /* 0x000fc800078ec0ff */
[----:B------:R-:W-:-:S04]  /*2600*/  SHF.R.U32.HI R3, RZ, 0x18, R2 ;  /* 0x00000018ff037819 */ /* 0x000fc80000011602 */
[----:B------:R-:W-:-:S05]  /*2610*/  LOP3.LUT R3, R0, R3, RZ, 0xfc, !PT ;  /* 0x0000000300037212 */ /* 0x000fca00078efcff */
[----:B------:R0:W-:Y:S01]  /*2620*/  STG.E.U8 [R16.64], R3 ;  /* 0x0000000310007986 */ /* 0x0001e2000c101124 */
[----:B------:R-:W-:Y:S05]  /*2630*/  BRA `(.L_x_15039) ;  /* 0x0000073000007947 */ /* 0x000fea0003800000 */
.L_x_15049:
[----:B------:R-:W-:-:S04]  /*2640*/  LOP3.LUT R3, R3, 0xff, RZ, 0xc0, !PT ;  /* 0x000000ff03037812 */ /* 0x000fc800078ec0ff */
[----:B------:R-:W0:Y:S02]  /*2650*/  I2F.U16 R0, R3 ;  /* 0x0000000300007306 */ /* 0x000e240000101000 */
[----:B0-----:R-:W-:-:S05]  /*2660*/  F2FP.BF16.PACK_AB R0, RZ, R0 ;  /* 0x00000000ff00723e */ /* 0x001fca00000010ff */
[----:B------:R0:W-:Y:S01]  /*2670*/  STG.E.U16 [R16.64], R0 ;  /* 0x0000000010007986 */ /* 0x0001e2000c101524 */
[----:B------:R-:W-:Y:S05]  /*2680*/  BRA `(.L_x_15039) ;  /* 0x000006e000007947 */ /* 0x000fea0003800000 */
.L_x_15046:
        /* <DEDUP_REMOVED lines=8> */
[----:B------:R-:W-:-:S05]  /*2710*/  LOP3.LUT R3, R3, 0xff, RZ, 0xc0, !PT ;  /* 0x000000ff03037812 */ /* 0x000fca00078ec0ff */
[----:B------:R0:W-:Y:S01]  /*2720*/  STG.E.U16 [R16.64], R3 ;  /* 0x0000000310007986 */ /* 0x0001e2000c101524 */
[----:B------:R-:W-:Y:S05]  /*2730*/  BRA `(.L_x_15039) ;  /* 0x0000063000007947 */ /* 0x000fea0003800000 */
.L_x_15058:
[----:B------:R-:W-:Y:S01]  /*2740*/  LOP3.LUT R3, R3, 0xff, RZ, 0xc0, !PT ;  /* 0x000000ff03037812 */ /* 0x000fe200078ec0ff */
[----:B------:R-:W-:Y:S01]  /*2750*/  BSSY B0, `(.L_x_15059) ;  /* 0x0000015000007945 */ /* 0x000fe20003800000 */
[----:B------:R-:W-:-:S04]  /*2760*/  IMAD.MOV.U32 R8, RZ, RZ, 0x80 ;  /* 0x00000080ff087424 */ /* 0x000fc800078e00ff */
[----:B------:R-:W0:Y:S02]  /*2770*/  I2F.U16 R3, R3 ;  /* 0x0000000300037306 */ /* 0x000e240000101000 */
        /* <DEDUP_REMOVED lines=14> */
.L_x_15061:
[----:B------:R-:W-:-:S04]  /*2860*/  LOP3.LUT R2, R3, 0x80000000, RZ, 0xc0, !PT ;  /* 0x8000000003027812 */ /* 0x000fc800078ec0ff */
[----:B------:R-:W-:-:S04]  /*2870*/  SHF.R.U32.HI R3, RZ, 0x18, R2 ;  /* 0x00000018ff037819 */ /* 0x000fc80000011602 */
[----:B------:R-:W-:-:S04]  /*2880*/  LOP3.LUT R0, R0, R3, RZ, 0xfc, !PT ;  /* 0x0000000300007212 */ /* 0x000fc800078efcff */
[----:B------:R-:W-:Y:S02]  /*2890*/  PRMT R8, R0, 0x7610, R8 ;  /* 0x0000761000087816 */ /* 0x000fe40000000008 */
.L_x_15060:
[----:B------:R-:W-:Y:S05]  /*28a0*/  BSYNC B0 ;  /* 0x0000000000007941 */ /* 0x000fea0003800000 */
.L_x_15059:
[----:B------:R0:W-:Y:S01]  /*28b0*/  STG.E.U8 [R16.64], R8 ;  /* 0x0000000810007986 */ /* 0x0001e2000c101124 */
[----:B------:R-:W-:Y:S05]  /*28c0*/  BRA `(.L_x_15039) ;  /* 0x000004a000007947 */ /* 0x000fea0003800000 */
.L_x_15057:
        /* <DEDUP_REMOVED lines=18> */
.L_x_15064:
[----:B------:R-:W-:-:S04]  /*29f0*/  LOP3.LUT R2, R3, 0x80000000, RZ, 0xc0, !PT ;  /* 0x8000000003027812 */ /* 0x000fc800078ec0ff */
[----:B------:R-:W-:-:S04]  /*2a00*/  SHF.R.U32.HI R3, RZ, 0x18, R2 ;  /* 0x00000018ff037819 */ /* 0x000fc80000011602 */
[----:B------:R-:W-:-:S04]  /*2a10*/  LOP3.LUT R0, R0, R3, RZ, 0xfc, !PT ;  /* 0x0000000300007212 */ /* 0x000fc800078efcff */
[----:B------:R-:W-:Y:S02]  /*2a20*/  PRMT R8, R0, 0x7610, R8 ;  /* 0x0000761000087816 */ /* 0x000fe40000000008 */
.L_x_15063:
[----:B------:R-:W-:Y:S05]  /*2a30*/  BSYNC B0 ;  /* 0x0000000000007941 */ /* 0x000fea0003800000 */
.L_x_15062:
[----:B------:R0:W-:Y:S01]  /*2a40*/  STG.E.U8 [R16.64], R8 ;  /* 0x0000000810007986 */ /* 0x0001e2000c101124 */
[----:B------:R-:W-:Y:S05]  /*2a50*/  BRA `(.L_x_15039) ;  /* 0x0000031000007947 */ /* 0x000fea0003800000 */
.L_x_15056:
[----:B------:R-:W-:-:S13]  /*2a60*/  ISETP.NE.AND P0, PT, R2, 0x1c, PT ;  /* 0x0000001c0200780c */ /* 0x000fda0003f05270 */
[----:B------:R-:W-:Y:S05]  /*2a70*/  @!P0 BRA `(.L_x_15065) ;  /* 0x000002d000008947 */ /* 0x000fea0003800000 */
[----:B------:R-:W-:-:S13]  /*2a80*/  ISETP.NE.AND P0, PT, R2, 0x1d, PT ;  /* 0x0000001d0200780c */ /* 0x000fda0003f05270 */
[----:B------:R-:W-:Y:S05]  /*2a90*/  @!P0 BRA `(.L_x_15066) ;  /* 0x0000027000008947 */ /* 0x000fea0003800000 */
[----:B------:R-:W-:-:S13]  /*2aa0*/  ISETP.NE.AND P0, PT, R2, 0x2c, PT ;  /* 0x0000002c0200780c */ /* 0x000fda0003f05270 */
[----:B------:R-:W-:Y:S05]  /*2ab0*/  @P0 BRA `(.L_x_15038) ;  /* 0x0000011000000947 */ /* 0x000fea0003800000 */
[----:B------:R-:W-:Y:S02]  /*2ac0*/  LOP3.LUT R4, R3, 0xff, RZ, 0xc0, !PT ;  /* 0x000000ff03047812 */ /* 0x000fe400078ec0ff */
[----:B------:R-:W-:-:S04]  /*2ad0*/  PLOP3.LUT P0, PT, PT, PT, PT, 0x80, 0x0 ;  /* 0x000000000000781c */ /* 0x000fc80003f0f070 */
[----:B------:R-:W0:Y:S02]  /*2ae0*/  I2F.U16 R4, R4 ;  /* 0x0000000400047306 */ /* 0x000e240000101000 */
        /* <DEDUP_REMOVED lines=14> */
.L_x_15038:
        /* <DEDUP_REMOVED lines=20> */
.L_x_15066:
[----:B------:R-:W-:Y:S01]  /*2d10*/  LOP3.LUT R2, R3, 0xff, RZ, 0xc0, !PT ;  /* 0x000000ff03027812 */ /* 0x000fe200078ec0ff */
[----:B------:R-:W-:-:S05]  /*2d20*/  IMAD.MOV.U32 R3, RZ, RZ, RZ ;  /* 0x000000ffff037224 */ /* 0x000fca00078e00ff */
[----:B------:R0:W-:Y:S01]  /*2d30*/  STG.E.64 [R16.64], R2 ;  /* 0x0000000210007986 */ /* 0x0001e2000c101b24 */
[----:B------:R-:W-:Y:S05]  /*2d40*/  BRA `(.L_x_15039) ;  /* 0x0000002000007947 */ /* 0x000fea0003800000 */
.L_x_15065:
[----:B------:R-:W-:-:S05]  /*2d50*/  LOP3.LUT R3, R3, 0xff, RZ, 0xc0, !PT ;  /* 0x000000ff03037812 */ /* 0x000fca00078ec0ff */
[----:B------:R0:W-:Y:S02]  /*2d60*/  STG.E [R16.64], R3 ;  /* 0x0000000310007986 */ /* 0x0001e4000c101924 */
.L_x_15039:
[----:B------:R-:W-:-:S05]  /*2d70*/  IMAD R18, R18, 0x200, R23 ;  /* 0x0000020012127824 */ /* 0x000fca00078e0217 */
[----:B------:R-:W-:Y:S02]  /*2d80*/  IADD3 R19, R18, 0x80, RZ ;  /* 0x0000008012137810 */ /* 0x000fe40007ffe0ff */
.L_x_15000:
[----:B------:R-:W-:Y:S05]  /*2d90*/  BSYNC B6 ;  /* 0x0000000000067941 */ /* 0x000fea0003800000 */
.L_x_14999:
        /* <DEDUP_REMOVED lines=231> */
.L_x_15069:
        /* <DEDUP_REMOVED lines=18> */
.L_x_15073:
[----:B------:R0:W5:Y:S01]  /*3d30*/  LDG.E.U8 R0, [R4.64] ;  /* 0x0000002404007981 */ /* 0x000162000c1e1100 */
[----:B------:R-:W-:Y:S05]  /*3d40*/  BRA `(.L_x_15075) ;  /* 0x00000dc000007947 */ /* 0x000fea0003800000 */
.L_x_15072:
        /* <DEDUP_REMOVED lines=8> */
.L_x_15077:
[----:B------:R0:W5:Y:S01]  /*3dd0*/  LDG.E.U8 R0, [R4.64] ;  /* 0x0000002404007981 */ /* 0x000162000c1e1100 */
[----:B------:R-:W-:Y:S05]  /*3de0*/  BRA `(.L_x_15075) ;  /* 0x00000d2000007947 */ /* 0x000fea0003800000 */
.L_x_15076:
[----:B------:R0:W5:Y:S01]  /*3df0*/  LDG.E.U16 R0, [R4.64] ;  /* 0x0000002404007981 */ /* 0x000162000c1e1500 */
[----:B------:R-:W-:Y:S05]  /*3e00*/  BRA `(.L_x_15075) ;  /* 0x00000d0000007947 */ /* 0x000fea0003800000 */
.L_x_15071:
        /* <DEDUP_REMOVED lines=10> */
.L_x_15079:
[----:B------:R-:W2:Y:S02]  /*3eb0*/  LDG.E.U16 R2, [R4.64] ;  /* 0x0000002404027981 */ /* 0x000ea4000c1e1500 */
[----:B--2---:R-:W-:-:S06]  /*3ec0*/  HADD2.F32 R2, -RZ, R2.H0_H0 ;  /* 0x20000002ff027230 */ /* 0x004fcc0000004100 */
[----:B------:R-:W0:Y:S02]  /*3ed0*/  F2I.S64.TRUNC R2, R2 ;  /* 0x0000000200027311 */ /* 0x000e24000020d900 */
[----:B0-----:R-:W-:Y:S01]  /*3ee0*/  PRMT R0, R2, 0x7610, R0 ;  /* 0x0000761002007816 */ /* 0x001fe20000000000 */
[----:B------:R-:W-:Y:S05]  /*3ef0*/  BRA `(.L_x_15075) ;  /* 0x00000c1000007947 */ /* 0x000fea0003800000 */
.L_x_15078:
        /* <DEDUP_REMOVED lines=10> */
.L_x_15081:
[----:B------:R-:W2:Y:S02]  /*3fa0*/  LDG.E.U16 R4, [R4.64] ;  /* 0x0000002404047981 */ /* 0x000ea4000c1e1500 */
[----:B--2---:R-:W-:-:S06]  /*3fb0*/  HADD2.F32 R2, -RZ, R4.H0_H0 ;  /* 0x20000004ff027230 */ /* 0x004fcc0000004100 */
[----:B------:R-:W0:Y:S02]  /*3fc0*/  F2I.S64.TRUNC R2, R2 ;  /* 0x0000000200027311 */ /* 0x000e24000020d900 */
[----:B0-----:R-:W-:Y:S01]  /*3fd0*/  PRMT R0, R2, 0x7610, R0 ;  /* 0x0000761002007816 */ /* 0x001fe20000000000 */
[----:B------:R-:W-:Y:S05]  /*3fe0*/  BRA `(.L_x_15075) ;  /* 0x00000b2000007947 */ /* 0x000fea0003800000 */
.L_x_15080:
[----:B------:R-:W2:Y:S02]  /*3ff0*/  LDG.E.64 R2, [R4.64] ;  /* 0x0000002404027981 */ /* 0x000ea4000c1e1b00 */
[----:B--2---:R-:W0:Y:S02]  /*4000*/  F2I.S64.F64.TRUNC R2, R2 ;  /* 0x0000000200027311 */ /* 0x004e24000030d900 */
[----:B0-----:R-:W-:Y:S01]  /*4010*/  PRMT R0, R2, 0x7610, R0 ;  /* 0x0000761002007816 */ /* 0x001fe20000000000 */
[----:B------:R-:W-:Y:S05]  /*4020*/  BRA `(.L_x_15075) ;  /* 0x00000ae000007947 */ /* 0x000fea0003800000 */
.L_x_15070:
        /* <DEDUP_REMOVED lines=12> */
.L_x_15084:
[----:B------:R-:W2:Y:S02]  /*40f0*/  LDG.E.64 R4, [R4.64] ;  /* 0x0000002404047981 */ /* 0x000ea4000c1e1b00 */
[----:B--2---:R-:W0:Y:S02]  /*4100*/  F2I.S64.F64.TRUNC R2, R4 ;  /* 0x0000000400027311 */ /* 0x004e24000030d900 */
[----:B0-----:R-:W-:Y:S01]  /*4110*/  PRMT R0, R2, 0x7610, R0 ;  /* 0x0000761002007816 */ /* 0x001fe20000000000 */
[----:B------:R-:W-:Y:S05]  /*4120*/  BRA `(.L_x_15075) ;  /* 0x000009e000007947 */ /* 0x000fea0003800000 */
.L_x_15083:
        /* <DEDUP_REMOVED lines=28> */
.L_x_15086:
        /* <DEDUP_REMOVED lines=15> */
.L_x_15085:
[----:B------:R-:W2:Y:S02]  /*43e0*/  LDG.E.U16 R2, [R4.64] ;  /* 0x0000002404027981 */ /* 0x000ea4000c1e1500 */
[----:B--2---:R-:W-:-:S06]  /*43f0*/  PRMT R2, RZ, 0x5410, R2 ;  /* 0x00005410ff027816 */ /* 0x004fcc0000000002 */
[----:B------:R-:W0:Y:S02]  /*4400*/  F2I.S64.TRUNC R2, R2 ;  /* 0x0000000200027311 */ /* 0x000e24000020d900 */
[----:B0-----:R-:W-:Y:S01]  /*4410*/  PRMT R0, R2, 0x7610, R0 ;  /* 0x0000761002007816 */ /* 0x001fe20000000000 */
[----:B------:R-:W-:Y:S05]  /*4420*/  BRA `(.L_x_15075) ;  /* 0x000006e000007947 */ /* 0x000fea0003800000 */
.L_x_15082:
        /* <DEDUP_REMOVED lines=10> */
.L_x_15089:
        /* <DEDUP_REMOVED lines=21> */
.L_x_15093:
[----:B------:R-:W-:Y:S05]  /*4620*/  BSYNC B1 ;  /* 0x0000000000017941 */ /* 0x000fea0003800000 */
.L_x_15092:
[----:B------:R-:W-:Y:S01]  /*4630*/  IMAD.SHL.U32 R2, R2, 0x100000, RZ ;  /* 0x0010000002027824 */ /* 0x000fe200078e00ff */
[----:B------:R-:W-:-:S04]  /*4640*/  LEA R3, R0, 0x3b800000, 0x17 ;  /* 0x3b80000000037811 */ /* 0x000fc800078eb8ff */
[----:B------:R-:W-:Y:S02]  /*4650*/  LOP3.LUT R2, R3, R2, R4, 0xfe, !PT ;  /* 0x0000000203027212 */ /* 0x000fe400078efe04 */
.L_x_15091:
[----:B------:R-:W-:Y:S05]  /*4660*/  BSYNC B0 ;  /* 0x0000000000007941 */ /* 0x000fea0003800000 */
.L_x_15090:
[----:B------:R-:W0:Y:S02]  /*4670*/  F2I.S64.TRUNC R2, R2 ;  /* 0x0000000200027311 */ /* 0x000e24000020d900 */
[----:B0-----:R-:W-:Y:S01]  /*4680*/  PRMT R0, R2, 0x7610, R0 ;  /* 0x0000761002007816 */ /* 0x001fe20000000000 */
[----:B------:R-:W-:Y:S05]  /*4690*/  BRA `(.L_x_15075) ;  /* 0x0000047000007947 */ /* 0x000fea0003800000 */
.L_x_15088:
        /* <DEDUP_REMOVED lines=21> */
.L_x_15097:
[----:B------:R-:W-:Y:S05]  /*47f0*/  BSYNC B1 ;  /* 0x0000000000017941 */ /* 0x000fea0003800000 */
.L_x_15096:
[----:B------:R-:W-:Y:S01]  /*4800*/  IMAD.SHL.U32 R2, R2, 0x200000, RZ ;  /* 0x0020000002027824 */ /* 0x000fe200078e00ff */
[----:B------:R-:W-:-:S04]  /*4810*/  LEA R3, R0, 0x37800000, 0x17 ;  /* 0x3780000000037811 */ /* 0x000fc800078eb8ff */
[----:B------:R-:W-:Y:S02]  /*4820*/  LOP3.LUT R2, R3, R2, R4, 0xfe, !PT ;  /* 0x0000000203027212 */ /* 0x000fe400078efe04 */
.L_x_15095:
[----:B------:R-:W-:Y:S05]  /*4830*/  BSYNC B0 ;  /* 0x0000000000007941 */ /* 0x000fea0003800000 */
.L_x_15094:
[----:B------:R-:W0:Y:S02]  /*4840*/  F2I.S64.TRUNC R2, R2 ;  /* 0x0000000200027311 */ /* 0x000e24000020d900 */
[----:B0-----:R-:W-:Y:S01]  /*4850*/  PRMT R0, R2, 0x7610, R0 ;  /* 0x0000761002007816 */ /* 0x001fe20000000000 */
[----:B------:R-:W-:Y:S05]  /*4860*/  BRA `(.L_x_15075) ;  /* 0x000002a000007947 */ /* 0x000fea0003800000 */
.L_x_15087:
        /* <DEDUP_REMOVED lines=14> */
.L_x_15101:
[----:B------:R-:W-:Y:S05]  /*4950*/  BSYNC B0 ;  /* 0x0000000000007941 */ /* 0x000fea0003800000 */
.L_x_15100:
[----:B------:R-:W0:Y:S02]  /*4960*/  F2I.S64.TRUNC R2, R2 ;  /* 0x0000000200027311 */ /* 0x000e24000020d900 */
[----:B0-----:R-:W-:Y:S01]  /*4970*/  PRMT R0, R2, 0x7610, R0 ;  /* 0x0000761002007816 */ /* 0x001fe20000000000 */
[----:B------:R-:W-:Y:S05]  /*4980*/  BRA `(.L_x_15075) ;  /* 0x0000018000007947 */ /* 0x000fea0003800000 */
.L_x_15074:
        /* <DEDUP_REMOVED lines=21> */
.L_x_15099:
[----:B------:R0:W5:Y:S01]  /*4ae0*/  LDG.E.U8 R0, [R4.64] ;  /* 0x0000002404007981 */ /* 0x000162000c1e1100 */
[----:B------:R-:W-:Y:S05]  /*4af0*/  BRA `(.L_x_15075) ;  /* 0x0000001000007947 */ /* 0x000fea0003800000 */
.L_x_15098:
[----:B------:R0:W5:Y:S02]  /*4b00*/  LDG.E.U8 R0, [R4.64] ;  /* 0x0000002404007981 */ /* 0x000164000c1e1100 */
.L_x_15075:
        /* <DEDUP_REMOVED lines=16> */
.L_x_15105:
[----:B------:R0:W-:Y:S01]  /*4c10*/  STG.E.U8 [R16.64], R3 ;  /* 0x0000000310007986 */ /* 0x0001e2000c101124 */
[----:B------:R-:W-:Y:S05]  /*4c20*/  BRA `(.L_x_15107) ;  /* 0x00000e9000007947 */ /* 0x000fea0003800000 */
.L_x_15104:
        /* <DEDUP_REMOVED lines=10> */
.L_x_15109:
[----:B------:R-:W-:-:S05]  /*4cd0*/  LOP3.LUT R3, R3, 0xff, RZ, 0xc0, !PT ;  /* 0x000000ff03037812 */ /* 0x000fca00078ec0ff */
[----:B------:R0:W-:Y:S01]  /*4ce0*/  STG.E [R16.64], R3 ;  /* 0x0000000310007986 */ /* 0x0001e2000c101924 */
[----:B------:R-:W-:Y:S05]  /*4cf0*/  BRA `(.L_x_15107) ;  /* 0x00000dc000007947 */ /* 0x000fea0003800000 */
.L_x_15108:
[----:B------:R-:W-:-:S05]  /*4d00*/  LOP3.LUT R3, R3, 0xff, RZ, 0xc0, !PT ;  /* 0x000000ff03037812 */ /* 0x000fca00078ec0ff */
[----:B------:R0:W-:Y:S01]  /*4d10*/  STG.E.U16 [R16.64], R3 ;  /* 0x0000000310007986 */ /* 0x0001e2000c101524 */
[----:B------:R-:W-:Y:S05]  /*4d20*/  BRA `(.L_x_15107) ;  /* 0x00000d9000007947 */ /* 0x000fea0003800000 */
.L_x_15103:
        /* <DEDUP_REMOVED lines=10> */
.L_x_15111:
[----:B------:R-:W-:-:S04]  /*4dd0*/  LOP3.LUT R3, R3, 0xff, RZ, 0xc0, !PT ;  /* 0x000000ff03037812 */ /* 0x000fc800078ec0ff */
[----:B------:R-:W0:Y:S02]  /*4de0*/  I2F.U16 R0, R3 ;  /* 0x0000000300007306 */ /* 0x000e240000101000 */
[----:B0-----:R-:W-:-:S05]  /*4df0*/  F2FP.PACK_AB R0, RZ, R0 ;  /* 0x00000000ff00723e */ /* 0x001fca00000000ff */
[----:B------:R0:W-:Y:S01]  /*4e00*/  STG.E.U16 [R16.64], R0 ;  /* 0x0000000010007986 */ /* 0x0001e2000c101524 */
[----:B------:R-:W-:Y:S05]  /*4e10*/  BRA `(.L_x_15107) ;  /* 0x00000ca000007947 */ /* 0x000fea0003800000 */
.L_x_15110:
        /* <DEDUP_REMOVED lines=11> */
.L_x_15113:
[----:B------:R-:W-:-:S06]  /*4ed0*/  LOP3.LUT R3, R3, 0xff, RZ, 0xc0, !PT ;  /* 0x000000ff03037812 */ /* 0x000fcc00078ec0ff */
[----:B------:R-:W0:Y:S02]  /*4ee0*/  I2F.U16 R3, R3 ;  /* 0x0000000300037306 */ /* 0x000e240000101000 */
[----:B0-----:R-:W-:-:S04]  /*4ef0*/  F2FP.PACK_AB R3, RZ, R3 ;  /* 0x00000003ff03723e */ /* 0x001fc800000000ff */
[----:B------:R-:W-:-:S05]  /*4f00*/  PRMT R3, R3, 0x5410, RZ ;  /* 0x0000541003037816 */ /* 0x000fca00000000ff */
[----:B------:R0:W-:Y:S01]  /*4f10*/  STG.E [R16.64], R3 ;  /* 0x0000000310007986 */ /* 0x0001e2000c101924 */
[----:B------:R-:W-:Y:S05]  /*4f20*/  BRA `(.L_x_15107) ;  /* 0x00000b9000007947 */ /* 0x000fea0003800000 */
.L_x_15112:
[----:B------:R-:W-:-:S06]  /*4f30*/  LOP3.LUT R3, R3, 0xff, RZ, 0xc0, !PT ;  /* 0x000000ff03037812 */ /* 0x000fcc00078ec0ff */
[----:B------:R-:W0:Y:S02]  /*4f40*/  I2F.F64.U16 R2, R3 ;  /* 0x0000000300027312 */ /* 0x000e240000101800 */
[----:B0-----:R0:W-:Y:S01]  /*4f50*/  STG.E.64 [R16.64], R2 ;  /* 0x0000000210007986 */ /* 0x0011e2000c101b24 */
[----:B------:R-:W-:Y:S05]  /*4f60*/  BRA `(.L_x_15107) ;  /* 0x00000b5000007947 */ /* 0x000fea0003800000 */
.L_x_15102:
        /* <DEDUP_REMOVED lines=12> */
.L_x_15116:
[----:B------:R-:W-:Y:S01]  /*5030*/  LOP3.LUT R4, R3, 0xff, RZ, 0xc0, !PT ;  /* 0x000000ff03047812 */ /* 0x000fe200078ec0ff */
[----:B------:R-:W-:-:S05]  /*5040*/  CS2R R6, SRZ ;  /* 0x0000000000067805 */ /* 0x000fca000001ff00 */
[----:B------:R-:W0:Y:S02]  /*5050*/  I2F.F64.U16 R4, R4 ;  /* 0x0000000400047312 */ /* 0x000e240000101800 */
[----:B0-----:R0:W-:Y:S01]  /*5060*/  STG.E.128 [R16.64], R4 ;  /* 0x0000000410007986 */ /* 0x0011e2000c101d24 */
[----:B------:R-:W-:Y:S05]  /*5070*/  BRA `(.L_x_15107) ;  /* 0x00000a4000007947 */ /* 0x000fea0003800000 */
.L_x_15115:
        /* <DEDUP_REMOVED lines=22> */
.L_x_15120:
[----:B------:R-:W-:Y:S05]  /*51e0*/  BSYNC B0 ;  /* 0x0000000000007941 */ /* 0x000fea0003800000 */
.L_x_15119:
[----:B------:R-:W-:-:S05]  /*51f0*/  LOP3.LUT R3, R0, R3, RZ, 0xfc, !PT ;  /* 0x0000000300037212 */ /* 0x000fca00078efcff */
[----:B------:R0:W-:Y:S01]  /*5200*/  STG.E.U8 [R16.64], R3 ;  /* 0x0000000310007986 */ /* 0x0001e2000c101124 */
[----:B------:R-:W-:Y:S05]  /*5210*/  BRA `(.L_x_15107) ;  /* 0x000008a000007947 */ /* 0x000fea0003800000 */
.L_x_15118:
        /* <DEDUP_REMOVED lines=14> */
.L_x_15122:
[----:B------:R-:W-:Y:S01]  /*5300*/  IMAD.MOV.U32 R0, RZ, RZ, 0x7f ;  /* 0x0000007fff007424 */ /* 0x000fe200078e00ff */
[----:B------:R-:W-:-:S04]  /*5310*/  ISETP.GT.U32.AND P0, PT, R2, 0x7f800000, PT ;  /* 0x7f8000000200780c */ /* 0x000fc80003f04070 */
[----:B------:R-:W-:-:S04]  /*5320*/  SEL R0, R0, 0x7c, P0 ;  /* 0x0000007c00007807 */ /* 0x000fc80000000000 */
.L_x_15123:
[----:B------:R-:W-:Y:S05]  /*5330*/  BSYNC B0 ;  /* 0x0000000000007941 */ /* 0x000fea0003800000 */
.L_x_15121:
[----:B------:R-:W-:-:S04]  /*5340*/  LOP3.LUT R2, R3, 0x80000000, RZ, 0xc0, !PT ;  /* 0x8000000003027812 */ /* 0x000fc800078ec0ff */
[----:B------:R-:W-:-:S04]  /*5350*/  SHF.R.U32.HI R3, RZ, 0x18, R2 ;  /* 0x00000018ff037819 */ /* 0x000fc80000011602 */
[----:B------:R-:W-:-:S05]  /*5360*/  LOP3.LUT R3, R0, R3, RZ, 0xfc, !PT ;  /* 0x0000000300037212 */ /* 0x000fca00078efcff */
[----:B------:R0:W-:Y:S01]  /*5370*/  STG.E.U8 [R16.64], R3 ;  /* 0x0000000310007986 */ /* 0x0001e2000c101124 */
[----:B------:R-:W-:Y:S05]  /*5380*/  BRA `(.L_x_15107) ;  /* 0x0000073000007947 */ /* 0x000fea0003800000 */
.L_x_15117:
[----:B------:R-:W-:-:S04]  /*5390*/  LOP3.LUT R3, R3, 0xff, RZ, 0xc0, !PT ;  /* 0x000000ff03037812 */ /* 0x000fc800078ec0ff */
[----:B------:R-:W0:Y:S02]  /*53a0*/  I2F.U16 R0, R3 ;  /* 0x0000000300007306 */ /* 0x000e240000101000 */
[----:B0-----:R-:W-:-:S05]  /*53b0*/  F2FP.BF16.PACK_AB R0, RZ, R0 ;  /* 0x00000000ff00723e */ /* 0x001fca00000010ff */
[----:B------:R0:W-:Y:S01]  /*53c0*/  STG.E.U16 [R16.64], R0 ;  /* 0x0000000010007986 */ /* 0x0001e2000c101524 */
[----:B------:R-:W-:Y:S05]  /*53d0*/  BRA `(.L_x_15107) ;  /* 0x000006e000007947 */ /* 0x000fea0003800000 */
.L_x_15114:
        /* <DEDUP_REMOVED lines=11> */
.L_x_15126:
        /* <DEDUP_REMOVED lines=18> */
.L_x_15129:
[----:B------:R-:W-:-:S04]  /*55b0*/  LOP3.LUT R2, R3, 0x80000000, RZ, 0xc0, !PT ;  /* 0x8000000003027812 */ /* 0x000fc800078ec0ff */
[----:B------:R-:W-:-:S04]  /*55c0*/  SHF.R.U32.HI R3, RZ, 0x18, R2 ;  /* 0x00000018ff037819 */ /* 0x000fc80000011602 */
[----:B------:R-:W-:-:S04]  /*55d0*/  LOP3.LUT R0, R0, R3, RZ, 0xfc, !PT ;  /* 0x0000000300007212 */ /* 0x000fc800078efcff */
[----:B------:R-:W-:Y:S02]  /*55e0*/  PRMT R8, R0, 0x7610, R8 ;  /* 0x0000761000087816 */ /* 0x000fe40000000008 */
.L_x_15128:
[----:B------:R-:W-:Y:S05]  /*55f0*/  BSYNC B0 ;  /* 0x0000000000007941 */ /* 0x000fea0003800000 */
.L_x_15127:
[----:B------:R0:W-:Y:S01]  /*5600*/  STG.E.U8 [R16.64], R8 ;  /* 0x0000000810007986 */ /* 0x0001e2000c101124 */
[----:B------:R-:W-:Y:S05]  /*5610*/  BRA `(.L_x_15107) ;  /* 0x000004a000007947 */ /* 0x000fea0003800000 */
.L_x_15125:
        /* <DEDUP_REMOVED lines=18> */
.L_x_15132:
[----:B------:R-:W-:-:S04]  /*5740*/  LOP3.LUT R2, R3, 0x80000000, RZ, 0xc0, !PT ;  /* 0x8000000003027812 */ /* 0x000fc800078ec0ff */
[----:B------:R-:W-:-:S04]  /*5750*/  SHF.R.U32.HI R3, RZ, 0x18, R2 ;  /* 0x00000018ff037819 */ /* 0x000fc80000011602 */
[----:B------:R-:W-:-:S04]  /*5760*/  LOP3.LUT R0, R0, R3, RZ, 0xfc, !PT ;  /* 0x0000000300007212 */ /* 0x000fc800078efcff */
[----:B------:R-:W-:Y:S02]  /*5770*/  PRMT R8, R0, 0x7610, R8 ;  /* 0x0000761000087816 */ /* 0x000fe40000000008 */
.L_x_15131:
[----:B------:R-:W-:Y:S05]  /*5780*/  BSYNC B0 ;  /* 0x0000000000007941 */ /* 0x000fea0003800000 */
.L_x_15130:
[----:B------:R0:W-:Y:S01]  /*5790*/  STG.E.U8 [R16.64], R8 ;  /* 0x0000000810007986 */ /* 0x0001e2000c101124 */
[----:B------:R-:W-:Y:S05]  /*57a0*/  BRA `(.L_x_15107) ;  /* 0x0000031000007947 */ /* 0x000fea0003800000 */
.L_x_15124:
        /* <DEDUP_REMOVED lines=23> */
.L_x_15106:
        /* <DEDUP_REMOVED lines=20> */
.L_x_15134:
[----:B------:R-:W-:Y:S01]  /*5a60*/  LOP3.LUT R2, R3, 0xff, RZ, 0xc0, !PT ;  /* 0x000000ff03027812 */ /* 0x000fe200078ec0ff */
[----:B------:R-:W-:-:S05]  /*5a70*/  IMAD.MOV.U32 R3, RZ, RZ, RZ ;  /* 0x000000ffff037224 */ /* 0x000fca00078e00ff */
[----:B------:R0:W-:Y:S01]  /*5a80*/  STG.E.64 [R16.64], R2 ;  /* 0x0000000210007986 */ /* 0x0001e2000c101b24 */
[----:B------:R-:W-:Y:S05]  /*5a90*/  BRA `(.L_x_15107) ;  /* 0x0000002000007947 */ /* 0x000fea0003800000 */
.L_x_15133:
[----:B------:R-:W-:-:S05]  /*5aa0*/  LOP3.LUT R3, R3, 0xff, RZ, 0xc0, !PT ;  /* 0x000000ff03037812 */ /* 0x000fca00078ec0ff */
[----:B------:R0:W-:Y:S02]  /*5ab0*/  STG.E [R16.64], R3 ;  /* 0x0000000310007986 */ /* 0x0001e4000c101924 */
.L_x_15107:
        /* <DEDUP_REMOVED lines=231> */
.L_x_15135:
        /* <DEDUP_REMOVED lines=18> */
.L_x_15139:
[----:B------:R0:W5:Y:S01]  /*6a50*/  LDG.E.U8 R0, [R4.64] ;  /* 0x0000002404007981 */ /* 0x000162000c1e1100 */
[----:B------:R-:W-:Y:S05]  /*6a60*/  BRA `(.L_x_15141) ;  /* 0x00000dc000007947 */ /* 0x000fea0003800000 */
.L_x_15138:
        /* <DEDUP_REMOVED lines=8> */
.L_x_15143:
[----:B------:R0:W5:Y:S01]  /*6af0*/  LDG.E.U8 R0, [R4.64] ;  /* 0x0000002404007981 */ /* 0x000162000c1e1100 */
[----:B------:R-:W-:Y:S05]  /*6b00*/  BRA `(.L_x_15141) ;  /* 0x00000d2000007947 */ /* 0x000fea0003800000 */
.L_x_15142:
[----:B------:R0:W5:Y:S01]  /*6b10*/  LDG.E.U16 R0, [R4.64] ;  /* 0x0000002404007981 */ /* 0x000162000c1e1500 */
[----:B------:R-:W-:Y:S05]  /*6b20*/  BRA `(.L_x_15141) ;  /* 0x00000d0000007947 */ /* 0x000fea0003800000 */
.L_x_15137:
        /* <DEDUP_REMOVED lines=10> */
.L_x_15145:
[----:B------:R-:W2:Y:S02]  /*6bd0*/  LDG.E.U16 R2, [R4.64] ;  /* 0x0000002404027981 */ /* 0x000ea4000c1e1500 */
[----:B--2---:R-:W-:-:S06]  /*6be0*/  HADD2.F32 R2, -RZ, R2.H0_H0 ;  /* 0x20000002ff027230 */ /* 0x004fcc0000004100 */
[----:B------:R-:W0:Y:S02]  /*6bf0*/  F2I.S64.TRUNC R2, R2 ;  /* 0x0000000200027311 */ /* 0x000e24000020d900 */
[----:B0-----:R-:W-:Y:S01]  /*6c00*/  PRMT R0, R2, 0x7610, R0 ;  /* 0x0000761002007816 */ /* 0x001fe20000000000 */
[----:B------:R-:W-:Y:S05]  /*6c10*/  BRA `(.L_x_15141) ;  /* 0x00000c1000007947 */ /* 0x000fea0003800000 */
.L_x_15144:
        /* <DEDUP_REMOVED lines=10> */
.L_x_15147:
[----:B------:R-:W2:Y:S02]  /*6cc0*/  LDG.E.U16 R4, [R4.64] ;  /* 0x0000002404047981 */ /* 0x000ea4000c1e1500 */
[----:B--2---:R-:W-:-:S06]  /*6cd0*/  HADD2.F32 R2, -RZ, R4.H0_H0 ;  /* 0x20000004ff027230 */ /* 0x004fcc0000004100 */
[----:B------:R-:W0:Y:S02]  /*6ce0*/  F2I.S64.TRUNC R2, R2 ;  /* 0x0000000200027311 */ /* 0x000e24000020d900 */
[----:B0-----:R-:W-:Y:S01]  /*6cf0*/  PRMT R0, R2, 0x7610, R0 ;  /* 0x0000761002007816 */ /* 0x001fe20000000000 */
[----:B------:R-:W-:Y:S05]  /*6d00*/  BRA `(.L_x_15141) ;  /* 0x00000b2000007947 */ /* 0x000fea0003800000 */
.L_x_15146:
[----:B------:R-:W2:Y:S02]  /*6d10*/  LDG.E.64 R2, [R4.64] ;  /* 0x0000002404027981 */ /* 0x000ea4000c1e1b00 */
[----:B--2---:R-:W0:Y:S02]  /*6d20*/  F2I.S64.F64.TRUNC R2, R2 ;  /* 0x0000000200027311 */ /* 0x004e24000030d900 */
[----:B0-----:R-:W-:Y:S01]  /*6d30*/  PRMT R0, R2, 0x7610, R0 ;  /* 0x0000761002007816 */ /* 0x001fe20000000000 */
[----:B------:R-:W-:Y:S05]  /*6d40*/  BRA `(.L_x_15141) ;  /* 0x00000ae000007947 */ /* 0x000fea0003800000 */
.L_x_15136:
        /* <DEDUP_REMOVED lines=12> */
.L_x_15150:
[----:B------:R-:W2:Y:S02]  /*6e10*/  LDG.E.64 R4, [R4.64] ;  /* 0x0000002404047981 */ /* 0x000ea4000c1e1b00 */
[----:B--2---:R-:W0:Y:S02]  /*6e20*/  F2I.S64.F64.TRUNC R2, R4 ;  /* 0x0000000400027311 */ /* 0x004e24000030d900 */
[----:B0-----:R-:W-:Y:S01]  /*6e30*/  PRMT R0, R2, 0x7610, R0 ;  /* 0x0000761002007816 */ /* 0x001fe20000000000 */
[----:B------:R-:W-:Y:S05]  /*6e40*/  BRA `(.L_x_15141) ;  /* 0x000009e000007947 */ /* 0x000fea0003800000 */
.L_x_15149:
        /* <DEDUP_REMOVED lines=28> */
.L_x_15152:
        /* <DEDUP_REMOVED lines=15> */
.L_x_15151:
[----:B------:R-:W2:Y:S02]  /*7100*/  LDG.E.U16 R2, [R4.64] ;  /* 0x0000002404027981 */ /* 0x000ea4000c1e1500 */
[----:B--2---:R-:W-:-:S06]  /*7110*/  PRMT R2, RZ, 0x5410, R2 ;  /* 0x00005410ff027816 */ /* 0x004fcc0000000002 */
[----:B------:R-:W0:Y:S02]  /*7120*/  F2I.S64.TRUNC R2, R2 ;  /* 0x0000000200027311 */ /* 0x000e24000020d900 */
[----:B0-----:R-:W-:Y:S01]  /*7130*/  PRMT R0, R2, 0x7610, R0 ;  /* 0x0000761002007816 */ /* 0x001fe20000000000 */
[----:B------:R-:W-:Y:S05]  /*7140*/  BRA `(.L_x_15141) ;  /* 0x000006e000007947 */ /* 0x000fea0003800000 */
.L_x_15148:
        /* <DEDUP_REMOVED lines=10> */
.L_x_15155:
        /* <DEDUP_REMOVED lines=21> */
.L_x_15159:
[----:B------:R-:W-:Y:S05]  /*7340*/  BSYNC B1 ;  /* 0x0000000000017941 */ /* 0x000fea0003800000 */
.L_x_15158:
[----:B------:R-:W-:Y:S01]  /*7350*/  IMAD.SHL.U32 R2, R2, 0x100000, RZ ;  /* 0x0010000002027824 */ /* 0x000fe200078e00ff */
[----:B------:R-:W-:-:S04]  /*7360*/  LEA R3, R0, 0x3b800000, 0x17 ;  /* 0x3b80000000037811 */ /* 0x000fc800078eb8ff */
[----:B------:R-:W-:Y:S02]  /*7370*/  LOP3.LUT R2, R3, R2, R4, 0xfe, !PT ;  /* 0x0000000203027212 */ /* 0x000fe400078efe04 */
.L_x_15157:
[----:B------:R-:W-:Y:S05]  /*7380*/  BSYNC B0 ;  /* 0x0000000000007941 */ /* 0x000fea0003800000 */
.L_x_15156:
[----:B------:R-:W0:Y:S02]  /*7390*/  F2I.S64.TRUNC R2, R2 ;  /* 0x0000000200027311 */ /* 0x000e24000020d900 */
[----:B0-----:R-:W-:Y:S01]  /*73a0*/  PRMT R0, R2, 0x7610, R0 ;  /* 0x0000761002007816 */ /* 0x001fe20000000000 */
[----:B------:R-:W-:Y:S05]  /*73b0*/  BRA `(.L_x_15141) ;  /* 0x0000047000007947 */ /* 0x000fea0003800000 */
.L_x_15154:
        /* <DEDUP_REMOVED lines=21> */
.L_x_15163:
[----:B------:R-:W-:Y:S05]  /*7510*/  BSYNC B1 ;  /* 0x0000000000017941 */ /* 0x000fea0003800000 */
.L_x_15162:
[----:B------:R-:W-:Y:S01]  /*7520*/  IMAD.SHL.U32 R2, R2, 0x200000, RZ ;  /* 0x0020000002027824 */ /* 0x000fe200078e00ff */
[----:B------:R-:W-:-:S04]  /*7530*/  LEA R3, R0, 0x37800000, 0x17 ;  /* 0x3780000000037811 */ /* 0x000fc800078eb8ff */
[----:B------:R-:W-:Y:S02]  /*7540*/  LOP3.LUT R2, R3, R2, R4, 0xfe, !PT ;  /* 0x0000000203027212 */ /* 0x000fe400078efe04 */
.L_x_15161:
[----:B------:R-:W-:Y:S05]  /*7550*/  BSYNC B0 ;  /* 0x0000000000007941 */ /* 0x000fea0003800000 */
.L_x_15160:
[----:B------:R-:W0:Y:S02]  /*7560*/  F2I.S64.TRUNC R2, R2 ;  /* 0x0000000200027311 */ /* 0x000e24000020d900 */
[----:B0-----:R-:W-:Y:S01]  /*7570*/  PRMT R0, R2, 0x7610, R0 ;  /* 0x0000761002007816 */ /* 0x001fe20000000000 */
[----:B------:R-:W-:Y:S05]  /*7580*/  BRA `(.L_x_15141) ;  /* 0x000002a000007947 */ /* 0x000fea0003800000 */
.L_x_15153:
        /* <DEDUP_REMOVED lines=14> */
.L_x_15167:
[----:B------:R-:W-:Y:S05]  /*7670*/  BSYNC B0 ;  /* 0x0000000000007941 */ /* 0x000fea0003800000 */
.L_x_15166:
[----:B------:R-:W0:Y:S02]  /*7680*/  F2I.S64.TRUNC R2, R2 ;  /* 0x0000000200027311 */ /* 0x000e24000020d900 */
[----:B0-----:R-:W-:Y:S01]  /*7690*/  PRMT R0, R2, 0x7610, R0 ;  /* 0x0000761002007816 */ /* 0x001fe20000000000 */
[----:B------:R-:W-:Y:S05]  /*76a0*/  BRA `(.L_x_15141) ;  /* 0x0000018000007947 */ /* 0x000fea0003800000 */
.L_x_15140:
        /* <DEDUP_REMOVED lines=21> */
.L_x_15165:
[----:B------:R0:W5:Y:S01]  /*7800*/  LDG.E.U8 R0, [R4.64] ;  /* 0x0000002404007981 */ /* 0x000162000c1e1100 */
[----:B------:R-:W-:Y:S05]  /*7810*/  BRA `(.L_x_15141) ;  /* 0x0000001000007947 */ /* 0x000fea0003800000 */
.L_x_15164:
[----:B------:R0:W5:Y:S02]  /*7820*/  LDG.E.U8 R0, [R4.64] ;  /* 0x0000002404007981 */ /* 0x000164000c1e1100 */
.L_x_15141:
        /* <DEDUP_REMOVED lines=16> */
.L_x_15171:
[----:B------:R0:W-:Y:S01]  /*7930*/  STG.E.U8 [R16.64], R3 ;  /* 0x0000000310007986 */ /* 0x0001e2000c101124 */
[----:B------:R-:W-:Y:S05]  /*7940*/  BRA `(.L_x_15173) ;  /* 0x00000e9000007947 */ /* 0x000fea0003800000 */
.L_x_15170:
        /* <DEDUP_REMOVED lines=10> */
.L_x_15175:
[----:B------:R-:W-:-:S05]  /*79f0*/  LOP3.LUT R3, R3, 0xff, RZ, 0xc0, !PT ;  /* 0x000000ff03037812 */ /* 0x000fca00078ec0ff */
[----:B------:R0:W-:Y:S01]  /*7a00*/  STG.E [R16.64], R3 ;  /* 0x0000000310007986 */ /* 0x0001e2000c101924 */
[----:B------:R-:W-:Y:S05]  /*7a10*/  BRA `(.L_x_15173) ;  /* 0x00000dc000007947 */ /* 0x000fea0003800000 */
.L_x_15174:
[----:B------:R-:W-:-:S05]  /*7a20*/  LOP3.LUT R3, R3, 0xff, RZ, 0xc0, !PT ;  /* 0x000000ff03037812 */ /* 0x000fca00078ec0ff */
[----:B------:R0:W-:Y:S01]  /*7a30*/  STG.E.U16 [R16.64], R3 ;  /* 0x0000000310007986 */ /* 0x0001e2000c101524 */
[----:B------:R-:W-:Y:S05]  /*7a40*/  BRA `(.L_x_15173) ;  /* 0x00000d9000007947 */ /* 0x000fea0003800000 */
.L_x_15169:
        /* <DEDUP_REMOVED lines=10> */
.L_x_15177:
[----:B------:R-:W-:-:S04]  /*7af0*/  LOP3.LUT R3, R3, 0xff, RZ, 0xc0, !PT ;  /* 0x000000ff03037812 */ /* 0x000fc800078ec0ff */
[----:B------:R-:W0:Y:S02]  /*7b00*/  I2F.U16 R0, R3 ;  /* 0x0000000300007306 */ /* 0x000e240000101000 */
[----:B0-----:R-:W-:-:S05]  /*7b10*/  F2FP.PACK_AB R0, RZ, R0 ;  /* 0x00000000ff00723e */ /* 0x001fca00000000ff */
[----:B------:R0:W-:Y:S01]  /*7b20*/  STG.E.U16 [R16.64], R0 ;  /* 0x0000000010007986 */ /* 0x0001e2000c101524 */
[----:B------:R-:W-:Y:S05]  /*7b30*/  BRA `(.L_x_15173) ;  /* 0x00000ca000007947 */ /* 0x000fea0003800000 */
.L_x_15176:
        /* <DEDUP_REMOVED lines=11> */
.L_x_15179:
[----:B------:R-:W-:-:S06]  /*7bf0*/  LOP3.LUT R3, R3, 0xff, RZ, 0xc0, !PT ;  /* 0x000000ff03037812 */ /* 0x000fcc00078ec0ff */
[----:B------:R-:W0:Y:S02]  /*7c00*/  I2F.U16 R3, R3 ;  /* 0x0000000300037306 */ /* 0x000e240000101000 */
[----:B0-----:R-:W-:-:S04]  /*7c10*/  F2FP.PACK_AB R3, RZ, R3 ;  /* 0x00000003ff03723e */ /* 0x001fc800000000ff */
[----:B------:R-:W-:-:S05]  /*7c20*/  PRMT R3, R3, 0x5410, RZ ;  /* 0x0000541003037816 */ /* 0x000fca00000000ff */
[----:B------:R0:W-:Y:S01]  /*7c30*/  STG.E [R16.64], R3 ;  /* 0x0000000310007986 */ /* 0x0001e2000c101924 */
[----:B------:R-:W-:Y:S05]  /*7c40*/  BRA `(.L_x_15173) ;  /* 0x00000b9000007947 */ /* 0x000fea0003800000 */
.L_x_15178:
[----:B------:R-:W-:-:S06]  /*7c50*/  LOP3.LUT R3, R3, 0xff, RZ, 0xc0, !PT ;  /* 0x000000ff03037812 */ /* 0x000fcc00078ec0ff */
[----:B------:R-:W0:Y:S02]  /*7c60*/  I2F.F64.U16 R2, R3 ;  /* 0x0000000300027312 */ /* 0x000e240000101800 */
[----:B0-----:R0:W-:Y:S01]  /*7c70*/  STG.E.64 [R16.64], R2 ;  /* 0x0000000210007986 */ /* 0x0011e2000c101b24 */
[----:B------:R-:W-:Y:S05]  /*7c80*/  BRA `(.L_x_15173) ;  /* 0x00000b5000007947 */ /* 0x000fea0003800000 */
.L_x_15168:
        /* <DEDUP_REMOVED lines=12> */
.L_x_15182:
[----:B------:R-:W-:Y:S01]  /*7d50*/  LOP3.LUT R4, R3, 0xff, RZ, 0xc0, !PT ;  /* 0x000000ff03047812 */ /* 0x000fe200078ec0ff */
[----:B------:R-:W-:-:S05]  /*7d60*/  CS2R R6, SRZ ;  /* 0x0000000000067805 */ /* 0x000fca000001ff00 */
[----:B------:R-:W0:Y:S02]  /*7d70*/  I2F.F64.U16 R4, R4 ;  /* 0x0000000400047312 */ /* 0x000e240000101800 */
[----:B0-----:R0:W-:Y:S01]  /*7d80*/  STG.E.128 [R16.64], R4 ;  /* 0x0000000410007986 */ /* 0x0011e2000c101d24 */
[----:B------:R-:W-:Y:S05]  /*7d90*/  BRA `(.L_x_15173) ;  /* 0x00000a4000007947 */ /* 0x000fea0003800000 */
.L_x_15181:
        /* <DEDUP_REMOVED lines=22> */
.L_x_15186:
[----:B------:R-:W-:Y:S05]  /*7f00*/  BSYNC B0 ;  /* 0x0000000000007941 */ /* 0x000fea0003800000 */
.L_x_15185:
[----:B------:R-:W-:-:S05]  /*7f10*/  LOP3.LUT R3, R0, R3, RZ, 0xfc, !PT ;  /* 0x0000000300037212 */ /* 0x000fca00078efcff */
[----:B------:R0:W-:Y:S01]  /*7f20*/  STG.E.U8 [R16.64], R3 ;  /* 0x0000000310007986 */ /* 0x0001e2000c101124 */
[----:B------:R-:W-:Y:S05]  /*7f30*/  BRA `(.L_x_15173) ;  /* 0x000008a000007947 */ /* 0x000fea0003800000 */
.L_x_15184:
        /* <DEDUP_REMOVED lines=14> */
.L_x_15188:
[----:B------:R-:W-:Y:S01]  /*8020*/  IMAD.MOV.U32 R0, RZ, RZ, 0x7f ;  /* 0x0000007fff007424 */ /* 0x000fe200078e00ff */
[----:B------:R-:W-:-:S04]  /*8030*/  ISETP.GT.U32.AND P0, PT, R2, 0x7f800000, PT ;  /* 0x7f8000000200780c */ /* 0x000fc80003f04070 */
[----:B------:R-:W-:-:S04]  /*8040*/  SEL R0, R0, 0x7c, P0 ;  /* 0x0000007c00007807 */ /* 0x000fc80000000000 */
.L_x_15189:
[----:B------:R-:W-:Y:S05]  /*8050*/  BSYNC B0 ;  /* 0x0000000000007941 */ /* 0x000fea0003800000 */
.L_x_15187:
[----:B------:R-:W-:-:S04]  /*8060*/  LOP3.LUT R2, R3, 0x80000000, RZ, 0xc0, !PT ;  /* 0x8000000003027812 */ /* 0x000fc800078ec0ff */
[----:B------:R-:W-:-:S04]  /*8070*/  SHF.R.U32.HI R3, RZ, 0x18, R2 ;  /* 0x00000018ff037819 */ /* 0x000fc80000011602 */
[----:B------:R-:W-:-:S05]  /*8080*/  LOP3.LUT R3, R0, R3, RZ, 0xfc, !PT ;  /* 0x0000000300037212 */ /* 0x000fca00078efcff */
[----:B------:R0:W-:Y:S01]  /*8090*/  STG.E.U8 [R16.64], R3 ;  /* 0x0000000310007986 */ /* 0x0001e2000c101124 */
[----:B------:R-:W-:Y:S05]  /*80a0*/  BRA `(.L_x_15173) ;  /* 0x0000073000007947 */ /* 0x000fea0003800000 */
.L_x_15183:
[----:B------:R-:W-:-:S04]  /*80b0*/  LOP3.LUT R3, R3, 0xff, RZ, 0xc0, !PT ;  /* 0x000000ff03037812 */ /* 0x000fc800078ec0ff */
[----:B------:R-:W0:Y:S02]  /*80c0*/  I2F.U16 R0, R3 ;  /* 0x0000000300007306 */ /* 0x000e240000101000 */
[----:B0-----:R-:W-:-:S05]  /*80d0*/  F2FP.BF16.PACK_AB R0, RZ, R0 ;  /* 0x00000000ff00723e */ /* 0x001fca00000010ff */
[----:B------:R0:W-:Y:S01]  /*80e0*/  STG.E.U16 [R16.64], R0 ;  /* 0x0000000010007986 */ /* 0x0001e2000c101524 */
[----:B------:R-:W-:Y:S05]  /*80f0*/  BRA `(.L_x_15173) ;  /* 0x000006e000007947 */ /* 0x000fea0003800000 */
.L_x_15180:
        /* <DEDUP_REMOVED lines=11> */
.L_x_15192:
        /* <DEDUP_REMOVED lines=18> */
.L_x_15195:
[----:B------:R-:W-:-:S04]  /*82d0*/  LOP3.LUT R2, R3, 0x80000000, RZ, 0xc0, !PT ;  /* 0x8000000003027812 */ /* 0x000fc800078ec0ff */
[----:B------:R-:W-:-:S04]  /*82e0*/  SHF.R.U32.HI R3, RZ, 0x18, R2 ;  /* 0x00000018ff037819 */ /* 0x000fc80000011602 */
[----:B------:R-:W-:-:S04]  /*82f0*/  LOP3.LUT R0, R0, R3, RZ, 0xfc, !PT ;  /* 0x0000000300007212 */ /* 0x000fc800078efcff */
[----:B------:R-:W-:Y:S02]  /*8300*/  PRMT R8, R0, 0x7610, R8 ;  /* 0x0000761000087816 */ /* 0x000fe40000000008 */
.L_x_15194:
[----:B------:R-:W-:Y:S05]  /*8310*/  BSYNC B0 ;  /* 0x0000000000007941 */ /* 0x000fea0003800000 */
.L_x_15193:
[----:B------:R0:W-:Y:S01]  /*8320*/  STG.E.U8 [R16.64], R8 ;  /* 0x0000000810007986 */ /* 0x0001e2000c101124 */
[----:B------:R-:W-:Y:S05]  /*8330*/  BRA `(.L_x_15173) ;  /* 0x000004a000007947 */ /* 0x000fea0003800000 */
.L_x_15191:
        /* <DEDUP_REMOVED lines=18> */
.L_x_15198:
[----:B------:R-:W-:-:S04]  /*8460*/  LOP3.LUT R2, R3, 0x80000000, RZ, 0xc0, !PT ;  /* 0x8000000003027812 */ /* 0x000fc800078ec0ff */
[----:B------:R-:W-:-:S04]  /*8470*/  SHF.R.U32.HI R3, RZ, 0x18, R2 ;  /* 0x00000018ff037819 */ /* 0x000fc80000011602 */
[----:B------:R-:W-:-:S04]  /*8480*/  LOP3.LUT R0, R0, R3, RZ, 0xfc, !PT ;  /* 0x0000000300007212 */ /* 0x000fc800078efcff */
[----:B------:R-:W-:Y:S02]  /*8490*/  PRMT R8, R0, 0x7610, R8 ;  /* 0x0000761000087816 */ /* 0x000fe40000000008 */
.L_x_15197:
[----:B------:R-:W-:Y:S05]  /*84a0*/  BSYNC B0 ;  /* 0x0000000000007941 */ /* 0x000fea0003800000 */
.L_x_15196:
[----:B------:R0:W-:Y:S01]  /*84b0*/  STG.E.U8 [R16.64], R8 ;  /* 0x0000000810007986 */ /* 0x0001e2000c101124 */
[----:B------:R-:W-:Y:S05]  /*84c0*/  BRA `(.L_x_15173) ;  /* 0x0000031000007947 */ /* 0x000fea0003800000 */
.L_x_15190:
        /* <DEDUP_REMOVED lines=23> */
.L_x_15172:
        /* <DEDUP_REMOVED lines=20> */
.L_x_15200:
[----:B------:R-:W-:Y:S01]  /*8780*/  LOP3.LUT R2, R3, 0xff, RZ, 0xc0, !PT ;  /* 0x000000ff03027812 */ /* 0x000fe200078ec0ff */
[----:B------:R-:W-:-:S05]  /*8790*/  IMAD.MOV.U32 R3, RZ, RZ, RZ ;  /* 0x000000ffff037224 */ /* 0x000fca00078e00ff */
[----:B------:R0:W-:Y:S01]  /*87a0*/  STG.E.64 [R16.64], R2 ;  /* 0x0000000210007986 */ /* 0x0001e2000c101b24 */
[----:B------:R-:W-:Y:S05]  /*87b0*/  BRA `(.L_x_15173) ;  /* 0x0000002000007947 */ /* 0x000fea0003800000 */
.L_x_15199:
[----:B------:R-:W-:-:S05]  /*87c0*/  LOP3.LUT R3, R3, 0xff, RZ, 0xc0, !PT ;  /* 0x000000ff03037812 */ /* 0x000fca00078ec0ff */
[----:B------:R0:W-:Y:S02]  /*87d0*/  STG.E [R16.64], R3 ;  /* 0x0000000310007986 */ /* 0x0001e4000c101924 */
.L_x_15173:
[----:B------:R-:W-:Y:S02]  /*87e0*/  IADD3 R19, R19, 0x80, RZ ;  /* 0x0000008013137810 */ /* 0x000fe40007ffe0ff */
.L_x_15068:
[----:B------:R-:W-:Y:S05]  /*87f0*/  BSYNC B6 ;  /* 0x0000000000067941 */ /* 0x000fea0003800000 */
.L_x_15067:
        /* <DEDUP_REMOVED lines=230> */
.L_x_15201:
        /* <DEDUP_REMOVED lines=18> */
.L_x_15205:
[----:B------:R0:W5:Y:S01]  /*9780*/  LDG.E.U8 R0, [R4.64] ;  /* 0x0000002404007981 */ /* 0x000162000c1e1100 */
[----:B------:R-:W-:Y:S05]  /*9790*/  BRA `(.L_x_15207) ;  /* 0x00000dc000007947 */ /* 0x000fea0003800000 */
.L_x_15204:
        /* <DEDUP_REMOVED lines=8> */
.L_x_15209:
[----:B------:R0:W5:Y:S01]  /*9820*/  LDG.E.U8 R0, [R4.64] ;  /* 0x0000002404007981 */ /* 0x000162000c1e1100 */
[----:B------:R-:W-:Y:S05]  /*9830*/  BRA `(.L_x_15207) ;  /* 0x00000d2000007947 */ /* 0x000fea0003800000 */
.L_x_15208:
[----:B------:R0:W5:Y:S01]  /*9840*/  LDG.E.U16 R0, [R4.64] ;  /* 0x0000002404007981 */ /* 0x000162000c1e1500 */
[----:B------:R-:W-:Y:S05]  /*9850*/  BRA `(.L_x_15207) ;  /* 0x00000d0000007947 */ /* 0x000fea0003800000 */
.L_x_15203:
        /* <DEDUP_REMOVED lines=10> */
.L_x_15211:
[----:B------:R-:W2:Y:S02]  /*9900*/  LDG.E.U16 R2, [R4.64] ;  /* 0x0000002404027981 */ /* 0x000ea4000c1e1500 */
[----:B--2---:R-:W-:-:S06]  /*9910*/  HADD2.F32 R2, -RZ, R2.H0_H0 ;  /* 0x20000002ff027230 */ /* 0x004fcc0000004100 */
[----:B------:R-:W0:Y:S02]  /*9920*/  F2I.S64.TRUNC R2, R2 ;  /* 0x0000000200027311 */ /* 0x000e24000020d900 */
[----:B0-----:R-:W-:Y:S01]  /*9930*/  PRMT R0, R2, 0x7610, R0 ;  /* 0x0000761002007816 */ /* 0x001fe20000000000 */
[----:B------:R-:W-:Y:S05]  /*9940*/  BRA `(.L_x_15207) ;  /* 0x00000c1000007947 */ /* 0x000fea0003800000 */
.L_x_15210:
        /* <DEDUP_REMOVED lines=10> */
.L_x_15213:
[----:B------:R-:W2:Y:S02]  /*99f0*/  LDG.E.U16 R4, [R4.64] ;  /* 0x0000002404047981 */ /* 0x000ea4000c1e1500 */
[----:B--2---:R-:W-:-:S06]  /*9a00*/  HADD2.F32 R2, -RZ, R4.H0_H0 ;  /* 0x20000004ff027230 */ /* 0x004fcc0000004100 */
[----:B------:R-:W0:Y:S02]  /*9a10*/  F2I.S64.TRUNC R2, R2 ;  /* 0x0000000200027311 */ /* 0x000e24000020d900 */
[----:B0-----:R-:W-:Y:S01]  /*9a20*/  PRMT R0, R2, 0x7610, R0 ;  /* 0x0000761002007816 */ /* 0x001fe20000000000 */
[----:B------:R-:W-:Y:S05]  /*9a30*/  BRA `(.L_x_15207) ;  /* 0x00000b2000007947 */ /* 0x000fea0003800000 */
.L_x_15212:
[----:B------:R-:W2:Y:S02]  /*9a40*/  LDG.E.64 R2, [R4.64] ;  /* 0x0000002404027981 */ /* 0x000ea4000c1e1b00 */
[----:B--2---:R-:W0:Y:S02]  /*9a50*/  F2I.S64.F64.TRUNC R2, R2 ;  /* 0x0000000200027311 */ /* 0x004e24000030d900 */
[----:B0-----:R-:W-:Y:S01]  /*9a60*/  PRMT R0, R2, 0x7610, R0 ;  /* 0x0000761002007816 */ /* 0x001fe20000000000 */
[----:B------:R-:W-:Y:S05]  /*9a70*/  BRA `(.L_x_15207) ;  /* 0x00000ae000007947 */ /* 0x000fea0003800000 */
.L_x_15202:
        /* <DEDUP_REMOVED lines=12> */
.L_x_15216:
[----:B------:R-:W2:Y:S02]  /*9b40*/  LDG.E.64 R4, [R4.64] ;  /* 0x0000002404047981 */ /* 0x000ea4000c1e1b00 */
[----:B--2---:R-:W0:Y:S02]  /*9b50*/  F2I.S64.F64.TRUNC R2, R4 ;  /* 0x0000000400027311 */ /* 0x004e24000030d900 */
[----:B0-----:R-:W-:Y:S01]  /*9b60*/  PRMT R0, R2, 0x7610, R0 ;  /* 0x0000761002007816 */ /* 0x001fe20000000000 */
[----:B------:R-:W-:Y:S05]  /*9b70*/  BRA `(.L_x_15207) ;  /* 0x000009e000007947 */ /* 0x000fea0003800000 */
.L_x_15215:
        /* <DEDUP_REMOVED lines=28> */
.L_x_15218:
        /* <DEDUP_REMOVED lines=15> */
.L_x_15217:
[----:B------:R-:W2:Y:S02]  /*9e30*/  LDG.E.U16 R2, [R4.64] ;  /* 0x0000002404027981 */ /* 0x000ea4000c1e1500 */
[----:B--2---:R-:W-:-:S06]  /*9e40*/  PRMT R2, RZ, 0x5410, R2 ;  /* 0x00005410ff027816 */ /* 0x004fcc0000000002 */
[----:B------:R-:W0:Y:S02]  /*9e50*/  F2I.S64.TRUNC R2, R2 ;  /* 0x0000000200027311 */ /* 0x000e24000020d900 */
[----:B0-----:R-:W-:Y:S01]  /*9e60*/  PRMT R0, R2, 0x7610, R0 ;  /* 0x0000761002007816 */ /* 0x001fe20000000000 */
[----:B------:R-:W-:Y:S05]  /*9e70*/  BRA `(.L_x_15207) ;  /* 0x000006e000007947 */ /* 0x000fea0003800000 */
.L_x_15214:
        /* <DEDUP_REMOVED lines=10> */
.L_x_15221:
        /* <DEDUP_REMOVED lines=21> */
.L_x_15225:
[----:B------:R-:W-:Y:S05]  /*a070*/  BSYNC B1 ;  /* 0x0000000000017941 */ /* 0x000fea0003800000 */
.L_x_15224:
[----:B------:R-:W-:Y:S01]  /*a080*/  IMAD.SHL.U32 R2, R2, 0x100000, RZ ;  /* 0x0010000002027824 */ /* 0x000fe200078e00ff */
[----:B------:R-:W-:-:S04]  /*a090*/  LEA R3, R0, 0x3b800000, 0x17 ;  /* 0x3b80000000037811 */ /* 0x000fc800078eb8ff */
[----:B------:R-:W-:Y:S02]  /*a0a0*/  LOP3.LUT R2, R3, R2, R4, 0xfe, !PT ;  /* 0x0000000203027212 */ /* 0x000fe400078efe04 */
.L_x_15223:
[----:B------:R-:W-:Y:S05]  /*a0b0*/  BSYNC B0 ;  /* 0x0000000000007941 */ /* 0x000fea0003800000 */
.L_x_15222:
[----:B------:R-:W0:Y:S02]  /*a0c0*/  F2I.S64.TRUNC R2, R2 ;  /* 0x0000000200027311 */ /* 0x000e24000020d900 */
[----:B0-----:R-:W-:Y:S01]  /*a0d0*/  PRMT R0, R2, 0x7610, R0 ;  /* 0x0000761002007816 */ /* 0x001fe20000000000 */
[----:B------:R-:W-:Y:S05]  /*a0e0*/  BRA `(.L_x_15207) ;  /* 0x0000047000007947 */ /* 0x000fea0003800000 */
.L_x_15220:
        /* <DEDUP_REMOVED lines=21> */
.L_x_15229:
[----:B------:R-:W-:Y:S05]  /*a240*/  BSYNC B1 ;  /* 0x0000000000017941 */ /* 0x000fea0003800000 */
.L_x_15228:
[----:B------:R-:W-:Y:S01]  /*a250*/  IMAD.SHL.U32 R2, R2, 0x200000, RZ ;  /* 0x0020000002027824 */ /* 0x000fe200078e00ff */
[----:B------:R-:W-:-:S04]  /*a260*/  LEA R3, R0, 0x37800000, 0x17 ;  /* 0x3780000000037811 */ /* 0x000fc800078eb8ff */
[----:B------:R-:W-:Y:S02]  /*a270*/  LOP3.LUT R2, R3, R2, R4, 0xfe, !PT ;  /* 0x0000000203027212 */ /* 0x000fe400078efe04 */
.L_x_15227:
[----:B------:R-:W-:Y:S05]  /*a280*/  BSYNC B0 ;  /* 0x0000000000007941 */ /* 0x000fea0003800000 */
.L_x_15226:
[----:B------:R-:W0:Y:S02]  /*a290*/  F2I.S64.TRUNC R2, R2 ;  /* 0x0000000200027311 */ /* 0x000e24000020d900 */
[----:B0-----:R-:W-:Y:S01]  /*a2a0*/  PRMT R0, R2, 0x7610, R0 ;  /* 0x0000761002007816 */ /* 0x001fe20000000000 */
[----:B------:R-:W-:Y:S05]  /*a2b0*/  BRA `(.L_x_15207) ;  /* 0x000002a000007947 */ /* 0x000fea0003800000 */
.L_x_15219:
        /* <DEDUP_REMOVED lines=14> */
.L_x_15233:
[----:B------:R-:W-:Y:S05]  /*a3a0*/  BSYNC B0 ;  /* 0x0000000000007941 */ /* 0x000fea0003800000 */
.L_x_15232:
[----:B------:R-:W0:Y:S02]  /*a3b0*/  F2I.S64.TRUNC R2, R2 ;  /* 0x0000000200027311 */ /* 0x000e24000020d900 */
[----:B0-----:R-:W-:Y:S01]  /*a3c0*/  PRMT R0, R2, 0x7610, R0 ;  /* 0x0000761002007816 */ /* 0x001fe20000000000 */
[----:B------:R-:W-:Y:S05]  /*a3d0*/  BRA `(.L_x_15207) ;  /* 0x0000018000007947 */ /* 0x000fea0003800000 */
.L_x_15206:
        /* <DEDUP_REMOVED lines=21> */
.L_x_15231:
[----:B------:R0:W5:Y:S01]  /*a530*/  LDG.E.U8 R0, [R4.64] ;  /* 0x0000002404007981 */ /* 0x000162000c1e1100 */
[----:B------:R-:W-:Y:S05]  /*a540*/  BRA `(.L_x_15207) ;  /* 0x0000001000007947 */ /* 0x000fea0003800000 */
.L_x_15230:
[----:B------:R0:W5:Y:S02]  /*a550*/  LDG.E.U8 R0, [R4.64] ;  /* 0x0000002404007981 */ /* 0x000164000c1e1100 */
.L_x_15207:
        /* <DEDUP_REMOVED lines=16> */
.L_x_15237:
[----:B------:R-:W-:Y:S01]  /*a660*/  STG.E.U8 [R16.64], R3 ;  /* 0x0000000310007986 */ /* 0x000fe2000c101124 */
[----:B------:R-:W-:Y:S05]  /*a670*/  EXIT ;  /* 0x000000000000794d */ /* 0x000fea0003800000 */
.L_x_15236:
        /* <DEDUP_REMOVED lines=10> */
.L_x_15240:
[----:B------:R-:W-:-:S05]  /*a720*/  LOP3.LUT R3, R3, 0xff, RZ, 0xc0, !PT ;  /* 0x000000ff03037812 */ /* 0x000fca00078ec0ff */
[----:B------:R-:W-:Y:S01]  /*a730*/  STG.E [R16.64], R3 ;  /* 0x0000000310007986 */ /* 0x000fe2000c101924 */
[----:B------:R-:W-:Y:S05]  /*a740*/  EXIT ;  /* 0x000000000000794d */ /* 0x000fea0003800000 */
.L_x_15239:
[----:B------:R-:W-:-:S05]  /*a750*/  LOP3.LUT R3, R3, 0xff, RZ, 0xc0, !PT ;  /* 0x000000ff03037812 */ /* 0x000fca00078ec0ff */
[----:B------:R-:W-:Y:S01]  /*a760*/  STG.E.U16 [R16.64], R3 ;  /* 0x0000000310007986 */ /* 0x000fe2000c101524 */
[----:B------:R-:W-:Y:S05]  /*a770*/  EXIT ;  /* 0x000000000000794d */ /* 0x000fea0003800000 */
.L_x_15235:
        /* <DEDUP_REMOVED lines=8> */
[----:B0-----:R-:W-:Y:S01]  /*a800*/  STG.E [R16.64], R3 ;  /* 0x0000000310007986 */ /* 0x001fe2000c101924 */
[----:B------:R-:W-:Y:S05]  /*a810*/  EXIT ;  /* 0x000000000000794d */ /* 0x000fea0003800000 */
.L_x_15242:
[----:B------:R-:W-:-:S04]  /*a820*/  LOP3.LUT R3, R3, 0xff, RZ, 0xc0, !PT ;  /* 0x000000ff03037812 */ /* 0x000fc800078ec0ff */
[----:B------:R-:W0:Y:S02]  /*a830*/  I2F.U16 R0, R3 ;  /* 0x0000000300007306 */ /* 0x000e240000101000 */
[----:B0-----:R-:W-:-:S05]  /*a840*/  F2FP.PACK_AB R0, RZ, R0 ;  /* 0x00000000ff00723e */ /* 0x001fca00000000ff */
[----:B------:R-:W-:Y:S01]  /*a850*/  STG.E.U16 [R16.64], R0 ;  /* 0x0000000010007986 */ /* 0x000fe2000c101524 */
[----:B------:R-:W-:Y:S05]  /*a860*/  EXIT ;  /* 0x000000000000794d */ /* 0x000fea0003800000 */
.L_x_15241:
        /* <DEDUP_REMOVED lines=9> */
[----:B0-----:R-:W-:Y:S01]  /*a900*/  STG.E.64 [R16.64], R4 ;  /* 0x0000000410007986 */ /* 0x001fe2000c101b24 */
[----:B------:R-:W-:Y:S05]  /*a910*/  EXIT ;  /* 0x000000000000794d */ /* 0x000fea0003800000 */
.L_x_15244:
[----:B------:R-:W-:-:S06]  /*a920*/  LOP3.LUT R3, R3, 0xff, RZ, 0xc0, !PT ;  /* 0x000000ff03037812 */ /* 0x000fcc00078ec0ff */
[----:B------:R-:W0:Y:S02]  /*a930*/  I2F.U16 R3, R3 ;  /* 0x0000000300037306 */ /* 0x000e240000101000 */
[----:B0-----:R-:W-:-:S04]  /*a940*/  F2FP.PACK_AB R3, RZ, R3 ;  /* 0x00000003ff03723e */ /* 0x001fc800000000ff */
[----:B------:R-:W-:-:S05]  /*a950*/  PRMT R3, R3, 0x5410, RZ ;  /* 0x0000541003037816 */ /* 0x000fca00000000ff */
[----:B------:R-:W-:Y:S01]  /*a960*/  STG.E [R16.64], R3 ;  /* 0x0000000310007986 */ /* 0x000fe2000c101924 */
[----:B------:R-:W-:Y:S05]  /*a970*/  EXIT ;  /* 0x000000000000794d */ /* 0x000fea0003800000 */
.L_x_15243:
[----:B------:R-:W-:-:S06]  /*a980*/  LOP3.LUT R3, R3, 0xff, RZ, 0xc0, !PT ;  /* 0x000000ff03037812 */ /* 0x000fcc00078ec0ff */
[----:B------:R-:W0:Y:S02]  /*a990*/  I2F.F64.U16 R2, R3 ;  /* 0x0000000300027312 */ /* 0x000e240000101800 */
[----:B0-----:R-:W-:Y:S01]  /*a9a0*/  STG.E.64 [R16.64], R2 ;  /* 0x0000000210007986 */ /* 0x001fe2000c101b24 */
[----:B------:R-:W-:Y:S05]  /*a9b0*/  EXIT ;  /* 0x000000000000794d */ /* 0x000fea0003800000 */
.L_x_15234:
        /* <DEDUP_REMOVED lines=12> */
.L_x_15247:
[----:B------:R-:W-:Y:S01]  /*aa80*/  LOP3.LUT R4, R3, 0xff, RZ, 0xc0, !PT ;  /* 0x000000ff03047812 */ /* 0x000fe200078ec0ff */
[----:B------:R-:W-:-:S05]  /*aa90*/  CS2R R6, SRZ ;  /* 0x0000000000067805 */ /* 0x000fca000001ff00 */
[----:B------:R-:W0:Y:S02]  /*aaa0*/  I2F.F64.U16 R4, R4 ;  /* 0x0000000400047312 */ /* 0x000e240000101800 */
[----:B0-----:R-:W-:Y:S01]  /*aab0*/  STG.E.128 [R16.64], R4 ;  /* 0x0000000410007986 */ /* 0x001fe2000c101d24 */
[----:B------:R-:W-:Y:S05]  /*aac0*/  EXIT ;  /* 0x000000000000794d */ /* 0x000fea0003800000 */
.L_x_15246:
        /* <DEDUP_REMOVED lines=22> */
.L_x_15251:
[----:B------:R-:W-:Y:S05]  /*ac30*/  BSYNC B0 ;  /* 0x0000000000007941 */ /* 0x000fea0003800000 */
.L_x_15250:
[----:B------:R-:W-:-:S05]  /*ac40*/  LOP3.LUT R3, R0, R3, RZ, 0xfc, !PT ;  /* 0x0000000300037212 */ /* 0x000fca00078efcff */
[----:B------:R-:W-:Y:S01]  /*ac50*/  STG.E.U8 [R16.64], R3 ;  /* 0x0000000310007986 */ /* 0x000fe2000c101124 */
[----:B------:R-:W-:Y:S05]  /*ac60*/  EXIT ;  /* 0x000000000000794d */ /* 0x000fea0003800000 */
.L_x_15249:
        /* <DEDUP_REMOVED lines=14> */
.L_x_15253:
[----:B------:R-:W-:Y:S01]  /*ad50*/  IMAD.MOV.U32 R0, RZ, RZ, 0x7f ;  /* 0x0000007fff007424 */ /* 0x000fe200078e00ff */
[----:B------:R-:W-:-:S04]  /*ad60*/  ISETP.GT.U32.AND P0, PT, R2, 0x7f800000, PT ;  /* 0x7f8000000200780c */ /* 0x000fc80003f04070 */
[----:B------:R-:W-:-:S04]  /*ad70*/  SEL R0, R0, 0x7c, P0 ;  /* 0x0000007c00007807 */ /* 0x000fc80000000000 */
.L_x_15254:
[----:B------:R-:W-:Y:S05]  /*ad80*/  BSYNC B0 ;  /* 0x0000000000007941 */ /* 0x000fea0003800000 */
.L_x_15252:
[----:B------:R-:W-:-:S04]  /*ad90*/  LOP3.LUT R2, R3, 0x80000000, RZ, 0xc0, !PT ;  /* 0x8000000003027812 */ /* 0x000fc800078ec0ff */
[----:B------:R-:W-:-:S04]  /*ada0*/  SHF.R.U32.HI R3, RZ, 0x18, R2 ;  /* 0x00000018ff037819 */ /* 0x000fc80000011602 */
[----:B------:R-:W-:-:S05]  /*adb0*/  LOP3.LUT R3, R0, R3, RZ, 0xfc, !PT ;  /* 0x0000000300037212 */ /* 0x000fca00078efcff */
[----:B------:R-:W-:Y:S01]  /*adc0*/  STG.E.U8 [R16.64], R3 ;  /* 0x0000000310007986 */ /* 0x000fe2000c101124 */
[----:B------:R-:W-:Y:S05]  /*add0*/  EXIT ;  /* 0x000000000000794d */ /* 0x000fea0003800000 */
.L_x_15248:
[----:B------:R-:W-:-:S04]  /*ade0*/  LOP3.LUT R3, R3, 0xff, RZ, 0xc0, !PT ;  /* 0x000000ff03037812 */ /* 0x000fc800078ec0ff */
[----:B------:R-:W0:Y:S02]  /*adf0*/  I2F.U16 R0, R3 ;  /* 0x0000000300007306 */ /* 0x000e240000101000 */
[----:B0-----:R-:W-:-:S05]  /*ae00*/  F2FP.BF16.PACK_AB R0, RZ, R0 ;  /* 0x00000000ff00723e */ /* 0x001fca00000010ff */
[----:B------:R-:W-:Y:S01]  /*ae10*/  STG.E.U16 [R16.64], R0 ;  /* 0x0000000010007986 */ /* 0x000fe2000c101524 */
[----:B------:R-:W-:Y:S05]  /*ae20*/  EXIT ;  /* 0x000000000000794d */ /* 0x000fea0003800000 */
.L_x_15245:
        /* <DEDUP_REMOVED lines=9> */
[----:B------:R-:W-:Y:S01]  /*aec0*/  STG.E.U16 [R16.64], R3 ;  /* 0x0000000310007986 */ /* 0x000fe2000c101524 */
[----:B------:R-:W-:Y:S05]  /*aed0*/  EXIT ;  /* 0x000000000000794d */ /* 0x000fea0003800000 */
.L_x_15257:
        /* <DEDUP_REMOVED lines=18> */
.L_x_15260:
[----:B------:R-:W-:-:S04]  /*b000*/  LOP3.LUT R2, R3, 0x80000000, RZ, 0xc0, !PT ;  /* 0x8000000003027812 */ /* 0x000fc800078ec0ff */
[----:B------:R-:W-:-:S04]  /*b010*/  SHF.R.U32.HI R3, RZ, 0x18, R2 ;  /* 0x00000018ff037819 */ /* 0x000fc80000011602 */
[----:B------:R-:W-:-:S04]  /*b020*/  LOP3.LUT R0, R0, R3, RZ, 0xfc, !PT ;  /* 0x0000000300007212 */ /* 0x000fc800078efcff */
[----:B------:R-:W-:Y:S02]  /*b030*/  PRMT R8, R0, 0x7610, R8 ;  /* 0x0000761000087816 */ /* 0x000fe40000000008 */
.L_x_15259:
[----:B------:R-:W-:Y:S05]  /*b040*/  BSYNC B0 ;  /* 0x0000000000007941 */ /* 0x000fea0003800000 */
.L_x_15258:
[----:B------:R-:W-:Y:S01]  /*b050*/  STG.E.U8 [R16.64], R8 ;  /* 0x0000000810007986 */ /* 0x000fe2000c101124 */
[----:B------:R-:W-:Y:S05]  /*b060*/  EXIT ;  /* 0x000000000000794d */ /* 0x000fea0003800000 */
.L_x_15256:
        /* <DEDUP_REMOVED lines=18> */
.L_x_15263:
[----:B------:R-:W-:-:S04]  /*b190*/  LOP3.LUT R2, R3, 0x80000000, RZ, 0xc0, !PT ;  /* 0x8000000003027812 */ /* 0x000fc800078ec0ff */
[----:B------:R-:W-:-:S04]  /*b1a0*/  SHF.R.U32.HI R3, RZ, 0x18, R2 ;  /* 0x00000018ff037819 */ /* 0x000fc80000011602 */
[----:B------:R-:W-:-:S04]  /*b1b0*/  LOP3.LUT R0, R0, R3, RZ, 0xfc, !PT ;  /* 0x0000000300007212 */ /* 0x000fc800078efcff */
[----:B------:R-:W-:Y:S02]  /*b1c0*/  PRMT R8, R0, 0x7610, R8 ;  /* 0x0000761000087816 */ /* 0x000fe40000000008 */
.L_x_15262:
[----:B------:R-:W-:Y:S05]  /*b1d0*/  BSYNC B0 ;  /* 0x0000000000007941 */ /* 0x000fea0003800000 */
.L_x_15261:
[----:B------:R-:W-:Y:S01]  /*b1e0*/  STG.E.U8 [R16.64], R8 ;  /* 0x0000000810007986 */ /* 0x000fe2000c101124 */
[----:B------:R-:W-:Y:S05]  /*b1f0*/  EXIT ;  /* 0x000000000000794d */ /* 0x000fea0003800000 */
.L_x_15255:
        /* <DEDUP_REMOVED lines=23> */
.L_x_15238:
        /* <DEDUP_REMOVED lines=20> */
.L_x_15265:
[----:B------:R-:W-:Y:S01]  /*b4b0*/  LOP3.LUT R2, R3, 0xff, RZ, 0xc0, !PT ;  /* 0x000000ff03027812 */ /* 0x000fe200078ec0ff */
[----:B------:R-:W-:-:S05]  /*b4c0*/  IMAD.MOV.U32 R3, RZ, RZ, RZ ;  /* 0x000000ffff037224 */ /* 0x000fca00078e00ff */
[----:B------:R-:W-:Y:S01]  /*b4d0*/  STG.E.64 [R16.64], R2 ;  /* 0x0000000210007986 */ /* 0x000fe2000c101b24 */
[----:B------:R-:W-:Y:S05]  /*b4e0*/  EXIT ;  /* 0x000000000000794d */ /* 0x000fea0003800000 */
.L_x_15264:
[----:B------:R-:W-:-:S05]  /*b4f0*/  LOP3.LUT R3, R3, 0xff, RZ, 0xc0, !PT ;  /* 0x000000ff03037812 */ /* 0x000fca00078ec0ff */
[----:B------:R-:W-:Y:S01]  /*b500*/  STG.E [R16.64], R3 ;  /* 0x0000000310007986 */ /* 0x000fe2000c101924 */
[----:B------:R-:W-:Y:S05]  /*b510*/  EXIT ;  /* 0x000000000000794d */ /* 0x000fea0003800000 */
.L_x_15266:
        /* <DEDUP_REMOVED lines=14> */
.L_x_22491:


//--------------------- .text._ZN2at6native27unrolled_elementwise_kernelIZZZNS0_15neg_kernel_cudaERNS_18TensorIteratorBaseEENKUlvE0_clEvENKUlvE_clEvEUlhE_St5arrayIPcLm2EELi4E23TrivialOffsetCalculatorILi1EjESB_NS0_6memory12LoadWithCastILi1EEENSC_13StoreWithCastILi1EEEEEviT_T0_T2_T3_T4_T5_ --------------------------
	.section	.text._ZN2at6native27unrolled_elementwise_kernelIZZZNS0_15neg_kernel_cudaERNS_18TensorIteratorBaseEENKUlvE0_clEvENKUlvE_clEvEUlhE_St5arrayIPcLm2EELi4E23TrivialOffsetCalculatorILi1EjESB_NS0_6memory12LoadWithCastILi1EEENSC_13StoreWithCastILi1EEEEEviT_T0_T2_T3_T4_T5_,"ax",@progbits
	.sectioninfo	@"SHI_REGISTERS=29"
	.align	128
        .global         _ZN2at6native27unrolled_elementwise_kernelIZZZNS0_15neg_kernel_cudaERNS_18TensorIteratorBaseEENKUlvE0_clEvENKUlvE_clEvEUlhE_St5arrayIPcLm2EELi4E23TrivialOffsetCalculatorILi1EjESB_NS0_6memory12LoadWithCastILi1EEENSC_13StoreWithCastILi1EEEEEviT_T0_T2_T3_T4_T5_
        .type           _ZN2at6native27unrolled_elementwise_kernelIZZZNS0_15neg_kernel_cudaERNS_18TensorIteratorBaseEENKUlvE0_clEvENKUlvE_clEvEUlhE_St5arrayIPcLm2EELi4E23TrivialOffsetCalculatorILi1EjESB_NS0_6memory12LoadWithCastILi1EEENSC_13StoreWithCastILi1EEEEEviT_T0_T2_T3_T4_T5_,@function
        .size           _ZN2at6native27unrolled_elementwise_kernelIZZZNS0_15neg_kernel_cudaERNS_18TensorIteratorBaseEENKUlvE0_clEvENKUlvE_clEvEUlhE_St5arrayIPcLm2EELi4E23TrivialOffsetCalculatorILi1EjESB_NS0_6memory12LoadWithCastILi1EEENSC_13StoreWithCastILi1EEEEEviT_T0_T2_T3_T4_T5_,(.L_x_22492 - _ZN2at6native27unrolled_elementwise_kernelIZZZNS0_15neg_kernel_cudaERNS_18TensorIteratorBaseEENKUlvE0_clEvENKUlvE_clEvEUlhE_St5arrayIPcLm2EELi4E23TrivialOffsetCalculatorILi1EjESB_NS0_6memory12LoadWithCastILi1EEENSC_13StoreWithCastILi1EEEEEviT_T0_T2_T3_T4_T5_)
        .other          _ZN2at6native27unrolled_elementwise_kernelIZZZNS0_15neg_kernel_cudaERNS_18TensorIteratorBaseEENKUlvE0_clEvENKUlvE_clEvEUlhE_St5arrayIPcLm2EELi4E23TrivialOffsetCalculatorILi1EjESB_NS0_6memory12LoadWithCastILi1EEENSC_13StoreWithCastILi1EEEEEviT_T0_T2_T3_T4_T5_,@"STO_CUDA_ENTRY STV_DEFAULT"
_ZN2at6native27unrolled_elementwise_kernelIZZZNS0_15neg_kernel_cudaERNS_18TensorIteratorBaseEENKUlvE0_clEvENKUlvE_clEvEUlhE_St5arrayIPcLm2EELi4E23TrivialOffsetCalculatorILi1EjESB_NS0_6memory12LoadWithCastILi1EEENSC_13StoreWithCastILi1EEEEEviT_T0_T2_T3_T4_T5_:
.text._ZN2at6native27unrolled_elementwise_kernelIZZZNS0_15neg_kernel_cudaERNS_18TensorIteratorBaseEENKUlvE0_clEvENKUlvE_clEvEUlhE_St5arrayIPcLm2EELi4E23TrivialOffsetCalculatorILi1EjESB_NS0_6memory12LoadWithCastILi1EEENSC_13StoreWithCastILi1EEEEEviT_T0_T2_T3_T4_T5_:
        /* <DEDUP_REMOVED lines=29> */
.L_x_15272:
[----:B------:R0:W5:Y:S01]  /*01d0*/  LDG.E.U8 R25, [R4.64] ;  /* 0x0000002404197981 */ /* 0x000162000c1e1100 */
[----:B------:R-:W-:Y:S05]  /*01e0*/  BRA `(.L_x_15274) ;  /* 0x00000dd000007947 */ /* 0x000fea0003800000 */
.L_x_15271:
        /* <DEDUP_REMOVED lines=8> */
.L_x_15276:
[----:B------:R0:W5:Y:S01]  /*0270*/  LDG.E.U8 R25, [R4.64] ;  /* 0x0000002404197981 */ /* 0x000162000c1e1100 */
[----:B------:R-:W-:Y:S05]  /*0280*/  BRA `(.L_x_15274) ;  /* 0x00000d3000007947 */ /* 0x000fea0003800000 */
.L_x_15275:
[----:B------:R0:W5:Y:S01]  /*0290*/  LDG.E.U16 R25, [R4.64] ;  /* 0x0000002404197981 */ /* 0x000162000c1e1500 */
[----:B------:R-:W-:Y:S05]  /*02a0*/  BRA `(.L_x_15274) ;  /* 0x00000d1000007947 */ /* 0x000fea0003800000 */
.L_x_15270:
        /* <DEDUP_REMOVED lines=10> */
.L_x_15278:
[----:B------:R-:W2:Y:S02]  /*0350*/  LDG.E.U16 R2, [R4.64] ;  /* 0x0000002404027981 */ /* 0x000ea4000c1e1500 */
[----:B--2---:R-:W-:-:S06]  /*0360*/  HADD2.F32 R2, -RZ, R2.H0_H0 ;  /* 0x20000002ff027230 */ /* 0x004fcc0000004100 */
[----:B------:R-:W0:Y:S02]  /*0370*/  F2I.S64.TRUNC R2, R2 ;  /* 0x0000000200027311 */ /* 0x000e24000020d900 */
[----:B0-----:R-:W-:Y:S01]  /*0380*/  PRMT R25, R2, 0x7610, R25 ;  /* 0x0000761002197816 */ /* 0x001fe20000000019 */
[----:B------:R-:W-:Y:S05]  /*0390*/  BRA `(.L_x_15274) ;  /* 0x00000c2000007947 */ /* 0x000fea0003800000 */
.L_x_15277:
        /* <DEDUP_REMOVED lines=10> */
.L_x_15280:
[----:B------:R-:W2:Y:S02]  /*0440*/  LDG.E.U16 R4, [R4.64] ;  /* 0x0000002404047981 */ /* 0x000ea4000c1e1500 */
[----:B--2---:R-:W-:-:S06]  /*0450*/  HADD2.F32 R2, -RZ, R4.H0_H0 ;  /* 0x20000004ff027230 */ /* 0x004fcc0000004100 */
[----:B------:R-:W0:Y:S02]  /*0460*/  F2I.S64.TRUNC R2, R2 ;  /* 0x0000000200027311 */ /* 0x000e24000020d900 */
[----:B0-----:R-:W-:Y:S01]  /*0470*/  PRMT R25, R2, 0x7610, R25 ;  /* 0x0000761002197816 */ /* 0x001fe20000000019 */
[----:B------:R-:W-:Y:S05]  /*0480*/  BRA `(.L_x_15274) ;  /* 0x00000b3000007947 */ /* 0x000fea0003800000 */
.L_x_15279:
[----:B------:R-:W2:Y:S02]  /*0490*/  LDG.E.64 R2, [R4.64] ;  /* 0x0000002404027981 */ /* 0x000ea4000c1e1b00 */
[----:B--2---:R-:W0:Y:S02]  /*04a0*/  F2I.S64.F64.TRUNC R2, R2 ;  /* 0x0000000200027311 */ /* 0x004e24000030d900 */
[----:B0-----:R-:W-:Y:S01]  /*04b0*/  PRMT R25, R2, 0x7610, R25 ;  /* 0x0000761002197816 */ /* 0x001fe20000000019 */
[----:B------:R-:W-:Y:S05]  /*04c0*/  BRA `(.L_x_15274) ;  /* 0x00000af000007947 */ /* 0x000fea0003800000 */
.L_x_15269:
        /* <DEDUP_REMOVED lines=12> */
.L_x_15283:
[----:B------:R-:W2:Y:S02]  /*0590*/  LDG.E.64 R4, [R4.64] ;  /* 0x0000002404047981 */ /* 0x000ea4000c1e1b00 */
[----:B--2---:R-:W0:Y:S02]  /*05a0*/  F2I.S64.F64.TRUNC R2, R4 ;  /* 0x0000000400027311 */ /* 0x004e24000030d900 */
[----:B0-----:R-:W-:Y:S01]  /*05b0*/  PRMT R25, R2, 0x7610, R25 ;  /* 0x0000761002197816 */ /* 0x001fe20000000019 */
[----:B------:R-:W-:Y:S05]  /*05c0*/  BRA `(.L_x_15274) ;  /* 0x000009f000007947 */ /* 0x000fea0003800000 */
.L_x_15282:
        /* <DEDUP_REMOVED lines=28> */
.L_x_15285:
        /* <DEDUP_REMOVED lines=16> */
.L_x_15284:
[----:B------:R-:W2:Y:S02]  /*0890*/  LDG.E.U16 R2, [R4.64] ;  /* 0x0000002404027981 */ /* 0x000ea4000c1e1500 */
[----:B--2---:R-:W-:-:S06]  /*08a0*/  PRMT R2, RZ, 0x5410, R2 ;  /* 0x00005410ff027816 */ /* 0x004fcc0000000002 */
[----:B------:R-:W0:Y:S02]  /*08b0*/  F2I.S64.TRUNC R2, R2 ;  /* 0x0000000200027311 */ /* 0x000e24000020d900 */
[----:B0-----:R-:W-:Y:S01]  /*08c0*/  PRMT R25, R2, 0x7610, R25 ;  /* 0x0000761002197816 */ /* 0x001fe20000000019 */
[----:B------:R-:W-:Y:S05]  /*08d0*/  BRA `(.L_x_15274) ;  /* 0x000006e000007947 */ /* 0x000fea0003800000 */
.L_x_15281:
        /* <DEDUP_REMOVED lines=10> */
.L_x_15288:
        /* <DEDUP_REMOVED lines=21> */
.L_x_15292:
[----:B------:R-:W-:Y:S05]  /*0ad0*/  BSYNC B1 ;  /* 0x0000000000017941 */ /* 0x000fea0003800000 */
.L_x_15291:
[----:B------:R-:W-:Y:S01]  /*0ae0*/  IMAD.SHL.U32 R2, R2, 0x100000, RZ ;  /* 0x0010000002027824 */ /* 0x000fe200078e00ff */
[----:B------:R-:W-:-:S04]  /*0af0*/  LEA R3, R0, 0x3b800000, 0x17 ;  /* 0x3b80000000037811 */ /* 0x000fc800078eb8ff */
[----:B------:R-:W-:Y:S02]  /*0b00*/  LOP3.LUT R2, R3, R2, R4, 0xfe, !PT ;  /* 0x0000000203027212 */ /* 0x000fe400078efe04 */
.L_x_15290:
[----:B------:R-:W-:Y:S05]  /*0b10*/  BSYNC B0 ;  /* 0x0000000000007941 */ /* 0x000fea0003800000 */
.L_x_15289:
[----:B------:R-:W0:Y:S02]  /*0b20*/  F2I.S64.TRUNC R2, R2 ;  /* 0x0000000200027311 */ /* 0x000e24000020d900 */
[----:B0-----:R-:W-:Y:S01]  /*0b30*/  PRMT R25, R2, 0x7610, R25 ;  /* 0x0000761002197816 */ /* 0x001fe20000000019 */
[----:B------:R-:W-:Y:S05]  /*0b40*/  BRA `(.L_x_15274) ;  /* 0x0000047000007947 */ /* 0x000fea0003800000 */
.L_x_15287:
        /* <DEDUP_REMOVED lines=21> */
.L_x_15296:
[----:B------:R-:W-:Y:S05]  /*0ca0*/  BSYNC B1 ;  /* 0x0000000000017941 */ /* 0x000fea0003800000 */
.L_x_15295:
[----:B------:R-:W-:Y:S01]  /*0cb0*/  IMAD.SHL.U32 R2, R2, 0x200000, RZ ;  /* 0x0020000002027824 */ /* 0x000fe200078e00ff */
[----:B------:R-:W-:-:S04]  /*0cc0*/  LEA R3, R0, 0x37800000, 0x17 ;  /* 0x3780000000037811 */ /* 0x000fc800078eb8ff */
[----:B------:R-:W-:Y:S02]  /*0cd0*/  LOP3.LUT R2, R3, R2, R4, 0xfe, !PT ;  /* 0x0000000203027212 */ /* 0x000fe400078efe04 */
.L_x_15294:
[----:B------:R-:W-:Y:S05]  /*0ce0*/  BSYNC B0 ;  /* 0x0000000000007941 */ /* 0x000fea0003800000 */
.L_x_15293:
[----:B------:R-:W0:Y:S02]  /*0cf0*/  F2I.S64.TRUNC R2, R2 ;  /* 0x0000000200027311 */ /* 0x000e24000020d900 */
[----:B0-----:R-:W-:Y:S01]  /*0d00*/  PRMT R25, R2, 0x7610, R25 ;  /* 0x0000761002197816 */ /* 0x001fe20000000019 */
[----:B------:R-:W-:Y:S05]  /*0d10*/  BRA `(.L_x_15274) ;  /* 0x000002a000007947 */ /* 0x000fea0003800000 */
.L_x_15286:
        /* <DEDUP_REMOVED lines=14> */
.L_x_15300:
[----:B------:R-:W-:Y:S05]  /*0e00*/  BSYNC B0 ;  /* 0x0000000000007941 */ /* 0x000fea0003800000 */
.L_x_15299:
[----:B------:R-:W0:Y:S02]  /*0e10*/  F2I.S64.TRUNC R2, R2 ;  /* 0x0000000200027311 */ /* 0x000e24000020d900 */
[----:B0-----:R-:W-:Y:S01]  /*0e20*/  PRMT R25, R2, 0x7610, R25 ;  /* 0x0000761002197816 */ /* 0x001fe20000000019 */
[----:B------:R-:W-:Y:S05]  /*0e30*/  BRA `(.L_x_15274) ;  /* 0x0000018000007947 */ /* 0x000fea0003800000 */
.L_x_15273:
        /* <DEDUP_REMOVED lines=21> */
.L_x_15298:
[----:B------:R0:W5:Y:S01]  /*0f90*/  LDG.E.U8 R25, [R4.64] ;  /* 0x0000002404197981 */ /* 0x000162000c1e1100 */
[----:B------:R-:W-:Y:S05]  /*0fa0*/  BRA `(.L_x_15274) ;  /* 0x0000001000007947 */ /* 0x000fea0003800000 */
.L_x_15297:
[----:B------:R0:W5:Y:S02]  /*0fb0*/  LDG.E.U8 R25, [R4.64] ;  /* 0x0000002404197981 */ /* 0x000164000c1e1100 */
.L_x_15274:
[----:B------:R-:W1:Y:S02]  /*0fc0*/  S2R R23, SR_TID.X ;  /* 0x0000000000177919 */ /* 0x000e640000002100 */
[----:B-1----:R-:W-:Y:S02]  /*0fd0*/  IADD3 R23, R23, 0x80, RZ ;  /* 0x0000008017177810 */ /* 0x002fe40007ffe0ff */
.L_x_15268:
[----:B-1----:R-:W-:Y:S05]  /*0fe0*/  BSYNC B6 ;  /* 0x0000000000067941 */ /* 0x002fea0003800000 */
.L_x_15267:
        /* <DEDUP_REMOVED lines=21> */
.L_x_15306:
[----:B------:R0:W5:Y:S01]  /*1140*/  LDG.E.U8 R19, [R4.64] ;  /* 0x0000002404137981 */ /* 0x000162000c1e1100 */
[----:B------:R-:W-:Y:S05]  /*1150*/  BRA `(.L_x_15308) ;  /* 0x00000dc000007947 */ /* 0x000fea0003800000 */
.L_x_15305:
        /* <DEDUP_REMOVED lines=8> */
.L_x_15310:
[----:B------:R0:W5:Y:S01]  /*11e0*/  LDG.E.U8 R19, [R4.64] ;  /* 0x0000002404137981 */ /* 0x000162000c1e1100 */
[----:B------:R-:W-:Y:S05]  /*11f0*/  BRA `(.L_x_15308) ;  /* 0x00000d2000007947 */ /* 0x000fea0003800000 */
.L_x_15309:
[----:B------:R0:W5:Y:S01]  /*1200*/  LDG.E.U16 R19, [R4.64] ;  /* 0x0000002404137981 */ /* 0x000162000c1e1500 */
[----:B------:R-:W-:Y:S05]  /*1210*/  BRA `(.L_x_15308) ;  /* 0x00000d0000007947 */ /* 0x000fea0003800000 */
.L_x_15304:
        /* <DEDUP_REMOVED lines=10> */
.L_x_15312:
[----:B------:R-:W2:Y:S02]  /*12c0*/  LDG.E.U16 R2, [R4.64] ;  /* 0x0000002404027981 */ /* 0x000ea4000c1e1500 */
[----:B--2---:R-:W-:-:S06]  /*12d0*/  HADD2.F32 R2, -RZ, R2.H0_H0 ;  /* 0x20000002ff027230 */ /* 0x004fcc0000004100 */
[----:B------:R-:W0:Y:S02]  /*12e0*/  F2I.S64.TRUNC R2, R2 ;  /* 0x0000000200027311 */ /* 0x000e24000020d900 */
[----:B0-----:R-:W-:Y:S01]  /*12f0*/  PRMT R19, R2, 0x7610, R19 ;  /* 0x0000761002137816 */ /* 0x001fe20000000013 */
[----:B------:R-:W-:Y:S05]  /*1300*/  BRA `(.L_x_15308) ;  /* 0x00000c1000007947 */ /* 0x000fea0003800000 */
.L_x_15311:
        /* <DEDUP_REMOVED lines=10> */
.L_x_15314:
[----:B------:R-:W2:Y:S02]  /*13b0*/  LDG.E.U16 R4, [R4.64] ;  /* 0x0000002404047981 */ /* 0x000ea4000c1e1500 */
[----:B--2---:R-:W-:-:S06]  /*13c0*/  HADD2.F32 R2, -RZ, R4.H0_H0 ;  /* 0x20000004ff027230 */ /* 0x004fcc0000004100 */
[----:B------:R-:W0:Y:S02]  /*13d0*/  F2I.S64.TRUNC R2, R2 ;  /* 0x0000000200027311 */ /* 0x000e24000020d900 */
[----:B0-----:R-:W-:Y:S01]  /*13e0*/  PRMT R19, R2, 0x7610, R19 ;  /* 0x0000761002137816 */ /* 0x001fe20000000013 */
[----:B------:R-:W-:Y:S05]  /*13f0*/  BRA `(.L_x_15308) ;  /* 0x00000b2000007947 */ /* 0x000fea0003800000 */
.L_x_15313:
[----:B------:R-:W2:Y:S02]  /*1400*/  LDG.E.64 R2, [R4.64] ;  /* 0x0000002404027981 */ /* 0x000ea4000c1e1b00 */
[----:B--2---:R-:W0:Y:S02]  /*1410*/  F2I.S64.F64.TRUNC R2, R2 ;  /* 0x0000000200027311 */ /* 0x004e24000030d900 */
[----:B0-----:R-:W-:Y:S01]  /*1420*/  PRMT R19, R2, 0x7610, R19 ;  /* 0x0000761002137816 */ /* 0x001fe20000000013 */
[----:B------:R-:W-:Y:S05]  /*1430*/  BRA `(.L_x_15308) ;  /* 0x00000ae000007947 */ /* 0x000fea0003800000 */
.L_x_15303:
        /* <DEDUP_REMOVED lines=12> */
.L_x_15317:
[----:B------:R-:W2:Y:S02]  /*1500*/  LDG.E.64 R4, [R4.64] ;  /* 0x0000002404047981 */ /* 0x000ea4000c1e1b00 */
[----:B--2---:R-:W0:Y:S02]  /*1510*/  F2I.S64.F64.TRUNC R2, R4 ;  /* 0x0000000400027311 */ /* 0x004e24000030d900 */
[----:B0-----:R-:W-:Y:S01]  /*1520*/  PRMT R19, R2, 0x7610, R19 ;  /* 0x0000761002137816 */ /* 0x001fe20000000013 */
[----:B------:R-:W-:Y:S05]  /*1530*/  BRA `(.L_x_15308) ;  /* 0x000009e000007947 */ /* 0x000fea0003800000 */
.L_x_15316:
        /* <DEDUP_REMOVED lines=28> */
.L_x_15319:
        /* <DEDUP_REMOVED lines=15> */
.L_x_15318:
[----:B------:R-:W2:Y:S02]  /*17f0*/  LDG.E.U16 R2, [R4.64] ;  /* 0x0000002404027981 */ /* 0x000ea4000c1e1500 */
[----:B--2---:R-:W-:-:S06]  /*1800*/  PRMT R2, RZ, 0x5410, R2 ;  /* 0x00005410ff027816 */ /* 0x004fcc0000000002 */
[----:B------:R-:W0:Y:S02]  /*1810*/  F2I.S64.TRUNC R2, R2 ;  /* 0x0000000200027311 */ /* 0x000e24000020d900 */
[----:B0-----:R-:W-:Y:S01]  /*1820*/  PRMT R19, R2, 0x7610, R19 ;  /* 0x0000761002137816 */ /* 0x001fe20000000013 */
[----:B------:R-:W-:Y:S05]  /*1830*/  BRA `(.L_x_15308) ;  /* 0x000006e000007947 */ /* 0x000fea0003800000 */
.L_x_15315:
        /* <DEDUP_REMOVED lines=10> */
.L_x_15322:
        /* <DEDUP_REMOVED lines=21> */
.L_x_15326:
[----:B------:R-:W-:Y:S05]  /*1a30*/  BSYNC B1 ;  /* 0x0000000000017941 */ /* 0x000fea0003800000 */
.L_x_15325:
[----:B------:R-:W-:Y:S01]  /*1a40*/  IMAD.SHL.U32 R2, R2, 0x100000, RZ ;  /* 0x0010000002027824 */ /* 0x000fe200078e00ff */
[----:B------:R-:W-:-:S04]  /*1a50*/  LEA R3, R0, 0x3b800000, 0x17 ;  /* 0x3b80000000037811 */ /* 0x000fc800078eb8ff */
[----:B------:R-:W-:Y:S02]  /*1a60*/  LOP3.LUT R2, R3, R2, R4, 0xfe, !PT ;  /* 0x0000000203027212 */ /* 0x000fe400078efe04 */
.L_x_15324:
[----:B------:R-:W-:Y:S05]  /*1a70*/  BSYNC B0 ;  /* 0x0000000000007941 */ /* 0x000fea0003800000 */
.L_x_15323:
[----:B------:R-:W0:Y:S02]  /*1a80*/  F2I.S64.TRUNC R2, R2 ;  /* 0x0000000200027311 */ /* 0x000e24000020d900 */
[----:B0-----:R-:W-:Y:S01]  /*1a90*/  PRMT R19, R2, 0x7610, R19 ;  /* 0x0000761002137816 */ /* 0x001fe20000000013 */
[----:B------:R-:W-:Y:S05]  /*1aa0*/  BRA `(.L_x_15308) ;  /* 0x0000047000007947 */ /* 0x000fea0003800000 */
.L_x_15321:
        /* <DEDUP_REMOVED lines=21> */
.L_x_15330:
[----:B------:R-:W-:Y:S05]  /*1c00*/  BSYNC B1 ;  /* 0x0000000000017941 */ /* 0x000fea0003800000 */
.L_x_15329:
[----:B------:R-:W-:Y:S01]  /*1c10*/  IMAD.SHL.U32 R2, R2, 0x200000, RZ ;  /* 0x0020000002027824 */ /* 0x000fe200078e00ff */
[----:B------:R-:W-:-:S04]  /*1c20*/  LEA R3, R0, 0x37800000, 0x17 ;  /* 0x3780000000037811 */ /* 0x000fc800078eb8ff */
[----:B------:R-:W-:Y:S02]  /*1c30*/  LOP3.LUT R2, R3, R2, R4, 0xfe, !PT ;  /* 0x0000000203027212 */ /* 0x000fe400078efe04 */
.L_x_15328:
[----:B------:R-:W-:Y:S05]  /*1c40*/  BSYNC B0 ;  /* 0x0000000000007941 */ /* 0x000fea0003800000 */
.L_x_15327:
[----:B------:R-:W0:Y:S02]  /*1c50*/  F2I.S64.TRUNC R2, R2 ;  /* 0x0000000200027311 */ /* 0x000e24000020d900 */
[----:B0-----:R-:W-:Y:S01]  /*1c60*/  PRMT R19, R2, 0x7610, R19 ;  /* 0x0000761002137816 */ /* 0x001fe20000000013 */
[----:B------:R-:W-:Y:S05]  /*1c70*/  BRA `(.L_x_15308) ;  /* 0x000002a000007947 */ /* 0x000fea0003800000 */
.L_x_15320:
        /* <DEDUP_REMOVED lines=14> */
.L_x_15334:
[----:B------:R-:W-:Y:S05]  /*1d60*/  BSYNC B0 ;  /* 0x0000000000007941 */ /* 0x000fea0003800000 */
.L_x_15333:
[----:B------:R-:W0:Y:S02]  /*1d70*/  F2I.S64.TRUNC R2, R2 ;  /* 0x0000000200027311 */ /* 0x000e24000020d900 */
[----:B0-----:R-:W-:Y:S01]  /*1d80*/  PRMT R19, R2, 0x7610, R19 ;  /* 0x0000761002137816 */ /* 0x001fe20000000013 */
[----:B------:R-:W-:Y:S05]  /*1d90*/  BRA `(.L_x_15308) ;  /* 0x0000018000007947 */ /* 0x000fea0003800000 */
.L_x_15307:
        /* <DEDUP_REMOVED lines=21> */
.L_x_15332:
[----:B------:R0:W5:Y:S01]  /*1ef0*/  LDG.E.U8 R19, [R4.64] ;  /* 0x0000002404137981 */ /* 0x000162000c1e1100 */
[----:B------:R-:W-:Y:S05]  /*1f00*/  BRA `(.L_x_15308) ;  /* 0x0000001000007947 */ /* 0x000fea0003800000 */
.L_x_15331:
[----:B------:R0:W5:Y:S02]  /*1f10*/  LDG.E.U8 R19, [R4.64] ;  /* 0x0000002404137981 */ /* 0x000164000c1e1100 */
.L_x_15308:
[----:B------:R-:W-:-:S03]  /*1f20*/  IADD3 R23, R23, 0x80, RZ ;  /* 0x0000008017177810 */ /* 0x000fc60007ffe0ff */
.L_x_15302:
[----:B------:R-:W-:Y:S05]  /*1f30*/  BSYNC B6 ;  /* 0x0000000000067941 */ /* 0x000fea0003800000 */
.L_x_15301:
        /* <DEDUP_REMOVED lines=23> */
.L_x_15340:
[----:B------:R0:W5:Y:S01]  /*20b0*/  LDG.E.U8 R26, [R4.64] ;  /* 0x00000024041a7981 */ /* 0x000162000c1e1100 */
[----:B------:R-:W-:Y:S05]  /*20c0*/  BRA `(.L_x_15342) ;  /* 0x00000dc000007947 */ /* 0x000fea0003800000 */
.L_x_15339:
        /* <DEDUP_REMOVED lines=8> */
.L_x_15344:
[----:B------:R0:W5:Y:S01]  /*2150*/  LDG.E.U8 R26, [R4.64] ;  /* 0x00000024041a7981 */ /* 0x000162000c1e1100 */
[----:B------:R-:W-:Y:S05]  /*2160*/  BRA `(.L_x_15342) ;  /* 0x00000d2000007947 */ /* 0x000fea0003800000 */
.L_x_15343:
[----:B------:R0:W5:Y:S01]  /*2170*/  LDG.E.U16 R26, [R4.64] ;  /* 0x00000024041a7981 */ /* 0x000162000c1e1500 */
[----:B------:R-:W-:Y:S05]  /*2180*/  BRA `(.L_x_15342) ;  /* 0x00000d0000007947 */ /* 0x000fea0003800000 */
.L_x_15338:
        /* <DEDUP_REMOVED lines=10> */
.L_x_15346:
[----:B------:R-:W2:Y:S02]  /*2230*/  LDG.E.U16 R2, [R4.64] ;  /* 0x0000002404027981 */ /* 0x000ea4000c1e1500 */
[----:B--2---:R-:W-:-:S06]  /*2240*/  HADD2.F32 R2, -RZ, R2.H0_H0 ;  /* 0x20000002ff027230 */ /* 0x004fcc0000004100 */
[----:B------:R-:W0:Y:S02]  /*2250*/  F2I.S64.TRUNC R2, R2 ;  /* 0x0000000200027311 */ /* 0x000e24000020d900 */
[----:B0-----:R-:W-:Y:S01]  /*2260*/  PRMT R26, R2, 0x7610, R26 ;  /* 0x00007610021a7816 */ /* 0x001fe2000000001a */
[----:B------:R-:W-:Y:S05]  /*2270*/  BRA `(.L_x_15342) ;  /* 0x00000c1000007947 */ /* 0x000fea0003800000 */
.L_x_15345:
        /* <DEDUP_REMOVED lines=10> */
.L_x_15348:
[----:B------:R-:W2:Y:S02]  /*2320*/  LDG.E.U16 R4, [R4.64] ;  /* 0x0000002404047981 */ /* 0x000ea4000c1e1500 */
[----:B--2---:R-:W-:-:S06]  /*2330*/  HADD2.F32 R2, -RZ, R4.H0_H0 ;  /* 0x20000004ff027230 */ /* 0x004fcc0000004100 */
[----:B------:R-:W0:Y:S02]  /*2340*/  F2I.S64.TRUNC R2, R2 ;  /* 0x0000000200027311 */ /* 0x000e24000020d900 */
[----:B0-----:R-:W-:Y:S01]  /*2350*/  PRMT R26, R2, 0x7610, R26 ;  /* 0x00007610021a7816 */ /* 0x001fe2000000001a */
[----:B------:R-:W-:Y:S05]  /*2360*/  BRA `(.L_x_15342) ;  /* 0x00000b2000007947 */ /* 0x000fea0003800000 */
.L_x_15347:
[----:B------:R-:W2:Y:S02]  /*2370*/  LDG.E.64 R2, [R4.64] ;  /* 0x0000002404027981 */ /* 0x000ea4000c1e1b00 */
[----:B--2---:R-:W0:Y:S02]  /*2380*/  F2I.S64.F64.TRUNC R2, R2 ;  /* 0x0000000200027311 */ /* 0x004e24000030d900 */
[----:B0-----:R-:W-:Y:S01]  /*2390*/  PRMT R26, R2, 0x7610, R26 ;  /* 0x00007610021a7816 */ /* 0x001fe2000000001a */
[----:B------:R-:W-:Y:S05]  /*23a0*/  BRA `(.L_x_15342) ;  /* 0x00000ae000007947 */ /* 0x000fea0003800000 */
.L_x_15337:
        /* <DEDUP_REMOVED lines=12> */
.L_x_15351:
[----:B------:R-:W2:Y:S02]  /*2470*/  LDG.E.64 R4, [R4.64] ;  /* 0x0000002404047981 */ /* 0x000ea4000c1e1b00 */
[----:B--2---:R-:W0:Y:S02]  /*2480*/  F2I.S64.F64.TRUNC R2, R4 ;  /* 0x0000000400027311 */ /* 0x004e24000030d900 */
[----:B0-----:R-:W-:Y:S01]  /*2490*/  PRMT R26, R2, 0x7610, R26 ;  /* 0x00007610021a7816 */ /* 0x001fe2000000001a */
[----:B------:R-:W-:Y:S05]  /*24a0*/  BRA `(.L_x_15342) ;  /* 0x000009e000007947 */ /* 0x000fea0003800000 */
.L_x_15350:
        /* <DEDUP_REMOVED lines=28> */
.L_x_15353:
        /* <DEDUP_REMOVED lines=15> */
.L_x_15352:
[----:B------:R-:W2:Y:S02]  /*2760*/  LDG.E.U16 R2, [R4.64] ;  /* 0x0000002404027981 */ /* 0x000ea4000c1e1500 */
[----:B--2---:R-:W-:-:S06]  /*2770*/  PRMT R2, RZ, 0x5410, R2 ;  /* 0x00005410ff027816 */ /* 0x004fcc0000000002 */
[----:B------:R-:W0:Y:S02]  /*2780*/  F2I.S64.TRUNC R2, R2 ;  /* 0x0000000200027311 */ /* 0x000e24000020d900 */
[----:B0-----:R-:W-:Y:S01]  /*2790*/  PRMT R26, R2, 0x7610, R26 ;  /* 0x00007610021a7816 */ /* 0x001fe2000000001a */
[----:B------:R-:W-:Y:S05]  /*27a0*/  BRA `(.L_x_15342) ;  /* 0x000006e000007947 */ /* 0x000fea0003800000 */
.L_x_15349:
        /* <DEDUP_REMOVED lines=10> */
.L_x_15356:
        /* <DEDUP_REMOVED lines=21> */
.L_x_15360:
[----:B------:R-:W-:Y:S05]  /*29a0*/  BSYNC B1 ;  /* 0x0000000000017941 */ /* 0x000fea0003800000 */
.L_x_15359:
[----:B------:R-:W-:Y:S01]  /*29b0*/  IMAD.SHL.U32 R2, R2, 0x100000, RZ ;  /* 0x0010000002027824 */ /* 0x000fe200078e00ff */
[----:B------:R-:W-:-:S04]  /*29c0*/  LEA R3, R0, 0x3b800000, 0x17 ;  /* 0x3b80000000037811 */ /* 0x000fc800078eb8ff */
[----:B------:R-:W-:Y:S02]  /*29d0*/  LOP3.LUT R2, R3, R2, R4, 0xfe, !PT ;  /* 0x0000000203027212 */ /* 0x000fe400078efe04 */
.L_x_15358:
[----:B------:R-:W-:Y:S05]  /*29e0*/  BSYNC B0 ;  /* 0x0000000000007941 */ /* 0x000fea0003800000 */
.L_x_15357:
[----:B------:R-:W0:Y:S02]  /*29f0*/  F2I.S64.TRUNC R2, R2 ;  /* 0x0000000200027311 */ /* 0x000e24000020d900 */
[----:B0-----:R-:W-:Y:S01]  /*2a00*/  PRMT R26, R2, 0x7610, R26 ;  /* 0x00007610021a7816 */ /* 0x001fe2000000001a */
[----:B------:R-:W-:Y:S05]  /*2a10*/  BRA `(.L_x_15342) ;  /* 0x0000047000007947 */ /* 0x000fea0003800000 */
.L_x_15355:
        /* <DEDUP_REMOVED lines=21> */
.L_x_15364:
[----:B------:R-:W-:Y:S05]  /*2b70*/  BSYNC B1 ;  /* 0x0000000000017941 */ /* 0x000fea0003800000 */
.L_x_15363:
[----:B------:R-:W-:Y:S01]  /*2b80*/  IMAD.SHL.U32 R2, R2, 0x200000, RZ ;  /* 0x0020000002027824 */ /* 0x000fe200078e00ff */
[----:B------:R-:W-:-:S04]  /*2b90*/  LEA R3, R0, 0x37800000, 0x17 ;  /* 0x3780000000037811 */ /* 0x000fc800078eb8ff */
[----:B------:R-:W-:Y:S02]  /*2ba0*/  LOP3.LUT R2, R3, R2, R4, 0xfe, !PT ;  /* 0x0000000203027212 */ /* 0x000fe400078efe04 */
.L_x_15362:
[----:B------:R-:W-:Y:S05]  /*2bb0*/  BSYNC B0 ;  /* 0x0000000000007941 */ /* 0x000fea0003800000 */
.L_x_15361:
[----:B------:R-:W0:Y:S02]  /*2bc0*/  F2I.S64.TRUNC R2, R2 ;  /* 0x0000000200027311 */ /* 0x000e24000020d900 */
[----:B0-----:R-:W-:Y:S01]  /*2bd0*/  PRMT R26, R2, 0x7610, R26 ;  /* 0x00007610021a7816 */ /* 0x001fe2000000001a */
[----:B------:R-:W-:Y:S05]  /*2be0*/  BRA `(.L_x_15342) ;  /* 0x000002a000007947 */ /* 0x000fea0003800000 */
.L_x_15354:
        /* <DEDUP_REMOVED lines=14> */
.L_x_15368:
[----:B------:R-:W-:Y:S05]  /*2cd0*/  BSYNC B0 ;  /* 0x0000000000007941 */ /* 0x000fea0003800000 */
.L_x_15367:
[----:B------:R-:W0:Y:S02]  /*2ce0*/  F2I.S64.TRUNC R2, R2 ;  /* 0x0000000200027311 */ /* 0x000e24000020d900 */
[----:B0-----:R-:W-:Y:S01]  /*2cf0*/  PRMT R26, R2, 0x7610, R26 ;  /* 0x00007610021a7816 */ /* 0x001fe2000000001a */
[----:B------:R-:W-:Y:S05]  /*2d00*/  BRA `(.L_x_15342) ;  /* 0x0000018000007947 */ /* 0x000fea0003800000 */
.L_x_15341:
        /* <DEDUP_REMOVED lines=21> */
.L_x_15366:
[----:B------:R0:W5:Y:S01]  /*2e60*/  LDG.E.U8 R26, [R4.64] ;  /* 0x00000024041a7981 */ /* 0x000162000c1e1100 */
[----:B------:R-:W-:Y:S05]  /*2e70*/  BRA `(.L_x_15342) ;  /* 0x0000001000007947 */ /* 0x000fea0003800000 */
.L_x_15365:
[----:B------:R0:W5:Y:S02]  /*2e80*/  LDG.E.U8 R26, [R4.64] ;  /* 0x00000024041a7981 */ /* 0x000164000c1e1100 */
.L_x_15342:
[----:B------:R-:W-:-:S03]  /*2e90*/  IADD3 R23, R23, 0x80, RZ ;  /* 0x0000008017177810 */ /* 0x000fc60007ffe0ff */
.L_x_15336:
[----:B------:R-:W-:Y:S05]  /*2ea0*/  BSYNC B6 ;  /* 0x0000000000067941 */ /* 0x000fea0003800000 */
.L_x_15335:
        /* <DEDUP_REMOVED lines=20> */
.L_x_15374:
[----:B------:R0:W5:Y:S01]  /*2ff0*/  LDG.E.U8 R22, [R4.64] ;  /* 0x0000002404167981 */ /* 0x000162000c1e1100 */
[----:B------:R-:W-:Y:S05]  /*3000*/  BRA `(.L_x_15370) ;  /* 0x00000db000007947 */ /* 0x000fea0003800000 */
.L_x_15373:
        /* <DEDUP_REMOVED lines=8> */
.L_x_15377:
[----:B------:R0:W5:Y:S01]  /*3090*/  LDG.E.U8 R22, [R4.64] ;  /* 0x0000002404167981 */ /* 0x000162000c1e1100 */
[----:B------:R-:W-:Y:S05]  /*30a0*/  BRA `(.L_x_15370) ;  /* 0x00000d1000007947 */ /* 0x000fea0003800000 */
.L_x_15376:
[----:B------:R0:W5:Y:S01]  /*30b0*/  LDG.E.U16 R22, [R4.64] ;  /* 0x0000002404167981 */ /* 0x000162000c1e1500 */
[----:B------:R-:W-:Y:S05]  /*30c0*/  BRA `(.L_x_15370) ;  /* 0x00000cf000007947 */ /* 0x000fea0003800000 */
.L_x_15372:
        /* <DEDUP_REMOVED lines=10> */
.L_x_15379:
[----:B------:R-:W2:Y:S02]  /*3170*/  LDG.E.U16 R2, [R4.64] ;  /* 0x0000002404027981 */ /* 0x000ea4000c1e1500 */
[----:B--2---:R-:W-:-:S06]  /*3180*/  HADD2.F32 R2, -RZ, R2.H0_H0 ;  /* 0x20000002ff027230 */ /* 0x004fcc0000004100 */
[----:B------:R-:W0:Y:S02]  /*3190*/  F2I.S64.TRUNC R2, R2 ;  /* 0x0000000200027311 */ /* 0x000e24000020d900 */
[----:B0-----:R-:W-:Y:S01]  /*31a0*/  PRMT R22, R2, 0x7610, R22 ;  /* 0x0000761002167816 */ /* 0x001fe20000000016 */
[----:B------:R-:W-:Y:S05]  /*31b0*/  BRA `(.L_x_15370) ;  /* 0x00000c0000007947 */ /* 0x000fea0003800000 */
.L_x_15378:
        /* <DEDUP_REMOVED lines=10> */
.L_x_15381:
[----:B------:R-:W2:Y:S02]  /*3260*/  LDG.E.U16 R4, [R4.64] ;  /* 0x0000002404047981 */ /* 0x000ea4000c1e1500 */
[----:B--2---:R-:W-:-:S06]  /*3270*/  HADD2.F32 R2, -RZ, R4.H0_H0 ;  /* 0x20000004ff027230 */ /* 0x004fcc0000004100 */
[----:B------:R-:W0:Y:S02]  /*3280*/  F2I.S64.TRUNC R2, R2 ;  /* 0x0000000200027311 */ /* 0x000e24000020d900 */
[----:B0-----:R-:W-:Y:S01]  /*3290*/  PRMT R22, R2, 0x7610, R22 ;  /* 0x0000761002167816 */ /* 0x001fe20000000016 */
[----:B------:R-:W-:Y:S05]  /*32a0*/  BRA `(.L_x_15370) ;  /* 0x00000b1000007947 */ /* 0x000fea0003800000 */
.L_x_15380:
[----:B------:R-:W2:Y:S02]  /*32b0*/  LDG.E.64 R2, [R4.64] ;  /* 0x0000002404027981 */ /* 0x000ea4000c1e1b00 */
[----:B--2---:R-:W0:Y:S02]  /*32c0*/  F2I.S64.F64.TRUNC R2, R2 ;  /* 0x0000000200027311 */ /* 0x004e24000030d900 */
[----:B0-----:R-:W-:Y:S01]  /*32d0*/  PRMT R22, R2, 0x7610, R22 ;  /* 0x0000761002167816 */ /* 0x001fe20000000016 */
[----:B------:R-:W-:Y:S05]  /*32e0*/  BRA `(.L_x_15370) ;  /* 0x00000ad000007947 */ /* 0x000fea0003800000 */
.L_x_15371:
        /* <DEDUP_REMOVED lines=12> */
.L_x_15384:
[----:B------:R-:W2:Y:S02]  /*33b0*/  LDG.E.64 R4, [R4.64] ;  /* 0x0000002404047981 */ /* 0x000ea4000c1e1b00 */
[----:B--2---:R-:W0:Y:S02]  /*33c0*/  F2I.S64.F64.TRUNC R2, R4 ;  /* 0x0000000400027311 */ /* 0x004e24000030d900 */
[----:B0-----:R-:W-:Y:S01]  /*33d0*/  PRMT R22, R2, 0x7610, R22 ;  /* 0x0000761002167816 */ /* 0x001fe20000000016 */
[----:B------:R-:W-:Y:S05]  /*33e0*/  BRA `(.L_x_15370) ;  /* 0x000009d000007947 */ /* 0x000fea0003800000 */
.L_x_15383:
        /* <DEDUP_REMOVED lines=28> */
.L_x_15386:
        /* <DEDUP_REMOVED lines=15> */
.L_x_15385:
[----:B------:R-:W2:Y:S02]  /*36a0*/  LDG.E.U16 R2, [R4.64] ;  /* 0x0000002404027981 */ /* 0x000ea4000c1e1500 */
[----:B--2---:R-:W-:-:S06]  /*36b0*/  PRMT R2, RZ, 0x5410, R2 ;  /* 0x00005410ff027816 */ /* 0x004fcc0000000002 */
[----:B------:R-:W0:Y:S02]  /*36c0*/  F2I.S64.TRUNC R2, R2 ;  /* 0x0000000200027311 */ /* 0x000e24000020d900 */
[----:B0-----:R-:W-:Y:S01]  /*36d0*/  PRMT R22, R2, 0x7610, R22 ;  /* 0x0000761002167816 */ /* 0x001fe20000000016 */
[----:B------:R-:W-:Y:S05]  /*36e0*/  BRA `(.L_x_15370) ;  /* 0x000006d000007947 */ /* 0x000fea0003800000 */
.L_x_15382:
        /* <DEDUP_REMOVED lines=10> */
.L_x_15389:
        /* <DEDUP_REMOVED lines=21> */
.L_x_15393:
[----:B------:R-:W-:Y:S05]  /*38e0*/  BSYNC B1 ;  /* 0x0000000000017941 */ /* 0x000fea0003800000 */
.L_x_15392:
[----:B------:R-:W-:Y:S01]  /*38f0*/  IMAD.SHL.U32 R2, R2, 0x100000, RZ ;  /* 0x0010000002027824 */ /* 0x000fe200078e00ff */
[----:B------:R-:W-:-:S04]  /*3900*/  LEA R3, R0, 0x3b800000, 0x17 ;  /* 0x3b80000000037811 */ /* 0x000fc800078eb8ff */
[----:B------:R-:W-:Y:S02]  /*3910*/  LOP3.LUT R2, R3, R2, R4, 0xfe, !PT ;  /* 0x0000000203027212 */ /* 0x000fe400078efe04 */
.L_x_15391:
[----:B------:R-:W-:Y:S05]  /*3920*/  BSYNC B0 ;  /* 0x0000000000007941 */ /* 0x000fea0003800000 */
.L_x_15390:
[----:B------:R-:W0:Y:S02]  /*3930*/  F2I.S64.TRUNC R2, R2 ;  /* 0x0000000200027311 */ /* 0x000e24000020d900 */
[----:B0-----:R-:W-:Y:S01]  /*3940*/  PRMT R22, R2, 0x7610, R22 ;  /* 0x0000761002167816 */ /* 0x001fe20000000016 */
[----:B------:R-:W-:Y:S05]  /*3950*/  BRA `(.L_x_15370) ;  /* 0x0000046000007947 */ /* 0x000fea0003800000 */
.L_x_15388:
        /* <DEDUP_REMOVED lines=21> */
.L_x_15397:
[----:B------:R-:W-:Y:S05]  /*3ab0*/  BSYNC B1 ;  /* 0x0000000000017941 */ /* 0x000fea0003800000 */
.L_x_15396:
[----:B------:R-:W-:Y:S01]  /*3ac0*/  IMAD.SHL.U32 R2, R2, 0x200000, RZ ;  /* 0x0020000002027824 */ /* 0x000fe200078e00ff */
[----:B------:R-:W-:-:S04]  /*3ad0*/  LEA R3, R0, 0x37800000, 0x17 ;  /* 0x3780000000037811 */ /* 0x000fc800078eb8ff */
[----:B------:R-:W-:Y:S02]  /*3ae0*/  LOP3.LUT R2, R3, R2, R4, 0xfe, !PT ;  /* 0x0000000203027212 */ /* 0x000fe400078efe04 */
.L_x_15395:
[----:B------:R-:W-:Y:S05]  /*3af0*/  BSYNC B0 ;  /* 0x0000000000007941 */ /* 0x000fea0003800000 */
.L_x_15394:
[----:B------:R-:W0:Y:S02]  /*3b00*/  F2I.S64.TRUNC R2, R2 ;  /* 0x0000000200027311 */ /* 0x000e24000020d900 */
[----:B0-----:R-:W-:Y:S01]  /*3b10*/  PRMT R22, R2, 0x7610, R22 ;  /* 0x0000761002167816 */ /* 0x001fe20000000016 */
[----:B------:R-:W-:Y:S05]  /*3b20*/  BRA `(.L_x_15370) ;  /* 0x0000029000007947 */ /* 0x000fea0003800000 */
.L_x_15387:
        /* <DEDUP_REMOVED lines=14> */
.L_x_15401:
[----:B------:R-:W-:Y:S05]  /*3c10*/  BSYNC B0 ;  /* 0x0000000000007941 */ /* 0x000fea0003800000 */
.L_x_15400:
[----:B------:R-:W0:Y:S02]  /*3c20*/  F2I.S64.TRUNC R2, R2 ;  /* 0x0000000200027311 */ /* 0x000e24000020d900 */
[----:B0-----:R-:W-:Y:S01]  /*3c30*/  PRMT R22, R2, 0x7610, R22 ;  /* 0x0000761002167816 */ /* 0x001fe20000000016 */
[----:B------:R-:W-:Y:S05]  /*3c40*/  BRA `(.L_x_15370) ;  /* 0x0000017000007947 */ /* 0x000fea0003800000 */
.L_x_15375:
        /* <DEDUP_REMOVED lines=20> */
.L_x_15399:
[----:B------:R0:W5:Y:S01]  /*3d90*/  LDG.E.U8 R22, [R4.64] ;  /* 0x0000002404167981 */ /* 0x000162000c1e1100 */
[----:B------:R-:W-:Y:S05]  /*3da0*/  BRA `(.L_x_15370) ;  /* 0x0000001000007947 */ /* 0x000fea0003800000 */
.L_x_15398:
[----:B------:R0:W5:Y:S02]  /*3db0*/  LDG.E.U8 R22, [R4.64] ;  /* 0x0000002404167981 */ /* 0x000164000c1e1100 */
.L_x_15370:
[----:B------:R-:W-:Y:S05]  /*3dc0*/  BSYNC B6 ;  /* 0x0000000000067941 */ /* 0x000fea0003800000 */
.L_x_15369:
[----:B------:R-:W1:Y:S01]  /*3dd0*/  S2R R24, SR_TID.X ;  /* 0x0000000000187919 */ /* 0x000e620000002100 */
[----:B------:R-:W2:Y:S01]  /*3de0*/  LDC.U8 R18, c[0x0][0x184] ;  /* 0x00006100ff127b82 */ /* 0x000ea20000000000 */
[----:B-----5:R-:W-:Y:S01]  /*3df0*/  IMAD.MOV R19, RZ, RZ, -R19 ;  /* 0x000000ffff137224 */ /* 0x020fe200078e0a13 */
[----:B------:R-:W-:Y:S01]  /*3e00*/  BSSY B6, `(.L_x_15402) ;  /* 0x0000108000067945 */ /* 0x000fe20003800000 */
[----:B------:R-:W-:Y:S02]  /*3e10*/  IMAD.MOV R26, RZ, RZ, -R26 ;  /* 0x000000ffff1a7224 */ /* 0x000fe400078e0a1a */
[----:B------:R-:W-:Y:S01]  /*3e20*/  IMAD.MOV R23, RZ, RZ, -R22 ;  /* 0x000000ffff177224 */ /* 0x000fe200078e0a16 */
[----:B------:R-:W-:Y:S02]  /*3e30*/  PRMT R19, R19, 0x7710, RZ ;  /* 0x0000771013137816 */ /* 0x000fe400000000ff */
[----:B------:R-:W-:-:S02]  /*3e40*/  PRMT R22, R26, 0x7710, RZ ;  /* 0x000077101a167816 */ /* 0x000fc400000000ff */
[----:B------:R-:W-:Y:S02]  /*3e50*/  PRMT R23, R23, 0x7710, RZ ;  /* 0x0000771017177816 */ /* 0x000fe400000000ff */
[----:B-1----:R-:W-:-:S13]  /*3e60*/  ISETP.GE.AND P0, PT, R24, R17, PT ;  /* 0x000000111800720c */ /* 0x002fda0003f06270 */
[----:B------:R-:W-:Y:S05]  /*3e70*/  @P0 BRA `(.L_x_15403) ;  /* 0x0000100000000947 */ /* 0x000fea0003800000 */
[----:B--2---:R-:W-:Y:S01]  /*3e80*/  IMAD R0, R16, 0x200, R24 ;  /* 0x0000020010007824 */ /* 0x004fe200078e0218 */
[----:B------:R-:W-:Y:S01]  /*3e90*/  PRMT R3, R18, 0x9910, RZ ;  /* 0x0000991012037816 */ /* 0x000fe200000000ff */
[----:B0-----:R-:W-:Y:S01]  /*3ea0*/  IMAD.MOV R5, RZ, RZ, -R25 ;  /* 0x000000ffff057224 */ /* 0x001fe200078e0a19 */
        /* <DEDUP_REMOVED lines=18> */
.L_x_15407:
[----:B------:R0:W-:Y:S01]  /*3fd0*/  STG.E.U8 [R2.64], R5 ;  /* 0x0000000502007986 */ /* 0x0001e2000c101124 */
[----:B------:R-:W-:Y:S05]  /*3fe0*/  BRA `(.L_x_15403) ;  /* 0x00000e9000007947 */ /* 0x000fea0003800000 */
.L_x_15406:
        /* <DEDUP_REMOVED lines=10> */
.L_x_15410:
[----:B------:R-:W-:-:S05]  /*4090*/  LOP3.LUT R5, R5, 0xff, RZ, 0xc0, !PT ;  /* 0x000000ff05057812 */ /* 0x000fca00078ec0ff */
[----:B------:R0:W-:Y:S01]  /*40a0*/  STG.E [R2.64], R5 ;  /* 0x0000000502007986 */ /* 0x0001e2000c101924 */
[----:B------:R-:W-:Y:S05]  /*40b0*/  BRA `(.L_x_15403) ;  /* 0x00000dc000007947 */ /* 0x000fea0003800000 */
.L_x_15409:
[----:B------:R-:W-:-:S05]  /*40c0*/  LOP3.LUT R5, R5, 0xff, RZ, 0xc0, !PT ;  /* 0x000000ff05057812 */ /* 0x000fca00078ec0ff */
[----:B------:R0:W-:Y:S01]  /*40d0*/  STG.E.U16 [R2.64], R5 ;  /* 0x0000000502007986 */ /* 0x0001e2000c101524 */
[----:B------:R-:W-:Y:S05]  /*40e0*/  BRA `(.L_x_15403) ;  /* 0x00000d9000007947 */ /* 0x000fea0003800000 */
.L_x_15405:
        /* <DEDUP_REMOVED lines=10> */
.L_x_15412:
[----:B------:R-:W-:-:S04]  /*4190*/  LOP3.LUT R5, R5, 0xff, RZ, 0xc0, !PT ;  /* 0x000000ff05057812 */ /* 0x000fc800078ec0ff */
[----:B------:R-:W0:Y:S02]  /*41a0*/  I2F.U16 R0, R5 ;  /* 0x0000000500007306 */ /* 0x000e240000101000 */
[----:B0-----:R-:W-:-:S05]  /*41b0*/  F2FP.PACK_AB R0, RZ, R0 ;  /* 0x00000000ff00723e */ /* 0x001fca00000000ff */
[----:B------:R0:W-:Y:S01]  /*41c0*/  STG.E.U16 [R2.64], R0 ;  /* 0x0000000002007986 */ /* 0x0001e2000c101524 */
[----:B------:R-:W-:Y:S05]  /*41d0*/  BRA `(.L_x_15403) ;  /* 0x00000ca000007947 */ /* 0x000fea0003800000 */
.L_x_15411:
        /* <DEDUP_REMOVED lines=11> */
.L_x_15414:
[----:B------:R-:W-:-:S06]  /*4290*/  LOP3.LUT R5, R5, 0xff, RZ, 0xc0, !PT ;  /* 0x000000ff05057812 */ /* 0x000fcc00078ec0ff */
[----:B------:R-:W0:Y:S02]  /*42a0*/  I2F.U16 R5, R5 ;  /* 0x0000000500057306 */ /* 0x000e240000101000 */
[----:B0-----:R-:W-:-:S04]  /*42b0*/  F2FP.PACK_AB R5, RZ, R5 ;  /* 0x00000005ff05723e */ /* 0x001fc800000000ff */
[----:B------:R-:W-:-:S05]  /*42c0*/  PRMT R5, R5, 0x5410, RZ ;  /* 0x0000541005057816 */ /* 0x000fca00000000ff */
[----:B------:R0:W-:Y:S01]  /*42d0*/  STG.E [R2.64], R5 ;  /* 0x0000000502007986 */ /* 0x0001e2000c101924 */
[----:B------:R-:W-:Y:S05]  /*42e0*/  BRA `(.L_x_15403) ;  /* 0x00000b9000007947 */ /* 0x000fea0003800000 */
.L_x_15413:
[----:B------:R-:W-:-:S06]  /*42f0*/  LOP3.LUT R5, R5, 0xff, RZ, 0xc0, !PT ;  /* 0x000000ff05057812 */ /* 0x000fcc00078ec0ff */
[----:B------:R-:W0:Y:S02]  /*4300*/  I2F.F64.U16 R4, R5 ;  /* 0x0000000500047312 */ /* 0x000e240000101800 */
[----:B0-----:R0:W-:Y:S01]  /*4310*/  STG.E.64 [R2.64], R4 ;  /* 0x0000000402007986 */ /* 0x0011e2000c101b24 */
[----:B------:R-:W-:Y:S05]  /*4320*/  BRA `(.L_x_15403) ;  /* 0x00000b5000007947 */ /* 0x000fea0003800000 */
.L_x_15404:
        /* <DEDUP_REMOVED lines=12> */
.L_x_15417:
[----:B------:R-:W-:Y:S01]  /*43f0*/  LOP3.LUT R5, R5, 0xff, RZ, 0xc0, !PT ;  /* 0x000000ff05057812 */ /* 0x000fe200078ec0ff */
[----:B------:R-:W-:-:S05]  /*4400*/  CS2R R6, SRZ ;  /* 0x0000000000067805 */ /* 0x000fca000001ff00 */
[----:B------:R-:W0:Y:S02]  /*4410*/  I2F.F64.U16 R4, R5 ;  /* 0x0000000500047312 */ /* 0x000e240000101800 */
[----:B0-----:R0:W-:Y:S01]  /*4420*/  STG.E.128 [R2.64], R4 ;  /* 0x0000000402007986 */ /* 0x0011e2000c101d24 */
[----:B------:R-:W-:Y:S05]  /*4430*/  BRA `(.L_x_15403) ;  /* 0x00000a4000007947 */ /* 0x000fea0003800000 */
.L_x_15416:
        /* <DEDUP_REMOVED lines=22> */
.L_x_15421:
[----:B------:R-:W-:Y:S05]  /*45a0*/  BSYNC B0 ;  /* 0x0000000000007941 */ /* 0x000fea0003800000 */
.L_x_15420:
[----:B------:R-:W-:-:S05]  /*45b0*/  LOP3.LUT R5, R0, R5, RZ, 0xfc, !PT ;  /* 0x0000000500057212 */ /* 0x000fca00078efcff */
[----:B------:R0:W-:Y:S01]  /*45c0*/  STG.E.U8 [R2.64], R5 ;  /* 0x0000000502007986 */ /* 0x0001e2000c101124 */
[----:B------:R-:W-:Y:S05]  /*45d0*/  BRA `(.L_x_15403) ;  /* 0x000008a000007947 */ /* 0x000fea0003800000 */
.L_x_15419:
        /* <DEDUP_REMOVED lines=14> */
.L_x_15423:
[----:B------:R-:W-:Y:S01]  /*46c0*/  IMAD.MOV.U32 R0, RZ, RZ, 0x7f ;  /* 0x0000007fff007424 */ /* 0x000fe200078e00ff */
[----:B------:R-:W-:-:S04]  /*46d0*/  ISETP.GT.U32.AND P0, PT, R4, 0x7f800000, PT ;  /* 0x7f8000000400780c */ /* 0x000fc80003f04070 */
[----:B------:R-:W-:-:S04]  /*46e0*/  SEL R0, R0, 0x7c, P0 ;  /* 0x0000007c00007807 */ /* 0x000fc80000000000 */
.L_x_15424:
[----:B------:R-:W-:Y:S05]  /*46f0*/  BSYNC B0 ;  /* 0x0000000000007941 */ /* 0x000fea0003800000 */
.L_x_15422:
[----:B------:R-:W-:-:S04]  /*4700*/  LOP3.LUT R4, R5, 0x80000000, RZ, 0xc0, !PT ;  /* 0x8000000005047812 */ /* 0x000fc800078ec0ff */
[----:B------:R-:W-:-:S04]  /*4710*/  SHF.R.U32.HI R5, RZ, 0x18, R4 ;  /* 0x00000018ff057819 */ /* 0x000fc80000011604 */
[----:B------:R-:W-:-:S05]  /*4720*/  LOP3.LUT R5, R0, R5, RZ, 0xfc, !PT ;  /* 0x0000000500057212 */ /* 0x000fca00078efcff */
[----:B------:R0:W-:Y:S01]  /*4730*/  STG.E.U8 [R2.64], R5 ;  /* 0x0000000502007986 */ /* 0x0001e2000c101124 */
[----:B------:R-:W-:Y:S05]  /*4740*/  BRA `(.L_x_15403) ;  /* 0x0000073000007947 */ /* 0x000fea0003800000 */
.L_x_15418:
[----:B------:R-:W-:-:S04]  /*4750*/  LOP3.LUT R5, R5, 0xff, RZ, 0xc0, !PT ;  /* 0x000000ff05057812 */ /* 0x000fc800078ec0ff */
[----:B------:R-:W0:Y:S02]  /*4760*/  I2F.U16 R0, R5 ;  /* 0x0000000500007306 */ /* 0x000e240000101000 */
[----:B0-----:R-:W-:-:S05]  /*4770*/  F2FP.BF16.PACK_AB R0, RZ, R0 ;  /* 0x00000000ff00723e */ /* 0x001fca00000010ff */
[----:B------:R0:W-:Y:S01]  /*4780*/  STG.E.U16 [R2.64], R0 ;  /* 0x0000000002007986 */ /* 0x0001e2000c101524 */
[----:B------:R-:W-:Y:S05]  /*4790*/  BRA `(.L_x_15403) ;  /* 0x000006e000007947 */ /* 0x000fea0003800000 */
.L_x_15415:
        /* <DEDUP_REMOVED lines=11> */
.L_x_15427:
[----:B------:R-:W-:Y:S01]  /*4850*/  LOP3.LUT R4, R5, 0xff, RZ, 0xc0, !PT ;  /* 0x000000ff05047812 */ /* 0x000fe200078ec0ff */
[----:B------:R-:W-:Y:S01]  /*4860*/  BSSY B0, `(.L_x_15428) ;  /* 0x0000015000007945 */ /* 0x000fe20003800000 */
[----:B------:R-:W-:Y:S02]  /*4870*/  IMAD.MOV.U32 R0, RZ, RZ, 0x80 ;  /* 0x00000080ff007424 */ /* 0x000fe400078e00ff */
        /* <DEDUP_REMOVED lines=15> */
.L_x_15430:
[----:B------:R-:W-:-:S04]  /*4970*/  LOP3.LUT R0, R7, 0x80000000, RZ, 0xc0, !PT ;  /* 0x8000000007007812 */ /* 0x000fc800078ec0ff */
[----:B------:R-:W-:-:S04]  /*4980*/  SHF.R.U32.HI R5, RZ, 0x18, R0 ;  /* 0x00000018ff057819 */ /* 0x000fc80000011600 */
[----:B------:R-:W-:-:S04]  /*4990*/  LOP3.LUT R4, R4, R5, RZ, 0xfc, !PT ;  /* 0x0000000504047212 */ /* 0x000fc800078efcff */
[----:B------:R-:W-:Y:S02]  /*49a0*/  PRMT R0, R4, 0x7610, R0 ;  /* 0x0000761004007816 */ /* 0x000fe40000000000 */
.L_x_15429:
[----:B------:R-:W-:Y:S05]  /*49b0*/  BSYNC B0 ;  /* 0x0000000000007941 */ /* 0x000fea0003800000 */
.L_x_15428:
[----:B------:R0:W-:Y:S01]  /*49c0*/  STG.E.U8 [R2.64], R0 ;  /* 0x0000000002007986 */ /* 0x0001e2000c101124 */
[----:B------:R-:W-:Y:S05]  /*49d0*/  BRA `(.L_x_15403) ;  /* 0x000004a000007947 */ /* 0x000fea0003800000 */
.L_x_15426:
        /* <DEDUP_REMOVED lines=18> */
.L_x_15433:
[----:B------:R-:W-:-:S04]  /*4b00*/  LOP3.LUT R0, R7, 0x80000000, RZ, 0xc0, !PT ;  /* 0x8000000007007812 */ /* 0x000fc800078ec0ff */
[----:B------:R-:W-:-:S04]  /*4b10*/  SHF.R.U32.HI R5, RZ, 0x18, R0 ;  /* 0x00000018ff057819 */ /* 0x000fc80000011600 */
[----:B------:R-:W-:-:S04]  /*4b20*/  LOP3.LUT R4, R4, R5, RZ, 0xfc, !PT ;  /* 0x0000000504047212 */ /* 0x000fc800078efcff */
[----:B------:R-:W-:Y:S02]  /*4b30*/  PRMT R0, R4, 0x7610, R0 ;  /* 0x0000761004007816 */ /* 0x000fe40000000000 */
.L_x_15432:
[----:B------:R-:W-:Y:S05]  /*4b40*/  BSYNC B0 ;  /* 0x0000000000007941 */ /* 0x000fea0003800000 */
.L_x_15431:
[----:B------:R0:W-:Y:S01]  /*4b50*/  STG.E.U8 [R2.64], R0 ;  /* 0x0000000002007986 */ /* 0x0001e2000c101124 */
[----:B------:R-:W-:Y:S05]  /*4b60*/  BRA `(.L_x_15403) ;  /* 0x0000031000007947 */ /* 0x000fea0003800000 */
.L_x_15425:
        /* <DEDUP_REMOVED lines=23> */
.L_x_15408:
        /* <DEDUP_REMOVED lines=20> */
.L_x_15435:
[----:B------:R-:W-:Y:S01]  /*4e20*/  LOP3.LUT R4, R5, 0xff, RZ, 0xc0, !PT ;  /* 0x000000ff05047812 */ /* 0x000fe200078ec0ff */
[----:B------:R-:W-:-:S05]  /*4e30*/  IMAD.MOV.U32 R5, RZ, RZ, RZ ;  /* 0x000000ffff057224 */ /* 0x000fca00078e00ff */
[----:B------:R0:W-:Y:S01]  /*4e40*/  STG.E.64 [R2.64], R4 ;  /* 0x0000000402007986 */ /* 0x0001e2000c101b24 */
[----:B------:R-:W-:Y:S05]  /*4e50*/  BRA `(.L_x_15403) ;  /* 0x0000002000007947 */ /* 0x000fea0003800000 */
.L_x_15434:
[----:B------:R-:W-:-:S05]  /*4e60*/  LOP3.LUT R5, R5, 0xff, RZ, 0xc0, !PT ;  /* 0x000000ff05057812 */ /* 0x000fca00078ec0ff */
[----:B------:R0:W-:Y:S02]  /*4e70*/  STG.E [R2.64], R5 ;  /* 0x0000000502007986 */ /* 0x0001e4000c101924 */
.L_x_15403:
[----:B--2---:R-:W-:Y:S05]  /*4e80*/  BSYNC B6 ;  /* 0x0000000000067941 */ /* 0x004fea0003800000 */
.L_x_15402:
        /* <DEDUP_REMOVED lines=21> */
.L_x_15441:
[----:B------:R0:W-:Y:S01]  /*4fe0*/  STG.E.U8 [R2.64], R19 ;  /* 0x0000001302007986 */ /* 0x0001e2000c101124 */
[----:B------:R-:W-:Y:S05]  /*4ff0*/  BRA `(.L_x_15443) ;  /* 0x00000e9000007947 */ /* 0x000fea0003800000 */
.L_x_15440:
        /* <DEDUP_REMOVED lines=10> */
.L_x_15445:
[----:B------:R-:W-:-:S05]  /*50a0*/  LOP3.LUT R19, R19, 0xff, RZ, 0xc0, !PT ;  /* 0x000000ff13137812 */ /* 0x000fca00078ec0ff */
[----:B------:R0:W-:Y:S01]  /*50b0*/  STG.E [R2.64], R19 ;  /* 0x0000001302007986 */ /* 0x0001e2000c101924 */
[----:B------:R-:W-:Y:S05]  /*50c0*/  BRA `(.L_x_15443) ;  /* 0x00000dc000007947 */ /* 0x000fea0003800000 */
.L_x_15444:
[----:B------:R-:W-:-:S05]  /*50d0*/  LOP3.LUT R19, R19, 0xff, RZ, 0xc0, !PT ;  /* 0x000000ff13137812 */ /* 0x000fca00078ec0ff */
[----:B------:R0:W-:Y:S01]  /*50e0*/  STG.E.U16 [R2.64], R19 ;  /* 0x0000001302007986 */ /* 0x0001e2000c101524 */
[----:B------:R-:W-:Y:S05]  /*50f0*/  BRA `(.L_x_15443) ;  /* 0x00000d9000007947 */ /* 0x000fea0003800000 */
.L_x_15439:
        /* <DEDUP_REMOVED lines=10> */
.L_x_15447:
[----:B------:R-:W-:-:S04]  /*51a0*/  LOP3.LUT R19, R19, 0xff, RZ, 0xc0, !PT ;  /* 0x000000ff13137812 */ /* 0x000fc800078ec0ff */
[----:B------:R-:W0:Y:S02]  /*51b0*/  I2F.U16 R0, R19 ;  /* 0x0000001300007306 */ /* 0x000e240000101000 */
[----:B0-----:R-:W-:-:S05]  /*51c0*/  F2FP.PACK_AB R0, RZ, R0 ;  /* 0x00000000ff00723e */ /* 0x001fca00000000ff */
[----:B------:R0:W-:Y:S01]  /*51d0*/  STG.E.U16 [R2.64], R0 ;  /* 0x0000000002007986 */ /* 0x0001e2000c101524 */
[----:B------:R-:W-:Y:S05]  /*51e0*/  BRA `(.L_x_15443) ;  /* 0x00000ca000007947 */ /* 0x000fea0003800000 */
.L_x_15446:
        /* <DEDUP_REMOVED lines=11> */
.L_x_15449:
[----:B------:R-:W-:-:S06]  /*52a0*/  LOP3.LUT R19, R19, 0xff, RZ, 0xc0, !PT ;  /* 0x000000ff13137812 */ /* 0x000fcc00078ec0ff */
[----:B------:R-:W0:Y:S02]  /*52b0*/  I2F.U16 R19, R19 ;  /* 0x0000001300137306 */ /* 0x000e240000101000 */
[----:B0-----:R-:W-:-:S04]  /*52c0*/  F2FP.PACK_AB R5, RZ, R19 ;  /* 0x00000013ff05723e */ /* 0x001fc800000000ff */
[----:B------:R-:W-:-:S05]  /*52d0*/  PRMT R5, R5, 0x5410, RZ ;  /* 0x0000541005057816 */ /* 0x000fca00000000ff */
[----:B------:R0:W-:Y:S01]  /*52e0*/  STG.E [R2.64], R5 ;  /* 0x0000000502007986 */ /* 0x0001e2000c101924 */
[----:B------:R-:W-:Y:S05]  /*52f0*/  BRA `(.L_x_15443) ;  /* 0x00000b9000007947 */ /* 0x000fea0003800000 */
.L_x_15448:
[----:B------:R-:W-:-:S06]  /*5300*/  LOP3.LUT R4, R19, 0xff, RZ, 0xc0, !PT ;  /* 0x000000ff13047812 */ /* 0x000fcc00078ec0ff */
[----:B------:R-:W0:Y:S02]  /*5310*/  I2F.F64.U16 R4, R4 ;  /* 0x0000000400047312 */ /* 0x000e240000101800 */
[----:B0-----:R0:W-:Y:S01]  /*5320*/  STG.E.64 [R2.64], R4 ;  /* 0x0000000402007986 */ /* 0x0011e2000c101b24 */
[----:B------:R-:W-:Y:S05]  /*5330*/  BRA `(.L_x_15443) ;  /* 0x00000b5000007947 */ /* 0x000fea0003800000 */
.L_x_15438:
        /* <DEDUP_REMOVED lines=12> */
.L_x_15452:
[----:B------:R-:W-:Y:S01]  /*5400*/  LOP3.LUT R4, R19, 0xff, RZ, 0xc0, !PT ;  /* 0x000000ff13047812 */ /* 0x000fe200078ec0ff */
[----:B------:R-:W-:-:S05]  /*5410*/  CS2R R6, SRZ ;  /* 0x0000000000067805 */ /* 0x000fca000001ff00 */
[----:B------:R-:W0:Y:S02]  /*5420*/  I2F.F64.U16 R4, R4 ;  /* 0x0000000400047312 */ /* 0x000e240000101800 */
[----:B0-----:R0:W-:Y:S01]  /*5430*/  STG.E.128 [R2.64], R4 ;  /* 0x0000000402007986 */ /* 0x0011e2000c101d24 */
[----:B------:R-:W-:Y:S05]  /*5440*/  BRA `(.L_x_15443) ;  /* 0x00000a4000007947 */ /* 0x000fea0003800000 */
.L_x_15451:
[----:B------:R-:W-:-:S13]  /*5450*/  ISETP.NE.AND P0, PT, R0, 0xf, PT ;  /* 0x0000000f0000780c */ /* 0x000fda0003f05270 */
[----:B------:R-:W-:Y:S05]  /*5460*/  @!P0 BRA `(.L_x_15453) ;  /* 0x000002f000008947 */ /* 0x000fea0003800000 */
[----:B------:R-:W-:-:S13]  /*5470*/  ISETP.NE.AND P0, PT, R0, 0x17, PT ;  /* 0x000000170000780c */ /* 0x000fda0003f05270 */
[----:B------:R-:W-:Y:S05]  /*5480*/  @!P0 BRA `(.L_x_15454) ;  /* 0x0000016000008947 */ /* 0x000fea0003800000 */
[----:B------:R-:W-:-:S13]  /*5490*/  ISETP.NE.AND P0, PT, R0, 0x18, PT ;  /* 0x000000180000780c */ /* 0x000fda0003f05270 */
[----:B------:R-:W-:Y:S05]  /*54a0*/  @P0 BRA `(.L_x_15442) ;  /* 0x0000084000000947 */ /* 0x000fea0003800000 */
[----:B------:R-:W-:Y:S01]  /*54b0*/  LOP3.LUT R19, R19, 0xff, RZ, 0xc0, !PT ;  /* 0x000000ff13137812 */ /* 0x000fe200078ec0ff */
[----:B------:R-:W-:Y:S05]  /*54c0*/  BSSY B0, `(.L_x_15455) ;  /* 0x000000f000007945 */ /* 0x000fea0003800000 */
[----:B------:R-:W0:Y:S02]  /*54d0*/  I2F.U16 R19, R19 ;  /* 0x0000001300137306 */ /* 0x000e240000101000 */
[C---:B0-----:R-:W-:Y:S02]  /*54e0*/  LOP3.LUT R4, R19.reuse, 0x7fffffff, RZ, 0xc0, !PT ;  /* 0x7fffffff13047812 */ /* 0x041fe400078ec0ff */
[----:B------:R-:W-:-:S02]  /*54f0*/  LOP3.LUT R0, R19, 0x80000000, RZ, 0xc0, !PT ;  /* 0x8000000013007812 */ /* 0x000fc400078ec0ff */
        /* <DEDUP_REMOVED lines=11> */
.L_x_15456:
[----:B------:R-:W-:Y:S05]  /*55b0*/  BSYNC B0 ;  /* 0x0000000000007941 */ /* 0x000fea0003800000 */
.L_x_15455:
[----:B------:R-:W-:-:S05]  /*55c0*/  LOP3.LUT R5, R0, R5, RZ, 0xfc, !PT ;  /* 0x0000000500057212 */ /* 0x000fca00078efcff */
[----:B------:R0:W-:Y:S01]  /*55d0*/  STG.E.U8 [R2.64], R5 ;  /* 0x0000000502007986 */ /* 0x0001e2000c101124 */
[----:B------:R-:W-:Y:S05]  /*55e0*/  BRA `(.L_x_15443) ;  /* 0x000008a000007947 */ /* 0x000fea0003800000 */
.L_x_15454:
        /* <DEDUP_REMOVED lines=14> */
.L_x_15458:
[----:B------:R-:W-:Y:S01]  /*56d0*/  IMAD.MOV.U32 R0, RZ, RZ, 0x7f ;  /* 0x0000007fff007424 */ /* 0x000fe200078e00ff */
[----:B------:R-:W-:-:S04]  /*56e0*/  ISETP.GT.U32.AND P0, PT, R4, 0x7f800000, PT ;  /* 0x7f8000000400780c */ /* 0x000fc80003f04070 */
[----:B------:R-:W-:-:S04]  /*56f0*/  SEL R0, R0, 0x7c, P0 ;  /* 0x0000007c00007807 */ /* 0x000fc80000000000 */
.L_x_15459:
[----:B------:R-:W-:Y:S05]  /*5700*/  BSYNC B0 ;  /* 0x0000000000007941 */ /* 0x000fea0003800000 */
.L_x_15457:
[----:B------:R-:W-:-:S04]  /*5710*/  LOP3.LUT R4, R19, 0x80000000, RZ, 0xc0, !PT ;  /* 0x8000000013047812 */ /* 0x000fc800078ec0ff */
[----:B------:R-:W-:-:S04]  /*5720*/  SHF.R.U32.HI R5, RZ, 0x18, R4 ;  /* 0x00000018ff057819 */ /* 0x000fc80000011604 */
[----:B------:R-:W-:-:S05]  /*5730*/  LOP3.LUT R5, R0, R5, RZ, 0xfc, !PT ;  /* 0x0000000500057212 */ /* 0x000fca00078efcff */
[----:B------:R0:W-:Y:S01]  /*5740*/  STG.E.U8 [R2.64], R5 ;  /* 0x0000000502007986 */ /* 0x0001e2000c101124 */
[----:B------:R-:W-:Y:S05]  /*5750*/  BRA `(.L_x_15443) ;  /* 0x0000073000007947 */ /* 0x000fea0003800000 */
.L_x_15453:
[----:B------:R-:W-:-:S04]  /*5760*/  LOP3.LUT R19, R19, 0xff, RZ, 0xc0, !PT ;  /* 0x000000ff13137812 */ /* 0x000fc800078ec0ff */
[----:B------:R-:W0:Y:S02]  /*5770*/  I2F.U16 R0, R19 ;  /* 0x0000001300007306 */ /* 0x000e240000101000 */
[----:B0-----:R-:W-:-:S05]  /*5780*/  F2FP.BF16.PACK_AB R0, RZ, R0 ;  /* 0x00000000ff00723e */ /* 0x001fca00000010ff */
[----:B------:R0:W-:Y:S01]  /*5790*/  STG.E.U16 [R2.64], R0 ;  /* 0x0000000002007986 */ /* 0x0001e2000c101524 */
[----:B------:R-:W-:Y:S05]  /*57a0*/  BRA `(.L_x_15443) ;  /* 0x000006e000007947 */ /* 0x000fea0003800000 */
.L_x_15450:
        /* <DEDUP_REMOVED lines=11> */
.L_x_15462:
        /* <DEDUP_REMOVED lines=18> */
.L_x_15465:
[----:B------:R-:W-:-:S04]  /*5980*/  LOP3.LUT R0, R19, 0x80000000, RZ, 0xc0, !PT ;  /* 0x8000000013007812 */ /* 0x000fc800078ec0ff */
[----:B------:R-:W-:-:S04]  /*5990*/  SHF.R.U32.HI R5, RZ, 0x18, R0 ;  /* 0x00000018ff057819 */ /* 0x000fc80000011600 */
[----:B------:R-:W-:-:S04]  /*59a0*/  LOP3.LUT R4, R4, R5, RZ, 0xfc, !PT ;  /* 0x0000000504047212 */ /* 0x000fc800078efcff */
[----:B------:R-:W-:Y:S02]  /*59b0*/  PRMT R0, R4, 0x7610, R0 ;  /* 0x0000761004007816 */ /* 0x000fe40000000000 */
.L_x_15464:
[----:B------:R-:W-:Y:S05]  /*59c0*/  BSYNC B0 ;  /* 0x0000000000007941 */ /* 0x000fea0003800000 */
.L_x_15463:
[----:B------:R0:W-:Y:S01]  /*59d0*/  STG.E.U8 [R2.64], R0 ;  /* 0x0000000002007986 */ /* 0x0001e2000c101124 */
[----:B------:R-:W-:Y:S05]  /*59e0*/  BRA `(.L_x_15443) ;  /* 0x000004a000007947 */ /* 0x000fea0003800000 */
.L_x_15461:
        /* <DEDUP_REMOVED lines=18> */
.L_x_15468:
[----:B------:R-:W-:-:S04]  /*5b10*/  LOP3.LUT R0, R19, 0x80000000, RZ, 0xc0, !PT ;  /* 0x8000000013007812 */ /* 0x000fc800078ec0ff */
[----:B------:R-:W-:-:S04]  /*5b20*/  SHF.R.U32.HI R5, RZ, 0x18, R0 ;  /* 0x00000018ff057819 */ /* 0x000fc80000011600 */
[----:B------:R-:W-:-:S04]  /*5b30*/  LOP3.LUT R4, R4, R5, RZ, 0xfc, !PT ;  /* 0x0000000504047212 */ /* 0x000fc800078efcff */
[----:B------:R-:W-:Y:S02]  /*5b40*/  PRMT R0, R4, 0x7610, R0 ;  /* 0x0000761004007816 */ /* 0x000fe40000000000 */
.L_x_15467:
[----:B------:R-:W-:Y:S05]  /*5b50*/  BSYNC B0 ;  /* 0x0000000000007941 */ /* 0x000fea0003800000 */
.L_x_15466:
[----:B------:R0:W-:Y:S01]  /*5b60*/  STG.E.U8 [R2.64], R0 ;  /* 0x0000000002007986 */ /* 0x0001e2000c101124 */
[----:B------:R-:W-:Y:S05]  /*5b70*/  BRA `(.L_x_15443) ;  /* 0x0000031000007947 */ /* 0x000fea0003800000 */
.L_x_15460:
[----:B------:R-:W-:-:S13]  /*5b80*/  ISETP.NE.AND P0, PT, R0, 0x1c, PT ;  /* 0x0000001c0000780c */ /* 0x000fda0003f05270 */
[----:B------:R-:W-:Y:S05]  /*5b90*/  @!P0 BRA `(.L_x_15469) ;  /* 0x000002d000008947 */ /* 0x000fea0003800000 */
[----:B------:R-:W-:-:S13]  /*5ba0*/  ISETP.NE.AND P0, PT, R0, 0x1d, PT ;  /* 0x0000001d0000780c */ /* 0x000fda0003f05270 */
[----:B------:R-:W-:Y:S05]  /*5bb0*/  @!P0 BRA `(.L_x_15470) ;  /* 0x0000027000008947 */ /* 0x000fea0003800000 */
[----:B------:R-:W-:-:S13]  /*5bc0*/  ISETP.NE.AND P0, PT, R0, 0x2c, PT ;  /* 0x0000002c0000780c */ /* 0x000fda0003f05270 */
[----:B------:R-:W-:Y:S05]  /*5bd0*/  @P0 BRA `(.L_x_15442) ;  /* 0x0000011000000947 */ /* 0x000fea0003800000 */
[----:B------:R-:W-:Y:S02]  /*5be0*/  LOP3.LUT R19, R19, 0xff, RZ, 0xc0, !PT ;  /* 0x000000ff13137812 */ /* 0x000fe400078ec0ff */
[----:B------:R-:W-:Y:S02]  /*5bf0*/  PLOP3.LUT P0, PT, PT, PT, PT, 0x80, 0x0 ;  /* 0x000000000000781c */ /* 0x000fe40003f0f070 */
        /* <DEDUP_REMOVED lines=15> */
.L_x_15442:
        /* <DEDUP_REMOVED lines=20> */
.L_x_15470:
[----:B------:R-:W-:Y:S01]  /*5e30*/  LOP3.LUT R4, R19, 0xff, RZ, 0xc0, !PT ;  /* 0x000000ff13047812 */ /* 0x000fe200078ec0ff */
[----:B------:R-:W-:-:S05]  /*5e40*/  IMAD.MOV.U32 R5, RZ, RZ, RZ ;  /* 0x000000ffff057224 */ /* 0x000fca00078e00ff */
[----:B------:R0:W-:Y:S01]  /*5e50*/  STG.E.64 [R2.64], R4 ;  /* 0x0000000402007986 */ /* 0x0001e2000c101b24 */
[----:B------:R-:W-:Y:S05]  /*5e60*/  BRA `(.L_x_15443) ;  /* 0x0000002000007947 */ /* 0x000fea0003800000 */
.L_x_15469:
[----:B------:R-:W-:-:S05]  /*5e70*/  LOP3.LUT R19, R19, 0xff, RZ, 0xc0, !PT ;  /* 0x000000ff13137812 */ /* 0x000fca00078ec0ff */
[----:B------:R0:W-:Y:S02]  /*5e80*/  STG.E [R2.64], R19 ;  /* 0x0000001302007986 */ /* 0x0001e4000c101924 */
.L_x_15443:
        /* <DEDUP_REMOVED lines=21> */
.L_x_15474:
[----:B------:R0:W-:Y:S01]  /*5fe0*/  STG.E.U8 [R2.64], R22 ;  /* 0x0000001602007986 */ /* 0x0001e2000c101124 */
[----:B------:R-:W-:Y:S05]  /*5ff0*/  BRA `(.L_x_15476) ;  /* 0x00000e9000007947 */ /* 0x000fea0003800000 */
.L_x_15473:
        /* <DEDUP_REMOVED lines=10> */
.L_x_15478:
[----:B------:R-:W-:-:S05]  /*60a0*/  LOP3.LUT R5, R22, 0xff, RZ, 0xc0, !PT ;  /* 0x000000ff16057812 */ /* 0x000fca00078ec0ff */
[----:B------:R0:W-:Y:S01]  /*60b0*/  STG.E [R2.64], R5 ;  /* 0x0000000502007986 */ /* 0x0001e2000c101924 */
[----:B------:R-:W-:Y:S05]  /*60c0*/  BRA `(.L_x_15476) ;  /* 0x00000dc000007947 */ /* 0x000fea0003800000 */
.L_x_15477:
[----:B------:R-:W-:-:S05]  /*60d0*/  LOP3.LUT R5, R22, 0xff, RZ, 0xc0, !PT ;  /* 0x000000ff16057812 */ /* 0x000fca00078ec0ff */
[----:B------:R0:W-:Y:S01]  /*60e0*/  STG.E.U16 [R2.64], R5 ;  /* 0x0000000502007986 */ /* 0x0001e2000c101524 */
[----:B------:R-:W-:Y:S05]  /*60f0*/  BRA `(.L_x_15476) ;  /* 0x00000d9000007947 */ /* 0x000fea0003800000 */
.L_x_15472:
        /* <DEDUP_REMOVED lines=10> */
.L_x_15480:
[----:B------:R-:W-:-:S04]  /*61a0*/  LOP3.LUT R22, R22, 0xff, RZ, 0xc0, !PT ;  /* 0x000000ff16167812 */ /* 0x000fc800078ec0ff */
[----:B------:R-:W0:Y:S02]  /*61b0*/  I2F.U16 R0, R22 ;  /* 0x0000001600007306 */ /* 0x000e240000101000 */
[----:B0-----:R-:W-:-:S05]  /*61c0*/  F2FP.PACK_AB R0, RZ, R0 ;  /* 0x00000000ff00723e */ /* 0x001fca00000000ff */
[----:B------:R0:W-:Y:S01]  /*61d0*/  STG.E.U16 [R2.64], R0 ;  /* 0x0000000002007986 */ /* 0x0001e2000c101524 */
[----:B------:R-:W-:Y:S05]  /*61e0*/  BRA `(.L_x_15476) ;  /* 0x00000ca000007947 */ /* 0x000fea0003800000 */
.L_x_15479:
        /* <DEDUP_REMOVED lines=11> */
.L_x_15482:
[----:B------:R-:W-:-:S06]  /*62a0*/  LOP3.LUT R22, R22, 0xff, RZ, 0xc0, !PT ;  /* 0x000000ff16167812 */ /* 0x000fcc00078ec0ff */
[----:B------:R-:W0:Y:S02]  /*62b0*/  I2F.U16 R22, R22 ;  /* 0x0000001600167306 */ /* 0x000e240000101000 */
[----:B0-----:R-:W-:-:S04]  /*62c0*/  F2FP.PACK_AB R5, RZ, R22 ;  /* 0x00000016ff05723e */ /* 0x001fc800000000ff */
[----:B------:R-:W-:-:S05]  /*62d0*/  PRMT R5, R5, 0x5410, RZ ;  /* 0x0000541005057816 */ /* 0x000fca00000000ff */
[----:B------:R0:W-:Y:S01]  /*62e0*/  STG.E [R2.64], R5 ;  /* 0x0000000502007986 */ /* 0x0001e2000c101924 */
[----:B------:R-:W-:Y:S05]  /*62f0*/  BRA `(.L_x_15476) ;  /* 0x00000b9000007947 */ /* 0x000fea0003800000 */
.L_x_15481:
[----:B------:R-:W-:-:S06]  /*6300*/  LOP3.LUT R4, R22, 0xff, RZ, 0xc0, !PT ;  /* 0x000000ff16047812 */ /* 0x000fcc00078ec0ff */
[----:B------:R-:W0:Y:S02]  /*6310*/  I2F.F64.U16 R4, R4 ;  /* 0x0000000400047312 */ /* 0x000e240000101800 */
[----:B0-----:R0:W-:Y:S01]  /*6320*/  STG.E.64 [R2.64], R4 ;  /* 0x0000000402007986 */ /* 0x0011e2000c101b24 */
[----:B------:R-:W-:Y:S05]  /*6330*/  BRA `(.L_x_15476) ;  /* 0x00000b5000007947 */ /* 0x000fea0003800000 */
.L_x_15471:
        /* <DEDUP_REMOVED lines=12> */
.L_x_15485:
[----:B------:R-:W-:Y:S01]  /*6400*/  LOP3.LUT R4, R22, 0xff, RZ, 0xc0, !PT ;  /* 0x000000ff16047812 */ /* 0x000fe200078ec0ff */
[----:B------:R-:W-:-:S05]  /*6410*/  CS2R R6, SRZ ;  /* 0x0000000000067805 */ /* 0x000fca000001ff00 */
[----:B------:R-:W0:Y:S02]  /*6420*/  I2F.F64.U16 R4, R4 ;  /* 0x0000000400047312 */ /* 0x000e240000101800 */
[----:B0-----:R0:W-:Y:S01]  /*6430*/  STG.E.128 [R2.64], R4 ;  /* 0x0000000402007986 */ /* 0x0011e2000c101d24 */
[----:B------:R-:W-:Y:S05]  /*6440*/  BRA `(.L_x_15476) ;  /* 0x00000a4000007947 */ /* 0x000fea0003800000 */
.L_x_15484:
        /* <DEDUP_REMOVED lines=22> */
.L_x_15489:
[----:B------:R-:W-:Y:S05]  /*65b0*/  BSYNC B0 ;  /* 0x0000000000007941 */ /* 0x000fea0003800000 */
.L_x_15488:
[----:B------:R-:W-:-:S05]  /*65c0*/  LOP3.LUT R5, R0, R5, RZ, 0xfc, !PT ;  /* 0x0000000500057212 */ /* 0x000fca00078efcff */
[----:B------:R0:W-:Y:S01]  /*65d0*/  STG.E.U8 [R2.64], R5 ;  /* 0x0000000502007986 */ /* 0x0001e2000c101124 */
[----:B------:R-:W-:Y:S05]  /*65e0*/  BRA `(.L_x_15476) ;  /* 0x000008a000007947 */ /* 0x000fea0003800000 */
.L_x_15487:
[----:B------:R-:W-:Y:S01]  /*65f0*/  LOP3.LUT R22, R22, 0xff, RZ, 0xc0, !PT ;  /* 0x000000ff16167812 */ /* 0x000fe200078ec0ff */
[----:B------:R-:W-:Y:S03]  /*6600*/  BSSY B0, `(.L_x_15490) ;  /* 0x0000010000007945 */ /* 0x000fe60003800000 */
        /* <DEDUP_REMOVED lines=12> */
.L_x_15491:
[----:B------:R-:W-:Y:S01]  /*66d0*/  IMAD.MOV.U32 R0, RZ, RZ, 0x7f ;  /* 0x0000007fff007424 */ /* 0x000fe200078e00ff */
[----:B------:R-:W-:-:S04]  /*66e0*/  ISETP.GT.U32.AND P0, PT, R4, 0x7f800000, PT ;  /* 0x7f8000000400780c */ /* 0x000fc80003f04070 */
[----:B------:R-:W-:-:S04]  /*66f0*/  SEL R0, R0, 0x7c, P0 ;  /* 0x0000007c00007807 */ /* 0x000fc80000000000 */
.L_x_15492:
[----:B------:R-:W-:Y:S05]  /*6700*/  BSYNC B0 ;  /* 0x0000000000007941 */ /* 0x000fea0003800000 */
.L_x_15490:
[----:B------:R-:W-:-:S04]  /*6710*/  LOP3.LUT R4, R5, 0x80000000, RZ, 0xc0, !PT ;  /* 0x8000000005047812 */ /* 0x000fc800078ec0ff */
[----:B------:R-:W-:-:S04]  /*6720*/  SHF.R.U32.HI R5, RZ, 0x18, R4 ;  /* 0x00000018ff057819 */ /* 0x000fc80000011604 */
[----:B------:R-:W-:-:S05]  /*6730*/  LOP3.LUT R5, R0, R5, RZ, 0xfc, !PT ;  /* 0x0000000500057212 */ /* 0x000fca00078efcff */
[----:B------:R0:W-:Y:S01]  /*6740*/  STG.E.U8 [R2.64], R5 ;  /* 0x0000000502007986 */ /* 0x0001e2000c101124 */
[----:B------:R-:W-:Y:S05]  /*6750*/  BRA `(.L_x_15476) ;  /* 0x0000073000007947 */ /* 0x000fea0003800000 */
.L_x_15486:
[----:B------:R-:W-:-:S04]  /*6760*/  LOP3.LUT R22, R22, 0xff, RZ, 0xc0, !PT ;  /* 0x000000ff16167812 */ /* 0x000fc800078ec0ff */
[----:B------:R-:W0:Y:S02]  /*6770*/  I2F.U16 R0, R22 ;  /* 0x0000001600007306 */ /* 0x000e240000101000 */
[----:B0-----:R-:W-:-:S05]  /*6780*/  F2FP.BF16.PACK_AB R0, RZ, R0 ;  /* 0x00000000ff00723e */ /* 0x001fca00000010ff */
[----:B------:R0:W-:Y:S01]  /*6790*/  STG.E.U16 [R2.64], R0 ;  /* 0x0000000002007986 */ /* 0x0001e2000c101524 */
[----:B------:R-:W-:Y:S05]  /*67a0*/  BRA `(.L_x_15476) ;  /* 0x000006e000007947 */ /* 0x000fea0003800000 */
.L_x_15483:
        /* <DEDUP_REMOVED lines=11> */
.L_x_15495:
        /* <DEDUP_REMOVED lines=18> */
.L_x_15498:
[----:B------:R-:W-:-:S04]  /*6980*/  LOP3.LUT R0, R7, 0x80000000, RZ, 0xc0, !PT ;  /* 0x8000000007007812 */ /* 0x000fc800078ec0ff */
[----:B------:R-:W-:-:S04]  /*6990*/  SHF.R.U32.HI R5, RZ, 0x18, R0 ;  /* 0x00000018ff057819 */ /* 0x000fc80000011600 */
[----:B------:R-:W-:-:S04]  /*69a0*/  LOP3.LUT R4, R4, R5, RZ, 0xfc, !PT ;  /* 0x0000000504047212 */ /* 0x000fc800078efcff */
[----:B------:R-:W-:Y:S02]  /*69b0*/  PRMT R0, R4, 0x7610, R0 ;  /* 0x0000761004007816 */ /* 0x000fe40000000000 */
.L_x_15497:
[----:B------:R-:W-:Y:S05]  /*69c0*/  BSYNC B0 ;  /* 0x0000000000007941 */ /* 0x000fea0003800000 */
.L_x_15496:
[----:B------:R0:W-:Y:S01]  /*69d0*/  STG.E.U8 [R2.64], R0 ;  /* 0x0000000002007986 */ /* 0x0001e2000c101124 */
[----:B------:R-:W-:Y:S05]  /*69e0*/  BRA `(.L_x_15476) ;  /* 0x000004a000007947 */ /* 0x000fea0003800000 */
.L_x_15494:
        /* <DEDUP_REMOVED lines=18> */
.L_x_15501:
[----:B------:R-:W-:-:S04]  /*6b10*/  LOP3.LUT R0, R7, 0x80000000, RZ, 0xc0, !PT ;  /* 0x8000000007007812 */ /* 0x000fc800078ec0ff */
[----:B------:R-:W-:-:S04]  /*6b20*/  SHF.R.U32.HI R5, RZ, 0x18, R0 ;  /* 0x00000018ff057819 */ /* 0x000fc80000011600 */
[----:B------:R-:W-:-:S04]  /*6b30*/  LOP3.LUT R4, R4, R5, RZ, 0xfc, !PT ;  /* 0x0000000504047212 */ /* 0x000fc800078efcff */
[----:B------:R-:W-:Y:S02]  /*6b40*/  PRMT R0, R4, 0x7610, R0 ;  /* 0x0000761004007816 */ /* 0x000fe40000000000 */
.L_x_15500:
[----:B------:R-:W-:Y:S05]  /*6b50*/  BSYNC B0 ;  /* 0x0000000000007941 */ /* 0x000fea0003800000 */
.L_x_15499:
[----:B------:R0:W-:Y:S01]  /*6b60*/  STG.E.U8 [R2.64], R0 ;  /* 0x0000000002007986 */ /* 0x0001e2000c101124 */
[----:B------:R-:W-:Y:S05]  /*6b70*/  BRA `(.L_x_15476) ;  /* 0x0000031000007947 */ /* 0x000fea0003800000 */
.L_x_15493:
        /* <DEDUP_REMOVED lines=23> */
.L_x_15475:
        /* <DEDUP_REMOVED lines=20> */
.L_x_15503:
[----:B------:R-:W-:Y:S01]  /*6e30*/  LOP3.LUT R4, R22, 0xff, RZ, 0xc0, !PT ;  /* 0x000000ff16047812 */ /* 0x000fe200078ec0ff */
[----:B------:R-:W-:-:S05]  /*6e40*/  IMAD.MOV.U32 R5, RZ, RZ, RZ ;  /* 0x000000ffff057224 */ /* 0x000fca00078e00ff */
[----:B------:R0:W-:Y:S01]  /*6e50*/  STG.E.64 [R2.64], R4 ;  /* 0x0000000402007986 */ /* 0x0001e2000c101b24 */
[----:B------:R-:W-:Y:S05]  /*6e60*/  BRA `(.L_x_15476) ;  /* 0x0000002000007947 */ /* 0x000fea0003800000 */
.L_x_15502:
[----:B------:R-:W-:-:S05]  /*6e70*/  LOP3.LUT R5, R22, 0xff, RZ, 0xc0, !PT ;  /* 0x000000ff16057812 */ /* 0x000fca00078ec0ff */
[----:B------:R0:W-:Y:S02]  /*6e80*/  STG.E [R2.64], R5 ;  /* 0x0000000502007986 */ /* 0x0001e4000c101924 */
.L_x_15476:
[----:B------:R-:W-:Y:S02]  /*6e90*/  IADD3 R24, R24, 0x80, RZ ;  /* 0x0000008018187810 */ /* 0x000fe40007ffe0ff */
.L_x_15437:
[----:B------:R-:W-:Y:S05]  /*6ea0*/  BSYNC B6 ;  /* 0x0000000000067941 */ /* 0x000fea0003800000 */
.L_x_15436:
        /* <DEDUP_REMOVED lines=19> */
.L_x_15507:
[----:B------:R-:W-:Y:S01]  /*6fe0*/  STG.E.U8 [R2.64], R23 ;  /* 0x0000001702007986 */ /* 0x000fe2000c101124 */
[----:B------:R-:W-:Y:S05]  /*6ff0*/  EXIT ;  /* 0x000000000000794d */ /* 0x000fea0003800000 */
.L_x_15506:
        /* <DEDUP_REMOVED lines=10> */
.L_x_15510:
[----:B------:R-:W-:-:S05]  /*70a0*/  LOP3.LUT R23, R23, 0xff, RZ, 0xc0, !PT ;  /* 0x000000ff17177812 */ /* 0x000fca00078ec0ff */
[----:B------:R-:W-:Y:S01]  /*70b0*/  STG.E [R2.64], R23 ;  /* 0x0000001702007986 */ /* 0x000fe2000c101924 */
[----:B------:R-:W-:Y:S05]  /*70c0*/  EXIT ;  /* 0x000000000000794d */ /* 0x000fea0003800000 */
.L_x_15509:
[----:B------:R-:W-:-:S05]  /*70d0*/  LOP3.LUT R23, R23, 0xff, RZ, 0xc0, !PT ;  /* 0x000000ff17177812 */ /* 0x000fca00078ec0ff */
[----:B------:R-:W-:Y:S01]  /*70e0*/  STG.E.U16 [R2.64], R23 ;  /* 0x0000001702007986 */ /* 0x000fe2000c101524 */
[----:B------:R-:W-:Y:S05]  /*70f0*/  EXIT ;  /* 0x000000000000794d */ /* 0x000fea0003800000 */
.L_x_15505:
        /* <DEDUP_REMOVED lines=10> */
.L_x_15512:
[----:B------:R-:W-:-:S04]  /*71a0*/  LOP3.LUT R23, R23, 0xff, RZ, 0xc0, !PT ;  /* 0x000000ff17177812 */ /* 0x000fc800078ec0ff */
[----:B------:R-:W0:Y:S02]  /*71b0*/  I2F.U16 R0, R23 ;  /* 0x0000001700007306 */ /* 0x000e240000101000 */
[----:B0-----:R-:W-:-:S05]  /*71c0*/  F2FP.PACK_AB R0, RZ, R0 ;  /* 0x00000000ff00723e */ /* 0x001fca00000000ff */
[----:B------:R-:W-:Y:S01]  /*71d0*/  STG.E.U16 [R2.64], R0 ;  /* 0x0000000002007986 */ /* 0x000fe2000c101524 */
[----:B------:R-:W-:Y:S05]  /*71e0*/  EXIT ;  /* 0x000000000000794d */ /* 0x000fea0003800000 */
.L_x_15511:
        /* <DEDUP_REMOVED lines=11> */
.L_x_15514:
[----:B------:R-:W-:-:S06]  /*72a0*/  LOP3.LUT R23, R23, 0xff, RZ, 0xc0, !PT ;  /* 0x000000ff17177812 */ /* 0x000fcc00078ec0ff */
[----:B------:R-:W0:Y:S02]  /*72b0*/  I2F.U16 R23, R23 ;  /* 0x0000001700177306 */ /* 0x000e240000101000 */
[----:B0-----:R-:W-:-:S04]  /*72c0*/  F2FP.PACK_AB R5, RZ, R23 ;  /* 0x00000017ff05723e */ /* 0x001fc800000000ff */
[----:B------:R-:W-:-:S05]  /*72d0*/  PRMT R5, R5, 0x5410, RZ ;  /* 0x0000541005057816 */ /* 0x000fca00000000ff */
[----:B------:R-:W-:Y:S01]  /*72e0*/  STG.E [R2.64], R5 ;  /* 0x0000000502007986 */ /* 0x000fe2000c101924 */
[----:B------:R-:W-:Y:S05]  /*72f0*/  EXIT ;  /* 0x000000000000794d */ /* 0x000fea0003800000 */
.L_x_15513:
[----:B------:R-:W-:-:S06]  /*7300*/  LOP3.LUT R4, R23, 0xff, RZ, 0xc0, !PT ;  /* 0x000000ff17047812 */ /* 0x000fcc00078ec0ff */
[----:B------:R-:W0:Y:S02]  /*7310*/  I2F.F64.U16 R4, R4 ;  /* 0x0000000400047312 */ /* 0x000e240000101800 */
[----:B0-----:R-:W-:Y:S01]  /*7320*/  STG.E.64 [R2.64], R4 ;  /* 0x0000000402007986 */ /* 0x001fe2000c101b24 */
[----:B------:R-:W-:Y:S05]  /*7330*/  EXIT ;  /* 0x000000000000794d */ /* 0x000fea0003800000 */
.L_x_15504:
        /* <DEDUP_REMOVED lines=12> */
.L_x_15517:
[----:B------:R-:W-:Y:S01]  /*7400*/  LOP3.LUT R4, R23, 0xff, RZ, 0xc0, !PT ;  /* 0x000000ff17047812 */ /* 0x000fe200078ec0ff */
[----:B------:R-:W-:-:S05]  /*7410*/  CS2R R6, SRZ ;  /* 0x0000000000067805 */ /* 0x000fca000001ff00 */
[----:B------:R-:W0:Y:S02]  /*7420*/  I2F.F64.U16 R4, R4 ;  /* 0x0000000400047312 */ /* 0x000e240000101800 */
[----:B0-----:R-:W-:Y:S01]  /*7430*/  STG.E.128 [R2.64], R4 ;  /* 0x0000000402007986 */ /* 0x001fe2000c101d24 */
[----:B------:R-:W-:Y:S05]  /*7440*/  EXIT ;  /* 0x000000000000794d */ /* 0x000fea0003800000 */
.L_x_15516:
        /* <DEDUP_REMOVED lines=22> */
.L_x_15521:
[----:B------:R-:W-:Y:S05]  /*75b0*/  BSYNC B0 ;  /* 0x0000000000007941 */ /* 0x000fea0003800000 */
.L_x_15520:
[----:B------:R-:W-:-:S05]  /*75c0*/  LOP3.LUT R5, R0, R5, RZ, 0xfc, !PT ;  /* 0x0000000500057212 */ /* 0x000fca00078efcff */
[----:B------:R-:W-:Y:S01]  /*75d0*/  STG.E.U8 [R2.64], R5 ;  /* 0x0000000502007986 */ /* 0x000fe2000c101124 */
[----:B------:R-:W-:Y:S05]  /*75e0*/  EXIT ;  /* 0x000000000000794d */ /* 0x000fea0003800000 */
.L_x_15519:
        /* <DEDUP_REMOVED lines=14> */
.L_x_15523:
[----:B------:R-:W-:Y:S01]  /*76d0*/  IMAD.MOV.U32 R0, RZ, RZ, 0x7f ;  /* 0x0000007fff007424 */ /* 0x000fe200078e00ff */
[----:B------:R-:W-:-:S04]  /*76e0*/  ISETP.GT.U32.AND P0, PT, R4, 0x7f800000, PT ;  /* 0x7f8000000400780c */ /* 0x000fc80003f04070 */
[----:B------:R-:W-:-:S04]  /*76f0*/  SEL R0, R0, 0x7c, P0 ;  /* 0x0000007c00007807 */ /* 0x000fc80000000000 */
.L_x_15524:
[----:B------:R-:W-:Y:S05]  /*7700*/  BSYNC B0 ;  /* 0x0000000000007941 */ /* 0x000fea0003800000 */
.L_x_15522:
[----:B------:R-:W-:-:S04]  /*7710*/  LOP3.LUT R4, R23, 0x80000000, RZ, 0xc0, !PT ;  /* 0x8000000017047812 */ /* 0x000fc800078ec0ff */
[----:B------:R-:W-:-:S04]  /*7720*/  SHF.R.U32.HI R5, RZ, 0x18, R4 ;  /* 0x00000018ff057819 */ /* 0x000fc80000011604 */
[----:B------:R-:W-:-:S05]  /*7730*/  LOP3.LUT R5, R0, R5, RZ, 0xfc, !PT ;  /* 0x0000000500057212 */ /* 0x000fca00078efcff */
[----:B------:R-:W-:Y:S01]  /*7740*/  STG.E.U8 [R2.64], R5 ;  /* 0x0000000502007986 */ /* 0x000fe2000c101124 */
[----:B------:R-:W-:Y:S05]  /*7750*/  EXIT ;  /* 0x000000000000794d */ /* 0x000fea0003800000 */
.L_x_15518:
[----:B------:R-:W-:-:S04]  /*7760*/  LOP3.LUT R23, R23, 0xff, RZ, 0xc0, !PT ;  /* 0x000000ff17177812 */ /* 0x000fc800078ec0ff */
[----:B------:R-:W0:Y:S02]  /*7770*/  I2F.U16 R0, R23 ;  /* 0x0000001700007306 */ /* 0x000e240000101000 */
[----:B0-----:R-:W-:-:S05]  /*7780*/  F2FP.BF16.PACK_AB R0, RZ, R0 ;  /* 0x00000000ff00723e */ /* 0x001fca00000010ff */
[----:B------:R-:W-:Y:S01]  /*7790*/  STG.E.U16 [R2.64], R0 ;  /* 0x0000000002007986 */ /* 0x000fe2000c101524 */
[----:B------:R-:W-:Y:S05]  /*77a0*/  EXIT ;  /* 0x000000000000794d */ /* 0x000fea0003800000 */
.L_x_15515:
        /* <DEDUP_REMOVED lines=11> */
.L_x_15527:
        /* <DEDUP_REMOVED lines=18> */
.L_x_15530:
[----:B------:R-:W-:-:S04]  /*7980*/  LOP3.LUT R0, R23, 0x80000000, RZ, 0xc0, !PT ;  /* 0x8000000017007812 */ /* 0x000fc800078ec0ff */
[----:B------:R-:W-:-:S04]  /*7990*/  SHF.R.U32.HI R5, RZ, 0x18, R0 ;  /* 0x00000018ff057819 */ /* 0x000fc80000011600 */
[----:B------:R-:W-:-:S04]  /*79a0*/  LOP3.LUT R4, R4, R5, RZ, 0xfc, !PT ;  /* 0x0000000504047212 */ /* 0x000fc800078efcff */
[----:B------:R-:W-:Y:S02]  /*79b0*/  PRMT R0, R4, 0x7610, R0 ;  /* 0x0000761004007816 */ /* 0x000fe40000000000 */
.L_x_15529:
[----:B------:R-:W-:Y:S05]  /*79c0*/  BSYNC B0 ;  /* 0x0000000000007941 */ /* 0x000fea0003800000 */
.L_x_15528:
[----:B------:R-:W-:Y:S01]  /*79d0*/  STG.E.U8 [R2.64], R0 ;  /* 0x0000000002007986 */ /* 0x000fe2000c101124 */
[----:B------:R-:W-:Y:S05]  /*79e0*/  EXIT ;  /* 0x000000000000794d */ /* 0x000fea0003800000 */
.L_x_15526:
        /* <DEDUP_REMOVED lines=18> */
.L_x_15533:
[----:B------:R-:W-:-:S04]  /*7b10*/  LOP3.LUT R0, R23, 0x80000000, RZ, 0xc0, !PT ;  /* 0x8000000017007812 */ /* 0x000fc800078ec0ff */
[----:B------:R-:W-:-:S04]  /*7b20*/  SHF.R.U32.HI R5, RZ, 0x18, R0 ;  /* 0x00000018ff057819 */ /* 0x000fc80000011600 */
[----:B------:R-:W-:-:S04]  /*7b30*/  LOP3.LUT R4, R4, R5, RZ, 0xfc, !PT ;  /* 0x0000000504047212 */ /* 0x000fc800078efcff */
[----:B------:R-:W-:Y:S02]  /*7b40*/  PRMT R0, R4, 0x7610, R0 ;  /* 0x0000761004007816 */ /* 0x000fe40000000000 */
.L_x_15532:
[----:B------:R-:W-:Y:S05]  /*7b50*/  BSYNC B0 ;  /* 0x0000000000007941 */ /* 0x000fea0003800000 */
.L_x_15531:
[----:B------:R-:W-:Y:S01]  /*7b60*/  STG.E.U8 [R2.64], R0 ;  /* 0x0000000002007986 */ /* 0x000fe2000c101124 */
[----:B------:R-:W-:Y:S05]  /*7b70*/  EXIT ;  /* 0x000000000000794d */ /* 0x000fea0003800000 */
.L_x_15525:
        /* <DEDUP_REMOVED lines=23> */
.L_x_15508:
        /* <DEDUP_REMOVED lines=20> */
.L_x_15535:
[----:B------:R-:W-:Y:S01]  /*7e30*/  LOP3.LUT R4, R23, 0xff, RZ, 0xc0, !PT ;  /* 0x000000ff17047812 */ /* 0x000fe200078ec0ff */
[----:B------:R-:W-:-:S05]  /*7e40*/  IMAD.MOV.U32 R5, RZ, RZ, RZ ;  /* 0x000000ffff057224 */ /* 0x000fca00078e00ff */
[----:B------:R-:W-:Y:S01]  /*7e50*/  STG.E.64 [R2.64], R4 ;  /* 0x0000000402007986 */ /* 0x000fe2000c101b24 */
[----:B------:R-:W-:Y:S05]  /*7e60*/  EXIT ;  /* 0x000000000000794d */ /* 0x000fea0003800000 */
.L_x_15534:
[----:B------:R-:W-:-:S05]  /*7e70*/  LOP3.LUT R23, R23, 0xff, RZ, 0xc0, !PT ;  /* 0x000000ff17177812 */ /* 0x000fca00078ec0ff */
[----:B------:R-:W-:Y:S01]  /*7e80*/  STG.E [R2.64], R23 ;  /* 0x0000001702007986 */ /* 0x000fe2000c101924 */
[----:B------:R-:W-:Y:S05]  /*7e90*/  EXIT ;  /* 0x000000000000794d */ /* 0x000fea0003800000 */
.L_x_15536:
        /* <DEDUP_REMOVED lines=14> */
.L_x_22492:


//--------------------- .text._ZN2at6native18elementwise_kernelILi128ELi4EZNS0_22gpu_kernel_impl_nocastIZZZNS0_15neg_kernel_cudaERNS_18TensorIteratorBaseEENKUlvE0_clEvENKUlvE_clEvEUlhE_EEvS4_RKT_EUliE_EEviT1_ --------------------------
	.section	.text._ZN2at6native18elementwise_kernelILi128ELi4EZNS0_22gpu_kernel_impl_nocastIZZZNS0_15neg_kernel_cudaERNS_18TensorIteratorBaseEENKUlvE0_clEvENKUlvE_clEvEUlhE_EEvS4_RKT_EUliE_EEviT1_,"ax",@progbits
	.sectioninfo	@"SHI_REGISTERS=12"
	.align	128
        .global         _ZN2at6native18elementwise_kernelILi128ELi4EZNS0_22gpu_kernel_impl_nocastIZZZNS0_15neg_kernel_cudaERNS_18TensorIteratorBaseEENKUlvE0_clEvENKUlvE_clEvEUlhE_EEvS4_RKT_EUliE_EEviT1_
        .type           _ZN2at6native18elementwise_kernelILi128ELi4EZNS0_22gpu_kernel_impl_nocastIZZZNS0_15neg_kernel_cudaERNS_18TensorIteratorBaseEENKUlvE0_clEvENKUlvE_clEvEUlhE_EEvS4_RKT_EUliE_EEviT1_,@function
        .size           _ZN2at6native18elementwise_kernelILi128ELi4EZNS0_22gpu_kernel_impl_nocastIZZZNS0_15neg_kernel_cudaERNS_18TensorIteratorBaseEENKUlvE0_clEvENKUlvE_clEvEUlhE_EEvS4_RKT_EUliE_EEviT1_,(.L_x_22493 - _ZN2at6native18elementwise_kernelILi128ELi4EZNS0_22gpu_kernel_impl_nocastIZZZNS0_15neg_kernel_cudaERNS_18TensorIteratorBaseEENKUlvE0_clEvENKUlvE_clEvEUlhE_EEvS4_RKT_EUliE_EEviT1_)
        .other          _ZN2at6native18elementwise_kernelILi128ELi4EZNS0_22gpu_kernel_impl_nocastIZZZNS0_15neg_kernel_cudaERNS_18TensorIteratorBaseEENKUlvE0_clEvENKUlvE_clEvEUlhE_EEvS4_RKT_EUliE_EEviT1_,@"STO_CUDA_ENTRY STV_DEFAULT"
_ZN2at6native18elementwise_kernelILi128ELi4EZNS0_22gpu_kernel_impl_nocastIZZZNS0_15neg_kernel_cudaERNS_18TensorIteratorBaseEENKUlvE0_clEvENKUlvE_clEvEUlhE_EEvS4_RKT_EUliE_EEviT1_:
.text._ZN2at6native18elementwise_kernelILi128ELi4EZNS0_22gpu_kernel_impl_nocastIZZZNS0_15neg_kernel_cudaERNS_18TensorIteratorBaseEENKUlvE0_clEvENKUlvE_clEvEUlhE_EEvS4_RKT_EUliE_EEviT1_:
        /* <DEDUP_REMOVED lines=235> */
.L_x_15539:
        /* <DEDUP_REMOVED lines=9> */
.L_x_15538:
[----:B------:R-:W-:Y:S05]  /*0f40*/  BSYNC B0 ;  /* 0x0000000000007941 */ /* 0x000fea0003800000 */
.L_x_15537:
        /* <DEDUP_REMOVED lines=230> */
.L_x_15542:
        /* <DEDUP_REMOVED lines=238> */
.L_x_15543:
        /* <DEDUP_REMOVED lines=9> */
.L_x_15541:
[----:B------:R-:W-:Y:S05]  /*2d20*/  BSYNC B0 ;  /* 0x0000000000007941 */ /* 0x000fea0003800000 */
.L_x_15540:
        /* <DEDUP_REMOVED lines=229> */
.L_x_15544:
        /* <DEDUP_REMOVED lines=9> */
.L_x_15545:
        /* <DEDUP_REMOVED lines=15> */
.L_x_22493:


//--------------------- .text._ZN2at6native27unrolled_elementwise_kernelIZZZNS0_15neg_kernel_cudaERNS_18TensorIteratorBaseEENKUlvE0_clEvENKUlvE_clEvEUlhE_St5arrayIPcLm2EELi4E23TrivialOffsetCalculatorILi1EjESB_NS0_6memory15LoadWithoutCastENSC_16StoreWithoutCastEEEviT_T0_T2_T3_T4_T5_ --------------------------
	.section	.text._ZN2at6native27unrolled_elementwise_kernelIZZZNS0_15neg_kernel_cudaERNS_18TensorIteratorBaseEENKUlvE0_clEvENKUlvE_clEvEUlhE_St5arrayIPcLm2EELi4E23TrivialOffsetCalculatorILi1EjESB_NS0_6memory15LoadWithoutCastENSC_16StoreWithoutCastEEEviT_T0_T2_T3_T4_T5_,"ax",@progbits
	.sectioninfo	@"SHI_REGISTERS=17"
	.align	128
        .global         _ZN2at6native27unrolled_elementwise_kernelIZZZNS0_15neg_kernel_cudaERNS_18TensorIteratorBaseEENKUlvE0_clEvENKUlvE_clEvEUlhE_St5arrayIPcLm2EELi4E23TrivialOffsetCalculatorILi1EjESB_NS0_6memory15LoadWithoutCastENSC_16StoreWithoutCastEEEviT_T0_T2_T3_T4_T5_
        .type           _ZN2at6native27unrolled_elementwise_kernelIZZZNS0_15neg_kernel_cudaERNS_18TensorIteratorBaseEENKUlvE0_clEvENKUlvE_clEvEUlhE_St5arrayIPcLm2EELi4E23TrivialOffsetCalculatorILi1EjESB_NS0_6memory15LoadWithoutCastENSC_16StoreWithoutCastEEEviT_T0_T2_T3_T4_T5_,@function
        .size           _ZN2at6native27unrolled_elementwise_kernelIZZZNS0_15neg_kernel_cudaERNS_18TensorIteratorBaseEENKUlvE0_clEvENKUlvE_clEvEUlhE_St5arrayIPcLm2EELi4E23TrivialOffsetCalculatorILi1EjESB_NS0_6memory15LoadWithoutCastENSC_16StoreWithoutCastEEEviT_T0_T2_T3_T4_T5_,(.L_x_22494 - _ZN2at6native27unrolled_elementwise_kernelIZZZNS0_15neg_kernel_cudaERNS_18TensorIteratorBaseEENKUlvE0_clEvENKUlvE_clEvEUlhE_St5arrayIPcLm2EELi4E23TrivialOffsetCalculatorILi1EjESB_NS0_6memory15LoadWithoutCastENSC_16StoreWithoutCastEEEviT_T0_T2_T3_T4_T5_)
        .other          _ZN2at6native27unrolled_elementwise_kernelIZZZNS0_15neg_kernel_cudaERNS_18TensorIteratorBaseEENKUlvE0_clEvENKUlvE_clEvEUlhE_St5arrayIPcLm2EELi4E23TrivialOffsetCalculatorILi1EjESB_NS0_6memory15LoadWithoutCastENSC_16StoreWithoutCastEEEviT_T0_T2_T3_T4_T5_,@"STO_CUDA_ENTRY STV_DEFAULT"
_ZN2at6native27unrolled_elementwise_kernelIZZZNS0_15neg_kernel_cudaERNS_18TensorIteratorBaseEENKUlvE0_clEvENKUlvE_clEvEUlhE_St5arrayIPcLm2EELi4E23TrivialOffsetCalculatorILi1EjESB_NS0_6memory15LoadWithoutCastENSC_16StoreWithoutCastEEEviT_T0_T2_T3_T4_T5_:
.text._ZN2at6native27unrolled_elementwise_kernelIZZZNS0_15neg_kernel_cudaERNS_18TensorIteratorBaseEENKUlvE0_clEvENKUlvE_clEvEUlhE_St5arrayIPcLm2EELi4E23TrivialOffsetCalculatorILi1EjESB_NS0_6memory15LoadWithoutCastENSC_16StoreWithoutCastEEEviT_T0_T2_T3_T4_T5_:
        /* <DEDUP_REMOVED lines=60> */
.L_x_15547:
[----:B0-----:R-:W-:Y:S05]  /*03c0*/  BSYNC B0 ;  /* 0x0000000000007941 */ /* 0x001fea0003800000 */
.L_x_15546:
        /* <DEDUP_REMOVED lines=11> */
.L_x_15548:
        /* <DEDUP_REMOVED lines=16> */
.L_x_22494:


//--------------------- .text._ZN2at6native29vectorized_elementwise_kernelILi2EZZZNS0_15neg_kernel_cudaERNS_18TensorIteratorBaseEENKUlvE0_clEvENKUlvE_clEvEUlhE_St5arrayIPcLm2EEEEviT0_T1_ --------------------------
	.section	.text._ZN2at6native29vectorized_elementwise_kernelILi2EZZZNS0_15neg_kernel_cudaERNS_18TensorIteratorBaseEENKUlvE0_clEvENKUlvE_clEvEUlhE_St5arrayIPcLm2EEEEviT0_T1_,"ax",@progbits
	.sectioninfo	@"SHI_REGISTERS=27"
	.align	128
        .global         _ZN2at6native29vectorized_elementwise_kernelILi2EZZZNS0_15neg_kernel_cudaERNS_18TensorIteratorBaseEENKUlvE0_clEvENKUlvE_clEvEUlhE_St5arrayIPcLm2EEEEviT0_T1_
        .type           _ZN2at6native29vectorized_elementwise_kernelILi2EZZZNS0_15neg_kernel_cudaERNS_18TensorIteratorBaseEENKUlvE0_clEvENKUlvE_clEvEUlhE_St5arrayIPcLm2EEEEviT0_T1_,@function
        .size           _ZN2at6native29vectorized_elementwise_kernelILi2EZZZNS0_15neg_kernel_cudaERNS_18TensorIteratorBaseEENKUlvE0_clEvENKUlvE_clEvEUlhE_St5arrayIPcLm2EEEEviT0_T1_,(.L_x_22495 - _ZN2at6native29vectorized_elementwise_kernelILi2EZZZNS0_15neg_kernel_cudaERNS_18TensorIteratorBaseEENKUlvE0_clEvENKUlvE_clEvEUlhE_St5arrayIPcLm2EEEEviT0_T1_)
        .other          _ZN2at6native29vectorized_elementwise_kernelILi2EZZZNS0_15neg_kernel_cudaERNS_18TensorIteratorBaseEENKUlvE0_clEvENKUlvE_clEvEUlhE_St5arrayIPcLm2EEEEviT0_T1_,@"STO_CUDA_ENTRY STV_DEFAULT"
_ZN2at6native29vectorized_elementwise_kernelILi2EZZZNS0_15neg_kernel_cudaERNS_18TensorIteratorBaseEENKUlvE0_clEvENKUlvE_clEvEUlhE_St5arrayIPcLm2EEEEviT0_T1_:
.text._ZN2at6native29vectorized_elementwise_kernelILi2EZZZNS0_15neg_kernel_cudaERNS_18TensorIteratorBaseEENKUlvE0_clEvENKUlvE_clEvEUlhE_St5arrayIPcLm2EEEEviT0_T1_:
        /* <DEDUP_REMOVED lines=51> */
.L_x_15549:
        /* <DEDUP_REMOVED lines=103> */
.L_x_15552:
[----:B------:R-:W-:-:S13]  /*09a0*/  ISETP.GE.AND P0, PT, R7, R6, PT ;  /* 0x000000060700720c */ /* 0x000fda0003f06270 */
[----:B------:R-:W-:Y:S05]  /*09b0*/  @P0 BRA `(.L_x_15554) ;  /* 0x000000c000000947 */ /* 0x000fea0003800000 */
[----:B0-----:R-:W-:Y:S01]  /*09c0*/  IMAD.IADD R12, R0, 0x1, R7 ;  /* 0x00000001000c7824 */ /* 0x001fe200078e0207 */
[----:B------:R-:W-:-:S04]  /*09d0*/  IADD3 R7, R7, 0x80, RZ ;  /* 0x0000008007077810 */ /* 0x000fc80007ffe0ff */
[----:B------:R-:W-:-:S05]  /*09e0*/  IADD3 R12, P0, R12, c[0x0][0x168], RZ ;  /* 0x00005a000c0c7a10 */ /* 0x000fca0007f1e0ff */
[----:B------:R-:W-:-:S05]  /*09f0*/  IMAD.X R13, RZ, RZ, c[0x0][0x16c], P0 ;  /* 0x00005b00ff0d7624 */ /* 0x000fca00000e06ff */
[----:B------:R0:W-:Y:S03]  /*0a00*/  STG.E.U8 [R12.64], R5 ;  /* 0x000000050c007986 */ /* 0x0001e6000c101104 */
.L_x_15553:
[----:B------:R-:W-:-:S13]  /*0a10*/  ISETP.GE.AND P0, PT, R7, R6, PT ;  /* 0x000000060700720c */ /* 0x000fda0003f06270 */
[----:B------:R-:W-:Y:S05]  /*0a20*/  @P0 BRA `(.L_x_15555) ;  /* 0x000000d000000947 */ /* 0x000fea0003800000 */
[----:B0-----:R-:W-:Y:S01]  /*0a30*/  IMAD.IADD R12, R0, 0x1, R7 ;  /* 0x00000001000c7824 */ /* 0x001fe200078e0207 */
[----:B------:R-:W-:-:S04]  /*0a40*/  IADD3 R7, R7, 0x80, RZ ;  /* 0x0000008007077810 */ /* 0x000fc80007ffe0ff */
[----:B------:R-:W-:-:S05]  /*0a50*/  IADD3 R12, P0, R12, c[0x0][0x168], RZ ;  /* 0x00005a000c0c7a10 */ /* 0x000fca0007f1e0ff */
[----:B------:R-:W-:-:S05]  /*0a60*/  IMAD.X R13, RZ, RZ, c[0x0][0x16c], P0 ;  /* 0x00005b00ff0d7624 */ /* 0x000fca00000e06ff */
[----:B------:R0:W-:Y:S03]  /*0a70*/  STG.E.U8 [R12.64], R10 ;  /* 0x0000000a0c007986 */ /* 0x0001e6000c101104 */
.L_x_15554:
        /* <DEDUP_REMOVED lines=8> */
.L_x_15555:
[----:B------:R-:W-:Y:S05]  /*0b00*/  BSYNC B1 ;  /* 0x0000000000017941 */ /* 0x000fea0003800000 */
.L_x_15551:
[----:B------:R-:W-:-:S13]  /*0b10*/  ISETP.GE.AND P0, PT, R7, R6, PT ;  /* 0x000000060700720c */ /* 0x000fda0003f06270 */
[----:B0-----:R-:W-:Y:S01]  /*0b20*/  @!P0 IMAD.IADD R8, R0, 0x1, R7 ;  /* 0x0000000100088824 */ /* 0x001fe200078e0207 */
[----:B------:R-:W-:-:S04]  /*0b30*/  @!P0 IADD3 R7, R7, 0x80, RZ ;  /* 0x0000008007078810 */ /* 0x000fc80007ffe0ff */
[----:B------:R-:W-:-:S05]  /*0b40*/  @!P0 IADD3 R8, P1, R8, c[0x0][0x168], RZ ;  /* 0x00005a0008088a10 */ /* 0x000fca0007f3e0ff */
[----:B------:R-:W-:-:S05]  /*0b50*/  @!P0 IMAD.X R9, RZ, RZ, c[0x0][0x16c], P1 ;  /* 0x00005b00ff098624 */ /* 0x000fca00008e06ff */
[----:B------:R0:W-:Y:S03]  /*0b60*/  @!P0 STG.E.U8 [R8.64], R4 ;  /* 0x0000000408008986 */ /* 0x0001e6000c101104 */
.L_x_15556:
[----:B------:R-:W-:Y:S05]  /*0b70*/  BSYNC B0 ;  /* 0x0000000000007941 */ /* 0x000fea0003800000 */
.L_x_15550:
        /* <DEDUP_REMOVED lines=8> */
.L_x_15557:
        /* <DEDUP_REMOVED lines=16> */
.L_x_22495:


//--------------------- .text._ZN2at6native29vectorized_elementwise_kernelILi4EZZZNS0_15neg_kernel_cudaERNS_18TensorIteratorBaseEENKUlvE0_clEvENKUlvE_clEvEUlhE_St5arrayIPcLm2EEEEviT0_T1_ --------------------------
	.section	.text._ZN2at6native29vectorized_elementwise_kernelILi4EZZZNS0_15neg_kernel_cudaERNS_18TensorIteratorBaseEENKUlvE0_clEvENKUlvE_clEvEUlhE_St5arrayIPcLm2EEEEviT0_T1_,"ax",@progbits
	.sectioninfo	@"SHI_REGISTERS=27"
	.align	128
        .global         _ZN2at6native29vectorized_elementwise_kernelILi4EZZZNS0_15neg_kernel_cudaERNS_18TensorIteratorBaseEENKUlvE0_clEvENKUlvE_clEvEUlhE_St5arrayIPcLm2EEEEviT0_T1_
        .type           _ZN2at6native29vectorized_elementwise_kernelILi4EZZZNS0_15neg_kernel_cudaERNS_18TensorIteratorBaseEENKUlvE0_clEvENKUlvE_clEvEUlhE_St5arrayIPcLm2EEEEviT0_T1_,@function
        .size           _ZN2at6native29vectorized_elementwise_kernelILi4EZZZNS0_15neg_kernel_cudaERNS_18TensorIteratorBaseEENKUlvE0_clEvENKUlvE_clEvEUlhE_St5arrayIPcLm2EEEEviT0_T1_,(.L_x_22496 - _ZN2at6native29vectorized_elementwise_kernelILi4EZZZNS0_15neg_kernel_cudaERNS_18TensorIteratorBaseEENKUlvE0_clEvENKUlvE_clEvEUlhE_St5arrayIPcLm2EEEEviT0_T1_)
        .other          _ZN2at6native29vectorized_elementwise_kernelILi4EZZZNS0_15neg_kernel_cudaERNS_18TensorIteratorBaseEENKUlvE0_clEvENKUlvE_clEvEUlhE_St5arrayIPcLm2EEEEviT0_T1_,@"STO_CUDA_ENTRY STV_DEFAULT"
_ZN2at6native29vectorized_elementwise_kernelILi4EZZZNS0_15neg_kernel_cudaERNS_18TensorIteratorBaseEENKUlvE0_clEvENKUlvE_clEvEUlhE_St5arrayIPcLm2EEEEviT0_T1_:
.text._ZN2at6native29vectorized_elementwise_kernelILi4EZZZNS0_15neg_kernel_cudaERNS_18TensorIteratorBaseEENKUlvE0_clEvENKUlvE_clEvEUlhE_St5arrayIPcLm2EEEEviT0_T1_:
        /* <DEDUP_REMOVED lines=49> */
.L_x_15558:
        /* <DEDUP_REMOVED lines=103> */
.L_x_15561:
[----:B------:R-:W-:-:S13]  /*0980*/  ISETP.GE.AND P0, PT, R7, R6, PT ;  /* 0x000000060700720c */ /* 0x000fda0003f06270 */
[----:B------:R-:W-:Y:S05]  /*0990*/  @P0 BRA `(.L_x_15563) ;  /* 0x000000c000000947 */ /* 0x000fea0003800000 */
[----:B0-----:R-:W-:Y:S01]  /*09a0*/  IMAD.IADD R12, R0, 0x1, R7 ;  /* 0x00000001000c7824 */ /* 0x001fe200078e0207 */
[----:B------:R-:W-:-:S04]  /*09b0*/  IADD3 R7, R7, 0x80, RZ ;  /* 0x0000008007077810 */ /* 0x000fc80007ffe0ff */
[----:B------:R-:W-:-:S05]  /*09c0*/  IADD3 R12, P0, R12, c[0x0][0x168], RZ ;  /* 0x00005a000c0c7a10 */ /* 0x000fca0007f1e0ff */
[----:B------:R-:W-:-:S05]  /*09d0*/  IMAD.X R13, RZ, RZ, c[0x0][0x16c], P0 ;  /* 0x00005b00ff0d7624 */ /* 0x000fca00000e06ff */
[----:B------:R0:W-:Y:S03]  /*09e0*/  STG.E.U8 [R12.64], R5 ;  /* 0x000000050c007986 */ /* 0x0001e6000c101104 */
.L_x_15562:
[----:B------:R-:W-:-:S13]  /*09f0*/  ISETP.GE.AND P0, PT, R7, R6, PT ;  /* 0x000000060700720c */ /* 0x000fda0003f06270 */
[----:B------:R-:W-:Y:S05]  /*0a00*/  @P0 BRA `(.L_x_15564) ;  /* 0x000000d000000947 */ /* 0x000fea0003800000 */
[----:B0-----:R-:W-:Y:S01]  /*0a10*/  IMAD.IADD R12, R0, 0x1, R7 ;  /* 0x00000001000c7824 */ /* 0x001fe200078e0207 */
[----:B------:R-:W-:-:S04]  /*0a20*/  IADD3 R7, R7, 0x80, RZ ;  /* 0x0000008007077810 */ /* 0x000fc80007ffe0ff */
[----:B------:R-:W-:-:S05]  /*0a30*/  IADD3 R12, P0, R12, c[0x0][0x168], RZ ;  /* 0x00005a000c0c7a10 */ /* 0x000fca0007f1e0ff */
[----:B------:R-:W-:-:S05]  /*0a40*/  IMAD.X R13, RZ, RZ, c[0x0][0x16c], P0 ;  /* 0x00005b00ff0d7624 */ /* 0x000fca00000e06ff */
[----:B------:R0:W-:Y:S03]  /*0a50*/  STG.E.U8 [R12.64], R10 ;  /* 0x0000000a0c007986 */ /* 0x0001e6000c101104 */
.L_x_15563:
        /* <DEDUP_REMOVED lines=8> */
.L_x_15564:
[----:B------:R-:W-:Y:S05]  /*0ae0*/  BSYNC B1 ;  /* 0x0000000000017941 */ /* 0x000fea0003800000 */
.L_x_15560:
[----:B------:R-:W-:-:S13]  /*0af0*/  ISETP.GE.AND P0, PT, R7, R6, PT ;  /* 0x000000060700720c */ /* 0x000fda0003f06270 */
[----:B0-----:R-:W-:Y:S01]  /*0b00*/  @!P0 IMAD.IADD R8, R0, 0x1, R7 ;  /* 0x0000000100088824 */ /* 0x001fe200078e0207 */
[----:B------:R-:W-:-:S04]  /*0b10*/  @!P0 IADD3 R7, R7, 0x80, RZ ;  /* 0x0000008007078810 */ /* 0x000fc80007ffe0ff */
[----:B------:R-:W-:-:S05]  /*0b20*/  @!P0 IADD3 R8, P1, R8, c[0x0][0x168], RZ ;  /* 0x00005a0008088a10 */ /* 0x000fca0007f3e0ff */
[----:B------:R-:W-:-:S05]  /*0b30*/  @!P0 IMAD.X R9, RZ, RZ, c[0x0][0x16c], P1 ;  /* 0x00005b00ff098624 */ /* 0x000fca00008e06ff */
[----:B------:R0:W-:Y:S03]  /*0b40*/  @!P0 STG.E.U8 [R8.64], R4 ;  /* 0x0000000408008986 */ /* 0x0001e6000c101104 */
.L_x_15565:
[----:B------:R-:W-:Y:S05]  /*0b50*/  BSYNC B0 ;  /* 0x0000000000007941 */ /* 0x000fea0003800000 */
.L_x_15559:
        /* <DEDUP_REMOVED lines=8> */
.L_x_15566:
        /* <DEDUP_REMOVED lines=10> */
.L_x_22496:


//--------------------- .text._ZN2at6native29vectorized_elementwise_kernelILi8EZZZNS0_15neg_kernel_cudaERNS_18TensorIteratorBaseEENKUlvE0_clEvENKUlvE_clEvEUlhE_St5arrayIPcLm2EEEEviT0_T1_ --------------------------
	.section	.text._ZN2at6native29vectorized_elementwise_kernelILi8EZZZNS0_15neg_kernel_cudaERNS_18TensorIteratorBaseEENKUlvE0_clEvENKUlvE_clEvEUlhE_St5arrayIPcLm2EEEEviT0_T1_,"ax",@progbits
	.sectioninfo	@"SHI_REGISTERS=4"
	.align	128
        .global         _ZN2at6native29vectorized_elementwise_kernelILi8EZZZNS0_15neg_kernel_cudaERNS_18TensorIteratorBaseEENKUlvE0_clEvENKUlvE_clEvEUlhE_St5arrayIPcLm2EEEEviT0_T1_
        .type           _ZN2at6native29vectorized_elementwise_kernelILi8EZZZNS0_15neg_kernel_cudaERNS_18TensorIteratorBaseEENKUlvE0_clEvENKUlvE_clEvEUlhE_St5arrayIPcLm2EEEEviT0_T1_,@function
        .size           _ZN2at6native29vectorized_elementwise_kernelILi8EZZZNS0_15neg_kernel_cudaERNS_18TensorIteratorBaseEENKUlvE0_clEvENKUlvE_clEvEUlhE_St5arrayIPcLm2EEEEviT0_T1_,(.L_x_22497 - _ZN2at6native29vectorized_elementwise_kernelILi8EZZZNS0_15neg_kernel_cudaERNS_18TensorIteratorBaseEENKUlvE0_clEvENKUlvE_clEvEUlhE_St5arrayIPcLm2EEEEviT0_T1_)
        .other          _ZN2at6native29vectorized_elementwise_kernelILi8EZZZNS0_15neg_kernel_cudaERNS_18TensorIteratorBaseEENKUlvE0_clEvENKUlvE_clEvEUlhE_St5arrayIPcLm2EEEEviT0_T1_,@"STO_CUDA_ENTRY STV_DEFAULT"
_ZN2at6native29vectorized_elementwise_kernelILi8EZZZNS0_15neg_kernel_cudaERNS_18TensorIteratorBaseEENKUlvE0_clEvENKUlvE_clEvEUlhE_St5arrayIPcLm2EEEEviT0_T1_:
.text._ZN2at6native29vectorized_elementwise_kernelILi8EZZZNS0_15neg_kernel_cudaERNS_18TensorIteratorBaseEENKUlvE0_clEvENKUlvE_clEvEUlhE_St5arrayIPcLm2EEEEviT0_T1_:
[----:B------:R-:W-:Y:S02]  /*0000*/  MOV R1, c[0x0][0x28] ;  /* 0x00000a0000017a02 */ /* 0x000fe40000000f00 */
[----:B------:R-:W-:Y:S05]  /*0010*/  EXIT ;  /* 0x000000000000794d */ /* 0x000fea0003800000 */
.L_x_15567:
        /* <DEDUP_REMOVED lines=14> */
.L_x_22497:


//--------------------- .text._ZN2at6native18elementwise_kernelILi128ELi4EZNS0_15gpu_kernel_implIZZZNS0_23logical_not_kernel_cudaERNS_18TensorIteratorBaseEENKUlvE0_clEvENKUlvE10_clEvEUlN3c108BFloat16EE_EEvS4_RKT_EUliE_EEviT1_ --------------------------
	.section	.text._ZN2at6native18elementwise_kernelILi128ELi4EZNS0_15gpu_kernel_implIZZZNS0_23logical_not_kernel_cudaERNS_18TensorIteratorBaseEENKUlvE0_clEvENKUlvE10_clEvEUlN3c108BFloat16EE_EEvS4_RKT_EUliE_EEviT1_,"ax",@progbits
	.sectioninfo	@"SHI_REGISTERS=26"
	.align	128
        .global         _ZN2at6native18elementwise_kernelILi128ELi4EZNS0_15gpu_kernel_implIZZZNS0_23logical_not_kernel_cudaERNS_18TensorIteratorBaseEENKUlvE0_clEvENKUlvE10_clEvEUlN3c108BFloat16EE_EEvS4_RKT_EUliE_EEviT1_
        .type           _ZN2at6native18elementwise_kernelILi128ELi4EZNS0_15gpu_kernel_implIZZZNS0_23logical_not_kernel_cudaERNS_18TensorIteratorBaseEENKUlvE0_clEvENKUlvE10_clEvEUlN3c108BFloat16EE_EEvS4_RKT_EUliE_EEviT1_,@function
        .size           _ZN2at6native18elementwise_kernelILi128ELi4EZNS0_15gpu_kernel_implIZZZNS0_23logical_not_kernel_cudaERNS_18TensorIteratorBaseEENKUlvE0_clEvENKUlvE10_clEvEUlN3c108BFloat16EE_EEvS4_RKT_EUliE_EEviT1_,(.L_x_22498 - _ZN2at6native18elementwise_kernelILi128ELi4EZNS0_15gpu_kernel_implIZZZNS0_23logical_not_kernel_cudaERNS_18TensorIteratorBaseEENKUlvE0_clEvENKUlvE10_clEvEUlN3c108BFloat16EE_EEvS4_RKT_EUliE_EEviT1_)
        .other          _ZN2at6native18elementwise_kernelILi128ELi4EZNS0_15gpu_kernel_implIZZZNS0_23logical_not_kernel_cudaERNS_18TensorIteratorBaseEENKUlvE0_clEvENKUlvE10_clEvEUlN3c108BFloat16EE_EEvS4_RKT_EUliE_EEviT1_,@"STO_CUDA_ENTRY STV_DEFAULT"
_ZN2at6native18elementwise_kernelILi128ELi4EZNS0_15gpu_kernel_implIZZZNS0_23logical_not_kernel_cudaERNS_18TensorIteratorBaseEENKUlvE0_clEvENKUlvE10_clEvEUlN3c108BFloat16EE_EEvS4_RKT_EUliE_EEviT1_:
.text._ZN2at6native18elementwise_kernelILi128ELi4EZNS0_15gpu_kernel_implIZZZNS0_23logical_not_kernel_cudaERNS_18TensorIteratorBaseEENKUlvE0_clEvENKUlvE10_clEvEUlN3c108BFloat16EE_EEvS4_RKT_EUliE_EEviT1_:
        /* <DEDUP_REMOVED lines=236> */
.L_x_15570:
        /* <DEDUP_REMOVED lines=20> */
.L_x_15574:
[----:B------:R-:W2:Y:S02]  /*1000*/  LDG.E.U8 R2, [R2.64] ;  /* 0x0000002402027981 */ /* 0x000ea4000c1e1100 */
[----:B--2---:R-:W0:Y:S02]  /*1010*/  I2F.U16 R0, R2 ;  /* 0x0000000200007306 */ /* 0x004e240000101000 */
[----:B0-----:R-:W-:Y:S01]  /*1020*/  F2FP.BF16.PACK_AB R0, RZ, R0 ;  /* 0x00000000ff00723e */ /* 0x001fe200000010ff */
[----:B------:R-:W-:Y:S05]  /*1030*/  BRA `(.L_x_15576) ;  /* 0x00000e3000007947 */ /* 0x000fea0003800000 */
.L_x_15573:
        /* <DEDUP_REMOVED lines=10> */
.L_x_15578:
[----:B------:R-:W2:Y:S02]  /*10e0*/  LDG.E R2, [R2.64] ;  /* 0x0000002402027981 */ /* 0x000ea4000c1e1900 */
[----:B--2---:R-:W0:Y:S02]  /*10f0*/  I2F R0, R2 ;  /* 0x0000000200007306 */ /* 0x004e240000201400 */
[----:B0-----:R-:W-:Y:S01]  /*1100*/  F2FP.BF16.PACK_AB R0, RZ, R0 ;  /* 0x00000000ff00723e */ /* 0x001fe200000010ff */
[----:B------:R-:W-:Y:S05]  /*1110*/  BRA `(.L_x_15576) ;  /* 0x00000d5000007947 */ /* 0x000fea0003800000 */
.L_x_15577:
[----:B------:R-:W2:Y:S02]  /*1120*/  LDG.E.U16 R2, [R2.64] ;  /* 0x0000002402027981 */ /* 0x000ea4000c1e1500 */
[----:B--2---:R-:W0:Y:S02]  /*1130*/  I2F.S16 R0, R2 ;  /* 0x0000000200007306 */ /* 0x004e240000101400 */
[----:B0-----:R-:W-:Y:S01]  /*1140*/  F2FP.BF16.PACK_AB R0, RZ, R0 ;  /* 0x00000000ff00723e */ /* 0x001fe200000010ff */
[----:B------:R-:W-:Y:S05]  /*1150*/  BRA `(.L_x_15576) ;  /* 0x00000d1000007947 */ /* 0x000fea0003800000 */
.L_x_15572:
        /* <DEDUP_REMOVED lines=9> */
.L_x_15580:
[----:B------:R-:W2:Y:S02]  /*11f0*/  LDG.E.U16 R0, [R2.64] ;  /* 0x0000002402007981 */ /* 0x000ea4000c1e1500 */
[----:B--2---:R-:W-:-:S05]  /*1200*/  HADD2.F32 R0, -RZ, R0.H0_H0 ;  /* 0x20000000ff007230 */ /* 0x004fca0000004100 */
[----:B------:R-:W-:Y:S01]  /*1210*/  F2FP.BF16.PACK_AB R0, RZ, R0 ;  /* 0x00000000ff00723e */ /* 0x000fe200000010ff */
[----:B------:R-:W-:Y:S05]  /*1220*/  BRA `(.L_x_15576) ;  /* 0x00000c4000007947 */ /* 0x000fea0003800000 */
.L_x_15579:
        /* <DEDUP_REMOVED lines=9> */
.L_x_15582:
[----:B------:R-:W2:Y:S02]  /*12c0*/  LDG.E.U16 R2, [R2.64] ;  /* 0x0000002402027981 */ /* 0x000ea4000c1e1500 */
[----:B--2---:R-:W-:-:S05]  /*12d0*/  HADD2.F32 R0, -RZ, R2.H0_H0 ;  /* 0x20000002ff007230 */ /* 0x004fca0000004100 */
[----:B------:R-:W-:Y:S01]  /*12e0*/  F2FP.BF16.PACK_AB R0, RZ, R0 ;  /* 0x00000000ff00723e */ /* 0x000fe200000010ff */
[----:B------:R-:W-:Y:S05]  /*12f0*/  BRA `(.L_x_15576) ;  /* 0x00000b7000007947 */ /* 0x000fea0003800000 */
.L_x_15581:
[----:B------:R-:W2:Y:S02]  /*1300*/  LDG.E.64 R2, [R2.64] ;  /* 0x0000002402027981 */ /* 0x000ea4000c1e1b00 */
[----:B--2---:R-:W0:Y:S01]  /*1310*/  F2F.F32.F64 R0, R2 ;  /* 0x0000000200007310 */ /* 0x004e220000301000 */
[----:B------:R-:W0:-:S14]  /*1320*/  DSETP.GEU.AND P0, PT, |R2|, c[0x2][0x0], PT ;  /* 0x008000000200762a */ /* 0x000e1c0003f0e200 */
[----:B0-----:R-:W-:-:S05]  /*1330*/  @!P0 FMUL R0, R0, 1.175494350822287508e-38 ;  /* 0x0080000000008820 */ /* 0x001fca0000400000 */
[----:B------:R-:W-:Y:S01]  /*1340*/  F2FP.BF16.PACK_AB R0, RZ, R0 ;  /* 0x00000000ff00723e */ /* 0x000fe200000010ff */
[----:B------:R-:W-:Y:S05]  /*1350*/  BRA `(.L_x_15576) ;  /* 0x00000b1000007947 */ /* 0x000fea0003800000 */
.L_x_15571:
        /* <DEDUP_REMOVED lines=13> */
.L_x_15585:
[----:B------:R-:W2:Y:S02]  /*1430*/  LDG.E.64 R2, [R2.64] ;  /* 0x0000002402027981 */ /* 0x000ea4000c1e1b00 */
[----:B--2---:R-:W0:Y:S01]  /*1440*/  F2F.F32.F64 R0, R2 ;  /* 0x0000000200007310 */ /* 0x004e220000301000 */
[----:B------:R-:W0:-:S14]  /*1450*/  DSETP.GEU.AND P0, PT, |R2|, c[0x2][0x0], PT ;  /* 0x008000000200762a */ /* 0x000e1c0003f0e200 */
[----:B0-----:R-:W-:-:S05]  /*1460*/  @!P0 FMUL R0, R0, 1.175494350822287508e-38 ;  /* 0x0080000000008820 */ /* 0x001fca0000400000 */
[----:B------:R-:W-:Y:S01]  /*1470*/  F2FP.BF16.PACK_AB R0, RZ, R0 ;  /* 0x00000000ff00723e */ /* 0x000fe200000010ff */
[----:B------:R-:W-:Y:S05]  /*1480*/  BRA `(.L_x_15576) ;  /* 0x000009e000007947 */ /* 0x000fea0003800000 */
.L_x_15584:
        /* <DEDUP_REMOVED lines=28> */
.L_x_15587:
        /* <DEDUP_REMOVED lines=15> */
.L_x_15586:
[----:B------:R0:W5:Y:S01]  /*1740*/  LDG.E.U16 R0, [R2.64] ;  /* 0x0000002402007981 */ /* 0x000162000c1e1500 */
[----:B------:R-:W-:Y:S05]  /*1750*/  BRA `(.L_x_15576) ;  /* 0x0000071000007947 */ /* 0x000fea0003800000 */
.L_x_15583:
        /* <DEDUP_REMOVED lines=12> */
.L_x_15590:
        /* <DEDUP_REMOVED lines=21> */
.L_x_15594:
[----:B------:R-:W-:Y:S05]  /*1970*/  BSYNC B1 ;  /* 0x0000000000017941 */ /* 0x000fea0003800000 */
.L_x_15593:
[----:B------:R-:W-:Y:S01]  /*1980*/  LEA R3, R0, 0x3b800000, 0x17 ;  /* 0x3b80000000037811 */ /* 0x000fe200078eb8ff */
[----:B------:R-:W-:-:S05]  /*1990*/  IMAD.SHL.U32 R0, R2, 0x100000, RZ ;  /* 0x0010000002007824 */ /* 0x000fca00078e00ff */
[----:B------:R-:W-:Y:S02]  /*19a0*/  LOP3.LUT R0, R3, R0, R4, 0xfe, !PT ;  /* 0x0000000003007212 */ /* 0x000fe400078efe04 */
.L_x_15592:
[----:B------:R-:W-:Y:S05]  /*19b0*/  BSYNC B0 ;  /* 0x0000000000007941 */ /* 0x000fea0003800000 */
.L_x_15591:
[----:B------:R-:W-:Y:S01]  /*19c0*/  F2FP.BF16.PACK_AB R0, RZ, R0 ;  /* 0x00000000ff00723e */ /* 0x000fe200000010ff */
[----:B------:R-:W-:Y:S05]  /*19d0*/  BRA `(.L_x_15576) ;  /* 0x0000049000007947 */ /* 0x000fea0003800000 */
.L_x_15589:
        /* <DEDUP_REMOVED lines=21> */
.L_x_15598:
[----:B------:R-:W-:Y:S05]  /*1b30*/  BSYNC B1 ;  /* 0x0000000000017941 */ /* 0x000fea0003800000 */
.L_x_15597:
[----:B------:R-:W-:Y:S01]  /*1b40*/  LEA R3, R0, 0x37800000, 0x17 ;  /* 0x3780000000037811 */ /* 0x000fe200078eb8ff */
[----:B------:R-:W-:-:S05]  /*1b50*/  IMAD.SHL.U32 R0, R2, 0x200000, RZ ;  /* 0x0020000002007824 */ /* 0x000fca00078e00ff */
[----:B------:R-:W-:Y:S02]  /*1b60*/  LOP3.LUT R0, R3, R0, R4, 0xfe, !PT ;  /* 0x0000000003007212 */ /* 0x000fe400078efe04 */
.L_x_15596:
[----:B------:R-:W-:Y:S05]  /*1b70*/  BSYNC B0 ;  /* 0x0000000000007941 */ /* 0x000fea0003800000 */
.L_x_15595:
[----:B------:R-:W-:Y:S01]  /*1b80*/  F2FP.BF16.PACK_AB R0, RZ, R0 ;  /* 0x00000000ff00723e */ /* 0x000fe200000010ff */
[----:B------:R-:W-:Y:S05]  /*1b90*/  BRA `(.L_x_15576) ;  /* 0x000002d000007947 */ /* 0x000fea0003800000 */
.L_x_15588:
        /* <DEDUP_REMOVED lines=14> */
.L_x_15602:
[----:B------:R-:W-:Y:S05]  /*1c80*/  BSYNC B0 ;  /* 0x0000000000007941 */ /* 0x000fea0003800000 */
.L_x_15601:
[----:B------:R-:W-:Y:S01]  /*1c90*/  F2FP.BF16.PACK_AB R0, RZ, R0 ;  /* 0x00000000ff00723e */ /* 0x000fe200000010ff */
[----:B------:R-:W-:Y:S05]  /*1ca0*/  BRA `(.L_x_15576) ;  /* 0x000001c000007947 */ /* 0x000fea0003800000 */
.L_x_15575:
        /* <DEDUP_REMOVED lines=21> */
.L_x_15600:
[----:B------:R-:W2:Y:S02]  /*1e00*/  LDG.E.64 R2, [R2.64] ;  /* 0x0000002402027981 */ /* 0x000ea4000c1e1b00 */
[----:B--2---:R-:W0:Y:S02]  /*1e10*/  I2F.U64 R0, R2 ;  /* 0x0000000200007312 */ /* 0x004e240000301000 */
[----:B0-----:R-:W-:Y:S01]  /*1e20*/  F2FP.BF16.PACK_AB R0, RZ, R0 ;  /* 0x00000000ff00723e */ /* 0x001fe200000010ff */
[----:B------:R-:W-:Y:S05]  /*1e30*/  BRA `(.L_x_15576) ;  /* 0x0000003000007947 */ /* 0x000fea0003800000 */
.L_x_15599:
[----:B------:R-:W2:Y:S02]  /*1e40*/  LDG.E R2, [R2.64] ;  /* 0x0000002402027981 */ /* 0x000ea4000c1e1900 */
[----:B--2---:R-:W0:Y:S02]  /*1e50*/  I2F.U32 R0, R2 ;  /* 0x0000000200007306 */ /* 0x004e240000201000 */
[----:B0-----:R-:W-:-:S06]  /*1e60*/  F2FP.BF16.PACK_AB R0, RZ, R0 ;  /* 0x00000000ff00723e */ /* 0x001fcc00000010ff */
.L_x_15576:
[----:B0-----:R-:W0:Y:S01]  /*1e70*/  LDC.U8 R3, c[0x0][0x371] ;  /* 0x0000dc40ff037b82 */ /* 0x001e220000000000 */
[----:B-----5:R-:W-:Y:S01]  /*1e80*/  PRMT R0, RZ, 0x5410, R0 ;  /* 0x00005410ff007816 */ /* 0x020fe20000000000 */
[----:B------:R-:W-:Y:S03]  /*1e90*/  BSSY B6, `(.L_x_15603) ;  /* 0x00000da000067945 */ /* 0x000fe60003800000 */
[----:B------:R-:W-:-:S04]  /*1ea0*/  FSETP.NEU.FTZ.AND P0, PT, R0, RZ, PT ;  /* 0x000000ff0000720b */ /* 0x000fc80003f1d000 */
[----:B------:R-:W-:Y:S02]  /*1eb0*/  SEL R5, RZ, 0x1, P0 ;  /* 0x00000001ff057807 */ /* 0x000fe40000000000 */
        /* <DEDUP_REMOVED lines=13> */
.L_x_15607:
[----:B------:R0:W-:Y:S01]  /*1f90*/  STG.E.U8 [R16.64], R5 ;  /* 0x0000000510007986 */ /* 0x0001e2000c101124 */
[----:B------:R-:W-:Y:S05]  /*1fa0*/  BRA `(.L_x_15609) ;  /* 0x00000c8000007947 */ /* 0x000fea0003800000 */
.L_x_15606:
        /* <DEDUP_REMOVED lines=10> */
.L_x_15611:
[----:B------:R0:W-:Y:S01]  /*2050*/  STG.E [R16.64], R5 ;  /* 0x0000000510007986 */ /* 0x0001e2000c101924 */
[----:B------:R-:W-:Y:S05]  /*2060*/  BRA `(.L_x_15609) ;  /* 0x00000bc000007947 */ /* 0x000fea0003800000 */
.L_x_15610:
[----:B------:R0:W-:Y:S01]  /*2070*/  STG.E.U16 [R16.64], R5 ;  /* 0x0000000510007986 */ /* 0x0001e2000c101524 */
[----:B------:R-:W-:Y:S05]  /*2080*/  BRA `(.L_x_15609) ;  /* 0x00000ba000007947 */ /* 0x000fea0003800000 */
.L_x_15605:
[----:B------:R-:W-:-:S13]  /*2090*/  ISETP.GT.AND P1, PT, R2, 0x6, PT ;  /* 0x000000060200780c */ /* 0x000fda0003f24270 */
[----:B------:R-:W-:Y:S05]  /*20a0*/  @P1 BRA `(.L_x_15612) ;  /* 0x000000b000001947 */ /* 0x000fea0003800000 */
[----:B------:R-:W-:-:S13]  /*20b0*/  ISETP.NE.AND P0, PT, R2, 0x5, PT ;  /* 0x000000050200780c */ /* 0x000fda0003f05270 */
[----:B------:R-:W-:Y:S05]  /*20c0*/  @!P0 BRA `(.L_x_15613) ;  /* 0x0000005000008947 */ /* 0x000fea0003800000 */
[----:B------:R-:W-:-:S13]  /*20d0*/  ISETP.NE.AND P0, PT, R2, 0x6, PT ;  /* 0x000000060200780c */ /* 0x000fda0003f05270 */
[----:B------:R-:W-:Y:S05]  /*20e0*/  @P0 BRA `(.L_x_15608) ;  /* 0x000009b000000947 */ /* 0x000fea0003800000 */
[----:B------:R-:W-:-:S05]  /*20f0*/  FSET.BF.EQ.FTZ.AND R3, R0, RZ, PT ;  /* 0x000000ff0003720a */ /* 0x000fca0003812000 */
[----:B------:R0:W-:Y:S01]  /*2100*/  STG.E [R16.64], R3 ;  /* 0x0000000310007986 */ /* 0x0001e2000c101924 */
[----:B------:R-:W-:Y:S05]  /*2110*/  BRA `(.L_x_15609) ;  /* 0x00000b1000007947 */ /* 0x000fea0003800000 */
.L_x_15613:
[----:B------:R-:W-:-:S04]  /*2120*/  FSET.BF.EQ.FTZ.AND R0, R0, RZ, PT ;  /* 0x000000ff0000720a */ /* 0x000fc80003812000 */
[----:B------:R-:W-:-:S05]  /*2130*/  F2FP.PACK_AB R0, RZ, R0 ;  /* 0x00000000ff00723e */ /* 0x000fca00000000ff */
[----:B------:R0:W-:Y:S01]  /*2140*/  STG.E.U16 [R16.64], R0 ;  /* 0x0000000010007986 */ /* 0x0001e2000c101524 */
[----:B------:R-:W-:Y:S05]  /*2150*/  BRA `(.L_x_15609) ;  /* 0x00000ad000007947 */ /* 0x000fea0003800000 */
.L_x_15612:
[----:B------:R-:W-:-:S13]  /*2160*/  ISETP.NE.AND P1, PT, R2, 0x7, PT ;  /* 0x000000070200780c */ /* 0x000fda0003f25270 */
[----:B------:R-:W-:Y:S05]  /*2170*/  @!P1 BRA `(.L_x_15614) ;  /* 0x000000d000009947 */ /* 0x000fea0003800000 */
[----:B------:R-:W-:-:S13]  /*2180*/  ISETP.NE.AND P0, PT, R2, 0x8, PT ;  /* 0x000000080200780c */ /* 0x000fda0003f05270 */
[----:B------:R-:W-:Y:S05]  /*2190*/  @!P0 BRA `(.L_x_15615) ;  /* 0x0000006000008947 */ /* 0x000fea0003800000 */
[----:B------:R-:W-:-:S13]  /*21a0*/  ISETP.NE.AND P0, PT, R2, 0x9, PT ;  /* 0x000000090200780c */ /* 0x000fda0003f05270 */
[----:B------:R-:W-:Y:S05]  /*21b0*/  @P0 BRA `(.L_x_15608) ;  /* 0x000008e000000947 */ /* 0x000fea0003800000 */
[----:B------:R-:W-:Y:S01]  /*21c0*/  FSET.BF.EQ.FTZ.AND R2, R0, RZ, PT ;  /* 0x000000ff0002720a */ /* 0x000fe20003812000 */
[----:B------:R-:W-:-:S05]  /*21d0*/  IMAD.MOV.U32 R3, RZ, RZ, RZ ;  /* 0x000000ffff037224 */ /* 0x000fca00078e00ff */
[----:B------:R0:W-:Y:S01]  /*21e0*/  STG.E.64 [R16.64], R2 ;  /* 0x0000000210007986 */ /* 0x0001e2000c101b24 */
[----:B------:R-:W-:Y:S05]  /*21f0*/  BRA `(.L_x_15609) ;  /* 0x00000a3000007947 */ /* 0x000fea0003800000 */
.L_x_15615:
[----:B------:R-:W-:-:S04]  /*2200*/  FSET.BF.EQ.FTZ.AND R0, R0, RZ, PT ;  /* 0x000000ff0000720a */ /* 0x000fc80003812000 */
[----:B------:R-:W-:-:S04]  /*2210*/  F2FP.PACK_AB R3, RZ, R0 ;  /* 0x00000000ff03723e */ /* 0x000fc800000000ff */
[----:B------:R-:W-:-:S05]  /*2220*/  PRMT R3, R3, 0x5410, RZ ;  /* 0x0000541003037816 */ /* 0x000fca00000000ff */
[----:B------:R0:W-:Y:S01]  /*2230*/  STG.E [R16.64], R3 ;  /* 0x0000000310007986 */ /* 0x0001e2000c101924 */
[----:B------:R-:W-:Y:S05]  /*2240*/  BRA `(.L_x_15609) ;  /* 0x000009e000007947 */ /* 0x000fea0003800000 */
.L_x_15614:
[----:B------:R-:W-:Y:S01]  /*2250*/  FSEL R3, RZ, 1.875, P0 ;  /* 0x3ff00000ff037808 */ /* 0x000fe20000000000 */
[----:B------:R-:W-:-:S05]  /*2260*/  IMAD.MOV.U32 R2, RZ, RZ, RZ ;  /* 0x000000ffff027224 */ /* 0x000fca00078e00ff */
[----:B------:R0:W-:Y:S01]  /*2270*/  STG.E.64 [R16.64], R2 ;  /* 0x0000000210007986 */ /* 0x0001e2000c101b24 */
[----:B------:R-:W-:Y:S05]  /*2280*/  BRA `(.L_x_15609) ;  /* 0x000009a000007947 */ /* 0x000fea0003800000 */
.L_x_15604:
        /* <DEDUP_REMOVED lines=10> */
.L_x_15618:
[----:B------:R-:W-:Y:S01]  /*2330*/  FSEL R5, RZ, 1.875, P0 ;  /* 0x3ff00000ff057808 */ /* 0x000fe20000000000 */
[----:B------:R-:W-:Y:S01]  /*2340*/  CS2R R6, SRZ ;  /* 0x0000000000067805 */ /* 0x000fe2000001ff00 */
[----:B------:R-:W-:-:S05]  /*2350*/  IMAD.MOV.U32 R4, RZ, RZ, RZ ;  /* 0x000000ffff047224 */ /* 0x000fca00078e00ff */
[----:B------:R0:W-:Y:S01]  /*2360*/  STG.E.128 [R16.64], R4 ;  /* 0x0000000410007986 */ /* 0x0001e2000c101d24 */
[----:B------:R-:W-:Y:S05]  /*2370*/  BRA `(.L_x_15609) ;  /* 0x000008b000007947 */ /* 0x000fea0003800000 */
.L_x_15617:
[----:B------:R-:W-:-:S13]  /*2380*/  ISETP.NE.AND P0, PT, R2, 0xf, PT ;  /* 0x0000000f0200780c */ /* 0x000fda0003f05270 */
[----:B------:R-:W-:Y:S05]  /*2390*/  @!P0 BRA `(.L_x_15619) ;  /* 0x0000025000008947 */ /* 0x000fea0003800000 */
[----:B------:R-:W-:-:S13]  /*23a0*/  ISETP.NE.AND P0, PT, R2, 0x17, PT ;  /* 0x000000170200780c */ /* 0x000fda0003f05270 */
[----:B------:R-:W-:Y:S05]  /*23b0*/  @!P0 BRA `(.L_x_15620) ;  /* 0x0000011000008947 */ /* 0x000fea0003800000 */
[----:B------:R-:W-:-:S13]  /*23c0*/  ISETP.NE.AND P0, PT, R2, 0x18, PT ;  /* 0x000000180200780c */ /* 0x000fda0003f05270 */
[----:B------:R-:W-:Y:S05]  /*23d0*/  @P0 BRA `(.L_x_15608) ;  /* 0x000006c000000947 */ /* 0x000fea0003800000 */
[----:B------:R-:W-:Y:S01]  /*23e0*/  FSET.BF.EQ.FTZ.AND R5, R0, RZ, PT ;  /* 0x000000ff0005720a */ /* 0x000fe20003812000 */
        /* <DEDUP_REMOVED lines=11> */
.L_x_15622:
[----:B------:R-:W-:Y:S05]  /*24a0*/  BSYNC B0 ;  /* 0x0000000000007941 */ /* 0x000fea0003800000 */
.L_x_15621:
[----:B------:R0:W-:Y:S01]  /*24b0*/  STG.E.U8 [R16.64], R3 ;  /* 0x0000000310007986 */ /* 0x0001e2000c101124 */
[----:B------:R-:W-:Y:S05]  /*24c0*/  BRA `(.L_x_15609) ;  /* 0x0000076000007947 */ /* 0x000fea0003800000 */
.L_x_15620:
[----:B------:R-:W-:-:S04]  /*24d0*/  FSET.BF.EQ.FTZ.AND R3, R0, RZ, PT ;  /* 0x000000ff0003720a */ /* 0x000fc80003812000 */
        /* <DEDUP_REMOVED lines=12> */
.L_x_15623:
[----:B------:R-:W-:Y:S01]  /*25a0*/  ISETP.GT.U32.AND P0, PT, R3, 0x7f800000, PT ;  /* 0x7f8000000300780c */ /* 0x000fe20003f04070 */
[----:B------:R-:W-:-:S05]  /*25b0*/  IMAD.MOV.U32 R3, RZ, RZ, 0x7f ;  /* 0x0000007fff037424 */ /* 0x000fca00078e00ff */
[----:B------:R-:W-:-:S05]  /*25c0*/  SEL R3, R3, 0x7c, P0 ;  /* 0x0000007c03037807 */ /* 0x000fca0000000000 */
[----:B------:R0:W-:Y:S01]  /*25d0*/  STG.E.U8 [R16.64], R3 ;  /* 0x0000000310007986 */ /* 0x0001e2000c101124 */
[----:B------:R-:W-:Y:S05]  /*25e0*/  BRA `(.L_x_15609) ;  /* 0x0000064000007947 */ /* 0x000fea0003800000 */
.L_x_15619:
[----:B------:R-:W-:-:S04]  /*25f0*/  FSET.BF.EQ.FTZ.AND R0, R0, RZ, PT ;  /* 0x000000ff0000720a */ /* 0x000fc80003812000 */
[----:B------:R-:W-:-:S05]  /*2600*/  F2FP.BF16.PACK_AB R0, RZ, R0 ;  /* 0x00000000ff00723e */ /* 0x000fca00000010ff */
[----:B------:R0:W-:Y:S01]  /*2610*/  STG.E.U16 [R16.64], R0 ;  /* 0x0000000010007986 */ /* 0x0001e2000c101524 */
[----:B------:R-:W-:Y:S05]  /*2620*/  BRA `(.L_x_15609) ;  /* 0x0000060000007947 */ /* 0x000fea0003800000 */
.L_x_15616:
        /* <DEDUP_REMOVED lines=10> */
.L_x_15626:
        /* <DEDUP_REMOVED lines=16> */
.L_x_15629:
[----:B------:R-:W-:Y:S02]  /*27d0*/  PRMT R8, R0, 0x7610, R8 ;  /* 0x0000761000087816 */ /* 0x000fe40000000008 */
.L_x_15628:
[----:B------:R-:W-:Y:S05]  /*27e0*/  BSYNC B0 ;  /* 0x0000000000007941 */ /* 0x000fea0003800000 */
.L_x_15627:
[----:B------:R0:W-:Y:S01]  /*27f0*/  STG.E.U8 [R16.64], R8 ;  /* 0x0000000810007986 */ /* 0x0001e2000c101124 */
[----:B------:R-:W-:Y:S05]  /*2800*/  BRA `(.L_x_15609) ;  /* 0x0000042000007947 */ /* 0x000fea0003800000 */
.L_x_15625:
        /* <DEDUP_REMOVED lines=16> */
.L_x_15632:
[----:B------:R-:W-:Y:S02]  /*2910*/  PRMT R8, R0, 0x7610, R8 ;  /* 0x0000761000087816 */ /* 0x000fe40000000008 */
.L_x_15631:
[----:B------:R-:W-:Y:S05]  /*2920*/  BSYNC B0 ;  /* 0x0000000000007941 */ /* 0x000fea0003800000 */
.L_x_15630:
[----:B------:R0:W-:Y:S01]  /*2930*/  STG.E.U8 [R16.64], R8 ;  /* 0x0000000810007986 */ /* 0x0001e2000c101124 */
[----:B------:R-:W-:Y:S05]  /*2940*/  BRA `(.L_x_15609) ;  /* 0x000002e000007947 */ /* 0x000fea0003800000 */
.L_x_15624:
[----:B------:R-:W-:-:S13]  /*2950*/  ISETP.NE.AND P0, PT, R2, 0x1c, PT ;  /* 0x0000001c0200780c */ /* 0x000fda0003f05270 */
[----:B------:R-:W-:Y:S05]  /*2960*/  @!P0 BRA `(.L_x_15633) ;  /* 0x000002b000008947 */ /* 0x000fea0003800000 */
[----:B------:R-:W-:-:S13]  /*2970*/  ISETP.NE.AND P0, PT, R2, 0x1d, PT ;  /* 0x0000001d0200780c */ /* 0x000fda0003f05270 */
[----:B------:R-:W-:Y:S05]  /*2980*/  @!P0 BRA `(.L_x_15634) ;  /* 0x0000025000008947 */ /* 0x000fea0003800000 */
[----:B------:R-:W-:-:S13]  /*2990*/  ISETP.NE.AND P0, PT, R2, 0x2c, PT ;  /* 0x0000002c0200780c */ /* 0x000fda0003f05270 */
[----:B------:R-:W-:Y:S05]  /*29a0*/  @P0 BRA `(.L_x_15608) ;  /* 0x000000f000000947 */ /* 0x000fea0003800000 */
[----:B------:R-:W-:Y:S02]  /*29b0*/  FSET.BF.EQ.FTZ.AND R3, R0, RZ, PT ;  /* 0x000000ff0003720a */ /* 0x000fe40003812000 */
        /* <DEDUP_REMOVED lines=14> */
.L_x_15608:
        /* <DEDUP_REMOVED lines=20> */
.L_x_15634:
[----:B------:R-:W-:Y:S02]  /*2be0*/  IMAD.MOV.U32 R2, RZ, RZ, R5 ;  /* 0x000000ffff027224 */ /* 0x000fe400078e0005 */
[----:B------:R-:W-:-:S05]  /*2bf0*/  IMAD.MOV.U32 R3, RZ, RZ, RZ ;  /* 0x000000ffff037224 */ /* 0x000fca00078e00ff */
[----:B------:R0:W-:Y:S01]  /*2c00*/  STG.E.64 [R16.64], R2 ;  /* 0x0000000210007986 */ /* 0x0001e2000c101b24 */
[----:B------:R-:W-:Y:S05]  /*2c10*/  BRA `(.L_x_15609) ;  /* 0x0000001000007947 */ /* 0x000fea0003800000 */
.L_x_15633:
[----:B------:R0:W-:Y:S02]  /*2c20*/  STG.E [R16.64], R5 ;  /* 0x0000000510007986 */ /* 0x0001e4000c101924 */
.L_x_15609:
[----:B------:R-:W-:Y:S05]  /*2c30*/  BSYNC B6 ;  /* 0x0000000000067941 */ /* 0x000fea0003800000 */
.L_x_15603:
[----:B------:R-:W-:-:S05]  /*2c40*/  IMAD R18, R18, 0x200, R23 ;  /* 0x0000020012127824 */ /* 0x000fca00078e0217 */
[----:B------:R-:W-:Y:S02]  /*2c50*/  IADD3 R19, R18, 0x80, RZ ;  /* 0x0000008012137810 */ /* 0x000fe40007ffe0ff */
.L_x_15569:
[----:B------:R-:W-:Y:S05]  /*2c60*/  BSYNC B7 ;  /* 0x0000000000077941 */ /* 0x000fea0003800000 */
.L_x_15568:
        /* <DEDUP_REMOVED lines=231> */
.L_x_15637:
        /* <DEDUP_REMOVED lines=20> */
.L_x_15641:
[----:B------:R-:W2:Y:S02]  /*3c20*/  LDG.E.U8 R2, [R2.64] ;  /* 0x0000002402027981 */ /* 0x000ea4000c1e1100 */
[----:B--2---:R-:W0:Y:S02]  /*3c30*/  I2F.U16 R0, R2 ;  /* 0x0000000200007306 */ /* 0x004e240000101000 */
[----:B0-----:R-:W-:Y:S01]  /*3c40*/  F2FP.BF16.PACK_AB R0, RZ, R0 ;  /* 0x00000000ff00723e */ /* 0x001fe200000010ff */
[----:B------:R-:W-:Y:S05]  /*3c50*/  BRA `(.L_x_15643) ;  /* 0x00000e3000007947 */ /* 0x000fea0003800000 */
.L_x_15640:
        /* <DEDUP_REMOVED lines=10> */
.L_x_15645:
[----:B------:R-:W2:Y:S02]  /*3d00*/  LDG.E R2, [R2.64] ;  /* 0x0000002402027981 */ /* 0x000ea4000c1e1900 */
[----:B--2---:R-:W0:Y:S02]  /*3d10*/  I2F R0, R2 ;  /* 0x0000000200007306 */ /* 0x004e240000201400 */
[----:B0-----:R-:W-:Y:S01]  /*3d20*/  F2FP.BF16.PACK_AB R0, RZ, R0 ;  /* 0x00000000ff00723e */ /* 0x001fe200000010ff */
[----:B------:R-:W-:Y:S05]  /*3d30*/  BRA `(.L_x_15643) ;  /* 0x00000d5000007947 */ /* 0x000fea0003800000 */
.L_x_15644:
[----:B------:R-:W2:Y:S02]  /*3d40*/  LDG.E.U16 R2, [R2.64] ;  /* 0x0000002402027981 */ /* 0x000ea4000c1e1500 */
[----:B--2---:R-:W0:Y:S02]  /*3d50*/  I2F.S16 R0, R2 ;  /* 0x0000000200007306 */ /* 0x004e240000101400 */
[----:B0-----:R-:W-:Y:S01]  /*3d60*/  F2FP.BF16.PACK_AB R0, RZ, R0 ;  /* 0x00000000ff00723e */ /* 0x001fe200000010ff */
[----:B------:R-:W-:Y:S05]  /*3d70*/  BRA `(.L_x_15643) ;  /* 0x00000d1000007947 */ /* 0x000fea0003800000 */
.L_x_15639:
        /* <DEDUP_REMOVED lines=9> */
.L_x_15647:
[----:B------:R-:W2:Y:S02]  /*3e10*/  LDG.E.U16 R0, [R2.64] ;  /* 0x0000002402007981 */ /* 0x000ea4000c1e1500 */
[----:B--2---:R-:W-:-:S05]  /*3e20*/  HADD2.F32 R0, -RZ, R0.H0_H0 ;  /* 0x20000000ff007230 */ /* 0x004fca0000004100 */
[----:B------:R-:W-:Y:S01]  /*3e30*/  F2FP.BF16.PACK_AB R0, RZ, R0 ;  /* 0x00000000ff00723e */ /* 0x000fe200000010ff */
[----:B------:R-:W-:Y:S05]  /*3e40*/  BRA `(.L_x_15643) ;  /* 0x00000c4000007947 */ /* 0x000fea0003800000 */
.L_x_15646:
        /* <DEDUP_REMOVED lines=9> */
.L_x_15649:
[----:B------:R-:W2:Y:S02]  /*3ee0*/  LDG.E.U16 R2, [R2.64] ;  /* 0x0000002402027981 */ /* 0x000ea4000c1e1500 */
[----:B--2---:R-:W-:-:S05]  /*3ef0*/  HADD2.F32 R0, -RZ, R2.H0_H0 ;  /* 0x20000002ff007230 */ /* 0x004fca0000004100 */
[----:B------:R-:W-:Y:S01]  /*3f00*/  F2FP.BF16.PACK_AB R0, RZ, R0 ;  /* 0x00000000ff00723e */ /* 0x000fe200000010ff */
[----:B------:R-:W-:Y:S05]  /*3f10*/  BRA `(.L_x_15643) ;  /* 0x00000b7000007947 */ /* 0x000fea0003800000 */
.L_x_15648:
[----:B------:R-:W2:Y:S02]  /*3f20*/  LDG.E.64 R2, [R2.64] ;  /* 0x0000002402027981 */ /* 0x000ea4000c1e1b00 */
[----:B--2---:R-:W0:Y:S01]  /*3f30*/  F2F.F32.F64 R0, R2 ;  /* 0x0000000200007310 */ /* 0x004e220000301000 */
[----:B------:R-:W0:-:S14]  /*3f40*/  DSETP.GEU.AND P0, PT, |R2|, c[0x2][0x0], PT ;  /* 0x008000000200762a */ /* 0x000e1c0003f0e200 */
[----:B0-----:R-:W-:-:S05]  /*3f50*/  @!P0 FMUL R0, R0, 1.175494350822287508e-38 ;  /* 0x0080000000008820 */ /* 0x001fca0000400000 */
[----:B------:R-:W-:Y:S01]  /*3f60*/  F2FP.BF16.PACK_AB R0, RZ, R0 ;  /* 0x00000000ff00723e */ /* 0x000fe200000010ff */
[----:B------:R-:W-:Y:S05]  /*3f70*/  BRA `(.L_x_15643) ;  /* 0x00000b1000007947 */ /* 0x000fea0003800000 */
.L_x_15638:
        /* <DEDUP_REMOVED lines=13> */
.L_x_15652:
[----:B------:R-:W2:Y:S02]  /*4050*/  LDG.E.64 R2, [R2.64] ;  /* 0x0000002402027981 */ /* 0x000ea4000c1e1b00 */
[----:B--2---:R-:W0:Y:S01]  /*4060*/  F2F.F32.F64 R0, R2 ;  /* 0x0000000200007310 */ /* 0x004e220000301000 */
[----:B------:R-:W0:-:S14]  /*4070*/  DSETP.GEU.AND P0, PT, |R2|, c[0x2][0x0], PT ;  /* 0x008000000200762a */ /* 0x000e1c0003f0e200 */
[----:B0-----:R-:W-:-:S05]  /*4080*/  @!P0 FMUL R0, R0, 1.175494350822287508e-38 ;  /* 0x0080000000008820 */ /* 0x001fca0000400000 */
[----:B------:R-:W-:Y:S01]  /*4090*/  F2FP.BF16.PACK_AB R0, RZ, R0 ;  /* 0x00000000ff00723e */ /* 0x000fe200000010ff */
[----:B------:R-:W-:Y:S05]  /*40a0*/  BRA `(.L_x_15643) ;  /* 0x000009e000007947 */ /* 0x000fea0003800000 */
.L_x_15651:
        /* <DEDUP_REMOVED lines=28> */
.L_x_15654:
        /* <DEDUP_REMOVED lines=15> */
.L_x_15653:
[----:B------:R0:W5:Y:S01]  /*4360*/  LDG.E.U16 R0, [R2.64] ;  /* 0x0000002402007981 */ /* 0x000162000c1e1500 */
[----:B------:R-:W-:Y:S05]  /*4370*/  BRA `(.L_x_15643) ;  /* 0x0000071000007947 */ /* 0x000fea0003800000 */
.L_x_15650:
        /* <DEDUP_REMOVED lines=12> */
.L_x_15657:
        /* <DEDUP_REMOVED lines=21> */
.L_x_15661:
[----:B------:R-:W-:Y:S05]  /*4590*/  BSYNC B1 ;  /* 0x0000000000017941 */ /* 0x000fea0003800000 */
.L_x_15660:
[----:B------:R-:W-:Y:S01]  /*45a0*/  LEA R3, R0, 0x3b800000, 0x17 ;  /* 0x3b80000000037811 */ /* 0x000fe200078eb8ff */
[----:B------:R-:W-:-:S05]  /*45b0*/  IMAD.SHL.U32 R0, R2, 0x100000, RZ ;  /* 0x0010000002007824 */ /* 0x000fca00078e00ff */
[----:B------:R-:W-:Y:S02]  /*45c0*/  LOP3.LUT R0, R3, R0, R4, 0xfe, !PT ;  /* 0x0000000003007212 */ /* 0x000fe400078efe04 */
.L_x_15659:
[----:B------:R-:W-:Y:S05]  /*45d0*/  BSYNC B0 ;  /* 0x0000000000007941 */ /* 0x000fea0003800000 */
.L_x_15658:
[----:B------:R-:W-:Y:S01]  /*45e0*/  F2FP.BF16.PACK_AB R0, RZ, R0 ;  /* 0x00000000ff00723e */ /* 0x000fe200000010ff */
[----:B------:R-:W-:Y:S05]  /*45f0*/  BRA `(.L_x_15643) ;  /* 0x0000049000007947 */ /* 0x000fea0003800000 */
.L_x_15656:
        /* <DEDUP_REMOVED lines=21> */
.L_x_15665:
[----:B------:R-:W-:Y:S05]  /*4750*/  BSYNC B1 ;  /* 0x0000000000017941 */ /* 0x000fea0003800000 */
.L_x_15664:
[----:B------:R-:W-:Y:S01]  /*4760*/  LEA R3, R0, 0x37800000, 0x17 ;  /* 0x3780000000037811 */ /* 0x000fe200078eb8ff */
[----:B------:R-:W-:-:S05]  /*4770*/  IMAD.SHL.U32 R0, R2, 0x200000, RZ ;  /* 0x0020000002007824 */ /* 0x000fca00078e00ff */
[----:B------:R-:W-:Y:S02]  /*4780*/  LOP3.LUT R0, R3, R0, R4, 0xfe, !PT ;  /* 0x0000000003007212 */ /* 0x000fe400078efe04 */
.L_x_15663:
[----:B------:R-:W-:Y:S05]  /*4790*/  BSYNC B0 ;  /* 0x0000000000007941 */ /* 0x000fea0003800000 */
.L_x_15662:
[----:B------:R-:W-:Y:S01]  /*47a0*/  F2FP.BF16.PACK_AB R0, RZ, R0 ;  /* 0x00000000ff00723e */ /* 0x000fe200000010ff */
[----:B------:R-:W-:Y:S05]  /*47b0*/  BRA `(.L_x_15643) ;  /* 0x000002d000007947 */ /* 0x000fea0003800000 */
.L_x_15655:
        /* <DEDUP_REMOVED lines=14> */
.L_x_15669:
[----:B------:R-:W-:Y:S05]  /*48a0*/  BSYNC B0 ;  /* 0x0000000000007941 */ /* 0x000fea0003800000 */
.L_x_15668:
[----:B------:R-:W-:Y:S01]  /*48b0*/  F2FP.BF16.PACK_AB R0, RZ, R0 ;  /* 0x00000000ff00723e */ /* 0x000fe200000010ff */
[----:B------:R-:W-:Y:S05]  /*48c0*/  BRA `(.L_x_15643) ;  /* 0x000001c000007947 */ /* 0x000fea0003800000 */
.L_x_15642:
        /* <DEDUP_REMOVED lines=21> */
.L_x_15667:
[----:B------:R-:W2:Y:S02]  /*4a20*/  LDG.E.64 R2, [R2.64] ;  /* 0x0000002402027981 */ /* 0x000ea4000c1e1b00 */
[----:B--2---:R-:W0:Y:S02]  /*4a30*/  I2F.U64 R0, R2 ;  /* 0x0000000200007312 */ /* 0x004e240000301000 */
[----:B0-----:R-:W-:Y:S01]  /*4a40*/  F2FP.BF16.PACK_AB R0, RZ, R0 ;  /* 0x00000000ff00723e */ /* 0x001fe200000010ff */
[----:B------:R-:W-:Y:S05]  /*4a50*/  BRA `(.L_x_15643) ;  /* 0x0000003000007947 */ /* 0x000fea0003800000 */
.L_x_15666:
[----:B------:R-:W2:Y:S02]  /*4a60*/  LDG.E R2, [R2.64] ;  /* 0x0000002402027981 */ /* 0x000ea4000c1e1900 */
[----:B--2---:R-:W0:Y:S02]  /*4a70*/  I2F.U32 R0, R2 ;  /* 0x0000000200007306 */ /* 0x004e240000201000 */
[----:B0-----:R-:W-:-:S06]  /*4a80*/  F2FP.BF16.PACK_AB R0, RZ, R0 ;  /* 0x00000000ff00723e */ /* 0x001fcc00000010ff */
.L_x_15643:
[----:B------:R-:W1:Y:S01]  /*4a90*/  LDC.U8 R4, c[0x0][0x371] ;  /* 0x0000dc40ff047b82 */ /* 0x000e620000000000 */
[----:B-----5:R-:W-:Y:S01]  /*4aa0*/  PRMT R0, RZ, 0x5410, R0 ;  /* 0x00005410ff007816 */ /* 0x020fe20000000000 */
[----:B------:R-:W-:Y:S03]  /*4ab0*/  BSSY B6, `(.L_x_15670) ;  /* 0x00000d8000067945 */ /* 0x000fe60003800000 */
[----:B------:R-:W-:-:S04]  /*4ac0*/  FSETP.NEU.FTZ.AND P0, PT, R0, RZ, PT ;  /* 0x000000ff0000720b */ /* 0x000fc80003f1d000 */
[----:B0-----:R-:W-:Y:S02]  /*4ad0*/  SEL R2, RZ, 0x1, P0 ;  /* 0x00000001ff027807 */ /* 0x001fe40000000000 */
        /* <DEDUP_REMOVED lines=13> */
.L_x_15674:
[----:B------:R0:W-:Y:S01]  /*4bb0*/  STG.E.U8 [R16.64], R2 ;  /* 0x0000000210007986 */ /* 0x0001e2000c101124 */
[----:B------:R-:W-:Y:S05]  /*4bc0*/  BRA `(.L_x_15676) ;  /* 0x00000c6000007947 */ /* 0x000fea0003800000 */
.L_x_15673:
        /* <DEDUP_REMOVED lines=9> */
.L_x_15678:
[----:B------:R0:W-:Y:S01]  /*4c60*/  STG.E [R16.64], R2 ;  /* 0x0000000210007986 */ /* 0x0001e2000c101924 */
[----:B------:R-:W-:Y:S05]  /*4c70*/  BRA `(.L_x_15676) ;  /* 0x00000bb000007947 */ /* 0x000fea0003800000 */
.L_x_15677:
[----:B------:R0:W-:Y:S01]  /*4c80*/  STG.E.U16 [R16.64], R2 ;  /* 0x0000000210007986 */ /* 0x0001e2000c101524 */
[----:B------:R-:W-:Y:S05]  /*4c90*/  BRA `(.L_x_15676) ;  /* 0x00000b9000007947 */ /* 0x000fea0003800000 */
.L_x_15672:
        /* <DEDUP_REMOVED lines=9> */
.L_x_15680:
[----:B------:R-:W-:-:S04]  /*4d30*/  FSET.BF.EQ.FTZ.AND R0, R0, RZ, PT ;  /* 0x000000ff0000720a */ /* 0x000fc80003812000 */
[----:B------:R-:W-:-:S05]  /*4d40*/  F2FP.PACK_AB R0, RZ, R0 ;  /* 0x00000000ff00723e */ /* 0x000fca00000000ff */
[----:B------:R0:W-:Y:S01]  /*4d50*/  STG.E.U16 [R16.64], R0 ;  /* 0x0000000010007986 */ /* 0x0001e2000c101524 */
[----:B------:R-:W-:Y:S05]  /*4d60*/  BRA `(.L_x_15676) ;  /* 0x00000ac000007947 */ /* 0x000fea0003800000 */
.L_x_15679:
        /* <DEDUP_REMOVED lines=10> */
.L_x_15682:
[----:B------:R-:W-:-:S04]  /*4e10*/  FSET.BF.EQ.FTZ.AND R0, R0, RZ, PT ;  /* 0x000000ff0000720a */ /* 0x000fc80003812000 */
[----:B------:R-:W-:-:S04]  /*4e20*/  F2FP.PACK_AB R3, RZ, R0 ;  /* 0x00000000ff03723e */ /* 0x000fc800000000ff */
[----:B------:R-:W-:-:S05]  /*4e30*/  PRMT R3, R3, 0x5410, RZ ;  /* 0x0000541003037816 */ /* 0x000fca00000000ff */
[----:B------:R0:W-:Y:S01]  /*4e40*/  STG.E [R16.64], R3 ;  /* 0x0000000310007986 */ /* 0x0001e2000c101924 */
[----:B------:R-:W-:Y:S05]  /*4e50*/  BRA `(.L_x_15676) ;  /* 0x000009d000007947 */ /* 0x000fea0003800000 */
.L_x_15681:
[----:B------:R-:W-:Y:S01]  /*4e60*/  FSEL R3, RZ, 1.875, P0 ;  /* 0x3ff00000ff037808 */ /* 0x000fe20000000000 */
[----:B------:R-:W-:-:S05]  /*4e70*/  IMAD.MOV.U32 R2, RZ, RZ, RZ ;  /* 0x000000ffff027224 */ /* 0x000fca00078e00ff */
[----:B------:R0:W-:Y:S01]  /*4e80*/  STG.E.64 [R16.64], R2 ;  /* 0x0000000210007986 */ /* 0x0001e2000c101b24 */
[----:B------:R-:W-:Y:S05]  /*4e90*/  BRA `(.L_x_15676) ;  /* 0x0000099000007947 */ /* 0x000fea0003800000 */
.L_x_15671:
        /* <DEDUP_REMOVED lines=10> */
.L_x_15685:
[----:B------:R-:W-:Y:S01]  /*4f40*/  FSEL R5, RZ, 1.875, P0 ;  /* 0x3ff00000ff057808 */ /* 0x000fe20000000000 */
[----:B------:R-:W-:Y:S01]  /*4f50*/  CS2R R6, SRZ ;  /* 0x0000000000067805 */ /* 0x000fe2000001ff00 */
[----:B------:R-:W-:-:S05]  /*4f60*/  IMAD.MOV.U32 R4, RZ, RZ, RZ ;  /* 0x000000ffff047224 */ /* 0x000fca00078e00ff */
[----:B------:R0:W-:Y:S01]  /*4f70*/  STG.E.128 [R16.64], R4 ;  /* 0x0000000410007986 */ /* 0x0001e2000c101d24 */
[----:B------:R-:W-:Y:S05]  /*4f80*/  BRA `(.L_x_15676) ;  /* 0x000008a000007947 */ /* 0x000fea0003800000 */
.L_x_15684:
        /* <DEDUP_REMOVED lines=18> */
.L_x_15689:
[----:B------:R-:W-:Y:S05]  /*50b0*/  BSYNC B0 ;  /* 0x0000000000007941 */ /* 0x000fea0003800000 */
.L_x_15688:
[----:B------:R0:W-:Y:S01]  /*50c0*/  STG.E.U8 [R16.64], R3 ;  /* 0x0000000310007986 */ /* 0x0001e2000c101124 */
[----:B------:R-:W-:Y:S05]  /*50d0*/  BRA `(.L_x_15676) ;  /* 0x0000075000007947 */ /* 0x000fea0003800000 */
.L_x_15687:
        /* <DEDUP_REMOVED lines=13> */
.L_x_15690:
[----:B------:R-:W-:Y:S01]  /*51b0*/  ISETP.GT.U32.AND P0, PT, R3, 0x7f800000, PT ;  /* 0x7f8000000300780c */ /* 0x000fe20003f04070 */
[----:B------:R-:W-:-:S05]  /*51c0*/  IMAD.MOV.U32 R3, RZ, RZ, 0x7f ;  /* 0x0000007fff037424 */ /* 0x000fca00078e00ff */
[----:B------:R-:W-:-:S05]  /*51d0*/  SEL R3, R3, 0x7c, P0 ;  /* 0x0000007c03037807 */ /* 0x000fca0000000000 */
[----:B------:R0:W-:Y:S01]  /*51e0*/  STG.E.U8 [R16.64], R3 ;  /* 0x0000000310007986 */ /* 0x0001e2000c101124 */
[----:B------:R-:W-:Y:S05]  /*51f0*/  BRA `(.L_x_15676) ;  /* 0x0000063000007947 */ /* 0x000fea0003800000 */
.L_x_15686:
[----:B------:R-:W-:-:S04]  /*5200*/  FSET.BF.EQ.FTZ.AND R0, R0, RZ, PT ;  /* 0x000000ff0000720a */ /* 0x000fc80003812000 */
[----:B------:R-:W-:-:S05]  /*5210*/  F2FP.BF16.PACK_AB R0, RZ, R0 ;  /* 0x00000000ff00723e */ /* 0x000fca00000010ff */
[----:B------:R0:W-:Y:S01]  /*5220*/  STG.E.U16 [R16.64], R0 ;  /* 0x0000000010007986 */ /* 0x0001e2000c101524 */
[----:B------:R-:W-:Y:S05]  /*5230*/  BRA `(.L_x_15676) ;  /* 0x000005f000007947 */ /* 0x000fea0003800000 */
.L_x_15683:
        /* <DEDUP_REMOVED lines=10> */
.L_x_15693:
        /* <DEDUP_REMOVED lines=16> */
.L_x_15696:
[----:B------:R-:W-:Y:S02]  /*53e0*/  PRMT R8, R0, 0x7610, R8 ;  /* 0x0000761000087816 */ /* 0x000fe40000000008 */
.L_x_15695:
[----:B------:R-:W-:Y:S05]  /*53f0*/  BSYNC B0 ;  /* 0x0000000000007941 */ /* 0x000fea0003800000 */
.L_x_15694:
[----:B------:R0:W-:Y:S01]  /*5400*/  STG.E.U8 [R16.64], R8 ;  /* 0x0000000810007986 */ /* 0x0001e2000c101124 */
[----:B------:R-:W-:Y:S05]  /*5410*/  BRA `(.L_x_15676) ;  /* 0x0000041000007947 */ /* 0x000fea0003800000 */
.L_x_15692:
        /* <DEDUP_REMOVED lines=16> */
.L_x_15699:
[----:B------:R-:W-:Y:S02]  /*5520*/  PRMT R8, R0, 0x7610, R8 ;  /* 0x0000761000087816 */ /* 0x000fe40000000008 */
.L_x_15698:
[----:B------:R-:W-:Y:S05]  /*5530*/  BSYNC B0 ;  /* 0x0000000000007941 */ /* 0x000fea0003800000 */
.L_x_15697:
[----:B------:R0:W-:Y:S01]  /*5540*/  STG.E.U8 [R16.64], R8 ;  /* 0x0000000810007986 */ /* 0x0001e2000c101124 */
[----:B------:R-:W-:Y:S05]  /*5550*/  BRA `(.L_x_15676) ;  /* 0x000002d000007947 */ /* 0x000fea0003800000 */
.L_x_15691:
        /* <DEDUP_REMOVED lines=21> */
.L_x_15675:
        /* <DEDUP_REMOVED lines=20> */
.L_x_15701:
[----:B------:R-:W-:-:S05]  /*57f0*/  IMAD.MOV.U32 R3, RZ, RZ, RZ ;  /* 0x000000ffff037224 */ /* 0x000fca00078e00ff */
[----:B------:R0:W-:Y:S01]  /*5800*/  STG.E.64 [R16.64], R2 ;  /* 0x0000000210007986 */ /* 0x0001e2000c101b24 */
[----:B------:R-:W-:Y:S05]  /*5810*/  BRA `(.L_x_15676) ;  /* 0x0000001000007947 */ /* 0x000fea0003800000 */
.L_x_15700:
[----:B------:R0:W-:Y:S02]  /*5820*/  STG.E [R16.64], R2 ;  /* 0x0000000210007986 */ /* 0x0001e4000c101924 */
.L_x_15676:
[----:B------:R-:W-:Y:S05]  /*5830*/  BSYNC B6 ;  /* 0x0000000000067941 */ /* 0x000fea0003800000 */
.L_x_15670:
        /* <DEDUP_REMOVED lines=231> */
.L_x_15702:
        /* <DEDUP_REMOVED lines=20> */
.L_x_15706:
[----:B------:R-:W2:Y:S02]  /*67f0*/  LDG.E.U8 R2, [R2.64] ;  /* 0x0000002402027981 */ /* 0x000ea4000c1e1100 */
[----:B--2---:R-:W0:Y:S02]  /*6800*/  I2F.U16 R0, R2 ;  /* 0x0000000200007306 */ /* 0x004e240000101000 */
[----:B0-----:R-:W-:Y:S01]  /*6810*/  F2FP.BF16.PACK_AB R0, RZ, R0 ;  /* 0x00000000ff00723e */ /* 0x001fe200000010ff */
[----:B------:R-:W-:Y:S05]  /*6820*/  BRA `(.L_x_15708) ;  /* 0x00000e3000007947 */ /* 0x000fea0003800000 */
.L_x_15705:
        /* <DEDUP_REMOVED lines=10> */
.L_x_15710:
[----:B------:R-:W2:Y:S02]  /*68d0*/  LDG.E R2, [R2.64] ;  /* 0x0000002402027981 */ /* 0x000ea4000c1e1900 */
[----:B--2---:R-:W0:Y:S02]  /*68e0*/  I2F R0, R2 ;  /* 0x0000000200007306 */ /* 0x004e240000201400 */
[----:B0-----:R-:W-:Y:S01]  /*68f0*/  F2FP.BF16.PACK_AB R0, RZ, R0 ;  /* 0x00000000ff00723e */ /* 0x001fe200000010ff */
[----:B------:R-:W-:Y:S05]  /*6900*/  BRA `(.L_x_15708) ;  /* 0x00000d5000007947 */ /* 0x000fea0003800000 */
.L_x_15709:
[----:B------:R-:W2:Y:S02]  /*6910*/  LDG.E.U16 R2, [R2.64] ;  /* 0x0000002402027981 */ /* 0x000ea4000c1e1500 */
[----:B--2---:R-:W0:Y:S02]  /*6920*/  I2F.S16 R0, R2 ;  /* 0x0000000200007306 */ /* 0x004e240000101400 */
[----:B0-----:R-:W-:Y:S01]  /*6930*/  F2FP.BF16.PACK_AB R0, RZ, R0 ;  /* 0x00000000ff00723e */ /* 0x001fe200000010ff */
[----:B------:R-:W-:Y:S05]  /*6940*/  BRA `(.L_x_15708) ;  /* 0x00000d1000007947 */ /* 0x000fea0003800000 */
.L_x_15704:
        /* <DEDUP_REMOVED lines=9> */
.L_x_15712:
[----:B------:R-:W2:Y:S02]  /*69e0*/  LDG.E.U16 R0, [R2.64] ;  /* 0x0000002402007981 */ /* 0x000ea4000c1e1500 */
[----:B--2---:R-:W-:-:S05]  /*69f0*/  HADD2.F32 R0, -RZ, R0.H0_H0 ;  /* 0x20000000ff007230 */ /* 0x004fca0000004100 */
[----:B------:R-:W-:Y:S01]  /*6a00*/  F2FP.BF16.PACK_AB R0, RZ, R0 ;  /* 0x00000000ff00723e */ /* 0x000fe200000010ff */
[----:B------:R-:W-:Y:S05]  /*6a10*/  BRA `(.L_x_15708) ;  /* 0x00000c4000007947 */ /* 0x000fea0003800000 */
.L_x_15711:
        /* <DEDUP_REMOVED lines=9> */
.L_x_15714:
[----:B------:R-:W2:Y:S02]  /*6ab0*/  LDG.E.U16 R2, [R2.64] ;  /* 0x0000002402027981 */ /* 0x000ea4000c1e1500 */
[----:B--2---:R-:W-:-:S05]  /*6ac0*/  HADD2.F32 R0, -RZ, R2.H0_H0 ;  /* 0x20000002ff007230 */ /* 0x004fca0000004100 */
[----:B------:R-:W-:Y:S01]  /*6ad0*/  F2FP.BF16.PACK_AB R0, RZ, R0 ;  /* 0x00000000ff00723e */ /* 0x000fe200000010ff */
[----:B------:R-:W-:Y:S05]  /*6ae0*/  BRA `(.L_x_15708) ;  /* 0x00000b7000007947 */ /* 0x000fea0003800000 */
.L_x_15713:
[----:B------:R-:W2:Y:S02]  /*6af0*/  LDG.E.64 R2, [R2.64] ;  /* 0x0000002402027981 */ /* 0x000ea4000c1e1b00 */
[----:B--2---:R-:W0:Y:S01]  /*6b00*/  F2F.F32.F64 R0, R2 ;  /* 0x0000000200007310 */ /* 0x004e220000301000 */
[----:B------:R-:W0:-:S14]  /*6b10*/  DSETP.GEU.AND P0, PT, |R2|, c[0x2][0x0], PT ;  /* 0x008000000200762a */ /* 0x000e1c0003f0e200 */
[----:B0-----:R-:W-:-:S05]  /*6b20*/  @!P0 FMUL R0, R0, 1.175494350822287508e-38 ;  /* 0x0080000000008820 */ /* 0x001fca0000400000 */
[----:B------:R-:W-:Y:S01]  /*6b30*/  F2FP.BF16.PACK_AB R0, RZ, R0 ;  /* 0x00000000ff00723e */ /* 0x000fe200000010ff */
[----:B------:R-:W-:Y:S05]  /*6b40*/  BRA `(.L_x_15708) ;  /* 0x00000b1000007947 */ /* 0x000fea0003800000 */
.L_x_15703:
        /* <DEDUP_REMOVED lines=13> */
.L_x_15717:
[----:B------:R-:W2:Y:S02]  /*6c20*/  LDG.E.64 R2, [R2.64] ;  /* 0x0000002402027981 */ /* 0x000ea4000c1e1b00 */
[----:B--2---:R-:W0:Y:S01]  /*6c30*/  F2F.F32.F64 R0, R2 ;  /* 0x0000000200007310 */ /* 0x004e220000301000 */
[----:B------:R-:W0:-:S14]  /*6c40*/  DSETP.GEU.AND P0, PT, |R2|, c[0x2][0x0], PT ;  /* 0x008000000200762a */ /* 0x000e1c0003f0e200 */
[----:B0-----:R-:W-:-:S05]  /*6c50*/  @!P0 FMUL R0, R0, 1.175494350822287508e-38 ;  /* 0x0080000000008820 */ /* 0x001fca0000400000 */
[----:B------:R-:W-:Y:S01]  /*6c60*/  F2FP.BF16.PACK_AB R0, RZ, R0 ;  /* 0x00000000ff00723e */ /* 0x000fe200000010ff */
[----:B------:R-:W-:Y:S05]  /*6c70*/  BRA `(.L_x_15708) ;  /* 0x000009e000007947 */ /* 0x000fea0003800000 */
.L_x_15716:
        /* <DEDUP_REMOVED lines=28> */
.L_x_15719:
        /* <DEDUP_REMOVED lines=15> */
.L_x_15718:
[----:B------:R0:W5:Y:S01]  /*6f30*/  LDG.E.U16 R0, [R2.64] ;  /* 0x0000002402007981 */ /* 0x000162000c1e1500 */
[----:B------:R-:W-:Y:S05]  /*6f40*/  BRA `(.L_x_15708) ;  /* 0x0000071000007947 */ /* 0x000fea0003800000 */
.L_x_15715:
        /* <DEDUP_REMOVED lines=12> */
.L_x_15722:
        /* <DEDUP_REMOVED lines=21> */
.L_x_15726:
[----:B------:R-:W-:Y:S05]  /*7160*/  BSYNC B1 ;  /* 0x0000000000017941 */ /* 0x000fea0003800000 */
.L_x_15725:
[----:B------:R-:W-:Y:S01]  /*7170*/  LEA R3, R0, 0x3b800000, 0x17 ;  /* 0x3b80000000037811 */ /* 0x000fe200078eb8ff */
[----:B------:R-:W-:-:S05]  /*7180*/  IMAD.SHL.U32 R0, R2, 0x100000, RZ ;  /* 0x0010000002007824 */ /* 0x000fca00078e00ff */
[----:B------:R-:W-:Y:S02]  /*7190*/  LOP3.LUT R0, R3, R0, R4, 0xfe, !PT ;  /* 0x0000000003007212 */ /* 0x000fe400078efe04 */
.L_x_15724:
[----:B------:R-:W-:Y:S05]  /*71a0*/  BSYNC B0 ;  /* 0x0000000000007941 */ /* 0x000fea0003800000 */
.L_x_15723:
[----:B------:R-:W-:Y:S01]  /*71b0*/  F2FP.BF16.PACK_AB R0, RZ, R0 ;  /* 0x00000000ff00723e */ /* 0x000fe200000010ff */
[----:B------:R-:W-:Y:S05]  /*71c0*/  BRA `(.L_x_15708) ;  /* 0x0000049000007947 */ /* 0x000fea0003800000 */
.L_x_15721:
        /* <DEDUP_REMOVED lines=21> */
.L_x_15730:
[----:B------:R-:W-:Y:S05]  /*7320*/  BSYNC B1 ;  /* 0x0000000000017941 */ /* 0x000fea0003800000 */
.L_x_15729:
[----:B------:R-:W-:Y:S01]  /*7330*/  LEA R3, R0, 0x37800000, 0x17 ;  /* 0x3780000000037811 */ /* 0x000fe200078eb8ff */
[----:B------:R-:W-:-:S05]  /*7340*/  IMAD.SHL.U32 R0, R2, 0x200000, RZ ;  /* 0x0020000002007824 */ /* 0x000fca00078e00ff */
[----:B------:R-:W-:Y:S02]  /*7350*/  LOP3.LUT R0, R3, R0, R4, 0xfe, !PT ;  /* 0x0000000003007212 */ /* 0x000fe400078efe04 */
.L_x_15728:
[----:B------:R-:W-:Y:S05]  /*7360*/  BSYNC B0 ;  /* 0x0000000000007941 */ /* 0x000fea0003800000 */
.L_x_15727:
[----:B------:R-:W-:Y:S01]  /*7370*/  F2FP.BF16.PACK_AB R0, RZ, R0 ;  /* 0x00000000ff00723e */ /* 0x000fe200000010ff */
[----:B------:R-:W-:Y:S05]  /*7380*/  BRA `(.L_x_15708) ;  /* 0x000002d000007947 */ /* 0x000fea0003800000 */
.L_x_15720:
        /* <DEDUP_REMOVED lines=14> */
.L_x_15734:
[----:B------:R-:W-:Y:S05]  /*7470*/  BSYNC B0 ;  /* 0x0000000000007941 */ /* 0x000fea0003800000 */
.L_x_15733:
[----:B------:R-:W-:Y:S01]  /*7480*/  F2FP.BF16.PACK_AB R0, RZ, R0 ;  /* 0x00000000ff00723e */ /* 0x000fe200000010ff */
[----:B------:R-:W-:Y:S05]  /*7490*/  BRA `(.L_x_15708) ;  /* 0x000001c000007947 */ /* 0x000fea0003800000 */
.L_x_15707:
        /* <DEDUP_REMOVED lines=21> */
.L_x_15732:
[----:B------:R-:W2:Y:S02]  /*75f0*/  LDG.E.64 R2, [R2.64] ;  /* 0x0000002402027981 */ /* 0x000ea4000c1e1b00 */
[----:B--2---:R-:W0:Y:S02]  /*7600*/  I2F.U64 R0, R2 ;  /* 0x0000000200007312 */ /* 0x004e240000301000 */
[----:B0-----:R-:W-:Y:S01]  /*7610*/  F2FP.BF16.PACK_AB R0, RZ, R0 ;  /* 0x00000000ff00723e */ /* 0x001fe200000010ff */
[----:B------:R-:W-:Y:S05]  /*7620*/  BRA `(.L_x_15708) ;  /* 0x0000003000007947 */ /* 0x000fea0003800000 */
.L_x_15731:
[----:B------:R-:W2:Y:S02]  /*7630*/  LDG.E R2, [R2.64] ;  /* 0x0000002402027981 */ /* 0x000ea4000c1e1900 */
[----:B--2---:R-:W0:Y:S02]  /*7640*/  I2F.U32 R0, R2 ;  /* 0x0000000200007306 */ /* 0x004e240000201000 */
[----:B0-----:R-:W-:-:S06]  /*7650*/  F2FP.BF16.PACK_AB R0, RZ, R0 ;  /* 0x00000000ff00723e */ /* 0x001fcc00000010ff */
.L_x_15708:
        /* <DEDUP_REMOVED lines=18> */
.L_x_15739:
[----:B------:R0:W-:Y:S01]  /*7780*/  STG.E.U8 [R16.64], R2 ;  /* 0x0000000210007986 */ /* 0x0001e2000c101124 */
[----:B------:R-:W-:Y:S05]  /*7790*/  BRA `(.L_x_15741) ;  /* 0x00000c6000007947 */ /* 0x000fea0003800000 */
.L_x_15738:
        /* <DEDUP_REMOVED lines=9> */
.L_x_15743:
[----:B------:R0:W-:Y:S01]  /*7830*/  STG.E [R16.64], R2 ;  /* 0x0000000210007986 */ /* 0x0001e2000c101924 */
[----:B------:R-:W-:Y:S05]  /*7840*/  BRA `(.L_x_15741) ;  /* 0x00000bb000007947 */ /* 0x000fea0003800000 */
.L_x_15742:
[----:B------:R0:W-:Y:S01]  /*7850*/  STG.E.U16 [R16.64], R2 ;  /* 0x0000000210007986 */ /* 0x0001e2000c101524 */
[----:B------:R-:W-:Y:S05]  /*7860*/  BRA `(.L_x_15741) ;  /* 0x00000b9000007947 */ /* 0x000fea0003800000 */
.L_x_15737:
        /* <DEDUP_REMOVED lines=9> */
.L_x_15745:
[----:B------:R-:W-:-:S04]  /*7900*/  FSET.BF.EQ.FTZ.AND R0, R0, RZ, PT ;  /* 0x000000ff0000720a */ /* 0x000fc80003812000 */
[----:B------:R-:W-:-:S05]  /*7910*/  F2FP.PACK_AB R0, RZ, R0 ;  /* 0x00000000ff00723e */ /* 0x000fca00000000ff */
[----:B------:R0:W-:Y:S01]  /*7920*/  STG.E.U16 [R16.64], R0 ;  /* 0x0000000010007986 */ /* 0x0001e2000c101524 */
[----:B------:R-:W-:Y:S05]  /*7930*/  BRA `(.L_x_15741) ;  /* 0x00000ac000007947 */ /* 0x000fea0003800000 */
.L_x_15744:
        /* <DEDUP_REMOVED lines=10> */
.L_x_15747:
[----:B------:R-:W-:-:S04]  /*79e0*/  FSET.BF.EQ.FTZ.AND R0, R0, RZ, PT ;  /* 0x000000ff0000720a */ /* 0x000fc80003812000 */
[----:B------:R-:W-:-:S04]  /*79f0*/  F2FP.PACK_AB R3, RZ, R0 ;  /* 0x00000000ff03723e */ /* 0x000fc800000000ff */
[----:B------:R-:W-:-:S05]  /*7a00*/  PRMT R3, R3, 0x5410, RZ ;  /* 0x0000541003037816 */ /* 0x000fca00000000ff */
[----:B------:R0:W-:Y:S01]  /*7a10*/  STG.E [R16.64], R3 ;  /* 0x0000000310007986 */ /* 0x0001e2000c101924 */
[----:B------:R-:W-:Y:S05]  /*7a20*/  BRA `(.L_x_15741) ;  /* 0x000009d000007947 */ /* 0x000fea0003800000 */
.L_x_15746:
[----:B------:R-:W-:Y:S01]  /*7a30*/  FSEL R3, RZ, 1.875, P0 ;  /* 0x3ff00000ff037808 */ /* 0x000fe20000000000 */
[----:B------:R-:W-:-:S05]  /*7a40*/  IMAD.MOV.U32 R2, RZ, RZ, RZ ;  /* 0x000000ffff027224 */ /* 0x000fca00078e00ff */
[----:B------:R0:W-:Y:S01]  /*7a50*/  STG.E.64 [R16.64], R2 ;  /* 0x0000000210007986 */ /* 0x0001e2000c101b24 */
[----:B------:R-:W-:Y:S05]  /*7a60*/  BRA `(.L_x_15741) ;  /* 0x0000099000007947 */ /* 0x000fea0003800000 */
.L_x_15736:
        /* <DEDUP_REMOVED lines=10> */
.L_x_15750:
[----:B------:R-:W-:Y:S01]  /*7b10*/  FSEL R5, RZ, 1.875, P0 ;  /* 0x3ff00000ff057808 */ /* 0x000fe20000000000 */
[----:B------:R-:W-:Y:S01]  /*7b20*/  CS2R R6, SRZ ;  /* 0x0000000000067805 */ /* 0x000fe2000001ff00 */
[----:B------:R-:W-:-:S05]  /*7b30*/  IMAD.MOV.U32 R4, RZ, RZ, RZ ;  /* 0x000000ffff047224 */ /* 0x000fca00078e00ff */
[----:B------:R0:W-:Y:S01]  /*7b40*/  STG.E.128 [R16.64], R4 ;  /* 0x0000000410007986 */ /* 0x0001e2000c101d24 */
[----:B------:R-:W-:Y:S05]  /*7b50*/  BRA `(.L_x_15741) ;  /* 0x000008a000007947 */ /* 0x000fea0003800000 */
.L_x_15749:
        /* <DEDUP_REMOVED lines=18> */
.L_x_15754:
[----:B------:R-:W-:Y:S05]  /*7c80*/  BSYNC B0 ;  /* 0x0000000000007941 */ /* 0x000fea0003800000 */
.L_x_15753:
[----:B------:R0:W-:Y:S01]  /*7c90*/  STG.E.U8 [R16.64], R3 ;  /* 0x0000000310007986 */ /* 0x0001e2000c101124 */
[----:B------:R-:W-:Y:S05]  /*7ca0*/  BRA `(.L_x_15741) ;  /* 0x0000075000007947 */ /* 0x000fea0003800000 */
.L_x_15752:
        /* <DEDUP_REMOVED lines=13> */
.L_x_15755:
[----:B------:R-:W-:Y:S01]  /*7d80*/  ISETP.GT.U32.AND P0, PT, R3, 0x7f800000, PT ;  /* 0x7f8000000300780c */ /* 0x000fe20003f04070 */
[----:B------:R-:W-:-:S05]  /*7d90*/  IMAD.MOV.U32 R3, RZ, RZ, 0x7f ;  /* 0x0000007fff037424 */ /* 0x000fca00078e00ff */
[----:B------:R-:W-:-:S05]  /*7da0*/  SEL R3, R3, 0x7c, P0 ;  /* 0x0000007c03037807 */ /* 0x000fca0000000000 */
[----:B------:R0:W-:Y:S01]  /*7db0*/  STG.E.U8 [R16.64], R3 ;  /* 0x0000000310007986 */ /* 0x0001e2000c101124 */
[----:B------:R-:W-:Y:S05]  /*7dc0*/  BRA `(.L_x_15741) ;  /* 0x0000063000007947 */ /* 0x000fea0003800000 */
.L_x_15751:
[----:B------:R-:W-:-:S04]  /*7dd0*/  FSET.BF.EQ.FTZ.AND R0, R0, RZ, PT ;  /* 0x000000ff0000720a */ /* 0x000fc80003812000 */
[----:B------:R-:W-:-:S05]  /*7de0*/  F2FP.BF16.PACK_AB R0, RZ, R0 ;  /* 0x00000000ff00723e */ /* 0x000fca00000010ff */
[----:B------:R0:W-:Y:S01]  /*7df0*/  STG.E.U16 [R16.64], R0 ;  /* 0x0000000010007986 */ /* 0x0001e2000c101524 */
[----:B------:R-:W-:Y:S05]  /*7e00*/  BRA `(.L_x_15741) ;  /* 0x000005f000007947 */ /* 0x000fea0003800000 */
.L_x_15748:
        /* <DEDUP_REMOVED lines=10> */
.L_x_15758:
        /* <DEDUP_REMOVED lines=16> */
.L_x_15761:
[----:B------:R-:W-:Y:S02]  /*7fb0*/  PRMT R8, R0, 0x7610, R8 ;  /* 0x0000761000087816 */ /* 0x000fe40000000008 */
.L_x_15760:
[----:B------:R-:W-:Y:S05]  /*7fc0*/  BSYNC B0 ;  /* 0x0000000000007941 */ /* 0x000fea0003800000 */
.L_x_15759:
[----:B------:R0:W-:Y:S01]  /*7fd0*/  STG.E.U8 [R16.64], R8 ;  /* 0x0000000810007986 */ /* 0x0001e2000c101124 */
[----:B------:R-:W-:Y:S05]  /*7fe0*/  BRA `(.L_x_15741) ;  /* 0x0000041000007947 */ /* 0x000fea0003800000 */
.L_x_15757:
        /* <DEDUP_REMOVED lines=16> */
.L_x_15764:
[----:B------:R-:W-:Y:S02]  /*80f0*/  PRMT R8, R0, 0x7610, R8 ;  /* 0x0000761000087816 */ /* 0x000fe40000000008 */
.L_x_15763:
[----:B------:R-:W-:Y:S05]  /*8100*/  BSYNC B0 ;  /* 0x0000000000007941 */ /* 0x000fea0003800000 */
.L_x_15762:
[----:B------:R0:W-:Y:S01]  /*8110*/  STG.E.U8 [R16.64], R8 ;  /* 0x0000000810007986 */ /* 0x0001e2000c101124 */
[----:B------:R-:W-:Y:S05]  /*8120*/  BRA `(.L_x_15741) ;  /* 0x000002d000007947 */ /* 0x000fea0003800000 */
.L_x_15756:
        /* <DEDUP_REMOVED lines=21> */
.L_x_15740:
        /* <DEDUP_REMOVED lines=20> */
.L_x_15766:
[----:B------:R-:W-:-:S05]  /*83c0*/  IMAD.MOV.U32 R3, RZ, RZ, RZ ;  /* 0x000000ffff037224 */ /* 0x000fca00078e00ff */
[----:B------:R0:W-:Y:S01]  /*83d0*/  STG.E.64 [R16.64], R2 ;  /* 0x0000000210007986 */ /* 0x0001e2000c101b24 */
[----:B------:R-:W-:Y:S05]  /*83e0*/  BRA `(.L_x_15741) ;  /* 0x0000001000007947 */ /* 0x000fea0003800000 */
.L_x_15765:
[----:B------:R0:W-:Y:S02]  /*83f0*/  STG.E [R16.64], R2 ;  /* 0x0000000210007986 */ /* 0x0001e4000c101924 */
.L_x_15741:
[----:B------:R-:W-:Y:S05]  /*8400*/  BSYNC B6 ;  /* 0x0000000000067941 */ /* 0x000fea0003800000 */
.L_x_15735:
[----:B------:R-:W-:Y:S02]  /*8410*/  IADD3 R19, R19, 0x80, RZ ;  /* 0x0000008013137810 */ /* 0x000fe40007ffe0ff */
.L_x_15636:
[----:B------:R-:W-:Y:S05]  /*8420*/  BSYNC B7 ;  /* 0x0000000000077941 */ /* 0x000fea0003800000 */
.L_x_15635:
        /* <DEDUP_REMOVED lines=230> */
.L_x_15767:
        /* <DEDUP_REMOVED lines=20> */
.L_x_15771:
[----:B------:R-:W2:Y:S02]  /*93d0*/  LDG.E.U8 R2, [R2.64] ;  /* 0x0000002402027981 */ /* 0x000ea4000c1e1100 */
[----:B--2---:R-:W0:Y:S02]  /*93e0*/  I2F.U16 R0, R2 ;  /* 0x0000000200007306 */ /* 0x004e240000101000 */
[----:B0-----:R-:W-:Y:S01]  /*93f0*/  F2FP.BF16.PACK_AB R0, RZ, R0 ;  /* 0x00000000ff00723e */ /* 0x001fe200000010ff */
[----:B------:R-:W-:Y:S05]  /*9400*/  BRA `(.L_x_15773) ;  /* 0x00000e3000007947 */ /* 0x000fea0003800000 */
.L_x_15770:
        /* <DEDUP_REMOVED lines=10> */
.L_x_15775:
[----:B------:R-:W2:Y:S02]  /*94b0*/  LDG.E R2, [R2.64] ;  /* 0x0000002402027981 */ /* 0x000ea4000c1e1900 */
[----:B--2---:R-:W0:Y:S02]  /*94c0*/  I2F R0, R2 ;  /* 0x0000000200007306 */ /* 0x004e240000201400 */
[----:B0-----:R-:W-:Y:S01]  /*94d0*/  F2FP.BF16.PACK_AB R0, RZ, R0 ;  /* 0x00000000ff00723e */ /* 0x001fe200000010ff */
[----:B------:R-:W-:Y:S05]  /*94e0*/  BRA `(.L_x_15773) ;  /* 0x00000d5000007947 */ /* 0x000fea0003800000 */
.L_x_15774:
[----:B------:R-:W2:Y:S02]  /*94f0*/  LDG.E.U16 R2, [R2.64] ;  /* 0x0000002402027981 */ /* 0x000ea4000c1e1500 */
[----:B--2---:R-:W0:Y:S02]  /*9500*/  I2F.S16 R0, R2 ;  /* 0x0000000200007306 */ /* 0x004e240000101400 */
[----:B0-----:R-:W-:Y:S01]  /*9510*/  F2FP.BF16.PACK_AB R0, RZ, R0 ;  /* 0x00000000ff00723e */ /* 0x001fe200000010ff */
[----:B------:R-:W-:Y:S05]  /*9520*/  BRA `(.L_x_15773) ;  /* 0x00000d1000007947 */ /* 0x000fea0003800000 */
.L_x_15769:
        /* <DEDUP_REMOVED lines=9> */
.L_x_15777:
[----:B------:R-:W2:Y:S02]  /*95c0*/  LDG.E.U16 R0, [R2.64] ;  /* 0x0000002402007981 */ /* 0x000ea4000c1e1500 */
[----:B--2---:R-:W-:-:S05]  /*95d0*/  HADD2.F32 R0, -RZ, R0.H0_H0 ;  /* 0x20000000ff007230 */ /* 0x004fca0000004100 */
[----:B------:R-:W-:Y:S01]  /*95e0*/  F2FP.BF16.PACK_AB R0, RZ, R0 ;  /* 0x00000000ff00723e */ /* 0x000fe200000010ff */
[----:B------:R-:W-:Y:S05]  /*95f0*/  BRA `(.L_x_15773) ;  /* 0x00000c4000007947 */ /* 0x000fea0003800000 */
.L_x_15776:
        /* <DEDUP_REMOVED lines=9> */
.L_x_15779:
[----:B------:R-:W2:Y:S02]  /*9690*/  LDG.E.U16 R2, [R2.64] ;  /* 0x0000002402027981 */ /* 0x000ea4000c1e1500 */
[----:B--2---:R-:W-:-:S05]  /*96a0*/  HADD2.F32 R0, -RZ, R2.H0_H0 ;  /* 0x20000002ff007230 */ /* 0x004fca0000004100 */
[----:B------:R-:W-:Y:S01]  /*96b0*/  F2FP.BF16.PACK_AB R0, RZ, R0 ;  /* 0x00000000ff00723e */ /* 0x000fe200000010ff */
[----:B------:R-:W-:Y:S05]  /*96c0*/  BRA `(.L_x_15773) ;  /* 0x00000b7000007947 */ /* 0x000fea0003800000 */
.L_x_15778:
[----:B------:R-:W2:Y:S02]  /*96d0*/  LDG.E.64 R2, [R2.64] ;  /* 0x0000002402027981 */ /* 0x000ea4000c1e1b00 */
[----:B--2---:R-:W0:Y:S01]  /*96e0*/  F2F.F32.F64 R0, R2 ;  /* 0x0000000200007310 */ /* 0x004e220000301000 */
[----:B------:R-:W0:-:S14]  /*96f0*/  DSETP.GEU.AND P0, PT, |R2|, c[0x2][0x0], PT ;  /* 0x008000000200762a */ /* 0x000e1c0003f0e200 */
[----:B0-----:R-:W-:-:S05]  /*9700*/  @!P0 FMUL R0, R0, 1.175494350822287508e-38 ;  /* 0x0080000000008820 */ /* 0x001fca0000400000 */
[----:B------:R-:W-:Y:S01]  /*9710*/  F2FP.BF16.PACK_AB R0, RZ, R0 ;  /* 0x00000000ff00723e */ /* 0x000fe200000010ff */
[----:B------:R-:W-:Y:S05]  /*9720*/  BRA `(.L_x_15773) ;  /* 0x00000b1000007947 */ /* 0x000fea0003800000 */
.L_x_15768:
        /* <DEDUP_REMOVED lines=13> */
.L_x_15782:
[----:B------:R-:W2:Y:S02]  /*9800*/  LDG.E.64 R2, [R2.64] ;  /* 0x0000002402027981 */ /* 0x000ea4000c1e1b00 */
[----:B--2---:R-:W0:Y:S01]  /*9810*/  F2F.F32.F64 R0, R2 ;  /* 0x0000000200007310 */ /* 0x004e220000301000 */
[----:B------:R-:W0:-:S14]  /*9820*/  DSETP.GEU.AND P0, PT, |R2|, c[0x2][0x0], PT ;  /* 0x008000000200762a */ /* 0x000e1c0003f0e200 */
[----:B0-----:R-:W-:-:S05]  /*9830*/  @!P0 FMUL R0, R0, 1.175494350822287508e-38 ;  /* 0x0080000000008820 */ /* 0x001fca0000400000 */
[----:B------:R-:W-:Y:S01]  /*9840*/  F2FP.BF16.PACK_AB R0, RZ, R0 ;  /* 0x00000000ff00723e */ /* 0x000fe200000010ff */
[----:B------:R-:W-:Y:S05]  /*9850*/  BRA `(.L_x_15773) ;  /* 0x000009e000007947 */ /* 0x000fea0003800000 */
.L_x_15781:
        /* <DEDUP_REMOVED lines=28> */
.L_x_15784:
        /* <DEDUP_REMOVED lines=15> */
.L_x_15783:
[----:B------:R0:W5:Y:S01]  /*9b10*/  LDG.E.U16 R0, [R2.64] ;  /* 0x0000002402007981 */ /* 0x000162000c1e1500 */
[----:B------:R-:W-:Y:S05]  /*9b20*/  BRA `(.L_x_15773) ;  /* 0x0000071000007947 */ /* 0x000fea0003800000 */
.L_x_15780:
        /* <DEDUP_REMOVED lines=12> */
.L_x_15787:
        /* <DEDUP_REMOVED lines=21> */
.L_x_15791:
[----:B------:R-:W-:Y:S05]  /*9d40*/  BSYNC B1 ;  /* 0x0000000000017941 */ /* 0x000fea0003800000 */
.L_x_15790:
[----:B------:R-:W-:Y:S01]  /*9d50*/  LEA R3, R0, 0x3b800000, 0x17 ;  /* 0x3b80000000037811 */ /* 0x000fe200078eb8ff */
[----:B------:R-:W-:-:S05]  /*9d60*/  IMAD.SHL.U32 R0, R2, 0x100000, RZ ;  /* 0x0010000002007824 */ /* 0x000fca00078e00ff */
[----:B------:R-:W-:Y:S02]  /*9d70*/  LOP3.LUT R0, R3, R0, R4, 0xfe, !PT ;  /* 0x0000000003007212 */ /* 0x000fe400078efe04 */
.L_x_15789:
[----:B------:R-:W-:Y:S05]  /*9d80*/  BSYNC B0 ;  /* 0x0000000000007941 */ /* 0x000fea0003800000 */
.L_x_15788:
[----:B------:R-:W-:Y:S01]  /*9d90*/  F2FP.BF16.PACK_AB R0, RZ, R0 ;  /* 0x00000000ff00723e */ /* 0x000fe200000010ff */
[----:B------:R-:W-:Y:S05]  /*9da0*/  BRA `(.L_x_15773) ;  /* 0x0000049000007947 */ /* 0x000fea0003800000 */
.L_x_15786:
        /* <DEDUP_REMOVED lines=21> */
.L_x_15795:
[----:B------:R-:W-:Y:S05]  /*9f00*/  BSYNC B1 ;  /* 0x0000000000017941 */ /* 0x000fea0003800000 */
.L_x_15794:
[----:B------:R-:W-:Y:S01]  /*9f10*/  LEA R3, R0, 0x37800000, 0x17 ;  /* 0x3780000000037811 */ /* 0x000fe200078eb8ff */
[----:B------:R-:W-:-:S05]  /*9f20*/  IMAD.SHL.U32 R0, R2, 0x200000, RZ ;  /* 0x0020000002007824 */ /* 0x000fca00078e00ff */
[----:B------:R-:W-:Y:S02]  /*9f30*/  LOP3.LUT R0, R3, R0, R4, 0xfe, !PT ;  /* 0x0000000003007212 */ /* 0x000fe400078efe04 */
.L_x_15793:
[----:B------:R-:W-:Y:S05]  /*9f40*/  BSYNC B0 ;  /* 0x0000000000007941 */ /* 0x000fea0003800000 */
.L_x_15792:
[----:B------:R-:W-:Y:S01]  /*9f50*/  F2FP.BF16.PACK_AB R0, RZ, R0 ;  /* 0x00000000ff00723e */ /* 0x000fe200000010ff */
[----:B------:R-:W-:Y:S05]  /*9f60*/  BRA `(.L_x_15773) ;  /* 0x000002d000007947 */ /* 0x000fea0003800000 */
.L_x_15785:
        /* <DEDUP_REMOVED lines=14> */
.L_x_15799:
[----:B------:R-:W-:Y:S05]  /*a050*/  BSYNC B0 ;  /* 0x0000000000007941 */ /* 0x000fea0003800000 */
.L_x_15798:
[----:B------:R-:W-:Y:S01]  /*a060*/  F2FP.BF16.PACK_AB R0, RZ, R0 ;  /* 0x00000000ff00723e */ /* 0x000fe200000010ff */
[----:B------:R-:W-:Y:S05]  /*a070*/  BRA `(.L_x_15773) ;  /* 0x000001c000007947 */ /* 0x000fea0003800000 */
.L_x_15772:
        /* <DEDUP_REMOVED lines=21> */
.L_x_15797:
[----:B------:R-:W2:Y:S02]  /*a1d0*/  LDG.E.64 R2, [R2.64] ;  /* 0x0000002402027981 */ /* 0x000ea4000c1e1b00 */
[----:B--2---:R-:W0:Y:S02]  /*a1e0*/  I2F.U64 R0, R2 ;  /* 0x0000000200007312 */ /* 0x004e240000301000 */
[----:B0-----:R-:W-:Y:S01]  /*a1f0*/  F2FP.BF16.PACK_AB R0, RZ, R0 ;  /* 0x00000000ff00723e */ /* 0x001fe200000010ff */
[----:B------:R-:W-:Y:S05]  /*a200*/  BRA `(.L_x_15773) ;  /* 0x0000003000007947 */ /* 0x000fea0003800000 */
.L_x_15796:
[----:B------:R-:W2:Y:S02]  /*a210*/  LDG.E R2, [R2.64] ;  /* 0x0000002402027981 */ /* 0x000ea4000c1e1900 */
[----:B--2---:R-:W0:Y:S02]  /*a220*/  I2F.U32 R0, R2 ;  /* 0x0000000200007306 */ /* 0x004e240000201000 */
[----:B0-----:R-:W-:-:S06]  /*a230*/  F2FP.BF16.PACK_AB R0, RZ, R0 ;  /* 0x00000000ff00723e */ /* 0x001fcc00000010ff */
.L_x_15773:
[----:B------:R-:W1:Y:S01]  /*a240*/  LDC.U8 R4, c[0x0][0x371] ;  /* 0x0000dc40ff047b82 */ /* 0x000e620000000000 */
[----:B-----5:R-:W-:-:S04]  /*a250*/  PRMT R0, RZ, 0x5410, R0 ;  /* 0x00005410ff007816 */ /* 0x020fc80000000000 */
        /* <DEDUP_REMOVED lines=15> */
.L_x_15803:
[----:B------:R-:W-:Y:S01]  /*a350*/  STG.E.U8 [R16.64], R2 ;  /* 0x0000000210007986 */ /* 0x000fe2000c101124 */
[----:B------:R-:W-:Y:S05]  /*a360*/  EXIT ;  /* 0x000000000000794d */ /* 0x000fea0003800000 */
.L_x_15802:
        /* <DEDUP_REMOVED lines=9> */
.L_x_15806:
[----:B------:R-:W-:Y:S01]  /*a400*/  STG.E [R16.64], R2 ;  /* 0x0000000210007986 */ /* 0x000fe2000c101924 */
[----:B------:R-:W-:Y:S05]  /*a410*/  EXIT ;  /* 0x000000000000794d */ /* 0x000fea0003800000 */
.L_x_15805:
[----:B------:R-:W-:Y:S01]  /*a420*/  STG.E.U16 [R16.64], R2 ;  /* 0x0000000210007986 */ /* 0x000fe2000c101524 */
[----:B------:R-:W-:Y:S05]  /*a430*/  EXIT ;  /* 0x000000000000794d */ /* 0x000fea0003800000 */
.L_x_15801:
[----:B------:R-:W-:-:S13]  /*a440*/  ISETP.GT.AND P1, PT, R3, 0x6, PT ;  /* 0x000000060300780c */ /* 0x000fda0003f24270 */
[----:B------:R-:W-:Y:S05]  /*a450*/  @P1 BRA `(.L_x_15807) ;  /* 0x000000b000001947 */ /* 0x000fea0003800000 */
[----:B------:R-:W-:-:S13]  /*a460*/  ISETP.NE.AND P0, PT, R3, 0x5, PT ;  /* 0x000000050300780c */ /* 0x000fda0003f05270 */
[----:B------:R-:W-:Y:S05]  /*a470*/  @!P0 BRA `(.L_x_15808) ;  /* 0x0000005000008947 */ /* 0x000fea0003800000 */
[----:B------:R-:W-:-:S13]  /*a480*/  ISETP.NE.AND P0, PT, R3, 0x6, PT ;  /* 0x000000060300780c */ /* 0x000fda0003f05270 */
[----:B------:R-:W-:Y:S05]  /*a490*/  @P0 BRA `(.L_x_15804) ;  /* 0x000009c000000947 */ /* 0x000fea0003800000 */
[----:B------:R-:W-:-:S05]  /*a4a0*/  FSET.BF.EQ.FTZ.AND R3, R0, RZ, PT ;  /* 0x000000ff0003720a */ /* 0x000fca0003812000 */
[----:B------:R-:W-:Y:S01]  /*a4b0*/  STG.E [R16.64], R3 ;  /* 0x0000000310007986 */ /* 0x000fe2000c101924 */
[----:B------:R-:W-:Y:S05]  /*a4c0*/  EXIT ;  /* 0x000000000000794d */ /* 0x000fea0003800000 */
.L_x_15808:
[----:B------:R-:W-:-:S04]  /*a4d0*/  FSET.BF.EQ.FTZ.AND R0, R0, RZ, PT ;  /* 0x000000ff0000720a */ /* 0x000fc80003812000 */
[----:B------:R-:W-:-:S05]  /*a4e0*/  F2FP.PACK_AB R0, RZ, R0 ;  /* 0x00000000ff00723e */ /* 0x000fca00000000ff */
[----:B------:R-:W-:Y:S01]  /*a4f0*/  STG.E.U16 [R16.64], R0 ;  /* 0x0000000010007986 */ /* 0x000fe2000c101524 */
[----:B------:R-:W-:Y:S05]  /*a500*/  EXIT ;  /* 0x000000000000794d */ /* 0x000fea0003800000 */
.L_x_15807:
        /* <DEDUP_REMOVED lines=8> */
[----:B------:R-:W-:Y:S01]  /*a590*/  STG.E.64 [R16.64], R2 ;  /* 0x0000000210007986 */ /* 0x000fe2000c101b24 */
[----:B------:R-:W-:Y:S05]  /*a5a0*/  EXIT ;  /* 0x000000000000794d */ /* 0x000fea0003800000 */
.L_x_15810:
[----:B------:R-:W-:-:S04]  /*a5b0*/  FSET.BF.EQ.FTZ.AND R0, R0, RZ, PT ;  /* 0x000000ff0000720a */ /* 0x000fc80003812000 */
[----:B------:R-:W-:-:S04]  /*a5c0*/  F2FP.PACK_AB R3, RZ, R0 ;  /* 0x00000000ff03723e */ /* 0x000fc800000000ff */
[----:B------:R-:W-:-:S05]  /*a5d0*/  PRMT R3, R3, 0x5410, RZ ;  /* 0x0000541003037816 */ /* 0x000fca00000000ff */
[----:B------:R-:W-:Y:S01]  /*a5e0*/  STG.E [R16.64], R3 ;  /* 0x0000000310007986 */ /* 0x000fe2000c101924 */
[----:B------:R-:W-:Y:S05]  /*a5f0*/  EXIT ;  /* 0x000000000000794d */ /* 0x000fea0003800000 */
.L_x_15809:
[----:B------:R-:W-:Y:S01]  /*a600*/  FSEL R3, RZ, 1.875, P0 ;  /* 0x3ff00000ff037808 */ /* 0x000fe20000000000 */
[----:B------:R-:W-:-:S05]  /*a610*/  IMAD.MOV.U32 R2, RZ, RZ, RZ ;  /* 0x000000ffff027224 */ /* 0x000fca00078e00ff */
[----:B------:R-:W-:Y:S01]  /*a620*/  STG.E.64 [R16.64], R2 ;  /* 0x0000000210007986 */ /* 0x000fe2000c101b24 */
[----:B------:R-:W-:Y:S05]  /*a630*/  EXIT ;  /* 0x000000000000794d */ /* 0x000fea0003800000 */
.L_x_15800:
        /* <DEDUP_REMOVED lines=10> */
.L_x_15813:
[----:B------:R-:W-:Y:S01]  /*a6e0*/  FSEL R5, RZ, 1.875, P0 ;  /* 0x3ff00000ff057808 */ /* 0x000fe20000000000 */
[----:B------:R-:W-:Y:S01]  /*a6f0*/  CS2R R6, SRZ ;  /* 0x0000000000067805 */ /* 0x000fe2000001ff00 */
[----:B------:R-:W-:-:S05]  /*a700*/  IMAD.MOV.U32 R4, RZ, RZ, RZ ;  /* 0x000000ffff047224 */ /* 0x000fca00078e00ff */
[----:B------:R-:W-:Y:S01]  /*a710*/  STG.E.128 [R16.64], R4 ;  /* 0x0000000410007986 */ /* 0x000fe2000c101d24 */
[----:B------:R-:W-:Y:S05]  /*a720*/  EXIT ;  /* 0x000000000000794d */ /* 0x000fea0003800000 */
.L_x_15812:
        /* <DEDUP_REMOVED lines=18> */
.L_x_15817:
[----:B------:R-:W-:Y:S05]  /*a850*/  BSYNC B0 ;  /* 0x0000000000007941 */ /* 0x000fea0003800000 */
.L_x_15816:
[----:B------:R-:W-:Y:S01]  /*a860*/  STG.E.U8 [R16.64], R3 ;  /* 0x0000000310007986 */ /* 0x000fe2000c101124 */
[----:B------:R-:W-:Y:S05]  /*a870*/  EXIT ;  /* 0x000000000000794d */ /* 0x000fea0003800000 */
.L_x_15815:
[----:B------:R-:W-:-:S04]  /*a880*/  FSET.BF.EQ.FTZ.AND R5, R0, RZ, PT ;  /* 0x000000ff0005720a */ /* 0x000fc80003812000 */
        /* <DEDUP_REMOVED lines=13> */
.L_x_15818:
[----:B------:R-:W-:Y:S01]  /*a960*/  IMAD.MOV.U32 R3, RZ, RZ, 0x7f ;  /* 0x0000007fff037424 */ /* 0x000fe200078e00ff */
[----:B------:R-:W-:-:S04]  /*a970*/  ISETP.GT.U32.AND P0, PT, R5, 0x7f800000, PT ;  /* 0x7f8000000500780c */ /* 0x000fc80003f04070 */
[----:B------:R-:W-:-:S05]  /*a980*/  SEL R3, R3, 0x7c, P0 ;  /* 0x0000007c03037807 */ /* 0x000fca0000000000 */
[----:B------:R-:W-:Y:S01]  /*a990*/  STG.E.U8 [R16.64], R3 ;  /* 0x0000000310007986 */ /* 0x000fe2000c101124 */
[----:B------:R-:W-:Y:S05]  /*a9a0*/  EXIT ;  /* 0x000000000000794d */ /* 0x000fea0003800000 */
.L_x_15814:
[----:B------:R-:W-:-:S04]  /*a9b0*/  FSET.BF.EQ.FTZ.AND R0, R0, RZ, PT ;  /* 0x000000ff0000720a */ /* 0x000fc80003812000 */
[----:B------:R-:W-:-:S05]  /*a9c0*/  F2FP.BF16.PACK_AB R0, RZ, R0 ;  /* 0x00000000ff00723e */ /* 0x000fca00000010ff */
[----:B------:R-:W-:Y:S01]  /*a9d0*/  STG.E.U16 [R16.64], R0 ;  /* 0x0000000010007986 */ /* 0x000fe2000c101524 */
[----:B------:R-:W-:Y:S05]  /*a9e0*/  EXIT ;  /* 0x000000000000794d */ /* 0x000fea0003800000 */
.L_x_15811:
        /* <DEDUP_REMOVED lines=10> */
.L_x_15821:
        /* <DEDUP_REMOVED lines=16> */
.L_x_15824:
[----:B------:R-:W-:Y:S02]  /*ab90*/  PRMT R8, R0, 0x7610, R8 ;  /* 0x0000761000087816 */ /* 0x000fe40000000008 */
.L_x_15823:
[----:B------:R-:W-:Y:S05]  /*aba0*/  BSYNC B0 ;  /* 0x0000000000007941 */ /* 0x000fea0003800000 */
.L_x_15822:
[----:B------:R-:W-:Y:S01]  /*abb0*/  STG.E.U8 [R16.64], R8 ;  /* 0x0000000810007986 */ /* 0x000fe2000c101124 */
[----:B------:R-:W-:Y:S05]  /*abc0*/  EXIT ;  /* 0x000000000000794d */ /* 0x000fea0003800000 */
.L_x_15820:
        /* <DEDUP_REMOVED lines=16> */
.L_x_15827:
[----:B------:R-:W-:Y:S02]  /*acd0*/  PRMT R8, R0, 0x7610, R8 ;  /* 0x0000761000087816 */ /* 0x000fe40000000008 */
.L_x_15826:
[----:B------:R-:W-:Y:S05]  /*ace0*/  BSYNC B0 ;  /* 0x0000000000007941 */ /* 0x000fea0003800000 */
.L_x_15825:
[----:B------:R-:W-:Y:S01]  /*acf0*/  STG.E.U8 [R16.64], R8 ;  /* 0x0000000810007986 */ /* 0x000fe2000c101124 */
[----:B------:R-:W-:Y:S05]  /*ad00*/  EXIT ;  /* 0x000000000000794d */ /* 0x000fea0003800000 */
.L_x_15819:
        /* <DEDUP_REMOVED lines=21> */
.L_x_15804:
        /* <DEDUP_REMOVED lines=20> */
.L_x_15829:
[----:B------:R-:W-:-:S05]  /*afa0*/  IMAD.MOV.U32 R3, RZ, RZ, RZ ;  /* 0x000000ffff037224 */ /* 0x000fca00078e00ff */
[----:B------:R-:W-:Y:S01]  /*afb0*/  STG.E.64 [R16.64], R2 ;  /* 0x0000000210007986 */ /* 0x000fe2000c101b24 */
[----:B------:R-:W-:Y:S05]  /*afc0*/  EXIT ;  /* 0x000000000000794d */ /* 0x000fea0003800000 */
.L_x_15828:
[----:B------:R-:W-:Y:S01]  /*afd0*/  STG.E [R16.64], R2 ;  /* 0x0000000210007986 */ /* 0x000fe2000c101924 */
[----:B------:R-:W-:Y:S05]  /*afe0*/  EXIT ;  /* 0x000000000000794d */ /* 0x000fea0003800000 */
.L_x_15830:
        /* <DEDUP_REMOVED lines=9> */
.L_x_22498:


//--------------------- .text._ZN2at6native27unrolled_elementwise_kernelIZZZNS0_23logical_not_kernel_cudaERNS_18TensorIteratorBaseEENKUlvE0_clEvENKUlvE10_clEvEUlN3c108BFloat16EE_St5arrayIPcLm2EELi4E23TrivialOffsetCalculatorILi1EjESD_NS0_6memory12LoadWithCastILi1EEENSE_13StoreWithCastILi1EEEEEviT_T0_T2_T3_T4_T5_ --------------------------
	.section	.text._ZN2at6native27unrolled_elementwise_kernelIZZZNS0_23logical_not_kernel_cudaERNS_18TensorIteratorBaseEENKUlvE0_clEvENKUlvE10_clEvEUlN3c108BFloat16EE_St5arrayIPcLm2EELi4E23TrivialOffsetCalculatorILi1EjESD_NS0_6memory12LoadWithCastILi1EEENSE_13StoreWithCastILi1EEEEEviT_T0_T2_T3_T4_T5_,"ax",@progbits
	.sectioninfo	@"SHI_REGISTERS=30"
	.align	128
        .global         _ZN2at6native27unrolled_elementwise_kernelIZZZNS0_23logical_not_kernel_cudaERNS_18TensorIteratorBaseEENKUlvE0_clEvENKUlvE10_clEvEUlN3c108BFloat16EE_St5arrayIPcLm2EELi4E23TrivialOffsetCalculatorILi1EjESD_NS0_6memory12LoadWithCastILi1EEENSE_13StoreWithCastILi1EEEEEviT_T0_T2_T3_T4_T5_
        .type           _ZN2at6native27unrolled_elementwise_kernelIZZZNS0_23logical_not_kernel_cudaERNS_18TensorIteratorBaseEENKUlvE0_clEvENKUlvE10_clEvEUlN3c108BFloat16EE_St5arrayIPcLm2EELi4E23TrivialOffsetCalculatorILi1EjESD_NS0_6memory12LoadWithCastILi1EEENSE_13StoreWithCastILi1EEEEEviT_T0_T2_T3_T4_T5_,@function
        .size           _ZN2at6native27unrolled_elementwise_kernelIZZZNS0_23logical_not_kernel_cudaERNS_18TensorIteratorBaseEENKUlvE0_clEvENKUlvE10_clEvEUlN3c108BFloat16EE_St5arrayIPcLm2EELi4E23TrivialOffsetCalculatorILi1EjESD_NS0_6memory12LoadWithCastILi1EEENSE_13StoreWithCastILi1EEEEEviT_T0_T2_T3_T4_T5_,(.L_x_22499 - _ZN2at6native27unrolled_elementwise_kernelIZZZNS0_23logical_not_kernel_cudaERNS_18TensorIteratorBaseEENKUlvE0_clEvENKUlvE10_clEvEUlN3c108BFloat16EE_St5arrayIPcLm2EELi4E23TrivialOffsetCalculatorILi1EjESD_NS0_6memory12LoadWithCastILi1EEENSE_13StoreWithCastILi1EEEEEviT_T0_T2_T3_T4_T5_)
        .other          _ZN2at6native27unrolled_elementwise_kernelIZZZNS0_23logical_not_kernel_cudaERNS_18TensorIteratorBaseEENKUlvE0_clEvENKUlvE10_clEvEUlN3c108BFloat16EE_St5arrayIPcLm2EELi4E23TrivialOffsetCalculatorILi1EjESD_NS0_6memory12LoadWithCastILi1EEENSE_13StoreWithCastILi1EEEEEviT_T0_T2_T3_T4_T5_,@"STO_CUDA_ENTRY STV_DEFAULT"
_ZN2at6native27unrolled_elementwise_kernelIZZZNS0_23logical_not_kernel_cudaERNS_18TensorIteratorBaseEENKUlvE0_clEvENKUlvE10_clEvEUlN3c108BFloat16EE_St5arrayIPcLm2EELi4E23TrivialOffsetCalculatorILi1EjESD_NS0_6memory12LoadWithCastILi1EEENSE_13StoreWithCastILi1EEEEEviT_T0_T2_T3_T4_T5_:
.text._ZN2at6native27unrolled_elementwise_kernelIZZZNS0_23logical_not_kernel_cudaERNS_18TensorIteratorBaseEENKUlvE0_clEvENKUlvE10_clEvEUlN3c108BFloat16EE_St5arrayIPcLm2EELi4E23TrivialOffsetCalculatorILi1EjESD_NS0_6memory12LoadWithCastILi1EEENSE_13StoreWithCastILi1EEEEEviT_T0_T2_T3_T4_T5_:
        /* <DEDUP_REMOVED lines=32> */
.L_x_15836:
[----:B------:R-:W2:Y:S02]  /*0200*/  LDG.E.U8 R2, [R2.64] ;  /* 0x0000002402027981 */ /* 0x000ea4000c1e1100 */
[----:B--2---:R-:W0:Y:S02]  /*0210*/  I2F.U16 R0, R2 ;  /* 0x0000000200007306 */ /* 0x004e240000101000 */
[----:B0-----:R-:W-:-:S04]  /*0220*/  F2FP.BF16.PACK_AB R0, RZ, R0 ;  /* 0x00000000ff00723e */ /* 0x001fc800000010ff */
[----:B------:R-:W-:Y:S01]  /*0230*/  PRMT R22, R0, 0x7610, R22 ;  /* 0x0000761000167816 */ /* 0x000fe20000000016 */
[----:B------:R-:W-:Y:S05]  /*0240*/  BRA `(.L_x_15838) ;  /* 0x00000f1000007947 */ /* 0x000fea0003800000 */
.L_x_15835:
        /* <DEDUP_REMOVED lines=11> */
.L_x_15840:
[----:B------:R-:W2:Y:S02]  /*0300*/  LDG.E R2, [R2.64] ;  /* 0x0000002402027981 */ /* 0x000ea4000c1e1900 */
[----:B--2---:R-:W0:Y:S02]  /*0310*/  I2F R0, R2 ;  /* 0x0000000200007306 */ /* 0x004e240000201400 */
[----:B0-----:R-:W-:-:S04]  /*0320*/  F2FP.BF16.PACK_AB R0, RZ, R0 ;  /* 0x00000000ff00723e */ /* 0x001fc800000010ff */
[----:B------:R-:W-:Y:S01]  /*0330*/  PRMT R22, R0, 0x7610, R22 ;  /* 0x0000761000167816 */ /* 0x000fe20000000016 */
[----:B------:R-:W-:Y:S05]  /*0340*/  BRA `(.L_x_15838) ;  /* 0x00000e1000007947 */ /* 0x000fea0003800000 */
.L_x_15839:
[----:B------:R-:W2:Y:S02]  /*0350*/  LDG.E.U16 R2, [R2.64] ;  /* 0x0000002402027981 */ /* 0x000ea4000c1e1500 */
[----:B--2---:R-:W0:Y:S02]  /*0360*/  I2F.S16 R0, R2 ;  /* 0x0000000200007306 */ /* 0x004e240000101400 */
[----:B0-----:R-:W-:-:S04]  /*0370*/  F2FP.BF16.PACK_AB R0, RZ, R0 ;  /* 0x00000000ff00723e */ /* 0x001fc800000010ff */
[----:B------:R-:W-:Y:S01]  /*0380*/  PRMT R22, R0, 0x7610, R22 ;  /* 0x0000761000167816 */ /* 0x000fe20000000016 */
[----:B------:R-:W-:Y:S05]  /*0390*/  BRA `(.L_x_15838) ;  /* 0x00000dc000007947 */ /* 0x000fea0003800000 */
.L_x_15834:
        /* <DEDUP_REMOVED lines=9> */
.L_x_15842:
[----:B------:R-:W2:Y:S02]  /*0430*/  LDG.E.U16 R0, [R2.64] ;  /* 0x0000002402007981 */ /* 0x000ea4000c1e1500 */
[----:B--2---:R-:W-:-:S05]  /*0440*/  HADD2.F32 R0, -RZ, R0.H0_H0 ;  /* 0x20000000ff007230 */ /* 0x004fca0000004100 */
[----:B------:R-:W-:-:S04]  /*0450*/  F2FP.BF16.PACK_AB R0, RZ, R0 ;  /* 0x00000000ff00723e */ /* 0x000fc800000010ff */
[----:B------:R-:W-:Y:S01]  /*0460*/  PRMT R22, R0, 0x7610, R22 ;  /* 0x0000761000167816 */ /* 0x000fe20000000016 */
[----:B------:R-:W-:Y:S05]  /*0470*/  BRA `(.L_x_15838) ;  /* 0x00000ce000007947 */ /* 0x000fea0003800000 */
.L_x_15841:
        /* <DEDUP_REMOVED lines=9> */
.L_x_15844:
[----:B------:R-:W2:Y:S02]  /*0510*/  LDG.E.U16 R2, [R2.64] ;  /* 0x0000002402027981 */ /* 0x000ea4000c1e1500 */
[----:B--2---:R-:W-:-:S05]  /*0520*/  HADD2.F32 R0, -RZ, R2.H0_H0 ;  /* 0x20000002ff007230 */ /* 0x004fca0000004100 */
[----:B------:R-:W-:-:S04]  /*0530*/  F2FP.BF16.PACK_AB R0, RZ, R0 ;  /* 0x00000000ff00723e */ /* 0x000fc800000010ff */
[----:B------:R-:W-:Y:S01]  /*0540*/  PRMT R22, R0, 0x7610, R22 ;  /* 0x0000761000167816 */ /* 0x000fe20000000016 */
[----:B------:R-:W-:Y:S05]  /*0550*/  BRA `(.L_x_15838) ;  /* 0x00000c0000007947 */ /* 0x000fea0003800000 */
.L_x_15843:
[----:B------:R-:W2:Y:S02]  /*0560*/  LDG.E.64 R2, [R2.64] ;  /* 0x0000002402027981 */ /* 0x000ea4000c1e1b00 */
[----:B--2---:R-:W0:Y:S01]  /*0570*/  F2F.F32.F64 R0, R2 ;  /* 0x0000000200007310 */ /* 0x004e220000301000 */
[----:B------:R-:W0:-:S14]  /*0580*/  DSETP.GEU.AND P0, PT, |R2|, c[0x2][0x0], PT ;  /* 0x008000000200762a */ /* 0x000e1c0003f0e200 */
[----:B0-----:R-:W-:-:S05]  /*0590*/  @!P0 FMUL R0, R0, 1.175494350822287508e-38 ;  /* 0x0080000000008820 */ /* 0x001fca0000400000 */
[----:B------:R-:W-:-:S04]  /*05a0*/  F2FP.BF16.PACK_AB R0, RZ, R0 ;  /* 0x00000000ff00723e */ /* 0x000fc800000010ff */
[----:B------:R-:W-:Y:S01]  /*05b0*/  PRMT R22, R0, 0x7610, R22 ;  /* 0x0000761000167816 */ /* 0x000fe20000000016 */
[----:B------:R-:W-:Y:S05]  /*05c0*/  BRA `(.L_x_15838) ;  /* 0x00000b9000007947 */ /* 0x000fea0003800000 */
.L_x_15833:
        /* <DEDUP_REMOVED lines=14> */
.L_x_15847:
[----:B------:R-:W2:Y:S02]  /*06b0*/  LDG.E.64 R2, [R2.64] ;  /* 0x0000002402027981 */ /* 0x000ea4000c1e1b00 */
[----:B--2---:R-:W0:Y:S01]  /*06c0*/  F2F.F32.F64 R0, R2 ;  /* 0x0000000200007310 */ /* 0x004e220000301000 */
[----:B------:R-:W0:-:S14]  /*06d0*/  DSETP.GEU.AND P0, PT, |R2|, c[0x2][0x0], PT ;  /* 0x008000000200762a */ /* 0x000e1c0003f0e200 */
[----:B0-----:R-:W-:-:S05]  /*06e0*/  @!P0 FMUL R0, R0, 1.175494350822287508e-38 ;  /* 0x0080000000008820 */ /* 0x001fca0000400000 */
[----:B------:R-:W-:-:S04]  /*06f0*/  F2FP.BF16.PACK_AB R0, RZ, R0 ;  /* 0x00000000ff00723e */ /* 0x000fc800000010ff */
[----:B------:R-:W-:Y:S01]  /*0700*/  PRMT R22, R0, 0x7610, R22 ;  /* 0x0000761000167816 */ /* 0x000fe20000000016 */
[----:B------:R-:W-:Y:S05]  /*0710*/  BRA `(.L_x_15838) ;  /* 0x00000a4000007947 */ /* 0x000fea0003800000 */
.L_x_15846:
        /* <DEDUP_REMOVED lines=28> */
.L_x_15849:
        /* <DEDUP_REMOVED lines=16> */
.L_x_15848:
[----:B------:R0:W5:Y:S01]  /*09e0*/  LDG.E.U16 R22, [R2.64] ;  /* 0x0000002402167981 */ /* 0x000162000c1e1500 */
[----:B------:R-:W-:Y:S05]  /*09f0*/  BRA `(.L_x_15838) ;  /* 0x0000076000007947 */ /* 0x000fea0003800000 */
.L_x_15845:
        /* <DEDUP_REMOVED lines=12> */
.L_x_15852:
        /* <DEDUP_REMOVED lines=21> */
.L_x_15856:
[----:B------:R-:W-:Y:S05]  /*0c10*/  BSYNC B1 ;  /* 0x0000000000017941 */ /* 0x000fea0003800000 */
.L_x_15855:
[----:B------:R-:W-:Y:S01]  /*0c20*/  LEA R3, R0, 0x3b800000, 0x17 ;  /* 0x3b80000000037811 */ /* 0x000fe200078eb8ff */
[----:B------:R-:W-:-:S05]  /*0c30*/  IMAD.SHL.U32 R0, R2, 0x100000, RZ ;  /* 0x0010000002007824 */ /* 0x000fca00078e00ff */
[----:B------:R-:W-:Y:S02]  /*0c40*/  LOP3.LUT R0, R3, R0, R4, 0xfe, !PT ;  /* 0x0000000003007212 */ /* 0x000fe400078efe04 */
.L_x_15854:
[----:B------:R-:W-:Y:S05]  /*0c50*/  BSYNC B0 ;  /* 0x0000000000007941 */ /* 0x000fea0003800000 */
.L_x_15853:
[----:B------:R-:W-:-:S04]  /*0c60*/  F2FP.BF16.PACK_AB R0, RZ, R0 ;  /* 0x00000000ff00723e */ /* 0x000fc800000010ff */
[----:B------:R-:W-:Y:S01]  /*0c70*/  PRMT R22, R0, 0x7610, R22 ;  /* 0x0000761000167816 */ /* 0x000fe20000000016 */
[----:B------:R-:W-:Y:S05]  /*0c80*/  BRA `(.L_x_15838) ;  /* 0x000004d000007947 */ /* 0x000fea0003800000 */
.L_x_15851:
        /* <DEDUP_REMOVED lines=21> */
.L_x_15860:
[----:B------:R-:W-:Y:S05]  /*0de0*/  BSYNC B1 ;  /* 0x0000000000017941 */ /* 0x000fea0003800000 */
.L_x_15859:
[----:B------:R-:W-:Y:S01]  /*0df0*/  LEA R3, R0, 0x37800000, 0x17 ;  /* 0x3780000000037811 */ /* 0x000fe200078eb8ff */
[----:B------:R-:W-:-:S05]  /*0e00*/  IMAD.SHL.U32 R0, R2, 0x200000, RZ ;  /* 0x0020000002007824 */ /* 0x000fca00078e00ff */
[----:B------:R-:W-:Y:S02]  /*0e10*/  LOP3.LUT R0, R3, R0, R4, 0xfe, !PT ;  /* 0x0000000003007212 */ /* 0x000fe400078efe04 */
.L_x_15858:
[----:B------:R-:W-:Y:S05]  /*0e20*/  BSYNC B0 ;  /* 0x0000000000007941 */ /* 0x000fea0003800000 */
.L_x_15857:
[----:B------:R-:W-:-:S04]  /*0e30*/  F2FP.BF16.PACK_AB R0, RZ, R0 ;  /* 0x00000000ff00723e */ /* 0x000fc800000010ff */
[----:B------:R-:W-:Y:S01]  /*0e40*/  PRMT R22, R0, 0x7610, R22 ;  /* 0x0000761000167816 */ /* 0x000fe20000000016 */
[----:B------:R-:W-:Y:S05]  /*0e50*/  BRA `(.L_x_15838) ;  /* 0x0000030000007947 */ /* 0x000fea0003800000 */
.L_x_15850:
        /* <DEDUP_REMOVED lines=14> */
.L_x_15864:
[----:B------:R-:W-:Y:S05]  /*0f40*/  BSYNC B0 ;  /* 0x0000000000007941 */ /* 0x000fea0003800000 */
.L_x_15863:
[----:B------:R-:W-:-:S04]  /*0f50*/  F2FP.BF16.PACK_AB R0, RZ, R0 ;  /* 0x00000000ff00723e */ /* 0x000fc800000010ff */
[----:B------:R-:W-:Y:S01]  /*0f60*/  PRMT R22, R0, 0x7610, R22 ;  /* 0x0000761000167816 */ /* 0x000fe20000000016 */
[----:B------:R-:W-:Y:S05]  /*0f70*/  BRA `(.L_x_15838) ;  /* 0x000001e000007947 */ /* 0x000fea0003800000 */
.L_x_15837:
        /* <DEDUP_REMOVED lines=21> */
.L_x_15862:
[----:B------:R-:W2:Y:S02]  /*10d0*/  LDG.E.64 R2, [R2.64] ;  /* 0x0000002402027981 */ /* 0x000ea4000c1e1b00 */
[----:B--2---:R-:W0:Y:S02]  /*10e0*/  I2F.U64 R0, R2 ;  /* 0x0000000200007312 */ /* 0x004e240000301000 */
[----:B0-----:R-:W-:-:S04]  /*10f0*/  F2FP.BF16.PACK_AB R0, RZ, R0 ;  /* 0x00000000ff00723e */ /* 0x001fc800000010ff */
[----:B------:R-:W-:Y:S01]  /*1100*/  PRMT R22, R0, 0x7610, R22 ;  /* 0x0000761000167816 */ /* 0x000fe20000000016 */
[----:B------:R-:W-:Y:S05]  /*1110*/  BRA `(.L_x_15838) ;  /* 0x0000004000007947 */ /* 0x000fea0003800000 */
.L_x_15861:
[----:B------:R-:W2:Y:S02]  /*1120*/  LDG.E R2, [R2.64] ;  /* 0x0000002402027981 */ /* 0x000ea4000c1e1900 */
[----:B--2---:R-:W0:Y:S02]  /*1130*/  I2F.U32 R0, R2 ;  /* 0x0000000200007306 */ /* 0x004e240000201000 */
[----:B0-----:R-:W-:-:S04]  /*1140*/  F2FP.BF16.PACK_AB R0, RZ, R0 ;  /* 0x00000000ff00723e */ /* 0x001fc800000010ff */
[----:B------:R-:W-:Y:S02]  /*1150*/  PRMT R22, R0, 0x7610, R22 ;  /* 0x0000761000167816 */ /* 0x000fe40000000016 */
.L_x_15838:
[----:B------:R-:W1:Y:S02]  /*1160*/  S2R R23, SR_TID.X ;  /* 0x0000000000177919 */ /* 0x000e640000002100 */
[----:B-1----:R-:W-:-:S03]  /*1170*/  IADD3 R23, R23, 0x80, RZ ;  /* 0x0000008017177810 */ /* 0x002fc60007ffe0ff */
.L_x_15832:
[----:B-1----:R-:W-:Y:S05]  /*1180*/  BSYNC B6 ;  /* 0x0000000000067941 */ /* 0x002fea0003800000 */
.L_x_15831:
        /* <DEDUP_REMOVED lines=24> */
.L_x_15870:
[----:B------:R-:W2:Y:S02]  /*1310*/  LDG.E.U8 R2, [R2.64] ;  /* 0x0000002402027981 */ /* 0x000ea4000c1e1100 */
[----:B--2---:R-:W0:Y:S02]  /*1320*/  I2F.U16 R0, R2 ;  /* 0x0000000200007306 */ /* 0x004e240000101000 */
[----:B0-----:R-:W-:-:S04]  /*1330*/  F2FP.BF16.PACK_AB R0, RZ, R0 ;  /* 0x00000000ff00723e */ /* 0x001fc800000010ff */
[----:B------:R-:W-:Y:S01]  /*1340*/  PRMT R16, R0, 0x7610, R16 ;  /* 0x0000761000107816 */ /* 0x000fe20000000010 */
[----:B------:R-:W-:Y:S05]  /*1350*/  BRA `(.L_x_15872) ;  /* 0x00000f0000007947 */ /* 0x000fea0003800000 */
.L_x_15869:
        /* <DEDUP_REMOVED lines=11> */
.L_x_15874:
[----:B------:R-:W2:Y:S02]  /*1410*/  LDG.E R2, [R2.64] ;  /* 0x0000002402027981 */ /* 0x000ea4000c1e1900 */
[----:B--2---:R-:W0:Y:S02]  /*1420*/  I2F R0, R2 ;  /* 0x0000000200007306 */ /* 0x004e240000201400 */
[----:B0-----:R-:W-:-:S04]  /*1430*/  F2FP.BF16.PACK_AB R0, RZ, R0 ;  /* 0x00000000ff00723e */ /* 0x001fc800000010ff */
[----:B------:R-:W-:Y:S01]  /*1440*/  PRMT R16, R0, 0x7610, R16 ;  /* 0x0000761000107816 */ /* 0x000fe20000000010 */
[----:B------:R-:W-:Y:S05]  /*1450*/  BRA `(.L_x_15872) ;  /* 0x00000e0000007947 */ /* 0x000fea0003800000 */
.L_x_15873:
[----:B------:R-:W2:Y:S02]  /*1460*/  LDG.E.U16 R2, [R2.64] ;  /* 0x0000002402027981 */ /* 0x000ea4000c1e1500 */
[----:B--2---:R-:W0:Y:S02]  /*1470*/  I2F.S16 R0, R2 ;  /* 0x0000000200007306 */ /* 0x004e240000101400 */
[----:B0-----:R-:W-:-:S04]  /*1480*/  F2FP.BF16.PACK_AB R0, RZ, R0 ;  /* 0x00000000ff00723e */ /* 0x001fc800000010ff */
[----:B------:R-:W-:Y:S01]  /*1490*/  PRMT R16, R0, 0x7610, R16 ;  /* 0x0000761000107816 */ /* 0x000fe20000000010 */
[----:B------:R-:W-:Y:S05]  /*14a0*/  BRA `(.L_x_15872) ;  /* 0x00000db000007947 */ /* 0x000fea0003800000 */
.L_x_15868:
        /* <DEDUP_REMOVED lines=9> */
.L_x_15876:
[----:B------:R-:W2:Y:S02]  /*1540*/  LDG.E.U16 R0, [R2.64] ;  /* 0x0000002402007981 */ /* 0x000ea4000c1e1500 */
[----:B--2---:R-:W-:-:S05]  /*1550*/  HADD2.F32 R0, -RZ, R0.H0_H0 ;  /* 0x20000000ff007230 */ /* 0x004fca0000004100 */
[----:B------:R-:W-:-:S04]  /*1560*/  F2FP.BF16.PACK_AB R0, RZ, R0 ;  /* 0x00000000ff00723e */ /* 0x000fc800000010ff */
[----:B------:R-:W-:Y:S01]  /*1570*/  PRMT R16, R0, 0x7610, R16 ;  /* 0x0000761000107816 */ /* 0x000fe20000000010 */
[----:B------:R-:W-:Y:S05]  /*1580*/  BRA `(.L_x_15872) ;  /* 0x00000cd000007947 */ /* 0x000fea0003800000 */
.L_x_15875:
        /* <DEDUP_REMOVED lines=9> */
.L_x_15878:
[----:B------:R-:W2:Y:S02]  /*1620*/  LDG.E.U16 R2, [R2.64] ;  /* 0x0000002402027981 */ /* 0x000ea4000c1e1500 */
[----:B--2---:R-:W-:-:S05]  /*1630*/  HADD2.F32 R0, -RZ, R2.H0_H0 ;  /* 0x20000002ff007230 */ /* 0x004fca0000004100 */
[----:B------:R-:W-:-:S04]  /*1640*/  F2FP.BF16.PACK_AB R0, RZ, R0 ;  /* 0x00000000ff00723e */ /* 0x000fc800000010ff */
[----:B------:R-:W-:Y:S01]  /*1650*/  PRMT R16, R0, 0x7610, R16 ;  /* 0x0000761000107816 */ /* 0x000fe20000000010 */
[----:B------:R-:W-:Y:S05]  /*1660*/  BRA `(.L_x_15872) ;  /* 0x00000bf000007947 */ /* 0x000fea0003800000 */
.L_x_15877:
[----:B------:R-:W2:Y:S02]  /*1670*/  LDG.E.64 R2, [R2.64] ;  /* 0x0000002402027981 */ /* 0x000ea4000c1e1b00 */
[----:B--2---:R-:W0:Y:S01]  /*1680*/  F2F.F32.F64 R0, R2 ;  /* 0x0000000200007310 */ /* 0x004e220000301000 */
[----:B------:R-:W0:-:S14]  /*1690*/  DSETP.GEU.AND P0, PT, |R2|, c[0x2][0x0], PT ;  /* 0x008000000200762a */ /* 0x000e1c0003f0e200 */
[----:B0-----:R-:W-:-:S05]  /*16a0*/  @!P0 FMUL R0, R0, 1.175494350822287508e-38 ;  /* 0x0080000000008820 */ /* 0x001fca0000400000 */
[----:B------:R-:W-:-:S04]  /*16b0*/  F2FP.BF16.PACK_AB R0, RZ, R0 ;  /* 0x00000000ff00723e */ /* 0x000fc800000010ff */
[----:B------:R-:W-:Y:S01]  /*16c0*/  PRMT R16, R0, 0x7610, R16 ;  /* 0x0000761000107816 */ /* 0x000fe20000000010 */
[----:B------:R-:W-:Y:S05]  /*16d0*/  BRA `(.L_x_15872) ;  /* 0x00000b8000007947 */ /* 0x000fea0003800000 */
.L_x_15867:
        /* <DEDUP_REMOVED lines=14> */
.L_x_15881:
[----:B------:R-:W2:Y:S02]  /*17c0*/  LDG.E.64 R2, [R2.64] ;  /* 0x0000002402027981 */ /* 0x000ea4000c1e1b00 */
[----:B--2---:R-:W0:Y:S01]  /*17d0*/  F2F.F32.F64 R0, R2 ;  /* 0x0000000200007310 */ /* 0x004e220000301000 */
[----:B------:R-:W0:-:S14]  /*17e0*/  DSETP.GEU.AND P0, PT, |R2|, c[0x2][0x0], PT ;  /* 0x008000000200762a */ /* 0x000e1c0003f0e200 */
[----:B0-----:R-:W-:-:S05]  /*17f0*/  @!P0 FMUL R0, R0, 1.175494350822287508e-38 ;  /* 0x0080000000008820 */ /* 0x001fca0000400000 */
[----:B------:R-:W-:-:S04]  /*1800*/  F2FP.BF16.PACK_AB R0, RZ, R0 ;  /* 0x00000000ff00723e */ /* 0x000fc800000010ff */
[----:B------:R-:W-:Y:S01]  /*1810*/  PRMT R16, R0, 0x7610, R16 ;  /* 0x0000761000107816 */ /* 0x000fe20000000010 */
[----:B------:R-:W-:Y:S05]  /*1820*/  BRA `(.L_x_15872) ;  /* 0x00000a3000007947 */ /* 0x000fea0003800000 */
.L_x_15880:
        /* <DEDUP_REMOVED lines=28> */
.L_x_15883:
        /* <DEDUP_REMOVED lines=15> */
.L_x_15882:
[----:B------:R0:W5:Y:S01]  /*1ae0*/  LDG.E.U16 R16, [R2.64] ;  /* 0x0000002402107981 */ /* 0x000162000c1e1500 */
[----:B------:R-:W-:Y:S05]  /*1af0*/  BRA `(.L_x_15872) ;  /* 0x0000076000007947 */ /* 0x000fea0003800000 */
.L_x_15879:
        /* <DEDUP_REMOVED lines=12> */
.L_x_15886:
        /* <DEDUP_REMOVED lines=21> */
.L_x_15890:
[----:B------:R-:W-:Y:S05]  /*1d10*/  BSYNC B1 ;  /* 0x0000000000017941 */ /* 0x000fea0003800000 */
.L_x_15889:
[----:B------:R-:W-:Y:S01]  /*1d20*/  LEA R3, R0, 0x3b800000, 0x17 ;  /* 0x3b80000000037811 */ /* 0x000fe200078eb8ff */
[----:B------:R-:W-:-:S05]  /*1d30*/  IMAD.SHL.U32 R0, R2, 0x100000, RZ ;  /* 0x0010000002007824 */ /* 0x000fca00078e00ff */
[----:B------:R-:W-:Y:S02]  /*1d40*/  LOP3.LUT R0, R3, R0, R4, 0xfe, !PT ;  /* 0x0000000003007212 */ /* 0x000fe400078efe04 */
.L_x_15888:
[----:B------:R-:W-:Y:S05]  /*1d50*/  BSYNC B0 ;  /* 0x0000000000007941 */ /* 0x000fea0003800000 */
.L_x_15887:
[----:B------:R-:W-:-:S04]  /*1d60*/  F2FP.BF16.PACK_AB R0, RZ, R0 ;  /* 0x00000000ff00723e */ /* 0x000fc800000010ff */
[----:B------:R-:W-:Y:S01]  /*1d70*/  PRMT R16, R0, 0x7610, R16 ;  /* 0x0000761000107816 */ /* 0x000fe20000000010 */
[----:B------:R-:W-:Y:S05]  /*1d80*/  BRA `(.L_x_15872) ;  /* 0x000004d000007947 */ /* 0x000fea0003800000 */
.L_x_15885:
        /* <DEDUP_REMOVED lines=21> */
.L_x_15894:
[----:B------:R-:W-:Y:S05]  /*1ee0*/  BSYNC B1 ;  /* 0x0000000000017941 */ /* 0x000fea0003800000 */
.L_x_15893:
[----:B------:R-:W-:Y:S01]  /*1ef0*/  LEA R3, R0, 0x37800000, 0x17 ;  /* 0x3780000000037811 */ /* 0x000fe200078eb8ff */
[----:B------:R-:W-:-:S05]  /*1f00*/  IMAD.SHL.U32 R0, R2, 0x200000, RZ ;  /* 0x0020000002007824 */ /* 0x000fca00078e00ff */
[----:B------:R-:W-:Y:S02]  /*1f10*/  LOP3.LUT R0, R3, R0, R4, 0xfe, !PT ;  /* 0x0000000003007212 */ /* 0x000fe400078efe04 */
.L_x_15892:
[----:B------:R-:W-:Y:S05]  /*1f20*/  BSYNC B0 ;  /* 0x0000000000007941 */ /* 0x000fea0003800000 */
.L_x_15891:
[----:B------:R-:W-:-:S04]  /*1f30*/  F2FP.BF16.PACK_AB R0, RZ, R0 ;  /* 0x00000000ff00723e */ /* 0x000fc800000010ff */
[----:B------:R-:W-:Y:S01]  /*1f40*/  PRMT R16, R0, 0x7610, R16 ;  /* 0x0000761000107816 */ /* 0x000fe20000000010 */
[----:B------:R-:W-:Y:S05]  /*1f50*/  BRA `(.L_x_15872) ;  /* 0x0000030000007947 */ /* 0x000fea0003800000 */
.L_x_15884:
        /* <DEDUP_REMOVED lines=14> */
.L_x_15898:
[----:B------:R-:W-:Y:S05]  /*2040*/  BSYNC B0 ;  /* 0x0000000000007941 */ /* 0x000fea0003800000 */
.L_x_15897:
[----:B------:R-:W-:-:S04]  /*2050*/  F2FP.BF16.PACK_AB R0, RZ, R0 ;  /* 0x00000000ff00723e */ /* 0x000fc800000010ff */
[----:B------:R-:W-:Y:S01]  /*2060*/  PRMT R16, R0, 0x7610, R16 ;  /* 0x0000761000107816 */ /* 0x000fe20000000010 */
[----:B------:R-:W-:Y:S05]  /*2070*/  BRA `(.L_x_15872) ;  /* 0x000001e000007947 */ /* 0x000fea0003800000 */
.L_x_15871:
        /* <DEDUP_REMOVED lines=21> */
.L_x_15896:
[----:B------:R-:W2:Y:S02]  /*21d0*/  LDG.E.64 R2, [R2.64] ;  /* 0x0000002402027981 */ /* 0x000ea4000c1e1b00 */
[----:B--2---:R-:W0:Y:S02]  /*21e0*/  I2F.U64 R0, R2 ;  /* 0x0000000200007312 */ /* 0x004e240000301000 */
[----:B0-----:R-:W-:-:S04]  /*21f0*/  F2FP.BF16.PACK_AB R0, RZ, R0 ;  /* 0x00000000ff00723e */ /* 0x001fc800000010ff */
[----:B------:R-:W-:Y:S01]  /*2200*/  PRMT R16, R0, 0x7610, R16 ;  /* 0x0000761000107816 */ /* 0x000fe20000000010 */
[----:B------:R-:W-:Y:S05]  /*2210*/  BRA `(.L_x_15872) ;  /* 0x0000004000007947 */ /* 0x000fea0003800000 */
.L_x_15895:
[----:B------:R-:W2:Y:S02]  /*2220*/  LDG.E R2, [R2.64] ;  /* 0x0000002402027981 */ /* 0x000ea4000c1e1900 */
[----:B--2---:R-:W0:Y:S02]  /*2230*/  I2F.U32 R0, R2 ;  /* 0x0000000200007306 */ /* 0x004e240000201000 */
[----:B0-----:R-:W-:-:S04]  /*2240*/  F2FP.BF16.PACK_AB R0, RZ, R0 ;  /* 0x00000000ff00723e */ /* 0x001fc800000010ff */
[----:B------:R-:W-:Y:S02]  /*2250*/  PRMT R16, R0, 0x7610, R16 ;  /* 0x0000761000107816 */ /* 0x000fe40000000010 */
.L_x_15872:
[----:B------:R-:W-:-:S05]  /*2260*/  IADD3 R23, R23, 0x80, RZ ;  /* 0x0000008017177810 */ /* 0x000fca0007ffe0ff */
.L_x_15866:
[----:B------:R-:W-:Y:S05]  /*2270*/  BSYNC B6 ;  /* 0x0000000000067941 */ /* 0x000fea0003800000 */
.L_x_15865:
        /* <DEDUP_REMOVED lines=26> */
.L_x_15904:
[----:B------:R-:W2:Y:S02]  /*2420*/  LDG.E.U8 R2, [R2.64] ;  /* 0x0000002402027981 */ /* 0x000ea4000c1e1100 */
[----:B--2---:R-:W0:Y:S02]  /*2430*/  I2F.U16 R0, R2 ;  /* 0x0000000200007306 */ /* 0x004e240000101000 */
[----:B0-----:R-:W-:-:S04]  /*2440*/  F2FP.BF16.PACK_AB R0, RZ, R0 ;  /* 0x00000000ff00723e */ /* 0x001fc800000010ff */
[----:B------:R-:W-:Y:S01]  /*2450*/  PRMT R26, R0, 0x7610, R26 ;  /* 0x00007610001a7816 */ /* 0x000fe2000000001a */
[----:B------:R-:W-:Y:S05]  /*2460*/  BRA `(.L_x_15906) ;  /* 0x00000f0000007947 */ /* 0x000fea0003800000 */
.L_x_15903:
        /* <DEDUP_REMOVED lines=11> */
.L_x_15908:
[----:B------:R-:W2:Y:S02]  /*2520*/  LDG.E R2, [R2.64] ;  /* 0x0000002402027981 */ /* 0x000ea4000c1e1900 */
[----:B--2---:R-:W0:Y:S02]  /*2530*/  I2F R0, R2 ;  /* 0x0000000200007306 */ /* 0x004e240000201400 */
[----:B0-----:R-:W-:-:S04]  /*2540*/  F2FP.BF16.PACK_AB R0, RZ, R0 ;  /* 0x00000000ff00723e */ /* 0x001fc800000010ff */
[----:B------:R-:W-:Y:S01]  /*2550*/  PRMT R26, R0, 0x7610, R26 ;  /* 0x00007610001a7816 */ /* 0x000fe2000000001a */
[----:B------:R-:W-:Y:S05]  /*2560*/  BRA `(.L_x_15906) ;  /* 0x00000e0000007947 */ /* 0x000fea0003800000 */
.L_x_15907:
[----:B------:R-:W2:Y:S02]  /*2570*/  LDG.E.U16 R2, [R2.64] ;  /* 0x0000002402027981 */ /* 0x000ea4000c1e1500 */
[----:B--2---:R-:W0:Y:S02]  /*2580*/  I2F.S16 R0, R2 ;  /* 0x0000000200007306 */ /* 0x004e240000101400 */
[----:B0-----:R-:W-:-:S04]  /*2590*/  F2FP.BF16.PACK_AB R0, RZ, R0 ;  /* 0x00000000ff00723e */ /* 0x001fc800000010ff */
[----:B------:R-:W-:Y:S01]  /*25a0*/  PRMT R26, R0, 0x7610, R26 ;  /* 0x00007610001a7816 */ /* 0x000fe2000000001a */
[----:B------:R-:W-:Y:S05]  /*25b0*/  BRA `(.L_x_15906) ;  /* 0x00000db000007947 */ /* 0x000fea0003800000 */
.L_x_15902:
        /* <DEDUP_REMOVED lines=9> */
.L_x_15910:
[----:B------:R-:W2:Y:S02]  /*2650*/  LDG.E.U16 R0, [R2.64] ;  /* 0x0000002402007981 */ /* 0x000ea4000c1e1500 */
[----:B--2---:R-:W-:-:S05]  /*2660*/  HADD2.F32 R0, -RZ, R0.H0_H0 ;  /* 0x20000000ff007230 */ /* 0x004fca0000004100 */
[----:B------:R-:W-:-:S04]  /*2670*/  F2FP.BF16.PACK_AB R0, RZ, R0 ;  /* 0x00000000ff00723e */ /* 0x000fc800000010ff */
[----:B------:R-:W-:Y:S01]  /*2680*/  PRMT R26, R0, 0x7610, R26 ;  /* 0x00007610001a7816 */ /* 0x000fe2000000001a */
[----:B------:R-:W-:Y:S05]  /*2690*/  BRA `(.L_x_15906) ;  /* 0x00000cd000007947 */ /* 0x000fea0003800000 */
.L_x_15909:
        /* <DEDUP_REMOVED lines=9> */
.L_x_15912:
[----:B------:R-:W2:Y:S02]  /*2730*/  LDG.E.U16 R2, [R2.64] ;  /* 0x0000002402027981 */ /* 0x000ea4000c1e1500 */
[----:B--2---:R-:W-:-:S05]  /*2740*/  HADD2.F32 R0, -RZ, R2.H0_H0 ;  /* 0x20000002ff007230 */ /* 0x004fca0000004100 */
[----:B------:R-:W-:-:S04]  /*2750*/  F2FP.BF16.PACK_AB R0, RZ, R0 ;  /* 0x00000000ff00723e */ /* 0x000fc800000010ff */
[----:B------:R-:W-:Y:S01]  /*2760*/  PRMT R26, R0, 0x7610, R26 ;  /* 0x00007610001a7816 */ /* 0x000fe2000000001a */
[----:B------:R-:W-:Y:S05]  /*2770*/  BRA `(.L_x_15906) ;  /* 0x00000bf000007947 */ /* 0x000fea0003800000 */
.L_x_15911:
[----:B------:R-:W2:Y:S02]  /*2780*/  LDG.E.64 R2, [R2.64] ;  /* 0x0000002402027981 */ /* 0x000ea4000c1e1b00 */
[----:B--2---:R-:W0:Y:S01]  /*2790*/  F2F.F32.F64 R0, R2 ;  /* 0x0000000200007310 */ /* 0x004e220000301000 */
[----:B------:R-:W0:-:S14]  /*27a0*/  DSETP.GEU.AND P0, PT, |R2|, c[0x2][0x0], PT ;  /* 0x008000000200762a */ /* 0x000e1c0003f0e200 */
[----:B0-----:R-:W-:-:S05]  /*27b0*/  @!P0 FMUL R0, R0, 1.175494350822287508e-38 ;  /* 0x0080000000008820 */ /* 0x001fca0000400000 */
[----:B------:R-:W-:-:S04]  /*27c0*/  F2FP.BF16.PACK_AB R0, RZ, R0 ;  /* 0x00000000ff00723e */ /* 0x000fc800000010ff */
[----:B------:R-:W-:Y:S01]  /*27d0*/  PRMT R26, R0, 0x7610, R26 ;  /* 0x00007610001a7816 */ /* 0x000fe2000000001a */
[----:B------:R-:W-:Y:S05]  /*27e0*/  BRA `(.L_x_15906) ;  /* 0x00000b8000007947 */ /* 0x000fea0003800000 */
.L_x_15901:
        /* <DEDUP_REMOVED lines=14> */
.L_x_15915:
[----:B------:R-:W2:Y:S02]  /*28d0*/  LDG.E.64 R2, [R2.64] ;  /* 0x0000002402027981 */ /* 0x000ea4000c1e1b00 */
[----:B--2---:R-:W0:Y:S01]  /*28e0*/  F2F.F32.F64 R0, R2 ;  /* 0x0000000200007310 */ /* 0x004e220000301000 */
[----:B------:R-:W0:-:S14]  /*28f0*/  DSETP.GEU.AND P0, PT, |R2|, c[0x2][0x0], PT ;  /* 0x008000000200762a */ /* 0x000e1c0003f0e200 */
[----:B0-----:R-:W-:-:S05]  /*2900*/  @!P0 FMUL R0, R0, 1.175494350822287508e-38 ;  /* 0x0080000000008820 */ /* 0x001fca0000400000 */
[----:B------:R-:W-:-:S04]  /*2910*/  F2FP.BF16.PACK_AB R0, RZ, R0 ;  /* 0x00000000ff00723e */ /* 0x000fc800000010ff */
[----:B------:R-:W-:Y:S01]  /*2920*/  PRMT R26, R0, 0x7610, R26 ;  /* 0x00007610001a7816 */ /* 0x000fe2000000001a */
[----:B------:R-:W-:Y:S05]  /*2930*/  BRA `(.L_x_15906) ;  /* 0x00000a3000007947 */ /* 0x000fea0003800000 */
.L_x_15914:
        /* <DEDUP_REMOVED lines=28> */
.L_x_15917:
        /* <DEDUP_REMOVED lines=15> */
.L_x_15916:
[----:B------:R0:W5:Y:S01]  /*2bf0*/  LDG.E.U16 R26, [R2.64] ;  /* 0x00000024021a7981 */ /* 0x000162000c1e1500 */
[----:B------:R-:W-:Y:S05]  /*2c00*/  BRA `(.L_x_15906) ;  /* 0x0000076000007947 */ /* 0x000fea0003800000 */
.L_x_15913:
        /* <DEDUP_REMOVED lines=12> */
.L_x_15920:
        /* <DEDUP_REMOVED lines=21> */
.L_x_15924:
[----:B------:R-:W-:Y:S05]  /*2e20*/  BSYNC B1 ;  /* 0x0000000000017941 */ /* 0x000fea0003800000 */
.L_x_15923:
[----:B------:R-:W-:Y:S01]  /*2e30*/  LEA R3, R0, 0x3b800000, 0x17 ;  /* 0x3b80000000037811 */ /* 0x000fe200078eb8ff */
[----:B------:R-:W-:-:S05]  /*2e40*/  IMAD.SHL.U32 R0, R2, 0x100000, RZ ;  /* 0x0010000002007824 */ /* 0x000fca00078e00ff */
[----:B------:R-:W-:Y:S02]  /*2e50*/  LOP3.LUT R0, R3, R0, R4, 0xfe, !PT ;  /* 0x0000000003007212 */ /* 0x000fe400078efe04 */
.L_x_15922:
[----:B------:R-:W-:Y:S05]  /*2e60*/  BSYNC B0 ;  /* 0x0000000000007941 */ /* 0x000fea0003800000 */
.L_x_15921:
[----:B------:R-:W-:-:S04]  /*2e70*/  F2FP.BF16.PACK_AB R0, RZ, R0 ;  /* 0x00000000ff00723e */ /* 0x000fc800000010ff */
[----:B------:R-:W-:Y:S01]  /*2e80*/  PRMT R26, R0, 0x7610, R26 ;  /* 0x00007610001a7816 */ /* 0x000fe2000000001a */
[----:B------:R-:W-:Y:S05]  /*2e90*/  BRA `(.L_x_15906) ;  /* 0x000004d000007947 */ /* 0x000fea0003800000 */
.L_x_15919:
        /* <DEDUP_REMOVED lines=21> */
.L_x_15928:
[----:B------:R-:W-:Y:S05]  /*2ff0*/  BSYNC B1 ;  /* 0x0000000000017941 */ /* 0x000fea0003800000 */
.L_x_15927:
[----:B------:R-:W-:Y:S01]  /*3000*/  LEA R3, R0, 0x37800000, 0x17 ;  /* 0x3780000000037811 */ /* 0x000fe200078eb8ff */
[----:B------:R-:W-:-:S05]  /*3010*/  IMAD.SHL.U32 R0, R2, 0x200000, RZ ;  /* 0x0020000002007824 */ /* 0x000fca00078e00ff */
[----:B------:R-:W-:Y:S02]  /*3020*/  LOP3.LUT R0, R3, R0, R4, 0xfe, !PT ;  /* 0x0000000003007212 */ /* 0x000fe400078efe04 */
.L_x_15926:
[----:B------:R-:W-:Y:S05]  /*3030*/  BSYNC B0 ;  /* 0x0000000000007941 */ /* 0x000fea0003800000 */
.L_x_15925:
[----:B------:R-:W-:-:S04]  /*3040*/  F2FP.BF16.PACK_AB R0, RZ, R0 ;  /* 0x00000000ff00723e */ /* 0x000fc800000010ff */
[----:B------:R-:W-:Y:S01]  /*3050*/  PRMT R26, R0, 0x7610, R26 ;  /* 0x00007610001a7816 */ /* 0x000fe2000000001a */
[----:B------:R-:W-:Y:S05]  /*3060*/  BRA `(.L_x_15906) ;  /* 0x0000030000007947 */ /* 0x000fea0003800000 */
.L_x_15918:
        /* <DEDUP_REMOVED lines=14> */
.L_x_15932:
[----:B------:R-:W-:Y:S05]  /*3150*/  BSYNC B0 ;  /* 0x0000000000007941 */ /* 0x000fea0003800000 */
.L_x_15931:
[----:B------:R-:W-:-:S04]  /*3160*/  F2FP.BF16.PACK_AB R0, RZ, R0 ;  /* 0x00000000ff00723e */ /* 0x000fc800000010ff */
[----:B------:R-:W-:Y:S01]  /*3170*/  PRMT R26, R0, 0x7610, R26 ;  /* 0x00007610001a7816 */ /* 0x000fe2000000001a */
[----:B------:R-:W-:Y:S05]  /*3180*/  BRA `(.L_x_15906) ;  /* 0x000001e000007947 */ /* 0x000fea0003800000 */
.L_x_15905:
        /* <DEDUP_REMOVED lines=21> */
.L_x_15930:
[----:B------:R-:W2:Y:S02]  /*32e0*/  LDG.E.64 R2, [R2.64] ;  /* 0x0000002402027981 */ /* 0x000ea4000c1e1b00 */
[----:B--2---:R-:W0:Y:S02]  /*32f0*/  I2F.U64 R0, R2 ;  /* 0x0000000200007312 */ /* 0x004e240000301000 */
[----:B0-----:R-:W-:-:S04]  /*3300*/  F2FP.BF16.PACK_AB R0, RZ, R0 ;  /* 0x00000000ff00723e */ /* 0x001fc800000010ff */
[----:B------:R-:W-:Y:S01]  /*3310*/  PRMT R26, R0, 0x7610, R26 ;  /* 0x00007610001a7816 */ /* 0x000fe2000000001a */
[----:B------:R-:W-:Y:S05]  /*3320*/  BRA `(.L_x_15906) ;  /* 0x0000004000007947 */ /* 0x000fea0003800000 */
.L_x_15929:
[----:B------:R-:W2:Y:S02]  /*3330*/  LDG.E R2, [R2.64] ;  /* 0x0000002402027981 */ /* 0x000ea4000c1e1900 */
[----:B--2---:R-:W0:Y:S02]  /*3340*/  I2F.U32 R0, R2 ;  /* 0x0000000200007306 */ /* 0x004e240000201000 */
[----:B0-----:R-:W-:-:S04]  /*3350*/  F2FP.BF16.PACK_AB R0, RZ, R0 ;  /* 0x00000000ff00723e */ /* 0x001fc800000010ff */
[----:B------:R-:W-:Y:S02]  /*3360*/  PRMT R26, R0, 0x7610, R26 ;  /* 0x00007610001a7816 */ /* 0x000fe4000000001a */
.L_x_15906:
[----:B------:R-:W-:-:S05]  /*3370*/  IADD3 R23, R23, 0x80, RZ ;  /* 0x0000008017177810 */ /* 0x000fca0007ffe0ff */
.L_x_15900:
[----:B------:R-:W-:Y:S05]  /*3380*/  BSYNC B6 ;  /* 0x0000000000067941 */ /* 0x000fea0003800000 */
.L_x_15899:
        /* <DEDUP_REMOVED lines=23> */
.L_x_15938:
[----:B------:R-:W2:Y:S02]  /*3500*/  LDG.E.U8 R2, [R2.64] ;  /* 0x0000002402027981 */ /* 0x000ea4000c1e1100 */
[----:B--2---:R-:W0:Y:S02]  /*3510*/  I2F.U16 R0, R2 ;  /* 0x0000000200007306 */ /* 0x004e240000101000 */
[----:B0-----:R-:W-:-:S04]  /*3520*/  F2FP.BF16.PACK_AB R0, RZ, R0 ;  /* 0x00000000ff00723e */ /* 0x001fc800000010ff */
[----:B------:R-:W-:Y:S01]  /*3530*/  PRMT R24, R0, 0x7610, R24 ;  /* 0x0000761000187816 */ /* 0x000fe20000000018 */
[----:B------:R-:W-:Y:S05]  /*3540*/  BRA `(.L_x_15934) ;  /* 0x00000f0000007947 */ /* 0x000fea0003800000 */
.L_x_15937:
        /* <DEDUP_REMOVED lines=11> */
.L_x_15941:
[----:B------:R-:W2:Y:S02]  /*3600*/  LDG.E R2, [R2.64] ;  /* 0x0000002402027981 */ /* 0x000ea4000c1e1900 */
[----:B--2---:R-:W0:Y:S02]  /*3610*/  I2F R0, R2 ;  /* 0x0000000200007306 */ /* 0x004e240000201400 */
[----:B0-----:R-:W-:-:S04]  /*3620*/  F2FP.BF16.PACK_AB R0, RZ, R0 ;  /* 0x00000000ff00723e */ /* 0x001fc800000010ff */
[----:B------:R-:W-:Y:S01]  /*3630*/  PRMT R24, R0, 0x7610, R24 ;  /* 0x0000761000187816 */ /* 0x000fe20000000018 */
[----:B------:R-:W-:Y:S05]  /*3640*/  BRA `(.L_x_15934) ;  /* 0x00000e0000007947 */ /* 0x000fea0003800000 */
.L_x_15940:
[----:B------:R-:W2:Y:S02]  /*3650*/  LDG.E.U16 R2, [R2.64] ;  /* 0x0000002402027981 */ /* 0x000ea4000c1e1500 */
[----:B--2---:R-:W0:Y:S02]  /*3660*/  I2F.S16 R0, R2 ;  /* 0x0000000200007306 */ /* 0x004e240000101400 */
[----:B0-----:R-:W-:-:S04]  /*3670*/  F2FP.BF16.PACK_AB R0, RZ, R0 ;  /* 0x00000000ff00723e */ /* 0x001fc800000010ff */
[----:B------:R-:W-:Y:S01]  /*3680*/  PRMT R24, R0, 0x7610, R24 ;  /* 0x0000761000187816 */ /* 0x000fe20000000018 */
[----:B------:R-:W-:Y:S05]  /*3690*/  BRA `(.L_x_15934) ;  /* 0x00000db000007947 */ /* 0x000fea0003800000 */
.L_x_15936:
        /* <DEDUP_REMOVED lines=9> */
.L_x_15943:
[----:B------:R-:W2:Y:S02]  /*3730*/  LDG.E.U16 R0, [R2.64] ;  /* 0x0000002402007981 */ /* 0x000ea4000c1e1500 */
[----:B--2---:R-:W-:-:S05]  /*3740*/  HADD2.F32 R0, -RZ, R0.H0_H0 ;  /* 0x20000000ff007230 */ /* 0x004fca0000004100 */
[----:B------:R-:W-:-:S04]  /*3750*/  F2FP.BF16.PACK_AB R0, RZ, R0 ;  /* 0x00000000ff00723e */ /* 0x000fc800000010ff */
[----:B------:R-:W-:Y:S01]  /*3760*/  PRMT R24, R0, 0x7610, R24 ;  /* 0x0000761000187816 */ /* 0x000fe20000000018 */
[----:B------:R-:W-:Y:S05]  /*3770*/  BRA `(.L_x_15934) ;  /* 0x00000cd000007947 */ /* 0x000fea0003800000 */
.L_x_15942:
        /* <DEDUP_REMOVED lines=9> */
.L_x_15945:
[----:B------:R-:W2:Y:S02]  /*3810*/  LDG.E.U16 R2, [R2.64] ;  /* 0x0000002402027981 */ /* 0x000ea4000c1e1500 */
[----:B--2---:R-:W-:-:S05]  /*3820*/  HADD2.F32 R0, -RZ, R2.H0_H0 ;  /* 0x20000002ff007230 */ /* 0x004fca0000004100 */
[----:B------:R-:W-:-:S04]  /*3830*/  F2FP.BF16.PACK_AB R0, RZ, R0 ;  /* 0x00000000ff00723e */ /* 0x000fc800000010ff */
[----:B------:R-:W-:Y:S01]  /*3840*/  PRMT R24, R0, 0x7610, R24 ;  /* 0x0000761000187816 */ /* 0x000fe20000000018 */
[----:B------:R-:W-:Y:S05]  /*3850*/  BRA `(.L_x_15934) ;  /* 0x00000bf000007947 */ /* 0x000fea0003800000 */
.L_x_15944:
[----:B------:R-:W2:Y:S02]  /*3860*/  LDG.E.64 R2, [R2.64] ;  /* 0x0000002402027981 */ /* 0x000ea4000c1e1b00 */
[----:B--2---:R-:W0:Y:S01]  /*3870*/  F2F.F32.F64 R0, R2 ;  /* 0x0000000200007310 */ /* 0x004e220000301000 */
[----:B------:R-:W0:-:S14]  /*3880*/  DSETP.GEU.AND P0, PT, |R2|, c[0x2][0x0], PT ;  /* 0x008000000200762a */ /* 0x000e1c0003f0e200 */
[----:B0-----:R-:W-:-:S05]  /*3890*/  @!P0 FMUL R0, R0, 1.175494350822287508e-38 ;  /* 0x0080000000008820 */ /* 0x001fca0000400000 */
[----:B------:R-:W-:-:S04]  /*38a0*/  F2FP.BF16.PACK_AB R0, RZ, R0 ;  /* 0x00000000ff00723e */ /* 0x000fc800000010ff */
[----:B------:R-:W-:Y:S01]  /*38b0*/  PRMT R24, R0, 0x7610, R24 ;  /* 0x0000761000187816 */ /* 0x000fe20000000018 */
[----:B------:R-:W-:Y:S05]  /*38c0*/  BRA `(.L_x_15934) ;  /* 0x00000b8000007947 */ /* 0x000fea0003800000 */
.L_x_15935:
        /* <DEDUP_REMOVED lines=14> */
.L_x_15948:
[----:B------:R-:W2:Y:S02]  /*39b0*/  LDG.E.64 R2, [R2.64] ;  /* 0x0000002402027981 */ /* 0x000ea4000c1e1b00 */
[----:B--2---:R-:W0:Y:S01]  /*39c0*/  F2F.F32.F64 R0, R2 ;  /* 0x0000000200007310 */ /* 0x004e220000301000 */
[----:B------:R-:W0:-:S14]  /*39d0*/  DSETP.GEU.AND P0, PT, |R2|, c[0x2][0x0], PT ;  /* 0x008000000200762a */ /* 0x000e1c0003f0e200 */
[----:B0-----:R-:W-:-:S05]  /*39e0*/  @!P0 FMUL R0, R0, 1.175494350822287508e-38 ;  /* 0x0080000000008820 */ /* 0x001fca0000400000 */
[----:B------:R-:W-:-:S04]  /*39f0*/  F2FP.BF16.PACK_AB R0, RZ, R0 ;  /* 0x00000000ff00723e */ /* 0x000fc800000010ff */
[----:B------:R-:W-:Y:S01]  /*3a00*/  PRMT R24, R0, 0x7610, R24 ;  /* 0x0000761000187816 */ /* 0x000fe20000000018 */
[----:B------:R-:W-:Y:S05]  /*3a10*/  BRA `(.L_x_15934) ;  /* 0x00000a3000007947 */ /* 0x000fea0003800000 */
.L_x_15947:
        /* <DEDUP_REMOVED lines=28> */
.L_x_15950:
        /* <DEDUP_REMOVED lines=15> */
.L_x_15949:
[----:B------:R0:W5:Y:S01]  /*3cd0*/  LDG.E.U16 R24, [R2.64] ;  /* 0x0000002402187981 */ /* 0x000162000c1e1500 */
[----:B------:R-:W-:Y:S05]  /*3ce0*/  BRA `(.L_x_15934) ;  /* 0x0000076000007947 */ /* 0x000fea0003800000 */
.L_x_15946:
        /* <DEDUP_REMOVED lines=12> */
.L_x_15953:
        /* <DEDUP_REMOVED lines=21> */
.L_x_15957:
[----:B------:R-:W-:Y:S05]  /*3f00*/  BSYNC B1 ;  /* 0x0000000000017941 */ /* 0x000fea0003800000 */
.L_x_15956:
[----:B------:R-:W-:Y:S01]  /*3f10*/  LEA R3, R0, 0x3b800000, 0x17 ;  /* 0x3b80000000037811 */ /* 0x000fe200078eb8ff */
[----:B------:R-:W-:-:S05]  /*3f20*/  IMAD.SHL.U32 R0, R2, 0x100000, RZ ;  /* 0x0010000002007824 */ /* 0x000fca00078e00ff */
[----:B------:R-:W-:Y:S02]  /*3f30*/  LOP3.LUT R0, R3, R0, R4, 0xfe, !PT ;  /* 0x0000000003007212 */ /* 0x000fe400078efe04 */
.L_x_15955:
[----:B------:R-:W-:Y:S05]  /*3f40*/  BSYNC B0 ;  /* 0x0000000000007941 */ /* 0x000fea0003800000 */
.L_x_15954:
[----:B------:R-:W-:-:S04]  /*3f50*/  F2FP.BF16.PACK_AB R0, RZ, R0 ;  /* 0x00000000ff00723e */ /* 0x000fc800000010ff */
[----:B------:R-:W-:Y:S01]  /*3f60*/  PRMT R24, R0, 0x7610, R24 ;  /* 0x0000761000187816 */ /* 0x000fe20000000018 */
[----:B------:R-:W-:Y:S05]  /*3f70*/  BRA `(.L_x_15934) ;  /* 0x000004d000007947 */ /* 0x000fea0003800000 */
.L_x_15952:
        /* <DEDUP_REMOVED lines=21> */
.L_x_15961:
[----:B------:R-:W-:Y:S05]  /*40d0*/  BSYNC B1 ;  /* 0x0000000000017941 */ /* 0x000fea0003800000 */
.L_x_15960:
[----:B------:R-:W-:Y:S01]  /*40e0*/  LEA R3, R0, 0x37800000, 0x17 ;  /* 0x3780000000037811 */ /* 0x000fe200078eb8ff */
[----:B------:R-:W-:-:S05]  /*40f0*/  IMAD.SHL.U32 R0, R2, 0x200000, RZ ;  /* 0x0020000002007824 */ /* 0x000fca00078e00ff */
[----:B------:R-:W-:Y:S02]  /*4100*/  LOP3.LUT R0, R3, R0, R4, 0xfe, !PT ;  /* 0x0000000003007212 */ /* 0x000fe400078efe04 */
.L_x_15959:
[----:B------:R-:W-:Y:S05]  /*4110*/  BSYNC B0 ;  /* 0x0000000000007941 */ /* 0x000fea0003800000 */
.L_x_15958:
[----:B------:R-:W-:-:S04]  /*4120*/  F2FP.BF16.PACK_AB R0, RZ, R0 ;  /* 0x00000000ff00723e */ /* 0x000fc800000010ff */
[----:B------:R-:W-:Y:S01]  /*4130*/  PRMT R24, R0, 0x7610, R24 ;  /* 0x0000761000187816 */ /* 0x000fe20000000018 */
[----:B------:R-:W-:Y:S05]  /*4140*/  BRA `(.L_x_15934) ;  /* 0x0000030000007947 */ /* 0x000fea0003800000 */
.L_x_15951:
        /* <DEDUP_REMOVED lines=14> */
.L_x_15965:
[----:B------:R-:W-:Y:S05]  /*4230*/  BSYNC B0 ;  /* 0x0000000000007941 */ /* 0x000fea0003800000 */
.L_x_15964:
[----:B------:R-:W-:-:S04]  /*4240*/  F2FP.BF16.PACK_AB R0, RZ, R0 ;  /* 0x00000000ff00723e */ /* 0x000fc800000010ff */
[----:B------:R-:W-:Y:S01]  /*4250*/  PRMT R24, R0, 0x7610, R24 ;  /* 0x0000761000187816 */ /* 0x000fe20000000018 */
[----:B------:R-:W-:Y:S05]  /*4260*/  BRA `(.L_x_15934) ;  /* 0x000001e000007947 */ /* 0x000fea0003800000 */
.L_x_15939:
        /* <DEDUP_REMOVED lines=21> */
.L_x_15963:
[----:B------:R-:W2:Y:S02]  /*43c0*/  LDG.E.64 R2, [R2.64] ;  /* 0x0000002402027981 */ /* 0x000ea4000c1e1b00 */
[----:B--2---:R-:W0:Y:S02]  /*43d0*/  I2F.U64 R0, R2 ;  /* 0x0000000200007312 */ /* 0x004e240000301000 */
[----:B0-----:R-:W-:-:S04]  /*43e0*/  F2FP.BF16.PACK_AB R0, RZ, R0 ;  /* 0x00000000ff00723e */ /* 0x001fc800000010ff */
[----:B------:R-:W-:Y:S01]  /*43f0*/  PRMT R24, R0, 0x7610, R24 ;  /* 0x0000761000187816 */ /* 0x000fe20000000018 */
[----:B------:R-:W-:Y:S05]  /*4400*/  BRA `(.L_x_15934) ;  /* 0x0000004000007947 */ /* 0x000fea0003800000 */
.L_x_15962:
[----:B------:R-:W2:Y:S02]  /*4410*/  LDG.E R2, [R2.64] ;  /* 0x0000002402027981 */ /* 0x000ea4000c1e1900 */
[----:B--2---:R-:W0:Y:S02]  /*4420*/  I2F.U32 R0, R2 ;  /* 0x0000000200007306 */ /* 0x004e240000201000 */
[----:B0-----:R-:W-:-:S04]  /*4430*/  F2FP.BF16.PACK_AB R0, RZ, R0 ;  /* 0x00000000ff00723e */ /* 0x001fc800000010ff */
[----:B------:R-:W-:Y:S02]  /*4440*/  PRMT R24, R0, 0x7610, R24 ;  /* 0x0000761000187816 */ /* 0x000fe40000000018 */
.L_x_15934:
[----:B------:R-:W-:Y:S05]  /*4450*/  BSYNC B6 ;  /* 0x0000000000067941 */ /* 0x000fea0003800000 */
.L_x_15933:
[----:B------:R-:W1:Y:S01]  /*4460*/  S2R R23, SR_TID.X ;  /* 0x0000000000177919 */ /* 0x000e620000002100 */
[----:B------:R-:W2:Y:S01]  /*4470*/  LDC.U8 R17, c[0x0][0x184] ;  /* 0x00006100ff117b82 */ /* 0x000ea20000000000 */
[----:B------:R-:W-:Y:S01]  /*4480*/  BSSY B6, `(.L_x_15966) ;  /* 0x000011b000067945 */ /* 0x000fe20003800000 */
[C---:B-1----:R-:W-:Y:S02]  /*4490*/  IADD3 R25, R23.reuse, 0x80, RZ ;  /* 0x0000008017197810 */ /* 0x042fe40007ffe0ff */
[----:B0-----:R-:W-:Y:S02]  /*44a0*/  IADD3 R3, R23, 0x100, RZ ;  /* 0x0000010017037810 */ /* 0x001fe40007ffe0ff */
[-C--:B------:R-:W-:Y:S02]  /*44b0*/  ISETP.GE.AND P4, PT, R25, R18.reuse, PT ;  /* 0x000000121900720c */ /* 0x080fe40003f86270 */
[----:B------:R-:W-:Y:S02]  /*44c0*/  IADD3 R5, R23, 0x180, RZ ;  /* 0x0000018017057810 */ /* 0x000fe40007ffe0ff */
[----:B------:R-:W-:-:S02]  /*44d0*/  ISETP.GE.AND P2, PT, R3, R18, PT ;  /* 0x000000120300720c */ /* 0x000fc40003f46270 */
[-C--:B------:R-:W-:Y:S02]  /*44e0*/  ISETP.GE.AND P3, PT, R5, R18.reuse, PT ;  /* 0x000000120500720c */ /* 0x080fe40003f66270 */
[----:B------:R-:W-:-:S05]  /*44f0*/  ISETP.GE.AND P1, PT, R23, R18, PT ;  /* 0x000000121700720c */ /* 0x000fca0003f26270 */
[----:B-----5:R-:W-:-:S04]  /*4500*/  @!P4 PRMT R16, RZ, 0x5410, R16 ;  /* 0x00005410ff10c816 */ /* 0x020fc80000000010 */
[----:B------:R-:W-:Y:S02]  /*4510*/  @!P4 FSETP.NEU.FTZ.AND P5, PT, R16, RZ, PT ;  /* 0x000000ff1000c20b */ /* 0x000fe40003fbd000 */
[----:B------:R-:W-:Y:S02]  /*4520*/  @!P2 PRMT R26, RZ, 0x5410, R26 ;  /* 0x00005410ff1aa816 */ /* 0x000fe4000000001a */
[----:B------:R-:W-:Y:S02]  /*4530*/  @!P3 PRMT R24, RZ, 0x5410, R24 ;  /* 0x00005410ff18b816 */ /* 0x000fe40000000018 */
[----:B------:R-:W-:Y:S02]  /*4540*/  @!P2 FSETP.NEU.FTZ.AND P6, PT, R26, RZ, PT ;  /* 0x000000ff1a00a20b */ /* 0x000fe40003fdd000 */
[----:B------:R-:W-:Y:S02]  /*4550*/  @!P4 SEL R26, RZ, 0x1, P5 ;  /* 0x00000001ff1ac807 */ /* 0x000fe40002800000 */
[----:B------:R-:W-:-:S02]  /*4560*/  @!P1 PRMT R22, RZ, 0x5410, R22 ;  /* 0x00005410ff169816 */ /* 0x000fc40000000016 */
[----:B------:R-:W-:Y:S02]  /*4570*/  @!P2 SEL R16, RZ, 0x1, P6 ;  /* 0x00000001ff10a807 */ /* 0x000fe40003000000 */
[----:B------:R-:W-:Y:S02]  /*4580*/  P2R R27, PR, RZ, 0x20 ;  /* 0x00000020ff1b7803 */ /* 0x000fe40000000000 */
[----:B------:R-:W-:Y:S02]  /*4590*/  @!P3 FSETP.NEU.FTZ.AND P5, PT, R24, RZ, PT ;  /* 0x000000ff1800b20b */ /* 0x000fe40003fbd000 */
[----:B------:R-:W-:Y:S02]  /*45a0*/  @!P1 FSETP.NEU.FTZ.AND P0, PT, R22, RZ, PT ;  /* 0x000000ff1600920b */ /* 0x000fe40003f1d000 */
[----:B------:R-:W-:Y:S02]  /*45b0*/  P2R R24, PR, RZ, 0x40 ;  /* 0x00000040ff187803 */ /* 0x000fe40000000000 */
[----:B------:R-:W-:-:S02]  /*45c0*/  @!P1 SEL R3, RZ, 0x1, P0 ;  /* 0x00000001ff039807 */ /* 0x000fc40000000000 */
[----:B------:R-:W-:-:S05]  /*45d0*/  @!P3 SEL R2, RZ, 0x1, P5 ;  /* 0x00000001ff02b807 */ /* 0x000fca0002800000 */
[----:B------:R-:W-:Y:S01]  /*45e0*/  P2R R22, PR, RZ, 0x20 ;  /* 0x00000020ff167803 */ /* 0x000fe20000000000 */
        /* <DEDUP_REMOVED lines=20> */
.L_x_15971:
[----:B------:R0:W-:Y:S01]  /*4730*/  STG.E.U8 [R8.64], R3 ;  /* 0x0000000308007986 */ /* 0x0001e2000c101124 */
[----:B------:R-:W-:Y:S01]  /*4740*/  IMAD.MOV.U32 R23, RZ, RZ, R25 ;  /* 0x000000ffff177224 */ /* 0x000fe200078e0019 */
[----:B------:R-:W-:Y:S05]  /*4750*/  BRA `(.L_x_15967) ;  /* 0x00000ed000007947 */ /* 0x000fea0003800000 */
.L_x_15970:
[----:B------:R-:W-:-:S13]  /*4760*/  ISETP.NE.AND P0, PT, R0, 0x2, PT ;  /* 0x000000020000780c */ /* 0x000fda0003f05270 */
[----:B------:R-:W-:Y:S05]  /*4770*/  @!P0 BRA `(.L_x_15973) ;  /* 0x000000c000008947 */ /* 0x000fea0003800000 */
[----:B------:R-:W-:-:S13]  /*4780*/  ISETP.NE.AND P0, PT, R0, 0x3, PT ;  /* 0x000000030000780c */ /* 0x000fda0003f05270 */
[----:B------:R-:W-:Y:S05]  /*4790*/  @!P0 BRA `(.L_x_15974) ;  /* 0x0000007000008947 */ /* 0x000fea0003800000 */
[----:B------:R-:W-:-:S13]  /*47a0*/  ISETP.NE.AND P0, PT, R0, 0x4, PT ;  /* 0x000000040000780c */ /* 0x000fda0003f05270 */
[----:B------:R-:W-:Y:S05]  /*47b0*/  @P0 BRA `(.L_x_15972) ;  /* 0x00000cb000000947 */ /* 0x000fea0003800000 */
[--C-:B------:R-:W-:Y:S01]  /*47c0*/  SHF.R.S32.HI R5, RZ, 0x1f, R3.reuse ;  /* 0x0000001fff057819 */ /* 0x100fe20000011403 */
[----:B------:R-:W-:Y:S02]  /*47d0*/  IMAD.MOV.U32 R4, RZ, RZ, R3 ;  /* 0x000000ffff047224 */ /* 0x000fe400078e0003 */
[----:B------:R-:W-:-:S03]  /*47e0*/  IMAD.MOV.U32 R23, RZ, RZ, R25 ;  /* 0x000000ffff177224 */ /* 0x000fc600078e0019 */
[----:B------:R0:W-:Y:S01]  /*47f0*/  STG.E.64 [R8.64], R4 ;  /* 0x0000000408007986 */ /* 0x0001e2000c101b24 */
[----:B------:R-:W-:Y:S05]  /*4800*/  BRA `(.L_x_15967) ;  /* 0x00000e2000007947 */ /* 0x000fea0003800000 */
.L_x_15974:
[----:B------:R0:W-:Y:S01]  /*4810*/  STG.E [R8.64], R3 ;  /* 0x0000000308007986 */ /* 0x0001e2000c101924 */
[----:B------:R-:W-:Y:S01]  /*4820*/  IMAD.MOV.U32 R23, RZ, RZ, R25 ;  /* 0x000000ffff177224 */ /* 0x000fe200078e0019 */
[----:B------:R-:W-:Y:S05]  /*4830*/  BRA `(.L_x_15967) ;  /* 0x00000df000007947 */ /* 0x000fea0003800000 */
.L_x_15973:
[----:B------:R0:W-:Y:S01]  /*4840*/  STG.E.U16 [R8.64], R3 ;  /* 0x0000000308007986 */ /* 0x0001e2000c101524 */
[----:B------:R-:W-:Y:S01]  /*4850*/  IMAD.MOV.U32 R23, RZ, RZ, R25 ;  /* 0x000000ffff177224 */ /* 0x000fe200078e0019 */
[----:B------:R-:W-:Y:S05]  /*4860*/  BRA `(.L_x_15967) ;  /* 0x00000dc000007947 */ /* 0x000fea0003800000 */
.L_x_15969:
[----:B------:R-:W-:-:S13]  /*4870*/  ISETP.GT.AND P0, PT, R0, 0x6, PT ;  /* 0x000000060000780c */ /* 0x000fda0003f04270 */
[----:B------:R-:W-:Y:S05]  /*4880*/  @P0 BRA `(.L_x_15975) ;  /* 0x000000d000000947 */ /* 0x000fea0003800000 */
[----:B------:R-:W-:-:S13]  /*4890*/  ISETP.NE.AND P0, PT, R0, 0x5, PT ;  /* 0x000000050000780c */ /* 0x000fda0003f05270 */
[----:B------:R-:W-:Y:S05]  /*48a0*/  @!P0 BRA `(.L_x_15976) ;  /* 0x0000006000008947 */ /* 0x000fea0003800000 */
[----:B------:R-:W-:-:S13]  /*48b0*/  ISETP.NE.AND P0, PT, R0, 0x6, PT ;  /* 0x000000060000780c */ /* 0x000fda0003f05270 */
[----:B------:R-:W-:Y:S05]  /*48c0*/  @P0 BRA `(.L_x_15972) ;  /* 0x00000ba000000947 */ /* 0x000fea0003800000 */
[----:B------:R-:W0:Y:S01]  /*48d0*/  I2F.S16 R3, R3 ;  /* 0x0000000300037306 */ /* 0x000e220000101400 */
[----:B------:R-:W-:Y:S01]  /*48e0*/  IMAD.MOV.U32 R23, RZ, RZ, R25 ;  /* 0x000000ffff177224 */ /* 0x000fe200078e0019 */
[----:B0-----:R0:W-:Y:S01]  /*48f0*/  STG.E [R8.64], R3 ;  /* 0x0000000308007986 */ /* 0x0011e2000c101924 */
[----:B------:R-:W-:Y:S05]  /*4900*/  BRA `(.L_x_15967) ;  /* 0x00000d2000007947 */ /* 0x000fea0003800000 */
.L_x_15976:
[----:B------:R-:W0:Y:S01]  /*4910*/  I2F.S16 R0, R3 ;  /* 0x0000000300007306 */ /* 0x000e220000101400 */
[----:B------:R-:W-:Y:S01]  /*4920*/  IMAD.MOV.U32 R23, RZ, RZ, R25 ;  /* 0x000000ffff177224 */ /* 0x000fe200078e0019 */
[----:B0-----:R-:W-:-:S05]  /*4930*/  F2FP.PACK_AB R0, RZ, R0 ;  /* 0x00000000ff00723e */ /* 0x001fca00000000ff */
[----:B------:R0:W-:Y:S01]  /*4940*/  STG.E.U16 [R8.64], R0 ;  /* 0x0000000008007986 */ /* 0x0001e2000c101524 */
[----:B------:R-:W-:Y:S05]  /*4950*/  BRA `(.L_x_15967) ;  /* 0x00000cd000007947 */ /* 0x000fea0003800000 */
.L_x_15975:
[----:B------:R-:W-:-:S13]  /*4960*/  ISETP.NE.AND P0, PT, R0, 0x7, PT ;  /* 0x000000070000780c */ /* 0x000fda0003f05270 */
[----:B------:R-:W-:Y:S05]  /*4970*/  @!P0 BRA `(.L_x_15977) ;  /* 0x000000f000008947 */ /* 0x000fea0003800000 */
[----:B------:R-:W-:-:S13]  /*4980*/  ISETP.NE.AND P0, PT, R0, 0x8, PT ;  /* 0x000000080000780c */ /* 0x000fda0003f05270 */
[----:B------:R-:W-:Y:S05]  /*4990*/  @!P0 BRA `(.L_x_15978) ;  /* 0x0000007000008947 */ /* 0x000fea0003800000 */
[----:B------:R-:W-:-:S13]  /*49a0*/  ISETP.NE.AND P0, PT, R0, 0x9, PT ;  /* 0x000000090000780c */ /* 0x000fda0003f05270 */
[----:B------:R-:W-:Y:S05]  /*49b0*/  @P0 BRA `(.L_x_15972) ;  /* 0x00000ab000000947 */ /* 0x000fea0003800000 */
[----:B------:R-:W0:Y:S01]  /*49c0*/  I2F.S16 R4, R3 ;  /* 0x0000000300047306 */ /* 0x000e220000101400 */
[----:B------:R-:W-:Y:S02]  /*49d0*/  IMAD.MOV.U32 R5, RZ, RZ, RZ ;  /* 0x000000ffff057224 */ /* 0x000fe400078e00ff */
[----:B------:R-:W-:-:S03]  /*49e0*/  IMAD.MOV.U32 R23, RZ, RZ, R25 ;  /* 0x000000ffff177224 */ /* 0x000fc600078e0019 */
[----:B0-----:R0:W-:Y:S01]  /*49f0*/  STG.E.64 [R8.64], R4 ;  /* 0x0000000408007986 */ /* 0x0011e2000c101b24 */
[----:B------:R-:W-:Y:S05]  /*4a00*/  BRA `(.L_x_15967) ;  /* 0x00000c2000007947 */ /* 0x000fea0003800000 */
.L_x_15978:
[----:B------:R-:W0:Y:S01]  /*4a10*/  I2F.S16 R3, R3 ;  /* 0x0000000300037306 */ /* 0x000e220000101400 */
[----:B------:R-:W-:Y:S01]  /*4a20*/  IMAD.MOV.U32 R23, RZ, RZ, R25 ;  /* 0x000000ffff177224 */ /* 0x000fe200078e0019 */
[----:B0-----:R-:W-:-:S04]  /*4a30*/  F2FP.PACK_AB R3, RZ, R3 ;  /* 0x00000003ff03723e */ /* 0x001fc800000000ff */
[----:B------:R-:W-:-:S05]  /*4a40*/  PRMT R3, R3, 0x5410, RZ ;  /* 0x0000541003037816 */ /* 0x000fca00000000ff */
[----:B------:R0:W-:Y:S01]  /*4a50*/  STG.E [R8.64], R3 ;  /* 0x0000000308007986 */ /* 0x0001e2000c101924 */
[----:B------:R-:W-:Y:S05]  /*4a60*/  BRA `(.L_x_15967) ;  /* 0x00000bc000007947 */ /* 0x000fea0003800000 */
.L_x_15977:
[----:B------:R-:W0:Y:S01]  /*4a70*/  I2F.F64.S16 R4, R3 ;  /* 0x0000000300047312 */ /* 0x000e220000101c00 */
[----:B------:R-:W-:Y:S01]  /*4a80*/  IMAD.MOV.U32 R23, RZ, RZ, R25 ;  /* 0x000000ffff177224 */ /* 0x000fe200078e0019 */
[----:B0-----:R0:W-:Y:S01]  /*4a90*/  STG.E.64 [R8.64], R4 ;  /* 0x0000000408007986 */ /* 0x0011e2000c101b24 */
[----:B------:R-:W-:Y:S05]  /*4aa0*/  BRA `(.L_x_15967) ;  /* 0x00000b8000007947 */ /* 0x000fea0003800000 */
.L_x_15968:
        /* <DEDUP_REMOVED lines=8> */
[----:B------:R-:W-:Y:S01]  /*4b30*/  SEL R3, RZ, 0x1, P0 ;  /* 0x00000001ff037807 */ /* 0x000fe20000000000 */
[----:B------:R-:W-:-:S04]  /*4b40*/  IMAD.MOV.U32 R23, RZ, RZ, R25 ;  /* 0x000000ffff177224 */ /* 0x000fc800078e0019 */
[----:B------:R0:W-:Y:S01]  /*4b50*/  STG.E.U8 [R8.64], R3 ;  /* 0x0000000308007986 */ /* 0x0001e2000c101124 */
[----:B------:R-:W-:Y:S05]  /*4b60*/  BRA `(.L_x_15967) ;  /* 0x00000ac000007947 */ /* 0x000fea0003800000 */
.L_x_15981:
[----:B------:R-:W0:Y:S01]  /*4b70*/  I2F.F64.S16 R4, R3 ;  /* 0x0000000300047312 */ /* 0x000e220000101c00 */
[----:B------:R-:W-:Y:S01]  /*4b80*/  CS2R R6, SRZ ;  /* 0x0000000000067805 */ /* 0x000fe2000001ff00 */
[----:B------:R-:W-:-:S04]  /*4b90*/  IMAD.MOV.U32 R23, RZ, RZ, R25 ;  /* 0x000000ffff177224 */ /* 0x000fc800078e0019 */
[----:B0-----:R0:W-:Y:S01]  /*4ba0*/  STG.E.128 [R8.64], R4 ;  /* 0x0000000408007986 */ /* 0x0011e2000c101d24 */
[----:B------:R-:W-:Y:S05]  /*4bb0*/  BRA `(.L_x_15967) ;  /* 0x00000a7000007947 */ /* 0x000fea0003800000 */
.L_x_15980:
        /* <DEDUP_REMOVED lines=21> */
.L_x_15985:
[----:B------:R-:W-:Y:S05]  /*4d10*/  BSYNC B0 ;  /* 0x0000000000007941 */ /* 0x000fea0003800000 */
.L_x_15984:
[----:B------:R-:W-:Y:S01]  /*4d20*/  LOP3.LUT R5, R0, R5, RZ, 0xfc, !PT ;  /* 0x0000000500057212 */ /* 0x000fe200078efcff */
[----:B------:R-:W-:-:S04]  /*4d30*/  IMAD.MOV.U32 R23, RZ, RZ, R25 ;  /* 0x000000ffff177224 */ /* 0x000fc800078e0019 */
[----:B------:R0:W-:Y:S01]  /*4d40*/  STG.E.U8 [R8.64], R5 ;  /* 0x0000000508007986 */ /* 0x0001e2000c101124 */
[----:B------:R-:W-:Y:S05]  /*4d50*/  BRA `(.L_x_15967) ;  /* 0x000008d000007947 */ /* 0x000fea0003800000 */
.L_x_15983:
        /* <DEDUP_REMOVED lines=13> */
.L_x_15987:
[----:B------:R-:W-:Y:S01]  /*4e30*/  IMAD.MOV.U32 R0, RZ, RZ, 0x7f ;  /* 0x0000007fff007424 */ /* 0x000fe200078e00ff */
[----:B------:R-:W-:-:S04]  /*4e40*/  ISETP.GT.U32.AND P0, PT, R4, 0x7f800000, PT ;  /* 0x7f8000000400780c */ /* 0x000fc80003f04070 */
[----:B------:R-:W-:-:S04]  /*4e50*/  SEL R0, R0, 0x7c, P0 ;  /* 0x0000007c00007807 */ /* 0x000fc80000000000 */
.L_x_15988:
[----:B------:R-:W-:Y:S05]  /*4e60*/  BSYNC B0 ;  /* 0x0000000000007941 */ /* 0x000fea0003800000 */
.L_x_15986:
[----:B------:R-:W-:Y:S01]  /*4e70*/  LOP3.LUT R3, R5, 0x80000000, RZ, 0xc0, !PT ;  /* 0x8000000005037812 */ /* 0x000fe200078ec0ff */
[----:B------:R-:W-:-:S03]  /*4e80*/  IMAD.MOV.U32 R23, RZ, RZ, R25 ;  /* 0x000000ffff177224 */ /* 0x000fc600078e0019 */
[----:B------:R-:W-:-:S04]  /*4e90*/  SHF.R.U32.HI R3, RZ, 0x18, R3 ;  /* 0x00000018ff037819 */ /* 0x000fc80000011603 */
[----:B------:R-:W-:-:S05]  /*4ea0*/  LOP3.LUT R3, R0, R3, RZ, 0xfc, !PT ;  /* 0x0000000300037212 */ /* 0x000fca00078efcff */
[----:B------:R0:W-:Y:S01]  /*4eb0*/  STG.E.U8 [R8.64], R3 ;  /* 0x0000000308007986 */ /* 0x0001e2000c101124 */
[----:B------:R-:W-:Y:S05]  /*4ec0*/  BRA `(.L_x_15967) ;  /* 0x0000076000007947 */ /* 0x000fea0003800000 */
.L_x_15982:
[----:B------:R-:W0:Y:S01]  /*4ed0*/  I2F.S16 R0, R3 ;  /* 0x0000000300007306 */ /* 0x000e220000101400 */
[----:B------:R-:W-:Y:S01]  /*4ee0*/  IMAD.MOV.U32 R23, RZ, RZ, R25 ;  /* 0x000000ffff177224 */ /* 0x000fe200078e0019 */
[----:B0-----:R-:W-:-:S05]  /*4ef0*/  F2FP.BF16.PACK_AB R0, RZ, R0 ;  /* 0x00000000ff00723e */ /* 0x001fca00000010ff */
[----:B------:R0:W-:Y:S01]  /*4f00*/  STG.E.U16 [R8.64], R0 ;  /* 0x0000000008007986 */ /* 0x0001e2000c101524 */
[----:B------:R-:W-:Y:S05]  /*4f10*/  BRA `(.L_x_15967) ;  /* 0x0000071000007947 */ /* 0x000fea0003800000 */
.L_x_15979:
        /* <DEDUP_REMOVED lines=11> */
.L_x_15991:
        /* <DEDUP_REMOVED lines=17> */
.L_x_15994:
[----:B------:R-:W-:-:S04]  /*50e0*/  LOP3.LUT R3, R3, 0x80000000, RZ, 0xc0, !PT ;  /* 0x8000000003037812 */ /* 0x000fc800078ec0ff */
[----:B------:R-:W-:-:S04]  /*50f0*/  SHF.R.U32.HI R3, RZ, 0x18, R3 ;  /* 0x00000018ff037819 */ /* 0x000fc80000011603 */
[----:B------:R-:W-:-:S04]  /*5100*/  LOP3.LUT R0, R0, R3, RZ, 0xfc, !PT ;  /* 0x0000000300007212 */ /* 0x000fc800078efcff */
[----:B------:R-:W-:Y:S02]  /*5110*/  PRMT R4, R0, 0x7610, R4 ;  /* 0x0000761000047816 */ /* 0x000fe40000000004 */
.L_x_15993:
[----:B------:R-:W-:Y:S05]  /*5120*/  BSYNC B0 ;  /* 0x0000000000007941 */ /* 0x000fea0003800000 */
.L_x_15992:
[----:B------:R0:W-:Y:S01]  /*5130*/  STG.E.U8 [R8.64], R4 ;  /* 0x0000000408007986 */ /* 0x0001e2000c101124 */
[----:B------:R-:W-:Y:S01]  /*5140*/  IMAD.MOV.U32 R23, RZ, RZ, R25 ;  /* 0x000000ffff177224 */ /* 0x000fe200078e0019 */
[----:B------:R-:W-:Y:S05]  /*5150*/  BRA `(.L_x_15967) ;  /* 0x000004d000007947 */ /* 0x000fea0003800000 */
.L_x_15990:
        /* <DEDUP_REMOVED lines=17> */
.L_x_15997:
[----:B------:R-:W-:-:S04]  /*5270*/  LOP3.LUT R3, R3, 0x80000000, RZ, 0xc0, !PT ;  /* 0x8000000003037812 */ /* 0x000fc800078ec0ff */
[----:B------:R-:W-:-:S04]  /*5280*/  SHF.R.U32.HI R3, RZ, 0x18, R3 ;  /* 0x00000018ff037819 */ /* 0x000fc80000011603 */
[----:B------:R-:W-:-:S04]  /*5290*/  LOP3.LUT R0, R0, R3, RZ, 0xfc, !PT ;  /* 0x0000000300007212 */ /* 0x000fc800078efcff */
[----:B------:R-:W-:Y:S02]  /*52a0*/  PRMT R4, R0, 0x7610, R4 ;  /* 0x0000761000047816 */ /* 0x000fe40000000004 */
.L_x_15996:
[----:B------:R-:W-:Y:S05]  /*52b0*/  BSYNC B0 ;  /* 0x0000000000007941 */ /* 0x000fea0003800000 */
.L_x_15995:
[----:B------:R0:W-:Y:S01]  /*52c0*/  STG.E.U8 [R8.64], R4 ;  /* 0x0000000408007986 */ /* 0x0001e2000c101124 */
[----:B------:R-:W-:Y:S01]  /*52d0*/  IMAD.MOV.U32 R23, RZ, RZ, R25 ;  /* 0x000000ffff177224 */ /* 0x000fe200078e0019 */
[----:B------:R-:W-:Y:S05]  /*52e0*/  BRA `(.L_x_15967) ;  /* 0x0000034000007947 */ /* 0x000fea0003800000 */
.L_x_15989:
[----:B------:R-:W-:-:S13]  /*52f0*/  ISETP.NE.AND P0, PT, R0, 0x1c, PT ;  /* 0x0000001c0000780c */ /* 0x000fda0003f05270 */
[----:B------:R-:W-:Y:S05]  /*5300*/  @!P0 BRA `(.L_x_15998) ;  /* 0x0000030000008947 */ /* 0x000fea0003800000 */
[----:B------:R-:W-:-:S13]  /*5310*/  ISETP.NE.AND P0, PT, R0, 0x1d, PT ;  /* 0x0000001d0000780c */ /* 0x000fda0003f05270 */
[----:B------:R-:W-:Y:S05]  /*5320*/  @!P0 BRA `(.L_x_15999) ;  /* 0x0000029000008947 */ /* 0x000fea0003800000 */
[----:B------:R-:W-:-:S13]  /*5330*/  ISETP.NE.AND P0, PT, R0, 0x2c, PT ;  /* 0x0000002c0000780c */ /* 0x000fda0003f05270 */
[----:B------:R-:W-:Y:S05]  /*5340*/  @P0 BRA `(.L_x_15972) ;  /* 0x0000012000000947 */ /* 0x000fea0003800000 */
[----:B------:R-:W0:Y:S01]  /*5350*/  I2F.S16 R6, R3 ;  /* 0x0000000300067306 */ /* 0x000e220000101400 */
[----:B------:R-:W-:Y:S01]  /*5360*/  PLOP3.LUT P0, PT, PT, PT, PT, 0x80, 0x0 ;  /* 0x000000000000781c */ /* 0x000fe20003f0f070 */
[----:B------:R-:W-:Y:S01]  /*5370*/  IMAD.MOV.U32 R23, RZ, RZ, R25 ;  /* 0x000000ffff177224 */ /* 0x000fe200078e0019 */
        /* <DEDUP_REMOVED lines=15> */
.L_x_15972:
        /* <DEDUP_REMOVED lines=21> */
.L_x_15999:
[--C-:B------:R-:W-:Y:S01]  /*55c0*/  SHF.R.S32.HI R5, RZ, 0x1f, R3.reuse ;  /* 0x0000001fff057819 */ /* 0x100fe20000011403 */
[----:B------:R-:W-:Y:S02]  /*55d0*/  IMAD.MOV.U32 R4, RZ, RZ, R3 ;  /* 0x000000ffff047224 */ /* 0x000fe400078e0003 */
[----:B------:R-:W-:-:S03]  /*55e0*/  IMAD.MOV.U32 R23, RZ, RZ, R25 ;  /* 0x000000ffff177224 */ /* 0x000fc600078e0019 */
[----:B------:R0:W-:Y:S01]  /*55f0*/  STG.E.64 [R8.64], R4 ;  /* 0x0000000408007986 */ /* 0x0001e2000c101b24 */
[----:B------:R-:W-:Y:S05]  /*5600*/  BRA `(.L_x_15967) ;  /* 0x0000002000007947 */ /* 0x000fea0003800000 */
.L_x_15998:
[----:B------:R0:W-:Y:S01]  /*5610*/  STG.E [R8.64], R3 ;  /* 0x0000000308007986 */ /* 0x0001e2000c101924 */
[----:B------:R-:W-:-:S03]  /*5620*/  IMAD.MOV.U32 R23, RZ, RZ, R25 ;  /* 0x000000ffff177224 */ /* 0x000fc600078e0019 */
.L_x_15967:
[----:B--2---:R-:W-:Y:S05]  /*5630*/  BSYNC B6 ;  /* 0x0000000000067941 */ /* 0x004fea0003800000 */
.L_x_15966:
        /* <DEDUP_REMOVED lines=21> */
.L_x_16005:
[----:B------:R0:W-:Y:S01]  /*5790*/  STG.E.U8 [R8.64], R26 ;  /* 0x0000001a08007986 */ /* 0x0001e2000c101124 */
[----:B------:R-:W-:Y:S05]  /*57a0*/  BRA `(.L_x_16007) ;  /* 0x00000d7000007947 */ /* 0x000fea0003800000 */
.L_x_16004:
        /* <DEDUP_REMOVED lines=9> */
.L_x_16009:
[----:B------:R0:W-:Y:S01]  /*5840*/  STG.E [R8.64], R26 ;  /* 0x0000001a08007986 */ /* 0x0001e2000c101924 */
[----:B------:R-:W-:Y:S05]  /*5850*/  BRA `(.L_x_16007) ;  /* 0x00000cc000007947 */ /* 0x000fea0003800000 */
.L_x_16008:
[----:B------:R0:W-:Y:S01]  /*5860*/  STG.E.U16 [R8.64], R26 ;  /* 0x0000001a08007986 */ /* 0x0001e2000c101524 */
[----:B------:R-:W-:Y:S05]  /*5870*/  BRA `(.L_x_16007) ;  /* 0x00000ca000007947 */ /* 0x000fea0003800000 */
.L_x_16003:
        /* <DEDUP_REMOVED lines=9> */
.L_x_16011:
[----:B------:R-:W0:Y:S02]  /*5910*/  I2F.S16 R0, R26 ;  /* 0x0000001a00007306 */ /* 0x000e240000101400 */
[----:B0-----:R-:W-:-:S05]  /*5920*/  F2FP.PACK_AB R0, RZ, R0 ;  /* 0x00000000ff00723e */ /* 0x001fca00000000ff */
[----:B------:R0:W-:Y:S01]  /*5930*/  STG.E.U16 [R8.64], R0 ;  /* 0x0000000008007986 */ /* 0x0001e2000c101524 */
[----:B------:R-:W-:Y:S05]  /*5940*/  BRA `(.L_x_16007) ;  /* 0x00000bd000007947 */ /* 0x000fea0003800000 */
.L_x_16010:
        /* <DEDUP_REMOVED lines=10> */
.L_x_16013:
[----:B------:R-:W0:Y:S02]  /*59f0*/  I2F.S16 R26, R26 ;  /* 0x0000001a001a7306 */ /* 0x000e240000101400 */
[----:B0-----:R-:W-:-:S04]  /*5a00*/  F2FP.PACK_AB R3, RZ, R26 ;  /* 0x0000001aff03723e */ /* 0x001fc800000000ff */
[----:B------:R-:W-:-:S05]  /*5a10*/  PRMT R3, R3, 0x5410, RZ ;  /* 0x0000541003037816 */ /* 0x000fca00000000ff */
[----:B------:R0:W-:Y:S01]  /*5a20*/  STG.E [R8.64], R3 ;  /* 0x0000000308007986 */ /* 0x0001e2000c101924 */
[----:B------:R-:W-:Y:S05]  /*5a30*/  BRA `(.L_x_16007) ;  /* 0x00000ae000007947 */ /* 0x000fea0003800000 */
.L_x_16012:
[----:B------:R-:W0:Y:S02]  /*5a40*/  I2F.F64.S16 R26, R26 ;  /* 0x0000001a001a7312 */ /* 0x000e240000101c00 */
[----:B0-----:R0:W-:Y:S01]  /*5a50*/  STG.E.64 [R8.64], R26 ;  /* 0x0000001a08007986 */ /* 0x0011e2000c101b24 */
[----:B------:R-:W-:Y:S05]  /*5a60*/  BRA `(.L_x_16007) ;  /* 0x00000ab000007947 */ /* 0x000fea0003800000 */
.L_x_16002:
        /* <DEDUP_REMOVED lines=9> */
[----:B------:R-:W-:-:S05]  /*5b00*/  SEL R3, RZ, 0x1, P1 ;  /* 0x00000001ff037807 */ /* 0x000fca0000800000 */
[----:B------:R0:W-:Y:S01]  /*5b10*/  STG.E.U8 [R8.64], R3 ;  /* 0x0000000308007986 */ /* 0x0001e2000c101124 */
[----:B------:R-:W-:Y:S05]  /*5b20*/  BRA `(.L_x_16007) ;  /* 0x000009f000007947 */ /* 0x000fea0003800000 */
.L_x_16016:
[----:B------:R-:W0:Y:S01]  /*5b30*/  I2F.F64.S16 R4, R26 ;  /* 0x0000001a00047312 */ /* 0x000e220000101c00 */
[----:B------:R-:W-:-:S05]  /*5b40*/  CS2R R6, SRZ ;  /* 0x0000000000067805 */ /* 0x000fca000001ff00 */
[----:B0-----:R0:W-:Y:S01]  /*5b50*/  STG.E.128 [R8.64], R4 ;  /* 0x0000000408007986 */ /* 0x0011e2000c101d24 */
[----:B------:R-:W-:Y:S05]  /*5b60*/  BRA `(.L_x_16007) ;  /* 0x000009b000007947 */ /* 0x000fea0003800000 */
.L_x_16015:
        /* <DEDUP_REMOVED lines=21> */
.L_x_16020:
[----:B------:R-:W-:Y:S05]  /*5cc0*/  BSYNC B0 ;  /* 0x0000000000007941 */ /* 0x000fea0003800000 */
.L_x_16019:
[----:B------:R-:W-:-:S05]  /*5cd0*/  LOP3.LUT R5, R0, R5, RZ, 0xfc, !PT ;  /* 0x0000000500057212 */ /* 0x000fca00078efcff */
[----:B------:R0:W-:Y:S01]  /*5ce0*/  STG.E.U8 [R8.64], R5 ;  /* 0x0000000508007986 */ /* 0x0001e2000c101124 */
[----:B------:R-:W-:Y:S05]  /*5cf0*/  BRA `(.L_x_16007) ;  /* 0x0000082000007947 */ /* 0x000fea0003800000 */
.L_x_16018:
        /* <DEDUP_REMOVED lines=13> */
.L_x_16022:
[----:B------:R-:W-:Y:S01]  /*5dd0*/  IMAD.MOV.U32 R0, RZ, RZ, 0x7f ;  /* 0x0000007fff007424 */ /* 0x000fe200078e00ff */
[----:B------:R-:W-:-:S04]  /*5de0*/  ISETP.GT.U32.AND P0, PT, R3, 0x7f800000, PT ;  /* 0x7f8000000300780c */ /* 0x000fc80003f04070 */
[----:B------:R-:W-:-:S04]  /*5df0*/  SEL R0, R0, 0x7c, P0 ;  /* 0x0000007c00007807 */ /* 0x000fc80000000000 */
.L_x_16023:
[----:B------:R-:W-:Y:S05]  /*5e00*/  BSYNC B0 ;  /* 0x0000000000007941 */ /* 0x000fea0003800000 */
.L_x_16021:
[----:B------:R-:W-:-:S04]  /*5e10*/  LOP3.LUT R3, R5, 0x80000000, RZ, 0xc0, !PT ;  /* 0x8000000005037812 */ /* 0x000fc800078ec0ff */
[----:B------:R-:W-:-:S04]  /*5e20*/  SHF.R.U32.HI R3, RZ, 0x18, R3 ;  /* 0x00000018ff037819 */ /* 0x000fc80000011603 */
[----:B------:R-:W-:-:S05]  /*5e30*/  LOP3.LUT R3, R0, R3, RZ, 0xfc, !PT ;  /* 0x0000000300037212 */ /* 0x000fca00078efcff */
[----:B------:R0:W-:Y:S01]  /*5e40*/  STG.E.U8 [R8.64], R3 ;  /* 0x0000000308007986 */ /* 0x0001e2000c101124 */
[----:B------:R-:W-:Y:S05]  /*5e50*/  BRA `(.L_x_16007) ;  /* 0x000006c000007947 */ /* 0x000fea0003800000 */
.L_x_16017:
[----:B------:R-:W0:Y:S02]  /*5e60*/  I2F.S16 R0, R26 ;  /* 0x0000001a00007306 */ /* 0x000e240000101400 */
[----:B0-----:R-:W-:-:S05]  /*5e70*/  F2FP.BF16.PACK_AB R0, RZ, R0 ;  /* 0x00000000ff00723e */ /* 0x001fca00000010ff */
[----:B------:R0:W-:Y:S01]  /*5e80*/  STG.E.U16 [R8.64], R0 ;  /* 0x0000000008007986 */ /* 0x0001e2000c101524 */
[----:B------:R-:W-:Y:S05]  /*5e90*/  BRA `(.L_x_16007) ;  /* 0x0000068000007947 */ /* 0x000fea0003800000 */
.L_x_16014:
        /* <DEDUP_REMOVED lines=10> */
.L_x_16026:
        /* <DEDUP_REMOVED lines=17> */
.L_x_16029:
[----:B------:R-:W-:-:S04]  /*6050*/  LOP3.LUT R3, R5, 0x80000000, RZ, 0xc0, !PT ;  /* 0x8000000005037812 */ /* 0x000fc800078ec0ff */
[----:B------:R-:W-:-:S04]  /*6060*/  SHF.R.U32.HI R3, RZ, 0x18, R3 ;  /* 0x00000018ff037819 */ /* 0x000fc80000011603 */
[----:B------:R-:W-:-:S04]  /*6070*/  LOP3.LUT R0, R0, R3, RZ, 0xfc, !PT ;  /* 0x0000000300007212 */ /* 0x000fc800078efcff */
[----:B------:R-:W-:Y:S02]  /*6080*/  PRMT R4, R0, 0x7610, R4 ;  /* 0x0000761000047816 */ /* 0x000fe40000000004 */
.L_x_16028:
[----:B------:R-:W-:Y:S05]  /*6090*/  BSYNC B0 ;  /* 0x0000000000007941 */ /* 0x000fea0003800000 */
.L_x_16027:
[----:B------:R0:W-:Y:S01]  /*60a0*/  STG.E.U8 [R8.64], R4 ;  /* 0x0000000408007986 */ /* 0x0001e2000c101124 */
[----:B------:R-:W-:Y:S05]  /*60b0*/  BRA `(.L_x_16007) ;  /* 0x0000046000007947 */ /* 0x000fea0003800000 */
.L_x_16025:
        /* <DEDUP_REMOVED lines=17> */
.L_x_16032:
[----:B------:R-:W-:-:S04]  /*61d0*/  LOP3.LUT R3, R5, 0x80000000, RZ, 0xc0, !PT ;  /* 0x8000000005037812 */ /* 0x000fc800078ec0ff */
[----:B------:R-:W-:-:S04]  /*61e0*/  SHF.R.U32.HI R3, RZ, 0x18, R3 ;  /* 0x00000018ff037819 */ /* 0x000fc80000011603 */
[----:B------:R-:W-:-:S04]  /*61f0*/  LOP3.LUT R0, R0, R3, RZ, 0xfc, !PT ;  /* 0x0000000300007212 */ /* 0x000fc800078efcff */
[----:B------:R-:W-:Y:S02]  /*6200*/  PRMT R4, R0, 0x7610, R4 ;  /* 0x0000761000047816 */ /* 0x000fe40000000004 */
.L_x_16031:
[----:B------:R-:W-:Y:S05]  /*6210*/  BSYNC B0 ;  /* 0x0000000000007941 */ /* 0x000fea0003800000 */
.L_x_16030:
[----:B------:R0:W-:Y:S01]  /*6220*/  STG.E.U8 [R8.64], R4 ;  /* 0x0000000408007986 */ /* 0x0001e2000c101124 */
[----:B------:R-:W-:Y:S05]  /*6230*/  BRA `(.L_x_16007) ;  /* 0x000002e000007947 */ /* 0x000fea0003800000 */
.L_x_16024:
        /* <DEDUP_REMOVED lines=22> */
.L_x_16006:
        /* <DEDUP_REMOVED lines=20> */
.L_x_16034:
[----:B------:R-:W-:-:S05]  /*64e0*/  SHF.R.S32.HI R27, RZ, 0x1f, R26 ;  /* 0x0000001fff1b7819 */ /* 0x000fca000001141a */
[----:B------:R0:W-:Y:S01]  /*64f0*/  STG.E.64 [R8.64], R26 ;  /* 0x0000001a08007986 */ /* 0x0001e2000c101b24 */
[----:B------:R-:W-:Y:S05]  /*6500*/  BRA `(.L_x_16007) ;  /* 0x0000001000007947 */ /* 0x000fea0003800000 */
.L_x_16033:
[----:B------:R0:W-:Y:S02]  /*6510*/  STG.E [R8.64], R26 ;  /* 0x0000001a08007986 */ /* 0x0001e4000c101924 */
.L_x_16007:
        /* <DEDUP_REMOVED lines=21> */
.L_x_16038:
[----:B------:R0:W-:Y:S01]  /*6670*/  STG.E.U8 [R8.64], R16 ;  /* 0x0000001008007986 */ /* 0x0001e2000c101124 */
[----:B------:R-:W-:Y:S05]  /*6680*/  BRA `(.L_x_16040) ;  /* 0x00000d9000007947 */ /* 0x000fea0003800000 */
.L_x_16037:
        /* <DEDUP_REMOVED lines=10> */
.L_x_16042:
[----:B------:R0:W-:Y:S01]  /*6730*/  STG.E [R8.64], R16 ;  /* 0x0000001008007986 */ /* 0x0001e2000c101924 */
[----:B------:R-:W-:Y:S05]  /*6740*/  BRA `(.L_x_16040) ;  /* 0x00000cd000007947 */ /* 0x000fea0003800000 */
.L_x_16041:
[----:B------:R0:W-:Y:S01]  /*6750*/  STG.E.U16 [R8.64], R16 ;  /* 0x0000001008007986 */ /* 0x0001e2000c101524 */
[----:B------:R-:W-:Y:S05]  /*6760*/  BRA `(.L_x_16040) ;  /* 0x00000cb000007947 */ /* 0x000fea0003800000 */
.L_x_16036:
        /* <DEDUP_REMOVED lines=9> */
.L_x_16044:
[----:B------:R-:W0:Y:S02]  /*6800*/  I2F.S16 R0, R16 ;  /* 0x0000001000007306 */ /* 0x000e240000101400 */
[----:B0-----:R-:W-:-:S05]  /*6810*/  F2FP.PACK_AB R0, RZ, R0 ;  /* 0x00000000ff00723e */ /* 0x001fca00000000ff */
[----:B------:R0:W-:Y:S01]  /*6820*/  STG.E.U16 [R8.64], R0 ;  /* 0x0000000008007986 */ /* 0x0001e2000c101524 */
[----:B------:R-:W-:Y:S05]  /*6830*/  BRA `(.L_x_16040) ;  /* 0x00000be000007947 */ /* 0x000fea0003800000 */
.L_x_16043:
        /* <DEDUP_REMOVED lines=10> */
.L_x_16046:
[----:B------:R-:W0:Y:S02]  /*68e0*/  I2F.S16 R16, R16 ;  /* 0x0000001000107306 */ /* 0x000e240000101400 */
[----:B0-----:R-:W-:-:S04]  /*68f0*/  F2FP.PACK_AB R3, RZ, R16 ;  /* 0x00000010ff03723e */ /* 0x001fc800000000ff */
[----:B------:R-:W-:-:S05]  /*6900*/  PRMT R3, R3, 0x5410, RZ ;  /* 0x0000541003037816 */ /* 0x000fca00000000ff */
[----:B------:R0:W-:Y:S01]  /*6910*/  STG.E [R8.64], R3 ;  /* 0x0000000308007986 */ /* 0x0001e2000c101924 */
[----:B------:R-:W-:Y:S05]  /*6920*/  BRA `(.L_x_16040) ;  /* 0x00000af000007947 */ /* 0x000fea0003800000 */
.L_x_16045:
[----:B------:R-:W0:Y:S02]  /*6930*/  I2F.F64.S16 R4, R16 ;  /* 0x0000001000047312 */ /* 0x000e240000101c00 */
[----:B0-----:R0:W-:Y:S01]  /*6940*/  STG.E.64 [R8.64], R4 ;  /* 0x0000000408007986 */ /* 0x0011e2000c101b24 */
[----:B------:R-:W-:Y:S05]  /*6950*/  BRA `(.L_x_16040) ;  /* 0x00000ac000007947 */ /* 0x000fea0003800000 */
.L_x_16035:
        /* <DEDUP_REMOVED lines=12> */
.L_x_16049:
[----:B------:R-:W0:Y:S01]  /*6a20*/  I2F.F64.S16 R4, R16 ;  /* 0x0000001000047312 */ /* 0x000e220000101c00 */
[----:B------:R-:W-:-:S05]  /*6a30*/  CS2R R6, SRZ ;  /* 0x0000000000067805 */ /* 0x000fca000001ff00 */
[----:B0-----:R0:W-:Y:S01]  /*6a40*/  STG.E.128 [R8.64], R4 ;  /* 0x0000000408007986 */ /* 0x0011e2000c101d24 */
[----:B------:R-:W-:Y:S05]  /*6a50*/  BRA `(.L_x_16040) ;  /* 0x000009c000007947 */ /* 0x000fea0003800000 */
.L_x_16048:
        /* <DEDUP_REMOVED lines=21> */
.L_x_16053:
[----:B------:R-:W-:Y:S05]  /*6bb0*/  BSYNC B0 ;  /* 0x0000000000007941 */ /* 0x000fea0003800000 */
.L_x_16052:
[----:B------:R-:W-:-:S05]  /*6bc0*/  LOP3.LUT R5, R0, R5, RZ, 0xfc, !PT ;  /* 0x0000000500057212 */ /* 0x000fca00078efcff */
[----:B------:R0:W-:Y:S01]  /*6bd0*/  STG.E.U8 [R8.64], R5 ;  /* 0x0000000508007986 */ /* 0x0001e2000c101124 */
[----:B------:R-:W-:Y:S05]  /*6be0*/  BRA `(.L_x_16040) ;  /* 0x0000083000007947 */ /* 0x000fea0003800000 */
.L_x_16051:
        /* <DEDUP_REMOVED lines=13> */
.L_x_16055:
[----:B------:R-:W-:Y:S01]  /*6cc0*/  IMAD.MOV.U32 R0, RZ, RZ, 0x7f ;  /* 0x0000007fff007424 */ /* 0x000fe200078e00ff */
[----:B------:R-:W-:-:S04]  /*6cd0*/  ISETP.GT.U32.AND P0, PT, R3, 0x7f800000, PT ;  /* 0x7f8000000300780c */ /* 0x000fc80003f04070 */
[----:B------:R-:W-:-:S04]  /*6ce0*/  SEL R0, R0, 0x7c, P0 ;  /* 0x0000007c00007807 */ /* 0x000fc80000000000 */
.L_x_16056:
[----:B------:R-:W-:Y:S05]  /*6cf0*/  BSYNC B0 ;  /* 0x0000000000007941 */ /* 0x000fea0003800000 */
.L_x_16054:
[----:B------:R-:W-:-:S04]  /*6d00*/  LOP3.LUT R3, R5, 0x80000000, RZ, 0xc0, !PT ;  /* 0x8000000005037812 */ /* 0x000fc800078ec0ff */
[----:B------:R-:W-:-:S04]  /*6d10*/  SHF.R.U32.HI R3, RZ, 0x18, R3 ;  /* 0x00000018ff037819 */ /* 0x000fc80000011603 */
[----:B------:R-:W-:-:S05]  /*6d20*/  LOP3.LUT R3, R0, R3, RZ, 0xfc, !PT ;  /* 0x0000000300037212 */ /* 0x000fca00078efcff */
[----:B------:R0:W-:Y:S01]  /*6d30*/  STG.E.U8 [R8.64], R3 ;  /* 0x0000000308007986 */ /* 0x0001e2000c101124 */
[----:B------:R-:W-:Y:S05]  /*6d40*/  BRA `(.L_x_16040) ;  /* 0x000006d000007947 */ /* 0x000fea0003800000 */
.L_x_16050:
[----:B------:R-:W0:Y:S02]  /*6d50*/  I2F.S16 R0, R16 ;  /* 0x0000001000007306 */ /* 0x000e240000101400 */
[----:B0-----:R-:W-:-:S05]  /*6d60*/  F2FP.BF16.PACK_AB R0, RZ, R0 ;  /* 0x00000000ff00723e */ /* 0x001fca00000010ff */
[----:B------:R0:W-:Y:S01]  /*6d70*/  STG.E.U16 [R8.64], R0 ;  /* 0x0000000008007986 */ /* 0x0001e2000c101524 */
[----:B------:R-:W-:Y:S05]  /*6d80*/  BRA `(.L_x_16040) ;  /* 0x0000069000007947 */ /* 0x000fea0003800000 */
.L_x_16047:
        /* <DEDUP_REMOVED lines=10> */
.L_x_16059:
        /* <DEDUP_REMOVED lines=17> */
.L_x_16062:
[----:B------:R-:W-:-:S04]  /*6f40*/  LOP3.LUT R3, R5, 0x80000000, RZ, 0xc0, !PT ;  /* 0x8000000005037812 */ /* 0x000fc800078ec0ff */
[----:B------:R-:W-:-:S04]  /*6f50*/  SHF.R.U32.HI R3, RZ, 0x18, R3 ;  /* 0x00000018ff037819 */ /* 0x000fc80000011603 */
[----:B------:R-:W-:-:S04]  /*6f60*/  LOP3.LUT R0, R0, R3, RZ, 0xfc, !PT ;  /* 0x0000000300007212 */ /* 0x000fc800078efcff */
[----:B------:R-:W-:Y:S02]  /*6f70*/  PRMT R4, R0, 0x7610, R4 ;  /* 0x0000761000047816 */ /* 0x000fe40000000004 */
.L_x_16061:
[----:B------:R-:W-:Y:S05]  /*6f80*/  BSYNC B0 ;  /* 0x0000000000007941 */ /* 0x000fea0003800000 */
.L_x_16060:
[----:B------:R0:W-:Y:S01]  /*6f90*/  STG.E.U8 [R8.64], R4 ;  /* 0x0000000408007986 */ /* 0x0001e2000c101124 */
[----:B------:R-:W-:Y:S05]  /*6fa0*/  BRA `(.L_x_16040) ;  /* 0x0000047000007947 */ /* 0x000fea0003800000 */
.L_x_16058:
        /* <DEDUP_REMOVED lines=17> */
.L_x_16065:
[----:B------:R-:W-:-:S04]  /*70c0*/  LOP3.LUT R3, R5, 0x80000000, RZ, 0xc0, !PT ;  /* 0x8000000005037812 */ /* 0x000fc800078ec0ff */
[----:B------:R-:W-:-:S04]  /*70d0*/  SHF.R.U32.HI R3, RZ, 0x18, R3 ;  /* 0x00000018ff037819 */ /* 0x000fc80000011603 */
[----:B------:R-:W-:-:S04]  /*70e0*/  LOP3.LUT R0, R0, R3, RZ, 0xfc, !PT ;  /* 0x0000000300007212 */ /* 0x000fc800078efcff */
[----:B------:R-:W-:Y:S02]  /*70f0*/  PRMT R4, R0, 0x7610, R4 ;  /* 0x0000761000047816 */ /* 0x000fe40000000004 */
.L_x_16064:
[----:B------:R-:W-:Y:S05]  /*7100*/  BSYNC B0 ;  /* 0x0000000000007941 */ /* 0x000fea0003800000 */
.L_x_16063:
[----:B------:R0:W-:Y:S01]  /*7110*/  STG.E.U8 [R8.64], R4 ;  /* 0x0000000408007986 */ /* 0x0001e2000c101124 */
[----:B------:R-:W-:Y:S05]  /*7120*/  BRA `(.L_x_16040) ;  /* 0x000002f000007947 */ /* 0x000fea0003800000 */
.L_x_16057:
        /* <DEDUP_REMOVED lines=22> */
.L_x_16039:
        /* <DEDUP_REMOVED lines=20> */
.L_x_16067:
[--C-:B------:R-:W-:Y:S01]  /*73d0*/  SHF.R.S32.HI R5, RZ, 0x1f, R16.reuse ;  /* 0x0000001fff057819 */ /* 0x100fe20000011410 */
[----:B------:R-:W-:-:S05]  /*73e0*/  IMAD.MOV.U32 R4, RZ, RZ, R16 ;  /* 0x000000ffff047224 */ /* 0x000fca00078e0010 */
[----:B------:R0:W-:Y:S01]  /*73f0*/  STG.E.64 [R8.64], R4 ;  /* 0x0000000408007986 */ /* 0x0001e2000c101b24 */
[----:B------:R-:W-:Y:S05]  /*7400*/  BRA `(.L_x_16040) ;  /* 0x0000001000007947 */ /* 0x000fea0003800000 */
.L_x_16066:
[----:B------:R0:W-:Y:S02]  /*7410*/  STG.E [R8.64], R16 ;  /* 0x0000001008007986 */ /* 0x0001e4000c101924 */
.L_x_16040:
[----:B------:R-:W-:Y:S02]  /*7420*/  IADD3 R23, R23, 0x80, RZ ;  /* 0x0000008017177810 */ /* 0x000fe40007ffe0ff */
.L_x_16001:
[----:B------:R-:W-:Y:S05]  /*7430*/  BSYNC B6 ;  /* 0x0000000000067941 */ /* 0x000fea0003800000 */
.L_x_16000:
        /* <DEDUP_REMOVED lines=19> */
.L_x_16071:
[----:B------:R-:W-:Y:S01]  /*7570*/  STG.E.U8 [R4.64], R2 ;  /* 0x0000000204007986 */ /* 0x000fe2000c101124 */
[----:B------:R-:W-:Y:S05]  /*7580*/  EXIT ;  /* 0x000000000000794d */ /* 0x000fea0003800000 */
.L_x_16070:
        /* <DEDUP_REMOVED lines=9> */
.L_x_16074:
[----:B------:R-:W-:Y:S01]  /*7620*/  STG.E [R4.64], R2 ;  /* 0x0000000204007986 */ /* 0x000fe2000c101924 */
[----:B------:R-:W-:Y:S05]  /*7630*/  EXIT ;  /* 0x000000000000794d */ /* 0x000fea0003800000 */
.L_x_16073:
[----:B------:R-:W-:Y:S01]  /*7640*/  STG.E.U16 [R4.64], R2 ;  /* 0x0000000204007986 */ /* 0x000fe2000c101524 */
[----:B------:R-:W-:Y:S05]  /*7650*/  EXIT ;  /* 0x000000000000794d */ /* 0x000fea0003800000 */
.L_x_16069:
        /* <DEDUP_REMOVED lines=9> */
.L_x_16076:
[----:B------:R-:W0:Y:S02]  /*76f0*/  I2F.S16 R0, R2 ;  /* 0x0000000200007306 */ /* 0x000e240000101400 */
[----:B0-----:R-:W-:-:S05]  /*7700*/  F2FP.PACK_AB R0, RZ, R0 ;  /* 0x00000000ff00723e */ /* 0x001fca00000000ff */
[----:B------:R-:W-:Y:S01]  /*7710*/  STG.E.U16 [R4.64], R0 ;  /* 0x0000000004007986 */ /* 0x000fe2000c101524 */
[----:B------:R-:W-:Y:S05]  /*7720*/  EXIT ;  /* 0x000000000000794d */ /* 0x000fea0003800000 */
.L_x_16075:
        /* <DEDUP_REMOVED lines=10> */
.L_x_16078:
[----:B------:R-:W0:Y:S02]  /*77d0*/  I2F.S16 R2, R2 ;  /* 0x0000000200027306 */ /* 0x000e240000101400 */
[----:B0-----:R-:W-:-:S04]  /*77e0*/  F2FP.PACK_AB R3, RZ, R2 ;  /* 0x00000002ff03723e */ /* 0x001fc800000000ff */
[----:B------:R-:W-:-:S05]  /*77f0*/  PRMT R3, R3, 0x5410, RZ ;  /* 0x0000541003037816 */ /* 0x000fca00000000ff */
[----:B------:R-:W-:Y:S01]  /*7800*/  STG.E [R4.64], R3 ;  /* 0x0000000304007986 */ /* 0x000fe2000c101924 */
[----:B------:R-:W-:Y:S05]  /*7810*/  EXIT ;  /* 0x000000000000794d */ /* 0x000fea0003800000 */
.L_x_16077:
[----:B------:R-:W0:Y:S02]  /*7820*/  I2F.F64.S16 R2, R2 ;  /* 0x0000000200027312 */ /* 0x000e240000101c00 */
[----:B0-----:R-:W-:Y:S01]  /*7830*/  STG.E.64 [R4.64], R2 ;  /* 0x0000000204007986 */ /* 0x001fe2000c101b24 */
[----:B------:R-:W-:Y:S05]  /*7840*/  EXIT ;  /* 0x000000000000794d */ /* 0x000fea0003800000 */
.L_x_16068:
        /* <DEDUP_REMOVED lines=10> */
[----:B------:R-:W-:Y:S01]  /*78f0*/  STG.E.U8 [R4.64], R3 ;  /* 0x0000000304007986 */ /* 0x000fe2000c101124 */
[----:B------:R-:W-:Y:S05]  /*7900*/  EXIT ;  /* 0x000000000000794d */ /* 0x000fea0003800000 */
.L_x_16081:
[----:B------:R-:W0:Y:S01]  /*7910*/  I2F.F64.S16 R8, R2 ;  /* 0x0000000200087312 */ /* 0x000e220000101c00 */
[----:B------:R-:W-:-:S05]  /*7920*/  CS2R R10, SRZ ;  /* 0x00000000000a7805 */ /* 0x000fca000001ff00 */
[----:B0-----:R-:W-:Y:S01]  /*7930*/  STG.E.128 [R4.64], R8 ;  /* 0x0000000804007986 */ /* 0x001fe2000c101d24 */
[----:B------:R-:W-:Y:S05]  /*7940*/  EXIT ;  /* 0x000000000000794d */ /* 0x000fea0003800000 */
.L_x_16080:
        /* <DEDUP_REMOVED lines=21> */
.L_x_16085:
[----:B------:R-:W-:Y:S05]  /*7aa0*/  BSYNC B0 ;  /* 0x0000000000007941 */ /* 0x000fea0003800000 */
.L_x_16084:
[----:B------:R-:W-:-:S05]  /*7ab0*/  LOP3.LUT R3, R0, R3, RZ, 0xfc, !PT ;  /* 0x0000000300037212 */ /* 0x000fca00078efcff */
[----:B------:R-:W-:Y:S01]  /*7ac0*/  STG.E.U8 [R4.64], R3 ;  /* 0x0000000304007986 */ /* 0x000fe2000c101124 */
[----:B------:R-:W-:Y:S05]  /*7ad0*/  EXIT ;  /* 0x000000000000794d */ /* 0x000fea0003800000 */
.L_x_16083:
        /* <DEDUP_REMOVED lines=13> */
.L_x_16087:
[----:B------:R-:W-:Y:S01]  /*7bb0*/  IMAD.MOV.U32 R0, RZ, RZ, 0x7f ;  /* 0x0000007fff007424 */ /* 0x000fe200078e00ff */
[----:B------:R-:W-:-:S04]  /*7bc0*/  ISETP.GT.U32.AND P0, PT, R3, 0x7f800000, PT ;  /* 0x7f8000000300780c */ /* 0x000fc80003f04070 */
[----:B------:R-:W-:-:S04]  /*7bd0*/  SEL R0, R0, 0x7c, P0 ;  /* 0x0000007c00007807 */ /* 0x000fc80000000000 */
.L_x_16088:
[----:B------:R-:W-:Y:S05]  /*7be0*/  BSYNC B0 ;  /* 0x0000000000007941 */ /* 0x000fea0003800000 */
.L_x_16086:
[----:B------:R-:W-:-:S04]  /*7bf0*/  LOP3.LUT R2, R7, 0x80000000, RZ, 0xc0, !PT ;  /* 0x8000000007027812 */ /* 0x000fc800078ec0ff */
[----:B------:R-:W-:-:S04]  /*7c00*/  SHF.R.U32.HI R3, RZ, 0x18, R2 ;  /* 0x00000018ff037819 */ /* 0x000fc80000011602 */
[----:B------:R-:W-:-:S05]  /*7c10*/  LOP3.LUT R3, R0, R3, RZ, 0xfc, !PT ;  /* 0x0000000300037212 */ /* 0x000fca00078efcff */
[----:B------:R-:W-:Y:S01]  /*7c20*/  STG.E.U8 [R4.64], R3 ;  /* 0x0000000304007986 */ /* 0x000fe2000c101124 */
[----:B------:R-:W-:Y:S05]  /*7c30*/  EXIT ;  /* 0x000000000000794d */ /* 0x000fea0003800000 */
.L_x_16082:
[----:B------:R-:W0:Y:S02]  /*7c40*/  I2F.S16 R0, R2 ;  /* 0x0000000200007306 */ /* 0x000e240000101400 */
[----:B0-----:R-:W-:-:S05]  /*7c50*/  F2FP.BF16.PACK_AB R0, RZ, R0 ;  /* 0x00000000ff00723e */ /* 0x001fca00000010ff */
[----:B------:R-:W-:Y:S01]  /*7c60*/  STG.E.U16 [R4.64], R0 ;  /* 0x0000000004007986 */ /* 0x000fe2000c101524 */
[----:B------:R-:W-:Y:S05]  /*7c70*/  EXIT ;  /* 0x000000000000794d */ /* 0x000fea0003800000 */
.L_x_16079:
        /* <DEDUP_REMOVED lines=10> */
.L_x_16091:
        /* <DEDUP_REMOVED lines=17> */
.L_x_16094:
[----:B------:R-:W-:-:S04]  /*7e30*/  LOP3.LUT R0, R7, 0x80000000, RZ, 0xc0, !PT ;  /* 0x8000000007007812 */ /* 0x000fc800078ec0ff */
[----:B------:R-:W-:-:S04]  /*7e40*/  SHF.R.U32.HI R3, RZ, 0x18, R0 ;  /* 0x00000018ff037819 */ /* 0x000fc80000011600 */
[----:B------:R-:W-:-:S04]  /*7e50*/  LOP3.LUT R2, R2, R3, RZ, 0xfc, !PT ;  /* 0x0000000302027212 */ /* 0x000fc800078efcff */
[----:B------:R-:W-:Y:S02]  /*7e60*/  PRMT R0, R2, 0x7610, R0 ;  /* 0x0000761002007816 */ /* 0x000fe40000000000 */
.L_x_16093:
[----:B------:R-:W-:Y:S05]  /*7e70*/  BSYNC B0 ;  /* 0x0000000000007941 */ /* 0x000fea0003800000 */
.L_x_16092:
[----:B------:R-:W-:Y:S01]  /*7e80*/  STG.E.U8 [R4.64], R0 ;  /* 0x0000000004007986 */ /* 0x000fe2000c101124 */
[----:B------:R-:W-:Y:S05]  /*7e90*/  EXIT ;  /* 0x000000000000794d */ /* 0x000fea0003800000 */
.L_x_16090:
        /* <DEDUP_REMOVED lines=17> */
.L_x_16097:
[----:B------:R-:W-:-:S04]  /*7fb0*/  LOP3.LUT R0, R7, 0x80000000, RZ, 0xc0, !PT ;  /* 0x8000000007007812 */ /* 0x000fc800078ec0ff */
[----:B------:R-:W-:-:S04]  /*7fc0*/  SHF.R.U32.HI R3, RZ, 0x18, R0 ;  /* 0x00000018ff037819 */ /* 0x000fc80000011600 */
[----:B------:R-:W-:-:S04]  /*7fd0*/  LOP3.LUT R2, R2, R3, RZ, 0xfc, !PT ;  /* 0x0000000302027212 */ /* 0x000fc800078efcff */
[----:B------:R-:W-:Y:S02]  /*7fe0*/  PRMT R0, R2, 0x7610, R0 ;  /* 0x0000761002007816 */ /* 0x000fe40000000000 */
.L_x_16096:
[----:B------:R-:W-:Y:S05]  /*7ff0*/  BSYNC B0 ;  /* 0x0000000000007941 */ /* 0x000fea0003800000 */
.L_x_16095:
[----:B------:R-:W-:Y:S01]  /*8000*/  STG.E.U8 [R4.64], R0 ;  /* 0x0000000004007986 */ /* 0x000fe2000c101124 */
[----:B------:R-:W-:Y:S05]  /*8010*/  EXIT ;  /* 0x000000000000794d */ /* 0x000fea0003800000 */
.L_x_16089:
        /* <DEDUP_REMOVED lines=22> */
.L_x_16072:
        /* <DEDUP_REMOVED lines=20> */
.L_x_16099:
[----:B------:R-:W-:-:S05]  /*82c0*/  SHF.R.S32.HI R3, RZ, 0x1f, R2 ;  /* 0x0000001fff037819 */ /* 0x000fca0000011402 */
[----:B------:R-:W-:Y:S01]  /*82d0*/  STG.E.64 [R4.64], R2 ;  /* 0x0000000204007986 */ /* 0x000fe2000c101b24 */
[----:B------:R-:W-:Y:S05]  /*82e0*/  EXIT ;  /* 0x000000000000794d */ /* 0x000fea0003800000 */
.L_x_16098:
[----:B------:R-:W-:Y:S01]  /*82f0*/  STG.E [R4.64], R2 ;  /* 0x0000000204007986 */ /* 0x000fe2000c101924 */
[----:B------:R-:W-:Y:S05]  /*8300*/  EXIT ;  /* 0x000000000000794d */ /* 0x000fea0003800000 */
.L_x_16100:
        /* <DEDUP_REMOVED lines=15> */
.L_x_22499:


//--------------------- .text._ZN2at6native18elementwise_kernelILi128ELi4EZNS0_22gpu_kernel_impl_nocastIZZZNS0_23logical_not_kernel_cudaERNS_18TensorIteratorBaseEENKUlvE0_clEvENKUlvE10_clEvEUlN3c108BFloat16EE_EEvS4_RKT_EUliE_EEviT1_ --------------------------
	.section	.text._ZN2at6native18elementwise_kernelILi128ELi4EZNS0_22gpu_kernel_impl_nocastIZZZNS0_23logical_not_kernel_cudaERNS_18TensorIteratorBaseEENKUlvE0_clEvENKUlvE10_clEvEUlN3c108BFloat16EE_EEvS4_RKT_EUliE_EEviT1_,"ax",@progbits
	.sectioninfo	@"SHI_REGISTERS=12"
	.align	128
        .global         _ZN2at6native18elementwise_kernelILi128ELi4EZNS0_22gpu_kernel_impl_nocastIZZZNS0_23logical_not_kernel_cudaERNS_18TensorIteratorBaseEENKUlvE0_clEvENKUlvE10_clEvEUlN3c108BFloat16EE_EEvS4_RKT_EUliE_EEviT1_
        .type           _ZN2at6native18elementwise_kernelILi128ELi4EZNS0_22gpu_kernel_impl_nocastIZZZNS0_23logical_not_kernel_cudaERNS_18TensorIteratorBaseEENKUlvE0_clEvENKUlvE10_clEvEUlN3c108BFloat16EE_EEvS4_RKT_EUliE_EEviT1_,@function
        .size           _ZN2at6native18elementwise_kernelILi128ELi4EZNS0_22gpu_kernel_impl_nocastIZZZNS0_23logical_not_kernel_cudaERNS_18TensorIteratorBaseEENKUlvE0_clEvENKUlvE10_clEvEUlN3c108BFloat16EE_EEvS4_RKT_EUliE_EEviT1_,(.L_x_22500 - _ZN2at6native18elementwise_kernelILi128ELi4EZNS0_22gpu_kernel_impl_nocastIZZZNS0_23logical_not_kernel_cudaERNS_18TensorIteratorBaseEENKUlvE0_clEvENKUlvE10_clEvEUlN3c108BFloat16EE_EEvS4_RKT_EUliE_EEviT1_)
        .other          _ZN2at6native18elementwise_kernelILi128ELi4EZNS0_22gpu_kernel_impl_nocastIZZZNS0_23logical_not_kernel_cudaERNS_18TensorIteratorBaseEENKUlvE0_clEvENKUlvE10_clEvEUlN3c108BFloat16EE_EEvS4_RKT_EUliE_EEviT1_,@"STO_CUDA_ENTRY STV_DEFAULT"
_ZN2at6native18elementwise_kernelILi128ELi4EZNS0_22gpu_kernel_impl_nocastIZZZNS0_23logical_not_kernel_cudaERNS_18TensorIteratorBaseEENKUlvE0_clEvENKUlvE10_clEvEUlN3c108BFloat16EE_EEvS4_RKT_EUliE_EEviT1_:
.text._ZN2at6native18elementwise_kernelILi128ELi4EZNS0_22gpu_kernel_impl_nocastIZZZNS0_23logical_not_kernel_cudaERNS_18TensorIteratorBaseEENKUlvE0_clEvENKUlvE10_clEvEUlN3c108BFloat16EE_EEvS4_RKT_EUliE_EEviT1_:
        /* <DEDUP_REMOVED lines=228> */
[----:B------:R-:W-:-:S04]  /*0e40*/  IMAD R4, R9, c[0x0][0x280], R5 ;  /* 0x0000a00009047a24 */ /* 0x000fc800078e0205 */
[----:B------:R-:W-:Y:S02]  /*0e50*/  @P0 IMAD.MOV R6, RZ, RZ, -R6 ;  /* 0x000000ffff060224 */ /* 0x000fe400078e0a06 */
[----:B------:R-:W-:Y:S02]  /*0e60*/  IMAD R2, R4, c[0x0][0x350], R2 ;  /* 0x0000d40004027a24 */ /* 0x000fe400078e0202 */
[----:B------:R-:W-:Y:S02]  /*0e70*/  @P0 IMAD R6, R6, c[0x0][0x28c], R7 ;  /* 0x0000a30006060a24 */ /* 0x000fe400078e0207 */
[----:B------:R-:W-:Y:S02]  /*0e80*/  IMAD R3, R4, c[0x0][0x354], R3 ;  /* 0x0000d50004037a24 */ /* 0x000fe400078e0203 */
[C---:B------:R-:W-:Y:S02]  /*0e90*/  @P0 IMAD R2, R6.reuse, c[0x0][0x358], R2 ;  /* 0x0000d60006020a24 */ /* 0x040fe400078e0202 */
[----:B------:R-:W-:-:S05]  /*0ea0*/  @P0 IMAD R3, R6, c[0x0][0x35c], R3 ;  /* 0x0000d70006030a24 */ /* 0x000fca00078e0203 */
.L_x_16103:
[----:B------:R-:W-:-:S04]  /*0eb0*/  IADD3 R4, P0, R3, c[0x0][0x368], RZ ;  /* 0x0000da0003047a10 */ /* 0x000fc80007f1e0ff */
[----:B------:R-:W-:-:S05]  /*0ec0*/  IADD3.X R5, RZ, c[0x0][0x36c], RZ, P0, !PT ;  /* 0x0000db00ff057a10 */ /* 0x000fca00007fe4ff */
[----:B------:R-:W2:Y:S01]  /*0ed0*/  LDG.E.U16 R4, [R4.64] ;  /* 0x0000000404047981 */ /* 0x000ea2000c1e1500 */
[----:B------:R-:W-:Y:S02]  /*0ee0*/  IADD3 R2, P1, R2, c[0x0][0x360], RZ ;  /* 0x0000d80002027a10 */ /* 0x000fe40007f3e0ff */
[----:B------:R-:W-:Y:S02]  /*0ef0*/  IADD3 R0, R0, 0x80, RZ ;  /* 0x0000008000007810 */ /* 0x000fe40007ffe0ff */
[----:B------:R-:W-:Y:S02]  /*0f00*/  IADD3.X R3, RZ, c[0x0][0x364], RZ, P1, !PT ;  /* 0x0000d900ff037a10 */ /* 0x000fe40000ffe4ff */
[----:B--2---:R-:W-:-:S04]  /*0f10*/  PRMT R4, RZ, 0x5410, R4 ;  /* 0x00005410ff047816 */ /* 0x004fc80000000004 */
[----:B------:R-:W-:-:S04]  /*0f20*/  FSETP.NEU.FTZ.AND P0, PT, R4, RZ, PT ;  /* 0x000000ff0400720b */ /* 0x000fc80003f1d000 */
[----:B------:R-:W-:-:S05]  /*0f30*/  SEL R7, RZ, 0x1, P0 ;  /* 0x00000001ff077807 */ /* 0x000fca0000000000 */
[----:B------:R0:W-:Y:S04]  /*0f40*/  STG.E.U8 [R2.64], R7 ;  /* 0x0000000702007986 */ /* 0x0001e8000c101104 */
.L_x_16102:
[----:B------:R-:W-:Y:S05]  /*0f50*/  BSYNC B0 ;  /* 0x0000000000007941 */ /* 0x000fea0003800000 */
.L_x_16101:
        /* <DEDUP_REMOVED lines=230> */
.L_x_16106:
[----:B------:R-:W-:-:S05]  /*1dc0*/  IADD3 R4, P0, R3, c[0x0][0x368], RZ ;  /* 0x0000da0003047a10 */ /* 0x000fca0007f1e0ff */
[----:B------:R-:W-:-:S05]  /*1dd0*/  IMAD.X R5, RZ, RZ, c[0x0][0x36c], P0 ;  /* 0x0000db00ff057624 */ /* 0x000fca00000e06ff */
[----:B------:R-:W2:Y:S01]  /*1de0*/  LDG.E.U16 R4, [R4.64] ;  /* 0x0000000404047981 */ /* 0x000ea2000c1e1500 */
[----:B------:R-:W-:Y:S02]  /*1df0*/  IADD3 R2, P1, R2, c[0x0][0x360], RZ ;  /* 0x0000d80002027a10 */ /* 0x000fe40007f3e0ff */
[----:B------:R-:W-:Y:S02]  /*1e00*/  IADD3 R0, R0, 0x80, RZ ;  /* 0x0000008000007810 */ /* 0x000fe40007ffe0ff */
[----:B------:R-:W-:Y:S02]  /*1e10*/  IADD3.X R3, RZ, c[0x0][0x364], RZ, P1, !PT ;  /* 0x0000d900ff037a10 */ /* 0x000fe40000ffe4ff */
[----:B--2---:R-:W-:-:S04]  /*1e20*/  PRMT R4, RZ, 0x5410, R4 ;  /* 0x00005410ff047816 */ /* 0x004fc80000000004 */
[----:B------:R-:W-:-:S04]  /*1e30*/  FSETP.NEU.FTZ.AND P0, PT, R4, RZ, PT ;  /* 0x000000ff0400720b */ /* 0x000fc80003f1d000 */
[----:B------:R-:W-:Y:S02]  /*1e40*/  SEL R7, RZ, 0x1, P0 ;  /* 0x00000001ff077807 */ /* 0x000fe40000000000 */
[----:B------:R-:W-:-:S03]  /*1e50*/  ISETP.GE.AND P0, PT, R0, c[0x0][0x160], PT ;  /* 0x0000580000007a0c */ /* 0x000fc60003f06270 */
[----:B------:R0:W-:Y:S10]  /*1e60*/  STG.E.U8 [R2.64], R7 ;  /* 0x0000000702007986 */ /* 0x0001f4000c101104 */
        /* <DEDUP_REMOVED lines=228> */
.L_x_16107:
        /* <DEDUP_REMOVED lines=10> */
.L_x_16105:
[----:B------:R-:W-:Y:S05]  /*2d50*/  BSYNC B0 ;  /* 0x0000000000007941 */ /* 0x000fea0003800000 */
.L_x_16104:
        /* <DEDUP_REMOVED lines=229> */
.L_x_16108:
[----:B------:R-:W-:-:S04]  /*3bb0*/  IADD3 R4, P0, R3, c[0x0][0x368], RZ ;  /* 0x0000da0003047a10 */ /* 0x000fc80007f1e0ff */
[----:B------:R-:W-:-:S05]  /*3bc0*/  IADD3.X R5, RZ, c[0x0][0x36c], RZ, P0, !PT ;  /* 0x0000db00ff057a10 */ /* 0x000fca00007fe4ff */
[----:B------:R-:W2:Y:S01]  /*3bd0*/  LDG.E.U16 R4, [R4.64] ;  /* 0x0000000404047981 */ /* 0x000ea2000c1e1500 */
[----:B------:R-:W-:-:S04]  /*3be0*/  IADD3 R2, P1, R2, c[0x0][0x360], RZ ;  /* 0x0000d80002027a10 */ /* 0x000fc80007f3e0ff */
[----:B------:R-:W-:Y:S02]  /*3bf0*/  IADD3.X R3, RZ, c[0x0][0x364], RZ, P1, !PT ;  /* 0x0000d900ff037a10 */ /* 0x000fe40000ffe4ff */
[----:B--2---:R-:W-:-:S04]  /*3c00*/  PRMT R4, RZ, 0x5410, R4 ;  /* 0x00005410ff047816 */ /* 0x004fc80000000004 */
[----:B------:R-:W-:-:S04]  /*3c10*/  FSETP.NEU.FTZ.AND P0, PT, R4, RZ, PT ;  /* 0x000000ff0400720b */ /* 0x000fc80003f1d000 */
[----:B------:R-:W-:-:S05]  /*3c20*/  SEL R7, RZ, 0x1, P0 ;  /* 0x00000001ff077807 */ /* 0x000fca0000000000 */
[----:B------:R-:W-:Y:S01]  /*3c30*/  STG.E.U8 [R2.64], R7 ;  /* 0x0000000702007986 */ /* 0x000fe2000c101104 */
[----:B------:R-:W-:Y:S05]  /*3c40*/  EXIT ;  /* 0x000000000000794d */ /* 0x000fea0003800000 */
.L_x_16109:
        /* <DEDUP_REMOVED lines=11> */
.L_x_22500:


//--------------------- .text._ZN2at6native27unrolled_elementwise_kernelIZZZNS0_23logical_not_kernel_cudaERNS_18TensorIteratorBaseEENKUlvE0_clEvENKUlvE10_clEvEUlN3c108BFloat16EE_St5arrayIPcLm2EELi4E23TrivialOffsetCalculatorILi1EjESD_NS0_6memory15LoadWithoutCastENSE_16StoreWithoutCastEEEviT_T0_T2_T3_T4_T5_ --------------------------
	.section	.text._ZN2at6native27unrolled_elementwise_kernelIZZZNS0_23logical_not_kernel_cudaERNS_18TensorIteratorBaseEENKUlvE0_clEvENKUlvE10_clEvEUlN3c108BFloat16EE_St5arrayIPcLm2EELi4E23TrivialOffsetCalculatorILi1EjESD_NS0_6memory15LoadWithoutCastENSE_16StoreWithoutCastEEEviT_T0_T2_T3_T4_T5_,"ax",@progbits
	.sectioninfo	@"SHI_REGISTERS=20"
	.align	128
        .global         _ZN2at6native27unrolled_elementwise_kernelIZZZNS0_23logical_not_kernel_cudaERNS_18TensorIteratorBaseEENKUlvE0_clEvENKUlvE10_clEvEUlN3c108BFloat16EE_St5arrayIPcLm2EELi4E23TrivialOffsetCalculatorILi1EjESD_NS0_6memory15LoadWithoutCastENSE_16StoreWithoutCastEEEviT_T0_T2_T3_T4_T5_
        .type           _ZN2at6native27unrolled_elementwise_kernelIZZZNS0_23logical_not_kernel_cudaERNS_18TensorIteratorBaseEENKUlvE0_clEvENKUlvE10_clEvEUlN3c108BFloat16EE_St5arrayIPcLm2EELi4E23TrivialOffsetCalculatorILi1EjESD_NS0_6memory15LoadWithoutCastENSE_16StoreWithoutCastEEEviT_T0_T2_T3_T4_T5_,@function
        .size           _ZN2at6native27unrolled_elementwise_kernelIZZZNS0_23logical_not_kernel_cudaERNS_18TensorIteratorBaseEENKUlvE0_clEvENKUlvE10_clEvEUlN3c108BFloat16EE_St5arrayIPcLm2EELi4E23TrivialOffsetCalculatorILi1EjESD_NS0_6memory15LoadWithoutCastENSE_16StoreWithoutCastEEEviT_T0_T2_T3_T4_T5_,(.L_x_22501 - _ZN2at6native27unrolled_elementwise_kernelIZZZNS0_23logical_not_kernel_cudaERNS_18TensorIteratorBaseEENKUlvE0_clEvENKUlvE10_clEvEUlN3c108BFloat16EE_St5arrayIPcLm2EELi4E23TrivialOffsetCalculatorILi1EjESD_NS0_6memory15LoadWithoutCastENSE_16StoreWithoutCastEEEviT_T0_T2_T3_T4_T5_)
        .other          _ZN2at6native27unrolled_elementwise_kernelIZZZNS0_23logical_not_kernel_cudaERNS_18TensorIteratorBaseEENKUlvE0_clEvENKUlvE10_clEvEUlN3c108BFloat16EE_St5arrayIPcLm2EELi4E23TrivialOffsetCalculatorILi1EjESD_NS0_6memory15LoadWithoutCastENSE_16StoreWithoutCastEEEviT_T0_T2_T3_T4_T5_,@"STO_CUDA_ENTRY STV_DEFAULT"
_ZN2at6native27unrolled_elementwise_kernelIZZZNS0_23logical_not_kernel_cudaERNS_18TensorIteratorBaseEENKUlvE0_clEvENKUlvE10_clEvEUlN3c108BFloat16EE_St5arrayIPcLm2EELi4E23TrivialOffsetCalculatorILi1EjESD_NS0_6memory15LoadWithoutCastENSE_16StoreWithoutCastEEEviT_T0_T2_T3_T4_T5_:
.text._ZN2at6native27unrolled_elementwise_kernelIZZZNS0_23logical_not_kernel_cudaERNS_18TensorIteratorBaseEENKUlvE0_clEvENKUlvE10_clEvEUlN3c108BFloat16EE_St5arrayIPcLm2EELi4E23TrivialOffsetCalculatorILi1EjESD_NS0_6memory15LoadWithoutCastENSE_16StoreWithoutCastEEEviT_T0_T2_T3_T4_T5_:
[----:B------:R-:W-:Y:S02]  /*0000*/  IMAD.MOV.U32 R1, RZ, RZ, c[0x0][0x28] ;  /* 0x00000a00ff017624 */ /* 0x000fe400078e00ff */
[----:B------:R-:W0:Y:S01]  /*0010*/  S2R R2, SR_CTAID.X ;  /* 0x0000000000027919 */ /* 0x000e220000002500 */
[----:B------:R-:W-:Y:S01]  /*0020*/  IMAD.MOV.U32 R3, RZ, RZ, -0x200 ;  /* 0xfffffe00ff037424 */ /* 0x000fe200078e00ff */
[----:B------:R-:W-:Y:S01]  /*0030*/  ULDC.64 UR4, c[0x0][0x118] ;  /* 0x0000460000047ab9 */ /* 0x000fe20000000a00 */
[----:B------:R-:W-:Y:S01]  /*0040*/  PRMT R5, RZ, 0x7610, R5 ;  /* 0x00007610ff057816 */ /* 0x000fe20000000005 */
        /* <DEDUP_REMOVED lines=16> */
[----:B------:R-:W-:-:S04]  /*0150*/  PRMT R14, RZ, 0x7610, R14 ;  /* 0x00007610ff0e7816 */ /* 0x000fc8000000000e */
[----:B------:R-:W3:Y:S07]  /*0160*/  @!P1 LDG.E.U16 R5, [R8.64] ;  /* 0x0000000408059981 */ /* 0x000eee000c1e1500 */
[----:B------:R-:W-:Y:S02]  /*0170*/  @!P2 IMAD R12, R2, 0x200, R11 ;  /* 0x00000200020ca824 */ /* 0x000fe400078e020b */
[----:B------:R-:W-:-:S04]  /*0180*/  @!P2 IMAD.MOV.U32 R13, RZ, RZ, 0x2 ;  /* 0x00000002ff0da424 */ /* 0x000fc800078e00ff */
[----:B------:R-:W-:-:S05]  /*0190*/  @!P2 IMAD.WIDE.U32 R12, R12, R13, c[0x0][0x170] ;  /* 0x00005c000c0ca625 */ /* 0x000fca00078e000d */
[----:B------:R1:W4:Y:S01]  /*01a0*/  @!P2 LDG.E.U16 R14, [R12.64] ;  /* 0x000000040c0ea981 */ /* 0x000322000c1e1500 */
[----:B------:R-:W-:-:S04]  /*01b0*/  @!P2 IADD3 R11, R11, 0x80, RZ ;  /* 0x000000800b0ba810 */ /* 0x000fc80007ffe0ff */
[----:B------:R-:W-:Y:S01]  /*01c0*/  ISETP.GE.AND P1, PT, R11, R0, PT ;  /* 0x000000000b00720c */ /* 0x000fe20003f26270 */
[----:B0-----:R-:W-:Y:S01]  /*01d0*/  @!P0 IMAD R6, R2, 0x200, R15 ;  /* 0x0000020002068824 */ /* 0x001fe200078e020f */
[----:B------:R-:W-:-:S04]  /*01e0*/  IADD3 R7, R15, 0x100, RZ ;  /* 0x000001000f077810 */ /* 0x000fc80007ffe0ff */
[----:B------:R-:W-:Y:S02]  /*01f0*/  @!P0 IADD3 R6, P5, R6, c[0x0][0x168], RZ ;  /* 0x00005a0006068a10 */ /* 0x000fe40007fbe0ff */
[----:B------:R-:W-:-:S05]  /*0200*/  PRMT R4, RZ, 0x7610, R4 ;  /* 0x00007610ff047816 */ /* 0x000fca0000000004 */
[----:B------:R-:W-:Y:S02]  /*0210*/  @!P1 IMAD R10, R2, 0x200, R11 ;  /* 0x00000200020a9824 */ /* 0x000fe400078e020b */
[----:B------:R-:W-:Y:S01]  /*0220*/  @!P1 IMAD.MOV.U32 R11, RZ, RZ, 0x2 ;  /* 0x00000002ff0b9424 */ /* 0x000fe200078e00ff */
[-C--:B------:R-:W-:Y:S01]  /*0230*/  ISETP.GE.AND P2, PT, R7, R0.reuse, PT ;  /* 0x000000000700720c */ /* 0x080fe20003f46270 */
[----:B------:R-:W-:Y:S01]  /*0240*/  @!P0 IMAD.X R7, RZ, RZ, c[0x0][0x16c], P5 ;  /* 0x00005b00ff078624 */ /* 0x000fe200028e06ff */
[C---:B------:R-:W-:Y:S01]  /*0250*/  IADD3 R17, R15.reuse, 0x80, RZ ;  /* 0x000000800f117810 */ /* 0x040fe20007ffe0ff */
[----:B------:R-:W-:Y:S01]  /*0260*/  @!P1 IMAD.WIDE.U32 R10, R10, R11, c[0x0][0x170] ;  /* 0x00005c000a0a9625 */ /* 0x000fe200078e000b */
[----:B-1----:R-:W-:Y:S02]  /*0270*/  IADD3 R13, R15, 0x180, RZ ;  /* 0x000001800f0d7810 */ /* 0x002fe40007ffe0ff */
[-C--:B------:R-:W-:Y:S01]  /*0280*/  ISETP.GE.AND P3, PT, R17, R0.reuse, PT ;  /* 0x000000001100720c */ /* 0x080fe20003f66270 */
[----:B------:R-:W-:Y:S01]  /*0290*/  @!P0 IMAD.MOV.U32 R15, RZ, RZ, R17 ;  /* 0x000000ffff0f8224 */ /* 0x000fe200078e0011 */
[----:B------:R0:W5:Y:S04]  /*02a0*/  @!P1 LDG.E.U16 R4, [R10.64] ;  /* 0x000000040a049981 */ /* 0x000168000c1e1500 */
[----:B------:R-:W-:Y:S01]  /*02b0*/  ISETP.GE.AND P1, PT, R15, R0, PT ;  /* 0x000000000f00720c */ /* 0x000fe20003f26270 */
[----:B------:R-:W-:Y:S01]  /*02c0*/  BSSY B0, `(.L_x_16110) ;  /* 0x0000017000007945 */ /* 0x000fe20003800000 */
[----:B--2---:R-:W-:-:S04]  /*02d0*/  @!P0 PRMT R3, RZ, 0x5410, R3 ;  /* 0x00005410ff038816 */ /* 0x004fc80000000003 */
[----:B------:R-:W-:-:S04]  /*02e0*/  @!P0 FSETP.NEU.FTZ.AND P4, PT, R3, RZ, PT ;  /* 0x000000ff0300820b */ /* 0x000fc80003f9d000 */
[----:B------:R-:W-:-:S05]  /*02f0*/  @!P0 SEL R3, RZ, 0x1, P4 ;  /* 0x00000001ff038807 */ /* 0x000fca0002000000 */
[----:B------:R1:W-:Y:S01]  /*0300*/  @!P0 STG.E.U8 [R6.64], R3 ;  /* 0x0000000306008986 */ /* 0x0003e2000c101104 */
[----:B---3--:R-:W-:-:S04]  /*0310*/  @!P3 PRMT R5, RZ, 0x5410, R5 ;  /* 0x00005410ff05b816 */ /* 0x008fc80000000005 */
[----:B------:R-:W-:-:S04]  /*0320*/  @!P3 FSETP.NEU.FTZ.AND P4, PT, R5, RZ, PT ;  /* 0x000000ff0500b20b */ /* 0x000fc80003f9d000 */
[----:B------:R-:W-:Y:S02]  /*0330*/  @!P3 SEL R5, RZ, 0x1, P4 ;  /* 0x00000001ff05b807 */ /* 0x000fe40002000000 */
[----:B----4-:R-:W-:-:S04]  /*0340*/  @!P2 PRMT R14, RZ, 0x5410, R14 ;  /* 0x00005410ff0ea816 */ /* 0x010fc8000000000e */
[----:B------:R-:W-:-:S04]  /*0350*/  @!P2 FSETP.NEU.FTZ.AND P5, PT, R14, RZ, PT ;  /* 0x000000ff0e00a20b */ /* 0x000fc80003fbd000 */
[----:B0-----:R-:W-:Y:S01]  /*0360*/  @!P2 SEL R11, RZ, 0x1, P5 ;  /* 0x00000001ff0ba807 */ /* 0x001fe20002800000 */
[----:B------:R-:W-:Y:S05]  /*0370*/  @P1 BRA `(.L_x_16111) ;  /* 0x000000b000001947 */ /* 0x000fea0003800000 */
[----:B-1----:R-:W-:Y:S01]  /*0380*/  IMAD R6, R2, 0x200, R15 ;  /* 0x0000020002067824 */ /* 0x002fe200078e020f */
        /* <DEDUP_REMOVED lines=10> */
.L_x_16111:
[----:B-1----:R-:W-:Y:S05]  /*0430*/  BSYNC B0 ;  /* 0x0000000000007941 */ /* 0x002fea0003800000 */
.L_x_16110:
[-C--:B------:R-:W-:Y:S02]  /*0440*/  ISETP.GE.AND P1, PT, R15, R0.reuse, PT ;  /* 0x000000000f00720c */ /* 0x080fe40003f26270 */
[----:B------:R-:W-:-:S11]  /*0450*/  ISETP.GE.AND P0, PT, R13, R0, PT ;  /* 0x000000000d00720c */ /* 0x000fd60003f06270 */
[----:B------:R-:W-:Y:S05]  /*0460*/  @P1 EXIT ;  /* 0x000000000000194d */ /* 0x000fea0003800000 */
[----:B------:R-:W-:Y:S01]  /*0470*/  IMAD R2, R2, 0x200, R15 ;  /* 0x0000020002027824 */ /* 0x000fe200078e020f */
[----:B-----5:R-:W-:-:S04]  /*0480*/  @!P0 PRMT R4, RZ, 0x5410, R4 ;  /* 0x00005410ff048816 */ /* 0x020fc80000000004 */
[----:B------:R-:W-:Y:S02]  /*0490*/  IADD3 R2, P2, R2, c[0x0][0x168], RZ ;  /* 0x00005a0002027a10 */ /* 0x000fe40007f5e0ff */
[----:B------:R-:W-:-:S03]  /*04a0*/  @!P0 FSETP.NEU.FTZ.AND P1, PT, R4, RZ, PT ;  /* 0x000000ff0400820b */ /* 0x000fc60003f3d000 */
[----:B------:R-:W-:Y:S01]  /*04b0*/  IMAD.X R3, RZ, RZ, c[0x0][0x16c], P2 ;  /* 0x00005b00ff037624 */ /* 0x000fe200010e06ff */
[----:B0-----:R-:W-:-:S05]  /*04c0*/  @!P0 SEL R5, RZ, 0x1, P1 ;  /* 0x00000001ff058807 */ /* 0x001fca0000800000 */
[----:B------:R-:W-:Y:S01]  /*04d0*/  STG.E.U8 [R2.64], R5 ;  /* 0x0000000502007986 */ /* 0x000fe2000c101104 */
[----:B------:R-:W-:Y:S05]  /*04e0*/  EXIT ;  /* 0x000000000000794d */ /* 0x000fea0003800000 */
.L_x_16112:
        /* <DEDUP_REMOVED lines=9> */
.L_x_22501:


//--------------------- .text._ZN2at6native29vectorized_elementwise_kernelILi2EZZZNS0_23logical_not_kernel_cudaERNS_18TensorIteratorBaseEENKUlvE0_clEvENKUlvE10_clEvEUlN3c108BFloat16EE_St5arrayIPcLm2EEEEviT0_T1_ --------------------------
	.section	.text._ZN2at6native29vectorized_elementwise_kernelILi2EZZZNS0_23logical_not_kernel_cudaERNS_18TensorIteratorBaseEENKUlvE0_clEvENKUlvE10_clEvEUlN3c108BFloat16EE_St5arrayIPcLm2EEEEviT0_T1_,"ax",@progbits
	.sectioninfo	@"SHI_REGISTERS=26"
	.align	128
        .global         _ZN2at6native29vectorized_elementwise_kernelILi2EZZZNS0_23logical_not_kernel_cudaERNS_18TensorIteratorBaseEENKUlvE0_clEvENKUlvE10_clEvEUlN3c108BFloat16EE_St5arrayIPcLm2EEEEviT0_T1_
        .type           _ZN2at6native29vectorized_elementwise_kernelILi2EZZZNS0_23logical_not_kernel_cudaERNS_18TensorIteratorBaseEENKUlvE0_clEvENKUlvE10_clEvEUlN3c108BFloat16EE_St5arrayIPcLm2EEEEviT0_T1_,@function
        .size           _ZN2at6native29vectorized_elementwise_kernelILi2EZZZNS0_23logical_not_kernel_cudaERNS_18TensorIteratorBaseEENKUlvE0_clEvENKUlvE10_clEvEUlN3c108BFloat16EE_St5arrayIPcLm2EEEEviT0_T1_,(.L_x_22502 - _ZN2at6native29vectorized_elementwise_kernelILi2EZZZNS0_23logical_not_kernel_cudaERNS_18TensorIteratorBaseEENKUlvE0_clEvENKUlvE10_clEvEUlN3c108BFloat16EE_St5arrayIPcLm2EEEEviT0_T1_)
        .other          _ZN2at6native29vectorized_elementwise_kernelILi2EZZZNS0_23logical_not_kernel_cudaERNS_18TensorIteratorBaseEENKUlvE0_clEvENKUlvE10_clEvEUlN3c108BFloat16EE_St5arrayIPcLm2EEEEviT0_T1_,@"STO_CUDA_ENTRY STV_DEFAULT"
_ZN2at6native29vectorized_elementwise_kernelILi2EZZZNS0_23logical_not_kernel_cudaERNS_18TensorIteratorBaseEENKUlvE0_clEvENKUlvE10_clEvEUlN3c108BFloat16EE_St5arrayIPcLm2EEEEviT0_T1_:
.text._ZN2at6native29vectorized_elementwise_kernelILi2EZZZNS0_23logical_not_kernel_cudaERNS_18TensorIteratorBaseEENKUlvE0_clEvENKUlvE10_clEvEUlN3c108BFloat16EE_St5arrayIPcLm2EEEEviT0_T1_:
        /* <DEDUP_REMOVED lines=14> */
[----:B------:R-:W0:Y:S01]  /*00e0*/  LDG.E R9, [R4.64+0x600] ;  /* 0x0006000404097981 */ /* 0x000e22000c1e1900 */
[----:B------:R-:W-:-:S05]  /*00f0*/  IADD3 R2, P0, R0, c[0x0][0x168], RZ ;  /* 0x00005a0000027a10 */ /* 0x000fca0007f1e0ff */
[----:B------:R-:W-:-:S04]  /*0100*/  IMAD.X R3, RZ, RZ, c[0x0][0x16c], P0 ;  /* 0x00005b00ff037624 */ /* 0x000fc800000e06ff */
[----:B------:R-:W-:Y:S01]  /*0110*/  IMAD.WIDE R2, R11, 0x2, R2 ;  /* 0x000000020b027825 */ /* 0x000fe200078e0202 */
[----:B--2---:R-:W-:-:S04]  /*0120*/  PRMT R0, RZ, 0x5410, R6 ;  /* 0x00005410ff007816 */ /* 0x004fc80000000006 */
[----:B------:R-:W-:Y:S02]  /*0130*/  FSETP.NEU.FTZ.AND P6, PT, R0, RZ, PT ;  /* 0x000000ff0000720b */ /* 0x000fe40003fdd000 */
[----:B------:R-:W-:-:S04]  /*0140*/  PRMT R0, RZ, 0x7610, R6 ;  /* 0x00007610ff007816 */ /* 0x000fc80000000006 */
[----:B------:R-:W-:Y:S02]  /*0150*/  FSETP.NEU.FTZ.AND P5, PT, R0, RZ, PT ;  /* 0x000000ff0000720b */ /* 0x000fe40003fbd000 */
[----:B---3--:R-:W-:Y:S02]  /*0160*/  PRMT R0, RZ, 0x5410, R7 ;  /* 0x00005410ff007816 */ /* 0x008fe40000000007 */
[----:B0-----:R-:W-:Y:S02]  /*0170*/  PRMT R4, RZ, 0x7610, R9 ;  /* 0x00007610ff047816 */ /* 0x001fe40000000009 */
[----:B------:R-:W-:Y:S02]  /*0180*/  FSETP.NEU.FTZ.AND P4, PT, R0, RZ, PT ;  /* 0x000000ff0000720b */ /* 0x000fe40003f9d000 */
[----:B------:R-:W-:Y:S02]  /*0190*/  PRMT R0, RZ, 0x7610, R7 ;  /* 0x00007610ff007816 */ /* 0x000fe40000000007 */
[----:B------:R-:W-:-:S02]  /*01a0*/  SEL R5, RZ, 0x1, P5 ;  /* 0x00000001ff057807 */ /* 0x000fc40002800000 */
[----:B------:R-:W-:Y:S02]  /*01b0*/  FSETP.NEU.FTZ.AND P3, PT, R0, RZ, PT ;  /* 0x000000ff0000720b */ /* 0x000fe40003f7d000 */
[--C-:B----4-:R-:W-:Y:S02]  /*01c0*/  PRMT R0, RZ, 0x5410, R8.reuse ;  /* 0x00005410ff007816 */ /* 0x110fe40000000008 */
[----:B------:R-:W-:Y:S02]  /*01d0*/  SEL R7, RZ, 0x1, P3 ;  /* 0x00000001ff077807 */ /* 0x000fe40001800000 */
[----:B------:R-:W-:Y:S02]  /*01e0*/  FSETP.NEU.FTZ.AND P2, PT, R0, RZ, PT ;  /* 0x000000ff0000720b */ /* 0x000fe40003f5d000 */
[----:B------:R-:W-:Y:S02]  /*01f0*/  PRMT R0, RZ, 0x7610, R8 ;  /* 0x00007610ff007816 */ /* 0x000fe40000000008 */
[----:B------:R-:W-:-:S02]  /*0200*/  SEL R6, RZ, 0x1, P2 ;  /* 0x00000001ff067807 */ /* 0x000fc40001000000 */
[----:B------:R-:W-:Y:S02]  /*0210*/  FSETP.NEU.FTZ.AND P1, PT, R0, RZ, PT ;  /* 0x000000ff0000720b */ /* 0x000fe40003f3d000 */
[----:B------:R-:W-:Y:S02]  /*0220*/  PRMT R0, RZ, 0x5410, R9 ;  /* 0x00005410ff007816 */ /* 0x000fe40000000009 */
[----:B------:R-:W-:Y:S02]  /*0230*/  SEL R9, RZ, 0x1, P1 ;  /* 0x00000001ff097807 */ /* 0x000fe40000800000 */
[----:B------:R-:W-:Y:S02]  /*0240*/  FSETP.NEU.FTZ.AND P0, PT, R0, RZ, PT ;  /* 0x000000ff0000720b */ /* 0x000fe40003f1d000 */
[----:B------:R-:W-:Y:S02]  /*0250*/  SEL R0, RZ, 0x1, P6 ;  /* 0x00000001ff007807 */ /* 0x000fe40003000000 */
[----:B------:R-:W-:-:S02]  /*0260*/  FSETP.NEU.FTZ.AND P6, PT, R4, RZ, PT ;  /* 0x000000ff0400720b */ /* 0x000fc40003fdd000 */
[----:B------:R-:W-:Y:S02]  /*0270*/  SEL R4, RZ, 0x1, P4 ;  /* 0x00000001ff047807 */ /* 0x000fe40002000000 */
[----:B------:R-:W-:Y:S02]  /*0280*/  SEL R8, RZ, 0x1, P0 ;  /* 0x00000001ff087807 */ /* 0x000fe40000000000 */
[----:B------:R-:W-:Y:S02]  /*0290*/  SEL R11, RZ, 0x1, P6 ;  /* 0x00000001ff0b7807 */ /* 0x000fe40003000000 */
        /* <DEDUP_REMOVED lines=9> */
.L_x_16113:
        /* <DEDUP_REMOVED lines=13> */
[----:B------:R-:W-:-:S04]  /*0400*/  @!P0 IADD3 R13, R13, 0x80, RZ ;  /* 0x000000800d0d8810 */ /* 0x000fc80007ffe0ff */
[----:B------:R-:W-:-:S13]  /*0410*/  ISETP.GE.AND P5, PT, R13, R2, PT ;  /* 0x000000020d00720c */ /* 0x000fda0003fa6270 */
        /* <DEDUP_REMOVED lines=17> */
[----:B------:R-:W-:Y:S01]  /*0530*/  @!P1 IMAD.WIDE.U32 R20, R20, R21, c[0x0][0x170] ;  /* 0x00005c0014149625 */ /* 0x000fe200078e0015 */
[----:B------:R-:W-:-:S07]  /*0540*/  PRMT R5, RZ, 0x7610, R5 ;  /* 0x00007610ff057816 */ /* 0x000fce0000000005 */
[----:B------:R-:W-:Y:S01]  /*0550*/  @!P4 IMAD.IADD R12, R0, 0x1, R13 ;  /* 0x00000001000cc824 */ /* 0x000fe200078e020d */
[----:B------:R-:W-:Y:S01]  /*0560*/  @!P4 IADD3 R13, R13, 0x80, RZ ;  /* 0x000000800d0dc810 */ /* 0x000fe20007ffe0ff */
[----:B------:R4:W5:Y:S01]  /*0570*/  @!P1 LDG.E.U16 R3, [R20.64] ;  /* 0x0000000414039981 */ /* 0x000962000c1e1500 */
[----:B-1----:R-:W-:Y:S02]  /*0580*/  @!P3 IMAD.WIDE.U32 R16, R8, R11, c[0x0][0x170] ;  /* 0x00005c000810b625 */ /* 0x002fe400078e000b */
[----:B------:R-:W-:Y:S02]  /*0590*/  ISETP.GE.AND P5, PT, R13, R2, PT ;  /* 0x000000020d00720c */ /* 0x000fe40003fa6270 */
[----:B------:R-:W-:Y:S01]  /*05a0*/  @!P2 IMAD.MOV.U32 R19, RZ, RZ, 0x2 ;  /* 0x00000002ff13a424 */ /* 0x000fe200078e00ff */
[----:B------:R1:W5:Y:S01]  /*05b0*/  @!P3 LDG.E.U16 R5, [R16.64] ;  /* 0x000000041005b981 */ /* 0x000362000c1e1500 */
[----:B------:R-:W-:Y:S01]  /*05c0*/  PRMT R4, RZ, 0x7610, R4 ;  /* 0x00007610ff047816 */ /* 0x000fe20000000004 */
[----:B0-----:R-:W-:-:S02]  /*05d0*/  @!P4 IMAD.MOV.U32 R15, RZ, RZ, 0x2 ;  /* 0x00000002ff0fc424 */ /* 0x001fc400078e00ff */
[----:B------:R-:W-:Y:S01]  /*05e0*/  @!P2 IMAD.WIDE.U32 R18, R18, R19, c[0x0][0x170] ;  /* 0x00005c001212a625 */ /* 0x000fe200078e0013 */
[----:B------:R-:W-:-:S03]  /*05f0*/  PRMT R8, RZ, 0x7610, R8 ;  /* 0x00007610ff087816 */ /* 0x000fc60000000008 */
[----:B------:R-:W-:Y:S01]  /*0600*/  @!P0 IMAD.MOV.U32 R11, RZ, RZ, 0x2 ;  /* 0x00000002ff0b8424 */ /* 0x000fe200078e00ff */
[----:B------:R0:W5:Y:S01]  /*0610*/  @!P2 LDG.E.U16 R4, [R18.64] ;  /* 0x000000041204a981 */ /* 0x000162000c1e1500 */
[----:B------:R-:W-:Y:S02]  /*0620*/  @!P5 IMAD.IADD R22, R0, 0x1, R13 ;  /* 0x000000010016d824 */ /* 0x000fe400078e020d */
[----:B------:R-:W-:Y:S01]  /*0630*/  @!P5 IMAD.MOV.U32 R23, RZ, RZ, 0x2 ;  /* 0x00000002ff17d424 */ /* 0x000fe200078e00ff */
[----:B------:R-:W-:Y:S01]  /*0640*/  PRMT R14, RZ, 0x7610, R14 ;  /* 0x00007610ff0e7816 */ /* 0x000fe2000000000e */
[----:B------:R-:W-:Y:S01]  /*0650*/  @!P4 IMAD.WIDE.U32 R12, R12, R15, c[0x0][0x170] ;  /* 0x00005c000c0cc625 */ /* 0x000fe200078e000f */
[----:B------:R-:W-:-:S03]  /*0660*/  PRMT R15, RZ, 0x7610, R15 ;  /* 0x00007610ff0f7816 */ /* 0x000fc6000000000f */
[----:B------:R-:W-:Y:S01]  /*0670*/  @!P0 IMAD.WIDE.U32 R10, R10, R11, c[0x0][0x170] ;  /* 0x00005c000a0a8625 */ /* 0x000fe200078e000b */
[----:B------:R2:W5:Y:S03]  /*0680*/  @!P4 LDG.E.U16 R14, [R12.64] ;  /* 0x000000040c0ec981 */ /* 0x000566000c1e1500 */
[----:B0-----:R-:W-:Y:S01]  /*0690*/  @!P5 IMAD.WIDE.U32 R18, R22, R23, c[0x0][0x170] ;  /* 0x00005c001612d625 */ /* 0x001fe200078e0017 */
[----:B------:R0:W5:Y:S04]  /*06a0*/  @!P0 LDG.E.U16 R8, [R10.64] ;  /* 0x000000040a088981 */ /* 0x000168000c1e1500 */
[----:B------:R-:W5:Y:S01]  /*06b0*/  @!P5 LDG.E.U16 R15, [R18.64] ;  /* 0x00000004120fd981 */ /* 0x000f62000c1e1500 */
[----:B-1----:R-:W-:-:S04]  /*06c0*/  IADD3 R17, R9, 0x100, RZ ;  /* 0x0000010009117810 */ /* 0x002fc80007ffe0ff */
[-C--:B------:R-:W-:Y:S02]  /*06d0*/  ISETP.GE.AND P0, PT, R17, R2.reuse, PT ;  /* 0x000000021100720c */ /* 0x080fe40003f06270 */
[C---:B------:R-:W-:Y:S02]  /*06e0*/  IADD3 R17, R9.reuse, 0x180, RZ ;  /* 0x0000018009117810 */ /* 0x040fe40007ffe0ff */
[----:B0-----:R-:W-:Y:S02]  /*06f0*/  IADD3 R11, R9, 0x280, RZ ;  /* 0x00000280090b7810 */ /* 0x001fe40007ffe0ff */
[-C--:B------:R-:W-:Y:S01]  /*0700*/  ISETP.GE.AND P5, PT, R17, R2.reuse, PT ;  /* 0x000000021100720c */ /* 0x080fe20003fa6270 */
[----:B------:R-:W-:Y:S01]  /*0710*/  @!P6 IMAD.IADD R10, R0, 0x1, R9 ;  /* 0x00000001000ae824 */ /* 0x000fe200078e0209 */
[----:B------:R-:W-:Y:S02]  /*0720*/  ISETP.GE.AND P2, PT, R11, R2, PT ;  /* 0x000000020b00720c */ /* 0x000fe40003f46270 */
[----:B----4-:R-:W-:-:S02]  /*0730*/  IADD3 R21, R9, 0x200, RZ ;  /* 0x0000020009157810 */ /* 0x010fc40007ffe0ff */
[----:B------:R-:W-:Y:S02]  /*0740*/  @!P6 IADD3 R10, P3, R10, c[0x0][0x168], RZ ;  /* 0x00005a000a0aea10 */ /* 0x000fe40007f7e0ff */
[----:B------:R-:W-:Y:S02]  /*0750*/  IADD3 R17, R9, 0x80, RZ ;  /* 0x0000008009117810 */ /* 0x000fe40007ffe0ff */
[----:B------:R-:W-:Y:S01]  /*0760*/  ISETP.GE.AND P1, PT, R21, R2, PT ;  /* 0x000000021500720c */ /* 0x000fe20003f26270 */
[----:B------:R-:W-:Y:S01]  /*0770*/  @!P6 IMAD.X R11, RZ, RZ, c[0x0][0x16c], P3 ;  /* 0x00005b00ff0be624 */ /* 0x000fe200018e06ff */
[----:B------:R-:W-:Y:S01]  /*0780*/  BSSY B0, `(.L_x_16114) ;  /* 0x000004c000007945 */ /* 0x000fe20003800000 */
[----:B------:R-:W-:Y:S01]  /*0790*/  BSSY B1, `(.L_x_16115) ;  /* 0x0000044000017945 */ /* 0x000fe20003800000 */
[----:B--2---:R-:W-:-:S04]  /*07a0*/  @!P6 PRMT R7, RZ, 0x5410, R7 ;  /* 0x00005410ff07e816 */ /* 0x004fc80000000007 */
[----:B------:R-:W-:-:S04]  /*07b0*/  @!P6 FSETP.NEU.FTZ.AND P4, PT, R7, RZ, PT ;  /* 0x000000ff0700e20b */ /* 0x000fc80003f9d000 */
[----:B------:R-:W-:Y:S02]  /*07c0*/  @!P6 SEL R13, RZ, 0x1, P4 ;  /* 0x00000001ff0de807 */ /* 0x000fe40002000000 */
[----:B------:R-:W-:-:S03]  /*07d0*/  IADD3 R7, R9, 0x300, RZ ;  /* 0x0000030009077810 */ /* 0x000fc60007ffe0ff */
[----:B------:R0:W-:Y:S01]  /*07e0*/  @!P6 STG.E.U8 [R10.64], R13 ;  /* 0x0000000d0a00e986 */ /* 0x0001e2000c101104 */
[----:B------:R-:W-:Y:S02]  /*07f0*/  ISETP.GE.AND P3, PT, R7, R2, PT ;  /* 0x000000020700720c */ /* 0x000fe40003f66270 */
[----:B---3--:R-:W-:-:S04]  /*0800*/  @!P0 PRMT R6, RZ, 0x5410, R6 ;  /* 0x00005410ff068816 */ /* 0x008fc80000000006 */
[----:B------:R-:W-:-:S04]  /*0810*/  @!P0 FSETP.NEU.FTZ.AND P4, PT, R6, RZ, PT ;  /* 0x000000ff0600820b */ /* 0x000fc80003f9d000 */
[----:B------:R-:W-:Y:S02]  /*0820*/  @!P0 SEL R6, RZ, 0x1, P4 ;  /* 0x00000001ff068807 */ /* 0x000fe40002000000 */
[----:B------:R-:W-:Y:S02]  /*0830*/  ISETP.GE.AND P0, PT, R17, R2, PT ;  /* 0x000000021100720c */ /* 0x000fe40003f06270 */
[----:B-----5:R-:W-:-:S04]  /*0840*/  @!P5 PRMT R3, RZ, 0x5410, R3 ;  /* 0x00005410ff03d816 */ /* 0x020fc80000000003 */
[----:B------:R-:W-:Y:S02]  /*0850*/  @!P5 FSETP.NEU.FTZ.AND P4, PT, R3, RZ, PT ;  /* 0x000000ff0300d20b */ /* 0x000fe40003f9d000 */
[----:B------:R-:W-:Y:S02]  /*0860*/  IADD3 R3, R9, 0x380, RZ ;  /* 0x0000038009037810 */ /* 0x000fe40007ffe0ff */
[----:B------:R-:W-:Y:S01]  /*0870*/  @!P2 PRMT R5, RZ, 0x5410, R5 ;  /* 0x00005410ff05a816 */ /* 0x000fe20000000005 */
[----:B------:R-:W-:Y:S01]  /*0880*/  @!P6 IMAD.MOV.U32 R9, RZ, RZ, R17 ;  /* 0x000000ffff09e224 */ /* 0x000fe200078e0011 */
[----:B------:R-:W-:Y:S02]  /*0890*/  ISETP.GE.AND P6, PT, R3, R2, PT ;  /* 0x000000020300720c */ /* 0x000fe40003fc6270 */
[----:B------:R-:W-:Y:S02]  /*08a0*/  @!P5 SEL R17, RZ, 0x1, P4 ;  /* 0x00000001ff11d807 */ /* 0x000fe40002000000 */
[----:B------:R-:W-:-:S04]  /*08b0*/  @!P2 FSETP.NEU.FTZ.AND P4, PT, R5, RZ, PT ;  /* 0x000000ff0500a20b */ /* 0x000fc80003f9d000 */
[----:B0-----:R-:W-:Y:S02]  /*08c0*/  @!P2 SEL R11, RZ, 0x1, P4 ;  /* 0x00000001ff0ba807 */ /* 0x001fe40002000000 */
[----:B------:R-:W-:Y:S02]  /*08d0*/  ISETP.GE.AND P4, PT, R9, R2, PT ;  /* 0x000000020900720c */ /* 0x000fe40003f86270 */
[----:B------:R-:W-:Y:S02]  /*08e0*/  @!P1 PRMT R4, RZ, 0x5410, R4 ;  /* 0x00005410ff049816 */ /* 0x000fe40000000004 */
[----:B------:R-:W-:Y:S02]  /*08f0*/  @!P3 PRMT R14, RZ, 0x5410, R14 ;  /* 0x00005410ff0eb816 */ /* 0x000fe4000000000e */
[----:B------:R-:W-:Y:S02]  /*0900*/  @!P1 FSETP.NEU.FTZ.AND P5, PT, R4, RZ, PT ;  /* 0x000000ff0400920b */ /* 0x000fe40003fbd000 */
[----:B------:R-:W-:-:S02]  /*0910*/  @!P0 PRMT R8, RZ, 0x5410, R8 ;  /* 0x00005410ff088816 */ /* 0x000fc40000000008 */
[----:B------:R-:W-:Y:S02]  /*0920*/  @!P6 PRMT R15, RZ, 0x5410, R15 ;  /* 0x00005410ff0fe816 */ /* 0x000fe4000000000f */
[----:B------:R-:W-:Y:S02]  /*0930*/  @!P1 SEL R19, RZ, 0x1, P5 ;  /* 0x00000001ff139807 */ /* 0x000fe40002800000 */
[----:B------:R-:W-:Y:S02]  /*0940*/  @!P0 FSETP.NEU.FTZ.AND P5, PT, R8, RZ, PT ;  /* 0x000000ff0800820b */ /* 0x000fe40003fbd000 */
[----:B------:R-:W-:Y:S02]  /*0950*/  @!P3 FSETP.NEU.FTZ.AND P1, PT, R14, RZ, PT ;  /* 0x000000ff0e00b20b */ /* 0x000fe40003f3d000 */
[----:B------:R-:W-:Y:S02]  /*0960*/  @!P6 FSETP.NEU.FTZ.AND P2, PT, R15, RZ, PT ;  /* 0x000000ff0f00e20b */ /* 0x000fe40003f5d000 */
[----:B------:R-:W-:-:S02]  /*0970*/  @!P0 SEL R7, RZ, 0x1, P5 ;  /* 0x00000001ff078807 */ /* 0x000fc40002800000 */
[----:B------:R-:W-:Y:S02]  /*0980*/  @!P3 SEL R13, RZ, 0x1, P1 ;  /* 0x00000001ff0db807 */ /* 0x000fe40000800000 */
[----:B------:R-:W-:Y:S01]  /*0990*/  @!P6 SEL R3, RZ, 0x1, P2 ;  /* 0x00000001ff03e807 */ /* 0x000fe20001000000 */
        /* <DEDUP_REMOVED lines=13> */
.L_x_16116:
[----:B------:R-:W-:-:S13]  /*0a70*/  ISETP.GE.AND P0, PT, R9, R2, PT ;  /* 0x000000020900720c */ /* 0x000fda0003f06270 */
[----:B------:R-:W-:Y:S05]  /*0a80*/  @P0 BRA `(.L_x_16118) ;  /* 0x000000c000000947 */ /* 0x000fea0003800000 */
[----:B0-----:R-:W-:Y:S01]  /*0a90*/  IMAD.IADD R4, R0, 0x1, R9 ;  /* 0x0000000100047824 */ /* 0x001fe200078e0209 */
[----:B------:R-:W-:-:S04]  /*0aa0*/  IADD3 R9, R9, 0x80, RZ ;  /* 0x0000008009097810 */ /* 0x000fc80007ffe0ff */
[----:B------:R-:W-:-:S05]  /*0ab0*/  IADD3 R4, P0, R4, c[0x0][0x168], RZ ;  /* 0x00005a0004047a10 */ /* 0x000fca0007f1e0ff */
[----:B------:R-:W-:-:S05]  /*0ac0*/  IMAD.X R5, RZ, RZ, c[0x0][0x16c], P0 ;  /* 0x00005b00ff057624 */ /* 0x000fca00000e06ff */
[----:B------:R0:W-:Y:S03]  /*0ad0*/  STG.E.U8 [R4.64], R17 ;  /* 0x0000001104007986 */ /* 0x0001e6000c101104 */
.L_x_16117:
[----:B------:R-:W-:-:S13]  /*0ae0*/  ISETP.GE.AND P0, PT, R9, R2, PT ;  /* 0x000000020900720c */ /* 0x000fda0003f06270 */
[----:B------:R-:W-:Y:S05]  /*0af0*/  @P0 BRA `(.L_x_16119) ;  /* 0x000000d000000947 */ /* 0x000fea0003800000 */
[----:B0-----:R-:W-:Y:S01]  /*0b00*/  IMAD.IADD R4, R0, 0x1, R9 ;  /* 0x0000000100047824 */ /* 0x001fe200078e0209 */
[----:B------:R-:W-:-:S04]  /*0b10*/  IADD3 R9, R9, 0x80, RZ ;  /* 0x0000008009097810 */ /* 0x000fc80007ffe0ff */
[----:B------:R-:W-:-:S05]  /*0b20*/  IADD3 R4, P0, R4, c[0x0][0x168], RZ ;  /* 0x00005a0004047a10 */ /* 0x000fca0007f1e0ff */
[----:B------:R-:W-:-:S05]  /*0b30*/  IMAD.X R5, RZ, RZ, c[0x0][0x16c], P0 ;  /* 0x00005b00ff057624 */ /* 0x000fca00000e06ff */
[----:B------:R0:W-:Y:S03]  /*0b40*/  STG.E.U8 [R4.64], R19 ;  /* 0x0000001304007986 */ /* 0x0001e6000c101104 */
.L_x_16118:
        /* <DEDUP_REMOVED lines=8> */
.L_x_16119:
[----:B------:R-:W-:Y:S05]  /*0bd0*/  BSYNC B1 ;  /* 0x0000000000017941 */ /* 0x000fea0003800000 */
.L_x_16115:
[----:B------:R-:W-:-:S13]  /*0be0*/  ISETP.GE.AND P0, PT, R9, R2, PT ;  /* 0x000000020900720c */ /* 0x000fda0003f06270 */
[----:B0-----:R-:W-:Y:S01]  /*0bf0*/  @!P0 IMAD.IADD R4, R0, 0x1, R9 ;  /* 0x0000000100048824 */ /* 0x001fe200078e0209 */
[----:B------:R-:W-:-:S04]  /*0c00*/  @!P0 IADD3 R9, R9, 0x80, RZ ;  /* 0x0000008009098810 */ /* 0x000fc80007ffe0ff */
[----:B------:R-:W-:-:S05]  /*0c10*/  @!P0 IADD3 R4, P1, R4, c[0x0][0x168], RZ ;  /* 0x00005a0004048a10 */ /* 0x000fca0007f3e0ff */
[----:B------:R-:W-:-:S05]  /*0c20*/  @!P0 IMAD.X R5, RZ, RZ, c[0x0][0x16c], P1 ;  /* 0x00005b00ff058624 */ /* 0x000fca00008e06ff */
[----:B------:R0:W-:Y:S03]  /*0c30*/  @!P0 STG.E.U8 [R4.64], R13 ;  /* 0x0000000d04008986 */ /* 0x0001e6000c101104 */
.L_x_16120:
[----:B------:R-:W-:Y:S05]  /*0c40*/  BSYNC B0 ;  /* 0x0000000000007941 */ /* 0x000fea0003800000 */
.L_x_16114:
        /* <DEDUP_REMOVED lines=8> */
.L_x_16121:
        /* <DEDUP_REMOVED lines=11> */
.L_x_22502:


//--------------------- .text._ZN2at6native29vectorized_elementwise_kernelILi4EZZZNS0_23logical_not_kernel_cudaERNS_18TensorIteratorBaseEENKUlvE0_clEvENKUlvE10_clEvEUlN3c108BFloat16EE_St5arrayIPcLm2EEEEviT0_T1_ --------------------------
	.section	.text._ZN2at6native29vectorized_elementwise_kernelILi4EZZZNS0_23logical_not_kernel_cudaERNS_18TensorIteratorBaseEENKUlvE0_clEvENKUlvE10_clEvEUlN3c108BFloat16EE_St5arrayIPcLm2EEEEviT0_T1_,"ax",@progbits
	.sectioninfo	@"SHI_REGISTERS=26"
	.align	128
        .global         _ZN2at6native29vectorized_elementwise_kernelILi4EZZZNS0_23logical_not_kernel_cudaERNS_18TensorIteratorBaseEENKUlvE0_clEvENKUlvE10_clEvEUlN3c108BFloat16EE_St5arrayIPcLm2EEEEviT0_T1_
        .type           _ZN2at6native29vectorized_elementwise_kernelILi4EZZZNS0_23logical_not_kernel_cudaERNS_18TensorIteratorBaseEENKUlvE0_clEvENKUlvE10_clEvEUlN3c108BFloat16EE_St5arrayIPcLm2EEEEviT0_T1_,@function
        .size           _ZN2at6native29vectorized_elementwise_kernelILi4EZZZNS0_23logical_not_kernel_cudaERNS_18TensorIteratorBaseEENKUlvE0_clEvENKUlvE10_clEvEUlN3c108BFloat16EE_St5arrayIPcLm2EEEEviT0_T1_,(.L_x_22503 - _ZN2at6native29vectorized_elementwise_kernelILi4EZZZNS0_23logical_not_kernel_cudaERNS_18TensorIteratorBaseEENKUlvE0_clEvENKUlvE10_clEvEUlN3c108BFloat16EE_St5arrayIPcLm2EEEEviT0_T1_)
        .other          _ZN2at6native29vectorized_elementwise_kernelILi4EZZZNS0_23logical_not_kernel_cudaERNS_18TensorIteratorBaseEENKUlvE0_clEvENKUlvE10_clEvEUlN3c108BFloat16EE_St5arrayIPcLm2EEEEviT0_T1_,@"STO_CUDA_ENTRY STV_DEFAULT"
_ZN2at6native29vectorized_elementwise_kernelILi4EZZZNS0_23logical_not_kernel_cudaERNS_18TensorIteratorBaseEENKUlvE0_clEvENKUlvE10_clEvEUlN3c108BFloat16EE_St5arrayIPcLm2EEEEviT0_T1_:
.text._ZN2at6native29vectorized_elementwise_kernelILi4EZZZNS0_23logical_not_kernel_cudaERNS_18TensorIteratorBaseEENKUlvE0_clEvENKUlvE10_clEvEUlN3c108BFloat16EE_St5arrayIPcLm2EEEEviT0_T1_:
        /* <DEDUP_REMOVED lines=13> */
[--C-:B--2---:R-:W-:Y:S02]  /*00d0*/  PRMT R3, RZ, 0x7610, R8.reuse ;  /* 0x00007610ff037816 */ /* 0x104fe40000000008 */
[----:B0-----:R-:W-:Y:S02]  /*00e0*/  PRMT R6, RZ, 0x5410, R8 ;  /* 0x00005410ff067816 */ /* 0x001fe40000000008 */
[----:B------:R-:W-:Y:S02]  /*00f0*/  FSETP.NEU.FTZ.AND P2, PT, R3, RZ, PT ;  /* 0x000000ff0300720b */ /* 0x000fe40003f5d000 */
[----:B------:R-:W-:-:S02]  /*0100*/  PRMT R3, RZ, 0x5410, R9 ;  /* 0x00005410ff037816 */ /* 0x000fc40000000009 */
[----:B------:R-:W-:Y:S02]  /*0110*/  FSETP.NEU.FTZ.AND P1, PT, R6, RZ, PT ;  /* 0x000000ff0600720b */ /* 0x000fe40003f3d000 */
[----:B------:R-:W-:Y:S02]  /*0120*/  FSETP.NEU.FTZ.AND P0, PT, R3, RZ, PT ;  /* 0x000000ff0300720b */ /* 0x000fe40003f1d000 */
[--C-:B---3--:R-:W-:Y:S02]  /*0130*/  PRMT R3, RZ, 0x5410, R4.reuse ;  /* 0x00005410ff037816 */ /* 0x108fe40000000004 */
[----:B------:R-:W-:Y:S02]  /*0140*/  PRMT R4, RZ, 0x7610, R4 ;  /* 0x00007610ff047816 */ /* 0x000fe40000000004 */
[----:B------:R-:W-:Y:S02]  /*0150*/  FSETP.NEU.FTZ.AND P3, PT, R3, RZ, PT ;  /* 0x000000ff0300720b */ /* 0x000fe40003f7d000 */
[----:B------:R-:W-:-:S02]  /*0160*/  FSETP.NEU.FTZ.AND P4, PT, R4, RZ, PT ;  /* 0x000000ff0400720b */ /* 0x000fc40003f9d000 */
[----:B------:R-:W-:Y:S02]  /*0170*/  SEL R3, RZ, 0x1, P1 ;  /* 0x00000001ff037807 */ /* 0x000fe40000800000 */
[----:B------:R-:W-:Y:S02]  /*0180*/  SEL R4, RZ, 0x1, P2 ;  /* 0x00000001ff047807 */ /* 0x000fe40001000000 */
[----:B------:R-:W-:Y:S02]  /*0190*/  PRMT R6, RZ, 0x7610, R9 ;  /* 0x00007610ff067816 */ /* 0x000fe40000000009 */
[----:B------:R-:W-:Y:S02]  /*01a0*/  PRMT R9, R4, 0x7604, R3 ;  /* 0x0000760404097816 */ /* 0x000fe40000000003 */
[----:B------:R-:W-:Y:S02]  /*01b0*/  PRMT R3, RZ, 0x5410, R5 ;  /* 0x00005410ff037816 */ /* 0x000fe40000000005 */
[----:B------:R-:W-:-:S02]  /*01c0*/  FSETP.NEU.FTZ.AND P1, PT, R6, RZ, PT ;  /* 0x000000ff0600720b */ /* 0x000fc40003f3d000 */
[----:B------:R-:W-:Y:S02]  /*01d0*/  SEL R6, RZ, 0x1, P3 ;  /* 0x00000001ff067807 */ /* 0x000fe40001800000 */
[----:B------:R-:W-:Y:S02]  /*01e0*/  SEL R7, RZ, 0x1, P4 ;  /* 0x00000001ff077807 */ /* 0x000fe40002000000 */
[----:B------:R-:W-:Y:S02]  /*01f0*/  FSETP.NEU.FTZ.AND P2, PT, R3, RZ, PT ;  /* 0x000000ff0300720b */ /* 0x000fe40003f5d000 */
[----:B------:R-:W-:Y:S02]  /*0200*/  PRMT R5, RZ, 0x7610, R5 ;  /* 0x00007610ff057816 */ /* 0x000fe40000000005 */
[----:B------:R-:W-:Y:S02]  /*0210*/  IADD3 R4, P3, R0, c[0x0][0x168], RZ ;  /* 0x00005a0000047a10 */ /* 0x000fe40007f7e0ff */
[----:B------:R-:W-:-:S02]  /*0220*/  PRMT R6, R7, 0x7604, R6 ;  /* 0x0000760407067816 */ /* 0x000fc40000000006 */
[----:B------:R-:W-:Y:S02]  /*0230*/  SEL R0, RZ, 0x1, P0 ;  /* 0x00000001ff007807 */ /* 0x000fe40000000000 */
[----:B------:R-:W-:Y:S02]  /*0240*/  SEL R3, RZ, 0x1, P2 ;  /* 0x00000001ff037807 */ /* 0x000fe40001000000 */
[----:B------:R-:W-:Y:S01]  /*0250*/  FSETP.NEU.FTZ.AND P0, PT, R5, RZ, PT ;  /* 0x000000ff0500720b */ /* 0x000fe20003f1d000 */
[----:B------:R-:W-:Y:S01]  /*0260*/  IMAD.X R5, RZ, RZ, c[0x0][0x16c], P3 ;  /* 0x00005b00ff057624 */ /* 0x000fe200018e06ff */
[----:B------:R-:W-:Y:S02]  /*0270*/  PRMT R9, R0, 0x7054, R9 ;  /* 0x0000705400097816 */ /* 0x000fe40000000009 */
[----:B------:R-:W-:Y:S01]  /*0280*/  PRMT R7, R3, 0x7054, R6 ;  /* 0x0000705403077816 */ /* 0x000fe20000000006 */
[----:B------:R-:W-:Y:S01]  /*0290*/  IMAD.WIDE R2, R2, 0x4, R4 ;  /* 0x0000000402027825 */ /* 0x000fe200078e0204 */
[----:B------:R-:W-:-:S02]  /*02a0*/  SEL R0, RZ, 0x1, P1 ;  /* 0x00000001ff007807 */ /* 0x000fc40000800000 */
[----:B------:R-:W-:Y:S02]  /*02b0*/  SEL R6, RZ, 0x1, P0 ;  /* 0x00000001ff067807 */ /* 0x000fe40000000000 */
[----:B------:R-:W-:Y:S02]  /*02c0*/  PRMT R9, R0, 0x654, R9 ;  /* 0x0000065400097816 */ /* 0x000fe40000000009 */
[----:B------:R-:W-:-:S03]  /*02d0*/  PRMT R7, R6, 0x654, R7 ;  /* 0x0000065406077816 */ /* 0x000fc60000000007 */
[----:B------:R-:W-:Y:S04]  /*02e0*/  STG.E [R2.64], R9 ;  /* 0x0000000902007986 */ /* 0x000fe8000c101904 */
[----:B------:R-:W-:Y:S01]  /*02f0*/  STG.E [R2.64+0x200], R7 ;  /* 0x0002000702007986 */ /* 0x000fe2000c101904 */
[----:B------:R-:W-:Y:S05]  /*0300*/  EXIT ;  /* 0x000000000000794d */ /* 0x000fea0003800000 */
.L_x_16122:
        /* <DEDUP_REMOVED lines=116> */
.L_x_16125:
[----:B------:R-:W-:-:S13]  /*0a50*/  ISETP.GE.AND P0, PT, R9, R2, PT ;  /* 0x000000020900720c */ /* 0x000fda0003f06270 */
[----:B------:R-:W-:Y:S05]  /*0a60*/  @P0 BRA `(.L_x_16127) ;  /* 0x000000c000000947 */ /* 0x000fea0003800000 */
[----:B0-----:R-:W-:Y:S01]  /*0a70*/  IMAD.IADD R4, R0, 0x1, R9 ;  /* 0x0000000100047824 */ /* 0x001fe200078e0209 */
[----:B------:R-:W-:-:S04]  /*0a80*/  IADD3 R9, R9, 0x80, RZ ;  /* 0x0000008009097810 */ /* 0x000fc80007ffe0ff */
[----:B------:R-:W-:-:S05]  /*0a90*/  IADD3 R4, P0, R4, c[0x0][0x168], RZ ;  /* 0x00005a0004047a10 */ /* 0x000fca0007f1e0ff */
[----:B------:R-:W-:-:S05]  /*0aa0*/  IMAD.X R5, RZ, RZ, c[0x0][0x16c], P0 ;  /* 0x00005b00ff057624 */ /* 0x000fca00000e06ff */
[----:B------:R0:W-:Y:S03]  /*0ab0*/  STG.E.U8 [R4.64], R17 ;  /* 0x0000001104007986 */ /* 0x0001e6000c101104 */
.L_x_16126:
[----:B------:R-:W-:-:S13]  /*0ac0*/  ISETP.GE.AND P0, PT, R9, R2, PT ;  /* 0x000000020900720c */ /* 0x000fda0003f06270 */
[----:B------:R-:W-:Y:S05]  /*0ad0*/  @P0 BRA `(.L_x_16128) ;  /* 0x000000d000000947 */ /* 0x000fea0003800000 */
[----:B0-----:R-:W-:Y:S01]  /*0ae0*/  IMAD.IADD R4, R0, 0x1, R9 ;  /* 0x0000000100047824 */ /* 0x001fe200078e0209 */
[----:B------:R-:W-:-:S04]  /*0af0*/  IADD3 R9, R9, 0x80, RZ ;  /* 0x0000008009097810 */ /* 0x000fc80007ffe0ff */
[----:B------:R-:W-:-:S05]  /*0b00*/  IADD3 R4, P0, R4, c[0x0][0x168], RZ ;  /* 0x00005a0004047a10 */ /* 0x000fca0007f1e0ff */
[----:B------:R-:W-:-:S05]  /*0b10*/  IMAD.X R5, RZ, RZ, c[0x0][0x16c], P0 ;  /* 0x00005b00ff057624 */ /* 0x000fca00000e06ff */
[----:B------:R0:W-:Y:S03]  /*0b20*/  STG.E.U8 [R4.64], R19 ;  /* 0x0000001304007986 */ /* 0x0001e6000c101104 */
.L_x_16127:
        /* <DEDUP_REMOVED lines=8> */
.L_x_16128:
[----:B------:R-:W-:Y:S05]  /*0bb0*/  BSYNC B1 ;  /* 0x0000000000017941 */ /* 0x000fea0003800000 */
.L_x_16124:
[----:B------:R-:W-:-:S13]  /*0bc0*/  ISETP.GE.AND P0, PT, R9, R2, PT ;  /* 0x000000020900720c */ /* 0x000fda0003f06270 */
[----:B0-----:R-:W-:Y:S01]  /*0bd0*/  @!P0 IMAD.IADD R4, R0, 0x1, R9 ;  /* 0x0000000100048824 */ /* 0x001fe200078e0209 */
[----:B------:R-:W-:-:S04]  /*0be0*/  @!P0 IADD3 R9, R9, 0x80, RZ ;  /* 0x0000008009098810 */ /* 0x000fc80007ffe0ff */
[----:B------:R-:W-:-:S05]  /*0bf0*/  @!P0 IADD3 R4, P1, R4, c[0x0][0x168], RZ ;  /* 0x00005a0004048a10 */ /* 0x000fca0007f3e0ff */
[----:B------:R-:W-:-:S05]  /*0c00*/  @!P0 IMAD.X R5, RZ, RZ, c[0x0][0x16c], P1 ;  /* 0x00005b00ff058624 */ /* 0x000fca00008e06ff */
[----:B------:R0:W-:Y:S03]  /*0c10*/  @!P0 STG.E.U8 [R4.64], R13 ;  /* 0x0000000d04008986 */ /* 0x0001e6000c101104 */
.L_x_16129:
[----:B------:R-:W-:Y:S05]  /*0c20*/  BSYNC B0 ;  /* 0x0000000000007941 */ /* 0x000fea0003800000 */
.L_x_16123:
        /* <DEDUP_REMOVED lines=8> */
.L_x_16130:
        /* <DEDUP_REMOVED lines=13> */
.L_x_22503:


//--------------------- .text._ZN2at6native29vectorized_elementwise_kernelILi8EZZZNS0_23logical_not_kernel_cudaERNS_18TensorIteratorBaseEENKUlvE0_clEvENKUlvE10_clEvEUlN3c108BFloat16EE_St5arrayIPcLm2EEEEviT0_T1_ --------------------------
	.section	.text._ZN2at6native29vectorized_elementwise_kernelILi8EZZZNS0_23logical_not_kernel_cudaERNS_18TensorIteratorBaseEENKUlvE0_clEvENKUlvE10_clEvEUlN3c108BFloat16EE_St5arrayIPcLm2EEEEviT0_T1_,"ax",@progbits
	.sectioninfo	@"SHI_REGISTERS=4"
	.align	128
        .global         _ZN2at6native29vectorized_elementwise_kernelILi8EZZZNS0_23logical_not_kernel_cudaERNS_18TensorIteratorBaseEENKUlvE0_clEvENKUlvE10_clEvEUlN3c108BFloat16EE_St5arrayIPcLm2EEEEviT0_T1_
        .type           _ZN2at6native29vectorized_elementwise_kernelILi8EZZZNS0_23logical_not_kernel_cudaERNS_18TensorIteratorBaseEENKUlvE0_clEvENKUlvE10_clEvEUlN3c108BFloat16EE_St5arrayIPcLm2EEEEviT0_T1_,@function
        .size           _ZN2at6native29vectorized_elementwise_kernelILi8EZZZNS0_23logical_not_kernel_cudaERNS_18TensorIteratorBaseEENKUlvE0_clEvENKUlvE10_clEvEUlN3c108BFloat16EE_St5arrayIPcLm2EEEEviT0_T1_,(.L_x_22504 - _ZN2at6native29vectorized_elementwise_kernelILi8EZZZNS0_23logical_not_kernel_cudaERNS_18TensorIteratorBaseEENKUlvE0_clEvENKUlvE10_clEvEUlN3c108BFloat16EE_St5arrayIPcLm2EEEEviT0_T1_)
        .other          _ZN2at6native29vectorized_elementwise_kernelILi8EZZZNS0_23logical_not_kernel_cudaERNS_18TensorIteratorBaseEENKUlvE0_clEvENKUlvE10_clEvEUlN3c108BFloat16EE_St5arrayIPcLm2EEEEviT0_T1_,@"STO_CUDA_ENTRY STV_DEFAULT"
_ZN2at6native29vectorized_elementwise_kernelILi8EZZZNS0_23logical_not_kernel_cudaERNS_18TensorIteratorBaseEENKUlvE0_clEvENKUlvE10_clEvEUlN3c108BFloat16EE_St5arrayIPcLm2EEEEviT0_T1_:
.text._ZN2at6native29vectorized_elementwise_kernelILi8EZZZNS0_23logical_not_kernel_cudaERNS_18TensorIteratorBaseEENKUlvE0_clEvENKUlvE10_clEvEUlN3c108BFloat16EE_St5arrayIPcLm2EEEEviT0_T1_:
[----:B------:R-:W-:Y:S02]  /*0000*/  MOV R1, c[0x0][0x28] ;  /* 0x00000a0000017a02 */ /* 0x000fe40000000f00 */
[----:B------:R-:W-:Y:S05]  /*0010*/  EXIT ;  /* 0x000000000000794d */ /* 0x000fea0003800000 */
.L_x_16131:
        /* <DEDUP_REMOVED lines=14> */
.L_x_22504:


//--------------------- .text._ZN2at6native18elementwise_kernelILi128ELi4EZNS0_15gpu_kernel_implIZZZNS0_23logical_not_kernel_cudaERNS_18TensorIteratorBaseEENKUlvE0_clEvENKUlvE9_clEvEUlN3c104HalfEE_EEvS4_RKT_EUliE_EEviT1_ --------------------------
	.section	.text._ZN2at6native18elementwise_kernelILi128ELi4EZNS0_15gpu_kernel_implIZZZNS0_23logical_not_kernel_cudaERNS_18TensorIteratorBaseEENKUlvE0_clEvENKUlvE9_clEvEUlN3c104HalfEE_EEvS4_RKT_EUliE_EEviT1_,"ax",@progbits
	.sectioninfo	@"SHI_REGISTERS=26"
	.align	128
        .global         _ZN2at6native18elementwise_kernelILi128ELi4EZNS0_15gpu_kernel_implIZZZNS0_23logical_not_kernel_cudaERNS_18TensorIteratorBaseEENKUlvE0_clEvENKUlvE9_clEvEUlN3c104HalfEE_EEvS4_RKT_EUliE_EEviT1_
        .type           _ZN2at6native18elementwise_kernelILi128ELi4EZNS0_15gpu_kernel_implIZZZNS0_23logical_not_kernel_cudaERNS_18TensorIteratorBaseEENKUlvE0_clEvENKUlvE9_clEvEUlN3c104HalfEE_EEvS4_RKT_EUliE_EEviT1_,@function
        .size           _ZN2at6native18elementwise_kernelILi128ELi4EZNS0_15gpu_kernel_implIZZZNS0_23logical_not_kernel_cudaERNS_18TensorIteratorBaseEENKUlvE0_clEvENKUlvE9_clEvEUlN3c104HalfEE_EEvS4_RKT_EUliE_EEviT1_,(.L_x_22505 - _ZN2at6native18elementwise_kernelILi128ELi4EZNS0_15gpu_kernel_implIZZZNS0_23logical_not_kernel_cudaERNS_18TensorIteratorBaseEENKUlvE0_clEvENKUlvE9_clEvEUlN3c104HalfEE_EEvS4_RKT_EUliE_EEviT1_)
        .other          _ZN2at6native18elementwise_kernelILi128ELi4EZNS0_15gpu_kernel_implIZZZNS0_23logical_not_kernel_cudaERNS_18TensorIteratorBaseEENKUlvE0_clEvENKUlvE9_clEvEUlN3c104HalfEE_EEvS4_RKT_EUliE_EEviT1_,@"STO_CUDA_ENTRY STV_DEFAULT"
_ZN2at6native18elementwise_kernelILi128ELi4EZNS0_15gpu_kernel_implIZZZNS0_23logical_not_kernel_cudaERNS_18TensorIteratorBaseEENKUlvE0_clEvENKUlvE9_clEvEUlN3c104HalfEE_EEvS4_RKT_EUliE_EEviT1_:
.text._ZN2at6native18elementwise_kernelILi128ELi4EZNS0_15gpu_kernel_implIZZZNS0_23logical_not_kernel_cudaERNS_18TensorIteratorBaseEENKUlvE0_clEvENKUlvE9_clEvEUlN3c104HalfEE_EEvS4_RKT_EUliE_EEviT1_:
        /* <DEDUP_REMOVED lines=236> */
.L_x_16134:
        /* <DEDUP_REMOVED lines=20> */
.L_x_16138:
[----:B------:R-:W2:Y:S02]  /*1000*/  LDG.E.U8 R2, [R2.64] ;  /* 0x0000002402027981 */ /* 0x000ea4000c1e1100 */
[----:B--2---:R-:W0:Y:S02]  /*1010*/  I2F.U16 R0, R2 ;  /* 0x0000000200007306 */ /* 0x004e240000101000 */
[----:B0-----:R-:W-:Y:S01]  /*1020*/  F2FP.PACK_AB R0, RZ, R0 ;  /* 0x00000000ff00723e */ /* 0x001fe200000000ff */
[----:B------:R-:W-:Y:S05]  /*1030*/  BRA `(.L_x_16140) ;  /* 0x00000e1000007947 */ /* 0x000fea0003800000 */
.L_x_16137:
        /* <DEDUP_REMOVED lines=10> */
.L_x_16142:
[----:B------:R-:W2:Y:S02]  /*10e0*/  LDG.E R2, [R2.64] ;  /* 0x0000002402027981 */ /* 0x000ea4000c1e1900 */
[----:B--2---:R-:W0:Y:S02]  /*10f0*/  I2F R0, R2 ;  /* 0x0000000200007306 */ /* 0x004e240000201400 */
[----:B0-----:R-:W-:Y:S01]  /*1100*/  F2FP.PACK_AB R0, RZ, R0 ;  /* 0x00000000ff00723e */ /* 0x001fe200000000ff */
[----:B------:R-:W-:Y:S05]  /*1110*/  BRA `(.L_x_16140) ;  /* 0x00000d3000007947 */ /* 0x000fea0003800000 */
.L_x_16141:
[----:B------:R-:W2:Y:S02]  /*1120*/  LDG.E.U16 R2, [R2.64] ;  /* 0x0000002402027981 */ /* 0x000ea4000c1e1500 */
[----:B--2---:R-:W0:Y:S02]  /*1130*/  I2F.S16 R0, R2 ;  /* 0x0000000200007306 */ /* 0x004e240000101400 */
[----:B0-----:R-:W-:Y:S01]  /*1140*/  F2FP.PACK_AB R0, RZ, R0 ;  /* 0x00000000ff00723e */ /* 0x001fe200000000ff */
[----:B------:R-:W-:Y:S05]  /*1150*/  BRA `(.L_x_16140) ;  /* 0x00000cf000007947 */ /* 0x000fea0003800000 */
.L_x_16136:
        /* <DEDUP_REMOVED lines=9> */
.L_x_16144:
[----:B------:R0:W5:Y:S01]  /*11f0*/  LDG.E.U16 R0, [R2.64] ;  /* 0x0000002402007981 */ /* 0x000162000c1e1500 */
[----:B------:R-:W-:Y:S05]  /*1200*/  BRA `(.L_x_16140) ;  /* 0x00000c4000007947 */ /* 0x000fea0003800000 */
.L_x_16143:
        /* <DEDUP_REMOVED lines=9> */
.L_x_16146:
[----:B------:R0:W5:Y:S01]  /*12a0*/  LDG.E.U16 R0, [R2.64] ;  /* 0x0000002402007981 */ /* 0x000162000c1e1500 */
[----:B------:R-:W-:Y:S05]  /*12b0*/  BRA `(.L_x_16140) ;  /* 0x00000b9000007947 */ /* 0x000fea0003800000 */
.L_x_16145:
[----:B------:R-:W2:Y:S02]  /*12c0*/  LDG.E.64 R2, [R2.64] ;  /* 0x0000002402027981 */ /* 0x000ea4000c1e1b00 */
[----:B--2---:R-:W0:Y:S01]  /*12d0*/  F2F.F32.F64 R0, R2 ;  /* 0x0000000200007310 */ /* 0x004e220000301000 */
[----:B------:R-:W0:-:S14]  /*12e0*/  DSETP.GEU.AND P0, PT, |R2|, c[0x2][0x0], PT ;  /* 0x008000000200762a */ /* 0x000e1c0003f0e200 */
[----:B0-----:R-:W-:-:S05]  /*12f0*/  @!P0 FMUL R0, R0, 1.175494350822287508e-38 ;  /* 0x0080000000008820 */ /* 0x001fca0000400000 */
[----:B------:R-:W-:Y:S01]  /*1300*/  F2FP.PACK_AB R0, RZ, R0 ;  /* 0x00000000ff00723e */ /* 0x000fe200000000ff */
[----:B------:R-:W-:Y:S05]  /*1310*/  BRA `(.L_x_16140) ;  /* 0x00000b3000007947 */ /* 0x000fea0003800000 */
.L_x_16135:
        /* <DEDUP_REMOVED lines=13> */
.L_x_16149:
[----:B------:R-:W2:Y:S02]  /*13f0*/  LDG.E.64 R2, [R2.64] ;  /* 0x0000002402027981 */ /* 0x000ea4000c1e1b00 */
[----:B--2---:R-:W0:Y:S01]  /*1400*/  F2F.F32.F64 R0, R2 ;  /* 0x0000000200007310 */ /* 0x004e220000301000 */
[----:B------:R-:W0:-:S14]  /*1410*/  DSETP.GEU.AND P0, PT, |R2|, c[0x2][0x0], PT ;  /* 0x008000000200762a */ /* 0x000e1c0003f0e200 */
[----:B0-----:R-:W-:-:S05]  /*1420*/  @!P0 FMUL R0, R0, 1.175494350822287508e-38 ;  /* 0x0080000000008820 */ /* 0x001fca0000400000 */
[----:B------:R-:W-:Y:S01]  /*1430*/  F2FP.PACK_AB R0, RZ, R0 ;  /* 0x00000000ff00723e */ /* 0x000fe200000000ff */
[----:B------:R-:W-:Y:S05]  /*1440*/  BRA `(.L_x_16140) ;  /* 0x00000a0000007947 */ /* 0x000fea0003800000 */
.L_x_16148:
        /* <DEDUP_REMOVED lines=28> */
.L_x_16151:
        /* <DEDUP_REMOVED lines=15> */
.L_x_16150:
[----:B------:R-:W2:Y:S02]  /*1700*/  LDG.E.U16 R0, [R2.64] ;  /* 0x0000002402007981 */ /* 0x000ea4000c1e1500 */
[----:B--2---:R-:W-:-:S04]  /*1710*/  PRMT R0, RZ, 0x5410, R0 ;  /* 0x00005410ff007816 */ /* 0x004fc80000000000 */
[----:B------:R-:W-:Y:S01]  /*1720*/  F2FP.PACK_AB R0, RZ, R0 ;  /* 0x00000000ff00723e */ /* 0x000fe200000000ff */
[----:B------:R-:W-:Y:S05]  /*1730*/  BRA `(.L_x_16140) ;  /* 0x0000071000007947 */ /* 0x000fea0003800000 */
.L_x_16147:
        /* <DEDUP_REMOVED lines=12> */
.L_x_16154:
        /* <DEDUP_REMOVED lines=21> */
.L_x_16158:
[----:B------:R-:W-:Y:S05]  /*1950*/  BSYNC B1 ;  /* 0x0000000000017941 */ /* 0x000fea0003800000 */
.L_x_16157:
[----:B------:R-:W-:Y:S01]  /*1960*/  LEA R3, R0, 0x3b800000, 0x17 ;  /* 0x3b80000000037811 */ /* 0x000fe200078eb8ff */
[----:B------:R-:W-:-:S05]  /*1970*/  IMAD.SHL.U32 R0, R2, 0x100000, RZ ;  /* 0x0010000002007824 */ /* 0x000fca00078e00ff */
[----:B------:R-:W-:Y:S02]  /*1980*/  LOP3.LUT R0, R3, R0, R4, 0xfe, !PT ;  /* 0x0000000003007212 */ /* 0x000fe400078efe04 */
.L_x_16156:
[----:B------:R-:W-:Y:S05]  /*1990*/  BSYNC B0 ;  /* 0x0000000000007941 */ /* 0x000fea0003800000 */
.L_x_16155:
[----:B------:R-:W-:Y:S01]  /*19a0*/  F2FP.PACK_AB R0, RZ, R0 ;  /* 0x00000000ff00723e */ /* 0x000fe200000000ff */
[----:B------:R-:W-:Y:S05]  /*19b0*/  BRA `(.L_x_16140) ;  /* 0x0000049000007947 */ /* 0x000fea0003800000 */
.L_x_16153:
        /* <DEDUP_REMOVED lines=21> */
.L_x_16162:
[----:B------:R-:W-:Y:S05]  /*1b10*/  BSYNC B1 ;  /* 0x0000000000017941 */ /* 0x000fea0003800000 */
.L_x_16161:
[----:B------:R-:W-:Y:S01]  /*1b20*/  LEA R3, R0, 0x37800000, 0x17 ;  /* 0x3780000000037811 */ /* 0x000fe200078eb8ff */
[----:B------:R-:W-:-:S05]  /*1b30*/  IMAD.SHL.U32 R0, R2, 0x200000, RZ ;  /* 0x0020000002007824 */ /* 0x000fca00078e00ff */
[----:B------:R-:W-:Y:S02]  /*1b40*/  LOP3.LUT R0, R3, R0, R4, 0xfe, !PT ;  /* 0x0000000003007212 */ /* 0x000fe400078efe04 */
.L_x_16160:
[----:B------:R-:W-:Y:S05]  /*1b50*/  BSYNC B0 ;  /* 0x0000000000007941 */ /* 0x000fea0003800000 */
.L_x_16159:
[----:B------:R-:W-:Y:S01]  /*1b60*/  F2FP.PACK_AB R0, RZ, R0 ;  /* 0x00000000ff00723e */ /* 0x000fe200000000ff */
[----:B------:R-:W-:Y:S05]  /*1b70*/  BRA `(.L_x_16140) ;  /* 0x000002d000007947 */ /* 0x000fea0003800000 */
.L_x_16152:
        /* <DEDUP_REMOVED lines=14> */
.L_x_16166:
[----:B------:R-:W-:Y:S05]  /*1c60*/  BSYNC B0 ;  /* 0x0000000000007941 */ /* 0x000fea0003800000 */
.L_x_16165:
[----:B------:R-:W-:Y:S01]  /*1c70*/  F2FP.PACK_AB R0, RZ, R0 ;  /* 0x00000000ff00723e */ /* 0x000fe200000000ff */
[----:B------:R-:W-:Y:S05]  /*1c80*/  BRA `(.L_x_16140) ;  /* 0x000001c000007947 */ /* 0x000fea0003800000 */
.L_x_16139:
        /* <DEDUP_REMOVED lines=21> */
.L_x_16164:
[----:B------:R-:W2:Y:S02]  /*1de0*/  LDG.E.64 R2, [R2.64] ;  /* 0x0000002402027981 */ /* 0x000ea4000c1e1b00 */
[----:B--2---:R-:W0:Y:S02]  /*1df0*/  I2F.U64 R0, R2 ;  /* 0x0000000200007312 */ /* 0x004e240000301000 */
[----:B0-----:R-:W-:Y:S01]  /*1e00*/  F2FP.PACK_AB R0, RZ, R0 ;  /* 0x00000000ff00723e */ /* 0x001fe200000000ff */
[----:B------:R-:W-:Y:S05]  /*1e10*/  BRA `(.L_x_16140) ;  /* 0x0000003000007947 */ /* 0x000fea0003800000 */
.L_x_16163:
[----:B------:R-:W2:Y:S02]  /*1e20*/  LDG.E R2, [R2.64] ;  /* 0x0000002402027981 */ /* 0x000ea4000c1e1900 */
[----:B--2---:R-:W0:Y:S02]  /*1e30*/  I2F.U32 R0, R2 ;  /* 0x0000000200007306 */ /* 0x004e240000201000 */
[----:B0-----:R-:W-:-:S06]  /*1e40*/  F2FP.PACK_AB R0, RZ, R0 ;  /* 0x00000000ff00723e */ /* 0x001fcc00000000ff */
.L_x_16140:
[----:B------:R-:W1:Y:S01]  /*1e50*/  LDC.U8 R4, c[0x0][0x371] ;  /* 0x0000dc40ff047b82 */ /* 0x000e620000000000 */
[----:B0----5:R-:W-:Y:S01]  /*1e60*/  HADD2.F32 R3, -RZ, R0.H0_H0 ;  /* 0x20000000ff037230 */ /* 0x021fe20000004100 */
[----:B------:R-:W-:Y:S04]  /*1e70*/  BSSY B6, `(.L_x_16167) ;  /* 0x00000d9000067945 */ /* 0x000fe80003800000 */
[----:B------:R-:W-:-:S02]  /*1e80*/  FSETP.NEU.FTZ.AND P0, PT, R3, RZ, PT ;  /* 0x000000ff0300720b */ /* 0x000fc40003f1d000 */
[----:B-1----:R-:W-:-:S05]  /*1e90*/  PRMT R2, R4, 0x9910, RZ ;  /* 0x0000991004027816 */ /* 0x002fca00000000ff */
[----:B------:R-:W-:Y:S01]  /*1ea0*/  IMAD.MOV.U32 R0, RZ, RZ, R2 ;  /* 0x000000ffff007224 */ /* 0x000fe200078e0002 */
[----:B------:R-:W-:-:S04]  /*1eb0*/  SEL R2, RZ, 0x1, P0 ;  /* 0x00000001ff027807 */ /* 0x000fc80000000000 */
        /* <DEDUP_REMOVED lines=12> */
.L_x_16171:
[----:B------:R0:W-:Y:S01]  /*1f80*/  STG.E.U8 [R16.64], R2 ;  /* 0x0000000210007986 */ /* 0x0001e2000c101124 */
[----:B------:R-:W-:Y:S05]  /*1f90*/  BRA `(.L_x_16173) ;  /* 0x00000c6000007947 */ /* 0x000fea0003800000 */
.L_x_16170:
        /* <DEDUP_REMOVED lines=9> */
.L_x_16175:
[----:B------:R0:W-:Y:S01]  /*2030*/  STG.E [R16.64], R2 ;  /* 0x0000000210007986 */ /* 0x0001e2000c101924 */
[----:B------:R-:W-:Y:S05]  /*2040*/  BRA `(.L_x_16173) ;  /* 0x00000bb000007947 */ /* 0x000fea0003800000 */
.L_x_16174:
[----:B------:R0:W-:Y:S01]  /*2050*/  STG.E.U16 [R16.64], R2 ;  /* 0x0000000210007986 */ /* 0x0001e2000c101524 */
[----:B------:R-:W-:Y:S05]  /*2060*/  BRA `(.L_x_16173) ;  /* 0x00000b9000007947 */ /* 0x000fea0003800000 */
.L_x_16169:
        /* <DEDUP_REMOVED lines=9> */
.L_x_16177:
[----:B------:R-:W-:-:S04]  /*2100*/  FSET.BF.EQ.FTZ.AND R0, R3, RZ, PT ;  /* 0x000000ff0300720a */ /* 0x000fc80003812000 */
[----:B------:R-:W-:-:S05]  /*2110*/  F2FP.PACK_AB R0, RZ, R0 ;  /* 0x00000000ff00723e */ /* 0x000fca00000000ff */
[----:B------:R0:W-:Y:S01]  /*2120*/  STG.E.U16 [R16.64], R0 ;  /* 0x0000000010007986 */ /* 0x0001e2000c101524 */
[----:B------:R-:W-:Y:S05]  /*2130*/  BRA `(.L_x_16173) ;  /* 0x00000ac000007947 */ /* 0x000fea0003800000 */
.L_x_16176:
        /* <DEDUP_REMOVED lines=10> */
.L_x_16179:
[----:B------:R-:W-:-:S04]  /*21e0*/  FSET.BF.EQ.FTZ.AND R3, R3, RZ, PT ;  /* 0x000000ff0303720a */ /* 0x000fc80003812000 */
[----:B------:R-:W-:-:S04]  /*21f0*/  F2FP.PACK_AB R3, RZ, R3 ;  /* 0x00000003ff03723e */ /* 0x000fc800000000ff */
[----:B------:R-:W-:-:S05]  /*2200*/  PRMT R3, R3, 0x5410, RZ ;  /* 0x0000541003037816 */ /* 0x000fca00000000ff */
[----:B------:R0:W-:Y:S01]  /*2210*/  STG.E [R16.64], R3 ;  /* 0x0000000310007986 */ /* 0x0001e2000c101924 */
[----:B------:R-:W-:Y:S05]  /*2220*/  BRA `(.L_x_16173) ;  /* 0x000009d000007947 */ /* 0x000fea0003800000 */
.L_x_16178:
[----:B------:R-:W-:Y:S01]  /*2230*/  FSEL R3, RZ, 1.875, P0 ;  /* 0x3ff00000ff037808 */ /* 0x000fe20000000000 */
[----:B------:R-:W-:-:S05]  /*2240*/  IMAD.MOV.U32 R2, RZ, RZ, RZ ;  /* 0x000000ffff027224 */ /* 0x000fca00078e00ff */
[----:B------:R0:W-:Y:S01]  /*2250*/  STG.E.64 [R16.64], R2 ;  /* 0x0000000210007986 */ /* 0x0001e2000c101b24 */
[----:B------:R-:W-:Y:S05]  /*2260*/  BRA `(.L_x_16173) ;  /* 0x0000099000007947 */ /* 0x000fea0003800000 */
.L_x_16168:
        /* <DEDUP_REMOVED lines=10> */
.L_x_16182:
[----:B------:R-:W-:Y:S01]  /*2310*/  FSEL R5, RZ, 1.875, P0 ;  /* 0x3ff00000ff057808 */ /* 0x000fe20000000000 */
[----:B------:R-:W-:Y:S01]  /*2320*/  CS2R R6, SRZ ;  /* 0x0000000000067805 */ /* 0x000fe2000001ff00 */
[----:B------:R-:W-:-:S05]  /*2330*/  IMAD.MOV.U32 R4, RZ, RZ, RZ ;  /* 0x000000ffff047224 */ /* 0x000fca00078e00ff */
[----:B------:R0:W-:Y:S01]  /*2340*/  STG.E.128 [R16.64], R4 ;  /* 0x0000000410007986 */ /* 0x0001e2000c101d24 */
[----:B------:R-:W-:Y:S05]  /*2350*/  BRA `(.L_x_16173) ;  /* 0x000008a000007947 */ /* 0x000fea0003800000 */
.L_x_16181:
        /* <DEDUP_REMOVED lines=18> */
.L_x_16186:
[----:B------:R-:W-:Y:S05]  /*2480*/  BSYNC B0 ;  /* 0x0000000000007941 */ /* 0x000fea0003800000 */
.L_x_16185:
[----:B------:R0:W-:Y:S01]  /*2490*/  STG.E.U8 [R16.64], R3 ;  /* 0x0000000310007986 */ /* 0x0001e2000c101124 */
[----:B------:R-:W-:Y:S05]  /*24a0*/  BRA `(.L_x_16173) ;  /* 0x0000075000007947 */ /* 0x000fea0003800000 */
.L_x_16184:
        /* <DEDUP_REMOVED lines=13> */
.L_x_16187:
[----:B------:R-:W-:Y:S01]  /*2580*/  ISETP.GT.U32.AND P0, PT, R3, 0x7f800000, PT ;  /* 0x7f8000000300780c */ /* 0x000fe20003f04070 */
[----:B------:R-:W-:-:S05]  /*2590*/  IMAD.MOV.U32 R3, RZ, RZ, 0x7f ;  /* 0x0000007fff037424 */ /* 0x000fca00078e00ff */
[----:B------:R-:W-:-:S05]  /*25a0*/  SEL R3, R3, 0x7c, P0 ;  /* 0x0000007c03037807 */ /* 0x000fca0000000000 */
[----:B------:R0:W-:Y:S01]  /*25b0*/  STG.E.U8 [R16.64], R3 ;  /* 0x0000000310007986 */ /* 0x0001e2000c101124 */
[----:B------:R-:W-:Y:S05]  /*25c0*/  BRA `(.L_x_16173) ;  /* 0x0000063000007947 */ /* 0x000fea0003800000 */
.L_x_16183:
[----:B------:R-:W-:-:S04]  /*25d0*/  FSET.BF.EQ.FTZ.AND R0, R3, RZ, PT ;  /* 0x000000ff0300720a */ /* 0x000fc80003812000 */
[----:B------:R-:W-:-:S05]  /*25e0*/  F2FP.BF16.PACK_AB R0, RZ, R0 ;  /* 0x00000000ff00723e */ /* 0x000fca00000010ff */
[----:B------:R0:W-:Y:S01]  /*25f0*/  STG.E.U16 [R16.64], R0 ;  /* 0x0000000010007986 */ /* 0x0001e2000c101524 */
[----:B------:R-:W-:Y:S05]  /*2600*/  BRA `(.L_x_16173) ;  /* 0x000005f000007947 */ /* 0x000fea0003800000 */
.L_x_16180:
        /* <DEDUP_REMOVED lines=10> */
.L_x_16190:
        /* <DEDUP_REMOVED lines=16> */
.L_x_16193:
[----:B------:R-:W-:Y:S02]  /*27b0*/  PRMT R8, R0, 0x7610, R8 ;  /* 0x0000761000087816 */ /* 0x000fe40000000008 */
.L_x_16192:
[----:B------:R-:W-:Y:S05]  /*27c0*/  BSYNC B0 ;  /* 0x0000000000007941 */ /* 0x000fea0003800000 */
.L_x_16191:
[----:B------:R0:W-:Y:S01]  /*27d0*/  STG.E.U8 [R16.64], R8 ;  /* 0x0000000810007986 */ /* 0x0001e2000c101124 */
[----:B------:R-:W-:Y:S05]  /*27e0*/  BRA `(.L_x_16173) ;  /* 0x0000041000007947 */ /* 0x000fea0003800000 */
.L_x_16189:
        /* <DEDUP_REMOVED lines=16> */
.L_x_16196:
[----:B------:R-:W-:Y:S02]  /*28f0*/  PRMT R8, R0, 0x7610, R8 ;  /* 0x0000761000087816 */ /* 0x000fe40000000008 */
.L_x_16195:
[----:B------:R-:W-:Y:S05]  /*2900*/  BSYNC B0 ;  /* 0x0000000000007941 */ /* 0x000fea0003800000 */
.L_x_16194:
[----:B------:R0:W-:Y:S01]  /*2910*/  STG.E.U8 [R16.64], R8 ;  /* 0x0000000810007986 */ /* 0x0001e2000c101124 */
[----:B------:R-:W-:Y:S05]  /*2920*/  BRA `(.L_x_16173) ;  /* 0x000002d000007947 */ /* 0x000fea0003800000 */
.L_x_16188:
        /* <DEDUP_REMOVED lines=21> */
.L_x_16172:
        /* <DEDUP_REMOVED lines=20> */
.L_x_16198:
[----:B------:R-:W-:-:S05]  /*2bc0*/  IMAD.MOV.U32 R3, RZ, RZ, RZ ;  /* 0x000000ffff037224 */ /* 0x000fca00078e00ff */
[----:B------:R0:W-:Y:S01]  /*2bd0*/  STG.E.64 [R16.64], R2 ;  /* 0x0000000210007986 */ /* 0x0001e2000c101b24 */
[----:B------:R-:W-:Y:S05]  /*2be0*/  BRA `(.L_x_16173) ;  /* 0x0000001000007947 */ /* 0x000fea0003800000 */
.L_x_16197:
[----:B------:R0:W-:Y:S02]  /*2bf0*/  STG.E [R16.64], R2 ;  /* 0x0000000210007986 */ /* 0x0001e4000c101924 */
.L_x_16173:
[----:B------:R-:W-:Y:S05]  /*2c00*/  BSYNC B6 ;  /* 0x0000000000067941 */ /* 0x000fea0003800000 */
.L_x_16167:
[----:B------:R-:W-:-:S05]  /*2c10*/  IMAD R18, R18, 0x200, R23 ;  /* 0x0000020012127824 */ /* 0x000fca00078e0217 */
[----:B------:R-:W-:Y:S02]  /*2c20*/  IADD3 R19, R18, 0x80, RZ ;  /* 0x0000008012137810 */ /* 0x000fe40007ffe0ff */
.L_x_16133:
[----:B------:R-:W-:Y:S05]  /*2c30*/  BSYNC B7 ;  /* 0x0000000000077941 */ /* 0x000fea0003800000 */
.L_x_16132:
        /* <DEDUP_REMOVED lines=231> */
.L_x_16201:
        /* <DEDUP_REMOVED lines=20> */
.L_x_16205:
[----:B------:R-:W2:Y:S02]  /*3bf0*/  LDG.E.U8 R2, [R2.64] ;  /* 0x0000002402027981 */ /* 0x000ea4000c1e1100 */
[----:B--2---:R-:W0:Y:S02]  /*3c00*/  I2F.U16 R0, R2 ;  /* 0x0000000200007306 */ /* 0x004e240000101000 */
[----:B0-----:R-:W-:Y:S01]  /*3c10*/  F2FP.PACK_AB R0, RZ, R0 ;  /* 0x00000000ff00723e */ /* 0x001fe200000000ff */
[----:B------:R-:W-:Y:S05]  /*3c20*/  BRA `(.L_x_16207) ;  /* 0x00000e1000007947 */ /* 0x000fea0003800000 */
.L_x_16204:
        /* <DEDUP_REMOVED lines=10> */
.L_x_16209:
[----:B------:R-:W2:Y:S02]  /*3cd0*/  LDG.E R2, [R2.64] ;  /* 0x0000002402027981 */ /* 0x000ea4000c1e1900 */
[----:B--2---:R-:W0:Y:S02]  /*3ce0*/  I2F R0, R2 ;  /* 0x0000000200007306 */ /* 0x004e240000201400 */
[----:B0-----:R-:W-:Y:S01]  /*3cf0*/  F2FP.PACK_AB R0, RZ, R0 ;  /* 0x00000000ff00723e */ /* 0x001fe200000000ff */
[----:B------:R-:W-:Y:S05]  /*3d00*/  BRA `(.L_x_16207) ;  /* 0x00000d3000007947 */ /* 0x000fea0003800000 */
.L_x_16208:
[----:B------:R-:W2:Y:S02]  /*3d10*/  LDG.E.U16 R2, [R2.64] ;  /* 0x0000002402027981 */ /* 0x000ea4000c1e1500 */
[----:B--2---:R-:W0:Y:S02]  /*3d20*/  I2F.S16 R0, R2 ;  /* 0x0000000200007306 */ /* 0x004e240000101400 */
[----:B0-----:R-:W-:Y:S01]  /*3d30*/  F2FP.PACK_AB R0, RZ, R0 ;  /* 0x00000000ff00723e */ /* 0x001fe200000000ff */
[----:B------:R-:W-:Y:S05]  /*3d40*/  BRA `(.L_x_16207) ;  /* 0x00000cf000007947 */ /* 0x000fea0003800000 */
.L_x_16203:
        /* <DEDUP_REMOVED lines=9> */
.L_x_16211:
[----:B------:R0:W5:Y:S01]  /*3de0*/  LDG.E.U16 R0, [R2.64] ;  /* 0x0000002402007981 */ /* 0x000162000c1e1500 */
[----:B------:R-:W-:Y:S05]  /*3df0*/  BRA `(.L_x_16207) ;  /* 0x00000c4000007947 */ /* 0x000fea0003800000 */
.L_x_16210:
        /* <DEDUP_REMOVED lines=9> */
.L_x_16213:
[----:B------:R0:W5:Y:S01]  /*3e90*/  LDG.E.U16 R0, [R2.64] ;  /* 0x0000002402007981 */ /* 0x000162000c1e1500 */
[----:B------:R-:W-:Y:S05]  /*3ea0*/  BRA `(.L_x_16207) ;  /* 0x00000b9000007947 */ /* 0x000fea0003800000 */
.L_x_16212:
[----:B------:R-:W2:Y:S02]  /*3eb0*/  LDG.E.64 R2, [R2.64] ;  /* 0x0000002402027981 */ /* 0x000ea4000c1e1b00 */
[----:B--2---:R-:W0:Y:S01]  /*3ec0*/  F2F.F32.F64 R0, R2 ;  /* 0x0000000200007310 */ /* 0x004e220000301000 */
[----:B------:R-:W0:-:S14]  /*3ed0*/  DSETP.GEU.AND P0, PT, |R2|, c[0x2][0x0], PT ;  /* 0x008000000200762a */ /* 0x000e1c0003f0e200 */
[----:B0-----:R-:W-:-:S05]  /*3ee0*/  @!P0 FMUL R0, R0, 1.175494350822287508e-38 ;  /* 0x0080000000008820 */ /* 0x001fca0000400000 */
[----:B------:R-:W-:Y:S01]  /*3ef0*/  F2FP.PACK_AB R0, RZ, R0 ;  /* 0x00000000ff00723e */ /* 0x000fe200000000ff */
[----:B------:R-:W-:Y:S05]  /*3f00*/  BRA `(.L_x_16207) ;  /* 0x00000b3000007947 */ /* 0x000fea0003800000 */
.L_x_16202:
        /* <DEDUP_REMOVED lines=13> */
.L_x_16216:
[----:B------:R-:W2:Y:S02]  /*3fe0*/  LDG.E.64 R2, [R2.64] ;  /* 0x0000002402027981 */ /* 0x000ea4000c1e1b00 */
[----:B--2---:R-:W0:Y:S01]  /*3ff0*/  F2F.F32.F64 R0, R2 ;  /* 0x0000000200007310 */ /* 0x004e220000301000 */
[----:B------:R-:W0:-:S14]  /*4000*/  DSETP.GEU.AND P0, PT, |R2|, c[0x2][0x0], PT ;  /* 0x008000000200762a */ /* 0x000e1c0003f0e200 */
[----:B0-----:R-:W-:-:S05]  /*4010*/  @!P0 FMUL R0, R0, 1.175494350822287508e-38 ;  /* 0x0080000000008820 */ /* 0x001fca0000400000 */
[----:B------:R-:W-:Y:S01]  /*4020*/  F2FP.PACK_AB R0, RZ, R0 ;  /* 0x00000000ff00723e */ /* 0x000fe200000000ff */
[----:B------:R-:W-:Y:S05]  /*4030*/  BRA `(.L_x_16207) ;  /* 0x00000a0000007947 */ /* 0x000fea0003800000 */
.L_x_16215:
        /* <DEDUP_REMOVED lines=28> */
.L_x_16218:
        /* <DEDUP_REMOVED lines=15> */
.L_x_16217:
[----:B------:R-:W2:Y:S02]  /*42f0*/  LDG.E.U16 R0, [R2.64] ;  /* 0x0000002402007981 */ /* 0x000ea4000c1e1500 */
[----:B--2---:R-:W-:-:S04]  /*4300*/  PRMT R0, RZ, 0x5410, R0 ;  /* 0x00005410ff007816 */ /* 0x004fc80000000000 */
[----:B------:R-:W-:Y:S01]  /*4310*/  F2FP.PACK_AB R0, RZ, R0 ;  /* 0x00000000ff00723e */ /* 0x000fe200000000ff */
[----:B------:R-:W-:Y:S05]  /*4320*/  BRA `(.L_x_16207) ;  /* 0x0000071000007947 */ /* 0x000fea0003800000 */
.L_x_16214:
        /* <DEDUP_REMOVED lines=12> */
.L_x_16221:
        /* <DEDUP_REMOVED lines=21> */
.L_x_16225:
[----:B------:R-:W-:Y:S05]  /*4540*/  BSYNC B1 ;  /* 0x0000000000017941 */ /* 0x000fea0003800000 */
.L_x_16224:
[----:B------:R-:W-:Y:S01]  /*4550*/  LEA R3, R0, 0x3b800000, 0x17 ;  /* 0x3b80000000037811 */ /* 0x000fe200078eb8ff */
[----:B------:R-:W-:-:S05]  /*4560*/  IMAD.SHL.U32 R0, R2, 0x100000, RZ ;  /* 0x0010000002007824 */ /* 0x000fca00078e00ff */
[----:B------:R-:W-:Y:S02]  /*4570*/  LOP3.LUT R0, R3, R0, R4, 0xfe, !PT ;  /* 0x0000000003007212 */ /* 0x000fe400078efe04 */
.L_x_16223:
[----:B------:R-:W-:Y:S05]  /*4580*/  BSYNC B0 ;  /* 0x0000000000007941 */ /* 0x000fea0003800000 */
.L_x_16222:
[----:B------:R-:W-:Y:S01]  /*4590*/  F2FP.PACK_AB R0, RZ, R0 ;  /* 0x00000000ff00723e */ /* 0x000fe200000000ff */
[----:B------:R-:W-:Y:S05]  /*45a0*/  BRA `(.L_x_16207) ;  /* 0x0000049000007947 */ /* 0x000fea0003800000 */
.L_x_16220:
        /* <DEDUP_REMOVED lines=21> */
.L_x_16229:
[----:B------:R-:W-:Y:S05]  /*4700*/  BSYNC B1 ;  /* 0x0000000000017941 */ /* 0x000fea0003800000 */
.L_x_16228:
[----:B------:R-:W-:Y:S01]  /*4710*/  LEA R3, R0, 0x37800000, 0x17 ;  /* 0x3780000000037811 */ /* 0x000fe200078eb8ff */
[----:B------:R-:W-:-:S05]  /*4720*/  IMAD.SHL.U32 R0, R2, 0x200000, RZ ;  /* 0x0020000002007824 */ /* 0x000fca00078e00ff */
[----:B------:R-:W-:Y:S02]  /*4730*/  LOP3.LUT R0, R3, R0, R4, 0xfe, !PT ;  /* 0x0000000003007212 */ /* 0x000fe400078efe04 */
.L_x_16227:
[----:B------:R-:W-:Y:S05]  /*4740*/  BSYNC B0 ;  /* 0x0000000000007941 */ /* 0x000fea0003800000 */
.L_x_16226:
[----:B------:R-:W-:Y:S01]  /*4750*/  F2FP.PACK_AB R0, RZ, R0 ;  /* 0x00000000ff00723e */ /* 0x000fe200000000ff */
[----:B------:R-:W-:Y:S05]  /*4760*/  BRA `(.L_x_16207) ;  /* 0x000002d000007947 */ /* 0x000fea0003800000 */
.L_x_16219:
        /* <DEDUP_REMOVED lines=14> */
.L_x_16233:
[----:B------:R-:W-:Y:S05]  /*4850*/  BSYNC B0 ;  /* 0x0000000000007941 */ /* 0x000fea0003800000 */
.L_x_16232:
[----:B------:R-:W-:Y:S01]  /*4860*/  F2FP.PACK_AB R0, RZ, R0 ;  /* 0x00000000ff00723e */ /* 0x000fe200000000ff */
[----:B------:R-:W-:Y:S05]  /*4870*/  BRA `(.L_x_16207) ;  /* 0x000001c000007947 */ /* 0x000fea0003800000 */
.L_x_16206:
        /* <DEDUP_REMOVED lines=21> */
.L_x_16231:
[----:B------:R-:W2:Y:S02]  /*49d0*/  LDG.E.64 R2, [R2.64] ;  /* 0x0000002402027981 */ /* 0x000ea4000c1e1b00 */
[----:B--2---:R-:W0:Y:S02]  /*49e0*/  I2F.U64 R0, R2 ;  /* 0x0000000200007312 */ /* 0x004e240000301000 */
[----:B0-----:R-:W-:Y:S01]  /*49f0*/  F2FP.PACK_AB R0, RZ, R0 ;  /* 0x00000000ff00723e */ /* 0x001fe200000000ff */
[----:B------:R-:W-:Y:S05]  /*4a00*/  BRA `(.L_x_16207) ;  /* 0x0000003000007947 */ /* 0x000fea0003800000 */
.L_x_16230:
[----:B------:R-:W2:Y:S02]  /*4a10*/  LDG.E R2, [R2.64] ;  /* 0x0000002402027981 */ /* 0x000ea4000c1e1900 */
[----:B--2---:R-:W0:Y:S02]  /*4a20*/  I2F.U32 R0, R2 ;  /* 0x0000000200007306 */ /* 0x004e240000201000 */
[----:B0-----:R-:W-:-:S06]  /*4a30*/  F2FP.PACK_AB R0, RZ, R0 ;  /* 0x00000000ff00723e */ /* 0x001fcc00000000ff */
.L_x_16207:
[----:B------:R-:W1:Y:S01]  /*4a40*/  LDC.U8 R4, c[0x0][0x371] ;  /* 0x0000dc40ff047b82 */ /* 0x000e620000000000 */
[----:B-----5:R-:W-:Y:S01]  /*4a50*/  HADD2.F32 R0, -RZ, R0.H0_H0 ;  /* 0x20000000ff007230 */ /* 0x020fe20000004100 */
[----:B------:R-:W-:Y:S04]  /*4a60*/  BSSY B6, `(.L_x_16234) ;  /* 0x00000d8000067945 */ /* 0x000fe80003800000 */
        /* <DEDUP_REMOVED lines=15> */
.L_x_16238:
[----:B------:R0:W-:Y:S01]  /*4b60*/  STG.E.U8 [R16.64], R2 ;  /* 0x0000000210007986 */ /* 0x0001e2000c101124 */
[----:B------:R-:W-:Y:S05]  /*4b70*/  BRA `(.L_x_16240) ;  /* 0x00000c6000007947 */ /* 0x000fea0003800000 */
.L_x_16237:
        /* <DEDUP_REMOVED lines=9> */
.L_x_16242:
[----:B------:R0:W-:Y:S01]  /*4c10*/  STG.E [R16.64], R2 ;  /* 0x0000000210007986 */ /* 0x0001e2000c101924 */
[----:B------:R-:W-:Y:S05]  /*4c20*/  BRA `(.L_x_16240) ;  /* 0x00000bb000007947 */ /* 0x000fea0003800000 */
.L_x_16241:
[----:B------:R0:W-:Y:S01]  /*4c30*/  STG.E.U16 [R16.64], R2 ;  /* 0x0000000210007986 */ /* 0x0001e2000c101524 */
[----:B------:R-:W-:Y:S05]  /*4c40*/  BRA `(.L_x_16240) ;  /* 0x00000b9000007947 */ /* 0x000fea0003800000 */
.L_x_16236:
        /* <DEDUP_REMOVED lines=9> */
.L_x_16244:
[----:B------:R-:W-:-:S04]  /*4ce0*/  FSET.BF.EQ.FTZ.AND R0, R0, RZ, PT ;  /* 0x000000ff0000720a */ /* 0x000fc80003812000 */
[----:B------:R-:W-:-:S05]  /*4cf0*/  F2FP.PACK_AB R0, RZ, R0 ;  /* 0x00000000ff00723e */ /* 0x000fca00000000ff */
[----:B------:R0:W-:Y:S01]  /*4d00*/  STG.E.U16 [R16.64], R0 ;  /* 0x0000000010007986 */ /* 0x0001e2000c101524 */
[----:B------:R-:W-:Y:S05]  /*4d10*/  BRA `(.L_x_16240) ;  /* 0x00000ac000007947 */ /* 0x000fea0003800000 */
.L_x_16243:
        /* <DEDUP_REMOVED lines=10> */
.L_x_16246:
[----:B------:R-:W-:-:S04]  /*4dc0*/  FSET.BF.EQ.FTZ.AND R0, R0, RZ, PT ;  /* 0x000000ff0000720a */ /* 0x000fc80003812000 */
[----:B------:R-:W-:-:S04]  /*4dd0*/  F2FP.PACK_AB R3, RZ, R0 ;  /* 0x00000000ff03723e */ /* 0x000fc800000000ff */
[----:B------:R-:W-:-:S05]  /*4de0*/  PRMT R3, R3, 0x5410, RZ ;  /* 0x0000541003037816 */ /* 0x000fca00000000ff */
[----:B------:R0:W-:Y:S01]  /*4df0*/  STG.E [R16.64], R3 ;  /* 0x0000000310007986 */ /* 0x0001e2000c101924 */
[----:B------:R-:W-:Y:S05]  /*4e00*/  BRA `(.L_x_16240) ;  /* 0x000009d000007947 */ /* 0x000fea0003800000 */
.L_x_16245:
[----:B------:R-:W-:Y:S01]  /*4e10*/  FSEL R3, RZ, 1.875, P0 ;  /* 0x3ff00000ff037808 */ /* 0x000fe20000000000 */
[----:B------:R-:W-:-:S05]  /*4e20*/  IMAD.MOV.U32 R2, RZ, RZ, RZ ;  /* 0x000000ffff027224 */ /* 0x000fca00078e00ff */
[----:B------:R0:W-:Y:S01]  /*4e30*/  STG.E.64 [R16.64], R2 ;  /* 0x0000000210007986 */ /* 0x0001e2000c101b24 */
[----:B------:R-:W-:Y:S05]  /*4e40*/  BRA `(.L_x_16240) ;  /* 0x0000099000007947 */ /* 0x000fea0003800000 */
.L_x_16235:
        /* <DEDUP_REMOVED lines=10> */
.L_x_16249:
[----:B------:R-:W-:Y:S01]  /*4ef0*/  FSEL R5, RZ, 1.875, P0 ;  /* 0x3ff00000ff057808 */ /* 0x000fe20000000000 */
[----:B------:R-:W-:Y:S01]  /*4f00*/  CS2R R6, SRZ ;  /* 0x0000000000067805 */ /* 0x000fe2000001ff00 */
[----:B------:R-:W-:-:S05]  /*4f10*/  IMAD.MOV.U32 R4, RZ, RZ, RZ ;  /* 0x000000ffff047224 */ /* 0x000fca00078e00ff */
[----:B------:R0:W-:Y:S01]  /*4f20*/  STG.E.128 [R16.64], R4 ;  /* 0x0000000410007986 */ /* 0x0001e2000c101d24 */
[----:B------:R-:W-:Y:S05]  /*4f30*/  BRA `(.L_x_16240) ;  /* 0x000008a000007947 */ /* 0x000fea0003800000 */
.L_x_16248:
        /* <DEDUP_REMOVED lines=18> */
.L_x_16253:
[----:B------:R-:W-:Y:S05]  /*5060*/  BSYNC B0 ;  /* 0x0000000000007941 */ /* 0x000fea0003800000 */
.L_x_16252:
[----:B------:R0:W-:Y:S01]  /*5070*/  STG.E.U8 [R16.64], R3 ;  /* 0x0000000310007986 */ /* 0x0001e2000c101124 */
[----:B------:R-:W-:Y:S05]  /*5080*/  BRA `(.L_x_16240) ;  /* 0x0000075000007947 */ /* 0x000fea0003800000 */
.L_x_16251:
        /* <DEDUP_REMOVED lines=13> */
.L_x_16254:
[----:B------:R-:W-:Y:S01]  /*5160*/  ISETP.GT.U32.AND P0, PT, R3, 0x7f800000, PT ;  /* 0x7f8000000300780c */ /* 0x000fe20003f04070 */
[----:B------:R-:W-:-:S05]  /*5170*/  IMAD.MOV.U32 R3, RZ, RZ, 0x7f ;  /* 0x0000007fff037424 */ /* 0x000fca00078e00ff */
[----:B------:R-:W-:-:S05]  /*5180*/  SEL R3, R3, 0x7c, P0 ;  /* 0x0000007c03037807 */ /* 0x000fca0000000000 */
[----:B------:R0:W-:Y:S01]  /*5190*/  STG.E.U8 [R16.64], R3 ;  /* 0x0000000310007986 */ /* 0x0001e2000c101124 */
[----:B------:R-:W-:Y:S05]  /*51a0*/  BRA `(.L_x_16240) ;  /* 0x0000063000007947 */ /* 0x000fea0003800000 */
.L_x_16250:
[----:B------:R-:W-:-:S04]  /*51b0*/  FSET.BF.EQ.FTZ.AND R0, R0, RZ, PT ;  /* 0x000000ff0000720a */ /* 0x000fc80003812000 */
[----:B------:R-:W-:-:S05]  /*51c0*/  F2FP.BF16.PACK_AB R0, RZ, R0 ;  /* 0x00000000ff00723e */ /* 0x000fca00000010ff */
[----:B------:R0:W-:Y:S01]  /*51d0*/  STG.E.U16 [R16.64], R0 ;  /* 0x0000000010007986 */ /* 0x0001e2000c101524 */
[----:B------:R-:W-:Y:S05]  /*51e0*/  BRA `(.L_x_16240) ;  /* 0x000005f000007947 */ /* 0x000fea0003800000 */
.L_x_16247:
        /* <DEDUP_REMOVED lines=10> */
.L_x_16257:
        /* <DEDUP_REMOVED lines=16> */
.L_x_16260:
[----:B------:R-:W-:Y:S02]  /*5390*/  PRMT R8, R0, 0x7610, R8 ;  /* 0x0000761000087816 */ /* 0x000fe40000000008 */
.L_x_16259:
[----:B------:R-:W-:Y:S05]  /*53a0*/  BSYNC B0 ;  /* 0x0000000000007941 */ /* 0x000fea0003800000 */
.L_x_16258:
[----:B------:R0:W-:Y:S01]  /*53b0*/  STG.E.U8 [R16.64], R8 ;  /* 0x0000000810007986 */ /* 0x0001e2000c101124 */
[----:B------:R-:W-:Y:S05]  /*53c0*/  BRA `(.L_x_16240) ;  /* 0x0000041000007947 */ /* 0x000fea0003800000 */
.L_x_16256:
        /* <DEDUP_REMOVED lines=16> */
.L_x_16263:
[----:B------:R-:W-:Y:S02]  /*54d0*/  PRMT R8, R0, 0x7610, R8 ;  /* 0x0000761000087816 */ /* 0x000fe40000000008 */
.L_x_16262:
[----:B------:R-:W-:Y:S05]  /*54e0*/  BSYNC B0 ;  /* 0x0000000000007941 */ /* 0x000fea0003800000 */
.L_x_16261:
[----:B------:R0:W-:Y:S01]  /*54f0*/  STG.E.U8 [R16.64], R8 ;  /* 0x0000000810007986 */ /* 0x0001e2000c101124 */
[----:B------:R-:W-:Y:S05]  /*5500*/  BRA `(.L_x_16240) ;  /* 0x000002d000007947 */ /* 0x000fea0003800000 */
.L_x_16255:
        /* <DEDUP_REMOVED lines=21> */
.L_x_16239:
        /* <DEDUP_REMOVED lines=20> */
.L_x_16265:
[----:B------:R-:W-:-:S05]  /*57a0*/  IMAD.MOV.U32 R3, RZ, RZ, RZ ;  /* 0x000000ffff037224 */ /* 0x000fca00078e00ff */
[----:B------:R0:W-:Y:S01]  /*57b0*/  STG.E.64 [R16.64], R2 ;  /* 0x0000000210007986 */ /* 0x0001e2000c101b24 */
[----:B------:R-:W-:Y:S05]  /*57c0*/  BRA `(.L_x_16240) ;  /* 0x0000001000007947 */ /* 0x000fea0003800000 */
.L_x_16264:
[----:B------:R0:W-:Y:S02]  /*57d0*/  STG.E [R16.64], R2 ;  /* 0x0000000210007986 */ /* 0x0001e4000c101924 */
.L_x_16240:
[----:B------:R-:W-:Y:S05]  /*57e0*/  BSYNC B6 ;  /* 0x0000000000067941 */ /* 0x000fea0003800000 */
.L_x_16234:
        /* <DEDUP_REMOVED lines=231> */
.L_x_16266:
        /* <DEDUP_REMOVED lines=20> */
.L_x_16270:
[----:B------:R-:W2:Y:S02]  /*67a0*/  LDG.E.U8 R2, [R2.64] ;  /* 0x0000002402027981 */ /* 0x000ea4000c1e1100 */
[----:B--2---:R-:W0:Y:S02]  /*67b0*/  I2F.U16 R0, R2 ;  /* 0x0000000200007306 */ /* 0x004e240000101000 */
[----:B0-----:R-:W-:Y:S01]  /*67c0*/  F2FP.PACK_AB R0, RZ, R0 ;  /* 0x00000000ff00723e */ /* 0x001fe200000000ff */
[----:B------:R-:W-:Y:S05]  /*67d0*/  BRA `(.L_x_16272) ;  /* 0x00000e1000007947 */ /* 0x000fea0003800000 */
.L_x_16269:
        /* <DEDUP_REMOVED lines=10> */
.L_x_16274:
[----:B------:R-:W2:Y:S02]  /*6880*/  LDG.E R2, [R2.64] ;  /* 0x0000002402027981 */ /* 0x000ea4000c1e1900 */
[----:B--2---:R-:W0:Y:S02]  /*6890*/  I2F R0, R2 ;  /* 0x0000000200007306 */ /* 0x004e240000201400 */
[----:B0-----:R-:W-:Y:S01]  /*68a0*/  F2FP.PACK_AB R0, RZ, R0 ;  /* 0x00000000ff00723e */ /* 0x001fe200000000ff */
[----:B------:R-:W-:Y:S05]  /*68b0*/  BRA `(.L_x_16272) ;  /* 0x00000d3000007947 */ /* 0x000fea0003800000 */
.L_x_16273:
[----:B------:R-:W2:Y:S02]  /*68c0*/  LDG.E.U16 R2, [R2.64] ;  /* 0x0000002402027981 */ /* 0x000ea4000c1e1500 */
[----:B--2---:R-:W0:Y:S02]  /*68d0*/  I2F.S16 R0, R2 ;  /* 0x0000000200007306 */ /* 0x004e240000101400 */
[----:B0-----:R-:W-:Y:S01]  /*68e0*/  F2FP.PACK_AB R0, RZ, R0 ;  /* 0x00000000ff00723e */ /* 0x001fe200000000ff */
[----:B------:R-:W-:Y:S05]  /*68f0*/  BRA `(.L_x_16272) ;  /* 0x00000cf000007947 */ /* 0x000fea0003800000 */
.L_x_16268:
        /* <DEDUP_REMOVED lines=9> */
.L_x_16276:
[----:B------:R0:W5:Y:S01]  /*6990*/  LDG.E.U16 R0, [R2.64] ;  /* 0x0000002402007981 */ /* 0x000162000c1e1500 */
[----:B------:R-:W-:Y:S05]  /*69a0*/  BRA `(.L_x_16272) ;  /* 0x00000c4000007947 */ /* 0x000fea0003800000 */
.L_x_16275:
        /* <DEDUP_REMOVED lines=9> */
.L_x_16278:
[----:B------:R0:W5:Y:S01]  /*6a40*/  LDG.E.U16 R0, [R2.64] ;  /* 0x0000002402007981 */ /* 0x000162000c1e1500 */
[----:B------:R-:W-:Y:S05]  /*6a50*/  BRA `(.L_x_16272) ;  /* 0x00000b9000007947 */ /* 0x000fea0003800000 */
.L_x_16277:
[----:B------:R-:W2:Y:S02]  /*6a60*/  LDG.E.64 R2, [R2.64] ;  /* 0x0000002402027981 */ /* 0x000ea4000c1e1b00 */
[----:B--2---:R-:W0:Y:S01]  /*6a70*/  F2F.F32.F64 R0, R2 ;  /* 0x0000000200007310 */ /* 0x004e220000301000 */
[----:B------:R-:W0:-:S14]  /*6a80*/  DSETP.GEU.AND P0, PT, |R2|, c[0x2][0x0], PT ;  /* 0x008000000200762a */ /* 0x000e1c0003f0e200 */
[----:B0-----:R-:W-:-:S05]  /*6a90*/  @!P0 FMUL R0, R0, 1.175494350822287508e-38 ;  /* 0x0080000000008820 */ /* 0x001fca0000400000 */
[----:B------:R-:W-:Y:S01]  /*6aa0*/  F2FP.PACK_AB R0, RZ, R0 ;  /* 0x00000000ff00723e */ /* 0x000fe200000000ff */
[----:B------:R-:W-:Y:S05]  /*6ab0*/  BRA `(.L_x_16272) ;  /* 0x00000b3000007947 */ /* 0x000fea0003800000 */
.L_x_16267:
        /* <DEDUP_REMOVED lines=13> */
.L_x_16281:
[----:B------:R-:W2:Y:S02]  /*6b90*/  LDG.E.64 R2, [R2.64] ;  /* 0x0000002402027981 */ /* 0x000ea4000c1e1b00 */
[----:B--2---:R-:W0:Y:S01]  /*6ba0*/  F2F.F32.F64 R0, R2 ;  /* 0x0000000200007310 */ /* 0x004e220000301000 */
[----:B------:R-:W0:-:S14]  /*6bb0*/  DSETP.GEU.AND P0, PT, |R2|, c[0x2][0x0], PT ;  /* 0x008000000200762a */ /* 0x000e1c0003f0e200 */
[----:B0-----:R-:W-:-:S05]  /*6bc0*/  @!P0 FMUL R0, R0, 1.175494350822287508e-38 ;  /* 0x0080000000008820 */ /* 0x001fca0000400000 */
[----:B------:R-:W-:Y:S01]  /*6bd0*/  F2FP.PACK_AB R0, RZ, R0 ;  /* 0x00000000ff00723e */ /* 0x000fe200000000ff */
[----:B------:R-:W-:Y:S05]  /*6be0*/  BRA `(.L_x_16272) ;  /* 0x00000a0000007947 */ /* 0x000fea0003800000 */
.L_x_16280:
        /* <DEDUP_REMOVED lines=28> */
.L_x_16283:
        /* <DEDUP_REMOVED lines=15> */
.L_x_16282:
[----:B------:R-:W2:Y:S02]  /*6ea0*/  LDG.E.U16 R0, [R2.64] ;  /* 0x0000002402007981 */ /* 0x000ea4000c1e1500 */
[----:B--2---:R-:W-:-:S04]  /*6eb0*/  PRMT R0, RZ, 0x5410, R0 ;  /* 0x00005410ff007816 */ /* 0x004fc80000000000 */
[----:B------:R-:W-:Y:S01]  /*6ec0*/  F2FP.PACK_AB R0, RZ, R0 ;  /* 0x00000000ff00723e */ /* 0x000fe200000000ff */
[----:B------:R-:W-:Y:S05]  /*6ed0*/  BRA `(.L_x_16272) ;  /* 0x0000071000007947 */ /* 0x000fea0003800000 */
.L_x_16279:
        /* <DEDUP_REMOVED lines=12> */
.L_x_16286:
        /* <DEDUP_REMOVED lines=21> */
.L_x_16290:
[----:B------:R-:W-:Y:S05]  /*70f0*/  BSYNC B1 ;  /* 0x0000000000017941 */ /* 0x000fea0003800000 */
.L_x_16289:
[----:B------:R-:W-:Y:S01]  /*7100*/  LEA R3, R0, 0x3b800000, 0x17 ;  /* 0x3b80000000037811 */ /* 0x000fe200078eb8ff */
[----:B------:R-:W-:-:S05]  /*7110*/  IMAD.SHL.U32 R0, R2, 0x100000, RZ ;  /* 0x0010000002007824 */ /* 0x000fca00078e00ff */
[----:B------:R-:W-:Y:S02]  /*7120*/  LOP3.LUT R0, R3, R0, R4, 0xfe, !PT ;  /* 0x0000000003007212 */ /* 0x000fe400078efe04 */
.L_x_16288:
[----:B------:R-:W-:Y:S05]  /*7130*/  BSYNC B0 ;  /* 0x0000000000007941 */ /* 0x000fea0003800000 */
.L_x_16287:
[----:B------:R-:W-:Y:S01]  /*7140*/  F2FP.PACK_AB R0, RZ, R0 ;  /* 0x00000000ff00723e */ /* 0x000fe200000000ff */
[----:B------:R-:W-:Y:S05]  /*7150*/  BRA `(.L_x_16272) ;  /* 0x0000049000007947 */ /* 0x000fea0003800000 */
.L_x_16285:
        /* <DEDUP_REMOVED lines=21> */
.L_x_16294:
[----:B------:R-:W-:Y:S05]  /*72b0*/  BSYNC B1 ;  /* 0x0000000000017941 */ /* 0x000fea0003800000 */
.L_x_16293:
[----:B------:R-:W-:Y:S01]  /*72c0*/  LEA R3, R0, 0x37800000, 0x17 ;  /* 0x3780000000037811 */ /* 0x000fe200078eb8ff */
[----:B------:R-:W-:-:S05]  /*72d0*/  IMAD.SHL.U32 R0, R2, 0x200000, RZ ;  /* 0x0020000002007824 */ /* 0x000fca00078e00ff */
[----:B------:R-:W-:Y:S02]  /*72e0*/  LOP3.LUT R0, R3, R0, R4, 0xfe, !PT ;  /* 0x0000000003007212 */ /* 0x000fe400078efe04 */
.L_x_16292:
[----:B------:R-:W-:Y:S05]  /*72f0*/  BSYNC B0 ;  /* 0x0000000000007941 */ /* 0x000fea0003800000 */
.L_x_16291:
[----:B------:R-:W-:Y:S01]  /*7300*/  F2FP.PACK_AB R0, RZ, R0 ;  /* 0x00000000ff00723e */ /* 0x000fe200000000ff */
[----:B------:R-:W-:Y:S05]  /*7310*/  BRA `(.L_x_16272) ;  /* 0x000002d000007947 */ /* 0x000fea0003800000 */
.L_x_16284:
        /* <DEDUP_REMOVED lines=14> */
.L_x_16298:
[----:B------:R-:W-:Y:S05]  /*7400*/  BSYNC B0 ;  /* 0x0000000000007941 */ /* 0x000fea0003800000 */
.L_x_16297:
[----:B------:R-:W-:Y:S01]  /*7410*/  F2FP.PACK_AB R0, RZ, R0 ;  /* 0x00000000ff00723e */ /* 0x000fe200000000ff */
[----:B------:R-:W-:Y:S05]  /*7420*/  BRA `(.L_x_16272) ;  /* 0x000001c000007947 */ /* 0x000fea0003800000 */
.L_x_16271:
        /* <DEDUP_REMOVED lines=21> */
.L_x_16296:
[----:B------:R-:W2:Y:S02]  /*7580*/  LDG.E.64 R2, [R2.64] ;  /* 0x0000002402027981 */ /* 0x000ea4000c1e1b00 */
[----:B--2---:R-:W0:Y:S02]  /*7590*/  I2F.U64 R0, R2 ;  /* 0x0000000200007312 */ /* 0x004e240000301000 */
[----:B0-----:R-:W-:Y:S01]  /*75a0*/  F2FP.PACK_AB R0, RZ, R0 ;  /* 0x00000000ff00723e */ /* 0x001fe200000000ff */
[----:B------:R-:W-:Y:S05]  /*75b0*/  BRA `(.L_x_16272) ;  /* 0x0000003000007947 */ /* 0x000fea0003800000 */
.L_x_16295:
[----:B------:R-:W2:Y:S02]  /*75c0*/  LDG.E R2, [R2.64] ;  /* 0x0000002402027981 */ /* 0x000ea4000c1e1900 */
[----:B--2---:R-:W0:Y:S02]  /*75d0*/  I2F.U32 R0, R2 ;  /* 0x0000000200007306 */ /* 0x004e240000201000 */
[----:B0-----:R-:W-:-:S06]  /*75e0*/  F2FP.PACK_AB R0, RZ, R0 ;  /* 0x00000000ff00723e */ /* 0x001fcc00000000ff */
.L_x_16272:
        /* <DEDUP_REMOVED lines=18> */
.L_x_16303:
[----:B------:R0:W-:Y:S01]  /*7710*/  STG.E.U8 [R16.64], R2 ;  /* 0x0000000210007986 */ /* 0x0001e2000c101124 */
[----:B------:R-:W-:Y:S05]  /*7720*/  BRA `(.L_x_16305) ;  /* 0x00000c6000007947 */ /* 0x000fea0003800000 */
.L_x_16302:
        /* <DEDUP_REMOVED lines=9> */
.L_x_16307:
[----:B------:R0:W-:Y:S01]  /*77c0*/  STG.E [R16.64], R2 ;  /* 0x0000000210007986 */ /* 0x0001e2000c101924 */
[----:B------:R-:W-:Y:S05]  /*77d0*/  BRA `(.L_x_16305) ;  /* 0x00000bb000007947 */ /* 0x000fea0003800000 */
.L_x_16306:
[----:B------:R0:W-:Y:S01]  /*77e0*/  STG.E.U16 [R16.64], R2 ;  /* 0x0000000210007986 */ /* 0x0001e2000c101524 */
[----:B------:R-:W-:Y:S05]  /*77f0*/  BRA `(.L_x_16305) ;  /* 0x00000b9000007947 */ /* 0x000fea0003800000 */
.L_x_16301:
        /* <DEDUP_REMOVED lines=9> */
.L_x_16309:
[----:B------:R-:W-:-:S04]  /*7890*/  FSET.BF.EQ.FTZ.AND R0, R0, RZ, PT ;  /* 0x000000ff0000720a */ /* 0x000fc80003812000 */
[----:B------:R-:W-:-:S05]  /*78a0*/  F2FP.PACK_AB R0, RZ, R0 ;  /* 0x00000000ff00723e */ /* 0x000fca00000000ff */
[----:B------:R0:W-:Y:S01]  /*78b0*/  STG.E.U16 [R16.64], R0 ;  /* 0x0000000010007986 */ /* 0x0001e2000c101524 */
[----:B------:R-:W-:Y:S05]  /*78c0*/  BRA `(.L_x_16305) ;  /* 0x00000ac000007947 */ /* 0x000fea0003800000 */
.L_x_16308:
        /* <DEDUP_REMOVED lines=10> */
.L_x_16311:
[----:B------:R-:W-:-:S04]  /*7970*/  FSET.BF.EQ.FTZ.AND R0, R0, RZ, PT ;  /* 0x000000ff0000720a */ /* 0x000fc80003812000 */
[----:B------:R-:W-:-:S04]  /*7980*/  F2FP.PACK_AB R3, RZ, R0 ;  /* 0x00000000ff03723e */ /* 0x000fc800000000ff */
[----:B------:R-:W-:-:S05]  /*7990*/  PRMT R3, R3, 0x5410, RZ ;  /* 0x0000541003037816 */ /* 0x000fca00000000ff */
[----:B------:R0:W-:Y:S01]  /*79a0*/  STG.E [R16.64], R3 ;  /* 0x0000000310007986 */ /* 0x0001e2000c101924 */
[----:B------:R-:W-:Y:S05]  /*79b0*/  BRA `(.L_x_16305) ;  /* 0x000009d000007947 */ /* 0x000fea0003800000 */
.L_x_16310:
[----:B------:R-:W-:Y:S01]  /*79c0*/  FSEL R3, RZ, 1.875, P0 ;  /* 0x3ff00000ff037808 */ /* 0x000fe20000000000 */
[----:B------:R-:W-:-:S05]  /*79d0*/  IMAD.MOV.U32 R2, RZ, RZ, RZ ;  /* 0x000000ffff027224 */ /* 0x000fca00078e00ff */
[----:B------:R0:W-:Y:S01]  /*79e0*/  STG.E.64 [R16.64], R2 ;  /* 0x0000000210007986 */ /* 0x0001e2000c101b24 */
[----:B------:R-:W-:Y:S05]  /*79f0*/  BRA `(.L_x_16305) ;  /* 0x0000099000007947 */ /* 0x000fea0003800000 */
.L_x_16300:
        /* <DEDUP_REMOVED lines=10> */
.L_x_16314:
[----:B------:R-:W-:Y:S01]  /*7aa0*/  FSEL R5, RZ, 1.875, P0 ;  /* 0x3ff00000ff057808 */ /* 0x000fe20000000000 */
[----:B------:R-:W-:Y:S01]  /*7ab0*/  CS2R R6, SRZ ;  /* 0x0000000000067805 */ /* 0x000fe2000001ff00 */
[----:B------:R-:W-:-:S05]  /*7ac0*/  IMAD.MOV.U32 R4, RZ, RZ, RZ ;  /* 0x000000ffff047224 */ /* 0x000fca00078e00ff */
[----:B------:R0:W-:Y:S01]  /*7ad0*/  STG.E.128 [R16.64], R4 ;  /* 0x0000000410007986 */ /* 0x0001e2000c101d24 */
[----:B------:R-:W-:Y:S05]  /*7ae0*/  BRA `(.L_x_16305) ;  /* 0x000008a000007947 */ /* 0x000fea0003800000 */
.L_x_16313:
        /* <DEDUP_REMOVED lines=18> */
.L_x_16318:
[----:B------:R-:W-:Y:S05]  /*7c10*/  BSYNC B0 ;  /* 0x0000000000007941 */ /* 0x000fea0003800000 */
.L_x_16317:
[----:B------:R0:W-:Y:S01]  /*7c20*/  STG.E.U8 [R16.64], R3 ;  /* 0x0000000310007986 */ /* 0x0001e2000c101124 */
[----:B------:R-:W-:Y:S05]  /*7c30*/  BRA `(.L_x_16305) ;  /* 0x0000075000007947 */ /* 0x000fea0003800000 */
.L_x_16316:
        /* <DEDUP_REMOVED lines=13> */
.L_x_16319:
[----:B------:R-:W-:Y:S01]  /*7d10*/  ISETP.GT.U32.AND P0, PT, R3, 0x7f800000, PT ;  /* 0x7f8000000300780c */ /* 0x000fe20003f04070 */
[----:B------:R-:W-:-:S05]  /*7d20*/  IMAD.MOV.U32 R3, RZ, RZ, 0x7f ;  /* 0x0000007fff037424 */ /* 0x000fca00078e00ff */
[----:B------:R-:W-:-:S05]  /*7d30*/  SEL R3, R3, 0x7c, P0 ;  /* 0x0000007c03037807 */ /* 0x000fca0000000000 */
[----:B------:R0:W-:Y:S01]  /*7d40*/  STG.E.U8 [R16.64], R3 ;  /* 0x0000000310007986 */ /* 0x0001e2000c101124 */
[----:B------:R-:W-:Y:S05]  /*7d50*/  BRA `(.L_x_16305) ;  /* 0x0000063000007947 */ /* 0x000fea0003800000 */
.L_x_16315:
[----:B------:R-:W-:-:S04]  /*7d60*/  FSET.BF.EQ.FTZ.AND R0, R0, RZ, PT ;  /* 0x000000ff0000720a */ /* 0x000fc80003812000 */
[----:B------:R-:W-:-:S05]  /*7d70*/  F2FP.BF16.PACK_AB R0, RZ, R0 ;  /* 0x00000000ff00723e */ /* 0x000fca00000010ff */
[----:B------:R0:W-:Y:S01]  /*7d80*/  STG.E.U16 [R16.64], R0 ;  /* 0x0000000010007986 */ /* 0x0001e2000c101524 */
[----:B------:R-:W-:Y:S05]  /*7d90*/  BRA `(.L_x_16305) ;  /* 0x000005f000007947 */ /* 0x000fea0003800000 */
.L_x_16312:
        /* <DEDUP_REMOVED lines=10> */
.L_x_16322:
        /* <DEDUP_REMOVED lines=16> */
.L_x_16325:
[----:B------:R-:W-:Y:S02]  /*7f40*/  PRMT R8, R0, 0x7610, R8 ;  /* 0x0000761000087816 */ /* 0x000fe40000000008 */
.L_x_16324:
[----:B------:R-:W-:Y:S05]  /*7f50*/  BSYNC B0 ;  /* 0x0000000000007941 */ /* 0x000fea0003800000 */
.L_x_16323:
[----:B------:R0:W-:Y:S01]  /*7f60*/  STG.E.U8 [R16.64], R8 ;  /* 0x0000000810007986 */ /* 0x0001e2000c101124 */
[----:B------:R-:W-:Y:S05]  /*7f70*/  BRA `(.L_x_16305) ;  /* 0x0000041000007947 */ /* 0x000fea0003800000 */
.L_x_16321:
        /* <DEDUP_REMOVED lines=16> */
.L_x_16328:
[----:B------:R-:W-:Y:S02]  /*8080*/  PRMT R8, R0, 0x7610, R8 ;  /* 0x0000761000087816 */ /* 0x000fe40000000008 */
.L_x_16327:
[----:B------:R-:W-:Y:S05]  /*8090*/  BSYNC B0 ;  /* 0x0000000000007941 */ /* 0x000fea0003800000 */
.L_x_16326:
[----:B------:R0:W-:Y:S01]  /*80a0*/  STG.E.U8 [R16.64], R8 ;  /* 0x0000000810007986 */ /* 0x0001e2000c101124 */
[----:B------:R-:W-:Y:S05]  /*80b0*/  BRA `(.L_x_16305) ;  /* 0x000002d000007947 */ /* 0x000fea0003800000 */
.L_x_16320:
        /* <DEDUP_REMOVED lines=21> */
.L_x_16304:
        /* <DEDUP_REMOVED lines=20> */
.L_x_16330:
[----:B------:R-:W-:-:S05]  /*8350*/  IMAD.MOV.U32 R3, RZ, RZ, RZ ;  /* 0x000000ffff037224 */ /* 0x000fca00078e00ff */
[----:B------:R0:W-:Y:S01]  /*8360*/  STG.E.64 [R16.64], R2 ;  /* 0x0000000210007986 */ /* 0x0001e2000c101b24 */
[----:B------:R-:W-:Y:S05]  /*8370*/  BRA `(.L_x_16305) ;  /* 0x0000001000007947 */ /* 0x000fea0003800000 */
.L_x_16329:
[----:B------:R0:W-:Y:S02]  /*8380*/  STG.E [R16.64], R2 ;  /* 0x0000000210007986 */ /* 0x0001e4000c101924 */
.L_x_16305:
[----:B------:R-:W-:Y:S05]  /*8390*/  BSYNC B6 ;  /* 0x0000000000067941 */ /* 0x000fea0003800000 */
.L_x_16299:
[----:B------:R-:W-:Y:S02]  /*83a0*/  IADD3 R19, R19, 0x80, RZ ;  /* 0x0000008013137810 */ /* 0x000fe40007ffe0ff */
.L_x_16200:
[----:B------:R-:W-:Y:S05]  /*83b0*/  BSYNC B7 ;  /* 0x0000000000077941 */ /* 0x000fea0003800000 */
.L_x_16199:
        /* <DEDUP_REMOVED lines=230> */
.L_x_16331:
        /* <DEDUP_REMOVED lines=20> */
.L_x_16335:
[----:B------:R-:W2:Y:S02]  /*9360*/  LDG.E.U8 R2, [R2.64] ;  /* 0x0000002402027981 */ /* 0x000ea4000c1e1100 */
[----:B--2---:R-:W0:Y:S02]  /*9370*/  I2F.U16 R0, R2 ;  /* 0x0000000200007306 */ /* 0x004e240000101000 */
[----:B0-----:R-:W-:Y:S01]  /*9380*/  F2FP.PACK_AB R0, RZ, R0 ;  /* 0x00000000ff00723e */ /* 0x001fe200000000ff */
[----:B------:R-:W-:Y:S05]  /*9390*/  BRA `(.L_x_16337) ;  /* 0x00000e1000007947 */ /* 0x000fea0003800000 */
.L_x_16334:
        /* <DEDUP_REMOVED lines=10> */
.L_x_16339:
[----:B------:R-:W2:Y:S02]  /*9440*/  LDG.E R2, [R2.64] ;  /* 0x0000002402027981 */ /* 0x000ea4000c1e1900 */
[----:B--2---:R-:W0:Y:S02]  /*9450*/  I2F R0, R2 ;  /* 0x0000000200007306 */ /* 0x004e240000201400 */
[----:B0-----:R-:W-:Y:S01]  /*9460*/  F2FP.PACK_AB R0, RZ, R0 ;  /* 0x00000000ff00723e */ /* 0x001fe200000000ff */
[----:B------:R-:W-:Y:S05]  /*9470*/  BRA `(.L_x_16337) ;  /* 0x00000d3000007947 */ /* 0x000fea0003800000 */
.L_x_16338:
[----:B------:R-:W2:Y:S02]  /*9480*/  LDG.E.U16 R2, [R2.64] ;  /* 0x0000002402027981 */ /* 0x000ea4000c1e1500 */
[----:B--2---:R-:W0:Y:S02]  /*9490*/  I2F.S16 R0, R2 ;  /* 0x0000000200007306 */ /* 0x004e240000101400 */
[----:B0-----:R-:W-:Y:S01]  /*94a0*/  F2FP.PACK_AB R0, RZ, R0 ;  /* 0x00000000ff00723e */ /* 0x001fe200000000ff */
[----:B------:R-:W-:Y:S05]  /*94b0*/  BRA `(.L_x_16337) ;  /* 0x00000cf000007947 */ /* 0x000fea0003800000 */
.L_x_16333:
        /* <DEDUP_REMOVED lines=9> */
.L_x_16341:
[----:B------:R0:W5:Y:S01]  /*9550*/  LDG.E.U16 R0, [R2.64] ;  /* 0x0000002402007981 */ /* 0x000162000c1e1500 */
[----:B------:R-:W-:Y:S05]  /*9560*/  BRA `(.L_x_16337) ;  /* 0x00000c4000007947 */ /* 0x000fea0003800000 */
.L_x_16340:
        /* <DEDUP_REMOVED lines=9> */
.L_x_16343:
[----:B------:R0:W5:Y:S01]  /*9600*/  LDG.E.U16 R0, [R2.64] ;  /* 0x0000002402007981 */ /* 0x000162000c1e1500 */
[----:B------:R-:W-:Y:S05]  /*9610*/  BRA `(.L_x_16337) ;  /* 0x00000b9000007947 */ /* 0x000fea0003800000 */
.L_x_16342:
[----:B------:R-:W2:Y:S02]  /*9620*/  LDG.E.64 R2, [R2.64] ;  /* 0x0000002402027981 */ /* 0x000ea4000c1e1b00 */
[----:B--2---:R-:W0:Y:S01]  /*9630*/  F2F.F32.F64 R0, R2 ;  /* 0x0000000200007310 */ /* 0x004e220000301000 */
[----:B------:R-:W0:-:S14]  /*9640*/  DSETP.GEU.AND P0, PT, |R2|, c[0x2][0x0], PT ;  /* 0x008000000200762a */ /* 0x000e1c0003f0e200 */
[----:B0-----:R-:W-:-:S05]  /*9650*/  @!P0 FMUL R0, R0, 1.175494350822287508e-38 ;  /* 0x0080000000008820 */ /* 0x001fca0000400000 */
[----:B------:R-:W-:Y:S01]  /*9660*/  F2FP.PACK_AB R0, RZ, R0 ;  /* 0x00000000ff00723e */ /* 0x000fe200000000ff */
[----:B------:R-:W-:Y:S05]  /*9670*/  BRA `(.L_x_16337) ;  /* 0x00000b3000007947 */ /* 0x000fea0003800000 */
.L_x_16332:
        /* <DEDUP_REMOVED lines=13> */
.L_x_16346:
[----:B------:R-:W2:Y:S02]  /*9750*/  LDG.E.64 R2, [R2.64] ;  /* 0x0000002402027981 */ /* 0x000ea4000c1e1b00 */
[----:B--2---:R-:W0:Y:S01]  /*9760*/  F2F.F32.F64 R0, R2 ;  /* 0x0000000200007310 */ /* 0x004e220000301000 */
[----:B------:R-:W0:-:S14]  /*9770*/  DSETP.GEU.AND P0, PT, |R2|, c[0x2][0x0], PT ;  /* 0x008000000200762a */ /* 0x000e1c0003f0e200 */
[----:B0-----:R-:W-:-:S05]  /*9780*/  @!P0 FMUL R0, R0, 1.175494350822287508e-38 ;  /* 0x0080000000008820 */ /* 0x001fca0000400000 */
[----:B------:R-:W-:Y:S01]  /*9790*/  F2FP.PACK_AB R0, RZ, R0 ;  /* 0x00000000ff00723e */ /* 0x000fe200000000ff */
[----:B------:R-:W-:Y:S05]  /*97a0*/  BRA `(.L_x_16337) ;  /* 0x00000a0000007947 */ /* 0x000fea0003800000 */
.L_x_16345:
        /* <DEDUP_REMOVED lines=28> */
.L_x_16348:
        /* <DEDUP_REMOVED lines=15> */
.L_x_16347:
[----:B------:R-:W2:Y:S02]  /*9a60*/  LDG.E.U16 R0, [R2.64] ;  /* 0x0000002402007981 */ /* 0x000ea4000c1e1500 */
[----:B--2---:R-:W-:-:S04]  /*9a70*/  PRMT R0, RZ, 0x5410, R0 ;  /* 0x00005410ff007816 */ /* 0x004fc80000000000 */
[----:B------:R-:W-:Y:S01]  /*9a80*/  F2FP.PACK_AB R0, RZ, R0 ;  /* 0x00000000ff00723e */ /* 0x000fe200000000ff */
[----:B------:R-:W-:Y:S05]  /*9a90*/  BRA `(.L_x_16337) ;  /* 0x0000071000007947 */ /* 0x000fea0003800000 */
.L_x_16344:
        /* <DEDUP_REMOVED lines=12> */
.L_x_16351:
        /* <DEDUP_REMOVED lines=21> */
.L_x_16355:
[----:B------:R-:W-:Y:S05]  /*9cb0*/  BSYNC B1 ;  /* 0x0000000000017941 */ /* 0x000fea0003800000 */
.L_x_16354:
[----:B------:R-:W-:Y:S01]  /*9cc0*/  LEA R3, R0, 0x3b800000, 0x17 ;  /* 0x3b80000000037811 */ /* 0x000fe200078eb8ff */
[----:B------:R-:W-:-:S05]  /*9cd0*/  IMAD.SHL.U32 R0, R2, 0x100000, RZ ;  /* 0x0010000002007824 */ /* 0x000fca00078e00ff */
[----:B------:R-:W-:Y:S02]  /*9ce0*/  LOP3.LUT R0, R3, R0, R4, 0xfe, !PT ;  /* 0x0000000003007212 */ /* 0x000fe400078efe04 */
.L_x_16353:
[----:B------:R-:W-:Y:S05]  /*9cf0*/  BSYNC B0 ;  /* 0x0000000000007941 */ /* 0x000fea0003800000 */
.L_x_16352:
[----:B------:R-:W-:Y:S01]  /*9d00*/  F2FP.PACK_AB R0, RZ, R0 ;  /* 0x00000000ff00723e */ /* 0x000fe200000000ff */
[----:B------:R-:W-:Y:S05]  /*9d10*/  BRA `(.L_x_16337) ;  /* 0x0000049000007947 */ /* 0x000fea0003800000 */
.L_x_16350:
        /* <DEDUP_REMOVED lines=21> */
.L_x_16359:
[----:B------:R-:W-:Y:S05]  /*9e70*/  BSYNC B1 ;  /* 0x0000000000017941 */ /* 0x000fea0003800000 */
.L_x_16358:
[----:B------:R-:W-:Y:S01]  /*9e80*/  LEA R3, R0, 0x37800000, 0x17 ;  /* 0x3780000000037811 */ /* 0x000fe200078eb8ff */
[----:B------:R-:W-:-:S05]  /*9e90*/  IMAD.SHL.U32 R0, R2, 0x200000, RZ ;  /* 0x0020000002007824 */ /* 0x000fca00078e00ff */
[----:B------:R-:W-:Y:S02]  /*9ea0*/  LOP3.LUT R0, R3, R0, R4, 0xfe, !PT ;  /* 0x0000000003007212 */ /* 0x000fe400078efe04 */
.L_x_16357:
[----:B------:R-:W-:Y:S05]  /*9eb0*/  BSYNC B0 ;  /* 0x0000000000007941 */ /* 0x000fea0003800000 */
.L_x_16356:
[----:B------:R-:W-:Y:S01]  /*9ec0*/  F2FP.PACK_AB R0, RZ, R0 ;  /* 0x00000000ff00723e */ /* 0x000fe200000000ff */
[----:B------:R-:W-:Y:S05]  /*9ed0*/  BRA `(.L_x_16337) ;  /* 0x000002d000007947 */ /* 0x000fea0003800000 */
.L_x_16349:
        /* <DEDUP_REMOVED lines=14> */
.L_x_16363:
[----:B------:R-:W-:Y:S05]  /*9fc0*/  BSYNC B0 ;  /* 0x0000000000007941 */ /* 0x000fea0003800000 */
.L_x_16362:
[----:B------:R-:W-:Y:S01]  /*9fd0*/  F2FP.PACK_AB R0, RZ, R0 ;  /* 0x00000000ff00723e */ /* 0x000fe200000000ff */
[----:B------:R-:W-:Y:S05]  /*9fe0*/  BRA `(.L_x_16337) ;  /* 0x000001c000007947 */ /* 0x000fea0003800000 */
.L_x_16336:
        /* <DEDUP_REMOVED lines=21> */
.L_x_16361:
[----:B------:R-:W2:Y:S02]  /*a140*/  LDG.E.64 R2, [R2.64] ;  /* 0x0000002402027981 */ /* 0x000ea4000c1e1b00 */
[----:B--2---:R-:W0:Y:S02]  /*a150*/  I2F.U64 R0, R2 ;  /* 0x0000000200007312 */ /* 0x004e240000301000 */
[----:B0-----:R-:W-:Y:S01]  /*a160*/  F2FP.PACK_AB R0, RZ, R0 ;  /* 0x00000000ff00723e */ /* 0x001fe200000000ff */
[----:B------:R-:W-:Y:S05]  /*a170*/  BRA `(.L_x_16337) ;  /* 0x0000003000007947 */ /* 0x000fea0003800000 */
.L_x_16360:
[----:B------:R-:W2:Y:S02]  /*a180*/  LDG.E R2, [R2.64] ;  /* 0x0000002402027981 */ /* 0x000ea4000c1e1900 */
[----:B--2---:R-:W0:Y:S02]  /*a190*/  I2F.U32 R0, R2 ;  /* 0x0000000200007306 */ /* 0x004e240000201000 */
[----:B0-----:R-:W-:-:S06]  /*a1a0*/  F2FP.PACK_AB R0, RZ, R0 ;  /* 0x00000000ff00723e */ /* 0x001fcc00000000ff */
.L_x_16337:
[----:B------:R-:W1:Y:S01]  /*a1b0*/  LDC.U8 R4, c[0x0][0x371] ;  /* 0x0000dc40ff047b82 */ /* 0x000e620000000000 */
[----:B-----5:R-:W-:-:S05]  /*a1c0*/  HADD2.F32 R0, -RZ, R0.H0_H0 ;  /* 0x20000000ff007230 */ /* 0x020fca0000004100 */
        /* <DEDUP_REMOVED lines=15> */
.L_x_16367:
[----:B------:R-:W-:Y:S01]  /*a2c0*/  STG.E.U8 [R16.64], R2 ;  /* 0x0000000210007986 */ /* 0x000fe2000c101124 */
[----:B------:R-:W-:Y:S05]  /*a2d0*/  EXIT ;  /* 0x000000000000794d */ /* 0x000fea0003800000 */
.L_x_16366:
        /* <DEDUP_REMOVED lines=9> */
.L_x_16370:
[----:B------:R-:W-:Y:S01]  /*a370*/  STG.E [R16.64], R2 ;  /* 0x0000000210007986 */ /* 0x000fe2000c101924 */
[----:B------:R-:W-:Y:S05]  /*a380*/  EXIT ;  /* 0x000000000000794d */ /* 0x000fea0003800000 */
.L_x_16369:
[----:B------:R-:W-:Y:S01]  /*a390*/  STG.E.U16 [R16.64], R2 ;  /* 0x0000000210007986 */ /* 0x000fe2000c101524 */
[----:B------:R-:W-:Y:S05]  /*a3a0*/  EXIT ;  /* 0x000000000000794d */ /* 0x000fea0003800000 */
.L_x_16365:
        /* <DEDUP_REMOVED lines=9> */
.L_x_16372:
[----:B------:R-:W-:-:S04]  /*a440*/  FSET.BF.EQ.FTZ.AND R0, R0, RZ, PT ;  /* 0x000000ff0000720a */ /* 0x000fc80003812000 */
[----:B------:R-:W-:-:S05]  /*a450*/  F2FP.PACK_AB R0, RZ, R0 ;  /* 0x00000000ff00723e */ /* 0x000fca00000000ff */
[----:B------:R-:W-:Y:S01]  /*a460*/  STG.E.U16 [R16.64], R0 ;  /* 0x0000000010007986 */ /* 0x000fe2000c101524 */
[----:B------:R-:W-:Y:S05]  /*a470*/  EXIT ;  /* 0x000000000000794d */ /* 0x000fea0003800000 */
.L_x_16371:
        /* <DEDUP_REMOVED lines=10> */
.L_x_16374:
[----:B------:R-:W-:-:S04]  /*a520*/  FSET.BF.EQ.FTZ.AND R0, R0, RZ, PT ;  /* 0x000000ff0000720a */ /* 0x000fc80003812000 */
[----:B------:R-:W-:-:S04]  /*a530*/  F2FP.PACK_AB R3, RZ, R0 ;  /* 0x00000000ff03723e */ /* 0x000fc800000000ff */
[----:B------:R-:W-:-:S05]  /*a540*/  PRMT R3, R3, 0x5410, RZ ;  /* 0x0000541003037816 */ /* 0x000fca00000000ff */
[----:B------:R-:W-:Y:S01]  /*a550*/  STG.E [R16.64], R3 ;  /* 0x0000000310007986 */ /* 0x000fe2000c101924 */
[----:B------:R-:W-:Y:S05]  /*a560*/  EXIT ;  /* 0x000000000000794d */ /* 0x000fea0003800000 */
.L_x_16373:
[----:B------:R-:W-:Y:S01]  /*a570*/  FSEL R3, RZ, 1.875, P0 ;  /* 0x3ff00000ff037808 */ /* 0x000fe20000000000 */
[----:B------:R-:W-:-:S05]  /*a580*/  IMAD.MOV.U32 R2, RZ, RZ, RZ ;  /* 0x000000ffff027224 */ /* 0x000fca00078e00ff */
[----:B------:R-:W-:Y:S01]  /*a590*/  STG.E.64 [R16.64], R2 ;  /* 0x0000000210007986 */ /* 0x000fe2000c101b24 */
[----:B------:R-:W-:Y:S05]  /*a5a0*/  EXIT ;  /* 0x000000000000794d */ /* 0x000fea0003800000 */
.L_x_16364:
        /* <DEDUP_REMOVED lines=10> */
.L_x_16377:
[----:B------:R-:W-:Y:S01]  /*a650*/  FSEL R5, RZ, 1.875, P0 ;  /* 0x3ff00000ff057808 */ /* 0x000fe20000000000 */
[----:B------:R-:W-:Y:S01]  /*a660*/  CS2R R6, SRZ ;  /* 0x0000000000067805 */ /* 0x000fe2000001ff00 */
[----:B------:R-:W-:-:S05]  /*a670*/  IMAD.MOV.U32 R4, RZ, RZ, RZ ;  /* 0x000000ffff047224 */ /* 0x000fca00078e00ff */
[----:B------:R-:W-:Y:S01]  /*a680*/  STG.E.128 [R16.64], R4 ;  /* 0x0000000410007986 */ /* 0x000fe2000c101d24 */
[----:B------:R-:W-:Y:S05]  /*a690*/  EXIT ;  /* 0x000000000000794d */ /* 0x000fea0003800000 */
.L_x_16376:
        /* <DEDUP_REMOVED lines=18> */
.L_x_16381:
[----:B------:R-:W-:Y:S05]  /*a7c0*/  BSYNC B0 ;  /* 0x0000000000007941 */ /* 0x000fea0003800000 */
.L_x_16380:
[----:B------:R-:W-:Y:S01]  /*a7d0*/  STG.E.U8 [R16.64], R3 ;  /* 0x0000000310007986 */ /* 0x000fe2000c101124 */
[----:B------:R-:W-:Y:S05]  /*a7e0*/  EXIT ;  /* 0x000000000000794d */ /* 0x000fea0003800000 */
.L_x_16379:
        /* <DEDUP_REMOVED lines=14> */
.L_x_16382:
[----:B------:R-:W-:Y:S01]  /*a8d0*/  IMAD.MOV.U32 R3, RZ, RZ, 0x7f ;  /* 0x0000007fff037424 */ /* 0x000fe200078e00ff */
[----:B------:R-:W-:-:S04]  /*a8e0*/  ISETP.GT.U32.AND P0, PT, R5, 0x7f800000, PT ;  /* 0x7f8000000500780c */ /* 0x000fc80003f04070 */
[----:B------:R-:W-:-:S05]  /*a8f0*/  SEL R3, R3, 0x7c, P0 ;  /* 0x0000007c03037807 */ /* 0x000fca0000000000 */
[----:B------:R-:W-:Y:S01]  /*a900*/  STG.E.U8 [R16.64], R3 ;  /* 0x0000000310007986 */ /* 0x000fe2000c101124 */
[----:B------:R-:W-:Y:S05]  /*a910*/  EXIT ;  /* 0x000000000000794d */ /* 0x000fea0003800000 */
.L_x_16378:
[----:B------:R-:W-:-:S04]  /*a920*/  FSET.BF.EQ.FTZ.AND R0, R0, RZ, PT ;  /* 0x000000ff0000720a */ /* 0x000fc80003812000 */
[----:B------:R-:W-:-:S05]  /*a930*/  F2FP.BF16.PACK_AB R0, RZ, R0 ;  /* 0x00000000ff00723e */ /* 0x000fca00000010ff */
[----:B------:R-:W-:Y:S01]  /*a940*/  STG.E.U16 [R16.64], R0 ;  /* 0x0000000010007986 */ /* 0x000fe2000c101524 */
[----:B------:R-:W-:Y:S05]  /*a950*/  EXIT ;  /* 0x000000000000794d */ /* 0x000fea0003800000 */
.L_x_16375:
        /* <DEDUP_REMOVED lines=10> */
.L_x_16385:
        /* <DEDUP_REMOVED lines=16> */
.L_x_16388:
[----:B------:R-:W-:Y:S02]  /*ab00*/  PRMT R8, R0, 0x7610, R8 ;  /* 0x0000761000087816 */ /* 0x000fe40000000008 */
.L_x_16387:
[----:B------:R-:W-:Y:S05]  /*ab10*/  BSYNC B0 ;  /* 0x0000000000007941 */ /* 0x000fea0003800000 */
.L_x_16386:
[----:B------:R-:W-:Y:S01]  /*ab20*/  STG.E.U8 [R16.64], R8 ;  /* 0x0000000810007986 */ /* 0x000fe2000c101124 */
[----:B------:R-:W-:Y:S05]  /*ab30*/  EXIT ;  /* 0x000000000000794d */ /* 0x000fea0003800000 */
.L_x_16384:
        /* <DEDUP_REMOVED lines=16> */
.L_x_16391:
[----:B------:R-:W-:Y:S02]  /*ac40*/  PRMT R8, R0, 0x7610, R8 ;  /* 0x0000761000087816 */ /* 0x000fe40000000008 */
.L_x_16390:
[----:B------:R-:W-:Y:S05]  /*ac50*/  BSYNC B0 ;  /* 0x0000000000007941 */ /* 0x000fea0003800000 */
.L_x_16389:
[----:B------:R-:W-:Y:S01]  /*ac60*/  STG.E.U8 [R16.64], R8 ;  /* 0x0000000810007986 */ /* 0x000fe2000c101124 */
[----:B------:R-:W-:Y:S05]  /*ac70*/  EXIT ;  /* 0x000000000000794d */ /* 0x000fea0003800000 */
.L_x_16383:
        /* <DEDUP_REMOVED lines=21> */
.L_x_16368:
        /* <DEDUP_REMOVED lines=20> */
.L_x_16393:
[----:B------:R-:W-:-:S05]  /*af10*/  IMAD.MOV.U32 R3, RZ, RZ, RZ ;  /* 0x000000ffff037224 */ /* 0x000fca00078e00ff */
[----:B------:R-:W-:Y:S01]  /*af20*/  STG.E.64 [R16.64], R2 ;  /* 0x0000000210007986 */ /* 0x000fe2000c101b24 */
[----:B------:R-:W-:Y:S05]  /*af30*/  EXIT ;  /* 0x000000000000794d */ /* 0x000fea0003800000 */
.L_x_16392:
[----:B------:R-:W-:Y:S01]  /*af40*/  STG.E [R16.64], R2 ;  /* 0x0000000210007986 */ /* 0x000fe2000c101924 */
[----:B------:R-:W-:Y:S05]  /*af50*/  EXIT ;  /* 0x000000000000794d */ /* 0x000fea0003800000 */
.L_x_16394:
        /* <DEDUP_REMOVED lines=10> */
.L_x_22505:


//--------------------- .text._ZN2at6native27unrolled_elementwise_kernelIZZZNS0_23logical_not_kernel_cudaERNS_18TensorIteratorBaseEENKUlvE0_clEvENKUlvE9_clEvEUlN3c104HalfEE_St5arrayIPcLm2EELi4E23TrivialOffsetCalculatorILi1EjESD_NS0_6memory12LoadWithCastILi1EEENSE_13StoreWithCastILi1EEEEEviT_T0_T2_T3_T4_T5_ --------------------------
	.section	.text._ZN2at6native27unrolled_elementwise_kernelIZZZNS0_23logical_not_kernel_cudaERNS_18TensorIteratorBaseEENKUlvE0_clEvENKUlvE9_clEvEUlN3c104HalfEE_St5arrayIPcLm2EELi4E23TrivialOffsetCalculatorILi1EjESD_NS0_6memory12LoadWithCastILi1EEENSE_13StoreWithCastILi1EEEEEviT_T0_T2_T3_T4_T5_,"ax",@progbits
	.sectioninfo	@"SHI_REGISTERS=30"
	.align	128
        .global         _ZN2at6native27unrolled_elementwise_kernelIZZZNS0_23logical_not_kernel_cudaERNS_18TensorIteratorBaseEENKUlvE0_clEvENKUlvE9_clEvEUlN3c104HalfEE_St5arrayIPcLm2EELi4E23TrivialOffsetCalculatorILi1EjESD_NS0_6memory12LoadWithCastILi1EEENSE_13StoreWithCastILi1EEEEEviT_T0_T2_T3_T4_T5_
        .type           _ZN2at6native27unrolled_elementwise_kernelIZZZNS0_23logical_not_kernel_cudaERNS_18TensorIteratorBaseEENKUlvE0_clEvENKUlvE9_clEvEUlN3c104HalfEE_St5arrayIPcLm2EELi4E23TrivialOffsetCalculatorILi1EjESD_NS0_6memory12LoadWithCastILi1EEENSE_13StoreWithCastILi1EEEEEviT_T0_T2_T3_T4_T5_,@function
        .size           _ZN2at6native27unrolled_elementwise_kernelIZZZNS0_23logical_not_kernel_cudaERNS_18TensorIteratorBaseEENKUlvE0_clEvENKUlvE9_clEvEUlN3c104HalfEE_St5arrayIPcLm2EELi4E23TrivialOffsetCalculatorILi1EjESD_NS0_6memory12LoadWithCastILi1EEENSE_13StoreWithCastILi1EEEEEviT_T0_T2_T3_T4_T5_,(.L_x_22506 - _ZN2at6native27unrolled_elementwise_kernelIZZZNS0_23logical_not_kernel_cudaERNS_18TensorIteratorBaseEENKUlvE0_clEvENKUlvE9_clEvEUlN3c104HalfEE_St5arrayIPcLm2EELi4E23TrivialOffsetCalculatorILi1EjESD_NS0_6memory12LoadWithCastILi1EEENSE_13StoreWithCastILi1EEEEEviT_T0_T2_T3_T4_T5_)
        .other          _ZN2at6native27unrolled_elementwise_kernelIZZZNS0_23logical_not_kernel_cudaERNS_18TensorIteratorBaseEENKUlvE0_clEvENKUlvE9_clEvEUlN3c104HalfEE_St5arrayIPcLm2EELi4E23TrivialOffsetCalculatorILi1EjESD_NS0_6memory12LoadWithCastILi1EEENSE_13StoreWithCastILi1EEEEEviT_T0_T2_T3_T4_T5_,@"STO_CUDA_ENTRY STV_DEFAULT"
_ZN2at6native27unrolled_elementwise_kernelIZZZNS0_23logical_not_kernel_cudaERNS_18TensorIteratorBaseEENKUlvE0_clEvENKUlvE9_clEvEUlN3c104HalfEE_St5arrayIPcLm2EELi4E23TrivialOffsetCalculatorILi1EjESD_NS0_6memory12LoadWithCastILi1EEENSE_13StoreWithCastILi1EEEEEviT_T0_T2_T3_T4_T5_:
.text._ZN2at6native27unrolled_elementwise_kernelIZZZNS0_23logical_not_kernel_cudaERNS_18TensorIteratorBaseEENKUlvE0_clEvENKUlvE9_clEvEUlN3c104HalfEE_St5arrayIPcLm2EELi4E23TrivialOffsetCalculatorILi1EjESD_NS0_6memory12LoadWithCastILi1EEENSE_13StoreWithCastILi1EEEEEviT_T0_T2_T3_T4_T5_:
        /* <DEDUP_REMOVED lines=32> */
.L_x_16400:
[----:B------:R-:W2:Y:S02]  /*0200*/  LDG.E.U8 R2, [R2.64] ;  /* 0x0000002402027981 */ /* 0x000ea4000c1e1100 */
[----:B--2---:R-:W0:Y:S02]  /*0210*/  I2F.U16 R0, R2 ;  /* 0x0000000200007306 */ /* 0x004e240000101000 */
[----:B0-----:R-:W-:-:S04]  /*0220*/  F2FP.PACK_AB R0, RZ, R0 ;  /* 0x00000000ff00723e */ /* 0x001fc800000000ff */
[----:B------:R-:W-:Y:S01]  /*0230*/  PRMT R22, R0, 0x7610, R22 ;  /* 0x0000761000167816 */ /* 0x000fe20000000016 */
[----:B------:R-:W-:Y:S05]  /*0240*/  BRA `(.L_x_16402) ;  /* 0x00000ee000007947 */ /* 0x000fea0003800000 */
.L_x_16399:
        /* <DEDUP_REMOVED lines=11> */
.L_x_16404:
[----:B------:R-:W2:Y:S02]  /*0300*/  LDG.E R2, [R2.64] ;  /* 0x0000002402027981 */ /* 0x000ea4000c1e1900 */
[----:B--2---:R-:W0:Y:S02]  /*0310*/  I2F R0, R2 ;  /* 0x0000000200007306 */ /* 0x004e240000201400 */
[----:B0-----:R-:W-:-:S04]  /*0320*/  F2FP.PACK_AB R0, RZ, R0 ;  /* 0x00000000ff00723e */ /* 0x001fc800000000ff */
[----:B------:R-:W-:Y:S01]  /*0330*/  PRMT R22, R0, 0x7610, R22 ;  /* 0x0000761000167816 */ /* 0x000fe20000000016 */
[----:B------:R-:W-:Y:S05]  /*0340*/  BRA `(.L_x_16402) ;  /* 0x00000de000007947 */ /* 0x000fea0003800000 */
.L_x_16403:
[----:B------:R-:W2:Y:S02]  /*0350*/  LDG.E.U16 R2, [R2.64] ;  /* 0x0000002402027981 */ /* 0x000ea4000c1e1500 */
[----:B--2---:R-:W0:Y:S02]  /*0360*/  I2F.S16 R0, R2 ;  /* 0x0000000200007306 */ /* 0x004e240000101400 */
[----:B0-----:R-:W-:-:S04]  /*0370*/  F2FP.PACK_AB R0, RZ, R0 ;  /* 0x00000000ff00723e */ /* 0x001fc800000000ff */
[----:B------:R-:W-:Y:S01]  /*0380*/  PRMT R22, R0, 0x7610, R22 ;  /* 0x0000761000167816 */ /* 0x000fe20000000016 */
[----:B------:R-:W-:Y:S05]  /*0390*/  BRA `(.L_x_16402) ;  /* 0x00000d9000007947 */ /* 0x000fea0003800000 */
.L_x_16398:
        /* <DEDUP_REMOVED lines=9> */
.L_x_16406:
[----:B------:R0:W5:Y:S01]  /*0430*/  LDG.E.U16 R22, [R2.64] ;  /* 0x0000002402167981 */ /* 0x000162000c1e1500 */
[----:B------:R-:W-:Y:S05]  /*0440*/  BRA `(.L_x_16402) ;  /* 0x00000ce000007947 */ /* 0x000fea0003800000 */
.L_x_16405:
        /* <DEDUP_REMOVED lines=9> */
.L_x_16408:
[----:B------:R0:W5:Y:S01]  /*04e0*/  LDG.E.U16 R22, [R2.64] ;  /* 0x0000002402167981 */ /* 0x000162000c1e1500 */
[----:B------:R-:W-:Y:S05]  /*04f0*/  BRA `(.L_x_16402) ;  /* 0x00000c3000007947 */ /* 0x000fea0003800000 */
.L_x_16407:
[----:B------:R-:W2:Y:S02]  /*0500*/  LDG.E.64 R2, [R2.64] ;  /* 0x0000002402027981 */ /* 0x000ea4000c1e1b00 */
[----:B--2---:R-:W0:Y:S01]  /*0510*/  F2F.F32.F64 R0, R2 ;  /* 0x0000000200007310 */ /* 0x004e220000301000 */
[----:B------:R-:W0:-:S14]  /*0520*/  DSETP.GEU.AND P0, PT, |R2|, c[0x2][0x0], PT ;  /* 0x008000000200762a */ /* 0x000e1c0003f0e200 */
[----:B0-----:R-:W-:-:S05]  /*0530*/  @!P0 FMUL R0, R0, 1.175494350822287508e-38 ;  /* 0x0080000000008820 */ /* 0x001fca0000400000 */
[----:B------:R-:W-:-:S04]  /*0540*/  F2FP.PACK_AB R0, RZ, R0 ;  /* 0x00000000ff00723e */ /* 0x000fc800000000ff */
[----:B------:R-:W-:Y:S01]  /*0550*/  PRMT R22, R0, 0x7610, R22 ;  /* 0x0000761000167816 */ /* 0x000fe20000000016 */
[----:B------:R-:W-:Y:S05]  /*0560*/  BRA `(.L_x_16402) ;  /* 0x00000bc000007947 */ /* 0x000fea0003800000 */
.L_x_16397:
        /* <DEDUP_REMOVED lines=14> */
.L_x_16411:
[----:B------:R-:W2:Y:S02]  /*0650*/  LDG.E.64 R2, [R2.64] ;  /* 0x0000002402027981 */ /* 0x000ea4000c1e1b00 */
[----:B--2---:R-:W0:Y:S01]  /*0660*/  F2F.F32.F64 R0, R2 ;  /* 0x0000000200007310 */ /* 0x004e220000301000 */
[----:B------:R-:W0:-:S14]  /*0670*/  DSETP.GEU.AND P0, PT, |R2|, c[0x2][0x0], PT ;  /* 0x008000000200762a */ /* 0x000e1c0003f0e200 */
[----:B0-----:R-:W-:-:S05]  /*0680*/  @!P0 FMUL R0, R0, 1.175494350822287508e-38 ;  /* 0x0080000000008820 */ /* 0x001fca0000400000 */
[----:B------:R-:W-:-:S04]  /*0690*/  F2FP.PACK_AB R0, RZ, R0 ;  /* 0x00000000ff00723e */ /* 0x000fc800000000ff */
[----:B------:R-:W-:Y:S01]  /*06a0*/  PRMT R22, R0, 0x7610, R22 ;  /* 0x0000761000167816 */ /* 0x000fe20000000016 */
[----:B------:R-:W-:Y:S05]  /*06b0*/  BRA `(.L_x_16402) ;  /* 0x00000a7000007947 */ /* 0x000fea0003800000 */
.L_x_16410:
        /* <DEDUP_REMOVED lines=28> */
.L_x_16413:
        /* <DEDUP_REMOVED lines=16> */
.L_x_16412:
[----:B------:R-:W2:Y:S02]  /*0980*/  LDG.E.U16 R0, [R2.64] ;  /* 0x0000002402007981 */ /* 0x000ea4000c1e1500 */
[----:B--2---:R-:W-:-:S04]  /*0990*/  PRMT R0, RZ, 0x5410, R0 ;  /* 0x00005410ff007816 */ /* 0x004fc80000000000 */
[----:B------:R-:W-:-:S04]  /*09a0*/  F2FP.PACK_AB R0, RZ, R0 ;  /* 0x00000000ff00723e */ /* 0x000fc800000000ff */
[----:B------:R-:W-:Y:S01]  /*09b0*/  PRMT R22, R0, 0x7610, R22 ;  /* 0x0000761000167816 */ /* 0x000fe20000000016 */
[----:B------:R-:W-:Y:S05]  /*09c0*/  BRA `(.L_x_16402) ;  /* 0x0000076000007947 */ /* 0x000fea0003800000 */
.L_x_16409:
        /* <DEDUP_REMOVED lines=12> */
.L_x_16416:
        /* <DEDUP_REMOVED lines=21> */
.L_x_16420:
[----:B------:R-:W-:Y:S05]  /*0be0*/  BSYNC B1 ;  /* 0x0000000000017941 */ /* 0x000fea0003800000 */
.L_x_16419:
[----:B------:R-:W-:Y:S01]  /*0bf0*/  LEA R3, R0, 0x3b800000, 0x17 ;  /* 0x3b80000000037811 */ /* 0x000fe200078eb8ff */
[----:B------:R-:W-:-:S05]  /*0c00*/  IMAD.SHL.U32 R0, R2, 0x100000, RZ ;  /* 0x0010000002007824 */ /* 0x000fca00078e00ff */
[----:B------:R-:W-:Y:S02]  /*0c10*/  LOP3.LUT R0, R3, R0, R4, 0xfe, !PT ;  /* 0x0000000003007212 */ /* 0x000fe400078efe04 */
.L_x_16418:
[----:B------:R-:W-:Y:S05]  /*0c20*/  BSYNC B0 ;  /* 0x0000000000007941 */ /* 0x000fea0003800000 */
.L_x_16417:
[----:B------:R-:W-:-:S04]  /*0c30*/  F2FP.PACK_AB R0, RZ, R0 ;  /* 0x00000000ff00723e */ /* 0x000fc800000000ff */
[----:B------:R-:W-:Y:S01]  /*0c40*/  PRMT R22, R0, 0x7610, R22 ;  /* 0x0000761000167816 */ /* 0x000fe20000000016 */
[----:B------:R-:W-:Y:S05]  /*0c50*/  BRA `(.L_x_16402) ;  /* 0x000004d000007947 */ /* 0x000fea0003800000 */
.L_x_16415:
        /* <DEDUP_REMOVED lines=21> */
.L_x_16424:
[----:B------:R-:W-:Y:S05]  /*0db0*/  BSYNC B1 ;  /* 0x0000000000017941 */ /* 0x000fea0003800000 */
.L_x_16423:
[----:B------:R-:W-:Y:S01]  /*0dc0*/  LEA R3, R0, 0x37800000, 0x17 ;  /* 0x3780000000037811 */ /* 0x000fe200078eb8ff */
[----:B------:R-:W-:-:S05]  /*0dd0*/  IMAD.SHL.U32 R0, R2, 0x200000, RZ ;  /* 0x0020000002007824 */ /* 0x000fca00078e00ff */
[----:B------:R-:W-:Y:S02]  /*0de0*/  LOP3.LUT R0, R3, R0, R4, 0xfe, !PT ;  /* 0x0000000003007212 */ /* 0x000fe400078efe04 */
.L_x_16422:
[----:B------:R-:W-:Y:S05]  /*0df0*/  BSYNC B0 ;  /* 0x0000000000007941 */ /* 0x000fea0003800000 */
.L_x_16421:
[----:B------:R-:W-:-:S04]  /*0e00*/  F2FP.PACK_AB R0, RZ, R0 ;  /* 0x00000000ff00723e */ /* 0x000fc800000000ff */
[----:B------:R-:W-:Y:S01]  /*0e10*/  PRMT R22, R0, 0x7610, R22 ;  /* 0x0000761000167816 */ /* 0x000fe20000000016 */
[----:B------:R-:W-:Y:S05]  /*0e20*/  BRA `(.L_x_16402) ;  /* 0x0000030000007947 */ /* 0x000fea0003800000 */
.L_x_16414:
        /* <DEDUP_REMOVED lines=14> */
.L_x_16428:
[----:B------:R-:W-:Y:S05]  /*0f10*/  BSYNC B0 ;  /* 0x0000000000007941 */ /* 0x000fea0003800000 */
.L_x_16427:
[----:B------:R-:W-:-:S04]  /*0f20*/  F2FP.PACK_AB R0, RZ, R0 ;  /* 0x00000000ff00723e */ /* 0x000fc800000000ff */
[----:B------:R-:W-:Y:S01]  /*0f30*/  PRMT R22, R0, 0x7610, R22 ;  /* 0x0000761000167816 */ /* 0x000fe20000000016 */
[----:B------:R-:W-:Y:S05]  /*0f40*/  BRA `(.L_x_16402) ;  /* 0x000001e000007947 */ /* 0x000fea0003800000 */
.L_x_16401:
        /* <DEDUP_REMOVED lines=21> */
.L_x_16426:
[----:B------:R-:W2:Y:S02]  /*10a0*/  LDG.E.64 R2, [R2.64] ;  /* 0x0000002402027981 */ /* 0x000ea4000c1e1b00 */
[----:B--2---:R-:W0:Y:S02]  /*10b0*/  I2F.U64 R0, R2 ;  /* 0x0000000200007312 */ /* 0x004e240000301000 */
[----:B0-----:R-:W-:-:S04]  /*10c0*/  F2FP.PACK_AB R0, RZ, R0 ;  /* 0x00000000ff00723e */ /* 0x001fc800000000ff */
[----:B------:R-:W-:Y:S01]  /*10d0*/  PRMT R22, R0, 0x7610, R22 ;  /* 0x0000761000167816 */ /* 0x000fe20000000016 */
[----:B------:R-:W-:Y:S05]  /*10e0*/  BRA `(.L_x_16402) ;  /* 0x0000004000007947 */ /* 0x000fea0003800000 */
.L_x_16425:
[----:B------:R-:W2:Y:S02]  /*10f0*/  LDG.E R2, [R2.64] ;  /* 0x0000002402027981 */ /* 0x000ea4000c1e1900 */
[----:B--2---:R-:W0:Y:S02]  /*1100*/  I2F.U32 R0, R2 ;  /* 0x0000000200007306 */ /* 0x004e240000201000 */
[----:B0-----:R-:W-:-:S04]  /*1110*/  F2FP.PACK_AB R0, RZ, R0 ;  /* 0x00000000ff00723e */ /* 0x001fc800000000ff */
[----:B------:R-:W-:Y:S02]  /*1120*/  PRMT R22, R0, 0x7610, R22 ;  /* 0x0000761000167816 */ /* 0x000fe40000000016 */
.L_x_16402:
[----:B------:R-:W1:Y:S02]  /*1130*/  S2R R23, SR_TID.X ;  /* 0x0000000000177919 */ /* 0x000e640000002100 */
[----:B-1----:R-:W-:-:S03]  /*1140*/  IADD3 R23, R23, 0x80, RZ ;  /* 0x0000008017177810 */ /* 0x002fc60007ffe0ff */
.L_x_16396:
[----:B-1----:R-:W-:Y:S05]  /*1150*/  BSYNC B6 ;  /* 0x0000000000067941 */ /* 0x002fea0003800000 */
.L_x_16395:
        /* <DEDUP_REMOVED lines=24> */
.L_x_16434:
[----:B------:R-:W2:Y:S02]  /*12e0*/  LDG.E.U8 R2, [R2.64] ;  /* 0x0000002402027981 */ /* 0x000ea4000c1e1100 */
[----:B--2---:R-:W0:Y:S02]  /*12f0*/  I2F.U16 R0, R2 ;  /* 0x0000000200007306 */ /* 0x004e240000101000 */
[----:B0-----:R-:W-:-:S04]  /*1300*/  F2FP.PACK_AB R0, RZ, R0 ;  /* 0x00000000ff00723e */ /* 0x001fc800000000ff */
[----:B------:R-:W-:Y:S01]  /*1310*/  PRMT R16, R0, 0x7610, R16 ;  /* 0x0000761000107816 */ /* 0x000fe20000000010 */
[----:B------:R-:W-:Y:S05]  /*1320*/  BRA `(.L_x_16436) ;  /* 0x00000ed000007947 */ /* 0x000fea0003800000 */
.L_x_16433:
        /* <DEDUP_REMOVED lines=11> */
.L_x_16438:
[----:B------:R-:W2:Y:S02]  /*13e0*/  LDG.E R2, [R2.64] ;  /* 0x0000002402027981 */ /* 0x000ea4000c1e1900 */
[----:B--2---:R-:W0:Y:S02]  /*13f0*/  I2F R0, R2 ;  /* 0x0000000200007306 */ /* 0x004e240000201400 */
[----:B0-----:R-:W-:-:S04]  /*1400*/  F2FP.PACK_AB R0, RZ, R0 ;  /* 0x00000000ff00723e */ /* 0x001fc800000000ff */
[----:B------:R-:W-:Y:S01]  /*1410*/  PRMT R16, R0, 0x7610, R16 ;  /* 0x0000761000107816 */ /* 0x000fe20000000010 */
[----:B------:R-:W-:Y:S05]  /*1420*/  BRA `(.L_x_16436) ;  /* 0x00000dd000007947 */ /* 0x000fea0003800000 */
.L_x_16437:
[----:B------:R-:W2:Y:S02]  /*1430*/  LDG.E.U16 R2, [R2.64] ;  /* 0x0000002402027981 */ /* 0x000ea4000c1e1500 */
[----:B--2---:R-:W0:Y:S02]  /*1440*/  I2F.S16 R0, R2 ;  /* 0x0000000200007306 */ /* 0x004e240000101400 */
[----:B0-----:R-:W-:-:S04]  /*1450*/  F2FP.PACK_AB R0, RZ, R0 ;  /* 0x00000000ff00723e */ /* 0x001fc800000000ff */
[----:B------:R-:W-:Y:S01]  /*1460*/  PRMT R16, R0, 0x7610, R16 ;  /* 0x0000761000107816 */ /* 0x000fe20000000010 */
[----:B------:R-:W-:Y:S05]  /*1470*/  BRA `(.L_x_16436) ;  /* 0x00000d8000007947 */ /* 0x000fea0003800000 */
.L_x_16432:
        /* <DEDUP_REMOVED lines=9> */
.L_x_16440:
[----:B------:R0:W5:Y:S01]  /*1510*/  LDG.E.U16 R16, [R2.64] ;  /* 0x0000002402107981 */ /* 0x000162000c1e1500 */
[----:B------:R-:W-:Y:S05]  /*1520*/  BRA `(.L_x_16436) ;  /* 0x00000cd000007947 */ /* 0x000fea0003800000 */
.L_x_16439:
        /* <DEDUP_REMOVED lines=9> */
.L_x_16442:
[----:B------:R0:W5:Y:S01]  /*15c0*/  LDG.E.U16 R16, [R2.64] ;  /* 0x0000002402107981 */ /* 0x000162000c1e1500 */
[----:B------:R-:W-:Y:S05]  /*15d0*/  BRA `(.L_x_16436) ;  /* 0x00000c2000007947 */ /* 0x000fea0003800000 */
.L_x_16441:
[----:B------:R-:W2:Y:S02]  /*15e0*/  LDG.E.64 R2, [R2.64] ;  /* 0x0000002402027981 */ /* 0x000ea4000c1e1b00 */
[----:B--2---:R-:W0:Y:S01]  /*15f0*/  F2F.F32.F64 R0, R2 ;  /* 0x0000000200007310 */ /* 0x004e220000301000 */
[----:B------:R-:W0:-:S14]  /*1600*/  DSETP.GEU.AND P0, PT, |R2|, c[0x2][0x0], PT ;  /* 0x008000000200762a */ /* 0x000e1c0003f0e200 */
[----:B0-----:R-:W-:-:S05]  /*1610*/  @!P0 FMUL R0, R0, 1.175494350822287508e-38 ;  /* 0x0080000000008820 */ /* 0x001fca0000400000 */
[----:B------:R-:W-:-:S04]  /*1620*/  F2FP.PACK_AB R0, RZ, R0 ;  /* 0x00000000ff00723e */ /* 0x000fc800000000ff */
[----:B------:R-:W-:Y:S01]  /*1630*/  PRMT R16, R0, 0x7610, R16 ;  /* 0x0000761000107816 */ /* 0x000fe20000000010 */
[----:B------:R-:W-:Y:S05]  /*1640*/  BRA `(.L_x_16436) ;  /* 0x00000bb000007947 */ /* 0x000fea0003800000 */
.L_x_16431:
        /* <DEDUP_REMOVED lines=14> */
.L_x_16445:
[----:B------:R-:W2:Y:S02]  /*1730*/  LDG.E.64 R2, [R2.64] ;  /* 0x0000002402027981 */ /* 0x000ea4000c1e1b00 */
[----:B--2---:R-:W0:Y:S01]  /*1740*/  F2F.F32.F64 R0, R2 ;  /* 0x0000000200007310 */ /* 0x004e220000301000 */
[----:B------:R-:W0:-:S14]  /*1750*/  DSETP.GEU.AND P0, PT, |R2|, c[0x2][0x0], PT ;  /* 0x008000000200762a */ /* 0x000e1c0003f0e200 */
[----:B0-----:R-:W-:-:S05]  /*1760*/  @!P0 FMUL R0, R0, 1.175494350822287508e-38 ;  /* 0x0080000000008820 */ /* 0x001fca0000400000 */
[----:B------:R-:W-:-:S04]  /*1770*/  F2FP.PACK_AB R0, RZ, R0 ;  /* 0x00000000ff00723e */ /* 0x000fc800000000ff */
[----:B------:R-:W-:Y:S01]  /*1780*/  PRMT R16, R0, 0x7610, R16 ;  /* 0x0000761000107816 */ /* 0x000fe20000000010 */
[----:B------:R-:W-:Y:S05]  /*1790*/  BRA `(.L_x_16436) ;  /* 0x00000a6000007947 */ /* 0x000fea0003800000 */
.L_x_16444:
        /* <DEDUP_REMOVED lines=28> */
.L_x_16447:
        /* <DEDUP_REMOVED lines=15> */
.L_x_16446:
[----:B------:R-:W2:Y:S02]  /*1a50*/  LDG.E.U16 R0, [R2.64] ;  /* 0x0000002402007981 */ /* 0x000ea4000c1e1500 */
[----:B--2---:R-:W-:-:S04]  /*1a60*/  PRMT R0, RZ, 0x5410, R0 ;  /* 0x00005410ff007816 */ /* 0x004fc80000000000 */
[----:B------:R-:W-:-:S04]  /*1a70*/  F2FP.PACK_AB R0, RZ, R0 ;  /* 0x00000000ff00723e */ /* 0x000fc800000000ff */
[----:B------:R-:W-:Y:S01]  /*1a80*/  PRMT R16, R0, 0x7610, R16 ;  /* 0x0000761000107816 */ /* 0x000fe20000000010 */
[----:B------:R-:W-:Y:S05]  /*1a90*/  BRA `(.L_x_16436) ;  /* 0x0000076000007947 */ /* 0x000fea0003800000 */
.L_x_16443:
        /* <DEDUP_REMOVED lines=12> */
.L_x_16450:
        /* <DEDUP_REMOVED lines=21> */
.L_x_16454:
[----:B------:R-:W-:Y:S05]  /*1cb0*/  BSYNC B1 ;  /* 0x0000000000017941 */ /* 0x000fea0003800000 */
.L_x_16453:
[----:B------:R-:W-:Y:S01]  /*1cc0*/  LEA R3, R0, 0x3b800000, 0x17 ;  /* 0x3b80000000037811 */ /* 0x000fe200078eb8ff */
[----:B------:R-:W-:-:S05]  /*1cd0*/  IMAD.SHL.U32 R0, R2, 0x100000, RZ ;  /* 0x0010000002007824 */ /* 0x000fca00078e00ff */
[----:B------:R-:W-:Y:S02]  /*1ce0*/  LOP3.LUT R0, R3, R0, R4, 0xfe, !PT ;  /* 0x0000000003007212 */ /* 0x000fe400078efe04 */
.L_x_16452:
[----:B------:R-:W-:Y:S05]  /*1cf0*/  BSYNC B0 ;  /* 0x0000000000007941 */ /* 0x000fea0003800000 */
.L_x_16451:
[----:B------:R-:W-:-:S04]  /*1d00*/  F2FP.PACK_AB R0, RZ, R0 ;  /* 0x00000000ff00723e */ /* 0x000fc800000000ff */
[----:B------:R-:W-:Y:S01]  /*1d10*/  PRMT R16, R0, 0x7610, R16 ;  /* 0x0000761000107816 */ /* 0x000fe20000000010 */
[----:B------:R-:W-:Y:S05]  /*1d20*/  BRA `(.L_x_16436) ;  /* 0x000004d000007947 */ /* 0x000fea0003800000 */
.L_x_16449:
        /* <DEDUP_REMOVED lines=21> */
.L_x_16458:
[----:B------:R-:W-:Y:S05]  /*1e80*/  BSYNC B1 ;  /* 0x0000000000017941 */ /* 0x000fea0003800000 */
.L_x_16457:
[----:B------:R-:W-:Y:S01]  /*1e90*/  LEA R3, R0, 0x37800000, 0x17 ;  /* 0x3780000000037811 */ /* 0x000fe200078eb8ff */
[----:B------:R-:W-:-:S05]  /*1ea0*/  IMAD.SHL.U32 R0, R2, 0x200000, RZ ;  /* 0x0020000002007824 */ /* 0x000fca00078e00ff */
[----:B------:R-:W-:Y:S02]  /*1eb0*/  LOP3.LUT R0, R3, R0, R4, 0xfe, !PT ;  /* 0x0000000003007212 */ /* 0x000fe400078efe04 */
.L_x_16456:
[----:B------:R-:W-:Y:S05]  /*1ec0*/  BSYNC B0 ;  /* 0x0000000000007941 */ /* 0x000fea0003800000 */
.L_x_16455:
[----:B------:R-:W-:-:S04]  /*1ed0*/  F2FP.PACK_AB R0, RZ, R0 ;  /* 0x00000000ff00723e */ /* 0x000fc800000000ff */
[----:B------:R-:W-:Y:S01]  /*1ee0*/  PRMT R16, R0, 0x7610, R16 ;  /* 0x0000761000107816 */ /* 0x000fe20000000010 */
[----:B------:R-:W-:Y:S05]  /*1ef0*/  BRA `(.L_x_16436) ;  /* 0x0000030000007947 */ /* 0x000fea0003800000 */
.L_x_16448:
        /* <DEDUP_REMOVED lines=14> */
.L_x_16462:
[----:B------:R-:W-:Y:S05]  /*1fe0*/  BSYNC B0 ;  /* 0x0000000000007941 */ /* 0x000fea0003800000 */
.L_x_16461:
[----:B------:R-:W-:-:S04]  /*1ff0*/  F2FP.PACK_AB R0, RZ, R0 ;  /* 0x00000000ff00723e */ /* 0x000fc800000000ff */
[----:B------:R-:W-:Y:S01]  /*2000*/  PRMT R16, R0, 0x7610, R16 ;  /* 0x0000761000107816 */ /* 0x000fe20000000010 */
[----:B------:R-:W-:Y:S05]  /*2010*/  BRA `(.L_x_16436) ;  /* 0x000001e000007947 */ /* 0x000fea0003800000 */
.L_x_16435:
        /* <DEDUP_REMOVED lines=21> */
.L_x_16460:
[----:B------:R-:W2:Y:S02]  /*2170*/  LDG.E.64 R2, [R2.64] ;  /* 0x0000002402027981 */ /* 0x000ea4000c1e1b00 */
[----:B--2---:R-:W0:Y:S02]  /*2180*/  I2F.U64 R0, R2 ;  /* 0x0000000200007312 */ /* 0x004e240000301000 */
[----:B0-----:R-:W-:-:S04]  /*2190*/  F2FP.PACK_AB R0, RZ, R0 ;  /* 0x00000000ff00723e */ /* 0x001fc800000000ff */
[----:B------:R-:W-:Y:S01]  /*21a0*/  PRMT R16, R0, 0x7610, R16 ;  /* 0x0000761000107816 */ /* 0x000fe20000000010 */
[----:B------:R-:W-:Y:S05]  /*21b0*/  BRA `(.L_x_16436) ;  /* 0x0000004000007947 */ /* 0x000fea0003800000 */
.L_x_16459:
[----:B------:R-:W2:Y:S02]  /*21c0*/  LDG.E R2, [R2.64] ;  /* 0x0000002402027981 */ /* 0x000ea4000c1e1900 */
[----:B--2---:R-:W0:Y:S02]  /*21d0*/  I2F.U32 R0, R2 ;  /* 0x0000000200007306 */ /* 0x004e240000201000 */
[----:B0-----:R-:W-:-:S04]  /*21e0*/  F2FP.PACK_AB R0, RZ, R0 ;  /* 0x00000000ff00723e */ /* 0x001fc800000000ff */
[----:B------:R-:W-:Y:S02]  /*21f0*/  PRMT R16, R0, 0x7610, R16 ;  /* 0x0000761000107816 */ /* 0x000fe40000000010 */
.L_x_16436:
[----:B------:R-:W-:-:S05]  /*2200*/  IADD3 R23, R23, 0x80, RZ ;  /* 0x0000008017177810 */ /* 0x000fca0007ffe0ff */
.L_x_16430:
[----:B------:R-:W-:Y:S05]  /*2210*/  BSYNC B6 ;  /* 0x0000000000067941 */ /* 0x000fea0003800000 */
.L_x_16429:
        /* <DEDUP_REMOVED lines=26> */
.L_x_16468:
[----:B------:R-:W2:Y:S02]  /*23c0*/  LDG.E.U8 R2, [R2.64] ;  /* 0x0000002402027981 */ /* 0x000ea4000c1e1100 */
[----:B--2---:R-:W0:Y:S02]  /*23d0*/  I2F.U16 R0, R2 ;  /* 0x0000000200007306 */ /* 0x004e240000101000 */
[----:B0-----:R-:W-:-:S04]  /*23e0*/  F2FP.PACK_AB R0, RZ, R0 ;  /* 0x00000000ff00723e */ /* 0x001fc800000000ff */
[----:B------:R-:W-:Y:S01]  /*23f0*/  PRMT R26, R0, 0x7610, R26 ;  /* 0x00007610001a7816 */ /* 0x000fe2000000001a */
[----:B------:R-:W-:Y:S05]  /*2400*/  BRA `(.L_x_16470) ;  /* 0x00000ed000007947 */ /* 0x000fea0003800000 */
.L_x_16467:
        /* <DEDUP_REMOVED lines=11> */
.L_x_16472:
[----:B------:R-:W2:Y:S02]  /*24c0*/  LDG.E R2, [R2.64] ;  /* 0x0000002402027981 */ /* 0x000ea4000c1e1900 */
[----:B--2---:R-:W0:Y:S02]  /*24d0*/  I2F R0, R2 ;  /* 0x0000000200007306 */ /* 0x004e240000201400 */
[----:B0-----:R-:W-:-:S04]  /*24e0*/  F2FP.PACK_AB R0, RZ, R0 ;  /* 0x00000000ff00723e */ /* 0x001fc800000000ff */
[----:B------:R-:W-:Y:S01]  /*24f0*/  PRMT R26, R0, 0x7610, R26 ;  /* 0x00007610001a7816 */ /* 0x000fe2000000001a */
[----:B------:R-:W-:Y:S05]  /*2500*/  BRA `(.L_x_16470) ;  /* 0x00000dd000007947 */ /* 0x000fea0003800000 */
.L_x_16471:
[----:B------:R-:W2:Y:S02]  /*2510*/  LDG.E.U16 R2, [R2.64] ;  /* 0x0000002402027981 */ /* 0x000ea4000c1e1500 */
[----:B--2---:R-:W0:Y:S02]  /*2520*/  I2F.S16 R0, R2 ;  /* 0x0000000200007306 */ /* 0x004e240000101400 */
[----:B0-----:R-:W-:-:S04]  /*2530*/  F2FP.PACK_AB R0, RZ, R0 ;  /* 0x00000000ff00723e */ /* 0x001fc800000000ff */
[----:B------:R-:W-:Y:S01]  /*2540*/  PRMT R26, R0, 0x7610, R26 ;  /* 0x00007610001a7816 */ /* 0x000fe2000000001a */
[----:B------:R-:W-:Y:S05]  /*2550*/  BRA `(.L_x_16470) ;  /* 0x00000d8000007947 */ /* 0x000fea0003800000 */
.L_x_16466:
        /* <DEDUP_REMOVED lines=9> */
.L_x_16474:
[----:B------:R0:W5:Y:S01]  /*25f0*/  LDG.E.U16 R26, [R2.64] ;  /* 0x00000024021a7981 */ /* 0x000162000c1e1500 */
[----:B------:R-:W-:Y:S05]  /*2600*/  BRA `(.L_x_16470) ;  /* 0x00000cd000007947 */ /* 0x000fea0003800000 */
.L_x_16473:
        /* <DEDUP_REMOVED lines=9> */
.L_x_16476:
[----:B------:R0:W5:Y:S01]  /*26a0*/  LDG.E.U16 R26, [R2.64] ;  /* 0x00000024021a7981 */ /* 0x000162000c1e1500 */
[----:B------:R-:W-:Y:S05]  /*26b0*/  BRA `(.L_x_16470) ;  /* 0x00000c2000007947 */ /* 0x000fea0003800000 */
.L_x_16475:
[----:B------:R-:W2:Y:S02]  /*26c0*/  LDG.E.64 R2, [R2.64] ;  /* 0x0000002402027981 */ /* 0x000ea4000c1e1b00 */
[----:B--2---:R-:W0:Y:S01]  /*26d0*/  F2F.F32.F64 R0, R2 ;  /* 0x0000000200007310 */ /* 0x004e220000301000 */
[----:B------:R-:W0:-:S14]  /*26e0*/  DSETP.GEU.AND P0, PT, |R2|, c[0x2][0x0], PT ;  /* 0x008000000200762a */ /* 0x000e1c0003f0e200 */
[----:B0-----:R-:W-:-:S05]  /*26f0*/  @!P0 FMUL R0, R0, 1.175494350822287508e-38 ;  /* 0x0080000000008820 */ /* 0x001fca0000400000 */
[----:B------:R-:W-:-:S04]  /*2700*/  F2FP.PACK_AB R0, RZ, R0 ;  /* 0x00000000ff00723e */ /* 0x000fc800000000ff */
[----:B------:R-:W-:Y:S01]  /*2710*/  PRMT R26, R0, 0x7610, R26 ;  /* 0x00007610001a7816 */ /* 0x000fe2000000001a */
[----:B------:R-:W-:Y:S05]  /*2720*/  BRA `(.L_x_16470) ;  /* 0x00000bb000007947 */ /* 0x000fea0003800000 */
.L_x_16465:
        /* <DEDUP_REMOVED lines=14> */
.L_x_16479:
[----:B------:R-:W2:Y:S02]  /*2810*/  LDG.E.64 R2, [R2.64] ;  /* 0x0000002402027981 */ /* 0x000ea4000c1e1b00 */
[----:B--2---:R-:W0:Y:S01]  /*2820*/  F2F.F32.F64 R0, R2 ;  /* 0x0000000200007310 */ /* 0x004e220000301000 */
[----:B------:R-:W0:-:S14]  /*2830*/  DSETP.GEU.AND P0, PT, |R2|, c[0x2][0x0], PT ;  /* 0x008000000200762a */ /* 0x000e1c0003f0e200 */
[----:B0-----:R-:W-:-:S05]  /*2840*/  @!P0 FMUL R0, R0, 1.175494350822287508e-38 ;  /* 0x0080000000008820 */ /* 0x001fca0000400000 */
[----:B------:R-:W-:-:S04]  /*2850*/  F2FP.PACK_AB R0, RZ, R0 ;  /* 0x00000000ff00723e */ /* 0x000fc800000000ff */
[----:B------:R-:W-:Y:S01]  /*2860*/  PRMT R26, R0, 0x7610, R26 ;  /* 0x00007610001a7816 */ /* 0x000fe2000000001a */
[----:B------:R-:W-:Y:S05]  /*2870*/  BRA `(.L_x_16470) ;  /* 0x00000a6000007947 */ /* 0x000fea0003800000 */
.L_x_16478:
        /* <DEDUP_REMOVED lines=28> */
.L_x_16481:
        /* <DEDUP_REMOVED lines=15> */
.L_x_16480:
[----:B------:R-:W2:Y:S02]  /*2b30*/  LDG.E.U16 R0, [R2.64] ;  /* 0x0000002402007981 */ /* 0x000ea4000c1e1500 */
[----:B--2---:R-:W-:-:S04]  /*2b40*/  PRMT R0, RZ, 0x5410, R0 ;  /* 0x00005410ff007816 */ /* 0x004fc80000000000 */
[----:B------:R-:W-:-:S04]  /*2b50*/  F2FP.PACK_AB R0, RZ, R0 ;  /* 0x00000000ff00723e */ /* 0x000fc800000000ff */
[----:B------:R-:W-:Y:S01]  /*2b60*/  PRMT R26, R0, 0x7610, R26 ;  /* 0x00007610001a7816 */ /* 0x000fe2000000001a */
[----:B------:R-:W-:Y:S05]  /*2b70*/  BRA `(.L_x_16470) ;  /* 0x0000076000007947 */ /* 0x000fea0003800000 */
.L_x_16477:
        /* <DEDUP_REMOVED lines=12> */
.L_x_16484:
        /* <DEDUP_REMOVED lines=21> */
.L_x_16488:
[----:B------:R-:W-:Y:S05]  /*2d90*/  BSYNC B1 ;  /* 0x0000000000017941 */ /* 0x000fea0003800000 */
.L_x_16487:
[----:B------:R-:W-:Y:S01]  /*2da0*/  LEA R3, R0, 0x3b800000, 0x17 ;  /* 0x3b80000000037811 */ /* 0x000fe200078eb8ff */
[----:B------:R-:W-:-:S05]  /*2db0*/  IMAD.SHL.U32 R0, R2, 0x100000, RZ ;  /* 0x0010000002007824 */ /* 0x000fca00078e00ff */
[----:B------:R-:W-:Y:S02]  /*2dc0*/  LOP3.LUT R0, R3, R0, R4, 0xfe, !PT ;  /* 0x0000000003007212 */ /* 0x000fe400078efe04 */
.L_x_16486:
[----:B------:R-:W-:Y:S05]  /*2dd0*/  BSYNC B0 ;  /* 0x0000000000007941 */ /* 0x000fea0003800000 */
.L_x_16485:
[----:B------:R-:W-:-:S04]  /*2de0*/  F2FP.PACK_AB R0, RZ, R0 ;  /* 0x00000000ff00723e */ /* 0x000fc800000000ff */
[----:B------:R-:W-:Y:S01]  /*2df0*/  PRMT R26, R0, 0x7610, R26 ;  /* 0x00007610001a7816 */ /* 0x000fe2000000001a */
[----:B------:R-:W-:Y:S05]  /*2e00*/  BRA `(.L_x_16470) ;  /* 0x000004d000007947 */ /* 0x000fea0003800000 */
.L_x_16483:
        /* <DEDUP_REMOVED lines=21> */
.L_x_16492:
[----:B------:R-:W-:Y:S05]  /*2f60*/  BSYNC B1 ;  /* 0x0000000000017941 */ /* 0x000fea0003800000 */
.L_x_16491:
[----:B------:R-:W-:Y:S01]  /*2f70*/  LEA R3, R0, 0x37800000, 0x17 ;  /* 0x3780000000037811 */ /* 0x000fe200078eb8ff */
[----:B------:R-:W-:-:S05]  /*2f80*/  IMAD.SHL.U32 R0, R2, 0x200000, RZ ;  /* 0x0020000002007824 */ /* 0x000fca00078e00ff */
[----:B------:R-:W-:Y:S02]  /*2f90*/  LOP3.LUT R0, R3, R0, R4, 0xfe, !PT ;  /* 0x0000000003007212 */ /* 0x000fe400078efe04 */
.L_x_16490:
[----:B------:R-:W-:Y:S05]  /*2fa0*/  BSYNC B0 ;  /* 0x0000000000007941 */ /* 0x000fea0003800000 */
.L_x_16489:
[----:B------:R-:W-:-:S04]  /*2fb0*/  F2FP.PACK_AB R0, RZ, R0 ;  /* 0x00000000ff00723e */ /* 0x000fc800000000ff */
[----:B------:R-:W-:Y:S01]  /*2fc0*/  PRMT R26, R0, 0x7610, R26 ;  /* 0x00007610001a7816 */ /* 0x000fe2000000001a */
[----:B------:R-:W-:Y:S05]  /*2fd0*/  BRA `(.L_x_16470) ;  /* 0x0000030000007947 */ /* 0x000fea0003800000 */
.L_x_16482:
        /* <DEDUP_REMOVED lines=14> */
.L_x_16496:
[----:B------:R-:W-:Y:S05]  /*30c0*/  BSYNC B0 ;  /* 0x0000000000007941 */ /* 0x000fea0003800000 */
.L_x_16495:
[----:B------:R-:W-:-:S04]  /*30d0*/  F2FP.PACK_AB R0, RZ, R0 ;  /* 0x00000000ff00723e */ /* 0x000fc800000000ff */
[----:B------:R-:W-:Y:S01]  /*30e0*/  PRMT R26, R0, 0x7610, R26 ;  /* 0x00007610001a7816 */ /* 0x000fe2000000001a */
[----:B------:R-:W-:Y:S05]  /*30f0*/  BRA `(.L_x_16470) ;  /* 0x000001e000007947 */ /* 0x000fea0003800000 */
.L_x_16469:
        /* <DEDUP_REMOVED lines=21> */
.L_x_16494:
[----:B------:R-:W2:Y:S02]  /*3250*/  LDG.E.64 R2, [R2.64] ;  /* 0x0000002402027981 */ /* 0x000ea4000c1e1b00 */
[----:B--2---:R-:W0:Y:S02]  /*3260*/  I2F.U64 R0, R2 ;  /* 0x0000000200007312 */ /* 0x004e240000301000 */
[----:B0-----:R-:W-:-:S04]  /*3270*/  F2FP.PACK_AB R0, RZ, R0 ;  /* 0x00000000ff00723e */ /* 0x001fc800000000ff */
[----:B------:R-:W-:Y:S01]  /*3280*/  PRMT R26, R0, 0x7610, R26 ;  /* 0x00007610001a7816 */ /* 0x000fe2000000001a */
[----:B------:R-:W-:Y:S05]  /*3290*/  BRA `(.L_x_16470) ;  /* 0x0000004000007947 */ /* 0x000fea0003800000 */
.L_x_16493:
[----:B------:R-:W2:Y:S02]  /*32a0*/  LDG.E R2, [R2.64] ;  /* 0x0000002402027981 */ /* 0x000ea4000c1e1900 */
[----:B--2---:R-:W0:Y:S02]  /*32b0*/  I2F.U32 R0, R2 ;  /* 0x0000000200007306 */ /* 0x004e240000201000 */
[----:B0-----:R-:W-:-:S04]  /*32c0*/  F2FP.PACK_AB R0, RZ, R0 ;  /* 0x00000000ff00723e */ /* 0x001fc800000000ff */
[----:B------:R-:W-:Y:S02]  /*32d0*/  PRMT R26, R0, 0x7610, R26 ;  /* 0x00007610001a7816 */ /* 0x000fe4000000001a */
.L_x_16470:
[----:B------:R-:W-:-:S05]  /*32e0*/  IADD3 R23, R23, 0x80, RZ ;  /* 0x0000008017177810 */ /* 0x000fca0007ffe0ff */
.L_x_16464:
[----:B------:R-:W-:Y:S05]  /*32f0*/  BSYNC B6 ;  /* 0x0000000000067941 */ /* 0x000fea0003800000 */
.L_x_16463:
        /* <DEDUP_REMOVED lines=23> */
.L_x_16502:
[----:B------:R-:W2:Y:S02]  /*3470*/  LDG.E.U8 R2, [R2.64] ;  /* 0x0000002402027981 */ /* 0x000ea4000c1e1100 */
[----:B--2---:R-:W0:Y:S02]  /*3480*/  I2F.U16 R0, R2 ;  /* 0x0000000200007306 */ /* 0x004e240000101000 */
[----:B0-----:R-:W-:-:S04]  /*3490*/  F2FP.PACK_AB R0, RZ, R0 ;  /* 0x00000000ff00723e */ /* 0x001fc800000000ff */
[----:B------:R-:W-:Y:S01]  /*34a0*/  PRMT R24, R0, 0x7610, R24 ;  /* 0x0000761000187816 */ /* 0x000fe20000000018 */
[----:B------:R-:W-:Y:S05]  /*34b0*/  BRA `(.L_x_16498) ;  /* 0x00000ed000007947 */ /* 0x000fea0003800000 */
.L_x_16501:
        /* <DEDUP_REMOVED lines=11> */
.L_x_16505:
[----:B------:R-:W2:Y:S02]  /*3570*/  LDG.E R2, [R2.64] ;  /* 0x0000002402027981 */ /* 0x000ea4000c1e1900 */
[----:B--2---:R-:W0:Y:S02]  /*3580*/  I2F R0, R2 ;  /* 0x0000000200007306 */ /* 0x004e240000201400 */
[----:B0-----:R-:W-:-:S04]  /*3590*/  F2FP.PACK_AB R0, RZ, R0 ;  /* 0x00000000ff00723e */ /* 0x001fc800000000ff */
[----:B------:R-:W-:Y:S01]  /*35a0*/  PRMT R24, R0, 0x7610, R24 ;  /* 0x0000761000187816 */ /* 0x000fe20000000018 */
[----:B------:R-:W-:Y:S05]  /*35b0*/  BRA `(.L_x_16498) ;  /* 0x00000dd000007947 */ /* 0x000fea0003800000 */
.L_x_16504:
[----:B------:R-:W2:Y:S02]  /*35c0*/  LDG.E.U16 R2, [R2.64] ;  /* 0x0000002402027981 */ /* 0x000ea4000c1e1500 */
[----:B--2---:R-:W0:Y:S02]  /*35d0*/  I2F.S16 R0, R2 ;  /* 0x0000000200007306 */ /* 0x004e240000101400 */
[----:B0-----:R-:W-:-:S04]  /*35e0*/  F2FP.PACK_AB R0, RZ, R0 ;  /* 0x00000000ff00723e */ /* 0x001fc800000000ff */
[----:B------:R-:W-:Y:S01]  /*35f0*/  PRMT R24, R0, 0x7610, R24 ;  /* 0x0000761000187816 */ /* 0x000fe20000000018 */
[----:B------:R-:W-:Y:S05]  /*3600*/  BRA `(.L_x_16498) ;  /* 0x00000d8000007947 */ /* 0x000fea0003800000 */
.L_x_16500:
        /* <DEDUP_REMOVED lines=9> */
.L_x_16507:
[----:B------:R0:W5:Y:S01]  /*36a0*/  LDG.E.U16 R24, [R2.64] ;  /* 0x0000002402187981 */ /* 0x000162000c1e1500 */
[----:B------:R-:W-:Y:S05]  /*36b0*/  BRA `(.L_x_16498) ;  /* 0x00000cd000007947 */ /* 0x000fea0003800000 */
.L_x_16506:
        /* <DEDUP_REMOVED lines=9> */
.L_x_16509:
[----:B------:R0:W5:Y:S01]  /*3750*/  LDG.E.U16 R24, [R2.64] ;  /* 0x0000002402187981 */ /* 0x000162000c1e1500 */
[----:B------:R-:W-:Y:S05]  /*3760*/  BRA `(.L_x_16498) ;  /* 0x00000c2000007947 */ /* 0x000fea0003800000 */
.L_x_16508:
[----:B------:R-:W2:Y:S02]  /*3770*/  LDG.E.64 R2, [R2.64] ;  /* 0x0000002402027981 */ /* 0x000ea4000c1e1b00 */
[----:B--2---:R-:W0:Y:S01]  /*3780*/  F2F.F32.F64 R0, R2 ;  /* 0x0000000200007310 */ /* 0x004e220000301000 */
[----:B------:R-:W0:-:S14]  /*3790*/  DSETP.GEU.AND P0, PT, |R2|, c[0x2][0x0], PT ;  /* 0x008000000200762a */ /* 0x000e1c0003f0e200 */
[----:B0-----:R-:W-:-:S05]  /*37a0*/  @!P0 FMUL R0, R0, 1.175494350822287508e-38 ;  /* 0x0080000000008820 */ /* 0x001fca0000400000 */
[----:B------:R-:W-:-:S04]  /*37b0*/  F2FP.PACK_AB R0, RZ, R0 ;  /* 0x00000000ff00723e */ /* 0x000fc800000000ff */
[----:B------:R-:W-:Y:S01]  /*37c0*/  PRMT R24, R0, 0x7610, R24 ;  /* 0x0000761000187816 */ /* 0x000fe20000000018 */
[----:B------:R-:W-:Y:S05]  /*37d0*/  BRA `(.L_x_16498) ;  /* 0x00000bb000007947 */ /* 0x000fea0003800000 */
.L_x_16499:
        /* <DEDUP_REMOVED lines=14> */
.L_x_16512:
[----:B------:R-:W2:Y:S02]  /*38c0*/  LDG.E.64 R2, [R2.64] ;  /* 0x0000002402027981 */ /* 0x000ea4000c1e1b00 */
[----:B--2---:R-:W0:Y:S01]  /*38d0*/  F2F.F32.F64 R0, R2 ;  /* 0x0000000200007310 */ /* 0x004e220000301000 */
[----:B------:R-:W0:-:S14]  /*38e0*/  DSETP.GEU.AND P0, PT, |R2|, c[0x2][0x0], PT ;  /* 0x008000000200762a */ /* 0x000e1c0003f0e200 */
[----:B0-----:R-:W-:-:S05]  /*38f0*/  @!P0 FMUL R0, R0, 1.175494350822287508e-38 ;  /* 0x0080000000008820 */ /* 0x001fca0000400000 */
[----:B------:R-:W-:-:S04]  /*3900*/  F2FP.PACK_AB R0, RZ, R0 ;  /* 0x00000000ff00723e */ /* 0x000fc800000000ff */
[----:B------:R-:W-:Y:S01]  /*3910*/  PRMT R24, R0, 0x7610, R24 ;  /* 0x0000761000187816 */ /* 0x000fe20000000018 */
[----:B------:R-:W-:Y:S05]  /*3920*/  BRA `(.L_x_16498) ;  /* 0x00000a6000007947 */ /* 0x000fea0003800000 */
.L_x_16511:
        /* <DEDUP_REMOVED lines=28> */
.L_x_16514:
        /* <DEDUP_REMOVED lines=15> */
.L_x_16513:
[----:B------:R-:W2:Y:S02]  /*3be0*/  LDG.E.U16 R0, [R2.64] ;  /* 0x0000002402007981 */ /* 0x000ea4000c1e1500 */
[----:B--2---:R-:W-:-:S04]  /*3bf0*/  PRMT R0, RZ, 0x5410, R0 ;  /* 0x00005410ff007816 */ /* 0x004fc80000000000 */
[----:B------:R-:W-:-:S04]  /*3c00*/  F2FP.PACK_AB R0, RZ, R0 ;  /* 0x00000000ff00723e */ /* 0x000fc800000000ff */
[----:B------:R-:W-:Y:S01]  /*3c10*/  PRMT R24, R0, 0x7610, R24 ;  /* 0x0000761000187816 */ /* 0x000fe20000000018 */
[----:B------:R-:W-:Y:S05]  /*3c20*/  BRA `(.L_x_16498) ;  /* 0x0000076000007947 */ /* 0x000fea0003800000 */
.L_x_16510:
        /* <DEDUP_REMOVED lines=12> */
.L_x_16517:
        /* <DEDUP_REMOVED lines=21> */
.L_x_16521:
[----:B------:R-:W-:Y:S05]  /*3e40*/  BSYNC B1 ;  /* 0x0000000000017941 */ /* 0x000fea0003800000 */
.L_x_16520:
[----:B------:R-:W-:Y:S01]  /*3e50*/  LEA R3, R0, 0x3b800000, 0x17 ;  /* 0x3b80000000037811 */ /* 0x000fe200078eb8ff */
[----:B------:R-:W-:-:S05]  /*3e60*/  IMAD.SHL.U32 R0, R2, 0x100000, RZ ;  /* 0x0010000002007824 */ /* 0x000fca00078e00ff */
[----:B------:R-:W-:Y:S02]  /*3e70*/  LOP3.LUT R0, R3, R0, R4, 0xfe, !PT ;  /* 0x0000000003007212 */ /* 0x000fe400078efe04 */
.L_x_16519:
[----:B------:R-:W-:Y:S05]  /*3e80*/  BSYNC B0 ;  /* 0x0000000000007941 */ /* 0x000fea0003800000 */
.L_x_16518:
[----:B------:R-:W-:-:S04]  /*3e90*/  F2FP.PACK_AB R0, RZ, R0 ;  /* 0x00000000ff00723e */ /* 0x000fc800000000ff */
[----:B------:R-:W-:Y:S01]  /*3ea0*/  PRMT R24, R0, 0x7610, R24 ;  /* 0x0000761000187816 */ /* 0x000fe20000000018 */
[----:B------:R-:W-:Y:S05]  /*3eb0*/  BRA `(.L_x_16498) ;  /* 0x000004d000007947 */ /* 0x000fea0003800000 */
.L_x_16516:
        /* <DEDUP_REMOVED lines=21> */
.L_x_16525:
[----:B------:R-:W-:Y:S05]  /*4010*/  BSYNC B1 ;  /* 0x0000000000017941 */ /* 0x000fea0003800000 */
.L_x_16524:
[----:B------:R-:W-:Y:S01]  /*4020*/  LEA R3, R0, 0x37800000, 0x17 ;  /* 0x3780000000037811 */ /* 0x000fe200078eb8ff */
[----:B------:R-:W-:-:S05]  /*4030*/  IMAD.SHL.U32 R0, R2, 0x200000, RZ ;  /* 0x0020000002007824 */ /* 0x000fca00078e00ff */
[----:B------:R-:W-:Y:S02]  /*4040*/  LOP3.LUT R0, R3, R0, R4, 0xfe, !PT ;  /* 0x0000000003007212 */ /* 0x000fe400078efe04 */
.L_x_16523:
[----:B------:R-:W-:Y:S05]  /*4050*/  BSYNC B0 ;  /* 0x0000000000007941 */ /* 0x000fea0003800000 */
.L_x_16522:
[----:B------:R-:W-:-:S04]  /*4060*/  F2FP.PACK_AB R0, RZ, R0 ;  /* 0x00000000ff00723e */ /* 0x000fc800000000ff */
[----:B------:R-:W-:Y:S01]  /*4070*/  PRMT R24, R0, 0x7610, R24 ;  /* 0x0000761000187816 */ /* 0x000fe20000000018 */
[----:B------:R-:W-:Y:S05]  /*4080*/  BRA `(.L_x_16498) ;  /* 0x0000030000007947 */ /* 0x000fea0003800000 */
.L_x_16515:
        /* <DEDUP_REMOVED lines=14> */
.L_x_16529:
[----:B------:R-:W-:Y:S05]  /*4170*/  BSYNC B0 ;  /* 0x0000000000007941 */ /* 0x000fea0003800000 */
.L_x_16528:
[----:B------:R-:W-:-:S04]  /*4180*/  F2FP.PACK_AB R0, RZ, R0 ;  /* 0x00000000ff00723e */ /* 0x000fc800000000ff */
[----:B------:R-:W-:Y:S01]  /*4190*/  PRMT R24, R0, 0x7610, R24 ;  /* 0x0000761000187816 */ /* 0x000fe20000000018 */
[----:B------:R-:W-:Y:S05]  /*41a0*/  BRA `(.L_x_16498) ;  /* 0x000001e000007947 */ /* 0x000fea0003800000 */
.L_x_16503:
        /* <DEDUP_REMOVED lines=21> */
.L_x_16527:
[----:B------:R-:W2:Y:S02]  /*4300*/  LDG.E.64 R2, [R2.64] ;  /* 0x0000002402027981 */ /* 0x000ea4000c1e1b00 */
[----:B--2---:R-:W0:Y:S02]  /*4310*/  I2F.U64 R0, R2 ;  /* 0x0000000200007312 */ /* 0x004e240000301000 */
[----:B0-----:R-:W-:-:S04]  /*4320*/  F2FP.PACK_AB R0, RZ, R0 ;  /* 0x00000000ff00723e */ /* 0x001fc800000000ff */
[----:B------:R-:W-:Y:S01]  /*4330*/  PRMT R24, R0, 0x7610, R24 ;  /* 0x0000761000187816 */ /* 0x000fe20000000018 */
[----:B------:R-:W-:Y:S05]  /*4340*/  BRA `(.L_x_16498) ;  /* 0x0000004000007947 */ /* 0x000fea0003800000 */
.L_x_16526:
[----:B------:R-:W2:Y:S02]  /*4350*/  LDG.E R2, [R2.64] ;  /* 0x0000002402027981 */ /* 0x000ea4000c1e1900 */
[----:B--2---:R-:W0:Y:S02]  /*4360*/  I2F.U32 R0, R2 ;  /* 0x0000000200007306 */ /* 0x004e240000201000 */
[----:B0-----:R-:W-:-:S04]  /*4370*/  F2FP.PACK_AB R0, RZ, R0 ;  /* 0x00000000ff00723e */ /* 0x001fc800000000ff */
[----:B------:R-:W-:Y:S02]  /*4380*/  PRMT R24, R0, 0x7610, R24 ;  /* 0x0000761000187816 */ /* 0x000fe40000000018 */
.L_x_16498:
[----:B------:R-:W-:Y:S05]  /*4390*/  BSYNC B6 ;  /* 0x0000000000067941 */ /* 0x000fea0003800000 */
.L_x_16497:
        /* <DEDUP_REMOVED lines=10> */
[----:B-----5:R-:W-:-:S04]  /*4440*/  @!P4 HADD2.F32 R16, -RZ, R16.H0_H0 ;  /* 0x20000010ff10c230 */ /* 0x020fc80000004100 */
[----:B------:R-:W-:Y:S01]  /*4450*/  @!P2 HADD2.F32 R26, -RZ, R26.H0_H0 ;  /* 0x2000001aff1aa230 */ /* 0x000fe20000004100 */
[----:B------:R-:W-:Y:S01]  /*4460*/  @!P4 FSETP.NEU.FTZ.AND P5, PT, R16, RZ, PT ;  /* 0x000000ff1000c20b */ /* 0x000fe20003fbd000 */
[----:B------:R-:W-:Y:S02]  /*4470*/  @!P3 HADD2.F32 R24, -RZ, R24.H0_H0 ;  /* 0x20000018ff18b230 */ /* 0x000fe40000004100 */
[----:B------:R-:W-:Y:S01]  /*4480*/  @!P1 HADD2.F32 R22, -RZ, R22.H0_H0 ;  /* 0x20000016ff169230 */ /* 0x000fe20000004100 */
[----:B------:R-:W-:Y:S02]  /*4490*/  @!P2 FSETP.NEU.FTZ.AND P6, PT, R26, RZ, PT ;  /* 0x000000ff1a00a20b */ /* 0x000fe40003fdd000 */
[----:B------:R-:W-:Y:S02]  /*44a0*/  @!P4 SEL R26, RZ, 0x1, P5 ;  /* 0x00000001ff1ac807 */ /* 0x000fe40002800000 */
[----:B------:R-:W-:Y:S02]  /*44b0*/  @!P1 FSETP.NEU.FTZ.AND P0, PT, R22, RZ, PT ;  /* 0x000000ff1600920b */ /* 0x000fe40003f1d000 */
[----:B------:R-:W-:-:S02]  /*44c0*/  @!P2 SEL R16, RZ, 0x1, P6 ;  /* 0x00000001ff10a807 */ /* 0x000fc40003000000 */
[----:B------:R-:W-:Y:S02]  /*44d0*/  @!P1 SEL R3, RZ, 0x1, P0 ;  /* 0x00000001ff039807 */ /* 0x000fe40000000000 */
[----:B------:R-:W-:Y:S02]  /*44e0*/  P2R R27, PR, RZ, 0x20 ;  /* 0x00000020ff1b7803 */ /* 0x000fe40000000000 */
[----:B------:R-:W-:Y:S02]  /*44f0*/  @!P3 FSETP.NEU.FTZ.AND P5, PT, R24, RZ, PT ;  /* 0x000000ff1800b20b */ /* 0x000fe40003fbd000 */
[----:B------:R-:W-:Y:S02]  /*4500*/  P2R R24, PR, RZ, 0x40 ;  /* 0x00000040ff187803 */ /* 0x000fe40000000000 */
[----:B------:R-:W-:-:S09]  /*4510*/  @!P3 SEL R2, RZ, 0x1, P5 ;  /* 0x00000001ff02b807 */ /* 0x000fd20002800000 */
        /* <DEDUP_REMOVED lines=21> */
.L_x_16535:
[----:B------:R0:W-:Y:S01]  /*4670*/  STG.E.U8 [R8.64], R3 ;  /* 0x0000000308007986 */ /* 0x0001e2000c101124 */
[----:B------:R-:W-:Y:S01]  /*4680*/  IMAD.MOV.U32 R23, RZ, RZ, R25 ;  /* 0x000000ffff177224 */ /* 0x000fe200078e0019 */
[----:B------:R-:W-:Y:S05]  /*4690*/  BRA `(.L_x_16531) ;  /* 0x00000ed000007947 */ /* 0x000fea0003800000 */
.L_x_16534:
        /* <DEDUP_REMOVED lines=11> */
.L_x_16538:
[----:B------:R0:W-:Y:S01]  /*4750*/  STG.E [R8.64], R3 ;  /* 0x0000000308007986 */ /* 0x0001e2000c101924 */
[----:B------:R-:W-:Y:S01]  /*4760*/  IMAD.MOV.U32 R23, RZ, RZ, R25 ;  /* 0x000000ffff177224 */ /* 0x000fe200078e0019 */
[----:B------:R-:W-:Y:S05]  /*4770*/  BRA `(.L_x_16531) ;  /* 0x00000df000007947 */ /* 0x000fea0003800000 */
.L_x_16537:
[----:B------:R0:W-:Y:S01]  /*4780*/  STG.E.U16 [R8.64], R3 ;  /* 0x0000000308007986 */ /* 0x0001e2000c101524 */
[----:B------:R-:W-:Y:S01]  /*4790*/  IMAD.MOV.U32 R23, RZ, RZ, R25 ;  /* 0x000000ffff177224 */ /* 0x000fe200078e0019 */
[----:B------:R-:W-:Y:S05]  /*47a0*/  BRA `(.L_x_16531) ;  /* 0x00000dc000007947 */ /* 0x000fea0003800000 */
.L_x_16533:
        /* <DEDUP_REMOVED lines=10> */
.L_x_16540:
[----:B------:R-:W0:Y:S01]  /*4850*/  I2F.S16 R0, R3 ;  /* 0x0000000300007306 */ /* 0x000e220000101400 */
[----:B------:R-:W-:Y:S01]  /*4860*/  IMAD.MOV.U32 R23, RZ, RZ, R25 ;  /* 0x000000ffff177224 */ /* 0x000fe200078e0019 */
[----:B0-----:R-:W-:-:S05]  /*4870*/  F2FP.PACK_AB R0, RZ, R0 ;  /* 0x00000000ff00723e */ /* 0x001fca00000000ff */
[----:B------:R0:W-:Y:S01]  /*4880*/  STG.E.U16 [R8.64], R0 ;  /* 0x0000000008007986 */ /* 0x0001e2000c101524 */
[----:B------:R-:W-:Y:S05]  /*4890*/  BRA `(.L_x_16531) ;  /* 0x00000cd000007947 */ /* 0x000fea0003800000 */
.L_x_16539:
        /* <DEDUP_REMOVED lines=11> */
.L_x_16542:
[----:B------:R-:W0:Y:S01]  /*4950*/  I2F.S16 R3, R3 ;  /* 0x0000000300037306 */ /* 0x000e220000101400 */
[----:B------:R-:W-:Y:S01]  /*4960*/  IMAD.MOV.U32 R23, RZ, RZ, R25 ;  /* 0x000000ffff177224 */ /* 0x000fe200078e0019 */
[----:B0-----:R-:W-:-:S04]  /*4970*/  F2FP.PACK_AB R3, RZ, R3 ;  /* 0x00000003ff03723e */ /* 0x001fc800000000ff */
[----:B------:R-:W-:-:S05]  /*4980*/  PRMT R3, R3, 0x5410, RZ ;  /* 0x0000541003037816 */ /* 0x000fca00000000ff */
[----:B------:R0:W-:Y:S01]  /*4990*/  STG.E [R8.64], R3 ;  /* 0x0000000308007986 */ /* 0x0001e2000c101924 */
[----:B------:R-:W-:Y:S05]  /*49a0*/  BRA `(.L_x_16531) ;  /* 0x00000bc000007947 */ /* 0x000fea0003800000 */
.L_x_16541:
[----:B------:R-:W0:Y:S01]  /*49b0*/  I2F.F64.S16 R4, R3 ;  /* 0x0000000300047312 */ /* 0x000e220000101c00 */
[----:B------:R-:W-:Y:S01]  /*49c0*/  IMAD.MOV.U32 R23, RZ, RZ, R25 ;  /* 0x000000ffff177224 */ /* 0x000fe200078e0019 */
[----:B0-----:R0:W-:Y:S01]  /*49d0*/  STG.E.64 [R8.64], R4 ;  /* 0x0000000408007986 */ /* 0x0011e2000c101b24 */
[----:B------:R-:W-:Y:S05]  /*49e0*/  BRA `(.L_x_16531) ;  /* 0x00000b8000007947 */ /* 0x000fea0003800000 */
.L_x_16532:
        /* <DEDUP_REMOVED lines=12> */
.L_x_16545:
[----:B------:R-:W0:Y:S01]  /*4ab0*/  I2F.F64.S16 R4, R3 ;  /* 0x0000000300047312 */ /* 0x000e220000101c00 */
[----:B------:R-:W-:Y:S01]  /*4ac0*/  CS2R R6, SRZ ;  /* 0x0000000000067805 */ /* 0x000fe2000001ff00 */
[----:B------:R-:W-:-:S04]  /*4ad0*/  IMAD.MOV.U32 R23, RZ, RZ, R25 ;  /* 0x000000ffff177224 */ /* 0x000fc800078e0019 */
[----:B0-----:R0:W-:Y:S01]  /*4ae0*/  STG.E.128 [R8.64], R4 ;  /* 0x0000000408007986 */ /* 0x0011e2000c101d24 */
[----:B------:R-:W-:Y:S05]  /*4af0*/  BRA `(.L_x_16531) ;  /* 0x00000a7000007947 */ /* 0x000fea0003800000 */
.L_x_16544:
        /* <DEDUP_REMOVED lines=21> */
.L_x_16549:
[----:B------:R-:W-:Y:S05]  /*4c50*/  BSYNC B0 ;  /* 0x0000000000007941 */ /* 0x000fea0003800000 */
.L_x_16548:
[----:B------:R-:W-:Y:S01]  /*4c60*/  LOP3.LUT R5, R0, R5, RZ, 0xfc, !PT ;  /* 0x0000000500057212 */ /* 0x000fe200078efcff */
[----:B------:R-:W-:-:S04]  /*4c70*/  IMAD.MOV.U32 R23, RZ, RZ, R25 ;  /* 0x000000ffff177224 */ /* 0x000fc800078e0019 */
[----:B------:R0:W-:Y:S01]  /*4c80*/  STG.E.U8 [R8.64], R5 ;  /* 0x0000000508007986 */ /* 0x0001e2000c101124 */
[----:B------:R-:W-:Y:S05]  /*4c90*/  BRA `(.L_x_16531) ;  /* 0x000008d000007947 */ /* 0x000fea0003800000 */
.L_x_16547:
        /* <DEDUP_REMOVED lines=13> */
.L_x_16551:
[----:B------:R-:W-:Y:S01]  /*4d70*/  IMAD.MOV.U32 R0, RZ, RZ, 0x7f ;  /* 0x0000007fff007424 */ /* 0x000fe200078e00ff */
[----:B------:R-:W-:-:S04]  /*4d80*/  ISETP.GT.U32.AND P0, PT, R4, 0x7f800000, PT ;  /* 0x7f8000000400780c */ /* 0x000fc80003f04070 */
[----:B------:R-:W-:-:S04]  /*4d90*/  SEL R0, R0, 0x7c, P0 ;  /* 0x0000007c00007807 */ /* 0x000fc80000000000 */
.L_x_16552:
[----:B------:R-:W-:Y:S05]  /*4da0*/  BSYNC B0 ;  /* 0x0000000000007941 */ /* 0x000fea0003800000 */
.L_x_16550:
[----:B------:R-:W-:Y:S01]  /*4db0*/  LOP3.LUT R3, R5, 0x80000000, RZ, 0xc0, !PT ;  /* 0x8000000005037812 */ /* 0x000fe200078ec0ff */
[----:B------:R-:W-:-:S03]  /*4dc0*/  IMAD.MOV.U32 R23, RZ, RZ, R25 ;  /* 0x000000ffff177224 */ /* 0x000fc600078e0019 */
[----:B------:R-:W-:-:S04]  /*4dd0*/  SHF.R.U32.HI R3, RZ, 0x18, R3 ;  /* 0x00000018ff037819 */ /* 0x000fc80000011603 */
[----:B------:R-:W-:-:S05]  /*4de0*/  LOP3.LUT R3, R0, R3, RZ, 0xfc, !PT ;  /* 0x0000000300037212 */ /* 0x000fca00078efcff */
[----:B------:R0:W-:Y:S01]  /*4df0*/  STG.E.U8 [R8.64], R3 ;  /* 0x0000000308007986 */ /* 0x0001e2000c101124 */
[----:B------:R-:W-:Y:S05]  /*4e00*/  BRA `(.L_x_16531) ;  /* 0x0000076000007947 */ /* 0x000fea0003800000 */
.L_x_16546:
[----:B------:R-:W0:Y:S01]  /*4e10*/  I2F.S16 R0, R3 ;  /* 0x0000000300007306 */ /* 0x000e220000101400 */
[----:B------:R-:W-:Y:S01]  /*4e20*/  IMAD.MOV.U32 R23, RZ, RZ, R25 ;  /* 0x000000ffff177224 */ /* 0x000fe200078e0019 */
[----:B0-----:R-:W-:-:S05]  /*4e30*/  F2FP.BF16.PACK_AB R0, RZ, R0 ;  /* 0x00000000ff00723e */ /* 0x001fca00000010ff */
[----:B------:R0:W-:Y:S01]  /*4e40*/  STG.E.U16 [R8.64], R0 ;  /* 0x0000000008007986 */ /* 0x0001e2000c101524 */
[----:B------:R-:W-:Y:S05]  /*4e50*/  BRA `(.L_x_16531) ;  /* 0x0000071000007947 */ /* 0x000fea0003800000 */
.L_x_16543:
        /* <DEDUP_REMOVED lines=11> */
.L_x_16555:
        /* <DEDUP_REMOVED lines=17> */
.L_x_16558:
[----:B------:R-:W-:-:S04]  /*5020*/  LOP3.LUT R3, R3, 0x80000000, RZ, 0xc0, !PT ;  /* 0x8000000003037812 */ /* 0x000fc800078ec0ff */
[----:B------:R-:W-:-:S04]  /*5030*/  SHF.R.U32.HI R3, RZ, 0x18, R3 ;  /* 0x00000018ff037819 */ /* 0x000fc80000011603 */
[----:B------:R-:W-:-:S04]  /*5040*/  LOP3.LUT R0, R0, R3, RZ, 0xfc, !PT ;  /* 0x0000000300007212 */ /* 0x000fc800078efcff */
[----:B------:R-:W-:Y:S02]  /*5050*/  PRMT R4, R0, 0x7610, R4 ;  /* 0x0000761000047816 */ /* 0x000fe40000000004 */
.L_x_16557:
[----:B------:R-:W-:Y:S05]  /*5060*/  BSYNC B0 ;  /* 0x0000000000007941 */ /* 0x000fea0003800000 */
.L_x_16556:
[----:B------:R0:W-:Y:S01]  /*5070*/  STG.E.U8 [R8.64], R4 ;  /* 0x0000000408007986 */ /* 0x0001e2000c101124 */
[----:B------:R-:W-:Y:S01]  /*5080*/  IMAD.MOV.U32 R23, RZ, RZ, R25 ;  /* 0x000000ffff177224 */ /* 0x000fe200078e0019 */
[----:B------:R-:W-:Y:S05]  /*5090*/  BRA `(.L_x_16531) ;  /* 0x000004d000007947 */ /* 0x000fea0003800000 */
.L_x_16554:
        /* <DEDUP_REMOVED lines=17> */
.L_x_16561:
[----:B------:R-:W-:-:S04]  /*51b0*/  LOP3.LUT R3, R3, 0x80000000, RZ, 0xc0, !PT ;  /* 0x8000000003037812 */ /* 0x000fc800078ec0ff */
[----:B------:R-:W-:-:S04]  /*51c0*/  SHF.R.U32.HI R3, RZ, 0x18, R3 ;  /* 0x00000018ff037819 */ /* 0x000fc80000011603 */
[----:B------:R-:W-:-:S04]  /*51d0*/  LOP3.LUT R0, R0, R3, RZ, 0xfc, !PT ;  /* 0x0000000300007212 */ /* 0x000fc800078efcff */
[----:B------:R-:W-:Y:S02]  /*51e0*/  PRMT R4, R0, 0x7610, R4 ;  /* 0x0000761000047816 */ /* 0x000fe40000000004 */
.L_x_16560:
[----:B------:R-:W-:Y:S05]  /*51f0*/  BSYNC B0 ;  /* 0x0000000000007941 */ /* 0x000fea0003800000 */
.L_x_16559:
[----:B------:R0:W-:Y:S01]  /*5200*/  STG.E.U8 [R8.64], R4 ;  /* 0x0000000408007986 */ /* 0x0001e2000c101124 */
[----:B------:R-:W-:Y:S01]  /*5210*/  IMAD.MOV.U32 R23, RZ, RZ, R25 ;  /* 0x000000ffff177224 */ /* 0x000fe200078e0019 */
[----:B------:R-:W-:Y:S05]  /*5220*/  BRA `(.L_x_16531) ;  /* 0x0000034000007947 */ /* 0x000fea0003800000 */
.L_x_16553:
        /* <DEDUP_REMOVED lines=24> */
.L_x_16536:
        /* <DEDUP_REMOVED lines=21> */
.L_x_16563:
[--C-:B------:R-:W-:Y:S01]  /*5500*/  SHF.R.S32.HI R5, RZ, 0x1f, R3.reuse ;  /* 0x0000001fff057819 */ /* 0x100fe20000011403 */
[----:B------:R-:W-:Y:S02]  /*5510*/  IMAD.MOV.U32 R4, RZ, RZ, R3 ;  /* 0x000000ffff047224 */ /* 0x000fe400078e0003 */
[----:B------:R-:W-:-:S03]  /*5520*/  IMAD.MOV.U32 R23, RZ, RZ, R25 ;  /* 0x000000ffff177224 */ /* 0x000fc600078e0019 */
[----:B------:R0:W-:Y:S01]  /*5530*/  STG.E.64 [R8.64], R4 ;  /* 0x0000000408007986 */ /* 0x0001e2000c101b24 */
[----:B------:R-:W-:Y:S05]  /*5540*/  BRA `(.L_x_16531) ;  /* 0x0000002000007947 */ /* 0x000fea0003800000 */
.L_x_16562:
[----:B------:R0:W-:Y:S01]  /*5550*/  STG.E [R8.64], R3 ;  /* 0x0000000308007986 */ /* 0x0001e2000c101924 */
[----:B------:R-:W-:-:S03]  /*5560*/  IMAD.MOV.U32 R23, RZ, RZ, R25 ;  /* 0x000000ffff177224 */ /* 0x000fc600078e0019 */
.L_x_16531:
[----:B--2---:R-:W-:Y:S05]  /*5570*/  BSYNC B6 ;  /* 0x0000000000067941 */ /* 0x004fea0003800000 */
.L_x_16530:
        /* <DEDUP_REMOVED lines=21> */
.L_x_16569:
[----:B------:R0:W-:Y:S01]  /*56d0*/  STG.E.U8 [R8.64], R26 ;  /* 0x0000001a08007986 */ /* 0x0001e2000c101124 */
[----:B------:R-:W-:Y:S05]  /*56e0*/  BRA `(.L_x_16571) ;  /* 0x00000d7000007947 */ /* 0x000fea0003800000 */
.L_x_16568:
        /* <DEDUP_REMOVED lines=9> */
.L_x_16573:
[----:B------:R0:W-:Y:S01]  /*5780*/  STG.E [R8.64], R26 ;  /* 0x0000001a08007986 */ /* 0x0001e2000c101924 */
[----:B------:R-:W-:Y:S05]  /*5790*/  BRA `(.L_x_16571) ;  /* 0x00000cc000007947 */ /* 0x000fea0003800000 */
.L_x_16572:
[----:B------:R0:W-:Y:S01]  /*57a0*/  STG.E.U16 [R8.64], R26 ;  /* 0x0000001a08007986 */ /* 0x0001e2000c101524 */
[----:B------:R-:W-:Y:S05]  /*57b0*/  BRA `(.L_x_16571) ;  /* 0x00000ca000007947 */ /* 0x000fea0003800000 */
.L_x_16567:
        /* <DEDUP_REMOVED lines=9> */
.L_x_16575:
[----:B------:R-:W0:Y:S02]  /*5850*/  I2F.S16 R0, R26 ;  /* 0x0000001a00007306 */ /* 0x000e240000101400 */
[----:B0-----:R-:W-:-:S05]  /*5860*/  F2FP.PACK_AB R0, RZ, R0 ;  /* 0x00000000ff00723e */ /* 0x001fca00000000ff */
[----:B------:R0:W-:Y:S01]  /*5870*/  STG.E.U16 [R8.64], R0 ;  /* 0x0000000008007986 */ /* 0x0001e2000c101524 */
[----:B------:R-:W-:Y:S05]  /*5880*/  BRA `(.L_x_16571) ;  /* 0x00000bd000007947 */ /* 0x000fea0003800000 */
.L_x_16574:
        /* <DEDUP_REMOVED lines=10> */
.L_x_16577:
[----:B------:R-:W0:Y:S02]  /*5930*/  I2F.S16 R26, R26 ;  /* 0x0000001a001a7306 */ /* 0x000e240000101400 */
[----:B0-----:R-:W-:-:S04]  /*5940*/  F2FP.PACK_AB R3, RZ, R26 ;  /* 0x0000001aff03723e */ /* 0x001fc800000000ff */
[----:B------:R-:W-:-:S05]  /*5950*/  PRMT R3, R3, 0x5410, RZ ;  /* 0x0000541003037816 */ /* 0x000fca00000000ff */
[----:B------:R0:W-:Y:S01]  /*5960*/  STG.E [R8.64], R3 ;  /* 0x0000000308007986 */ /* 0x0001e2000c101924 */
[----:B------:R-:W-:Y:S05]  /*5970*/  BRA `(.L_x_16571) ;  /* 0x00000ae000007947 */ /* 0x000fea0003800000 */
.L_x_16576:
[----:B------:R-:W0:Y:S02]  /*5980*/  I2F.F64.S16 R26, R26 ;  /* 0x0000001a001a7312 */ /* 0x000e240000101c00 */
[----:B0-----:R0:W-:Y:S01]  /*5990*/  STG.E.64 [R8.64], R26 ;  /* 0x0000001a08007986 */ /* 0x0011e2000c101b24 */
[----:B------:R-:W-:Y:S05]  /*59a0*/  BRA `(.L_x_16571) ;  /* 0x00000ab000007947 */ /* 0x000fea0003800000 */
.L_x_16566:
        /* <DEDUP_REMOVED lines=12> */
.L_x_16580:
[----:B------:R-:W0:Y:S01]  /*5a70*/  I2F.F64.S16 R4, R26 ;  /* 0x0000001a00047312 */ /* 0x000e220000101c00 */
[----:B------:R-:W-:-:S05]  /*5a80*/  CS2R R6, SRZ ;  /* 0x0000000000067805 */ /* 0x000fca000001ff00 */
[----:B0-----:R0:W-:Y:S01]  /*5a90*/  STG.E.128 [R8.64], R4 ;  /* 0x0000000408007986 */ /* 0x0011e2000c101d24 */
[----:B------:R-:W-:Y:S05]  /*5aa0*/  BRA `(.L_x_16571) ;  /* 0x000009b000007947 */ /* 0x000fea0003800000 */
.L_x_16579:
        /* <DEDUP_REMOVED lines=21> */
.L_x_16584:
[----:B------:R-:W-:Y:S05]  /*5c00*/  BSYNC B0 ;  /* 0x0000000000007941 */ /* 0x000fea0003800000 */
.L_x_16583:
[----:B------:R-:W-:-:S05]  /*5c10*/  LOP3.LUT R5, R0, R5, RZ, 0xfc, !PT ;  /* 0x0000000500057212 */ /* 0x000fca00078efcff */
[----:B------:R0:W-:Y:S01]  /*5c20*/  STG.E.U8 [R8.64], R5 ;  /* 0x0000000508007986 */ /* 0x0001e2000c101124 */
[----:B------:R-:W-:Y:S05]  /*5c30*/  BRA `(.L_x_16571) ;  /* 0x0000082000007947 */ /* 0x000fea0003800000 */
.L_x_16582:
        /* <DEDUP_REMOVED lines=13> */
.L_x_16586:
[----:B------:R-:W-:Y:S01]  /*5d10*/  IMAD.MOV.U32 R0, RZ, RZ, 0x7f ;  /* 0x0000007fff007424 */ /* 0x000fe200078e00ff */
[----:B------:R-:W-:-:S04]  /*5d20*/  ISETP.GT.U32.AND P0, PT, R3, 0x7f800000, PT ;  /* 0x7f8000000300780c */ /* 0x000fc80003f04070 */
[----:B------:R-:W-:-:S04]  /*5d30*/  SEL R0, R0, 0x7c, P0 ;  /* 0x0000007c00007807 */ /* 0x000fc80000000000 */
.L_x_16587:
[----:B------:R-:W-:Y:S05]  /*5d40*/  BSYNC B0 ;  /* 0x0000000000007941 */ /* 0x000fea0003800000 */
.L_x_16585:
[----:B------:R-:W-:-:S04]  /*5d50*/  LOP3.LUT R3, R5, 0x80000000, RZ, 0xc0, !PT ;  /* 0x8000000005037812 */ /* 0x000fc800078ec0ff */
[----:B------:R-:W-:-:S04]  /*5d60*/  SHF.R.U32.HI R3, RZ, 0x18, R3 ;  /* 0x00000018ff037819 */ /* 0x000fc80000011603 */
[----:B------:R-:W-:-:S05]  /*5d70*/  LOP3.LUT R3, R0, R3, RZ, 0xfc, !PT ;  /* 0x0000000300037212 */ /* 0x000fca00078efcff */
[----:B------:R0:W-:Y:S01]  /*5d80*/  STG.E.U8 [R8.64], R3 ;  /* 0x0000000308007986 */ /* 0x0001e2000c101124 */
[----:B------:R-:W-:Y:S05]  /*5d90*/  BRA `(.L_x_16571) ;  /* 0x000006c000007947 */ /* 0x000fea0003800000 */
.L_x_16581:
[----:B------:R-:W0:Y:S02]  /*5da0*/  I2F.S16 R0, R26 ;  /* 0x0000001a00007306 */ /* 0x000e240000101400 */
[----:B0-----:R-:W-:-:S05]  /*5db0*/  F2FP.BF16.PACK_AB R0, RZ, R0 ;  /* 0x00000000ff00723e */ /* 0x001fca00000010ff */
[----:B------:R0:W-:Y:S01]  /*5dc0*/  STG.E.U16 [R8.64], R0 ;  /* 0x0000000008007986 */ /* 0x0001e2000c101524 */
[----:B------:R-:W-:Y:S05]  /*5dd0*/  BRA `(.L_x_16571) ;  /* 0x0000068000007947 */ /* 0x000fea0003800000 */
.L_x_16578:
        /* <DEDUP_REMOVED lines=10> */
.L_x_16590:
        /* <DEDUP_REMOVED lines=17> */
.L_x_16593:
[----:B------:R-:W-:-:S04]  /*5f90*/  LOP3.LUT R3, R5, 0x80000000, RZ, 0xc0, !PT ;  /* 0x8000000005037812 */ /* 0x000fc800078ec0ff */
[----:B------:R-:W-:-:S04]  /*5fa0*/  SHF.R.U32.HI R3, RZ, 0x18, R3 ;  /* 0x00000018ff037819 */ /* 0x000fc80000011603 */
[----:B------:R-:W-:-:S04]  /*5fb0*/  LOP3.LUT R0, R0, R3, RZ, 0xfc, !PT ;  /* 0x0000000300007212 */ /* 0x000fc800078efcff */
[----:B------:R-:W-:Y:S02]  /*5fc0*/  PRMT R4, R0, 0x7610, R4 ;  /* 0x0000761000047816 */ /* 0x000fe40000000004 */
.L_x_16592:
[----:B------:R-:W-:Y:S05]  /*5fd0*/  BSYNC B0 ;  /* 0x0000000000007941 */ /* 0x000fea0003800000 */
.L_x_16591:
[----:B------:R0:W-:Y:S01]  /*5fe0*/  STG.E.U8 [R8.64], R4 ;  /* 0x0000000408007986 */ /* 0x0001e2000c101124 */
[----:B------:R-:W-:Y:S05]  /*5ff0*/  BRA `(.L_x_16571) ;  /* 0x0000046000007947 */ /* 0x000fea0003800000 */
.L_x_16589:
        /* <DEDUP_REMOVED lines=17> */
.L_x_16596:
[----:B------:R-:W-:-:S04]  /*6110*/  LOP3.LUT R3, R5, 0x80000000, RZ, 0xc0, !PT ;  /* 0x8000000005037812 */ /* 0x000fc800078ec0ff */
[----:B------:R-:W-:-:S04]  /*6120*/  SHF.R.U32.HI R3, RZ, 0x18, R3 ;  /* 0x00000018ff037819 */ /* 0x000fc80000011603 */
[----:B------:R-:W-:-:S04]  /*6130*/  LOP3.LUT R0, R0, R3, RZ, 0xfc, !PT ;  /* 0x0000000300007212 */ /* 0x000fc800078efcff */
[----:B------:R-:W-:Y:S02]  /*6140*/  PRMT R4, R0, 0x7610, R4 ;  /* 0x0000761000047816 */ /* 0x000fe40000000004 */
.L_x_16595:
[----:B------:R-:W-:Y:S05]  /*6150*/  BSYNC B0 ;  /* 0x0000000000007941 */ /* 0x000fea0003800000 */
.L_x_16594:
[----:B------:R0:W-:Y:S01]  /*6160*/  STG.E.U8 [R8.64], R4 ;  /* 0x0000000408007986 */ /* 0x0001e2000c101124 */
[----:B------:R-:W-:Y:S05]  /*6170*/  BRA `(.L_x_16571) ;  /* 0x000002e000007947 */ /* 0x000fea0003800000 */
.L_x_16588:
        /* <DEDUP_REMOVED lines=22> */
.L_x_16570:
        /* <DEDUP_REMOVED lines=20> */
.L_x_16598:
[----:B------:R-:W-:-:S05]  /*6420*/  SHF.R.S32.HI R27, RZ, 0x1f, R26 ;  /* 0x0000001fff1b7819 */ /* 0x000fca000001141a */
[----:B------:R0:W-:Y:S01]  /*6430*/  STG.E.64 [R8.64], R26 ;  /* 0x0000001a08007986 */ /* 0x0001e2000c101b24 */
[----:B------:R-:W-:Y:S05]  /*6440*/  BRA `(.L_x_16571) ;  /* 0x0000001000007947 */ /* 0x000fea0003800000 */
.L_x_16597:
[----:B------:R0:W-:Y:S02]  /*6450*/  STG.E [R8.64], R26 ;  /* 0x0000001a08007986 */ /* 0x0001e4000c101924 */
.L_x_16571:
        /* <DEDUP_REMOVED lines=21> */
.L_x_16602:
[----:B------:R0:W-:Y:S01]  /*65b0*/  STG.E.U8 [R8.64], R16 ;  /* 0x0000001008007986 */ /* 0x0001e2000c101124 */
[----:B------:R-:W-:Y:S05]  /*65c0*/  BRA `(.L_x_16604) ;  /* 0x00000d9000007947 */ /* 0x000fea0003800000 */
.L_x_16601:
        /* <DEDUP_REMOVED lines=10> */
.L_x_16606:
[----:B------:R0:W-:Y:S01]  /*6670*/  STG.E [R8.64], R16 ;  /* 0x0000001008007986 */ /* 0x0001e2000c101924 */
[----:B------:R-:W-:Y:S05]  /*6680*/  BRA `(.L_x_16604) ;  /* 0x00000cd000007947 */ /* 0x000fea0003800000 */
.L_x_16605:
[----:B------:R0:W-:Y:S01]  /*6690*/  STG.E.U16 [R8.64], R16 ;  /* 0x0000001008007986 */ /* 0x0001e2000c101524 */
[----:B------:R-:W-:Y:S05]  /*66a0*/  BRA `(.L_x_16604) ;  /* 0x00000cb000007947 */ /* 0x000fea0003800000 */
.L_x_16600:
        /* <DEDUP_REMOVED lines=9> */
.L_x_16608:
[----:B------:R-:W0:Y:S02]  /*6740*/  I2F.S16 R0, R16 ;  /* 0x0000001000007306 */ /* 0x000e240000101400 */
[----:B0-----:R-:W-:-:S05]  /*6750*/  F2FP.PACK_AB R0, RZ, R0 ;  /* 0x00000000ff00723e */ /* 0x001fca00000000ff */
[----:B------:R0:W-:Y:S01]  /*6760*/  STG.E.U16 [R8.64], R0 ;  /* 0x0000000008007986 */ /* 0x0001e2000c101524 */
[----:B------:R-:W-:Y:S05]  /*6770*/  BRA `(.L_x_16604) ;  /* 0x00000be000007947 */ /* 0x000fea0003800000 */
.L_x_16607:
        /* <DEDUP_REMOVED lines=10> */
.L_x_16610:
[----:B------:R-:W0:Y:S02]  /*6820*/  I2F.S16 R16, R16 ;  /* 0x0000001000107306 */ /* 0x000e240000101400 */
[----:B0-----:R-:W-:-:S04]  /*6830*/  F2FP.PACK_AB R3, RZ, R16 ;  /* 0x00000010ff03723e */ /* 0x001fc800000000ff */
[----:B------:R-:W-:-:S05]  /*6840*/  PRMT R3, R3, 0x5410, RZ ;  /* 0x0000541003037816 */ /* 0x000fca00000000ff */
[----:B------:R0:W-:Y:S01]  /*6850*/  STG.E [R8.64], R3 ;  /* 0x0000000308007986 */ /* 0x0001e2000c101924 */
[----:B------:R-:W-:Y:S05]  /*6860*/  BRA `(.L_x_16604) ;  /* 0x00000af000007947 */ /* 0x000fea0003800000 */
.L_x_16609:
[----:B------:R-:W0:Y:S02]  /*6870*/  I2F.F64.S16 R4, R16 ;  /* 0x0000001000047312 */ /* 0x000e240000101c00 */
[----:B0-----:R0:W-:Y:S01]  /*6880*/  STG.E.64 [R8.64], R4 ;  /* 0x0000000408007986 */ /* 0x0011e2000c101b24 */
[----:B------:R-:W-:Y:S05]  /*6890*/  BRA `(.L_x_16604) ;  /* 0x00000ac000007947 */ /* 0x000fea0003800000 */
.L_x_16599:
        /* <DEDUP_REMOVED lines=12> */
.L_x_16613:
[----:B------:R-:W0:Y:S01]  /*6960*/  I2F.F64.S16 R4, R16 ;  /* 0x0000001000047312 */ /* 0x000e220000101c00 */
[----:B------:R-:W-:-:S05]  /*6970*/  CS2R R6, SRZ ;  /* 0x0000000000067805 */ /* 0x000fca000001ff00 */
[----:B0-----:R0:W-:Y:S01]  /*6980*/  STG.E.128 [R8.64], R4 ;  /* 0x0000000408007986 */ /* 0x0011e2000c101d24 */
[----:B------:R-:W-:Y:S05]  /*6990*/  BRA `(.L_x_16604) ;  /* 0x000009c000007947 */ /* 0x000fea0003800000 */
.L_x_16612:
        /* <DEDUP_REMOVED lines=21> */
.L_x_16617:
[----:B------:R-:W-:Y:S05]  /*6af0*/  BSYNC B0 ;  /* 0x0000000000007941 */ /* 0x000fea0003800000 */
.L_x_16616:
[----:B------:R-:W-:-:S05]  /*6b00*/  LOP3.LUT R5, R0, R5, RZ, 0xfc, !PT ;  /* 0x0000000500057212 */ /* 0x000fca00078efcff */
[----:B------:R0:W-:Y:S01]  /*6b10*/  STG.E.U8 [R8.64], R5 ;  /* 0x0000000508007986 */ /* 0x0001e2000c101124 */
[----:B------:R-:W-:Y:S05]  /*6b20*/  BRA `(.L_x_16604) ;  /* 0x0000083000007947 */ /* 0x000fea0003800000 */
.L_x_16615:
        /* <DEDUP_REMOVED lines=13> */
.L_x_16619:
[----:B------:R-:W-:Y:S01]  /*6c00*/  IMAD.MOV.U32 R0, RZ, RZ, 0x7f ;  /* 0x0000007fff007424 */ /* 0x000fe200078e00ff */
[----:B------:R-:W-:-:S04]  /*6c10*/  ISETP.GT.U32.AND P0, PT, R3, 0x7f800000, PT ;  /* 0x7f8000000300780c */ /* 0x000fc80003f04070 */
[----:B------:R-:W-:-:S04]  /*6c20*/  SEL R0, R0, 0x7c, P0 ;  /* 0x0000007c00007807 */ /* 0x000fc80000000000 */
.L_x_16620:
[----:B------:R-:W-:Y:S05]  /*6c30*/  BSYNC B0 ;  /* 0x0000000000007941 */ /* 0x000fea0003800000 */
.L_x_16618:
[----:B------:R-:W-:-:S04]  /*6c40*/  LOP3.LUT R3, R5, 0x80000000, RZ, 0xc0, !PT ;  /* 0x8000000005037812 */ /* 0x000fc800078ec0ff */
[----:B------:R-:W-:-:S04]  /*6c50*/  SHF.R.U32.HI R3, RZ, 0x18, R3 ;  /* 0x00000018ff037819 */ /* 0x000fc80000011603 */
[----:B------:R-:W-:-:S05]  /*6c60*/  LOP3.LUT R3, R0, R3, RZ, 0xfc, !PT ;  /* 0x0000000300037212 */ /* 0x000fca00078efcff */
[----:B------:R0:W-:Y:S01]  /*6c70*/  STG.E.U8 [R8.64], R3 ;  /* 0x0000000308007986 */ /* 0x0001e2000c101124 */
[----:B------:R-:W-:Y:S05]  /*6c80*/  BRA `(.L_x_16604) ;  /* 0x000006d000007947 */ /* 0x000fea0003800000 */
.L_x_16614:
[----:B------:R-:W0:Y:S02]  /*6c90*/  I2F.S16 R0, R16 ;  /* 0x0000001000007306 */ /* 0x000e240000101400 */
[----:B0-----:R-:W-:-:S05]  /*6ca0*/  F2FP.BF16.PACK_AB R0, RZ, R0 ;  /* 0x00000000ff00723e */ /* 0x001fca00000010ff */
[----:B------:R0:W-:Y:S01]  /*6cb0*/  STG.E.U16 [R8.64], R0 ;  /* 0x0000000008007986 */ /* 0x0001e2000c101524 */
[----:B------:R-:W-:Y:S05]  /*6cc0*/  BRA `(.L_x_16604) ;  /* 0x0000069000007947 */ /* 0x000fea0003800000 */
.L_x_16611:
        /* <DEDUP_REMOVED lines=10> */
.L_x_16623:
        /* <DEDUP_REMOVED lines=17> */
.L_x_16626:
[----:B------:R-:W-:-:S04]  /*6e80*/  LOP3.LUT R3, R5, 0x80000000, RZ, 0xc0, !PT ;  /* 0x8000000005037812 */ /* 0x000fc800078ec0ff */
[----:B------:R-:W-:-:S04]  /*6e90*/  SHF.R.U32.HI R3, RZ, 0x18, R3 ;  /* 0x00000018ff037819 */ /* 0x000fc80000011603 */
[----:B------:R-:W-:-:S04]  /*6ea0*/  LOP3.LUT R0, R0, R3, RZ, 0xfc, !PT ;  /* 0x0000000300007212 */ /* 0x000fc800078efcff */
[----:B------:R-:W-:Y:S02]  /*6eb0*/  PRMT R4, R0, 0x7610, R4 ;  /* 0x0000761000047816 */ /* 0x000fe40000000004 */
.L_x_16625:
[----:B------:R-:W-:Y:S05]  /*6ec0*/  BSYNC B0 ;  /* 0x0000000000007941 */ /* 0x000fea0003800000 */
.L_x_16624:
[----:B------:R0:W-:Y:S01]  /*6ed0*/  STG.E.U8 [R8.64], R4 ;  /* 0x0000000408007986 */ /* 0x0001e2000c101124 */
[----:B------:R-:W-:Y:S05]  /*6ee0*/  BRA `(.L_x_16604) ;  /* 0x0000047000007947 */ /* 0x000fea0003800000 */
.L_x_16622:
        /* <DEDUP_REMOVED lines=17> */
.L_x_16629:
[----:B------:R-:W-:-:S04]  /*7000*/  LOP3.LUT R3, R5, 0x80000000, RZ, 0xc0, !PT ;  /* 0x8000000005037812 */ /* 0x000fc800078ec0ff */
[----:B------:R-:W-:-:S04]  /*7010*/  SHF.R.U32.HI R3, RZ, 0x18, R3 ;  /* 0x00000018ff037819 */ /* 0x000fc80000011603 */
[----:B------:R-:W-:-:S04]  /*7020*/  LOP3.LUT R0, R0, R3, RZ, 0xfc, !PT ;  /* 0x0000000300007212 */ /* 0x000fc800078efcff */
[----:B------:R-:W-:Y:S02]  /*7030*/  PRMT R4, R0, 0x7610, R4 ;  /* 0x0000761000047816 */ /* 0x000fe40000000004 */
.L_x_16628:
[----:B------:R-:W-:Y:S05]  /*7040*/  BSYNC B0 ;  /* 0x0000000000007941 */ /* 0x000fea0003800000 */
.L_x_16627:
[----:B------:R0:W-:Y:S01]  /*7050*/  STG.E.U8 [R8.64], R4 ;  /* 0x0000000408007986 */ /* 0x0001e2000c101124 */
[----:B------:R-:W-:Y:S05]  /*7060*/  BRA `(.L_x_16604) ;  /* 0x000002f000007947 */ /* 0x000fea0003800000 */
.L_x_16621:
        /* <DEDUP_REMOVED lines=22> */
.L_x_16603:
        /* <DEDUP_REMOVED lines=20> */
.L_x_16631:
[--C-:B------:R-:W-:Y:S01]  /*7310*/  SHF.R.S32.HI R5, RZ, 0x1f, R16.reuse ;  /* 0x0000001fff057819 */ /* 0x100fe20000011410 */
[----:B------:R-:W-:-:S05]  /*7320*/  IMAD.MOV.U32 R4, RZ, RZ, R16 ;  /* 0x000000ffff047224 */ /* 0x000fca00078e0010 */
[----:B------:R0:W-:Y:S01]  /*7330*/  STG.E.64 [R8.64], R4 ;  /* 0x0000000408007986 */ /* 0x0001e2000c101b24 */
[----:B------:R-:W-:Y:S05]  /*7340*/  BRA `(.L_x_16604) ;  /* 0x0000001000007947 */ /* 0x000fea0003800000 */
.L_x_16630:
[----:B------:R0:W-:Y:S02]  /*7350*/  STG.E [R8.64], R16 ;  /* 0x0000001008007986 */ /* 0x0001e4000c101924 */
.L_x_16604:
[----:B------:R-:W-:Y:S02]  /*7360*/  IADD3 R23, R23, 0x80, RZ ;  /* 0x0000008017177810 */ /* 0x000fe40007ffe0ff */
.L_x_16565:
[----:B------:R-:W-:Y:S05]  /*7370*/  BSYNC B6 ;  /* 0x0000000000067941 */ /* 0x000fea0003800000 */
.L_x_16564:
        /* <DEDUP_REMOVED lines=19> */
.L_x_16635:
[----:B------:R-:W-:Y:S01]  /*74b0*/  STG.E.U8 [R4.64], R2 ;  /* 0x0000000204007986 */ /* 0x000fe2000c101124 */
[----:B------:R-:W-:Y:S05]  /*74c0*/  EXIT ;  /* 0x000000000000794d */ /* 0x000fea0003800000 */
.L_x_16634:
        /* <DEDUP_REMOVED lines=9> */
.L_x_16638:
[----:B------:R-:W-:Y:S01]  /*7560*/  STG.E [R4.64], R2 ;  /* 0x0000000204007986 */ /* 0x000fe2000c101924 */
[----:B------:R-:W-:Y:S05]  /*7570*/  EXIT ;  /* 0x000000000000794d */ /* 0x000fea0003800000 */
.L_x_16637:
[----:B------:R-:W-:Y:S01]  /*7580*/  STG.E.U16 [R4.64], R2 ;  /* 0x0000000204007986 */ /* 0x000fe2000c101524 */
[----:B------:R-:W-:Y:S05]  /*7590*/  EXIT ;  /* 0x000000000000794d */ /* 0x000fea0003800000 */
.L_x_16633:
        /* <DEDUP_REMOVED lines=9> */
.L_x_16640:
[----:B------:R-:W0:Y:S02]  /*7630*/  I2F.S16 R0, R2 ;  /* 0x0000000200007306 */ /* 0x000e240000101400 */
[----:B0-----:R-:W-:-:S05]  /*7640*/  F2FP.PACK_AB R0, RZ, R0 ;  /* 0x00000000ff00723e */ /* 0x001fca00000000ff */
[----:B------:R-:W-:Y:S01]  /*7650*/  STG.E.U16 [R4.64], R0 ;  /* 0x0000000004007986 */ /* 0x000fe2000c101524 */
[----:B------:R-:W-:Y:S05]  /*7660*/  EXIT ;  /* 0x000000000000794d */ /* 0x000fea0003800000 */
.L_x_16639:
        /* <DEDUP_REMOVED lines=10> */
.L_x_16642:
[----:B------:R-:W0:Y:S02]  /*7710*/  I2F.S16 R2, R2 ;  /* 0x0000000200027306 */ /* 0x000e240000101400 */
[----:B0-----:R-:W-:-:S04]  /*7720*/  F2FP.PACK_AB R3, RZ, R2 ;  /* 0x00000002ff03723e */ /* 0x001fc800000000ff */
[----:B------:R-:W-:-:S05]  /*7730*/  PRMT R3, R3, 0x5410, RZ ;  /* 0x0000541003037816 */ /* 0x000fca00000000ff */
[----:B------:R-:W-:Y:S01]  /*7740*/  STG.E [R4.64], R3 ;  /* 0x0000000304007986 */ /* 0x000fe2000c101924 */
[----:B------:R-:W-:Y:S05]  /*7750*/  EXIT ;  /* 0x000000000000794d */ /* 0x000fea0003800000 */
.L_x_16641:
[----:B------:R-:W0:Y:S02]  /*7760*/  I2F.F64.S16 R2, R2 ;  /* 0x0000000200027312 */ /* 0x000e240000101c00 */
[----:B0-----:R-:W-:Y:S01]  /*7770*/  STG.E.64 [R4.64], R2 ;  /* 0x0000000204007986 */ /* 0x001fe2000c101b24 */
[----:B------:R-:W-:Y:S05]  /*7780*/  EXIT ;  /* 0x000000000000794d */ /* 0x000fea0003800000 */
.L_x_16632:
        /* <DEDUP_REMOVED lines=12> */
.L_x_16645:
[----:B------:R-:W0:Y:S01]  /*7850*/  I2F.F64.S16 R8, R2 ;  /* 0x0000000200087312 */ /* 0x000e220000101c00 */
[----:B------:R-:W-:-:S05]  /*7860*/  CS2R R10, SRZ ;  /* 0x00000000000a7805 */ /* 0x000fca000001ff00 */
[----:B0-----:R-:W-:Y:S01]  /*7870*/  STG.E.128 [R4.64], R8 ;  /* 0x0000000804007986 */ /* 0x001fe2000c101d24 */
[----:B------:R-:W-:Y:S05]  /*7880*/  EXIT ;  /* 0x000000000000794d */ /* 0x000fea0003800000 */
.L_x_16644:
        /* <DEDUP_REMOVED lines=21> */
.L_x_16649:
[----:B------:R-:W-:Y:S05]  /*79e0*/  BSYNC B0 ;  /* 0x0000000000007941 */ /* 0x000fea0003800000 */
.L_x_16648:
[----:B------:R-:W-:-:S05]  /*79f0*/  LOP3.LUT R3, R0, R3, RZ, 0xfc, !PT ;  /* 0x0000000300037212 */ /* 0x000fca00078efcff */
[----:B------:R-:W-:Y:S01]  /*7a00*/  STG.E.U8 [R4.64], R3 ;  /* 0x0000000304007986 */ /* 0x000fe2000c101124 */
[----:B------:R-:W-:Y:S05]  /*7a10*/  EXIT ;  /* 0x000000000000794d */ /* 0x000fea0003800000 */
.L_x_16647:
        /* <DEDUP_REMOVED lines=13> */
.L_x_16651:
[----:B------:R-:W-:Y:S01]  /*7af0*/  IMAD.MOV.U32 R0, RZ, RZ, 0x7f ;  /* 0x0000007fff007424 */ /* 0x000fe200078e00ff */
[----:B------:R-:W-:-:S04]  /*7b00*/  ISETP.GT.U32.AND P0, PT, R3, 0x7f800000, PT ;  /* 0x7f8000000300780c */ /* 0x000fc80003f04070 */
[----:B------:R-:W-:-:S04]  /*7b10*/  SEL R0, R0, 0x7c, P0 ;  /* 0x0000007c00007807 */ /* 0x000fc80000000000 */
.L_x_16652:
[----:B------:R-:W-:Y:S05]  /*7b20*/  BSYNC B0 ;  /* 0x0000000000007941 */ /* 0x000fea0003800000 */
.L_x_16650:
[----:B------:R-:W-:-:S04]  /*7b30*/  LOP3.LUT R2, R7, 0x80000000, RZ, 0xc0, !PT ;  /* 0x8000000007027812 */ /* 0x000fc800078ec0ff */
[----:B------:R-:W-:-:S04]  /*7b40*/  SHF.R.U32.HI R3, RZ, 0x18, R2 ;  /* 0x00000018ff037819 */ /* 0x000fc80000011602 */
[----:B------:R-:W-:-:S05]  /*7b50*/  LOP3.LUT R3, R0, R3, RZ, 0xfc, !PT ;  /* 0x0000000300037212 */ /* 0x000fca00078efcff */
[----:B------:R-:W-:Y:S01]  /*7b60*/  STG.E.U8 [R4.64], R3 ;  /* 0x0000000304007986 */ /* 0x000fe2000c101124 */
[----:B------:R-:W-:Y:S05]  /*7b70*/  EXIT ;  /* 0x000000000000794d */ /* 0x000fea0003800000 */
.L_x_16646:
[----:B------:R-:W0:Y:S02]  /*7b80*/  I2F.S16 R0, R2 ;  /* 0x0000000200007306 */ /* 0x000e240000101400 */
[----:B0-----:R-:W-:-:S05]  /*7b90*/  F2FP.BF16.PACK_AB R0, RZ, R0 ;  /* 0x00000000ff00723e */ /* 0x001fca00000010ff */
[----:B------:R-:W-:Y:S01]  /*7ba0*/  STG.E.U16 [R4.64], R0 ;  /* 0x0000000004007986 */ /* 0x000fe2000c101524 */
[----:B------:R-:W-:Y:S05]  /*7bb0*/  EXIT ;  /* 0x000000000000794d */ /* 0x000fea0003800000 */
.L_x_16643:
        /* <DEDUP_REMOVED lines=10> */
.L_x_16655:
        /* <DEDUP_REMOVED lines=17> */
.L_x_16658:
[----:B------:R-:W-:-:S04]  /*7d70*/  LOP3.LUT R0, R7, 0x80000000, RZ, 0xc0, !PT ;  /* 0x8000000007007812 */ /* 0x000fc800078ec0ff */
[----:B------:R-:W-:-:S04]  /*7d80*/  SHF.R.U32.HI R3, RZ, 0x18, R0 ;  /* 0x00000018ff037819 */ /* 0x000fc80000011600 */
[----:B------:R-:W-:-:S04]  /*7d90*/  LOP3.LUT R2, R2, R3, RZ, 0xfc, !PT ;  /* 0x0000000302027212 */ /* 0x000fc800078efcff */
[----:B------:R-:W-:Y:S02]  /*7da0*/  PRMT R0, R2, 0x7610, R0 ;  /* 0x0000761002007816 */ /* 0x000fe40000000000 */
.L_x_16657:
[----:B------:R-:W-:Y:S05]  /*7db0*/  BSYNC B0 ;  /* 0x0000000000007941 */ /* 0x000fea0003800000 */
.L_x_16656:
[----:B------:R-:W-:Y:S01]  /*7dc0*/  STG.E.U8 [R4.64], R0 ;  /* 0x0000000004007986 */ /* 0x000fe2000c101124 */
[----:B------:R-:W-:Y:S05]  /*7dd0*/  EXIT ;  /* 0x000000000000794d */ /* 0x000fea0003800000 */
.L_x_16654:
        /* <DEDUP_REMOVED lines=17> */
.L_x_16661:
[----:B------:R-:W-:-:S04]  /*7ef0*/  LOP3.LUT R0, R7, 0x80000000, RZ, 0xc0, !PT ;  /* 0x8000000007007812 */ /* 0x000fc800078ec0ff */
[----:B------:R-:W-:-:S04]  /*7f00*/  SHF.R.U32.HI R3, RZ, 0x18, R0 ;  /* 0x00000018ff037819 */ /* 0x000fc80000011600 */
[----:B------:R-:W-:-:S04]  /*7f10*/  LOP3.LUT R2, R2, R3, RZ, 0xfc, !PT ;  /* 0x0000000302027212 */ /* 0x000fc800078efcff */
[----:B------:R-:W-:Y:S02]  /*7f20*/  PRMT R0, R2, 0x7610, R0 ;  /* 0x0000761002007816 */ /* 0x000fe40000000000 */
.L_x_16660:
[----:B------:R-:W-:Y:S05]  /*7f30*/  BSYNC B0 ;  /* 0x0000000000007941 */ /* 0x000fea0003800000 */
.L_x_16659:
[----:B------:R-:W-:Y:S01]  /*7f40*/  STG.E.U8 [R4.64], R0 ;  /* 0x0000000004007986 */ /* 0x000fe2000c101124 */
[----:B------:R-:W-:Y:S05]  /*7f50*/  EXIT ;  /* 0x000000000000794d */ /* 0x000fea0003800000 */
.L_x_16653:
        /* <DEDUP_REMOVED lines=22> */
.L_x_16636:
        /* <DEDUP_REMOVED lines=20> */
.L_x_16663:
[----:B------:R-:W-:-:S05]  /*8200*/  SHF.R.S32.HI R3, RZ, 0x1f, R2 ;  /* 0x0000001fff037819 */ /* 0x000fca0000011402 */
[----:B------:R-:W-:Y:S01]  /*8210*/  STG.E.64 [R4.64], R2 ;  /* 0x0000000204007986 */ /* 0x000fe2000c101b24 */
[----:B------:R-:W-:Y:S05]  /*8220*/  EXIT ;  /* 0x000000000000794d */ /* 0x000fea0003800000 */
.L_x_16662:
[----:B------:R-:W-:Y:S01]  /*8230*/  STG.E [R4.64], R2 ;  /* 0x0000000204007986 */ /* 0x000fe2000c101924 */
[----:B------:R-:W-:Y:S05]  /*8240*/  EXIT ;  /* 0x000000000000794d */ /* 0x000fea0003800000 */
.L_x_16664:
        /* <DEDUP_REMOVED lines=11> */
.L_x_22506:


//--------------------- .text._ZN2at6native18elementwise_kernelILi128ELi4EZNS0_22gpu_kernel_impl_nocastIZZZNS0_23logical_not_kernel_cudaERNS_18TensorIteratorBaseEENKUlvE0_clEvENKUlvE9_clEvEUlN3c104HalfEE_EEvS4_RKT_EUliE_EEviT1_ --------------------------
	.section	.text._ZN2at6native18elementwise_kernelILi128ELi4EZNS0_22gpu_kernel_impl_nocastIZZZNS0_23logical_not_kernel_cudaERNS_18TensorIteratorBaseEENKUlvE0_clEvENKUlvE9_clEvEUlN3c104HalfEE_EEvS4_RKT_EUliE_EEviT1_,"ax",@progbits
	.sectioninfo	@"SHI_REGISTERS=12"
	.align	128
        .global         _ZN2at6native18elementwise_kernelILi128ELi4EZNS0_22gpu_kernel_impl_nocastIZZZNS0_23logical_not_kernel_cudaERNS_18TensorIteratorBaseEENKUlvE0_clEvENKUlvE9_clEvEUlN3c104HalfEE_EEvS4_RKT_EUliE_EEviT1_
        .type           _ZN2at6native18elementwise_kernelILi128ELi4EZNS0_22gpu_kernel_impl_nocastIZZZNS0_23logical_not_kernel_cudaERNS_18TensorIteratorBaseEENKUlvE0_clEvENKUlvE9_clEvEUlN3c104HalfEE_EEvS4_RKT_EUliE_EEviT1_,@function
        .size           _ZN2at6native18elementwise_kernelILi128ELi4EZNS0_22gpu_kernel_impl_nocastIZZZNS0_23logical_not_kernel_cudaERNS_18TensorIteratorBaseEENKUlvE0_clEvENKUlvE9_clEvEUlN3c104HalfEE_EEvS4_RKT_EUliE_EEviT1_,(.L_x_22507 - _ZN2at6native18elementwise_kernelILi128ELi4EZNS0_22gpu_kernel_impl_nocastIZZZNS0_23logical_not_kernel_cudaERNS_18TensorIteratorBaseEENKUlvE0_clEvENKUlvE9_clEvEUlN3c104HalfEE_EEvS4_RKT_EUliE_EEviT1_)
        .other          _ZN2at6native18elementwise_kernelILi128ELi4EZNS0_22gpu_kernel_impl_nocastIZZZNS0_23logical_not_kernel_cudaERNS_18TensorIteratorBaseEENKUlvE0_clEvENKUlvE9_clEvEUlN3c104HalfEE_EEvS4_RKT_EUliE_EEviT1_,@"STO_CUDA_ENTRY STV_DEFAULT"
_ZN2at6native18elementwise_kernelILi128ELi4EZNS0_22gpu_kernel_impl_nocastIZZZNS0_23logical_not_kernel_cudaERNS_18TensorIteratorBaseEENKUlvE0_clEvENKUlvE9_clEvEUlN3c104HalfEE_EEvS4_RKT_EUliE_EEviT1_:
.text._ZN2at6native18elementwise_kernelILi128ELi4EZNS0_22gpu_kernel_impl_nocastIZZZNS0_23logical_not_kernel_cudaERNS_18TensorIteratorBaseEENKUlvE0_clEvENKUlvE9_clEvEUlN3c104HalfEE_EEvS4_RKT_EUliE_EEviT1_:
        /* <DEDUP_REMOVED lines=235> */
.L_x_16667:
[----:B------:R-:W-:-:S04]  /*0eb0*/  IADD3 R4, P0, R3, c[0x0][0x368], RZ ;  /* 0x0000da0003047a10 */ /* 0x000fc80007f1e0ff */
[----:B------:R-:W-:-:S05]  /*0ec0*/  IADD3.X R5, RZ, c[0x0][0x36c], RZ, P0, !PT ;  /* 0x0000db00ff057a10 */ /* 0x000fca00007fe4ff */
[----:B------:R-:W2:Y:S01]  /*0ed0*/  LDG.E.U16 R4, [R4.64] ;  /* 0x0000000404047981 */ /* 0x000ea2000c1e1500 */
[----:B------:R-:W-:Y:S02]  /*0ee0*/  IADD3 R2, P1, R2, c[0x0][0x360], RZ ;  /* 0x0000d80002027a10 */ /* 0x000fe40007f3e0ff */
[----:B------:R-:W-:Y:S01]  /*0ef0*/  IADD3 R0, R0, 0x80, RZ ;  /* 0x0000008000007810 */ /* 0x000fe20007ffe0ff */
[----:B--2---:R-:W-:-:S05]  /*0f00*/  HADD2.F32 R3, -RZ, R4.H0_H0 ;  /* 0x20000004ff037230 */ /* 0x004fca0000004100 */
[----:B------:R-:W-:Y:S02]  /*0f10*/  FSETP.NEU.FTZ.AND P0, PT, R3, RZ, PT ;  /* 0x000000ff0300720b */ /* 0x000fe40003f1d000 */
[----:B------:R-:W-:Y:S02]  /*0f20*/  IADD3.X R3, RZ, c[0x0][0x364], RZ, P1, !PT ;  /* 0x0000d900ff037a10 */ /* 0x000fe40000ffe4ff */
[----:B------:R-:W-:-:S05]  /*0f30*/  SEL R7, RZ, 0x1, P0 ;  /* 0x00000001ff077807 */ /* 0x000fca0000000000 */
[----:B------:R0:W-:Y:S04]  /*0f40*/  STG.E.U8 [R2.64], R7 ;  /* 0x0000000702007986 */ /* 0x0001e8000c101104 */
.L_x_16666:
[----:B------:R-:W-:Y:S05]  /*0f50*/  BSYNC B0 ;  /* 0x0000000000007941 */ /* 0x000fea0003800000 */
.L_x_16665:
        /* <DEDUP_REMOVED lines=230> */
.L_x_16670:
[----:B------:R-:W-:-:S04]  /*1dc0*/  IADD3 R4, P0, R3, c[0x0][0x368], RZ ;  /* 0x0000da0003047a10 */ /* 0x000fc80007f1e0ff */
[----:B------:R-:W-:-:S05]  /*1dd0*/  IADD3.X R5, RZ, c[0x0][0x36c], RZ, P0, !PT ;  /* 0x0000db00ff057a10 */ /* 0x000fca00007fe4ff */
[----:B------:R-:W2:Y:S01]  /*1de0*/  LDG.E.U16 R4, [R4.64] ;  /* 0x0000000404047981 */ /* 0x000ea2000c1e1500 */
[----:B------:R-:W-:Y:S02]  /*1df0*/  IADD3 R2, P1, R2, c[0x0][0x360], RZ ;  /* 0x0000d80002027a10 */ /* 0x000fe40007f3e0ff */
[----:B------:R-:W-:Y:S01]  /*1e00*/  IADD3 R0, R0, 0x80, RZ ;  /* 0x0000008000007810 */ /* 0x000fe20007ffe0ff */
[----:B--2---:R-:W-:-:S05]  /*1e10*/  HADD2.F32 R3, -RZ, R4.H0_H0 ;  /* 0x20000004ff037230 */ /* 0x004fca0000004100 */
[----:B------:R-:W-:Y:S01]  /*1e20*/  FSETP.NEU.FTZ.AND P0, PT, R3, RZ, PT ;  /* 0x000000ff0300720b */ /* 0x000fe20003f1d000 */
[----:B------:R-:W-:-:S03]  /*1e30*/  IMAD.X R3, RZ, RZ, c[0x0][0x364], P1 ;  /* 0x0000d900ff037624 */ /* 0x000fc600008e06ff */
[----:B------:R-:W-:Y:S02]  /*1e40*/  SEL R7, RZ, 0x1, P0 ;  /* 0x00000001ff077807 */ /* 0x000fe40000000000 */
        /* <DEDUP_REMOVED lines=230> */
.L_x_16671:
        /* <DEDUP_REMOVED lines=8> */
[----:B------:R-:W-:-:S05]  /*2d30*/  SEL R7, RZ, 0x1, P0 ;  /* 0x00000001ff077807 */ /* 0x000fca0000000000 */
[----:B------:R0:W-:Y:S04]  /*2d40*/  STG.E.U8 [R2.64], R7 ;  /* 0x0000000702007986 */ /* 0x0001e8000c101104 */
.L_x_16669:
[----:B------:R-:W-:Y:S05]  /*2d50*/  BSYNC B0 ;  /* 0x0000000000007941 */ /* 0x000fea0003800000 */
.L_x_16668:
        /* <DEDUP_REMOVED lines=229> */
.L_x_16672:
[----:B------:R-:W-:-:S04]  /*3bb0*/  IADD3 R4, P0, R3, c[0x0][0x368], RZ ;  /* 0x0000da0003047a10 */ /* 0x000fc80007f1e0ff */
[----:B------:R-:W-:-:S05]  /*3bc0*/  IADD3.X R5, RZ, c[0x0][0x36c], RZ, P0, !PT ;  /* 0x0000db00ff057a10 */ /* 0x000fca00007fe4ff */
[----:B------:R-:W2:Y:S01]  /*3bd0*/  LDG.E.U16 R4, [R4.64] ;  /* 0x0000000404047981 */ /* 0x000ea2000c1e1500 */
[----:B------:R-:W-:-:S04]  /*3be0*/  IADD3 R2, P1, R2, c[0x0][0x360], RZ ;  /* 0x0000d80002027a10 */ /* 0x000fc80007f3e0ff */
[----:B------:R-:W-:Y:S01]  /*3bf0*/  IADD3.X R3, RZ, c[0x0][0x364], RZ, P1, !PT ;  /* 0x0000d900ff037a10 */ /* 0x000fe20000ffe4ff */
[----:B--2---:R-:W-:-:S05]  /*3c00*/  HADD2.F32 R0, -RZ, R4.H0_H0 ;  /* 0x20000004ff007230 */ /* 0x004fca0000004100 */
[----:B------:R-:W-:-:S04]  /*3c10*/  FSETP.NEU.FTZ.AND P0, PT, R0, RZ, PT ;  /* 0x000000ff0000720b */ /* 0x000fc80003f1d000 */
[----:B------:R-:W-:-:S05]  /*3c20*/  SEL R7, RZ, 0x1, P0 ;  /* 0x00000001ff077807 */ /* 0x000fca0000000000 */
[----:B------:R-:W-:Y:S01]  /*3c30*/  STG.E.U8 [R2.64], R7 ;  /* 0x0000000702007986 */ /* 0x000fe2000c101104 */
[----:B------:R-:W-:Y:S05]  /*3c40*/  EXIT ;  /* 0x000000000000794d */ /* 0x000fea0003800000 */
.L_x_16673:
        /* <DEDUP_REMOVED lines=11> */
.L_x_22507:


//--------------------- .text._ZN2at6native27unrolled_elementwise_kernelIZZZNS0_23logical_not_kernel_cudaERNS_18TensorIteratorBaseEENKUlvE0_clEvENKUlvE9_clEvEUlN3c104HalfEE_St5arrayIPcLm2EELi4E23TrivialOffsetCalculatorILi1EjESD_NS0_6memory15LoadWithoutCastENSE_16StoreWithoutCastEEEviT_T0_T2_T3_T4_T5_ --------------------------
	.section	.text._ZN2at6native27unrolled_elementwise_kernelIZZZNS0_23logical_not_kernel_cudaERNS_18TensorIteratorBaseEENKUlvE0_clEvENKUlvE9_clEvEUlN3c104HalfEE_St5arrayIPcLm2EELi4E23TrivialOffsetCalculatorILi1EjESD_NS0_6memory15LoadWithoutCastENSE_16StoreWithoutCastEEEviT_T0_T2_T3_T4_T5_,"ax",@progbits
	.sectioninfo	@"SHI_REGISTERS=22"
	.align	128
        .global         _ZN2at6native27unrolled_elementwise_kernelIZZZNS0_23logical_not_kernel_cudaERNS_18TensorIteratorBaseEENKUlvE0_clEvENKUlvE9_clEvEUlN3c104HalfEE_St5arrayIPcLm2EELi4E23TrivialOffsetCalculatorILi1EjESD_NS0_6memory15LoadWithoutCastENSE_16StoreWithoutCastEEEviT_T0_T2_T3_T4_T5_
        .type           _ZN2at6native27unrolled_elementwise_kernelIZZZNS0_23logical_not_kernel_cudaERNS_18TensorIteratorBaseEENKUlvE0_clEvENKUlvE9_clEvEUlN3c104HalfEE_St5arrayIPcLm2EELi4E23TrivialOffsetCalculatorILi1EjESD_NS0_6memory15LoadWithoutCastENSE_16StoreWithoutCastEEEviT_T0_T2_T3_T4_T5_,@function
        .size           _ZN2at6native27unrolled_elementwise_kernelIZZZNS0_23logical_not_kernel_cudaERNS_18TensorIteratorBaseEENKUlvE0_clEvENKUlvE9_clEvEUlN3c104HalfEE_St5arrayIPcLm2EELi4E23TrivialOffsetCalculatorILi1EjESD_NS0_6memory15LoadWithoutCastENSE_16StoreWithoutCastEEEviT_T0_T2_T3_T4_T5_,(.L_x_22508 - _ZN2at6native27unrolled_elementwise_kernelIZZZNS0_23logical_not_kernel_cudaERNS_18TensorIteratorBaseEENKUlvE0_clEvENKUlvE9_clEvEUlN3c104HalfEE_St5arrayIPcLm2EELi4E23TrivialOffsetCalculatorILi1EjESD_NS0_6memory15LoadWithoutCastENSE_16StoreWithoutCastEEEviT_T0_T2_T3_T4_T5_)
        .other          _ZN2at6native27unrolled_elementwise_kernelIZZZNS0_23logical_not_kernel_cudaERNS_18TensorIteratorBaseEENKUlvE0_clEvENKUlvE9_clEvEUlN3c104HalfEE_St5arrayIPcLm2EELi4E23TrivialOffsetCalculatorILi1EjESD_NS0_6memory15LoadWithoutCastENSE_16StoreWithoutCastEEEviT_T0_T2_T3_T4_T5_,@"STO_CUDA_ENTRY STV_DEFAULT"
_ZN2at6native27unrolled_elementwise_kernelIZZZNS0_23logical_not_kernel_cudaERNS_18TensorIteratorBaseEENKUlvE0_clEvENKUlvE9_clEvEUlN3c104HalfEE_St5arrayIPcLm2EELi4E23TrivialOffsetCalculatorILi1EjESD_NS0_6memory15LoadWithoutCastENSE_16StoreWithoutCastEEEviT_T0_T2_T3_T4_T5_:
.text._ZN2at6native27unrolled_elementwise_kernelIZZZNS0_23logical_not_kernel_cudaERNS_18TensorIteratorBaseEENKUlvE0_clEvENKUlvE9_clEvEUlN3c104HalfEE_St5arrayIPcLm2EELi4E23TrivialOffsetCalculatorILi1EjESD_NS0_6memory15LoadWithoutCastENSE_16StoreWithoutCastEEEviT_T0_T2_T3_T4_T5_:
        /* <DEDUP_REMOVED lines=26> */
[----:B------:R-:W4:Y:S01]  /*01a0*/  @!P2 LDG.E.U16 R12, [R8.64] ;  /* 0x00000004080ca981 */ /* 0x000f22000c1e1500 */
[----:B------:R-:W-:-:S04]  /*01b0*/  @!P2 IADD3 R3, R3, 0x80, RZ ;  /* 0x000000800303a810 */ /* 0x000fc80007ffe0ff */
[----:B------:R-:W-:Y:S01]  /*01c0*/  ISETP.GE.AND P1, PT, R3, R2, PT ;  /* 0x000000020300720c */ /* 0x000fe20003f26270 */
[----:B-1----:R-:W-:-:S12]  /*01d0*/  @!P0 IMAD R6, R0, 0x200, R17 ;  /* 0x0000020000068824 */ /* 0x002fd800078e0211 */
[--C-:B------:R-:W-:Y:S02]  /*01e0*/  @!P1 IMAD R13, R0, 0x200, R3.reuse ;  /* 0x00000200000d9824 */ /* 0x100fe400078e0203 */
[----:B------:R-:W-:Y:S01]  /*01f0*/  @!P1 IMAD.MOV.U32 R14, RZ, RZ, 0x2 ;  /* 0x00000002ff0e9424 */ /* 0x000fe200078e00ff */
[----:B------:R-:W-:-:S03]  /*0200*/  PRMT R3, RZ, 0x7610, R3 ;  /* 0x00007610ff037816 */ /* 0x000fc60000000003 */
[----:B0-----:R-:W-:-:S04]  /*0210*/  @!P1 IMAD.WIDE.U32 R4, R13, R14, c[0x0][0x170] ;  /* 0x00005c000d049625 */ /* 0x001fc800078e000e */
[----:B------:R-:W-:Y:S01]  /*0220*/  IMAD.MOV.U32 R13, RZ, RZ, R17 ;  /* 0x000000ffff0d7224 */ /* 0x000fe200078e0011 */
[----:B------:R0:W5:Y:S04]  /*0230*/  @!P1 LDG.E.U16 R3, [R4.64] ;  /* 0x0000000404039981 */ /* 0x000168000c1e1500 */
[C---:B------:R-:W-:Y:S02]  /*0240*/  IADD3 R7, R13.reuse, 0x180, RZ ;  /* 0x000001800d077810 */ /* 0x040fe40007ffe0ff */
[C---:B------:R-:W-:Y:S02]  /*0250*/  IADD3 R19, R13.reuse, 0x80, RZ ;  /* 0x000000800d137810 */ /* 0x040fe40007ffe0ff */
[----:B0-----:R-:W-:Y:S02]  /*0260*/  @!P0 IADD3 R4, P6, R6, c[0x0][0x168], RZ ;  /* 0x00005a0006048a10 */ /* 0x001fe40007fde0ff */
[----:B------:R-:W-:-:S02]  /*0270*/  IADD3 R15, R13, 0x100, RZ ;  /* 0x000001000d0f7810 */ /* 0x000fc40007ffe0ff */
[-C--:B------:R-:W-:Y:S01]  /*0280*/  ISETP.GE.AND P1, PT, R7, R2.reuse, PT ;  /* 0x000000020700720c */ /* 0x080fe20003f26270 */
[----:B------:R-:W-:Y:S01]  /*0290*/  @!P0 IMAD.X R5, RZ, RZ, c[0x0][0x16c], P6 ;  /* 0x00005b00ff058624 */ /* 0x000fe200030e06ff */
[-C--:B------:R-:W-:Y:S02]  /*02a0*/  ISETP.GE.AND P4, PT, R19, R2.reuse, PT ;  /* 0x000000021300720c */ /* 0x080fe40003f86270 */
[----:B------:R-:W-:Y:S01]  /*02b0*/  ISETP.GE.AND P3, PT, R15, R2, PT ;  /* 0x000000020f00720c */ /* 0x000fe20003f66270 */
[----:B------:R-:W-:-:S05]  /*02c0*/  @!P0 IMAD.MOV.U32 R13, RZ, RZ, R19 ;  /* 0x000000ffff0d8224 */ /* 0x000fca00078e0013 */
[----:B------:R-:W-:Y:S01]  /*02d0*/  ISETP.GE.AND P2, PT, R13, R2, PT ;  /* 0x000000020d00720c */ /* 0x000fe20003f46270 */
[----:B------:R-:W-:Y:S01]  /*02e0*/  BSSY B0, `(.L_x_16674) ;  /* 0x0000017000007945 */ /* 0x000fe20003800000 */
[----:B--2---:R-:W-:-:S05]  /*02f0*/  @!P0 HADD2.F32 R11, -RZ, R11.H0_H0 ;  /* 0x2000000bff0b8230 */ /* 0x004fca0000004100 */
[----:B------:R-:W-:-:S04]  /*0300*/  @!P0 FSETP.NEU.FTZ.AND P5, PT, R11, RZ, PT ;  /* 0x000000ff0b00820b */ /* 0x000fc80003fbd000 */
[----:B------:R-:W-:-:S05]  /*0310*/  @!P0 SEL R7, RZ, 0x1, P5 ;  /* 0x00000001ff078807 */ /* 0x000fca0002800000 */
[----:B------:R0:W-:Y:S01]  /*0320*/  @!P0 STG.E.U8 [R4.64], R7 ;  /* 0x0000000704008986 */ /* 0x0001e2000c101104 */
[----:B---3--:R-:W-:-:S05]  /*0330*/  @!P4 HADD2.F32 R10, -RZ, R10.H0_H0 ;  /* 0x2000000aff0ac230 */ /* 0x008fca0000004100 */
[----:B------:R-:W-:Y:S01]  /*0340*/  @!P4 FSETP.NEU.FTZ.AND P5, PT, R10, RZ, PT ;  /* 0x000000ff0a00c20b */ /* 0x000fe20003fbd000 */
[----:B----4-:R-:W-:-:S03]  /*0350*/  @!P3 HADD2.F32 R12, -RZ, R12.H0_H0 ;  /* 0x2000000cff0cb230 */ /* 0x010fc60000004100 */
[----:B------:R-:W-:Y:S02]  /*0360*/  @!P4 SEL R9, RZ, 0x1, P5 ;  /* 0x00000001ff09c807 */ /* 0x000fe40002800000 */
[----:B------:R-:W-:-:S04]  /*0370*/  @!P3 FSETP.NEU.FTZ.AND P6, PT, R12, RZ, PT ;  /* 0x000000ff0c00b20b */ /* 0x000fc80003fdd000 */
[----:B------:R-:W-:Y:S01]  /*0380*/  @!P3 SEL R11, RZ, 0x1, P6 ;  /* 0x00000001ff0bb807 */ /* 0x000fe20003000000 */
        /* <DEDUP_REMOVED lines=12> */
.L_x_16675:
[----:B0-----:R-:W-:Y:S05]  /*0450*/  BSYNC B0 ;  /* 0x0000000000007941 */ /* 0x001fea0003800000 */
.L_x_16674:
[----:B------:R-:W-:Y:S01]  /*0460*/  ISETP.GE.AND P0, PT, R13, R2, PT ;  /* 0x000000020d00720c */ /* 0x000fe20003f06270 */
[----:B-----5:R-:W-:-:S12]  /*0470*/  @!P1 HADD2.F32 R3, -RZ, R3.H0_H0 ;  /* 0x20000003ff039230 */ /* 0x020fd80000004100 */
[----:B------:R-:W-:Y:S05]  /*0480*/  @P0 EXIT ;  /* 0x000000000000094d */ /* 0x000fea0003800000 */
[----:B------:R-:W-:Y:S01]  /*0490*/  IMAD R0, R0, 0x200, R13 ;  /* 0x0000020000007824 */ /* 0x000fe200078e020d */
[----:B------:R-:W-:-:S04]  /*04a0*/  @!P1 FSETP.NEU.FTZ.AND P0, PT, R3, RZ, PT ;  /* 0x000000ff0300920b */ /* 0x000fc80003f1d000 */
[----:B------:R-:W-:Y:S02]  /*04b0*/  IADD3 R2, P2, R0, c[0x0][0x168], RZ ;  /* 0x00005a0000027a10 */ /* 0x000fe40007f5e0ff */
[----:B------:R-:W-:-:S03]  /*04c0*/  @!P1 SEL R5, RZ, 0x1, P0 ;  /* 0x00000001ff059807 */ /* 0x000fc60000000000 */
[----:B------:R-:W-:-:S05]  /*04d0*/  IMAD.X R3, RZ, RZ, c[0x0][0x16c], P2 ;  /* 0x00005b00ff037624 */ /* 0x000fca00010e06ff */
[----:B------:R-:W-:Y:S01]  /*04e0*/  STG.E.U8 [R2.64], R5 ;  /* 0x0000000502007986 */ /* 0x000fe2000c101104 */
[----:B------:R-:W-:Y:S05]  /*04f0*/  EXIT ;  /* 0x000000000000794d */ /* 0x000fea0003800000 */
.L_x_16676:
        /* <DEDUP_REMOVED lines=16> */
.L_x_22508:


//--------------------- .text._ZN2at6native29vectorized_elementwise_kernelILi2EZZZNS0_23logical_not_kernel_cudaERNS_18TensorIteratorBaseEENKUlvE0_clEvENKUlvE9_clEvEUlN3c104HalfEE_St5arrayIPcLm2EEEEviT0_T1_ --------------------------
	.section	.text._ZN2at6native29vectorized_elementwise_kernelILi2EZZZNS0_23logical_not_kernel_cudaERNS_18TensorIteratorBaseEENKUlvE0_clEvENKUlvE9_clEvEUlN3c104HalfEE_St5arrayIPcLm2EEEEviT0_T1_,"ax",@progbits
	.sectioninfo	@"SHI_REGISTERS=26"
	.align	128
        .global         _ZN2at6native29vectorized_elementwise_kernelILi2EZZZNS0_23logical_not_kernel_cudaERNS_18TensorIteratorBaseEENKUlvE0_clEvENKUlvE9_clEvEUlN3c104HalfEE_St5arrayIPcLm2EEEEviT0_T1_
        .type           _ZN2at6native29vectorized_elementwise_kernelILi2EZZZNS0_23logical_not_kernel_cudaERNS_18TensorIteratorBaseEENKUlvE0_clEvENKUlvE9_clEvEUlN3c104HalfEE_St5arrayIPcLm2EEEEviT0_T1_,@function
        .size           _ZN2at6native29vectorized_elementwise_kernelILi2EZZZNS0_23logical_not_kernel_cudaERNS_18TensorIteratorBaseEENKUlvE0_clEvENKUlvE9_clEvEUlN3c104HalfEE_St5arrayIPcLm2EEEEviT0_T1_,(.L_x_22509 - _ZN2at6native29vectorized_elementwise_kernelILi2EZZZNS0_23logical_not_kernel_cudaERNS_18TensorIteratorBaseEENKUlvE0_clEvENKUlvE9_clEvEUlN3c104HalfEE_St5arrayIPcLm2EEEEviT0_T1_)
        .other          _ZN2at6native29vectorized_elementwise_kernelILi2EZZZNS0_23logical_not_kernel_cudaERNS_18TensorIteratorBaseEENKUlvE0_clEvENKUlvE9_clEvEUlN3c104HalfEE_St5arrayIPcLm2EEEEviT0_T1_,@"STO_CUDA_ENTRY STV_DEFAULT"
_ZN2at6native29vectorized_elementwise_kernelILi2EZZZNS0_23logical_not_kernel_cudaERNS_18TensorIteratorBaseEENKUlvE0_clEvENKUlvE9_clEvEUlN3c104HalfEE_St5arrayIPcLm2EEEEviT0_T1_:
.text._ZN2at6native29vectorized_elementwise_kernelILi2EZZZNS0_23logical_not_kernel_cudaERNS_18TensorIteratorBaseEENKUlvE0_clEvENKUlvE9_clEvEUlN3c104HalfEE_St5arrayIPcLm2EEEEviT0_T1_:
        /* <DEDUP_REMOVED lines=14> */
[----:B------:R0:W5:Y:S01]  /*00e0*/  LDG.E R10, [R4.64+0x600] ;  /* 0x00060004040a7981 */ /* 0x000162000c1e1900 */
[----:B------:R-:W-:-:S05]  /*00f0*/  IADD3 R2, P0, R0, c[0x0][0x168], RZ ;  /* 0x00005a0000027a10 */ /* 0x000fca0007f1e0ff */
[----:B------:R-:W-:-:S04]  /*0100*/  IMAD.X R3, RZ, RZ, c[0x0][0x16c], P0 ;  /* 0x00005b00ff037624 */ /* 0x000fc800000e06ff */
[----:B------:R-:W-:Y:S01]  /*0110*/  IMAD.WIDE R2, R11, 0x2, R2 ;  /* 0x000000020b027825 */ /* 0x000fe200078e0202 */
[--C-:B--2---:R-:W-:Y:S02]  /*0120*/  HADD2.F32 R0, -RZ, R6.reuse.H0_H0 ;  /* 0x20000006ff007230 */ /* 0x104fe40000004100 */
[----:B------:R-:W-:Y:S02]  /*0130*/  HADD2.F32 R6, -RZ, R6.H1_H1 ;  /* 0x30000006ff067230 */ /* 0x000fe40000004100 */
[--C-:B---3--:R-:W-:Y:S01]  /*0140*/  HADD2.F32 R7, -RZ, R8.reuse.H0_H0 ;  /* 0x20000008ff077230 */ /* 0x108fe20000004100 */
[----:B------:R-:W-:Y:S01]  /*0150*/  FSETP.NEU.FTZ.AND P6, PT, R0, RZ, PT ;  /* 0x000000ff0000720b */ /* 0x000fe20003fdd000 */
[----:B------:R-:W-:Y:S01]  /*0160*/  HADD2.F32 R0, -RZ, R8.H1_H1 ;  /* 0x30000008ff007230 */ /* 0x000fe20000004100 */
[----:B------:R-:W-:Y:S01]  /*0170*/  FSETP.NEU.FTZ.AND P5, PT, R6, RZ, PT ;  /* 0x000000ff0600720b */ /* 0x000fe20003fbd000 */
[--C-:B----4-:R-:W-:Y:S01]  /*0180*/  HADD2.F32 R6, -RZ, R9.reuse.H0_H0 ;  /* 0x20000009ff067230 */ /* 0x110fe20000004100 */
[----:B------:R-:W-:Y:S01]  /*0190*/  FSETP.NEU.FTZ.AND P4, PT, R7, RZ, PT ;  /* 0x000000ff0700720b */ /* 0x000fe20003f9d000 */
[----:B0-----:R-:W-:Y:S01]  /*01a0*/  HADD2.F32 R4, -RZ, R9.H1_H1 ;  /* 0x30000009ff047230 */ /* 0x001fe20000004100 */
[----:B------:R-:W-:Y:S01]  /*01b0*/  FSETP.NEU.FTZ.AND P3, PT, R0, RZ, PT ;  /* 0x000000ff0000720b */ /* 0x000fe20003f7d000 */
[--C-:B-----5:R-:W-:Y:S01]  /*01c0*/  HADD2.F32 R7, -RZ, R10.reuse.H0_H0 ;  /* 0x2000000aff077230 */ /* 0x120fe20000004100 */
[----:B------:R-:W-:Y:S01]  /*01d0*/  SEL R0, RZ, 0x1, P6 ;  /* 0x00000001ff007807 */ /* 0x000fe20003000000 */
[----:B------:R-:W-:Y:S01]  /*01e0*/  HADD2.F32 R5, -RZ, R10.H1_H1 ;  /* 0x3000000aff057230 */ /* 0x000fe20000004100 */
[----:B------:R-:W-:-:S02]  /*01f0*/  FSETP.NEU.FTZ.AND P2, PT, R6, RZ, PT ;  /* 0x000000ff0600720b */ /* 0x000fc40003f5d000 */
[----:B------:R-:W-:Y:S02]  /*0200*/  FSETP.NEU.FTZ.AND P1, PT, R4, RZ, PT ;  /* 0x000000ff0400720b */ /* 0x000fe40003f3d000 */
[----:B------:R-:W-:Y:S02]  /*0210*/  FSETP.NEU.FTZ.AND P0, PT, R7, RZ, PT ;  /* 0x000000ff0700720b */ /* 0x000fe40003f1d000 */
[----:B------:R-:W-:Y:S02]  /*0220*/  FSETP.NEU.FTZ.AND P6, PT, R5, RZ, PT ;  /* 0x000000ff0500720b */ /* 0x000fe40003fdd000 */
[----:B------:R-:W-:Y:S02]  /*0230*/  SEL R5, RZ, 0x1, P5 ;  /* 0x00000001ff057807 */ /* 0x000fe40002800000 */
[----:B------:R-:W-:Y:S02]  /*0240*/  SEL R4, RZ, 0x1, P4 ;  /* 0x00000001ff047807 */ /* 0x000fe40002000000 */
[----:B------:R-:W-:-:S02]  /*0250*/  SEL R7, RZ, 0x1, P3 ;  /* 0x00000001ff077807 */ /* 0x000fc40001800000 */
[----:B------:R-:W-:Y:S02]  /*0260*/  SEL R6, RZ, 0x1, P2 ;  /* 0x00000001ff067807 */ /* 0x000fe40001000000 */
[----:B------:R-:W-:Y:S02]  /*0270*/  SEL R9, RZ, 0x1, P1 ;  /* 0x00000001ff097807 */ /* 0x000fe40000800000 */
[----:B------:R-:W-:Y:S02]  /*0280*/  SEL R8, RZ, 0x1, P0 ;  /* 0x00000001ff087807 */ /* 0x000fe40000000000 */
[----:B------:R-:W-:Y:S02]  /*0290*/  SEL R11, RZ, 0x1, P6 ;  /* 0x00000001ff0b7807 */ /* 0x000fe40003000000 */
        /* <DEDUP_REMOVED lines=9> */
.L_x_16677:
        /* <DEDUP_REMOVED lines=19> */
[----:B------:R-:W-:Y:S01]  /*0460*/  @!P6 IMAD.WIDE.U32 R18, R18, R19, c[0x0][0x170] ;  /* 0x00005c001212e625 */ /* 0x000fe200078e0013 */
[----:B------:R-:W-:-:S04]  /*0470*/  PRMT R8, RZ, 0x7610, R8 ;  /* 0x00007610ff087816 */ /* 0x000fc80000000008 */
        /* <DEDUP_REMOVED lines=12> */
[----:B------:R-:W-:-:S04]  /*0540*/  @!P2 IMAD.WIDE.U32 R16, R16, R17, c[0x0][0x170] ;  /* 0x00005c001010a625 */ /* 0x000fc800078e0011 */
[----:B------:R-:W-:Y:S01]  /*0550*/  @!P4 IMAD.MOV.U32 R22, RZ, RZ, 0x2 ;  /* 0x00000002ff16c424 */ /* 0x000fe200078e00ff */
[----:B------:R4:W5:Y:S03]  /*0560*/  @!P2 LDG.E.U16 R6, [R16.64] ;  /* 0x000000041006a981 */ /* 0x000966000c1e1500 */
[----:B------:R-:W-:Y:S01]  /*0570*/  @!P5 IMAD.IADD R12, R0, 0x1, R5 ;  /* 0x00000001000cd824 */ /* 0x000fe200078e0205 */
[----:B------:R-:W-:Y:S01]  /*0580*/  @!P5 IADD3 R5, R5, 0x80, RZ ;  /* 0x000000800505d810 */ /* 0x000fe20007ffe0ff */
[----:B-1----:R-:W-:-:S03]  /*0590*/  @!P3 IMAD.WIDE.U32 R18, R11, R20, c[0x0][0x170] ;  /* 0x00005c000b12b625 */ /* 0x002fc600078e0014 */
[----:B------:R-:W-:Y:S01]  /*05a0*/  ISETP.GE.AND P6, PT, R5, R2, PT ;  /* 0x000000020500720c */ /* 0x000fe20003fc6270 */
[----:B------:R-:W-:-:S05]  /*05b0*/  @!P4 IMAD.WIDE.U32 R20, R21, R22, c[0x0][0x170] ;  /* 0x00005c001514c625 */ /* 0x000fca00078e0016 */
[----:B------:R1:W5:Y:S01]  /*05c0*/  @!P4 LDG.E.U16 R8, [R20.64] ;  /* 0x000000041408c981 */ /* 0x000362000c1e1500 */
[----:B------:R-:W-:Y:S01]  /*05d0*/  @!P1 IMAD.MOV.U32 R13, RZ, RZ, 0x2 ;  /* 0x00000002ff0d9424 */ /* 0x000fe200078e00ff */
[----:B------:R-:W-:Y:S01]  /*05e0*/  PRMT R3, RZ, 0x7610, R3 ;  /* 0x00007610ff037816 */ /* 0x000fe20000000003 */
[----:B0-----:R-:W-:Y:S01]  /*05f0*/  @!P5 IMAD.MOV.U32 R15, RZ, RZ, 0x2 ;  /* 0x00000002ff0fd424 */ /* 0x001fe200078e00ff */
[----:B------:R-:W-:-:S03]  /*0600*/  PRMT R14, RZ, 0x7610, R14 ;  /* 0x00007610ff0e7816 */ /* 0x000fc6000000000e */
[----:B------:R-:W-:Y:S01]  /*0610*/  @!P6 IMAD.IADD R22, R0, 0x1, R5 ;  /* 0x000000010016e824 */ /* 0x000fe200078e0205 */
[----:B------:R-:W-:Y:S01]  /*0620*/  PRMT R11, RZ, 0x7610, R11 ;  /* 0x00007610ff0b7816 */ /* 0x000fe2000000000b */
[----:B------:R-:W-:Y:S01]  /*0630*/  @!P6 IMAD.MOV.U32 R23, RZ, RZ, 0x2 ;  /* 0x00000002ff17e424 */ /* 0x000fe200078e00ff */
[----:B------:R0:W5:Y:S01]  /*0640*/  @!P3 LDG.E.U16 R3, [R18.64] ;  /* 0x000000041203b981 */ /* 0x000162000c1e1500 */
[----:B------:R-:W-:-:S04]  /*0650*/  @!P1 IMAD.WIDE.U32 R4, R4, R13, c[0x0][0x170] ;  /* 0x00005c0004049625 */ /* 0x000fc800078e000d */
[----:B------:R-:W-:Y:S01]  /*0660*/  @!P5 IMAD.WIDE.U32 R12, R12, R15, c[0x0][0x170] ;  /* 0x00005c000c0cd625 */ /* 0x000fe200078e000f */
[----:B------:R-:W-:Y:S01]  /*0670*/  PRMT R15, RZ, 0x7610, R15 ;  /* 0x00007610ff0f7816 */ /* 0x000fe2000000000f */
[----:B------:R1:W5:Y:S02]  /*0680*/  @!P1 LDG.E.U16 R14, [R4.64] ;  /* 0x00000004040e9981 */ /* 0x000364000c1e1500 */
[----:B----4-:R-:W-:Y:S02]  /*0690*/  @!P6 IMAD.WIDE.U32 R16, R22, R23, c[0x0][0x170] ;  /* 0x00005c001610e625 */ /* 0x010fe400078e0017 */
[----:B------:R4:W5:Y:S04]  /*06a0*/  @!P5 LDG.E.U16 R11, [R12.64] ;  /* 0x000000040c0bd981 */ /* 0x000968000c1e1500 */
[----:B------:R2:W5:Y:S01]  /*06b0*/  @!P6 LDG.E.U16 R15, [R16.64] ;  /* 0x00000004100fe981 */ /* 0x000562000c1e1500 */
[----:B0-----:R-:W-:-:S04]  /*06c0*/  IADD3 R19, R7, 0x100, RZ ;  /* 0x0000010007137810 */ /* 0x001fc80007ffe0ff */
[-C--:B------:R-:W-:Y:S02]  /*06d0*/  ISETP.GE.AND P5, PT, R19, R2.reuse, PT ;  /* 0x000000021300720c */ /* 0x080fe40003fa6270 */
[C---:B------:R-:W-:Y:S01]  /*06e0*/  IADD3 R19, R7.reuse, 0x180, RZ ;  /* 0x0000018007137810 */ /* 0x040fe20007ffe0ff */
[----:B-1----:R-:W-:Y:S01]  /*06f0*/  @!P0 IMAD.IADD R4, R0, 0x1, R7 ;  /* 0x0000000100048824 */ /* 0x002fe200078e0207 */
[----:B------:R-:W-:Y:S02]  /*0700*/  IADD3 R5, R7, 0x280, RZ ;  /* 0x0000028007057810 */ /* 0x000fe40007ffe0ff */
[-C--:B------:R-:W-:Y:S02]  /*0710*/  ISETP.GE.AND P1, PT, R19, R2.reuse, PT ;  /* 0x000000021300720c */ /* 0x080fe40003f26270 */
[----:B------:R-:W-:Y:S02]  /*0720*/  ISETP.GE.AND P3, PT, R5, R2, PT ;  /* 0x000000020500720c */ /* 0x000fe40003f66270 */
[----:B------:R-:W-:-:S02]  /*0730*/  @!P0 IADD3 R4, P4, R4, c[0x0][0x168], RZ ;  /* 0x00005a0004048a10 */ /* 0x000fc40007f9e0ff */
[C---:B------:R-:W-:Y:S02]  /*0740*/  IADD3 R21, R7.reuse, 0x200, RZ ;  /* 0x0000020007157810 */ /* 0x040fe40007ffe0ff */
[----:B------:R-:W-:Y:S01]  /*0750*/  IADD3 R19, R7, 0x80, RZ ;  /* 0x0000008007137810 */ /* 0x000fe20007ffe0ff */
[----:B------:R-:W-:Y:S01]  /*0760*/  @!P0 IMAD.X R5, RZ, RZ, c[0x0][0x16c], P4 ;  /* 0x00005b00ff058624 */ /* 0x000fe200020e06ff */
[----:B------:R-:W-:Y:S02]  /*0770*/  ISETP.GE.AND P2, PT, R21, R2, PT ;  /* 0x000000021500720c */ /* 0x000fe40003f46270 */
[----:B----4-:R-:W-:Y:S01]  /*0780*/  IADD3 R13, R7, 0x380, RZ ;  /* 0x00000380070d7810 */ /* 0x010fe20007ffe0ff */
[----:B------:R-:W-:Y:S01]  /*0790*/  BSSY B0, `(.L_x_16678) ;  /* 0x000004b000007945 */ /* 0x000fe20003800000 */
[----:B------:R-:W-:Y:S01]  /*07a0*/  BSSY B1, `(.L_x_16679) ;  /* 0x0000043000017945 */ /* 0x000fe20003800000 */
[----:B--2---:R-:W-:-:S05]  /*07b0*/  @!P0 HADD2.F32 R9, -RZ, R9.H0_H0 ;  /* 0x20000009ff098230 */ /* 0x004fca0000004100 */
[----:B------:R-:W-:-:S04]  /*07c0*/  @!P0 FSETP.NEU.FTZ.AND P6, PT, R9, RZ, PT ;  /* 0x000000ff0900820b */ /* 0x000fc80003fdd000 */
[----:B------:R-:W-:Y:S02]  /*07d0*/  @!P0 SEL R17, RZ, 0x1, P6 ;  /* 0x00000001ff118807 */ /* 0x000fe40003000000 */
[----:B------:R-:W-:Y:S01]  /*07e0*/  IADD3 R9, R7, 0x300, RZ ;  /* 0x0000030007097810 */ /* 0x000fe20007ffe0ff */
[----:B------:R-:W-:Y:S02]  /*07f0*/  @!P0 IMAD.MOV.U32 R7, RZ, RZ, R19 ;  /* 0x000000ffff078224 */ /* 0x000fe400078e0013 */
[----:B------:R0:W-:Y:S01]  /*0800*/  @!P0 STG.E.U8 [R4.64], R17 ;  /* 0x0000001104008986 */ /* 0x0001e2000c101104 */
[----:B------:R-:W-:Y:S01]  /*0810*/  ISETP.GE.AND P4, PT, R9, R2, PT ;  /* 0x000000020900720c */ /* 0x000fe20003f86270 */
[----:B---3--:R-:W-:-:S05]  /*0820*/  @!P5 HADD2.F32 R10, -RZ, R10.H0_H0 ;  /* 0x2000000aff0ad230 */ /* 0x008fca0000004100 */
[----:B------:R-:W-:-:S04]  /*0830*/  @!P5 FSETP.NEU.FTZ.AND P6, PT, R10, RZ, PT ;  /* 0x000000ff0a00d20b */ /* 0x000fc80003fdd000 */
[----:B------:R-:W-:Y:S02]  /*0840*/  @!P5 SEL R9, RZ, 0x1, P6 ;  /* 0x00000001ff09d807 */ /* 0x000fe40003000000 */
[-C--:B------:R-:W-:Y:S02]  /*0850*/  ISETP.GE.AND P5, PT, R19, R2.reuse, PT ;  /* 0x000000021300720c */ /* 0x080fe40003fa6270 */
[----:B------:R-:W-:Y:S01]  /*0860*/  ISETP.GE.AND P6, PT, R13, R2, PT ;  /* 0x000000020d00720c */ /* 0x000fe20003fc6270 */
[----:B-----5:R-:W-:-:S05]  /*0870*/  @!P1 HADD2.F32 R6, -RZ, R6.H0_H0 ;  /* 0x20000006ff069230 */ /* 0x020fca0000004100 */
[----:B------:R-:W-:-:S04]  /*0880*/  @!P1 FSETP.NEU.FTZ.AND P0, PT, R6, RZ, PT ;  /* 0x000000ff0600920b */ /* 0x000fc80003f1d000 */
[----:B------:R-:W-:Y:S01]  /*0890*/  @!P1 SEL R13, RZ, 0x1, P0 ;  /* 0x00000001ff0d9807 */ /* 0x000fe20000000000 */
[----:B------:R-:W-:-:S05]  /*08a0*/  @!P3 HADD2.F32 R8, -RZ, R8.H0_H0 ;  /* 0x20000008ff08b230 */ /* 0x000fca0000004100 */
[----:B------:R-:W-:-:S04]  /*08b0*/  @!P3 FSETP.NEU.FTZ.AND P0, PT, R8, RZ, PT ;  /* 0x000000ff0800b20b */ /* 0x000fc80003f1d000 */
[----:B------:R-:W-:Y:S01]  /*08c0*/  @!P3 SEL R19, RZ, 0x1, P0 ;  /* 0x00000001ff13b807 */ /* 0x000fe20000000000 */
[----:B------:R-:W-:Y:S01]  /*08d0*/  @!P2 HADD2.F32 R3, -RZ, R3.H0_H0 ;  /* 0x20000003ff03a230 */ /* 0x000fe20000004100 */
[----:B------:R-:W-:-:S04]  /*08e0*/  ISETP.GE.AND P3, PT, R7, R2, PT ;  /* 0x000000020700720c */ /* 0x000fc80003f66270 */
[----:B------:R-:W-:Y:S01]  /*08f0*/  @!P2 FSETP.NEU.FTZ.AND P1, PT, R3, RZ, PT ;  /* 0x000000ff0300a20b */ /* 0x000fe20003f3d000 */
[----:B------:R-:W-:Y:S02]  /*0900*/  @!P5 HADD2.F32 R14, -RZ, R14.H0_H0 ;  /* 0x2000000eff0ed230 */ /* 0x000fe40000004100 */
[----:B------:R-:W-:Y:S02]  /*0910*/  @!P4 HADD2.F32 R11, -RZ, R11.H0_H0 ;  /* 0x2000000bff0bc230 */ /* 0x000fe40000004100 */
[----:B------:R-:W-:Y:S01]  /*0920*/  @!P6 HADD2.F32 R15, -RZ, R15.H0_H0 ;  /* 0x2000000fff0fe230 */ /* 0x000fe20000004100 */
[----:B0-----:R-:W-:Y:S02]  /*0930*/  @!P2 SEL R17, RZ, 0x1, P1 ;  /* 0x00000001ff11a807 */ /* 0x001fe40000800000 */
[----:B------:R-:W-:Y:S02]  /*0940*/  @!P5 FSETP.NEU.FTZ.AND P2, PT, R14, RZ, PT ;  /* 0x000000ff0e00d20b */ /* 0x000fe40003f5d000 */
[----:B------:R-:W-:-:S02]  /*0950*/  @!P4 FSETP.NEU.FTZ.AND P1, PT, R11, RZ, PT ;  /* 0x000000ff0b00c20b */ /* 0x000fc40003f3d000 */
[----:B------:R-:W-:Y:S02]  /*0960*/  @!P6 FSETP.NEU.FTZ.AND P0, PT, R15, RZ, PT ;  /* 0x000000ff0f00e20b */ /* 0x000fe40003f1d000 */
[----:B------:R-:W-:Y:S02]  /*0970*/  @!P5 SEL R11, RZ, 0x1, P2 ;  /* 0x00000001ff0bd807 */ /* 0x000fe40001000000 */
        /* <DEDUP_REMOVED lines=15> */
.L_x_16680:
[----:B------:R-:W-:-:S13]  /*0a70*/  ISETP.GE.AND P0, PT, R7, R2, PT ;  /* 0x000000020700720c */ /* 0x000fda0003f06270 */
[----:B------:R-:W-:Y:S05]  /*0a80*/  @P0 BRA `(.L_x_16682) ;  /* 0x000000c000000947 */ /* 0x000fea0003800000 */
[----:B0-----:R-:W-:Y:S01]  /*0a90*/  IMAD.IADD R4, R0, 0x1, R7 ;  /* 0x0000000100047824 */ /* 0x001fe200078e0207 */
[----:B------:R-:W-:-:S04]  /*0aa0*/  IADD3 R7, R7, 0x80, RZ ;  /* 0x0000008007077810 */ /* 0x000fc80007ffe0ff */
[----:B------:R-:W-:-:S05]  /*0ab0*/  IADD3 R4, P0, R4, c[0x0][0x168], RZ ;  /* 0x00005a0004047a10 */ /* 0x000fca0007f1e0ff */
[----:B------:R-:W-:-:S05]  /*0ac0*/  IMAD.X R5, RZ, RZ, c[0x0][0x16c], P0 ;  /* 0x00005b00ff057624 */ /* 0x000fca00000e06ff */
[----:B------:R0:W-:Y:S03]  /*0ad0*/  STG.E.U8 [R4.64], R13 ;  /* 0x0000000d04007986 */ /* 0x0001e6000c101104 */
.L_x_16681:
[----:B------:R-:W-:-:S13]  /*0ae0*/  ISETP.GE.AND P0, PT, R7, R2, PT ;  /* 0x000000020700720c */ /* 0x000fda0003f06270 */
[----:B------:R-:W-:Y:S05]  /*0af0*/  @P0 BRA `(.L_x_16683) ;  /* 0x000000d000000947 */ /* 0x000fea0003800000 */
[----:B0-----:R-:W-:Y:S01]  /*0b00*/  IMAD.IADD R4, R0, 0x1, R7 ;  /* 0x0000000100047824 */ /* 0x001fe200078e0207 */
[----:B------:R-:W-:-:S04]  /*0b10*/  IADD3 R7, R7, 0x80, RZ ;  /* 0x0000008007077810 */ /* 0x000fc80007ffe0ff */
[----:B------:R-:W-:-:S05]  /*0b20*/  IADD3 R4, P0, R4, c[0x0][0x168], RZ ;  /* 0x00005a0004047a10 */ /* 0x000fca0007f1e0ff */
[----:B------:R-:W-:-:S05]  /*0b30*/  IMAD.X R5, RZ, RZ, c[0x0][0x16c], P0 ;  /* 0x00005b00ff057624 */ /* 0x000fca00000e06ff */
[----:B------:R0:W-:Y:S03]  /*0b40*/  STG.E.U8 [R4.64], R17 ;  /* 0x0000001104007986 */ /* 0x0001e6000c101104 */
.L_x_16682:
        /* <DEDUP_REMOVED lines=8> */
.L_x_16683:
[----:B------:R-:W-:Y:S05]  /*0bd0*/  BSYNC B1 ;  /* 0x0000000000017941 */ /* 0x000fea0003800000 */
.L_x_16679:
[----:B------:R-:W-:-:S13]  /*0be0*/  ISETP.GE.AND P0, PT, R7, R2, PT ;  /* 0x000000020700720c */ /* 0x000fda0003f06270 */
[----:B0-----:R-:W-:Y:S01]  /*0bf0*/  @!P0 IMAD.IADD R4, R0, 0x1, R7 ;  /* 0x0000000100048824 */ /* 0x001fe200078e0207 */
[----:B------:R-:W-:-:S04]  /*0c00*/  @!P0 IADD3 R7, R7, 0x80, RZ ;  /* 0x0000008007078810 */ /* 0x000fc80007ffe0ff */
[----:B------:R-:W-:-:S05]  /*0c10*/  @!P0 IADD3 R4, P1, R4, c[0x0][0x168], RZ ;  /* 0x00005a0004048a10 */ /* 0x000fca0007f3e0ff */
[----:B------:R-:W-:-:S05]  /*0c20*/  @!P0 IMAD.X R5, RZ, RZ, c[0x0][0x16c], P1 ;  /* 0x00005b00ff058624 */ /* 0x000fca00008e06ff */
[----:B------:R0:W-:Y:S03]  /*0c30*/  @!P0 STG.E.U8 [R4.64], R15 ;  /* 0x0000000f04008986 */ /* 0x0001e6000c101104 */
.L_x_16684:
[----:B------:R-:W-:Y:S05]  /*0c40*/  BSYNC B0 ;  /* 0x0000000000007941 */ /* 0x000fea0003800000 */
.L_x_16678:
        /* <DEDUP_REMOVED lines=8> */
.L_x_16685:
        /* <DEDUP_REMOVED lines=11> */
.L_x_22509:


//--------------------- .text._ZN2at6native29vectorized_elementwise_kernelILi4EZZZNS0_23logical_not_kernel_cudaERNS_18TensorIteratorBaseEENKUlvE0_clEvENKUlvE9_clEvEUlN3c104HalfEE_St5arrayIPcLm2EEEEviT0_T1_ --------------------------
	.section	.text._ZN2at6native29vectorized_elementwise_kernelILi4EZZZNS0_23logical_not_kernel_cudaERNS_18TensorIteratorBaseEENKUlvE0_clEvENKUlvE9_clEvEUlN3c104HalfEE_St5arrayIPcLm2EEEEviT0_T1_,"ax",@progbits
	.sectioninfo	@"SHI_REGISTERS=26"
	.align	128
        .global         _ZN2at6native29vectorized_elementwise_kernelILi4EZZZNS0_23logical_not_kernel_cudaERNS_18TensorIteratorBaseEENKUlvE0_clEvENKUlvE9_clEvEUlN3c104HalfEE_St5arrayIPcLm2EEEEviT0_T1_
        .type           _ZN2at6native29vectorized_elementwise_kernelILi4EZZZNS0_23logical_not_kernel_cudaERNS_18TensorIteratorBaseEENKUlvE0_clEvENKUlvE9_clEvEUlN3c104HalfEE_St5arrayIPcLm2EEEEviT0_T1_,@function
        .size           _ZN2at6native29vectorized_elementwise_kernelILi4EZZZNS0_23logical_not_kernel_cudaERNS_18TensorIteratorBaseEENKUlvE0_clEvENKUlvE9_clEvEUlN3c104HalfEE_St5arrayIPcLm2EEEEviT0_T1_,(.L_x_22510 - _ZN2at6native29vectorized_elementwise_kernelILi4EZZZNS0_23logical_not_kernel_cudaERNS_18TensorIteratorBaseEENKUlvE0_clEvENKUlvE9_clEvEUlN3c104HalfEE_St5arrayIPcLm2EEEEviT0_T1_)
        .other          _ZN2at6native29vectorized_elementwise_kernelILi4EZZZNS0_23logical_not_kernel_cudaERNS_18TensorIteratorBaseEENKUlvE0_clEvENKUlvE9_clEvEUlN3c104HalfEE_St5arrayIPcLm2EEEEviT0_T1_,@"STO_CUDA_ENTRY STV_DEFAULT"
_ZN2at6native29vectorized_elementwise_kernelILi4EZZZNS0_23logical_not_kernel_cudaERNS_18TensorIteratorBaseEENKUlvE0_clEvENKUlvE9_clEvEUlN3c104HalfEE_St5arrayIPcLm2EEEEviT0_T1_:
.text._ZN2at6native29vectorized_elementwise_kernelILi4EZZZNS0_23logical_not_kernel_cudaERNS_18TensorIteratorBaseEENKUlvE0_clEvENKUlvE9_clEvEUlN3c104HalfEE_St5arrayIPcLm2EEEEviT0_T1_:
        /* <DEDUP_REMOVED lines=16> */
[----:B------:R-:W-:Y:S01]  /*0100*/  FSETP.NEU.FTZ.AND P1, PT, R5, RZ, PT ;  /* 0x000000ff0500720b */ /* 0x000fe20003f3d000 */
[----:B------:R-:W-:Y:S01]  /*0110*/  HADD2.F32 R2, -RZ, R2.H1_H1 ;  /* 0x30000002ff027230 */ /* 0x000fe20000004100 */
[----:B------:R-:W-:Y:S01]  /*0120*/  FSETP.NEU.FTZ.AND P2, PT, R8, RZ, PT ;  /* 0x000000ff0800720b */ /* 0x000fe20003f5d000 */
[----:B------:R-:W-:Y:S01]  /*0130*/  HADD2.F32 R9, -RZ, R11.H0_H0 ;  /* 0x2000000bff097230 */ /* 0x000fe20000004100 */
[----:B------:R-:W-:Y:S01]  /*0140*/  FSETP.NEU.FTZ.AND P3, PT, R10, RZ, PT ;  /* 0x000000ff0a00720b */ /* 0x000fe20003f7d000 */
[----:B------:R-:W-:Y:S01]  /*0150*/  HADD2.F32 R10, -RZ, R3.H0_H0 ;  /* 0x20000003ff0a7230 */ /* 0x000fe20000004100 */
[----:B------:R-:W-:Y:S01]  /*0160*/  FSETP.NEU.FTZ.AND P4, PT, R2, RZ, PT ;  /* 0x000000ff0200720b */ /* 0x000fe20003f9d000 */
[----:B------:R-:W-:Y:S01]  /*0170*/  HADD2.F32 R8, -RZ, R11.H1_H1 ;  /* 0x3000000bff087230 */ /* 0x000fe20000004100 */
[----:B------:R-:W-:Y:S01]  /*0180*/  SEL R2, RZ, 0x1, P1 ;  /* 0x00000001ff027807 */ /* 0x000fe20000800000 */
[----:B------:R-:W-:Y:S01]  /*0190*/  HADD2.F32 R3, -RZ, R3.H1_H1 ;  /* 0x30000003ff037230 */ /* 0x000fe20000004100 */
[----:B------:R-:W-:-:S02]  /*01a0*/  SEL R5, RZ, 0x1, P2 ;  /* 0x00000001ff057807 */ /* 0x000fc40001000000 */
[----:B------:R-:W-:Y:S02]  /*01b0*/  FSETP.NEU.FTZ.AND P0, PT, R9, RZ, PT ;  /* 0x000000ff0900720b */ /* 0x000fe40003f1d000 */
[----:B------:R-:W-:Y:S02]  /*01c0*/  SEL R6, RZ, 0x1, P3 ;  /* 0x00000001ff067807 */ /* 0x000fe40001800000 */
[----:B------:R-:W-:Y:S02]  /*01d0*/  SEL R7, RZ, 0x1, P4 ;  /* 0x00000001ff077807 */ /* 0x000fe40002000000 */
[----:B------:R-:W-:Y:S02]  /*01e0*/  FSETP.NEU.FTZ.AND P2, PT, R10, RZ, PT ;  /* 0x000000ff0a00720b */ /* 0x000fe40003f5d000 */
[----:B------:R-:W-:Y:S02]  /*01f0*/  PRMT R9, R5, 0x7604, R2 ;  /* 0x0000760405097816 */ /* 0x000fe40000000002 */
[----:B------:R-:W-:-:S02]  /*0200*/  IADD3 R2, P3, R0, c[0x0][0x168], RZ ;  /* 0x00005a0000027a10 */ /* 0x000fc40007f7e0ff */
[----:B------:R-:W-:Y:S02]  /*0210*/  PRMT R6, R7, 0x7604, R6 ;  /* 0x0000760407067816 */ /* 0x000fe40000000006 */
[----:B------:R-:W-:Y:S02]  /*0220*/  SEL R0, RZ, 0x1, P0 ;  /* 0x00000001ff007807 */ /* 0x000fe40000000000 */
[----:B------:R-:W-:Y:S02]  /*0230*/  SEL R5, RZ, 0x1, P2 ;  /* 0x00000001ff057807 */ /* 0x000fe40001000000 */
[----:B------:R-:W-:Y:S02]  /*0240*/  FSETP.NEU.FTZ.AND P1, PT, R8, RZ, PT ;  /* 0x000000ff0800720b */ /* 0x000fe40003f3d000 */
[----:B------:R-:W-:Y:S01]  /*0250*/  FSETP.NEU.FTZ.AND P0, PT, R3, RZ, PT ;  /* 0x000000ff0300720b */ /* 0x000fe20003f1d000 */
[----:B------:R-:W-:Y:S01]  /*0260*/  IMAD.X R3, RZ, RZ, c[0x0][0x16c], P3 ;  /* 0x00005b00ff037624 */ /* 0x000fe200018e06ff */
[----:B------:R-:W-:-:S02]  /*0270*/  PRMT R9, R0, 0x7054, R9 ;  /* 0x0000705400097816 */ /* 0x000fc40000000009 */
[----:B------:R-:W-:Y:S01]  /*0280*/  PRMT R7, R5, 0x7054, R6 ;  /* 0x0000705405077816 */ /* 0x000fe20000000006 */
[----:B------:R-:W-:Y:S01]  /*0290*/  IMAD.WIDE R4, R4, 0x4, R2 ;  /* 0x0000000404047825 */ /* 0x000fe200078e0202 */
[----:B------:R-:W-:Y:S02]  /*02a0*/  SEL R0, RZ, 0x1, P1 ;  /* 0x00000001ff007807 */ /* 0x000fe40000800000 */
[----:B------:R-:W-:Y:S02]  /*02b0*/  SEL R6, RZ, 0x1, P0 ;  /* 0x00000001ff067807 */ /* 0x000fe40000000000 */
[----:B------:R-:W-:Y:S02]  /*02c0*/  PRMT R9, R0, 0x654, R9 ;  /* 0x0000065400097816 */ /* 0x000fe40000000009 */
[----:B------:R-:W-:-:S03]  /*02d0*/  PRMT R7, R6, 0x654, R7 ;  /* 0x0000065406077816 */ /* 0x000fc60000000007 */
[----:B------:R-:W-:Y:S04]  /*02e0*/  STG.E [R4.64], R9 ;  /* 0x0000000904007986 */ /* 0x000fe8000c101904 */
[----:B------:R-:W-:Y:S01]  /*02f0*/  STG.E [R4.64+0x200], R7 ;  /* 0x0002000704007986 */ /* 0x000fe2000c101904 */
[----:B------:R-:W-:Y:S05]  /*0300*/  EXIT ;  /* 0x000000000000794d */ /* 0x000fea0003800000 */
.L_x_16686:
        /* <DEDUP_REMOVED lines=116> */
.L_x_16689:
[----:B------:R-:W-:-:S13]  /*0a50*/  ISETP.GE.AND P0, PT, R7, R2, PT ;  /* 0x000000020700720c */ /* 0x000fda0003f06270 */
[----:B------:R-:W-:Y:S05]  /*0a60*/  @P0 BRA `(.L_x_16691) ;  /* 0x000000c000000947 */ /* 0x000fea0003800000 */
[----:B0-----:R-:W-:Y:S01]  /*0a70*/  IMAD.IADD R4, R0, 0x1, R7 ;  /* 0x0000000100047824 */ /* 0x001fe200078e0207 */
[----:B------:R-:W-:-:S04]  /*0a80*/  IADD3 R7, R7, 0x80, RZ ;  /* 0x0000008007077810 */ /* 0x000fc80007ffe0ff */
[----:B------:R-:W-:-:S05]  /*0a90*/  IADD3 R4, P0, R4, c[0x0][0x168], RZ ;  /* 0x00005a0004047a10 */ /* 0x000fca0007f1e0ff */
[----:B------:R-:W-:-:S05]  /*0aa0*/  IMAD.X R5, RZ, RZ, c[0x0][0x16c], P0 ;  /* 0x00005b00ff057624 */ /* 0x000fca00000e06ff */
[----:B------:R0:W-:Y:S03]  /*0ab0*/  STG.E.U8 [R4.64], R13 ;  /* 0x0000000d04007986 */ /* 0x0001e6000c101104 */
.L_x_16690:
[----:B------:R-:W-:-:S13]  /*0ac0*/  ISETP.GE.AND P0, PT, R7, R2, PT ;  /* 0x000000020700720c */ /* 0x000fda0003f06270 */
[----:B------:R-:W-:Y:S05]  /*0ad0*/  @P0 BRA `(.L_x_16692) ;  /* 0x000000d000000947 */ /* 0x000fea0003800000 */
[----:B0-----:R-:W-:Y:S01]  /*0ae0*/  IMAD.IADD R4, R0, 0x1, R7 ;  /* 0x0000000100047824 */ /* 0x001fe200078e0207 */
[----:B------:R-:W-:-:S04]  /*0af0*/  IADD3 R7, R7, 0x80, RZ ;  /* 0x0000008007077810 */ /* 0x000fc80007ffe0ff */
[----:B------:R-:W-:-:S05]  /*0b00*/  IADD3 R4, P0, R4, c[0x0][0x168], RZ ;  /* 0x00005a0004047a10 */ /* 0x000fca0007f1e0ff */
[----:B------:R-:W-:-:S05]  /*0b10*/  IMAD.X R5, RZ, RZ, c[0x0][0x16c], P0 ;  /* 0x00005b00ff057624 */ /* 0x000fca00000e06ff */
[----:B------:R0:W-:Y:S03]  /*0b20*/  STG.E.U8 [R4.64], R17 ;  /* 0x0000001104007986 */ /* 0x0001e6000c101104 */
.L_x_16691:
        /* <DEDUP_REMOVED lines=8> */
.L_x_16692:
[----:B------:R-:W-:Y:S05]  /*0bb0*/  BSYNC B1 ;  /* 0x0000000000017941 */ /* 0x000fea0003800000 */
.L_x_16688:
[----:B------:R-:W-:-:S13]  /*0bc0*/  ISETP.GE.AND P0, PT, R7, R2, PT ;  /* 0x000000020700720c */ /* 0x000fda0003f06270 */
[----:B0-----:R-:W-:Y:S01]  /*0bd0*/  @!P0 IMAD.IADD R4, R0, 0x1, R7 ;  /* 0x0000000100048824 */ /* 0x001fe200078e0207 */
[----:B------:R-:W-:-:S04]  /*0be0*/  @!P0 IADD3 R7, R7, 0x80, RZ ;  /* 0x0000008007078810 */ /* 0x000fc80007ffe0ff */
[----:B------:R-:W-:-:S05]  /*0bf0*/  @!P0 IADD3 R4, P1, R4, c[0x0][0x168], RZ ;  /* 0x00005a0004048a10 */ /* 0x000fca0007f3e0ff */
[----:B------:R-:W-:-:S05]  /*0c00*/  @!P0 IMAD.X R5, RZ, RZ, c[0x0][0x16c], P1 ;  /* 0x00005b00ff058624 */ /* 0x000fca00008e06ff */
[----:B------:R0:W-:Y:S03]  /*0c10*/  @!P0 STG.E.U8 [R4.64], R15 ;  /* 0x0000000f04008986 */ /* 0x0001e6000c101104 */
.L_x_16693:
[----:B------:R-:W-:Y:S05]  /*0c20*/  BSYNC B0 ;  /* 0x0000000000007941 */ /* 0x000fea0003800000 */
.L_x_16687:
        /* <DEDUP_REMOVED lines=8> */
.L_x_16694:
        /* <DEDUP_REMOVED lines=13> */
.L_x_22510:


//--------------------- .text._ZN2at6native29vectorized_elementwise_kernelILi8EZZZNS0_23logical_not_kernel_cudaERNS_18TensorIteratorBaseEENKUlvE0_clEvENKUlvE9_clEvEUlN3c104HalfEE_St5arrayIPcLm2EEEEviT0_T1_ --------------------------
	.section	.text._ZN2at6native29vectorized_elementwise_kernelILi8EZZZNS0_23logical_not_kernel_cudaERNS_18TensorIteratorBaseEENKUlvE0_clEvENKUlvE9_clEvEUlN3c104HalfEE_St5arrayIPcLm2EEEEviT0_T1_,"ax",@progbits
	.sectioninfo	@"SHI_REGISTERS=4"
	.align	128
        .global         _ZN2at6native29vectorized_elementwise_kernelILi8EZZZNS0_23logical_not_kernel_cudaERNS_18TensorIteratorBaseEENKUlvE0_clEvENKUlvE9_clEvEUlN3c104HalfEE_St5arrayIPcLm2EEEEviT0_T1_
        .type           _ZN2at6native29vectorized_elementwise_kernelILi8EZZZNS0_23logical_not_kernel_cudaERNS_18TensorIteratorBaseEENKUlvE0_clEvENKUlvE9_clEvEUlN3c104HalfEE_St5arrayIPcLm2EEEEviT0_T1_,@function
        .size           _ZN2at6native29vectorized_elementwise_kernelILi8EZZZNS0_23logical_not_kernel_cudaERNS_18TensorIteratorBaseEENKUlvE0_clEvENKUlvE9_clEvEUlN3c104HalfEE_St5arrayIPcLm2EEEEviT0_T1_,(.L_x_22511 - _ZN2at6native29vectorized_elementwise_kernelILi8EZZZNS0_23logical_not_kernel_cudaERNS_18TensorIteratorBaseEENKUlvE0_clEvENKUlvE9_clEvEUlN3c104HalfEE_St5arrayIPcLm2EEEEviT0_T1_)
        .other          _ZN2at6native29vectorized_elementwise_kernelILi8EZZZNS0_23logical_not_kernel_cudaERNS_18TensorIteratorBaseEENKUlvE0_clEvENKUlvE9_clEvEUlN3c104HalfEE_St5arrayIPcLm2EEEEviT0_T1_,@"STO_CUDA_ENTRY STV_DEFAULT"
_ZN2at6native29vectorized_elementwise_kernelILi8EZZZNS0_23logical_not_kernel_cudaERNS_18TensorIteratorBaseEENKUlvE0_clEvENKUlvE9_clEvEUlN3c104HalfEE_St5arrayIPcLm2EEEEviT0_T1_:
.text._ZN2at6native29vectorized_elementwise_kernelILi8EZZZNS0_23logical_not_kernel_cudaERNS_18TensorIteratorBaseEENKUlvE0_clEvENKUlvE9_clEvEUlN3c104HalfEE_St5arrayIPcLm2EEEEviT0_T1_:
[----:B------:R-:W-:Y:S02]  /*0000*/  MOV R1, c[0x0][0x28] ;  /* 0x00000a0000017a02 */ /* 0x000fe40000000f00 */
[----:B------:R-:W-:Y:S05]  /*0010*/  EXIT ;  /* 0x000000000000794d */ /* 0x000fea0003800000 */
.L_x_16695:
        /* <DEDUP_REMOVED lines=14> */
.L_x_22511:


//--------------------- .text._ZN2at6native18elementwise_kernelILi128ELi4EZNS0_15gpu_kernel_implIZZZNS0_23logical_not_kernel_cudaERNS_18TensorIteratorBaseEENKUlvE0_clEvENKUlvE8_clEvEUlbE_EEvS4_RKT_EUliE_EEviT1_ --------------------------
	.section	.text._ZN2at6native18elementwise_kernelILi128ELi4EZNS0_15gpu_kernel_implIZZZNS0_23logical_not_kernel_cudaERNS_18TensorIteratorBaseEENKUlvE0_clEvENKUlvE8_clEvEUlbE_EEvS4_RKT_EUliE_EEviT1_,"ax",@progbits
	.sectioninfo	@"SHI_REGISTERS=26"
	.align	128
        .global         _ZN2at6native18elementwise_kernelILi128ELi4EZNS0_15gpu_kernel_implIZZZNS0_23logical_not_kernel_cudaERNS_18TensorIteratorBaseEENKUlvE0_clEvENKUlvE8_clEvEUlbE_EEvS4_RKT_EUliE_EEviT1_
        .type           _ZN2at6native18elementwise_kernelILi128ELi4EZNS0_15gpu_kernel_implIZZZNS0_23logical_not_kernel_cudaERNS_18TensorIteratorBaseEENKUlvE0_clEvENKUlvE8_clEvEUlbE_EEvS4_RKT_EUliE_EEviT1_,@function
        .size           _ZN2at6native18elementwise_kernelILi128ELi4EZNS0_15gpu_kernel_implIZZZNS0_23logical_not_kernel_cudaERNS_18TensorIteratorBaseEENKUlvE0_clEvENKUlvE8_clEvEUlbE_EEvS4_RKT_EUliE_EEviT1_,(.L_x_22512 - _ZN2at6native18elementwise_kernelILi128ELi4EZNS0_15gpu_kernel_implIZZZNS0_23logical_not_kernel_cudaERNS_18TensorIteratorBaseEENKUlvE0_clEvENKUlvE8_clEvEUlbE_EEvS4_RKT_EUliE_EEviT1_)
        .other          _ZN2at6native18elementwise_kernelILi128ELi4EZNS0_15gpu_kernel_implIZZZNS0_23logical_not_kernel_cudaERNS_18TensorIteratorBaseEENKUlvE0_clEvENKUlvE8_clEvEUlbE_EEvS4_RKT_EUliE_EEviT1_,@"STO_CUDA_ENTRY STV_DEFAULT"
_ZN2at6native18elementwise_kernelILi128ELi4EZNS0_15gpu_kernel_implIZZZNS0_23logical_not_kernel_cudaERNS_18TensorIteratorBaseEENKUlvE0_clEvENKUlvE8_clEvEUlbE_EEvS4_RKT_EUliE_EEviT1_:
.text._ZN2at6native18elementwise_kernelILi128ELi4EZNS0_15gpu_kernel_implIZZZNS0_23logical_not_kernel_cudaERNS_18TensorIteratorBaseEENKUlvE0_clEvENKUlvE8_clEvEUlbE_EEvS4_RKT_EUliE_EEviT1_:
        /* <DEDUP_REMOVED lines=236> */
.L_x_16698:
        /* <DEDUP_REMOVED lines=19> */
.L_x_16702:
[----:B------:R-:W2:Y:S02]  /*0ff0*/  LDG.E.U8 R2, [R2.64] ;  /* 0x0000002402027981 */ /* 0x000ea4000c1e1100 */
[----:B--2---:R-:W-:Y:S01]  /*1000*/  ISETP.NE.AND P0, PT, R2, RZ, PT ;  /* 0x000000ff0200720c */ /* 0x004fe20003f05270 */
[----:B------:R-:W-:Y:S05]  /*1010*/  BRA `(.L_x_16704) ;  /* 0x00000e0000007947 */ /* 0x000fea0003800000 */
.L_x_16701:
        /* <DEDUP_REMOVED lines=10> */
.L_x_16706:
[----:B------:R-:W2:Y:S02]  /*10c0*/  LDG.E R2, [R2.64] ;  /* 0x0000002402027981 */ /* 0x000ea4000c1e1900 */
[----:B--2---:R-:W-:Y:S01]  /*10d0*/  ISETP.NE.AND P0, PT, R2, RZ, PT ;  /* 0x000000ff0200720c */ /* 0x004fe20003f05270 */
[----:B------:R-:W-:Y:S05]  /*10e0*/  BRA `(.L_x_16704) ;  /* 0x00000d3000007947 */ /* 0x000fea0003800000 */
.L_x_16705:
[----:B------:R-:W2:Y:S02]  /*10f0*/  LDG.E.U16 R2, [R2.64] ;  /* 0x0000002402027981 */ /* 0x000ea4000c1e1500 */
[----:B--2---:R-:W-:Y:S01]  /*1100*/  ISETP.NE.AND P0, PT, R2, RZ, PT ;  /* 0x000000ff0200720c */ /* 0x004fe20003f05270 */
[----:B------:R-:W-:Y:S05]  /*1110*/  BRA `(.L_x_16704) ;  /* 0x00000d0000007947 */ /* 0x000fea0003800000 */
.L_x_16700:
        /* <DEDUP_REMOVED lines=9> */
.L_x_16708:
[----:B------:R-:W2:Y:S02]  /*11b0*/  LDG.E.U16 R0, [R2.64] ;  /* 0x0000002402007981 */ /* 0x000ea4000c1e1500 */
[----:B--2---:R-:W-:-:S05]  /*11c0*/  HADD2.F32 R0, -RZ, R0.H0_H0 ;  /* 0x20000000ff007230 */ /* 0x004fca0000004100 */
[----:B------:R-:W-:Y:S01]  /*11d0*/  FSETP.NEU.FTZ.AND P0, PT, R0, RZ, PT ;  /* 0x000000ff0000720b */ /* 0x000fe20003f1d000 */
[----:B------:R-:W-:Y:S05]  /*11e0*/  BRA `(.L_x_16704) ;  /* 0x00000c3000007947 */ /* 0x000fea0003800000 */
.L_x_16707:
        /* <DEDUP_REMOVED lines=11> */
.L_x_16710:
        /* <DEDUP_REMOVED lines=10> */
.L_x_16709:
[----:B------:R-:W2:Y:S02]  /*1340*/  LDG.E.64 R2, [R2.64] ;  /* 0x0000002402027981 */ /* 0x000ea4000c1e1b00 */
[----:B--2---:R0:W1:Y:S01]  /*1350*/  DSETP.NEU.AND P0, PT, R2, RZ, PT ;  /* 0x000000ff0200722a */ /* 0x0040620003f0d000 */
[----:B------:R-:W-:Y:S05]  /*1360*/  BRA `(.L_x_16704) ;  /* 0x00000ab000007947 */ /* 0x000fea0003800000 */
.L_x_16699:
        /* <DEDUP_REMOVED lines=11> */
.L_x_16713:
[----:B------:R-:W2:Y:S02]  /*1420*/  LDG.E.128 R4, [R2.64] ;  /* 0x0000002402047981 */ /* 0x000ea4000c1e1d00 */
[----:B--2---:R-:W0:-:S06]  /*1430*/  DSETP.NEU.AND P0, PT, R6, RZ, PT ;  /* 0x000000ff0600722a */ /* 0x004e0c0003f0d000 */
[----:B0-----:R0:W1:Y:S01]  /*1440*/  DSETP.NEU.OR P0, PT, R4, RZ, P0 ;  /* 0x000000ff0400722a */ /* 0x001062000070d400 */
[----:B------:R-:W-:Y:S05]  /*1450*/  BRA `(.L_x_16704) ;  /* 0x000009c000007947 */ /* 0x000fea0003800000 */
.L_x_16712:
        /* <DEDUP_REMOVED lines=27> */
.L_x_16715:
        /* <DEDUP_REMOVED lines=14> */
.L_x_16714:
[----:B------:R-:W2:Y:S02]  /*16f0*/  LDG.E.U16 R0, [R2.64] ;  /* 0x0000002402007981 */ /* 0x000ea4000c1e1500 */
[----:B--2---:R-:W-:-:S04]  /*1700*/  PRMT R0, RZ, 0x5410, R0 ;  /* 0x00005410ff007816 */ /* 0x004fc80000000000 */
[----:B------:R-:W-:Y:S01]  /*1710*/  FSETP.NEU.FTZ.AND P0, PT, R0, RZ, PT ;  /* 0x000000ff0000720b */ /* 0x000fe20003f1d000 */
[----:B------:R-:W-:Y:S05]  /*1720*/  BRA `(.L_x_16704) ;  /* 0x000006f000007947 */ /* 0x000fea0003800000 */
.L_x_16711:
        /* <DEDUP_REMOVED lines=11> */
.L_x_16718:
        /* <DEDUP_REMOVED lines=21> */
.L_x_16722:
[----:B------:R-:W-:Y:S05]  /*1930*/  BSYNC B1 ;  /* 0x0000000000017941 */ /* 0x000fea0003800000 */
.L_x_16721:
[----:B------:R-:W-:Y:S01]  /*1940*/  LEA R3, R0, 0x3b800000, 0x17 ;  /* 0x3b80000000037811 */ /* 0x000fe200078eb8ff */
[----:B------:R-:W-:-:S05]  /*1950*/  IMAD.SHL.U32 R0, R2, 0x100000, RZ ;  /* 0x0010000002007824 */ /* 0x000fca00078e00ff */
[----:B------:R-:W-:Y:S02]  /*1960*/  LOP3.LUT R0, R3, R0, R4, 0xfe, !PT ;  /* 0x0000000003007212 */ /* 0x000fe400078efe04 */
.L_x_16720:
[----:B------:R-:W-:Y:S05]  /*1970*/  BSYNC B0 ;  /* 0x0000000000007941 */ /* 0x000fea0003800000 */
.L_x_16719:
[----:B------:R-:W-:Y:S01]  /*1980*/  FSETP.NEU.FTZ.AND P0, PT, R0, RZ, PT ;  /* 0x000000ff0000720b */ /* 0x000fe20003f1d000 */
[----:B------:R-:W-:Y:S05]  /*1990*/  BRA `(.L_x_16704) ;  /* 0x0000048000007947 */ /* 0x000fea0003800000 */
.L_x_16717:
        /* <DEDUP_REMOVED lines=21> */
.L_x_16726:
[----:B------:R-:W-:Y:S05]  /*1af0*/  BSYNC B1 ;  /* 0x0000000000017941 */ /* 0x000fea0003800000 */
.L_x_16725:
[----:B------:R-:W-:Y:S01]  /*1b00*/  LEA R3, R0, 0x37800000, 0x17 ;  /* 0x3780000000037811 */ /* 0x000fe200078eb8ff */
[----:B------:R-:W-:-:S05]  /*1b10*/  IMAD.SHL.U32 R0, R2, 0x200000, RZ ;  /* 0x0020000002007824 */ /* 0x000fca00078e00ff */
[----:B------:R-:W-:Y:S02]  /*1b20*/  LOP3.LUT R0, R3, R0, R4, 0xfe, !PT ;  /* 0x0000000003007212 */ /* 0x000fe400078efe04 */
.L_x_16724:
[----:B------:R-:W-:Y:S05]  /*1b30*/  BSYNC B0 ;  /* 0x0000000000007941 */ /* 0x000fea0003800000 */
.L_x_16723:
[----:B------:R-:W-:Y:S01]  /*1b40*/  FSETP.NEU.FTZ.AND P0, PT, R0, RZ, PT ;  /* 0x000000ff0000720b */ /* 0x000fe20003f1d000 */
[----:B------:R-:W-:Y:S05]  /*1b50*/  BRA `(.L_x_16704) ;  /* 0x000002c000007947 */ /* 0x000fea0003800000 */
.L_x_16716:
        /* <DEDUP_REMOVED lines=14> */
.L_x_16730:
[----:B------:R-:W-:Y:S05]  /*1c40*/  BSYNC B0 ;  /* 0x0000000000007941 */ /* 0x000fea0003800000 */
.L_x_16729:
[----:B------:R-:W-:Y:S01]  /*1c50*/  FSETP.NEU.FTZ.AND P0, PT, R0, RZ, PT ;  /* 0x000000ff0000720b */ /* 0x000fe20003f1d000 */
[----:B------:R-:W-:Y:S05]  /*1c60*/  BRA `(.L_x_16704) ;  /* 0x000001b000007947 */ /* 0x000fea0003800000 */
.L_x_16703:
        /* <DEDUP_REMOVED lines=21> */
.L_x_16728:
[----:B------:R-:W2:Y:S02]  /*1dc0*/  LDG.E.64 R2, [R2.64] ;  /* 0x0000002402027981 */ /* 0x000ea4000c1e1b00 */
[----:B--2---:R-:W-:-:S04]  /*1dd0*/  ISETP.NE.U32.AND P0, PT, R2, RZ, PT ;  /* 0x000000ff0200720c */ /* 0x004fc80003f05070 */
[----:B------:R-:W-:Y:S01]  /*1de0*/  ISETP.NE.AND.EX P0, PT, R3, RZ, PT, P0 ;  /* 0x000000ff0300720c */ /* 0x000fe20003f05300 */
[----:B------:R-:W-:Y:S05]  /*1df0*/  BRA `(.L_x_16704) ;  /* 0x0000002000007947 */ /* 0x000fea0003800000 */
.L_x_16727:
[----:B------:R-:W2:Y:S02]  /*1e00*/  LDG.E R2, [R2.64] ;  /* 0x0000002402027981 */ /* 0x000ea4000c1e1900 */
[----:B--2---:R-:W-:-:S03]  /*1e10*/  ISETP.NE.AND P0, PT, R2, RZ, PT ;  /* 0x000000ff0200720c */ /* 0x004fc60003f05270 */
.L_x_16704:
[----:B0-----:R-:W0:Y:S01]  /*1e20*/  LDC.U8 R3, c[0x0][0x371] ;  /* 0x0000dc40ff037b82 */ /* 0x001e220000000000 */
[----:B-1----:R-:W-:Y:S02]  /*1e30*/  SEL R2, RZ, 0x1, P0 ;  /* 0x00000001ff027807 */ /* 0x002fe40000000000 */
        /* <DEDUP_REMOVED lines=13> */
.L_x_16734:
[----:B------:R0:W-:Y:S01]  /*1f10*/  STG.E.U8 [R16.64], R2 ;  /* 0x0000000210007986 */ /* 0x0001e2000c101124 */
[----:B------:R-:W-:Y:S05]  /*1f20*/  BRA `(.L_x_16736) ;  /* 0x00000d5000007947 */ /* 0x000fea0003800000 */
.L_x_16733:
        /* <DEDUP_REMOVED lines=9> */
.L_x_16738:
[----:B------:R0:W-:Y:S01]  /*1fc0*/  STG.E [R16.64], R2 ;  /* 0x0000000210007986 */ /* 0x0001e2000c101924 */
[----:B------:R-:W-:Y:S05]  /*1fd0*/  BRA `(.L_x_16736) ;  /* 0x00000ca000007947 */ /* 0x000fea0003800000 */
.L_x_16737:
[----:B------:R0:W-:Y:S01]  /*1fe0*/  STG.E.U16 [R16.64], R2 ;  /* 0x0000000210007986 */ /* 0x0001e2000c101524 */
[----:B------:R-:W-:Y:S05]  /*1ff0*/  BRA `(.L_x_16736) ;  /* 0x00000c8000007947 */ /* 0x000fea0003800000 */
.L_x_16732:
        /* <DEDUP_REMOVED lines=9> */
.L_x_16740:
[----:B------:R-:W0:Y:S02]  /*2090*/  I2F.U32 R0, R2 ;  /* 0x0000000200007306 */ /* 0x000e240000201000 */
[----:B0-----:R-:W-:-:S05]  /*20a0*/  F2FP.PACK_AB R0, RZ, R0 ;  /* 0x00000000ff00723e */ /* 0x001fca00000000ff */
[----:B------:R0:W-:Y:S01]  /*20b0*/  STG.E.U16 [R16.64], R0 ;  /* 0x0000000010007986 */ /* 0x0001e2000c101524 */
[----:B------:R-:W-:Y:S05]  /*20c0*/  BRA `(.L_x_16736) ;  /* 0x00000bb000007947 */ /* 0x000fea0003800000 */
.L_x_16739:
        /* <DEDUP_REMOVED lines=10> */
.L_x_16742:
[----:B------:R-:W0:Y:S02]  /*2170*/  I2F.U32 R2, R2 ;  /* 0x0000000200027306 */ /* 0x000e240000201000 */
[----:B0-----:R-:W-:-:S04]  /*2180*/  F2FP.PACK_AB R3, RZ, R2 ;  /* 0x00000002ff03723e */ /* 0x001fc800000000ff */
[----:B------:R-:W-:-:S05]  /*2190*/  PRMT R3, R3, 0x5410, RZ ;  /* 0x0000541003037816 */ /* 0x000fca00000000ff */
[----:B------:R0:W-:Y:S01]  /*21a0*/  STG.E [R16.64], R3 ;  /* 0x0000000310007986 */ /* 0x0001e2000c101924 */
[----:B------:R-:W-:Y:S05]  /*21b0*/  BRA `(.L_x_16736) ;  /* 0x00000ac000007947 */ /* 0x000fea0003800000 */
.L_x_16741:
[----:B------:R-:W0:Y:S02]  /*21c0*/  I2F.F64.U32 R2, R2 ;  /* 0x0000000200027312 */ /* 0x000e240000201800 */
[----:B0-----:R0:W-:Y:S01]  /*21d0*/  STG.E.64 [R16.64], R2 ;  /* 0x0000000210007986 */ /* 0x0011e2000c101b24 */
[----:B------:R-:W-:Y:S05]  /*21e0*/  BRA `(.L_x_16736) ;  /* 0x00000a9000007947 */ /* 0x000fea0003800000 */
.L_x_16731:
        /* <DEDUP_REMOVED lines=10> */
.L_x_16745:
[----:B------:R-:W0:Y:S01]  /*2290*/  I2F.F64.U32 R4, R2 ;  /* 0x0000000200047312 */ /* 0x000e220000201800 */
[----:B------:R-:W-:-:S05]  /*22a0*/  CS2R R6, SRZ ;  /* 0x0000000000067805 */ /* 0x000fca000001ff00 */
[----:B0-----:R0:W-:Y:S01]  /*22b0*/  STG.E.128 [R16.64], R4 ;  /* 0x0000000410007986 */ /* 0x0011e2000c101d24 */
[----:B------:R-:W-:Y:S05]  /*22c0*/  BRA `(.L_x_16736) ;  /* 0x000009b000007947 */ /* 0x000fea0003800000 */
.L_x_16744:
        /* <DEDUP_REMOVED lines=21> */
.L_x_16749:
[----:B------:R-:W-:Y:S05]  /*2420*/  BSYNC B0 ;  /* 0x0000000000007941 */ /* 0x000fea0003800000 */
.L_x_16748:
[----:B------:R-:W-:-:S05]  /*2430*/  LOP3.LUT R3, R0, R3, RZ, 0xfc, !PT ;  /* 0x0000000300037212 */ /* 0x000fca00078efcff */
[----:B------:R0:W-:Y:S01]  /*2440*/  STG.E.U8 [R16.64], R3 ;  /* 0x0000000310007986 */ /* 0x0001e2000c101124 */
[----:B------:R-:W-:Y:S05]  /*2450*/  BRA `(.L_x_16736) ;  /* 0x0000082000007947 */ /* 0x000fea0003800000 */
.L_x_16747:
        /* <DEDUP_REMOVED lines=13> */
.L_x_16751:
[----:B------:R-:W-:Y:S01]  /*2530*/  IMAD.MOV.U32 R0, RZ, RZ, 0x7f ;  /* 0x0000007fff007424 */ /* 0x000fe200078e00ff */
[----:B------:R-:W-:-:S04]  /*2540*/  ISETP.GT.U32.AND P0, PT, R3, 0x7f800000, PT ;  /* 0x7f8000000300780c */ /* 0x000fc80003f04070 */
[----:B------:R-:W-:-:S04]  /*2550*/  SEL R0, R0, 0x7c, P0 ;  /* 0x0000007c00007807 */ /* 0x000fc80000000000 */
.L_x_16752:
[----:B------:R-:W-:Y:S05]  /*2560*/  BSYNC B0 ;  /* 0x0000000000007941 */ /* 0x000fea0003800000 */
.L_x_16750:
[----:B------:R-:W-:-:S04]  /*2570*/  LOP3.LUT R2, R5, 0x80000000, RZ, 0xc0, !PT ;  /* 0x8000000005027812 */ /* 0x000fc800078ec0ff */
[----:B------:R-:W-:-:S04]  /*2580*/  SHF.R.U32.HI R3, RZ, 0x18, R2 ;  /* 0x00000018ff037819 */ /* 0x000fc80000011602 */
[----:B------:R-:W-:-:S05]  /*2590*/  LOP3.LUT R3, R0, R3, RZ, 0xfc, !PT ;  /* 0x0000000300037212 */ /* 0x000fca00078efcff */
[----:B------:R0:W-:Y:S01]  /*25a0*/  STG.E.U8 [R16.64], R3 ;  /* 0x0000000310007986 */ /* 0x0001e2000c101124 */
[----:B------:R-:W-:Y:S05]  /*25b0*/  BRA `(.L_x_16736) ;  /* 0x000006c000007947 */ /* 0x000fea0003800000 */
.L_x_16746:
[----:B------:R-:W0:Y:S02]  /*25c0*/  I2F.U32 R0, R2 ;  /* 0x0000000200007306 */ /* 0x000e240000201000 */
[----:B0-----:R-:W-:-:S05]  /*25d0*/  F2FP.BF16.PACK_AB R0, RZ, R0 ;  /* 0x00000000ff00723e */ /* 0x001fca00000010ff */
[----:B------:R0:W-:Y:S01]  /*25e0*/  STG.E.U16 [R16.64], R0 ;  /* 0x0000000010007986 */ /* 0x0001e2000c101524 */
[----:B------:R-:W-:Y:S05]  /*25f0*/  BRA `(.L_x_16736) ;  /* 0x0000068000007947 */ /* 0x000fea0003800000 */
.L_x_16743:
        /* <DEDUP_REMOVED lines=10> */
.L_x_16755:
        /* <DEDUP_REMOVED lines=17> */
.L_x_16758:
[----:B------:R-:W-:-:S04]  /*27b0*/  LOP3.LUT R2, R5, 0x80000000, RZ, 0xc0, !PT ;  /* 0x8000000005027812 */ /* 0x000fc800078ec0ff */
[----:B------:R-:W-:-:S04]  /*27c0*/  SHF.R.U32.HI R3, RZ, 0x18, R2 ;  /* 0x00000018ff037819 */ /* 0x000fc80000011602 */
[----:B------:R-:W-:-:S04]  /*27d0*/  LOP3.LUT R0, R0, R3, RZ, 0xfc, !PT ;  /* 0x0000000300007212 */ /* 0x000fc800078efcff */
[----:B------:R-:W-:Y:S02]  /*27e0*/  PRMT R8, R0, 0x7610, R8 ;  /* 0x0000761000087816 */ /* 0x000fe40000000008 */
.L_x_16757:
[----:B------:R-:W-:Y:S05]  /*27f0*/  BSYNC B0 ;  /* 0x0000000000007941 */ /* 0x000fea0003800000 */
.L_x_16756:
[----:B------:R0:W-:Y:S01]  /*2800*/  STG.E.U8 [R16.64], R8 ;  /* 0x0000000810007986 */ /* 0x0001e2000c101124 */
[----:B------:R-:W-:Y:S05]  /*2810*/  BRA `(.L_x_16736) ;  /* 0x0000046000007947 */ /* 0x000fea0003800000 */
.L_x_16754:
        /* <DEDUP_REMOVED lines=17> */
.L_x_16761:
[----:B------:R-:W-:-:S04]  /*2930*/  LOP3.LUT R2, R5, 0x80000000, RZ, 0xc0, !PT ;  /* 0x8000000005027812 */ /* 0x000fc800078ec0ff */
[----:B------:R-:W-:-:S04]  /*2940*/  SHF.R.U32.HI R3, RZ, 0x18, R2 ;  /* 0x00000018ff037819 */ /* 0x000fc80000011602 */
[----:B------:R-:W-:-:S04]  /*2950*/  LOP3.LUT R0, R0, R3, RZ, 0xfc, !PT ;  /* 0x0000000300007212 */ /* 0x000fc800078efcff */
[----:B------:R-:W-:Y:S02]  /*2960*/  PRMT R8, R0, 0x7610, R8 ;  /* 0x0000761000087816 */ /* 0x000fe40000000008 */
.L_x_16760:
[----:B------:R-:W-:Y:S05]  /*2970*/  BSYNC B0 ;  /* 0x0000000000007941 */ /* 0x000fea0003800000 */
.L_x_16759:
[----:B------:R0:W-:Y:S01]  /*2980*/  STG.E.U8 [R16.64], R8 ;  /* 0x0000000810007986 */ /* 0x0001e2000c101124 */
[----:B------:R-:W-:Y:S05]  /*2990*/  BRA `(.L_x_16736) ;  /* 0x000002e000007947 */ /* 0x000fea0003800000 */
.L_x_16753:
        /* <DEDUP_REMOVED lines=22> */
.L_x_16735:
        /* <DEDUP_REMOVED lines=20> */
.L_x_16763:
[----:B------:R-:W-:-:S05]  /*2c40*/  IMAD.MOV.U32 R3, RZ, RZ, RZ ;  /* 0x000000ffff037224 */ /* 0x000fca00078e00ff */
[----:B------:R0:W-:Y:S01]  /*2c50*/  STG.E.64 [R16.64], R2 ;  /* 0x0000000210007986 */ /* 0x0001e2000c101b24 */
[----:B------:R-:W-:Y:S05]  /*2c60*/  BRA `(.L_x_16736) ;  /* 0x0000001000007947 */ /* 0x000fea0003800000 */
.L_x_16762:
[----:B------:R0:W-:Y:S02]  /*2c70*/  STG.E [R16.64], R2 ;  /* 0x0000000210007986 */ /* 0x0001e4000c101924 */
.L_x_16736:
[----:B------:R-:W-:-:S05]  /*2c80*/  IMAD R18, R18, 0x200, R23 ;  /* 0x0000020012127824 */ /* 0x000fca00078e0217 */
[----:B------:R-:W-:Y:S02]  /*2c90*/  IADD3 R19, R18, 0x80, RZ ;  /* 0x0000008012137810 */ /* 0x000fe40007ffe0ff */
.L_x_16697:
[----:B------:R-:W-:Y:S05]  /*2ca0*/  BSYNC B6 ;  /* 0x0000000000067941 */ /* 0x000fea0003800000 */
.L_x_16696:
        /* <DEDUP_REMOVED lines=231> */
.L_x_16766:
        /* <DEDUP_REMOVED lines=19> */
.L_x_16770:
[----:B------:R-:W2:Y:S02]  /*3c50*/  LDG.E.U8 R2, [R2.64] ;  /* 0x0000002402027981 */ /* 0x000ea4000c1e1100 */
[----:B--2---:R-:W-:Y:S01]  /*3c60*/  ISETP.NE.AND P0, PT, R2, RZ, PT ;  /* 0x000000ff0200720c */ /* 0x004fe20003f05270 */
[----:B------:R-:W-:Y:S05]  /*3c70*/  BRA `(.L_x_16772) ;  /* 0x00000e0000007947 */ /* 0x000fea0003800000 */
.L_x_16769:
        /* <DEDUP_REMOVED lines=10> */
.L_x_16774:
[----:B------:R-:W2:Y:S02]  /*3d20*/  LDG.E R2, [R2.64] ;  /* 0x0000002402027981 */ /* 0x000ea4000c1e1900 */
[----:B--2---:R-:W-:Y:S01]  /*3d30*/  ISETP.NE.AND P0, PT, R2, RZ, PT ;  /* 0x000000ff0200720c */ /* 0x004fe20003f05270 */
[----:B------:R-:W-:Y:S05]  /*3d40*/  BRA `(.L_x_16772) ;  /* 0x00000d3000007947 */ /* 0x000fea0003800000 */
.L_x_16773:
[----:B------:R-:W2:Y:S02]  /*3d50*/  LDG.E.U16 R2, [R2.64] ;  /* 0x0000002402027981 */ /* 0x000ea4000c1e1500 */
[----:B--2---:R-:W-:Y:S01]  /*3d60*/  ISETP.NE.AND P0, PT, R2, RZ, PT ;  /* 0x000000ff0200720c */ /* 0x004fe20003f05270 */
[----:B------:R-:W-:Y:S05]  /*3d70*/  BRA `(.L_x_16772) ;  /* 0x00000d0000007947 */ /* 0x000fea0003800000 */
.L_x_16768:
        /* <DEDUP_REMOVED lines=9> */
.L_x_16776:
[----:B------:R-:W2:Y:S02]  /*3e10*/  LDG.E.U16 R0, [R2.64] ;  /* 0x0000002402007981 */ /* 0x000ea4000c1e1500 */
[----:B--2---:R-:W-:-:S05]  /*3e20*/  HADD2.F32 R0, -RZ, R0.H0_H0 ;  /* 0x20000000ff007230 */ /* 0x004fca0000004100 */
[----:B------:R-:W-:Y:S01]  /*3e30*/  FSETP.NEU.FTZ.AND P0, PT, R0, RZ, PT ;  /* 0x000000ff0000720b */ /* 0x000fe20003f1d000 */
[----:B------:R-:W-:Y:S05]  /*3e40*/  BRA `(.L_x_16772) ;  /* 0x00000c3000007947 */ /* 0x000fea0003800000 */
.L_x_16775:
        /* <DEDUP_REMOVED lines=11> */
.L_x_16778:
        /* <DEDUP_REMOVED lines=10> */
.L_x_16777:
[----:B------:R-:W2:Y:S02]  /*3fa0*/  LDG.E.64 R2, [R2.64] ;  /* 0x0000002402027981 */ /* 0x000ea4000c1e1b00 */
[----:B--2---:R0:W1:Y:S01]  /*3fb0*/  DSETP.NEU.AND P0, PT, R2, RZ, PT ;  /* 0x000000ff0200722a */ /* 0x0040620003f0d000 */
[----:B------:R-:W-:Y:S05]  /*3fc0*/  BRA `(.L_x_16772) ;  /* 0x00000ab000007947 */ /* 0x000fea0003800000 */
.L_x_16767:
        /* <DEDUP_REMOVED lines=11> */
.L_x_16781:
[----:B------:R-:W2:Y:S02]  /*4080*/  LDG.E.128 R4, [R2.64] ;  /* 0x0000002402047981 */ /* 0x000ea4000c1e1d00 */
[----:B--2---:R-:W0:-:S06]  /*4090*/  DSETP.NEU.AND P0, PT, R6, RZ, PT ;  /* 0x000000ff0600722a */ /* 0x004e0c0003f0d000 */
[----:B0-----:R0:W1:Y:S01]  /*40a0*/  DSETP.NEU.OR P0, PT, R4, RZ, P0 ;  /* 0x000000ff0400722a */ /* 0x001062000070d400 */
[----:B------:R-:W-:Y:S05]  /*40b0*/  BRA `(.L_x_16772) ;  /* 0x000009c000007947 */ /* 0x000fea0003800000 */
.L_x_16780:
        /* <DEDUP_REMOVED lines=27> */
.L_x_16783:
        /* <DEDUP_REMOVED lines=14> */
.L_x_16782:
[----:B------:R-:W2:Y:S02]  /*4350*/  LDG.E.U16 R0, [R2.64] ;  /* 0x0000002402007981 */ /* 0x000ea4000c1e1500 */
[----:B--2---:R-:W-:-:S04]  /*4360*/  PRMT R0, RZ, 0x5410, R0 ;  /* 0x00005410ff007816 */ /* 0x004fc80000000000 */
[----:B------:R-:W-:Y:S01]  /*4370*/  FSETP.NEU.FTZ.AND P0, PT, R0, RZ, PT ;  /* 0x000000ff0000720b */ /* 0x000fe20003f1d000 */
[----:B------:R-:W-:Y:S05]  /*4380*/  BRA `(.L_x_16772) ;  /* 0x000006f000007947 */ /* 0x000fea0003800000 */
.L_x_16779:
        /* <DEDUP_REMOVED lines=11> */
.L_x_16786:
        /* <DEDUP_REMOVED lines=21> */
.L_x_16790:
[----:B------:R-:W-:Y:S05]  /*4590*/  BSYNC B1 ;  /* 0x0000000000017941 */ /* 0x000fea0003800000 */
.L_x_16789:
[----:B------:R-:W-:Y:S01]  /*45a0*/  LEA R3, R0, 0x3b800000, 0x17 ;  /* 0x3b80000000037811 */ /* 0x000fe200078eb8ff */
[----:B------:R-:W-:-:S05]  /*45b0*/  IMAD.SHL.U32 R0, R2, 0x100000, RZ ;  /* 0x0010000002007824 */ /* 0x000fca00078e00ff */
[----:B------:R-:W-:Y:S02]  /*45c0*/  LOP3.LUT R0, R3, R0, R4, 0xfe, !PT ;  /* 0x0000000003007212 */ /* 0x000fe400078efe04 */
.L_x_16788:
[----:B------:R-:W-:Y:S05]  /*45d0*/  BSYNC B0 ;  /* 0x0000000000007941 */ /* 0x000fea0003800000 */
.L_x_16787:
[----:B------:R-:W-:Y:S01]  /*45e0*/  FSETP.NEU.FTZ.AND P0, PT, R0, RZ, PT ;  /* 0x000000ff0000720b */ /* 0x000fe20003f1d000 */
[----:B------:R-:W-:Y:S05]  /*45f0*/  BRA `(.L_x_16772) ;  /* 0x0000048000007947 */ /* 0x000fea0003800000 */
.L_x_16785:
        /* <DEDUP_REMOVED lines=21> */
.L_x_16794:
[----:B------:R-:W-:Y:S05]  /*4750*/  BSYNC B1 ;  /* 0x0000000000017941 */ /* 0x000fea0003800000 */
.L_x_16793:
[----:B------:R-:W-:Y:S01]  /*4760*/  LEA R3, R0, 0x37800000, 0x17 ;  /* 0x3780000000037811 */ /* 0x000fe200078eb8ff */
[----:B------:R-:W-:-:S05]  /*4770*/  IMAD.SHL.U32 R0, R2, 0x200000, RZ ;  /* 0x0020000002007824 */ /* 0x000fca00078e00ff */
[----:B------:R-:W-:Y:S02]  /*4780*/  LOP3.LUT R0, R3, R0, R4, 0xfe, !PT ;  /* 0x0000000003007212 */ /* 0x000fe400078efe04 */
.L_x_16792:
[----:B------:R-:W-:Y:S05]  /*4790*/  BSYNC B0 ;  /* 0x0000000000007941 */ /* 0x000fea0003800000 */
.L_x_16791:
[----:B------:R-:W-:Y:S01]  /*47a0*/  FSETP.NEU.FTZ.AND P0, PT, R0, RZ, PT ;  /* 0x000000ff0000720b */ /* 0x000fe20003f1d000 */
[----:B------:R-:W-:Y:S05]  /*47b0*/  BRA `(.L_x_16772) ;  /* 0x000002c000007947 */ /* 0x000fea0003800000 */
.L_x_16784:
        /* <DEDUP_REMOVED lines=14> */
.L_x_16798:
[----:B------:R-:W-:Y:S05]  /*48a0*/  BSYNC B0 ;  /* 0x0000000000007941 */ /* 0x000fea0003800000 */
.L_x_16797:
[----:B------:R-:W-:Y:S01]  /*48b0*/  FSETP.NEU.FTZ.AND P0, PT, R0, RZ, PT ;  /* 0x000000ff0000720b */ /* 0x000fe20003f1d000 */
[----:B------:R-:W-:Y:S05]  /*48c0*/  BRA `(.L_x_16772) ;  /* 0x000001b000007947 */ /* 0x000fea0003800000 */
.L_x_16771:
        /* <DEDUP_REMOVED lines=21> */
.L_x_16796:
[----:B------:R-:W2:Y:S02]  /*4a20*/  LDG.E.64 R2, [R2.64] ;  /* 0x0000002402027981 */ /* 0x000ea4000c1e1b00 */
[----:B--2---:R-:W-:-:S04]  /*4a30*/  ISETP.NE.U32.AND P0, PT, R2, RZ, PT ;  /* 0x000000ff0200720c */ /* 0x004fc80003f05070 */
[----:B------:R-:W-:Y:S01]  /*4a40*/  ISETP.NE.AND.EX P0, PT, R3, RZ, PT, P0 ;  /* 0x000000ff0300720c */ /* 0x000fe20003f05300 */
[----:B------:R-:W-:Y:S05]  /*4a50*/  BRA `(.L_x_16772) ;  /* 0x0000002000007947 */ /* 0x000fea0003800000 */
.L_x_16795:
[----:B------:R-:W2:Y:S02]  /*4a60*/  LDG.E R2, [R2.64] ;  /* 0x0000002402027981 */ /* 0x000ea4000c1e1900 */
[----:B--2---:R-:W-:-:S03]  /*4a70*/  ISETP.NE.AND P0, PT, R2, RZ, PT ;  /* 0x000000ff0200720c */ /* 0x004fc60003f05270 */
.L_x_16772:
        /* <DEDUP_REMOVED lines=15> */
.L_x_16802:
[----:B------:R0:W-:Y:S01]  /*4b70*/  STG.E.U8 [R16.64], R2 ;  /* 0x0000000210007986 */ /* 0x0001e2000c101124 */
[----:B------:R-:W-:Y:S05]  /*4b80*/  BRA `(.L_x_16804) ;  /* 0x00000d5000007947 */ /* 0x000fea0003800000 */
.L_x_16801:
        /* <DEDUP_REMOVED lines=9> */
.L_x_16806:
[----:B------:R0:W-:Y:S01]  /*4c20*/  STG.E [R16.64], R2 ;  /* 0x0000000210007986 */ /* 0x0001e2000c101924 */
[----:B------:R-:W-:Y:S05]  /*4c30*/  BRA `(.L_x_16804) ;  /* 0x00000ca000007947 */ /* 0x000fea0003800000 */
.L_x_16805:
[----:B------:R0:W-:Y:S01]  /*4c40*/  STG.E.U16 [R16.64], R2 ;  /* 0x0000000210007986 */ /* 0x0001e2000c101524 */
[----:B------:R-:W-:Y:S05]  /*4c50*/  BRA `(.L_x_16804) ;  /* 0x00000c8000007947 */ /* 0x000fea0003800000 */
.L_x_16800:
        /* <DEDUP_REMOVED lines=9> */
.L_x_16808:
[----:B------:R-:W0:Y:S02]  /*4cf0*/  I2F.U32 R0, R2 ;  /* 0x0000000200007306 */ /* 0x000e240000201000 */
[----:B0-----:R-:W-:-:S05]  /*4d00*/  F2FP.PACK_AB R0, RZ, R0 ;  /* 0x00000000ff00723e */ /* 0x001fca00000000ff */
[----:B------:R0:W-:Y:S01]  /*4d10*/  STG.E.U16 [R16.64], R0 ;  /* 0x0000000010007986 */ /* 0x0001e2000c101524 */
[----:B------:R-:W-:Y:S05]  /*4d20*/  BRA `(.L_x_16804) ;  /* 0x00000bb000007947 */ /* 0x000fea0003800000 */
.L_x_16807:
        /* <DEDUP_REMOVED lines=10> */
.L_x_16810:
[----:B------:R-:W0:Y:S02]  /*4dd0*/  I2F.U32 R2, R2 ;  /* 0x0000000200027306 */ /* 0x000e240000201000 */
[----:B0-----:R-:W-:-:S04]  /*4de0*/  F2FP.PACK_AB R3, RZ, R2 ;  /* 0x00000002ff03723e */ /* 0x001fc800000000ff */
[----:B------:R-:W-:-:S05]  /*4df0*/  PRMT R3, R3, 0x5410, RZ ;  /* 0x0000541003037816 */ /* 0x000fca00000000ff */
[----:B------:R0:W-:Y:S01]  /*4e00*/  STG.E [R16.64], R3 ;  /* 0x0000000310007986 */ /* 0x0001e2000c101924 */
[----:B------:R-:W-:Y:S05]  /*4e10*/  BRA `(.L_x_16804) ;  /* 0x00000ac000007947 */ /* 0x000fea0003800000 */
.L_x_16809:
[----:B------:R-:W0:Y:S02]  /*4e20*/  I2F.F64.U32 R2, R2 ;  /* 0x0000000200027312 */ /* 0x000e240000201800 */
[----:B0-----:R0:W-:Y:S01]  /*4e30*/  STG.E.64 [R16.64], R2 ;  /* 0x0000000210007986 */ /* 0x0011e2000c101b24 */
[----:B------:R-:W-:Y:S05]  /*4e40*/  BRA `(.L_x_16804) ;  /* 0x00000a9000007947 */ /* 0x000fea0003800000 */
.L_x_16799:
        /* <DEDUP_REMOVED lines=10> */
.L_x_16813:
[----:B------:R-:W0:Y:S01]  /*4ef0*/  I2F.F64.U32 R4, R2 ;  /* 0x0000000200047312 */ /* 0x000e220000201800 */
[----:B------:R-:W-:-:S05]  /*4f00*/  CS2R R6, SRZ ;  /* 0x0000000000067805 */ /* 0x000fca000001ff00 */
[----:B0-----:R0:W-:Y:S01]  /*4f10*/  STG.E.128 [R16.64], R4 ;  /* 0x0000000410007986 */ /* 0x0011e2000c101d24 */
[----:B------:R-:W-:Y:S05]  /*4f20*/  BRA `(.L_x_16804) ;  /* 0x000009b000007947 */ /* 0x000fea0003800000 */
.L_x_16812:
        /* <DEDUP_REMOVED lines=21> */
.L_x_16817:
[----:B------:R-:W-:Y:S05]  /*5080*/  BSYNC B0 ;  /* 0x0000000000007941 */ /* 0x000fea0003800000 */
.L_x_16816:
[----:B------:R-:W-:-:S05]  /*5090*/  LOP3.LUT R3, R0, R3, RZ, 0xfc, !PT ;  /* 0x0000000300037212 */ /* 0x000fca00078efcff */
[----:B------:R0:W-:Y:S01]  /*50a0*/  STG.E.U8 [R16.64], R3 ;  /* 0x0000000310007986 */ /* 0x0001e2000c101124 */
[----:B------:R-:W-:Y:S05]  /*50b0*/  BRA `(.L_x_16804) ;  /* 0x0000082000007947 */ /* 0x000fea0003800000 */
.L_x_16815:
        /* <DEDUP_REMOVED lines=13> */
.L_x_16819:
[----:B------:R-:W-:Y:S01]  /*5190*/  IMAD.MOV.U32 R0, RZ, RZ, 0x7f ;  /* 0x0000007fff007424 */ /* 0x000fe200078e00ff */
[----:B------:R-:W-:-:S04]  /*51a0*/  ISETP.GT.U32.AND P0, PT, R3, 0x7f800000, PT ;  /* 0x7f8000000300780c */ /* 0x000fc80003f04070 */
[----:B------:R-:W-:-:S04]  /*51b0*/  SEL R0, R0, 0x7c, P0 ;  /* 0x0000007c00007807 */ /* 0x000fc80000000000 */
.L_x_16820:
[----:B------:R-:W-:Y:S05]  /*51c0*/  BSYNC B0 ;  /* 0x0000000000007941 */ /* 0x000fea0003800000 */
.L_x_16818:
[----:B------:R-:W-:-:S04]  /*51d0*/  LOP3.LUT R2, R5, 0x80000000, RZ, 0xc0, !PT ;  /* 0x8000000005027812 */ /* 0x000fc800078ec0ff */
[----:B------:R-:W-:-:S04]  /*51e0*/  SHF.R.U32.HI R3, RZ, 0x18, R2 ;  /* 0x00000018ff037819 */ /* 0x000fc80000011602 */
[----:B------:R-:W-:-:S05]  /*51f0*/  LOP3.LUT R3, R0, R3, RZ, 0xfc, !PT ;  /* 0x0000000300037212 */ /* 0x000fca00078efcff */
[----:B------:R0:W-:Y:S01]  /*5200*/  STG.E.U8 [R16.64], R3 ;  /* 0x0000000310007986 */ /* 0x0001e2000c101124 */
[----:B------:R-:W-:Y:S05]  /*5210*/  BRA `(.L_x_16804) ;  /* 0x000006c000007947 */ /* 0x000fea0003800000 */
.L_x_16814:
[----:B------:R-:W0:Y:S02]  /*5220*/  I2F.U32 R0, R2 ;  /* 0x0000000200007306 */ /* 0x000e240000201000 */
[----:B0-----:R-:W-:-:S05]  /*5230*/  F2FP.BF16.PACK_AB R0, RZ, R0 ;  /* 0x00000000ff00723e */ /* 0x001fca00000010ff */
[----:B------:R0:W-:Y:S01]  /*5240*/  STG.E.U16 [R16.64], R0 ;  /* 0x0000000010007986 */ /* 0x0001e2000c101524 */
[----:B------:R-:W-:Y:S05]  /*5250*/  BRA `(.L_x_16804) ;  /* 0x0000068000007947 */ /* 0x000fea0003800000 */
.L_x_16811:
        /* <DEDUP_REMOVED lines=10> */
.L_x_16823:
        /* <DEDUP_REMOVED lines=17> */
.L_x_16826:
[----:B------:R-:W-:-:S04]  /*5410*/  LOP3.LUT R2, R5, 0x80000000, RZ, 0xc0, !PT ;  /* 0x8000000005027812 */ /* 0x000fc800078ec0ff */
[----:B------:R-:W-:-:S04]  /*5420*/  SHF.R.U32.HI R3, RZ, 0x18, R2 ;  /* 0x00000018ff037819 */ /* 0x000fc80000011602 */
[----:B------:R-:W-:-:S04]  /*5430*/  LOP3.LUT R0, R0, R3, RZ, 0xfc, !PT ;  /* 0x0000000300007212 */ /* 0x000fc800078efcff */
[----:B------:R-:W-:Y:S02]  /*5440*/  PRMT R8, R0, 0x7610, R8 ;  /* 0x0000761000087816 */ /* 0x000fe40000000008 */
.L_x_16825:
[----:B------:R-:W-:Y:S05]  /*5450*/  BSYNC B0 ;  /* 0x0000000000007941 */ /* 0x000fea0003800000 */
.L_x_16824:
[----:B------:R0:W-:Y:S01]  /*5460*/  STG.E.U8 [R16.64], R8 ;  /* 0x0000000810007986 */ /* 0x0001e2000c101124 */
[----:B------:R-:W-:Y:S05]  /*5470*/  BRA `(.L_x_16804) ;  /* 0x0000046000007947 */ /* 0x000fea0003800000 */
.L_x_16822:
        /* <DEDUP_REMOVED lines=17> */
.L_x_16829:
[----:B------:R-:W-:-:S04]  /*5590*/  LOP3.LUT R2, R5, 0x80000000, RZ, 0xc0, !PT ;  /* 0x8000000005027812 */ /* 0x000fc800078ec0ff */
[----:B------:R-:W-:-:S04]  /*55a0*/  SHF.R.U32.HI R3, RZ, 0x18, R2 ;  /* 0x00000018ff037819 */ /* 0x000fc80000011602 */
[----:B------:R-:W-:-:S04]  /*55b0*/  LOP3.LUT R0, R0, R3, RZ, 0xfc, !PT ;  /* 0x0000000300007212 */ /* 0x000fc800078efcff */
[----:B------:R-:W-:Y:S02]  /*55c0*/  PRMT R8, R0, 0x7610, R8 ;  /* 0x0000761000087816 */ /* 0x000fe40000000008 */
.L_x_16828:
[----:B------:R-:W-:Y:S05]  /*55d0*/  BSYNC B0 ;  /* 0x0000000000007941 */ /* 0x000fea0003800000 */
.L_x_16827:
[----:B------:R0:W-:Y:S01]  /*55e0*/  STG.E.U8 [R16.64], R8 ;  /* 0x0000000810007986 */ /* 0x0001e2000c101124 */
[----:B------:R-:W-:Y:S05]  /*55f0*/  BRA `(.L_x_16804) ;  /* 0x000002e000007947 */ /* 0x000fea0003800000 */
.L_x_16821:
        /* <DEDUP_REMOVED lines=22> */
.L_x_16803:
        /* <DEDUP_REMOVED lines=20> */
.L_x_16831:
[----:B------:R-:W-:-:S05]  /*58a0*/  IMAD.MOV.U32 R3, RZ, RZ, RZ ;  /* 0x000000ffff037224 */ /* 0x000fca00078e00ff */
[----:B------:R0:W-:Y:S01]  /*58b0*/  STG.E.64 [R16.64], R2 ;  /* 0x0000000210007986 */ /* 0x0001e2000c101b24 */
[----:B------:R-:W-:Y:S05]  /*58c0*/  BRA `(.L_x_16804) ;  /* 0x0000001000007947 */ /* 0x000fea0003800000 */
.L_x_16830:
[----:B------:R0:W-:Y:S02]  /*58d0*/  STG.E [R16.64], R2 ;  /* 0x0000000210007986 */ /* 0x0001e4000c101924 */
.L_x_16804:
        /* <DEDUP_REMOVED lines=231> */
.L_x_16832:
        /* <DEDUP_REMOVED lines=19> */
.L_x_16836:
[----:B------:R-:W2:Y:S02]  /*6880*/  LDG.E.U8 R2, [R2.64] ;  /* 0x0000002402027981 */ /* 0x000ea4000c1e1100 */
[----:B--2---:R-:W-:Y:S01]  /*6890*/  ISETP.NE.AND P0, PT, R2, RZ, PT ;  /* 0x000000ff0200720c */ /* 0x004fe20003f05270 */
[----:B------:R-:W-:Y:S05]  /*68a0*/  BRA `(.L_x_16838) ;  /* 0x00000e0000007947 */ /* 0x000fea0003800000 */
.L_x_16835:
        /* <DEDUP_REMOVED lines=10> */
.L_x_16840:
[----:B------:R-:W2:Y:S02]  /*6950*/  LDG.E R2, [R2.64] ;  /* 0x0000002402027981 */ /* 0x000ea4000c1e1900 */
[----:B--2---:R-:W-:Y:S01]  /*6960*/  ISETP.NE.AND P0, PT, R2, RZ, PT ;  /* 0x000000ff0200720c */ /* 0x004fe20003f05270 */
[----:B------:R-:W-:Y:S05]  /*6970*/  BRA `(.L_x_16838) ;  /* 0x00000d3000007947 */ /* 0x000fea0003800000 */
.L_x_16839:
[----:B------:R-:W2:Y:S02]  /*6980*/  LDG.E.U16 R2, [R2.64] ;  /* 0x0000002402027981 */ /* 0x000ea4000c1e1500 */
[----:B--2---:R-:W-:Y:S01]  /*6990*/  ISETP.NE.AND P0, PT, R2, RZ, PT ;  /* 0x000000ff0200720c */ /* 0x004fe20003f05270 */
[----:B------:R-:W-:Y:S05]  /*69a0*/  BRA `(.L_x_16838) ;  /* 0x00000d0000007947 */ /* 0x000fea0003800000 */
.L_x_16834:
        /* <DEDUP_REMOVED lines=9> */
.L_x_16842:
[----:B------:R-:W2:Y:S02]  /*6a40*/  LDG.E.U16 R0, [R2.64] ;  /* 0x0000002402007981 */ /* 0x000ea4000c1e1500 */
[----:B--2---:R-:W-:-:S05]  /*6a50*/  HADD2.F32 R0, -RZ, R0.H0_H0 ;  /* 0x20000000ff007230 */ /* 0x004fca0000004100 */
[----:B------:R-:W-:Y:S01]  /*6a60*/  FSETP.NEU.FTZ.AND P0, PT, R0, RZ, PT ;  /* 0x000000ff0000720b */ /* 0x000fe20003f1d000 */
[----:B------:R-:W-:Y:S05]  /*6a70*/  BRA `(.L_x_16838) ;  /* 0x00000c3000007947 */ /* 0x000fea0003800000 */
.L_x_16841:
        /* <DEDUP_REMOVED lines=11> */
.L_x_16844:
        /* <DEDUP_REMOVED lines=10> */
.L_x_16843:
[----:B------:R-:W2:Y:S02]  /*6bd0*/  LDG.E.64 R2, [R2.64] ;  /* 0x0000002402027981 */ /* 0x000ea4000c1e1b00 */
[----:B--2---:R0:W1:Y:S01]  /*6be0*/  DSETP.NEU.AND P0, PT, R2, RZ, PT ;  /* 0x000000ff0200722a */ /* 0x0040620003f0d000 */
[----:B------:R-:W-:Y:S05]  /*6bf0*/  BRA `(.L_x_16838) ;  /* 0x00000ab000007947 */ /* 0x000fea0003800000 */
.L_x_16833:
        /* <DEDUP_REMOVED lines=11> */
.L_x_16847:
[----:B------:R-:W2:Y:S02]  /*6cb0*/  LDG.E.128 R4, [R2.64] ;  /* 0x0000002402047981 */ /* 0x000ea4000c1e1d00 */
[----:B--2---:R-:W0:-:S06]  /*6cc0*/  DSETP.NEU.AND P0, PT, R6, RZ, PT ;  /* 0x000000ff0600722a */ /* 0x004e0c0003f0d000 */
[----:B0-----:R0:W1:Y:S01]  /*6cd0*/  DSETP.NEU.OR P0, PT, R4, RZ, P0 ;  /* 0x000000ff0400722a */ /* 0x001062000070d400 */
[----:B------:R-:W-:Y:S05]  /*6ce0*/  BRA `(.L_x_16838) ;  /* 0x000009c000007947 */ /* 0x000fea0003800000 */
.L_x_16846:
        /* <DEDUP_REMOVED lines=27> */
.L_x_16849:
        /* <DEDUP_REMOVED lines=14> */
.L_x_16848:
[----:B------:R-:W2:Y:S02]  /*6f80*/  LDG.E.U16 R0, [R2.64] ;  /* 0x0000002402007981 */ /* 0x000ea4000c1e1500 */
[----:B--2---:R-:W-:-:S04]  /*6f90*/  PRMT R0, RZ, 0x5410, R0 ;  /* 0x00005410ff007816 */ /* 0x004fc80000000000 */
[----:B------:R-:W-:Y:S01]  /*6fa0*/  FSETP.NEU.FTZ.AND P0, PT, R0, RZ, PT ;  /* 0x000000ff0000720b */ /* 0x000fe20003f1d000 */
[----:B------:R-:W-:Y:S05]  /*6fb0*/  BRA `(.L_x_16838) ;  /* 0x000006f000007947 */ /* 0x000fea0003800000 */
.L_x_16845:
        /* <DEDUP_REMOVED lines=11> */
.L_x_16852:
        /* <DEDUP_REMOVED lines=21> */
.L_x_16856:
[----:B------:R-:W-:Y:S05]  /*71c0*/  BSYNC B1 ;  /* 0x0000000000017941 */ /* 0x000fea0003800000 */
.L_x_16855:
[----:B------:R-:W-:Y:S01]  /*71d0*/  LEA R3, R0, 0x3b800000, 0x17 ;  /* 0x3b80000000037811 */ /* 0x000fe200078eb8ff */
[----:B------:R-:W-:-:S05]  /*71e0*/  IMAD.SHL.U32 R0, R2, 0x100000, RZ ;  /* 0x0010000002007824 */ /* 0x000fca00078e00ff */
[----:B------:R-:W-:Y:S02]  /*71f0*/  LOP3.LUT R0, R3, R0, R4, 0xfe, !PT ;  /* 0x0000000003007212 */ /* 0x000fe400078efe04 */
.L_x_16854:
[----:B------:R-:W-:Y:S05]  /*7200*/  BSYNC B0 ;  /* 0x0000000000007941 */ /* 0x000fea0003800000 */
.L_x_16853:
[----:B------:R-:W-:Y:S01]  /*7210*/  FSETP.NEU.FTZ.AND P0, PT, R0, RZ, PT ;  /* 0x000000ff0000720b */ /* 0x000fe20003f1d000 */
[----:B------:R-:W-:Y:S05]  /*7220*/  BRA `(.L_x_16838) ;  /* 0x0000048000007947 */ /* 0x000fea0003800000 */
.L_x_16851:
        /* <DEDUP_REMOVED lines=21> */
.L_x_16860:
[----:B------:R-:W-:Y:S05]  /*7380*/  BSYNC B1 ;  /* 0x0000000000017941 */ /* 0x000fea0003800000 */
.L_x_16859:
[----:B------:R-:W-:Y:S01]  /*7390*/  LEA R3, R0, 0x37800000, 0x17 ;  /* 0x3780000000037811 */ /* 0x000fe200078eb8ff */
[----:B------:R-:W-:-:S05]  /*73a0*/  IMAD.SHL.U32 R0, R2, 0x200000, RZ ;  /* 0x0020000002007824 */ /* 0x000fca00078e00ff */
[----:B------:R-:W-:Y:S02]  /*73b0*/  LOP3.LUT R0, R3, R0, R4, 0xfe, !PT ;  /* 0x0000000003007212 */ /* 0x000fe400078efe04 */
.L_x_16858:
[----:B------:R-:W-:Y:S05]  /*73c0*/  BSYNC B0 ;  /* 0x0000000000007941 */ /* 0x000fea0003800000 */
.L_x_16857:
[----:B------:R-:W-:Y:S01]  /*73d0*/  FSETP.NEU.FTZ.AND P0, PT, R0, RZ, PT ;  /* 0x000000ff0000720b */ /* 0x000fe20003f1d000 */
[----:B------:R-:W-:Y:S05]  /*73e0*/  BRA `(.L_x_16838) ;  /* 0x000002c000007947 */ /* 0x000fea0003800000 */
.L_x_16850:
        /* <DEDUP_REMOVED lines=14> */
.L_x_16864:
[----:B------:R-:W-:Y:S05]  /*74d0*/  BSYNC B0 ;  /* 0x0000000000007941 */ /* 0x000fea0003800000 */
.L_x_16863:
[----:B------:R-:W-:Y:S01]  /*74e0*/  FSETP.NEU.FTZ.AND P0, PT, R0, RZ, PT ;  /* 0x000000ff0000720b */ /* 0x000fe20003f1d000 */
[----:B------:R-:W-:Y:S05]  /*74f0*/  BRA `(.L_x_16838) ;  /* 0x000001b000007947 */ /* 0x000fea0003800000 */
.L_x_16837:
        /* <DEDUP_REMOVED lines=21> */
.L_x_16862:
[----:B------:R-:W2:Y:S02]  /*7650*/  LDG.E.64 R2, [R2.64] ;  /* 0x0000002402027981 */ /* 0x000ea4000c1e1b00 */
[----:B--2---:R-:W-:-:S04]  /*7660*/  ISETP.NE.U32.AND P0, PT, R2, RZ, PT ;  /* 0x000000ff0200720c */ /* 0x004fc80003f05070 */
[----:B------:R-:W-:Y:S01]  /*7670*/  ISETP.NE.AND.EX P0, PT, R3, RZ, PT, P0 ;  /* 0x000000ff0300720c */ /* 0x000fe20003f05300 */
[----:B------:R-:W-:Y:S05]  /*7680*/  BRA `(.L_x_16838) ;  /* 0x0000002000007947 */ /* 0x000fea0003800000 */
.L_x_16861:
[----:B------:R-:W2:Y:S02]  /*7690*/  LDG.E R2, [R2.64] ;  /* 0x0000002402027981 */ /* 0x000ea4000c1e1900 */
[----:B--2---:R-:W-:-:S03]  /*76a0*/  ISETP.NE.AND P0, PT, R2, RZ, PT ;  /* 0x000000ff0200720c */ /* 0x004fc60003f05270 */
.L_x_16838:
        /* <DEDUP_REMOVED lines=15> */
.L_x_16868:
[----:B------:R0:W-:Y:S01]  /*77a0*/  STG.E.U8 [R16.64], R2 ;  /* 0x0000000210007986 */ /* 0x0001e2000c101124 */
[----:B------:R-:W-:Y:S05]  /*77b0*/  BRA `(.L_x_16870) ;  /* 0x00000d5000007947 */ /* 0x000fea0003800000 */
.L_x_16867:
        /* <DEDUP_REMOVED lines=9> */
.L_x_16872:
[----:B------:R0:W-:Y:S01]  /*7850*/  STG.E [R16.64], R2 ;  /* 0x0000000210007986 */ /* 0x0001e2000c101924 */
[----:B------:R-:W-:Y:S05]  /*7860*/  BRA `(.L_x_16870) ;  /* 0x00000ca000007947 */ /* 0x000fea0003800000 */
.L_x_16871:
[----:B------:R0:W-:Y:S01]  /*7870*/  STG.E.U16 [R16.64], R2 ;  /* 0x0000000210007986 */ /* 0x0001e2000c101524 */
[----:B------:R-:W-:Y:S05]  /*7880*/  BRA `(.L_x_16870) ;  /* 0x00000c8000007947 */ /* 0x000fea0003800000 */
.L_x_16866:
        /* <DEDUP_REMOVED lines=9> */
.L_x_16874:
[----:B------:R-:W0:Y:S02]  /*7920*/  I2F.U32 R0, R2 ;  /* 0x0000000200007306 */ /* 0x000e240000201000 */
[----:B0-----:R-:W-:-:S05]  /*7930*/  F2FP.PACK_AB R0, RZ, R0 ;  /* 0x00000000ff00723e */ /* 0x001fca00000000ff */
[----:B------:R0:W-:Y:S01]  /*7940*/  STG.E.U16 [R16.64], R0 ;  /* 0x0000000010007986 */ /* 0x0001e2000c101524 */
[----:B------:R-:W-:Y:S05]  /*7950*/  BRA `(.L_x_16870) ;  /* 0x00000bb000007947 */ /* 0x000fea0003800000 */
.L_x_16873:
        /* <DEDUP_REMOVED lines=10> */
.L_x_16876:
[----:B------:R-:W0:Y:S02]  /*7a00*/  I2F.U32 R2, R2 ;  /* 0x0000000200027306 */ /* 0x000e240000201000 */
[----:B0-----:R-:W-:-:S04]  /*7a10*/  F2FP.PACK_AB R3, RZ, R2 ;  /* 0x00000002ff03723e */ /* 0x001fc800000000ff */
[----:B------:R-:W-:-:S05]  /*7a20*/  PRMT R3, R3, 0x5410, RZ ;  /* 0x0000541003037816 */ /* 0x000fca00000000ff */
[----:B------:R0:W-:Y:S01]  /*7a30*/  STG.E [R16.64], R3 ;  /* 0x0000000310007986 */ /* 0x0001e2000c101924 */
[----:B------:R-:W-:Y:S05]  /*7a40*/  BRA `(.L_x_16870) ;  /* 0x00000ac000007947 */ /* 0x000fea0003800000 */
.L_x_16875:
[----:B------:R-:W0:Y:S02]  /*7a50*/  I2F.F64.U32 R2, R2 ;  /* 0x0000000200027312 */ /* 0x000e240000201800 */
[----:B0-----:R0:W-:Y:S01]  /*7a60*/  STG.E.64 [R16.64], R2 ;  /* 0x0000000210007986 */ /* 0x0011e2000c101b24 */
[----:B------:R-:W-:Y:S05]  /*7a70*/  BRA `(.L_x_16870) ;  /* 0x00000a9000007947 */ /* 0x000fea0003800000 */
.L_x_16865:
        /* <DEDUP_REMOVED lines=10> */
.L_x_16879:
[----:B------:R-:W0:Y:S01]  /*7b20*/  I2F.F64.U32 R4, R2 ;  /* 0x0000000200047312 */ /* 0x000e220000201800 */
[----:B------:R-:W-:-:S05]  /*7b30*/  CS2R R6, SRZ ;  /* 0x0000000000067805 */ /* 0x000fca000001ff00 */
[----:B0-----:R0:W-:Y:S01]  /*7b40*/  STG.E.128 [R16.64], R4 ;  /* 0x0000000410007986 */ /* 0x0011e2000c101d24 */
[----:B------:R-:W-:Y:S05]  /*7b50*/  BRA `(.L_x_16870) ;  /* 0x000009b000007947 */ /* 0x000fea0003800000 */
.L_x_16878:
        /* <DEDUP_REMOVED lines=21> */
.L_x_16883:
[----:B------:R-:W-:Y:S05]  /*7cb0*/  BSYNC B0 ;  /* 0x0000000000007941 */ /* 0x000fea0003800000 */
.L_x_16882:
[----:B------:R-:W-:-:S05]  /*7cc0*/  LOP3.LUT R3, R0, R3, RZ, 0xfc, !PT ;  /* 0x0000000300037212 */ /* 0x000fca00078efcff */
[----:B------:R0:W-:Y:S01]  /*7cd0*/  STG.E.U8 [R16.64], R3 ;  /* 0x0000000310007986 */ /* 0x0001e2000c101124 */
[----:B------:R-:W-:Y:S05]  /*7ce0*/  BRA `(.L_x_16870) ;  /* 0x0000082000007947 */ /* 0x000fea0003800000 */
.L_x_16881:
        /* <DEDUP_REMOVED lines=13> */
.L_x_16885:
[----:B------:R-:W-:Y:S01]  /*7dc0*/  IMAD.MOV.U32 R0, RZ, RZ, 0x7f ;  /* 0x0000007fff007424 */ /* 0x000fe200078e00ff */
[----:B------:R-:W-:-:S04]  /*7dd0*/  ISETP.GT.U32.AND P0, PT, R3, 0x7f800000, PT ;  /* 0x7f8000000300780c */ /* 0x000fc80003f04070 */
[----:B------:R-:W-:-:S04]  /*7de0*/  SEL R0, R0, 0x7c, P0 ;  /* 0x0000007c00007807 */ /* 0x000fc80000000000 */
.L_x_16886:
[----:B------:R-:W-:Y:S05]  /*7df0*/  BSYNC B0 ;  /* 0x0000000000007941 */ /* 0x000fea0003800000 */
.L_x_16884:
[----:B------:R-:W-:-:S04]  /*7e00*/  LOP3.LUT R2, R5, 0x80000000, RZ, 0xc0, !PT ;  /* 0x8000000005027812 */ /* 0x000fc800078ec0ff */
[----:B------:R-:W-:-:S04]  /*7e10*/  SHF.R.U32.HI R3, RZ, 0x18, R2 ;  /* 0x00000018ff037819 */ /* 0x000fc80000011602 */
[----:B------:R-:W-:-:S05]  /*7e20*/  LOP3.LUT R3, R0, R3, RZ, 0xfc, !PT ;  /* 0x0000000300037212 */ /* 0x000fca00078efcff */
[----:B------:R0:W-:Y:S01]  /*7e30*/  STG.E.U8 [R16.64], R3 ;  /* 0x0000000310007986 */ /* 0x0001e2000c101124 */
[----:B------:R-:W-:Y:S05]  /*7e40*/  BRA `(.L_x_16870) ;  /* 0x000006c000007947 */ /* 0x000fea0003800000 */
.L_x_16880:
[----:B------:R-:W0:Y:S02]  /*7e50*/  I2F.U32 R0, R2 ;  /* 0x0000000200007306 */ /* 0x000e240000201000 */
[----:B0-----:R-:W-:-:S05]  /*7e60*/  F2FP.BF16.PACK_AB R0, RZ, R0 ;  /* 0x00000000ff00723e */ /* 0x001fca00000010ff */
[----:B------:R0:W-:Y:S01]  /*7e70*/  STG.E.U16 [R16.64], R0 ;  /* 0x0000000010007986 */ /* 0x0001e2000c101524 */
[----:B------:R-:W-:Y:S05]  /*7e80*/  BRA `(.L_x_16870) ;  /* 0x0000068000007947 */ /* 0x000fea0003800000 */
.L_x_16877:
        /* <DEDUP_REMOVED lines=10> */
.L_x_16889:
        /* <DEDUP_REMOVED lines=17> */
.L_x_16892:
[----:B------:R-:W-:-:S04]  /*8040*/  LOP3.LUT R2, R5, 0x80000000, RZ, 0xc0, !PT ;  /* 0x8000000005027812 */ /* 0x000fc800078ec0ff */
[----:B------:R-:W-:-:S04]  /*8050*/  SHF.R.U32.HI R3, RZ, 0x18, R2 ;  /* 0x00000018ff037819 */ /* 0x000fc80000011602 */
[----:B------:R-:W-:-:S04]  /*8060*/  LOP3.LUT R0, R0, R3, RZ, 0xfc, !PT ;  /* 0x0000000300007212 */ /* 0x000fc800078efcff */
[----:B------:R-:W-:Y:S02]  /*8070*/  PRMT R8, R0, 0x7610, R8 ;  /* 0x0000761000087816 */ /* 0x000fe40000000008 */
.L_x_16891:
[----:B------:R-:W-:Y:S05]  /*8080*/  BSYNC B0 ;  /* 0x0000000000007941 */ /* 0x000fea0003800000 */
.L_x_16890:
[----:B------:R0:W-:Y:S01]  /*8090*/  STG.E.U8 [R16.64], R8 ;  /* 0x0000000810007986 */ /* 0x0001e2000c101124 */
[----:B------:R-:W-:Y:S05]  /*80a0*/  BRA `(.L_x_16870) ;  /* 0x0000046000007947 */ /* 0x000fea0003800000 */
.L_x_16888:
        /* <DEDUP_REMOVED lines=17> */
.L_x_16895:
[----:B------:R-:W-:-:S04]  /*81c0*/  LOP3.LUT R2, R5, 0x80000000, RZ, 0xc0, !PT ;  /* 0x8000000005027812 */ /* 0x000fc800078ec0ff */
[----:B------:R-:W-:-:S04]  /*81d0*/  SHF.R.U32.HI R3, RZ, 0x18, R2 ;  /* 0x00000018ff037819 */ /* 0x000fc80000011602 */
[----:B------:R-:W-:-:S04]  /*81e0*/  LOP3.LUT R0, R0, R3, RZ, 0xfc, !PT ;  /* 0x0000000300007212 */ /* 0x000fc800078efcff */
[----:B------:R-:W-:Y:S02]  /*81f0*/  PRMT R8, R0, 0x7610, R8 ;  /* 0x0000761000087816 */ /* 0x000fe40000000008 */
.L_x_16894:
[----:B------:R-:W-:Y:S05]  /*8200*/  BSYNC B0 ;  /* 0x0000000000007941 */ /* 0x000fea0003800000 */
.L_x_16893:
[----:B------:R0:W-:Y:S01]  /*8210*/  STG.E.U8 [R16.64], R8 ;  /* 0x0000000810007986 */ /* 0x0001e2000c101124 */
[----:B------:R-:W-:Y:S05]  /*8220*/  BRA `(.L_x_16870) ;  /* 0x000002e000007947 */ /* 0x000fea0003800000 */
.L_x_16887:
        /* <DEDUP_REMOVED lines=22> */
.L_x_16869:
        /* <DEDUP_REMOVED lines=20> */
.L_x_16897:
[----:B------:R-:W-:-:S05]  /*84d0*/  IMAD.MOV.U32 R3, RZ, RZ, RZ ;  /* 0x000000ffff037224 */ /* 0x000fca00078e00ff */
[----:B------:R0:W-:Y:S01]  /*84e0*/  STG.E.64 [R16.64], R2 ;  /* 0x0000000210007986 */ /* 0x0001e2000c101b24 */
[----:B------:R-:W-:Y:S05]  /*84f0*/  BRA `(.L_x_16870) ;  /* 0x0000001000007947 */ /* 0x000fea0003800000 */
.L_x_16896:
[----:B------:R0:W-:Y:S02]  /*8500*/  STG.E [R16.64], R2 ;  /* 0x0000000210007986 */ /* 0x0001e4000c101924 */
.L_x_16870:
[----:B------:R-:W-:Y:S02]  /*8510*/  IADD3 R19, R19, 0x80, RZ ;  /* 0x0000008013137810 */ /* 0x000fe40007ffe0ff */
.L_x_16765:
[----:B------:R-:W-:Y:S05]  /*8520*/  BSYNC B6 ;  /* 0x0000000000067941 */ /* 0x000fea0003800000 */
.L_x_16764:
        /* <DEDUP_REMOVED lines=230> */
.L_x_16898:
        /* <DEDUP_REMOVED lines=19> */
.L_x_16902:
[----:B------:R-:W2:Y:S02]  /*94c0*/  LDG.E.U8 R2, [R2.64] ;  /* 0x0000002402027981 */ /* 0x000ea4000c1e1100 */
[----:B--2---:R-:W-:Y:S01]  /*94d0*/  ISETP.NE.AND P0, PT, R2, RZ, PT ;  /* 0x000000ff0200720c */ /* 0x004fe20003f05270 */
[----:B------:R-:W-:Y:S05]  /*94e0*/  BRA `(.L_x_16904) ;  /* 0x00000e0000007947 */ /* 0x000fea0003800000 */
.L_x_16901:
        /* <DEDUP_REMOVED lines=10> */
.L_x_16906:
[----:B------:R-:W2:Y:S02]  /*9590*/  LDG.E R2, [R2.64] ;  /* 0x0000002402027981 */ /* 0x000ea4000c1e1900 */
[----:B--2---:R-:W-:Y:S01]  /*95a0*/  ISETP.NE.AND P0, PT, R2, RZ, PT ;  /* 0x000000ff0200720c */ /* 0x004fe20003f05270 */
[----:B------:R-:W-:Y:S05]  /*95b0*/  BRA `(.L_x_16904) ;  /* 0x00000d3000007947 */ /* 0x000fea0003800000 */
.L_x_16905:
[----:B------:R-:W2:Y:S02]  /*95c0*/  LDG.E.U16 R2, [R2.64] ;  /* 0x0000002402027981 */ /* 0x000ea4000c1e1500 */
[----:B--2---:R-:W-:Y:S01]  /*95d0*/  ISETP.NE.AND P0, PT, R2, RZ, PT ;  /* 0x000000ff0200720c */ /* 0x004fe20003f05270 */
[----:B------:R-:W-:Y:S05]  /*95e0*/  BRA `(.L_x_16904) ;  /* 0x00000d0000007947 */ /* 0x000fea0003800000 */
.L_x_16900:
        /* <DEDUP_REMOVED lines=9> */
.L_x_16908:
[----:B------:R-:W2:Y:S02]  /*9680*/  LDG.E.U16 R0, [R2.64] ;  /* 0x0000002402007981 */ /* 0x000ea4000c1e1500 */
[----:B--2---:R-:W-:-:S05]  /*9690*/  HADD2.F32 R0, -RZ, R0.H0_H0 ;  /* 0x20000000ff007230 */ /* 0x004fca0000004100 */
[----:B------:R-:W-:Y:S01]  /*96a0*/  FSETP.NEU.FTZ.AND P0, PT, R0, RZ, PT ;  /* 0x000000ff0000720b */ /* 0x000fe20003f1d000 */
[----:B------:R-:W-:Y:S05]  /*96b0*/  BRA `(.L_x_16904) ;  /* 0x00000c3000007947 */ /* 0x000fea0003800000 */
.L_x_16907:
        /* <DEDUP_REMOVED lines=11> */
.L_x_16910:
        /* <DEDUP_REMOVED lines=10> */
.L_x_16909:
[----:B------:R-:W2:Y:S02]  /*9810*/  LDG.E.64 R2, [R2.64] ;  /* 0x0000002402027981 */ /* 0x000ea4000c1e1b00 */
[----:B--2---:R0:W1:Y:S01]  /*9820*/  DSETP.NEU.AND P0, PT, R2, RZ, PT ;  /* 0x000000ff0200722a */ /* 0x0040620003f0d000 */
[----:B------:R-:W-:Y:S05]  /*9830*/  BRA `(.L_x_16904) ;  /* 0x00000ab000007947 */ /* 0x000fea0003800000 */
.L_x_16899:
        /* <DEDUP_REMOVED lines=11> */
.L_x_16913:
[----:B------:R-:W2:Y:S02]  /*98f0*/  LDG.E.128 R4, [R2.64] ;  /* 0x0000002402047981 */ /* 0x000ea4000c1e1d00 */
[----:B--2---:R-:W0:-:S06]  /*9900*/  DSETP.NEU.AND P0, PT, R6, RZ, PT ;  /* 0x000000ff0600722a */ /* 0x004e0c0003f0d000 */
[----:B0-----:R0:W1:Y:S01]  /*9910*/  DSETP.NEU.OR P0, PT, R4, RZ, P0 ;  /* 0x000000ff0400722a */ /* 0x001062000070d400 */
[----:B------:R-:W-:Y:S05]  /*9920*/  BRA `(.L_x_16904) ;  /* 0x000009c000007947 */ /* 0x000fea0003800000 */
.L_x_16912:
        /* <DEDUP_REMOVED lines=27> */
.L_x_16915:
        /* <DEDUP_REMOVED lines=14> */
.L_x_16914:
[----:B------:R-:W2:Y:S02]  /*9bc0*/  LDG.E.U16 R0, [R2.64] ;  /* 0x0000002402007981 */ /* 0x000ea4000c1e1500 */
[----:B--2---:R-:W-:-:S04]  /*9bd0*/  PRMT R0, RZ, 0x5410, R0 ;  /* 0x00005410ff007816 */ /* 0x004fc80000000000 */
[----:B------:R-:W-:Y:S01]  /*9be0*/  FSETP.NEU.FTZ.AND P0, PT, R0, RZ, PT ;  /* 0x000000ff0000720b */ /* 0x000fe20003f1d000 */
[----:B------:R-:W-:Y:S05]  /*9bf0*/  BRA `(.L_x_16904) ;  /* 0x000006f000007947 */ /* 0x000fea0003800000 */
.L_x_16911:
        /* <DEDUP_REMOVED lines=11> */
.L_x_16918:
        /* <DEDUP_REMOVED lines=21> */
.L_x_16922:
[----:B------:R-:W-:Y:S05]  /*9e00*/  BSYNC B1 ;  /* 0x0000000000017941 */ /* 0x000fea0003800000 */
.L_x_16921:
[----:B------:R-:W-:Y:S01]  /*9e10*/  LEA R3, R0, 0x3b800000, 0x17 ;  /* 0x3b80000000037811 */ /* 0x000fe200078eb8ff */
[----:B------:R-:W-:-:S05]  /*9e20*/  IMAD.SHL.U32 R0, R2, 0x100000, RZ ;  /* 0x0010000002007824 */ /* 0x000fca00078e00ff */
[----:B------:R-:W-:Y:S02]  /*9e30*/  LOP3.LUT R0, R3, R0, R4, 0xfe, !PT ;  /* 0x0000000003007212 */ /* 0x000fe400078efe04 */
.L_x_16920:
[----:B------:R-:W-:Y:S05]  /*9e40*/  BSYNC B0 ;  /* 0x0000000000007941 */ /* 0x000fea0003800000 */
.L_x_16919:
[----:B------:R-:W-:Y:S01]  /*9e50*/  FSETP.NEU.FTZ.AND P0, PT, R0, RZ, PT ;  /* 0x000000ff0000720b */ /* 0x000fe20003f1d000 */
[----:B------:R-:W-:Y:S05]  /*9e60*/  BRA `(.L_x_16904) ;  /* 0x0000048000007947 */ /* 0x000fea0003800000 */
.L_x_16917:
        /* <DEDUP_REMOVED lines=21> */
.L_x_16926:
[----:B------:R-:W-:Y:S05]  /*9fc0*/  BSYNC B1 ;  /* 0x0000000000017941 */ /* 0x000fea0003800000 */
.L_x_16925:
[----:B------:R-:W-:Y:S01]  /*9fd0*/  LEA R3, R0, 0x37800000, 0x17 ;  /* 0x3780000000037811 */ /* 0x000fe200078eb8ff */
[----:B------:R-:W-:-:S05]  /*9fe0*/  IMAD.SHL.U32 R0, R2, 0x200000, RZ ;  /* 0x0020000002007824 */ /* 0x000fca00078e00ff */
[----:B------:R-:W-:Y:S02]  /*9ff0*/  LOP3.LUT R0, R3, R0, R4, 0xfe, !PT ;  /* 0x0000000003007212 */ /* 0x000fe400078efe04 */
.L_x_16924:
[----:B------:R-:W-:Y:S05]  /*a000*/  BSYNC B0 ;  /* 0x0000000000007941 */ /* 0x000fea0003800000 */
.L_x_16923:
[----:B------:R-:W-:Y:S01]  /*a010*/  FSETP.NEU.FTZ.AND P0, PT, R0, RZ, PT ;  /* 0x000000ff0000720b */ /* 0x000fe20003f1d000 */
[----:B------:R-:W-:Y:S05]  /*a020*/  BRA `(.L_x_16904) ;  /* 0x000002c000007947 */ /* 0x000fea0003800000 */
.L_x_16916:
        /* <DEDUP_REMOVED lines=14> */
.L_x_16930:
[----:B------:R-:W-:Y:S05]  /*a110*/  BSYNC B0 ;  /* 0x0000000000007941 */ /* 0x000fea0003800000 */
.L_x_16929:
[----:B------:R-:W-:Y:S01]  /*a120*/  FSETP.NEU.FTZ.AND P0, PT, R0, RZ, PT ;  /* 0x000000ff0000720b */ /* 0x000fe20003f1d000 */
[----:B------:R-:W-:Y:S05]  /*a130*/  BRA `(.L_x_16904) ;  /* 0x000001b000007947 */ /* 0x000fea0003800000 */
.L_x_16903:
        /* <DEDUP_REMOVED lines=21> */
.L_x_16928:
[----:B------:R-:W2:Y:S02]  /*a290*/  LDG.E.64 R2, [R2.64] ;  /* 0x0000002402027981 */ /* 0x000ea4000c1e1b00 */
[----:B--2---:R-:W-:-:S04]  /*a2a0*/  ISETP.NE.U32.AND P0, PT, R2, RZ, PT ;  /* 0x000000ff0200720c */ /* 0x004fc80003f05070 */
[----:B------:R-:W-:Y:S01]  /*a2b0*/  ISETP.NE.AND.EX P0, PT, R3, RZ, PT, P0 ;  /* 0x000000ff0300720c */ /* 0x000fe20003f05300 */
[----:B------:R-:W-:Y:S05]  /*a2c0*/  BRA `(.L_x_16904) ;  /* 0x0000002000007947 */ /* 0x000fea0003800000 */
.L_x_16927:
[----:B------:R-:W2:Y:S02]  /*a2d0*/  LDG.E R2, [R2.64] ;  /* 0x0000002402027981 */ /* 0x000ea4000c1e1900 */
[----:B--2---:R-:W-:-:S03]  /*a2e0*/  ISETP.NE.AND P0, PT, R2, RZ, PT ;  /* 0x000000ff0200720c */ /* 0x004fc60003f05270 */
.L_x_16904:
        /* <DEDUP_REMOVED lines=15> */
.L_x_16934:
[----:B------:R-:W-:Y:S01]  /*a3e0*/  STG.E.U8 [R16.64], R2 ;  /* 0x0000000210007986 */ /* 0x000fe2000c101124 */
[----:B------:R-:W-:Y:S05]  /*a3f0*/  EXIT ;  /* 0x000000000000794d */ /* 0x000fea0003800000 */
.L_x_16933:
        /* <DEDUP_REMOVED lines=9> */
.L_x_16937:
[----:B------:R-:W-:Y:S01]  /*a490*/  STG.E [R16.64], R2 ;  /* 0x0000000210007986 */ /* 0x000fe2000c101924 */
[----:B------:R-:W-:Y:S05]  /*a4a0*/  EXIT ;  /* 0x000000000000794d */ /* 0x000fea0003800000 */
.L_x_16936:
[----:B------:R-:W-:Y:S01]  /*a4b0*/  STG.E.U16 [R16.64], R2 ;  /* 0x0000000210007986 */ /* 0x000fe2000c101524 */
[----:B------:R-:W-:Y:S05]  /*a4c0*/  EXIT ;  /* 0x000000000000794d */ /* 0x000fea0003800000 */
.L_x_16932:
        /* <DEDUP_REMOVED lines=9> */
.L_x_16939:
[----:B------:R-:W0:Y:S02]  /*a560*/  I2F.U32 R0, R2 ;  /* 0x0000000200007306 */ /* 0x000e240000201000 */
[----:B0-----:R-:W-:-:S05]  /*a570*/  F2FP.PACK_AB R0, RZ, R0 ;  /* 0x00000000ff00723e */ /* 0x001fca00000000ff */
[----:B------:R-:W-:Y:S01]  /*a580*/  STG.E.U16 [R16.64], R0 ;  /* 0x0000000010007986 */ /* 0x000fe2000c101524 */
[----:B------:R-:W-:Y:S05]  /*a590*/  EXIT ;  /* 0x000000000000794d */ /* 0x000fea0003800000 */
.L_x_16938:
        /* <DEDUP_REMOVED lines=10> */
.L_x_16941:
[----:B------:R-:W0:Y:S02]  /*a640*/  I2F.U32 R2, R2 ;  /* 0x0000000200027306 */ /* 0x000e240000201000 */
[----:B0-----:R-:W-:-:S04]  /*a650*/  F2FP.PACK_AB R3, RZ, R2 ;  /* 0x00000002ff03723e */ /* 0x001fc800000000ff */
[----:B------:R-:W-:-:S05]  /*a660*/  PRMT R3, R3, 0x5410, RZ ;  /* 0x0000541003037816 */ /* 0x000fca00000000ff */
[----:B------:R-:W-:Y:S01]  /*a670*/  STG.E [R16.64], R3 ;  /* 0x0000000310007986 */ /* 0x000fe2000c101924 */
[----:B------:R-:W-:Y:S05]  /*a680*/  EXIT ;  /* 0x000000000000794d */ /* 0x000fea0003800000 */
.L_x_16940:
[----:B------:R-:W0:Y:S02]  /*a690*/  I2F.F64.U32 R2, R2 ;  /* 0x0000000200027312 */ /* 0x000e240000201800 */
[----:B0-----:R-:W-:Y:S01]  /*a6a0*/  STG.E.64 [R16.64], R2 ;  /* 0x0000000210007986 */ /* 0x001fe2000c101b24 */
[----:B------:R-:W-:Y:S05]  /*a6b0*/  EXIT ;  /* 0x000000000000794d */ /* 0x000fea0003800000 */
.L_x_16931:
        /* <DEDUP_REMOVED lines=10> */
.L_x_16944:
[----:B------:R-:W0:Y:S01]  /*a760*/  I2F.F64.U32 R4, R2 ;  /* 0x0000000200047312 */ /* 0x000e220000201800 */
[----:B------:R-:W-:-:S05]  /*a770*/  CS2R R6, SRZ ;  /* 0x0000000000067805 */ /* 0x000fca000001ff00 */
[----:B0-----:R-:W-:Y:S01]  /*a780*/  STG.E.128 [R16.64], R4 ;  /* 0x0000000410007986 */ /* 0x001fe2000c101d24 */
[----:B------:R-:W-:Y:S05]  /*a790*/  EXIT ;  /* 0x000000000000794d */ /* 0x000fea0003800000 */
.L_x_16943:
        /* <DEDUP_REMOVED lines=21> */
.L_x_16948:
[----:B------:R-:W-:Y:S05]  /*a8f0*/  BSYNC B0 ;  /* 0x0000000000007941 */ /* 0x000fea0003800000 */
.L_x_16947:
[----:B------:R-:W-:-:S05]  /*a900*/  LOP3.LUT R3, R0, R3, RZ, 0xfc, !PT ;  /* 0x0000000300037212 */ /* 0x000fca00078efcff */
[----:B------:R-:W-:Y:S01]  /*a910*/  STG.E.U8 [R16.64], R3 ;  /* 0x0000000310007986 */ /* 0x000fe2000c101124 */
[----:B------:R-:W-:Y:S05]  /*a920*/  EXIT ;  /* 0x000000000000794d */ /* 0x000fea0003800000 */
.L_x_16946:
        /* <DEDUP_REMOVED lines=13> */
.L_x_16950:
[----:B------:R-:W-:Y:S01]  /*aa00*/  IMAD.MOV.U32 R0, RZ, RZ, 0x7f ;  /* 0x0000007fff007424 */ /* 0x000fe200078e00ff */
[----:B------:R-:W-:-:S04]  /*aa10*/  ISETP.GT.U32.AND P0, PT, R3, 0x7f800000, PT ;  /* 0x7f8000000300780c */ /* 0x000fc80003f04070 */
[----:B------:R-:W-:-:S04]  /*aa20*/  SEL R0, R0, 0x7c, P0 ;  /* 0x0000007c00007807 */ /* 0x000fc80000000000 */
.L_x_16951:
[----:B------:R-:W-:Y:S05]  /*aa30*/  BSYNC B0 ;  /* 0x0000000000007941 */ /* 0x000fea0003800000 */
.L_x_16949:
[----:B------:R-:W-:-:S04]  /*aa40*/  LOP3.LUT R2, R5, 0x80000000, RZ, 0xc0, !PT ;  /* 0x8000000005027812 */ /* 0x000fc800078ec0ff */
[----:B------:R-:W-:-:S04]  /*aa50*/  SHF.R.U32.HI R3, RZ, 0x18, R2 ;  /* 0x00000018ff037819 */ /* 0x000fc80000011602 */
[----:B------:R-:W-:-:S05]  /*aa60*/  LOP3.LUT R3, R0, R3, RZ, 0xfc, !PT ;  /* 0x0000000300037212 */ /* 0x000fca00078efcff */
[----:B------:R-:W-:Y:S01]  /*aa70*/  STG.E.U8 [R16.64], R3 ;  /* 0x0000000310007986 */ /* 0x000fe2000c101124 */
[----:B------:R-:W-:Y:S05]  /*aa80*/  EXIT ;  /* 0x000000000000794d */ /* 0x000fea0003800000 */
.L_x_16945:
[----:B------:R-:W0:Y:S02]  /*aa90*/  I2F.U32 R0, R2 ;  /* 0x0000000200007306 */ /* 0x000e240000201000 */
[----:B0-----:R-:W-:-:S05]  /*aaa0*/  F2FP.BF16.PACK_AB R0, RZ, R0 ;  /* 0x00000000ff00723e */ /* 0x001fca00000010ff */
[----:B------:R-:W-:Y:S01]  /*aab0*/  STG.E.U16 [R16.64], R0 ;  /* 0x0000000010007986 */ /* 0x000fe2000c101524 */
[----:B------:R-:W-:Y:S05]  /*aac0*/  EXIT ;  /* 0x000000000000794d */ /* 0x000fea0003800000 */
.L_x_16942:
        /* <DEDUP_REMOVED lines=10> */
.L_x_16954:
        /* <DEDUP_REMOVED lines=17> */
.L_x_16957:
[----:B------:R-:W-:-:S04]  /*ac80*/  LOP3.LUT R2, R5, 0x80000000, RZ, 0xc0, !PT ;  /* 0x8000000005027812 */ /* 0x000fc800078ec0ff */
[----:B------:R-:W-:-:S04]  /*ac90*/  SHF.R.U32.HI R3, RZ, 0x18, R2 ;  /* 0x00000018ff037819 */ /* 0x000fc80000011602 */
[----:B------:R-:W-:-:S04]  /*aca0*/  LOP3.LUT R0, R0, R3, RZ, 0xfc, !PT ;  /* 0x0000000300007212 */ /* 0x000fc800078efcff */
[----:B------:R-:W-:Y:S02]  /*acb0*/  PRMT R8, R0, 0x7610, R8 ;  /* 0x0000761000087816 */ /* 0x000fe40000000008 */
.L_x_16956:
[----:B------:R-:W-:Y:S05]  /*acc0*/  BSYNC B0 ;  /* 0x0000000000007941 */ /* 0x000fea0003800000 */
.L_x_16955:
[----:B------:R-:W-:Y:S01]  /*acd0*/  STG.E.U8 [R16.64], R8 ;  /* 0x0000000810007986 */ /* 0x000fe2000c101124 */
[----:B------:R-:W-:Y:S05]  /*ace0*/  EXIT ;  /* 0x000000000000794d */ /* 0x000fea0003800000 */
.L_x_16953:
        /* <DEDUP_REMOVED lines=17> */
.L_x_16960:
[----:B------:R-:W-:-:S04]  /*ae00*/  LOP3.LUT R2, R5, 0x80000000, RZ, 0xc0, !PT ;  /* 0x8000000005027812 */ /* 0x000fc800078ec0ff */
[----:B------:R-:W-:-:S04]  /*ae10*/  SHF.R.U32.HI R3, RZ, 0x18, R2 ;  /* 0x00000018ff037819 */ /* 0x000fc80000011602 */
[----:B------:R-:W-:-:S04]  /*ae20*/  LOP3.LUT R0, R0, R3, RZ, 0xfc, !PT ;  /* 0x0000000300007212 */ /* 0x000fc800078efcff */
[----:B------:R-:W-:Y:S02]  /*ae30*/  PRMT R8, R0, 0x7610, R8 ;  /* 0x0000761000087816 */ /* 0x000fe40000000008 */
.L_x_16959:
[----:B------:R-:W-:Y:S05]  /*ae40*/  BSYNC B0 ;  /* 0x0000000000007941 */ /* 0x000fea0003800000 */
.L_x_16958:
[----:B------:R-:W-:Y:S01]  /*ae50*/  STG.E.U8 [R16.64], R8 ;  /* 0x0000000810007986 */ /* 0x000fe2000c101124 */
[----:B------:R-:W-:Y:S05]  /*ae60*/  EXIT ;  /* 0x000000000000794d */ /* 0x000fea0003800000 */
.L_x_16952:
        /* <DEDUP_REMOVED lines=22> */
.L_x_16935:
        /* <DEDUP_REMOVED lines=20> */
.L_x_16962:
[----:B------:R-:W-:-:S05]  /*b110*/  IMAD.MOV.U32 R3, RZ, RZ, RZ ;  /* 0x000000ffff037224 */ /* 0x000fca00078e00ff */
[----:B------:R-:W-:Y:S01]  /*b120*/  STG.E.64 [R16.64], R2 ;  /* 0x0000000210007986 */ /* 0x000fe2000c101b24 */
[----:B------:R-:W-:Y:S05]  /*b130*/  EXIT ;  /* 0x000000000000794d */ /* 0x000fea0003800000 */
.L_x_16961:
[----:B------:R-:W-:Y:S01]  /*b140*/  STG.E [R16.64], R2 ;  /* 0x0000000210007986 */ /* 0x000fe2000c101924 */
[----:B------:R-:W-:Y:S05]  /*b150*/  EXIT ;  /* 0x000000000000794d */ /* 0x000fea0003800000 */
.L_x_16963:
        /* <DEDUP_REMOVED lines=10> */
.L_x_22512:


//--------------------- .text._ZN2at6native27unrolled_elementwise_kernelIZZZNS0_23logical_not_kernel_cudaERNS_18TensorIteratorBaseEENKUlvE0_clEvENKUlvE8_clEvEUlbE_St5arrayIPcLm2EELi4E23TrivialOffsetCalculatorILi1EjESB_NS0_6memory12LoadWithCastILi1EEENSC_13StoreWithCastILi1EEEEEviT_T0_T2_T3_T4_T5_ --------------------------
	.section	.text._ZN2at6native27unrolled_elementwise_kernelIZZZNS0_23logical_not_kernel_cudaERNS_18TensorIteratorBaseEENKUlvE0_clEvENKUlvE8_clEvEUlbE_St5arrayIPcLm2EELi4E23TrivialOffsetCalculatorILi1EjESB_NS0_6memory12LoadWithCastILi1EEENSC_13StoreWithCastILi1EEEEEviT_T0_T2_T3_T4_T5_,"ax",@progbits
	.sectioninfo	@"SHI_REGISTERS=30"
	.align	128
        .global         _ZN2at6native27unrolled_elementwise_kernelIZZZNS0_23logical_not_kernel_cudaERNS_18TensorIteratorBaseEENKUlvE0_clEvENKUlvE8_clEvEUlbE_St5arrayIPcLm2EELi4E23TrivialOffsetCalculatorILi1EjESB_NS0_6memory12LoadWithCastILi1EEENSC_13StoreWithCastILi1EEEEEviT_T0_T2_T3_T4_T5_
        .type           _ZN2at6native27unrolled_elementwise_kernelIZZZNS0_23logical_not_kernel_cudaERNS_18TensorIteratorBaseEENKUlvE0_clEvENKUlvE8_clEvEUlbE_St5arrayIPcLm2EELi4E23TrivialOffsetCalculatorILi1EjESB_NS0_6memory12LoadWithCastILi1EEENSC_13StoreWithCastILi1EEEEEviT_T0_T2_T3_T4_T5_,@function
        .size           _ZN2at6native27unrolled_elementwise_kernelIZZZNS0_23logical_not_kernel_cudaERNS_18TensorIteratorBaseEENKUlvE0_clEvENKUlvE8_clEvEUlbE_St5arrayIPcLm2EELi4E23TrivialOffsetCalculatorILi1EjESB_NS0_6memory12LoadWithCastILi1EEENSC_13StoreWithCastILi1EEEEEviT_T0_T2_T3_T4_T5_,(.L_x_22513 - _ZN2at6native27unrolled_elementwise_kernelIZZZNS0_23logical_not_kernel_cudaERNS_18TensorIteratorBaseEENKUlvE0_clEvENKUlvE8_clEvEUlbE_St5arrayIPcLm2EELi4E23TrivialOffsetCalculatorILi1EjESB_NS0_6memory12LoadWithCastILi1EEENSC_13StoreWithCastILi1EEEEEviT_T0_T2_T3_T4_T5_)
        .other          _ZN2at6native27unrolled_elementwise_kernelIZZZNS0_23logical_not_kernel_cudaERNS_18TensorIteratorBaseEENKUlvE0_clEvENKUlvE8_clEvEUlbE_St5arrayIPcLm2EELi4E23TrivialOffsetCalculatorILi1EjESB_NS0_6memory12LoadWithCastILi1EEENSC_13StoreWithCastILi1EEEEEviT_T0_T2_T3_T4_T5_,@"STO_CUDA_ENTRY STV_DEFAULT"
_ZN2at6native27unrolled_elementwise_kernelIZZZNS0_23logical_not_kernel_cudaERNS_18TensorIteratorBaseEENKUlvE0_clEvENKUlvE8_clEvEUlbE_St5arrayIPcLm2EELi4E23TrivialOffsetCalculatorILi1EjESB_NS0_6memory12LoadWithCastILi1EEENSC_13StoreWithCastILi1EEEEEviT_T0_T2_T3_T4_T5_:
.text._ZN2at6native27unrolled_elementwise_kernelIZZZNS0_23logical_not_kernel_cudaERNS_18TensorIteratorBaseEENKUlvE0_clEvENKUlvE8_clEvEUlbE_St5arrayIPcLm2EELi4E23TrivialOffsetCalculatorILi1EjESB_NS0_6memory12LoadWithCastILi1EEENSC_13StoreWithCastILi1EEEEEviT_T0_T2_T3_T4_T5_:
        /* <DEDUP_REMOVED lines=30> */
.L_x_16969:
[----:B------:R-:W2:Y:S02]  /*01e0*/  LDG.E.U8 R4, [R4.64] ;  /* 0x0000002404047981 */ /* 0x000ea4000c1e1100 */
[----:B--2---:R-:W-:Y:S01]  /*01f0*/  ISETP.NE.AND P0, PT, R4, RZ, PT ;  /* 0x000000ff0400720c */ /* 0x004fe20003f05270 */
[----:B------:R-:W-:Y:S05]  /*0200*/  BRA `(.L_x_16971) ;  /* 0x00000e1000007947 */ /* 0x000fea0003800000 */
.L_x_16968:
        /* <DEDUP_REMOVED lines=10> */
.L_x_16973:
[----:B------:R-:W2:Y:S02]  /*02b0*/  LDG.E R4, [R4.64] ;  /* 0x0000002404047981 */ /* 0x000ea4000c1e1900 */
[----:B--2---:R-:W-:Y:S01]  /*02c0*/  ISETP.NE.AND P0, PT, R4, RZ, PT ;  /* 0x000000ff0400720c */ /* 0x004fe20003f05270 */
[----:B------:R-:W-:Y:S05]  /*02d0*/  BRA `(.L_x_16971) ;  /* 0x00000d4000007947 */ /* 0x000fea0003800000 */
.L_x_16972:
[----:B------:R-:W2:Y:S02]  /*02e0*/  LDG.E.U16 R4, [R4.64] ;  /* 0x0000002404047981 */ /* 0x000ea4000c1e1500 */
[----:B--2---:R-:W-:Y:S01]  /*02f0*/  ISETP.NE.AND P0, PT, R4, RZ, PT ;  /* 0x000000ff0400720c */ /* 0x004fe20003f05270 */
[----:B------:R-:W-:Y:S05]  /*0300*/  BRA `(.L_x_16971) ;  /* 0x00000d1000007947 */ /* 0x000fea0003800000 */
.L_x_16967:
        /* <DEDUP_REMOVED lines=9> */
.L_x_16975:
[----:B------:R-:W2:Y:S02]  /*03a0*/  LDG.E.U16 R0, [R4.64] ;  /* 0x0000002404007981 */ /* 0x000ea4000c1e1500 */
[----:B--2---:R-:W-:-:S05]  /*03b0*/  HADD2.F32 R0, -RZ, R0.H0_H0 ;  /* 0x20000000ff007230 */ /* 0x004fca0000004100 */
[----:B------:R-:W-:Y:S01]  /*03c0*/  FSETP.NEU.FTZ.AND P0, PT, R0, RZ, PT ;  /* 0x000000ff0000720b */ /* 0x000fe20003f1d000 */
[----:B------:R-:W-:Y:S05]  /*03d0*/  BRA `(.L_x_16971) ;  /* 0x00000c4000007947 */ /* 0x000fea0003800000 */
.L_x_16974:
        /* <DEDUP_REMOVED lines=11> */
.L_x_16977:
        /* <DEDUP_REMOVED lines=10> */
.L_x_16976:
[----:B------:R-:W2:Y:S02]  /*0530*/  LDG.E.64 R4, [R4.64] ;  /* 0x0000002404047981 */ /* 0x000ea4000c1e1b00 */
[----:B--2---:R0:W1:Y:S01]  /*0540*/  DSETP.NEU.AND P0, PT, R4, RZ, PT ;  /* 0x000000ff0400722a */ /* 0x0040620003f0d000 */
[----:B------:R-:W-:Y:S05]  /*0550*/  BRA `(.L_x_16971) ;  /* 0x00000ac000007947 */ /* 0x000fea0003800000 */
.L_x_16966:
        /* <DEDUP_REMOVED lines=11> */
.L_x_16980:
[----:B------:R-:W2:Y:S02]  /*0610*/  LDG.E.128 R4, [R4.64] ;  /* 0x0000002404047981 */ /* 0x000ea4000c1e1d00 */
[----:B--2---:R-:W0:-:S06]  /*0620*/  DSETP.NEU.AND P0, PT, R6, RZ, PT ;  /* 0x000000ff0600722a */ /* 0x004e0c0003f0d000 */
[----:B0-----:R0:W1:Y:S01]  /*0630*/  DSETP.NEU.OR P0, PT, R4, RZ, P0 ;  /* 0x000000ff0400722a */ /* 0x001062000070d400 */
[----:B------:R-:W-:Y:S05]  /*0640*/  BRA `(.L_x_16971) ;  /* 0x000009d000007947 */ /* 0x000fea0003800000 */
.L_x_16979:
        /* <DEDUP_REMOVED lines=27> */
.L_x_16982:
        /* <DEDUP_REMOVED lines=15> */
.L_x_16981:
[----:B------:R-:W2:Y:S02]  /*08f0*/  LDG.E.U16 R0, [R4.64] ;  /* 0x0000002404007981 */ /* 0x000ea4000c1e1500 */
[----:B--2---:R-:W-:-:S04]  /*0900*/  PRMT R0, RZ, 0x5410, R0 ;  /* 0x00005410ff007816 */ /* 0x004fc80000000000 */
[----:B------:R-:W-:Y:S01]  /*0910*/  FSETP.NEU.FTZ.AND P0, PT, R0, RZ, PT ;  /* 0x000000ff0000720b */ /* 0x000fe20003f1d000 */
[----:B------:R-:W-:Y:S05]  /*0920*/  BRA `(.L_x_16971) ;  /* 0x000006f000007947 */ /* 0x000fea0003800000 */
.L_x_16978:
        /* <DEDUP_REMOVED lines=11> */
.L_x_16985:
        /* <DEDUP_REMOVED lines=21> */
.L_x_16989:
[----:B------:R-:W-:Y:S05]  /*0b30*/  BSYNC B1 ;  /* 0x0000000000017941 */ /* 0x000fea0003800000 */
.L_x_16988:
[----:B------:R-:W-:Y:S01]  /*0b40*/  LEA R5, R0, 0x3b800000, 0x17 ;  /* 0x3b80000000057811 */ /* 0x000fe200078eb8ff */
[----:B------:R-:W-:-:S05]  /*0b50*/  IMAD.SHL.U32 R0, R3, 0x100000, RZ ;  /* 0x0010000003007824 */ /* 0x000fca00078e00ff */
[----:B------:R-:W-:Y:S02]  /*0b60*/  LOP3.LUT R0, R5, R0, R6, 0xfe, !PT ;  /* 0x0000000005007212 */ /* 0x000fe400078efe06 */
.L_x_16987:
[----:B------:R-:W-:Y:S05]  /*0b70*/  BSYNC B0 ;  /* 0x0000000000007941 */ /* 0x000fea0003800000 */
.L_x_16986:
[----:B------:R-:W-:Y:S01]  /*0b80*/  FSETP.NEU.FTZ.AND P0, PT, R0, RZ, PT ;  /* 0x000000ff0000720b */ /* 0x000fe20003f1d000 */
[----:B------:R-:W-:Y:S05]  /*0b90*/  BRA `(.L_x_16971) ;  /* 0x0000048000007947 */ /* 0x000fea0003800000 */
.L_x_16984:
        /* <DEDUP_REMOVED lines=21> */
.L_x_16993:
[----:B------:R-:W-:Y:S05]  /*0cf0*/  BSYNC B1 ;  /* 0x0000000000017941 */ /* 0x000fea0003800000 */
.L_x_16992:
[----:B------:R-:W-:Y:S01]  /*0d00*/  LEA R5, R0, 0x37800000, 0x17 ;  /* 0x3780000000057811 */ /* 0x000fe200078eb8ff */
[----:B------:R-:W-:-:S05]  /*0d10*/  IMAD.SHL.U32 R0, R3, 0x200000, RZ ;  /* 0x0020000003007824 */ /* 0x000fca00078e00ff */
[----:B------:R-:W-:Y:S02]  /*0d20*/  LOP3.LUT R0, R5, R0, R6, 0xfe, !PT ;  /* 0x0000000005007212 */ /* 0x000fe400078efe06 */
.L_x_16991:
[----:B------:R-:W-:Y:S05]  /*0d30*/  BSYNC B0 ;  /* 0x0000000000007941 */ /* 0x000fea0003800000 */
.L_x_16990:
[----:B------:R-:W-:Y:S01]  /*0d40*/  FSETP.NEU.FTZ.AND P0, PT, R0, RZ, PT ;  /* 0x000000ff0000720b */ /* 0x000fe20003f1d000 */
[----:B------:R-:W-:Y:S05]  /*0d50*/  BRA `(.L_x_16971) ;  /* 0x000002c000007947 */ /* 0x000fea0003800000 */
.L_x_16983:
        /* <DEDUP_REMOVED lines=14> */
.L_x_16997:
[----:B------:R-:W-:Y:S05]  /*0e40*/  BSYNC B0 ;  /* 0x0000000000007941 */ /* 0x000fea0003800000 */
.L_x_16996:
[----:B------:R-:W-:Y:S01]  /*0e50*/  FSETP.NEU.FTZ.AND P0, PT, R0, RZ, PT ;  /* 0x000000ff0000720b */ /* 0x000fe20003f1d000 */
[----:B------:R-:W-:Y:S05]  /*0e60*/  BRA `(.L_x_16971) ;  /* 0x000001b000007947 */ /* 0x000fea0003800000 */
.L_x_16970:
        /* <DEDUP_REMOVED lines=21> */
.L_x_16995:
[----:B------:R-:W2:Y:S02]  /*0fc0*/  LDG.E.64 R4, [R4.64] ;  /* 0x0000002404047981 */ /* 0x000ea4000c1e1b00 */
[----:B--2---:R-:W-:-:S04]  /*0fd0*/  ISETP.NE.U32.AND P0, PT, R4, RZ, PT ;  /* 0x000000ff0400720c */ /* 0x004fc80003f05070 */
[----:B------:R-:W-:Y:S01]  /*0fe0*/  ISETP.NE.AND.EX P0, PT, R5, RZ, PT, P0 ;  /* 0x000000ff0500720c */ /* 0x000fe20003f05300 */
[----:B------:R-:W-:Y:S05]  /*0ff0*/  BRA `(.L_x_16971) ;  /* 0x0000002000007947 */ /* 0x000fea0003800000 */
.L_x_16994:
[----:B------:R-:W2:Y:S02]  /*1000*/  LDG.E R4, [R4.64] ;  /* 0x0000002404047981 */ /* 0x000ea4000c1e1900 */
[----:B--2---:R-:W-:-:S03]  /*1010*/  ISETP.NE.AND P0, PT, R4, RZ, PT ;  /* 0x000000ff0400720c */ /* 0x004fc60003f05270 */
.L_x_16971:
[----:B------:R-:W2:Y:S01]  /*1020*/  S2R R19, SR_TID.X ;  /* 0x0000000000137919 */ /* 0x000ea20000002100 */
[----:B-1----:R-:W-:Y:S02]  /*1030*/  SEL R22, RZ, 0x1, !P0 ;  /* 0x00000001ff167807 */ /* 0x002fe40004000000 */
[----:B--2---:R-:W-:-:S07]  /*1040*/  IADD3 R19, R19, 0x80, RZ ;  /* 0x0000008013137810 */ /* 0x004fce0007ffe0ff */
.L_x_16965:
[----:B-1----:R-:W-:Y:S05]  /*1050*/  BSYNC B6 ;  /* 0x0000000000067941 */ /* 0x002fea0003800000 */
.L_x_16964:
        /* <DEDUP_REMOVED lines=22> */
.L_x_17003:
[----:B------:R-:W2:Y:S02]  /*11c0*/  LDG.E.U8 R4, [R4.64] ;  /* 0x0000002404047981 */ /* 0x000ea4000c1e1100 */
[----:B--2---:R-:W-:Y:S01]  /*11d0*/  ISETP.NE.AND P0, PT, R4, RZ, PT ;  /* 0x000000ff0400720c */ /* 0x004fe20003f05270 */
[----:B------:R-:W-:Y:S05]  /*11e0*/  BRA `(.L_x_17005) ;  /* 0x00000e0000007947 */ /* 0x000fea0003800000 */
.L_x_17002:
        /* <DEDUP_REMOVED lines=10> */
.L_x_17007:
[----:B------:R-:W2:Y:S02]  /*1290*/  LDG.E R4, [R4.64] ;  /* 0x0000002404047981 */ /* 0x000ea4000c1e1900 */
[----:B--2---:R-:W-:Y:S01]  /*12a0*/  ISETP.NE.AND P0, PT, R4, RZ, PT ;  /* 0x000000ff0400720c */ /* 0x004fe20003f05270 */
[----:B------:R-:W-:Y:S05]  /*12b0*/  BRA `(.L_x_17005) ;  /* 0x00000d3000007947 */ /* 0x000fea0003800000 */
.L_x_17006:
[----:B------:R-:W2:Y:S02]  /*12c0*/  LDG.E.U16 R4, [R4.64] ;  /* 0x0000002404047981 */ /* 0x000ea4000c1e1500 */
[----:B--2---:R-:W-:Y:S01]  /*12d0*/  ISETP.NE.AND P0, PT, R4, RZ, PT ;  /* 0x000000ff0400720c */ /* 0x004fe20003f05270 */
[----:B------:R-:W-:Y:S05]  /*12e0*/  BRA `(.L_x_17005) ;  /* 0x00000d0000007947 */ /* 0x000fea0003800000 */
.L_x_17001:
        /* <DEDUP_REMOVED lines=9> */
.L_x_17009:
[----:B------:R-:W2:Y:S02]  /*1380*/  LDG.E.U16 R0, [R4.64] ;  /* 0x0000002404007981 */ /* 0x000ea4000c1e1500 */
[----:B--2---:R-:W-:-:S05]  /*1390*/  HADD2.F32 R0, -RZ, R0.H0_H0 ;  /* 0x20000000ff007230 */ /* 0x004fca0000004100 */
[----:B------:R-:W-:Y:S01]  /*13a0*/  FSETP.NEU.FTZ.AND P0, PT, R0, RZ, PT ;  /* 0x000000ff0000720b */ /* 0x000fe20003f1d000 */
[----:B------:R-:W-:Y:S05]  /*13b0*/  BRA `(.L_x_17005) ;  /* 0x00000c3000007947 */ /* 0x000fea0003800000 */
.L_x_17008:
        /* <DEDUP_REMOVED lines=11> */
.L_x_17011:
        /* <DEDUP_REMOVED lines=10> */
.L_x_17010:
[----:B------:R-:W2:Y:S02]  /*1510*/  LDG.E.64 R4, [R4.64] ;  /* 0x0000002404047981 */ /* 0x000ea4000c1e1b00 */
[----:B--2---:R0:W1:Y:S01]  /*1520*/  DSETP.NEU.AND P0, PT, R4, RZ, PT ;  /* 0x000000ff0400722a */ /* 0x0040620003f0d000 */
[----:B------:R-:W-:Y:S05]  /*1530*/  BRA `(.L_x_17005) ;  /* 0x00000ab000007947 */ /* 0x000fea0003800000 */
.L_x_17000:
        /* <DEDUP_REMOVED lines=11> */
.L_x_17014:
[----:B------:R-:W2:Y:S02]  /*15f0*/  LDG.E.128 R4, [R4.64] ;  /* 0x0000002404047981 */ /* 0x000ea4000c1e1d00 */
[----:B--2---:R-:W0:-:S06]  /*1600*/  DSETP.NEU.AND P0, PT, R6, RZ, PT ;  /* 0x000000ff0600722a */ /* 0x004e0c0003f0d000 */
[----:B0-----:R0:W1:Y:S01]  /*1610*/  DSETP.NEU.OR P0, PT, R4, RZ, P0 ;  /* 0x000000ff0400722a */ /* 0x001062000070d400 */
[----:B------:R-:W-:Y:S05]  /*1620*/  BRA `(.L_x_17005) ;  /* 0x000009c000007947 */ /* 0x000fea0003800000 */
.L_x_17013:
        /* <DEDUP_REMOVED lines=27> */
.L_x_17016:
        /* <DEDUP_REMOVED lines=14> */
.L_x_17015:
[----:B------:R-:W2:Y:S02]  /*18c0*/  LDG.E.U16 R0, [R4.64] ;  /* 0x0000002404007981 */ /* 0x000ea4000c1e1500 */
[----:B--2---:R-:W-:-:S04]  /*18d0*/  PRMT R0, RZ, 0x5410, R0 ;  /* 0x00005410ff007816 */ /* 0x004fc80000000000 */
[----:B------:R-:W-:Y:S01]  /*18e0*/  FSETP.NEU.FTZ.AND P0, PT, R0, RZ, PT ;  /* 0x000000ff0000720b */ /* 0x000fe20003f1d000 */
[----:B------:R-:W-:Y:S05]  /*18f0*/  BRA `(.L_x_17005) ;  /* 0x000006f000007947 */ /* 0x000fea0003800000 */
.L_x_17012:
        /* <DEDUP_REMOVED lines=11> */
.L_x_17019:
        /* <DEDUP_REMOVED lines=21> */
.L_x_17023:
[----:B------:R-:W-:Y:S05]  /*1b00*/  BSYNC B1 ;  /* 0x0000000000017941 */ /* 0x000fea0003800000 */
.L_x_17022:
[----:B------:R-:W-:Y:S01]  /*1b10*/  LEA R5, R0, 0x3b800000, 0x17 ;  /* 0x3b80000000057811 */ /* 0x000fe200078eb8ff */
[----:B------:R-:W-:-:S05]  /*1b20*/  IMAD.SHL.U32 R0, R3, 0x100000, RZ ;  /* 0x0010000003007824 */ /* 0x000fca00078e00ff */
[----:B------:R-:W-:Y:S02]  /*1b30*/  LOP3.LUT R0, R5, R0, R6, 0xfe, !PT ;  /* 0x0000000005007212 */ /* 0x000fe400078efe06 */
.L_x_17021:
[----:B------:R-:W-:Y:S05]  /*1b40*/  BSYNC B0 ;  /* 0x0000000000007941 */ /* 0x000fea0003800000 */
.L_x_17020:
[----:B------:R-:W-:Y:S01]  /*1b50*/  FSETP.NEU.FTZ.AND P0, PT, R0, RZ, PT ;  /* 0x000000ff0000720b */ /* 0x000fe20003f1d000 */
[----:B------:R-:W-:Y:S05]  /*1b60*/  BRA `(.L_x_17005) ;  /* 0x0000048000007947 */ /* 0x000fea0003800000 */
.L_x_17018:
        /* <DEDUP_REMOVED lines=21> */
.L_x_17027:
[----:B------:R-:W-:Y:S05]  /*1cc0*/  BSYNC B1 ;  /* 0x0000000000017941 */ /* 0x000fea0003800000 */
.L_x_17026:
[----:B------:R-:W-:Y:S01]  /*1cd0*/  LEA R5, R0, 0x37800000, 0x17 ;  /* 0x3780000000057811 */ /* 0x000fe200078eb8ff */
[----:B------:R-:W-:-:S05]  /*1ce0*/  IMAD.SHL.U32 R0, R3, 0x200000, RZ ;  /* 0x0020000003007824 */ /* 0x000fca00078e00ff */
[----:B------:R-:W-:Y:S02]  /*1cf0*/  LOP3.LUT R0, R5, R0, R6, 0xfe, !PT ;  /* 0x0000000005007212 */ /* 0x000fe400078efe06 */
.L_x_17025:
[----:B------:R-:W-:Y:S05]  /*1d00*/  BSYNC B0 ;  /* 0x0000000000007941 */ /* 0x000fea0003800000 */
.L_x_17024:
[----:B------:R-:W-:Y:S01]  /*1d10*/  FSETP.NEU.FTZ.AND P0, PT, R0, RZ, PT ;  /* 0x000000ff0000720b */ /* 0x000fe20003f1d000 */
[----:B------:R-:W-:Y:S05]  /*1d20*/  BRA `(.L_x_17005) ;  /* 0x000002c000007947 */ /* 0x000fea0003800000 */
.L_x_17017:
        /* <DEDUP_REMOVED lines=14> */
.L_x_17031:
[----:B------:R-:W-:Y:S05]  /*1e10*/  BSYNC B0 ;  /* 0x0000000000007941 */ /* 0x000fea0003800000 */
.L_x_17030:
[----:B------:R-:W-:Y:S01]  /*1e20*/  FSETP.NEU.FTZ.AND P0, PT, R0, RZ, PT ;  /* 0x000000ff0000720b */ /* 0x000fe20003f1d000 */
[----:B------:R-:W-:Y:S05]  /*1e30*/  BRA `(.L_x_17005) ;  /* 0x000001b000007947 */ /* 0x000fea0003800000 */
.L_x_17004:
        /* <DEDUP_REMOVED lines=21> */
.L_x_17029:
[----:B------:R-:W2:Y:S02]  /*1f90*/  LDG.E.64 R4, [R4.64] ;  /* 0x0000002404047981 */ /* 0x000ea4000c1e1b00 */
[----:B--2---:R-:W-:-:S04]  /*1fa0*/  ISETP.NE.U32.AND P0, PT, R4, RZ, PT ;  /* 0x000000ff0400720c */ /* 0x004fc80003f05070 */
[----:B------:R-:W-:Y:S01]  /*1fb0*/  ISETP.NE.AND.EX P0, PT, R5, RZ, PT, P0 ;  /* 0x000000ff0500720c */ /* 0x000fe20003f05300 */
[----:B------:R-:W-:Y:S05]  /*1fc0*/  BRA `(.L_x_17005) ;  /* 0x0000002000007947 */ /* 0x000fea0003800000 */
.L_x_17028:
[----:B------:R-:W2:Y:S02]  /*1fd0*/  LDG.E R4, [R4.64] ;  /* 0x0000002404047981 */ /* 0x000ea4000c1e1900 */
[----:B--2---:R-:W-:-:S04]  /*1fe0*/  ISETP.NE.AND P0, PT, R4, RZ, PT ;  /* 0x000000ff0400720c */ /* 0x004fc80003f05270 */
.L_x_17005:
[----:B-1----:R-:W-:Y:S02]  /*1ff0*/  SEL R18, RZ, 0x1, !P0 ;  /* 0x00000001ff127807 */ /* 0x002fe40004000000 */
[----:B------:R-:W-:-:S07]  /*2000*/  IADD3 R19, R19, 0x80, RZ ;  /* 0x0000008013137810 */ /* 0x000fce0007ffe0ff */
.L_x_16999:
[----:B------:R-:W-:Y:S05]  /*2010*/  BSYNC B6 ;  /* 0x0000000000067941 */ /* 0x000fea0003800000 */
.L_x_16998:
        /* <DEDUP_REMOVED lines=24> */
.L_x_17037:
[----:B------:R-:W2:Y:S02]  /*21a0*/  LDG.E.U8 R4, [R4.64] ;  /* 0x0000002404047981 */ /* 0x000ea4000c1e1100 */
[----:B--2---:R-:W-:Y:S01]  /*21b0*/  ISETP.NE.AND P0, PT, R4, RZ, PT ;  /* 0x000000ff0400720c */ /* 0x004fe20003f05270 */
[----:B------:R-:W-:Y:S05]  /*21c0*/  BRA `(.L_x_17039) ;  /* 0x00000e0000007947 */ /* 0x000fea0003800000 */
.L_x_17036:
        /* <DEDUP_REMOVED lines=10> */
.L_x_17041:
[----:B------:R-:W2:Y:S02]  /*2270*/  LDG.E R4, [R4.64] ;  /* 0x0000002404047981 */ /* 0x000ea4000c1e1900 */
[----:B--2---:R-:W-:Y:S01]  /*2280*/  ISETP.NE.AND P0, PT, R4, RZ, PT ;  /* 0x000000ff0400720c */ /* 0x004fe20003f05270 */
[----:B------:R-:W-:Y:S05]  /*2290*/  BRA `(.L_x_17039) ;  /* 0x00000d3000007947 */ /* 0x000fea0003800000 */
.L_x_17040:
[----:B------:R-:W2:Y:S02]  /*22a0*/  LDG.E.U16 R4, [R4.64] ;  /* 0x0000002404047981 */ /* 0x000ea4000c1e1500 */
[----:B--2---:R-:W-:Y:S01]  /*22b0*/  ISETP.NE.AND P0, PT, R4, RZ, PT ;  /* 0x000000ff0400720c */ /* 0x004fe20003f05270 */
[----:B------:R-:W-:Y:S05]  /*22c0*/  BRA `(.L_x_17039) ;  /* 0x00000d0000007947 */ /* 0x000fea0003800000 */
.L_x_17035:
        /* <DEDUP_REMOVED lines=9> */
.L_x_17043:
[----:B------:R-:W2:Y:S02]  /*2360*/  LDG.E.U16 R0, [R4.64] ;  /* 0x0000002404007981 */ /* 0x000ea4000c1e1500 */
[----:B--2---:R-:W-:-:S05]  /*2370*/  HADD2.F32 R0, -RZ, R0.H0_H0 ;  /* 0x20000000ff007230 */ /* 0x004fca0000004100 */
[----:B------:R-:W-:Y:S01]  /*2380*/  FSETP.NEU.FTZ.AND P0, PT, R0, RZ, PT ;  /* 0x000000ff0000720b */ /* 0x000fe20003f1d000 */
[----:B------:R-:W-:Y:S05]  /*2390*/  BRA `(.L_x_17039) ;  /* 0x00000c3000007947 */ /* 0x000fea0003800000 */
.L_x_17042:
        /* <DEDUP_REMOVED lines=11> */
.L_x_17045:
        /* <DEDUP_REMOVED lines=10> */
.L_x_17044:
[----:B------:R-:W2:Y:S02]  /*24f0*/  LDG.E.64 R4, [R4.64] ;  /* 0x0000002404047981 */ /* 0x000ea4000c1e1b00 */
[----:B--2---:R0:W1:Y:S01]  /*2500*/  DSETP.NEU.AND P0, PT, R4, RZ, PT ;  /* 0x000000ff0400722a */ /* 0x0040620003f0d000 */
[----:B------:R-:W-:Y:S05]  /*2510*/  BRA `(.L_x_17039) ;  /* 0x00000ab000007947 */ /* 0x000fea0003800000 */
.L_x_17034:
        /* <DEDUP_REMOVED lines=11> */
.L_x_17048:
[----:B------:R-:W2:Y:S02]  /*25d0*/  LDG.E.128 R4, [R4.64] ;  /* 0x0000002404047981 */ /* 0x000ea4000c1e1d00 */
[----:B--2---:R-:W0:-:S06]  /*25e0*/  DSETP.NEU.AND P0, PT, R6, RZ, PT ;  /* 0x000000ff0600722a */ /* 0x004e0c0003f0d000 */
[----:B0-----:R0:W1:Y:S01]  /*25f0*/  DSETP.NEU.OR P0, PT, R4, RZ, P0 ;  /* 0x000000ff0400722a */ /* 0x001062000070d400 */
[----:B------:R-:W-:Y:S05]  /*2600*/  BRA `(.L_x_17039) ;  /* 0x000009c000007947 */ /* 0x000fea0003800000 */
.L_x_17047:
        /* <DEDUP_REMOVED lines=27> */
.L_x_17050:
        /* <DEDUP_REMOVED lines=14> */
.L_x_17049:
[----:B------:R-:W2:Y:S02]  /*28a0*/  LDG.E.U16 R0, [R4.64] ;  /* 0x0000002404007981 */ /* 0x000ea4000c1e1500 */
[----:B--2---:R-:W-:-:S04]  /*28b0*/  PRMT R0, RZ, 0x5410, R0 ;  /* 0x00005410ff007816 */ /* 0x004fc80000000000 */
[----:B------:R-:W-:Y:S01]  /*28c0*/  FSETP.NEU.FTZ.AND P0, PT, R0, RZ, PT ;  /* 0x000000ff0000720b */ /* 0x000fe20003f1d000 */
[----:B------:R-:W-:Y:S05]  /*28d0*/  BRA `(.L_x_17039) ;  /* 0x000006f000007947 */ /* 0x000fea0003800000 */
.L_x_17046:
        /* <DEDUP_REMOVED lines=11> */
.L_x_17053:
        /* <DEDUP_REMOVED lines=21> */
.L_x_17057:
[----:B------:R-:W-:Y:S05]  /*2ae0*/  BSYNC B1 ;  /* 0x0000000000017941 */ /* 0x000fea0003800000 */
.L_x_17056:
[----:B------:R-:W-:Y:S01]  /*2af0*/  LEA R5, R0, 0x3b800000, 0x17 ;  /* 0x3b80000000057811 */ /* 0x000fe200078eb8ff */
[----:B------:R-:W-:-:S05]  /*2b00*/  IMAD.SHL.U32 R0, R3, 0x100000, RZ ;  /* 0x0010000003007824 */ /* 0x000fca00078e00ff */
[----:B------:R-:W-:Y:S02]  /*2b10*/  LOP3.LUT R0, R5, R0, R6, 0xfe, !PT ;  /* 0x0000000005007212 */ /* 0x000fe400078efe06 */
.L_x_17055:
[----:B------:R-:W-:Y:S05]  /*2b20*/  BSYNC B0 ;  /* 0x0000000000007941 */ /* 0x000fea0003800000 */
.L_x_17054:
[----:B------:R-:W-:Y:S01]  /*2b30*/  FSETP.NEU.FTZ.AND P0, PT, R0, RZ, PT ;  /* 0x000000ff0000720b */ /* 0x000fe20003f1d000 */
[----:B------:R-:W-:Y:S05]  /*2b40*/  BRA `(.L_x_17039) ;  /* 0x0000048000007947 */ /* 0x000fea0003800000 */
.L_x_17052:
        /* <DEDUP_REMOVED lines=21> */
.L_x_17061:
[----:B------:R-:W-:Y:S05]  /*2ca0*/  BSYNC B1 ;  /* 0x0000000000017941 */ /* 0x000fea0003800000 */
.L_x_17060:
[----:B------:R-:W-:Y:S01]  /*2cb0*/  LEA R5, R0, 0x37800000, 0x17 ;  /* 0x3780000000057811 */ /* 0x000fe200078eb8ff */
[----:B------:R-:W-:-:S05]  /*2cc0*/  IMAD.SHL.U32 R0, R3, 0x200000, RZ ;  /* 0x0020000003007824 */ /* 0x000fca00078e00ff */
[----:B------:R-:W-:Y:S02]  /*2cd0*/  LOP3.LUT R0, R5, R0, R6, 0xfe, !PT ;  /* 0x0000000005007212 */ /* 0x000fe400078efe06 */
.L_x_17059:
[----:B------:R-:W-:Y:S05]  /*2ce0*/  BSYNC B0 ;  /* 0x0000000000007941 */ /* 0x000fea0003800000 */
.L_x_17058:
[----:B------:R-:W-:Y:S01]  /*2cf0*/  FSETP.NEU.FTZ.AND P0, PT, R0, RZ, PT ;  /* 0x000000ff0000720b */ /* 0x000fe20003f1d000 */
[----:B------:R-:W-:Y:S05]  /*2d00*/  BRA `(.L_x_17039) ;  /* 0x000002c000007947 */ /* 0x000fea0003800000 */
.L_x_17051:
        /* <DEDUP_REMOVED lines=14> */
.L_x_17065:
[----:B------:R-:W-:Y:S05]  /*2df0*/  BSYNC B0 ;  /* 0x0000000000007941 */ /* 0x000fea0003800000 */
.L_x_17064:
[----:B------:R-:W-:Y:S01]  /*2e00*/  FSETP.NEU.FTZ.AND P0, PT, R0, RZ, PT ;  /* 0x000000ff0000720b */ /* 0x000fe20003f1d000 */
[----:B------:R-:W-:Y:S05]  /*2e10*/  BRA `(.L_x_17039) ;  /* 0x000001b000007947 */ /* 0x000fea0003800000 */
.L_x_17038:
        /* <DEDUP_REMOVED lines=21> */
.L_x_17063:
[----:B------:R-:W2:Y:S02]  /*2f70*/  LDG.E.64 R4, [R4.64] ;  /* 0x0000002404047981 */ /* 0x000ea4000c1e1b00 */
[----:B--2---:R-:W-:-:S04]  /*2f80*/  ISETP.NE.U32.AND P0, PT, R4, RZ, PT ;  /* 0x000000ff0400720c */ /* 0x004fc80003f05070 */
[----:B------:R-:W-:Y:S01]  /*2f90*/  ISETP.NE.AND.EX P0, PT, R5, RZ, PT, P0 ;  /* 0x000000ff0500720c */ /* 0x000fe20003f05300 */
[----:B------:R-:W-:Y:S05]  /*2fa0*/  BRA `(.L_x_17039) ;  /* 0x0000002000007947 */ /* 0x000fea0003800000 */
.L_x_17062:
[----:B------:R-:W2:Y:S02]  /*2fb0*/  LDG.E R4, [R4.64] ;  /* 0x0000002404047981 */ /* 0x000ea4000c1e1900 */
[----:B--2---:R-:W-:-:S04]  /*2fc0*/  ISETP.NE.AND P0, PT, R4, RZ, PT ;  /* 0x000000ff0400720c */ /* 0x004fc80003f05270 */
.L_x_17039:
[----:B-1----:R-:W-:Y:S02]  /*2fd0*/  SEL R23, RZ, 0x1, !P0 ;  /* 0x00000001ff177807 */ /* 0x002fe40004000000 */
[----:B------:R-:W-:-:S07]  /*2fe0*/  IADD3 R19, R19, 0x80, RZ ;  /* 0x0000008013137810 */ /* 0x000fce0007ffe0ff */
.L_x_17033:
[----:B------:R-:W-:Y:S05]  /*2ff0*/  BSYNC B6 ;  /* 0x0000000000067941 */ /* 0x000fea0003800000 */
.L_x_17032:
        /* <DEDUP_REMOVED lines=21> */
.L_x_17071:
[----:B------:R-:W2:Y:S02]  /*3150*/  LDG.E.U8 R4, [R4.64] ;  /* 0x0000002404047981 */ /* 0x000ea4000c1e1100 */
[----:B--2---:R-:W-:Y:S01]  /*3160*/  ISETP.NE.AND P0, PT, R4, RZ, PT ;  /* 0x000000ff0400720c */ /* 0x004fe20003f05270 */
[----:B------:R-:W-:Y:S05]  /*3170*/  BRA `(.L_x_17073) ;  /* 0x00000e0000007947 */ /* 0x000fea0003800000 */
.L_x_17070:
        /* <DEDUP_REMOVED lines=10> */
.L_x_17075:
[----:B------:R-:W2:Y:S02]  /*3220*/  LDG.E R4, [R4.64] ;  /* 0x0000002404047981 */ /* 0x000ea4000c1e1900 */
[----:B--2---:R-:W-:Y:S01]  /*3230*/  ISETP.NE.AND P0, PT, R4, RZ, PT ;  /* 0x000000ff0400720c */ /* 0x004fe20003f05270 */
[----:B------:R-:W-:Y:S05]  /*3240*/  BRA `(.L_x_17073) ;  /* 0x00000d3000007947 */ /* 0x000fea0003800000 */
.L_x_17074:
[----:B------:R-:W2:Y:S02]  /*3250*/  LDG.E.U16 R4, [R4.64] ;  /* 0x0000002404047981 */ /* 0x000ea4000c1e1500 */
[----:B--2---:R-:W-:Y:S01]  /*3260*/  ISETP.NE.AND P0, PT, R4, RZ, PT ;  /* 0x000000ff0400720c */ /* 0x004fe20003f05270 */
[----:B------:R-:W-:Y:S05]  /*3270*/  BRA `(.L_x_17073) ;  /* 0x00000d0000007947 */ /* 0x000fea0003800000 */
.L_x_17069:
        /* <DEDUP_REMOVED lines=9> */
.L_x_17077:
[----:B------:R-:W2:Y:S02]  /*3310*/  LDG.E.U16 R0, [R4.64] ;  /* 0x0000002404007981 */ /* 0x000ea4000c1e1500 */
[----:B--2---:R-:W-:-:S05]  /*3320*/  HADD2.F32 R0, -RZ, R0.H0_H0 ;  /* 0x20000000ff007230 */ /* 0x004fca0000004100 */
[----:B------:R-:W-:Y:S01]  /*3330*/  FSETP.NEU.FTZ.AND P0, PT, R0, RZ, PT ;  /* 0x000000ff0000720b */ /* 0x000fe20003f1d000 */
[----:B------:R-:W-:Y:S05]  /*3340*/  BRA `(.L_x_17073) ;  /* 0x00000c3000007947 */ /* 0x000fea0003800000 */
.L_x_17076:
        /* <DEDUP_REMOVED lines=11> */
.L_x_17079:
        /* <DEDUP_REMOVED lines=10> */
.L_x_17078:
[----:B------:R-:W2:Y:S02]  /*34a0*/  LDG.E.64 R4, [R4.64] ;  /* 0x0000002404047981 */ /* 0x000ea4000c1e1b00 */
[----:B--2---:R0:W1:Y:S01]  /*34b0*/  DSETP.NEU.AND P0, PT, R4, RZ, PT ;  /* 0x000000ff0400722a */ /* 0x0040620003f0d000 */
[----:B------:R-:W-:Y:S06]  /*34c0*/  BRA `(.L_x_17073) ;  /* 0x00000ab000007947 */ /* 0x000fec0003800000 */
.L_x_17068:
        /* <DEDUP_REMOVED lines=11> */
.L_x_17082:
[----:B------:R-:W2:Y:S02]  /*3580*/  LDG.E.128 R4, [R4.64] ;  /* 0x0000002404047981 */ /* 0x000ea4000c1e1d00 */
[----:B--2---:R-:W0:-:S06]  /*3590*/  DSETP.NEU.AND P0, PT, R6, RZ, PT ;  /* 0x000000ff0600722a */ /* 0x004e0c0003f0d000 */
[----:B0-----:R0:W1:Y:S01]  /*35a0*/  DSETP.NEU.OR P0, PT, R4, RZ, P0 ;  /* 0x000000ff0400722a */ /* 0x001062000070d400 */
[----:B------:R-:W-:Y:S06]  /*35b0*/  BRA `(.L_x_17073) ;  /* 0x000009c000007947 */ /* 0x000fec0003800000 */
.L_x_17081:
        /* <DEDUP_REMOVED lines=27> */
.L_x_17084:
        /* <DEDUP_REMOVED lines=14> */
.L_x_17083:
[----:B------:R-:W2:Y:S02]  /*3850*/  LDG.E.U16 R0, [R4.64] ;  /* 0x0000002404007981 */ /* 0x000ea4000c1e1500 */
[----:B--2---:R-:W-:-:S04]  /*3860*/  PRMT R0, RZ, 0x5410, R0 ;  /* 0x00005410ff007816 */ /* 0x004fc80000000000 */
[----:B------:R-:W-:Y:S01]  /*3870*/  FSETP.NEU.FTZ.AND P0, PT, R0, RZ, PT ;  /* 0x000000ff0000720b */ /* 0x000fe20003f1d000 */
[----:B------:R-:W-:Y:S05]  /*3880*/  BRA `(.L_x_17073) ;  /* 0x000006f000007947 */ /* 0x000fea0003800000 */
.L_x_17080:
        /* <DEDUP_REMOVED lines=11> */
.L_x_17087:
        /* <DEDUP_REMOVED lines=21> */
.L_x_17091:
[----:B------:R-:W-:Y:S05]  /*3a90*/  BSYNC B1 ;  /* 0x0000000000017941 */ /* 0x000fea0003800000 */
.L_x_17090:
[----:B------:R-:W-:Y:S01]  /*3aa0*/  LEA R5, R0, 0x3b800000, 0x17 ;  /* 0x3b80000000057811 */ /* 0x000fe200078eb8ff */
[----:B------:R-:W-:-:S05]  /*3ab0*/  IMAD.SHL.U32 R0, R3, 0x100000, RZ ;  /* 0x0010000003007824 */ /* 0x000fca00078e00ff */
[----:B------:R-:W-:Y:S02]  /*3ac0*/  LOP3.LUT R0, R5, R0, R6, 0xfe, !PT ;  /* 0x0000000005007212 */ /* 0x000fe400078efe06 */
.L_x_17089:
[----:B------:R-:W-:Y:S05]  /*3ad0*/  BSYNC B0 ;  /* 0x0000000000007941 */ /* 0x000fea0003800000 */
.L_x_17088:
[----:B------:R-:W-:Y:S01]  /*3ae0*/  FSETP.NEU.FTZ.AND P0, PT, R0, RZ, PT ;  /* 0x000000ff0000720b */ /* 0x000fe20003f1d000 */
[----:B------:R-:W-:Y:S05]  /*3af0*/  BRA `(.L_x_17073) ;  /* 0x0000048000007947 */ /* 0x000fea0003800000 */
.L_x_17086:
        /* <DEDUP_REMOVED lines=21> */
.L_x_17095:
[----:B------:R-:W-:Y:S05]  /*3c50*/  BSYNC B1 ;  /* 0x0000000000017941 */ /* 0x000fea0003800000 */
.L_x_17094:
[----:B------:R-:W-:Y:S01]  /*3c60*/  LEA R5, R0, 0x37800000, 0x17 ;  /* 0x3780000000057811 */ /* 0x000fe200078eb8ff */
[----:B------:R-:W-:-:S05]  /*3c70*/  IMAD.SHL.U32 R0, R3, 0x200000, RZ ;  /* 0x0020000003007824 */ /* 0x000fca00078e00ff */
[----:B------:R-:W-:Y:S02]  /*3c80*/  LOP3.LUT R0, R5, R0, R6, 0xfe, !PT ;  /* 0x0000000005007212 */ /* 0x000fe400078efe06 */
.L_x_17093:
[----:B------:R-:W-:Y:S05]  /*3c90*/  BSYNC B0 ;  /* 0x0000000000007941 */ /* 0x000fea0003800000 */
.L_x_17092:
[----:B------:R-:W-:Y:S01]  /*3ca0*/  FSETP.NEU.FTZ.AND P0, PT, R0, RZ, PT ;  /* 0x000000ff0000720b */ /* 0x000fe20003f1d000 */
[----:B------:R-:W-:Y:S05]  /*3cb0*/  BRA `(.L_x_17073) ;  /* 0x000002c000007947 */ /* 0x000fea0003800000 */
.L_x_17085:
        /* <DEDUP_REMOVED lines=14> */
.L_x_17099:
[----:B------:R-:W-:Y:S05]  /*3da0*/  BSYNC B0 ;  /* 0x0000000000007941 */ /* 0x000fea0003800000 */
.L_x_17098:
[----:B------:R-:W-:Y:S01]  /*3db0*/  FSETP.NEU.FTZ.AND P0, PT, R0, RZ, PT ;  /* 0x000000ff0000720b */ /* 0x000fe20003f1d000 */
[----:B------:R-:W-:Y:S05]  /*3dc0*/  BRA `(.L_x_17073) ;  /* 0x000001b000007947 */ /* 0x000fea0003800000 */
.L_x_17072:
        /* <DEDUP_REMOVED lines=21> */
.L_x_17097:
[----:B------:R-:W2:Y:S02]  /*3f20*/  LDG.E.64 R4, [R4.64] ;  /* 0x0000002404047981 */ /* 0x000ea4000c1e1b00 */
[----:B--2---:R-:W-:-:S04]  /*3f30*/  ISETP.NE.U32.AND P0, PT, R4, RZ, PT ;  /* 0x000000ff0400720c */ /* 0x004fc80003f05070 */
[----:B------:R-:W-:Y:S01]  /*3f40*/  ISETP.NE.AND.EX P0, PT, R5, RZ, PT, P0 ;  /* 0x000000ff0500720c */ /* 0x000fe20003f05300 */
[----:B------:R-:W-:Y:S05]  /*3f50*/  BRA `(.L_x_17073) ;  /* 0x0000002000007947 */ /* 0x000fea0003800000 */
.L_x_17096:
[----:B------:R-:W2:Y:S02]  /*3f60*/  LDG.E R4, [R4.64] ;  /* 0x0000002404047981 */ /* 0x000ea4000c1e1900 */
[----:B--2---:R-:W-:-:S06]  /*3f70*/  ISETP.NE.AND P0, PT, R4, RZ, PT ;  /* 0x000000ff0400720c */ /* 0x004fcc0003f05270 */
.L_x_17073:
[----:B-1----:R-:W-:-:S07]  /*3f80*/  SEL R17, RZ, 0x1, !P0 ;  /* 0x00000001ff117807 */ /* 0x002fce0004000000 */
.L_x_17067:
[----:B------:R-:W-:Y:S05]  /*3f90*/  BSYNC B6 ;  /* 0x0000000000067941 */ /* 0x000fea0003800000 */
.L_x_17066:
[----:B------:R-:W1:Y:S01]  /*3fa0*/  S2R R7, SR_TID.X ;  /* 0x0000000000077919 */ /* 0x000e620000002100 */
[----:B------:R-:W2:Y:S01]  /*3fb0*/  LDC.U8 R16, c[0x0][0x184] ;  /* 0x00006100ff107b82 */ /* 0x000ea20000000000 */
[----:B------:R-:W-:Y:S01]  /*3fc0*/  PRMT R0, R22, 0x9910, RZ ;  /* 0x0000991016007816 */ /* 0x000fe200000000ff */
[----:B------:R-:W-:Y:S01]  /*3fd0*/  BSSY B6, `(.L_x_17100) ;  /* 0x00000fc000067945 */ /* 0x000fe20003800000 */
[----:B------:R-:W-:Y:S02]  /*3fe0*/  PRMT R3, R18, 0x9910, RZ ;  /* 0x0000991012037816 */ /* 0x000fe400000000ff */
[----:B0-----:R-:W-:Y:S02]  /*3ff0*/  PRMT R4, R23, 0x9910, RZ ;  /* 0x0000991017047816 */ /* 0x001fe400000000ff */
[----:B------:R-:W-:-:S02]  /*4000*/  PRMT R5, R17, 0x9910, RZ ;  /* 0x0000991011057816 */ /* 0x000fc400000000ff */
[----:B------:R-:W-:Y:S02]  /*4010*/  ISETP.NE.AND P0, PT, R0, RZ, PT ;  /* 0x000000ff0000720c */ /* 0x000fe40003f05270 */
[----:B------:R-:W-:Y:S02]  /*4020*/  ISETP.NE.AND P1, PT, R3, RZ, PT ;  /* 0x000000ff0300720c */ /* 0x000fe40003f25270 */
[----:B------:R-:W-:Y:S02]  /*4030*/  ISETP.NE.AND P2, PT, R4, RZ, PT ;  /* 0x000000ff0400720c */ /* 0x000fe40003f45270 */
[----:B------:R-:W-:Y:S02]  /*4040*/  ISETP.NE.AND P3, PT, R5, RZ, PT ;  /* 0x000000ff0500720c */ /* 0x000fe40003f65270 */
[----:B------:R-:W-:Y:S02]  /*4050*/  SEL R3, RZ, 0x1, P0 ;  /* 0x00000001ff037807 */ /* 0x000fe40000000000 */
[----:B------:R-:W-:-:S02]  /*4060*/  SEL R26, RZ, 0x1, P1 ;  /* 0x00000001ff1a7807 */ /* 0x000fc40000800000 */
[----:B------:R-:W-:Y:S02]  /*4070*/  SEL R18, RZ, 0x1, P2 ;  /* 0x00000001ff127807 */ /* 0x000fe40001000000 */
[----:B-1----:R-:W-:Y:S01]  /*4080*/  ISETP.GE.AND P4, PT, R7, R24, PT ;  /* 0x000000180700720c */ /* 0x002fe20003f86270 */
[----:B------:R-:W-:Y:S01]  /*4090*/  IMAD.MOV.U32 R17, RZ, RZ, R7 ;  /* 0x000000ffff117224 */ /* 0x000fe200078e0007 */
[----:B------:R-:W-:-:S11]  /*40a0*/  SEL R22, RZ, 0x1, P3 ;  /* 0x00000001ff167807 */ /* 0x000fd60001800000 */
        /* <DEDUP_REMOVED lines=20> */
.L_x_17105:
[----:B------:R0:W-:Y:S01]  /*41f0*/  STG.E.U8 [R8.64], R3 ;  /* 0x0000000308007986 */ /* 0x0001e2000c101124 */
[----:B------:R-:W-:Y:S05]  /*4200*/  BRA `(.L_x_17101) ;  /* 0x00000d8000007947 */ /* 0x000fea0003800000 */
.L_x_17104:
        /* <DEDUP_REMOVED lines=10> */
.L_x_17108:
[----:B------:R0:W-:Y:S01]  /*42b0*/  STG.E [R8.64], R3 ;  /* 0x0000000308007986 */ /* 0x0001e2000c101924 */
[----:B------:R-:W-:Y:S05]  /*42c0*/  BRA `(.L_x_17101) ;  /* 0x00000cc000007947 */ /* 0x000fea0003800000 */
.L_x_17107:
[----:B------:R0:W-:Y:S01]  /*42d0*/  STG.E.U16 [R8.64], R3 ;  /* 0x0000000308007986 */ /* 0x0001e2000c101524 */
[----:B------:R-:W-:Y:S05]  /*42e0*/  BRA `(.L_x_17101) ;  /* 0x00000ca000007947 */ /* 0x000fea0003800000 */
.L_x_17103:
        /* <DEDUP_REMOVED lines=9> */
.L_x_17110:
[----:B------:R-:W0:Y:S02]  /*4380*/  I2F.S16 R0, R3 ;  /* 0x0000000300007306 */ /* 0x000e240000101400 */
[----:B0-----:R-:W-:-:S05]  /*4390*/  F2FP.PACK_AB R0, RZ, R0 ;  /* 0x00000000ff00723e */ /* 0x001fca00000000ff */
[----:B------:R0:W-:Y:S01]  /*43a0*/  STG.E.U16 [R8.64], R0 ;  /* 0x0000000008007986 */ /* 0x0001e2000c101524 */
[----:B------:R-:W-:Y:S05]  /*43b0*/  BRA `(.L_x_17101) ;  /* 0x00000bd000007947 */ /* 0x000fea0003800000 */
.L_x_17109:
        /* <DEDUP_REMOVED lines=10> */
.L_x_17112:
[----:B------:R-:W0:Y:S02]  /*4460*/  I2F.S16 R3, R3 ;  /* 0x0000000300037306 */ /* 0x000e240000101400 */
[----:B0-----:R-:W-:-:S04]  /*4470*/  F2FP.PACK_AB R3, RZ, R3 ;  /* 0x00000003ff03723e */ /* 0x001fc800000000ff */
[----:B------:R-:W-:-:S05]  /*4480*/  PRMT R3, R3, 0x5410, RZ ;  /* 0x0000541003037816 */ /* 0x000fca00000000ff */
[----:B------:R0:W-:Y:S01]  /*4490*/  STG.E [R8.64], R3 ;  /* 0x0000000308007986 */ /* 0x0001e2000c101924 */
[----:B------:R-:W-:Y:S05]  /*44a0*/  BRA `(.L_x_17101) ;  /* 0x00000ae000007947 */ /* 0x000fea0003800000 */
.L_x_17111:
[----:B------:R-:W0:Y:S02]  /*44b0*/  I2F.F64.S16 R4, R3 ;  /* 0x0000000300047312 */ /* 0x000e240000101c00 */
[----:B0-----:R0:W-:Y:S01]  /*44c0*/  STG.E.64 [R8.64], R4 ;  /* 0x0000000408007986 */ /* 0x0011e2000c101b24 */
[----:B------:R-:W-:Y:S05]  /*44d0*/  BRA `(.L_x_17101) ;  /* 0x00000ab000007947 */ /* 0x000fea0003800000 */
.L_x_17102:
        /* <DEDUP_REMOVED lines=10> */
.L_x_17115:
[----:B------:R-:W0:Y:S01]  /*4580*/  I2F.F64.S16 R4, R3 ;  /* 0x0000000300047312 */ /* 0x000e220000101c00 */
[----:B------:R-:W-:-:S05]  /*4590*/  CS2R R6, SRZ ;  /* 0x0000000000067805 */ /* 0x000fca000001ff00 */
[----:B0-----:R0:W-:Y:S01]  /*45a0*/  STG.E.128 [R8.64], R4 ;  /* 0x0000000408007986 */ /* 0x0011e2000c101d24 */
[----:B------:R-:W-:Y:S05]  /*45b0*/  BRA `(.L_x_17101) ;  /* 0x000009d000007947 */ /* 0x000fea0003800000 */
.L_x_17114:
        /* <DEDUP_REMOVED lines=21> */
.L_x_17119:
[----:B------:R-:W-:Y:S05]  /*4710*/  BSYNC B0 ;  /* 0x0000000000007941 */ /* 0x000fea0003800000 */
.L_x_17118:
[----:B------:R-:W-:-:S05]  /*4720*/  LOP3.LUT R5, R0, R5, RZ, 0xfc, !PT ;  /* 0x0000000500057212 */ /* 0x000fca00078efcff */
[----:B------:R0:W-:Y:S01]  /*4730*/  STG.E.U8 [R8.64], R5 ;  /* 0x0000000508007986 */ /* 0x0001e2000c101124 */
[----:B------:R-:W-:Y:S05]  /*4740*/  BRA `(.L_x_17101) ;  /* 0x0000084000007947 */ /* 0x000fea0003800000 */
.L_x_17117:
        /* <DEDUP_REMOVED lines=13> */
.L_x_17121:
[----:B------:R-:W-:Y:S01]  /*4820*/  IMAD.MOV.U32 R0, RZ, RZ, 0x7f ;  /* 0x0000007fff007424 */ /* 0x000fe200078e00ff */
[----:B------:R-:W-:-:S04]  /*4830*/  ISETP.GT.U32.AND P0, PT, R4, 0x7f800000, PT ;  /* 0x7f8000000400780c */ /* 0x000fc80003f04070 */
[----:B------:R-:W-:-:S04]  /*4840*/  SEL R0, R0, 0x7c, P0 ;  /* 0x0000007c00007807 */ /* 0x000fc80000000000 */
.L_x_17122:
[----:B------:R-:W-:Y:S05]  /*4850*/  BSYNC B0 ;  /* 0x0000000000007941 */ /* 0x000fea0003800000 */
.L_x_17120:
[----:B------:R-:W-:-:S04]  /*4860*/  LOP3.LUT R3, R5, 0x80000000, RZ, 0xc0, !PT ;  /* 0x8000000005037812 */ /* 0x000fc800078ec0ff */
[----:B------:R-:W-:-:S04]  /*4870*/  SHF.R.U32.HI R3, RZ, 0x18, R3 ;  /* 0x00000018ff037819 */ /* 0x000fc80000011603 */
[----:B------:R-:W-:-:S05]  /*4880*/  LOP3.LUT R3, R0, R3, RZ, 0xfc, !PT ;  /* 0x0000000300037212 */ /* 0x000fca00078efcff */
[----:B------:R0:W-:Y:S01]  /*4890*/  STG.E.U8 [R8.64], R3 ;  /* 0x0000000308007986 */ /* 0x0001e2000c101124 */
[----:B------:R-:W-:Y:S05]  /*48a0*/  BRA `(.L_x_17101) ;  /* 0x000006e000007947 */ /* 0x000fea0003800000 */
.L_x_17116:
[----:B------:R-:W0:Y:S02]  /*48b0*/  I2F.S16 R0, R3 ;  /* 0x0000000300007306 */ /* 0x000e240000101400 */
[----:B0-----:R-:W-:-:S05]  /*48c0*/  F2FP.BF16.PACK_AB R0, RZ, R0 ;  /* 0x00000000ff00723e */ /* 0x001fca00000010ff */
[----:B------:R0:W-:Y:S01]  /*48d0*/  STG.E.U16 [R8.64], R0 ;  /* 0x0000000008007986 */ /* 0x0001e2000c101524 */
[----:B------:R-:W-:Y:S05]  /*48e0*/  BRA `(.L_x_17101) ;  /* 0x000006a000007947 */ /* 0x000fea0003800000 */
.L_x_17113:
        /* <DEDUP_REMOVED lines=10> */
.L_x_17125:
        /* <DEDUP_REMOVED lines=17> */
.L_x_17128:
[----:B------:R-:W-:-:S04]  /*4aa0*/  LOP3.LUT R3, R3, 0x80000000, RZ, 0xc0, !PT ;  /* 0x8000000003037812 */ /* 0x000fc800078ec0ff */
[----:B------:R-:W-:-:S04]  /*4ab0*/  SHF.R.U32.HI R3, RZ, 0x18, R3 ;  /* 0x00000018ff037819 */ /* 0x000fc80000011603 */
[----:B------:R-:W-:-:S04]  /*4ac0*/  LOP3.LUT R0, R0, R3, RZ, 0xfc, !PT ;  /* 0x0000000300007212 */ /* 0x000fc800078efcff */
[----:B------:R-:W-:Y:S02]  /*4ad0*/  PRMT R4, R0, 0x7610, R4 ;  /* 0x0000761000047816 */ /* 0x000fe40000000004 */
.L_x_17127:
[----:B------:R-:W-:Y:S05]  /*4ae0*/  BSYNC B0 ;  /* 0x0000000000007941 */ /* 0x000fea0003800000 */
.L_x_17126:
[----:B------:R0:W-:Y:S01]  /*4af0*/  STG.E.U8 [R8.64], R4 ;  /* 0x0000000408007986 */ /* 0x0001e2000c101124 */
[----:B------:R-:W-:Y:S05]  /*4b00*/  BRA `(.L_x_17101) ;  /* 0x0000048000007947 */ /* 0x000fea0003800000 */
.L_x_17124:
        /* <DEDUP_REMOVED lines=17> */
.L_x_17131:
[----:B------:R-:W-:-:S04]  /*4c20*/  LOP3.LUT R3, R3, 0x80000000, RZ, 0xc0, !PT ;  /* 0x8000000003037812 */ /* 0x000fc800078ec0ff */
[----:B------:R-:W-:-:S04]  /*4c30*/  SHF.R.U32.HI R3, RZ, 0x18, R3 ;  /* 0x00000018ff037819 */ /* 0x000fc80000011603 */
[----:B------:R-:W-:-:S04]  /*4c40*/  LOP3.LUT R0, R0, R3, RZ, 0xfc, !PT ;  /* 0x0000000300007212 */ /* 0x000fc800078efcff */
[----:B------:R-:W-:Y:S02]  /*4c50*/  PRMT R4, R0, 0x7610, R4 ;  /* 0x0000761000047816 */ /* 0x000fe40000000004 */
.L_x_17130:
[----:B------:R-:W-:Y:S05]  /*4c60*/  BSYNC B0 ;  /* 0x0000000000007941 */ /* 0x000fea0003800000 */
.L_x_17129:
[----:B------:R0:W-:Y:S01]  /*4c70*/  STG.E.U8 [R8.64], R4 ;  /* 0x0000000408007986 */ /* 0x0001e2000c101124 */
[----:B------:R-:W-:Y:S05]  /*4c80*/  BRA `(.L_x_17101) ;  /* 0x0000030000007947 */ /* 0x000fea0003800000 */
.L_x_17123:
        /* <DEDUP_REMOVED lines=23> */
.L_x_17106:
        /* <DEDUP_REMOVED lines=20> */
.L_x_17133:
[----:B------:R-:W-:Y:S02]  /*4f40*/  IMAD.MOV.U32 R4, RZ, RZ, R3 ;  /* 0x000000ffff047224 */ /* 0x000fe400078e0003 */
[----:B------:R-:W-:-:S05]  /*4f50*/  IMAD.MOV.U32 R5, RZ, RZ, RZ ;  /* 0x000000ffff057224 */ /* 0x000fca00078e00ff */
[----:B------:R0:W-:Y:S01]  /*4f60*/  STG.E.64 [R8.64], R4 ;  /* 0x0000000408007986 */ /* 0x0001e2000c101b24 */
[----:B------:R-:W-:Y:S05]  /*4f70*/  BRA `(.L_x_17101) ;  /* 0x0000001000007947 */ /* 0x000fea0003800000 */
.L_x_17132:
[----:B------:R0:W-:Y:S02]  /*4f80*/  STG.E [R8.64], R3 ;  /* 0x0000000308007986 */ /* 0x0001e4000c101924 */
.L_x_17101:
[----:B--2---:R-:W-:Y:S05]  /*4f90*/  BSYNC B6 ;  /* 0x0000000000067941 */ /* 0x004fea0003800000 */
.L_x_17100:
        /* <DEDUP_REMOVED lines=21> */
.L_x_17139:
[----:B------:R0:W-:Y:S01]  /*50f0*/  STG.E.U8 [R8.64], R26 ;  /* 0x0000001a08007986 */ /* 0x0001e2000c101124 */
[----:B------:R-:W-:Y:S05]  /*5100*/  BRA `(.L_x_17141) ;  /* 0x00000d5000007947 */ /* 0x000fea0003800000 */
.L_x_17138:
        /* <DEDUP_REMOVED lines=9> */
.L_x_17143:
[----:B------:R0:W-:Y:S01]  /*51a0*/  STG.E [R8.64], R26 ;  /* 0x0000001a08007986 */ /* 0x0001e2000c101924 */
[----:B------:R-:W-:Y:S05]  /*51b0*/  BRA `(.L_x_17141) ;  /* 0x00000ca000007947 */ /* 0x000fea0003800000 */
.L_x_17142:
[----:B------:R0:W-:Y:S01]  /*51c0*/  STG.E.U16 [R8.64], R26 ;  /* 0x0000001a08007986 */ /* 0x0001e2000c101524 */
[----:B------:R-:W-:Y:S05]  /*51d0*/  BRA `(.L_x_17141) ;  /* 0x00000c8000007947 */ /* 0x000fea0003800000 */
.L_x_17137:
        /* <DEDUP_REMOVED lines=9> */
.L_x_17145:
[----:B------:R-:W0:Y:S02]  /*5270*/  I2F.S16 R0, R26 ;  /* 0x0000001a00007306 */ /* 0x000e240000101400 */
[----:B0-----:R-:W-:-:S05]  /*5280*/  F2FP.PACK_AB R0, RZ, R0 ;  /* 0x00000000ff00723e */ /* 0x001fca00000000ff */
[----:B------:R0:W-:Y:S01]  /*5290*/  STG.E.U16 [R8.64], R0 ;  /* 0x0000000008007986 */ /* 0x0001e2000c101524 */
[----:B------:R-:W-:Y:S05]  /*52a0*/  BRA `(.L_x_17141) ;  /* 0x00000bb000007947 */ /* 0x000fea0003800000 */
.L_x_17144:
        /* <DEDUP_REMOVED lines=10> */
.L_x_17147:
[----:B------:R-:W0:Y:S02]  /*5350*/  I2F.S16 R26, R26 ;  /* 0x0000001a001a7306 */ /* 0x000e240000101400 */
[----:B0-----:R-:W-:-:S04]  /*5360*/  F2FP.PACK_AB R3, RZ, R26 ;  /* 0x0000001aff03723e */ /* 0x001fc800000000ff */
[----:B------:R-:W-:-:S05]  /*5370*/  PRMT R3, R3, 0x5410, RZ ;  /* 0x0000541003037816 */ /* 0x000fca00000000ff */
[----:B------:R0:W-:Y:S01]  /*5380*/  STG.E [R8.64], R3 ;  /* 0x0000000308007986 */ /* 0x0001e2000c101924 */
[----:B------:R-:W-:Y:S05]  /*5390*/  BRA `(.L_x_17141) ;  /* 0x00000ac000007947 */ /* 0x000fea0003800000 */
.L_x_17146:
[----:B------:R-:W0:Y:S02]  /*53a0*/  I2F.F64.S16 R26, R26 ;  /* 0x0000001a001a7312 */ /* 0x000e240000101c00 */
[----:B0-----:R0:W-:Y:S01]  /*53b0*/  STG.E.64 [R8.64], R26 ;  /* 0x0000001a08007986 */ /* 0x0011e2000c101b24 */
[----:B------:R-:W-:Y:S05]  /*53c0*/  BRA `(.L_x_17141) ;  /* 0x00000a9000007947 */ /* 0x000fea0003800000 */
.L_x_17136:
        /* <DEDUP_REMOVED lines=10> */
.L_x_17150:
[----:B------:R-:W0:Y:S01]  /*5470*/  I2F.F64.S16 R4, R26 ;  /* 0x0000001a00047312 */ /* 0x000e220000101c00 */
[----:B------:R-:W-:-:S05]  /*5480*/  CS2R R6, SRZ ;  /* 0x0000000000067805 */ /* 0x000fca000001ff00 */
[----:B0-----:R0:W-:Y:S01]  /*5490*/  STG.E.128 [R8.64], R4 ;  /* 0x0000000408007986 */ /* 0x0011e2000c101d24 */
[----:B------:R-:W-:Y:S05]  /*54a0*/  BRA `(.L_x_17141) ;  /* 0x000009b000007947 */ /* 0x000fea0003800000 */
.L_x_17149:
        /* <DEDUP_REMOVED lines=21> */
.L_x_17154:
[----:B------:R-:W-:Y:S05]  /*5600*/  BSYNC B0 ;  /* 0x0000000000007941 */ /* 0x000fea0003800000 */
.L_x_17153:
[----:B------:R-:W-:-:S05]  /*5610*/  LOP3.LUT R5, R0, R5, RZ, 0xfc, !PT ;  /* 0x0000000500057212 */ /* 0x000fca00078efcff */
[----:B------:R0:W-:Y:S01]  /*5620*/  STG.E.U8 [R8.64], R5 ;  /* 0x0000000508007986 */ /* 0x0001e2000c101124 */
[----:B------:R-:W-:Y:S05]  /*5630*/  BRA `(.L_x_17141) ;  /* 0x0000082000007947 */ /* 0x000fea0003800000 */
.L_x_17152:
        /* <DEDUP_REMOVED lines=13> */
.L_x_17156:
[----:B------:R-:W-:Y:S01]  /*5710*/  IMAD.MOV.U32 R0, RZ, RZ, 0x7f ;  /* 0x0000007fff007424 */ /* 0x000fe200078e00ff */
[----:B------:R-:W-:-:S04]  /*5720*/  ISETP.GT.U32.AND P0, PT, R3, 0x7f800000, PT ;  /* 0x7f8000000300780c */ /* 0x000fc80003f04070 */
[----:B------:R-:W-:-:S04]  /*5730*/  SEL R0, R0, 0x7c, P0 ;  /* 0x0000007c00007807 */ /* 0x000fc80000000000 */
.L_x_17157:
[----:B------:R-:W-:Y:S05]  /*5740*/  BSYNC B0 ;  /* 0x0000000000007941 */ /* 0x000fea0003800000 */
.L_x_17155:
[----:B------:R-:W-:-:S04]  /*5750*/  LOP3.LUT R3, R5, 0x80000000, RZ, 0xc0, !PT ;  /* 0x8000000005037812 */ /* 0x000fc800078ec0ff */
[----:B------:R-:W-:-:S04]  /*5760*/  SHF.R.U32.HI R3, RZ, 0x18, R3 ;  /* 0x00000018ff037819 */ /* 0x000fc80000011603 */
[----:B------:R-:W-:-:S05]  /*5770*/  LOP3.LUT R3, R0, R3, RZ, 0xfc, !PT ;  /* 0x0000000300037212 */ /* 0x000fca00078efcff */
[----:B------:R0:W-:Y:S01]  /*5780*/  STG.E.U8 [R8.64], R3 ;  /* 0x0000000308007986 */ /* 0x0001e2000c101124 */
[----:B------:R-:W-:Y:S05]  /*5790*/  BRA `(.L_x_17141) ;  /* 0x000006c000007947 */ /* 0x000fea0003800000 */
.L_x_17151:
[----:B------:R-:W0:Y:S02]  /*57a0*/  I2F.S16 R0, R26 ;  /* 0x0000001a00007306 */ /* 0x000e240000101400 */
[----:B0-----:R-:W-:-:S05]  /*57b0*/  F2FP.BF16.PACK_AB R0, RZ, R0 ;  /* 0x00000000ff00723e */ /* 0x001fca00000010ff */
[----:B------:R0:W-:Y:S01]  /*57c0*/  STG.E.U16 [R8.64], R0 ;  /* 0x0000000008007986 */ /* 0x0001e2000c101524 */
[----:B------:R-:W-:Y:S05]  /*57d0*/  BRA `(.L_x_17141) ;  /* 0x0000068000007947 */ /* 0x000fea0003800000 */
.L_x_17148:
        /* <DEDUP_REMOVED lines=10> */
.L_x_17160:
        /* <DEDUP_REMOVED lines=17> */
.L_x_17163:
[----:B------:R-:W-:-:S04]  /*5990*/  LOP3.LUT R3, R5, 0x80000000, RZ, 0xc0, !PT ;  /* 0x8000000005037812 */ /* 0x000fc800078ec0ff */
[----:B------:R-:W-:-:S04]  /*59a0*/  SHF.R.U32.HI R3, RZ, 0x18, R3 ;  /* 0x00000018ff037819 */ /* 0x000fc80000011603 */
[----:B------:R-:W-:-:S04]  /*59b0*/  LOP3.LUT R0, R0, R3, RZ, 0xfc, !PT ;  /* 0x0000000300007212 */ /* 0x000fc800078efcff */
[----:B------:R-:W-:Y:S02]  /*59c0*/  PRMT R4, R0, 0x7610, R4 ;  /* 0x0000761000047816 */ /* 0x000fe40000000004 */
.L_x_17162:
[----:B------:R-:W-:Y:S05]  /*59d0*/  BSYNC B0 ;  /* 0x0000000000007941 */ /* 0x000fea0003800000 */
.L_x_17161:
[----:B------:R0:W-:Y:S01]  /*59e0*/  STG.E.U8 [R8.64], R4 ;  /* 0x0000000408007986 */ /* 0x0001e2000c101124 */
[----:B------:R-:W-:Y:S05]  /*59f0*/  BRA `(.L_x_17141) ;  /* 0x0000046000007947 */ /* 0x000fea0003800000 */
.L_x_17159:
        /* <DEDUP_REMOVED lines=17> */
.L_x_17166:
[----:B------:R-:W-:-:S04]  /*5b10*/  LOP3.LUT R3, R5, 0x80000000, RZ, 0xc0, !PT ;  /* 0x8000000005037812 */ /* 0x000fc800078ec0ff */
[----:B------:R-:W-:-:S04]  /*5b20*/  SHF.R.U32.HI R3, RZ, 0x18, R3 ;  /* 0x00000018ff037819 */ /* 0x000fc80000011603 */
[----:B------:R-:W-:-:S04]  /*5b30*/  LOP3.LUT R0, R0, R3, RZ, 0xfc, !PT ;  /* 0x0000000300007212 */ /* 0x000fc800078efcff */
[----:B------:R-:W-:Y:S02]  /*5b40*/  PRMT R4, R0, 0x7610, R4 ;  /* 0x0000761000047816 */ /* 0x000fe40000000004 */
.L_x_17165:
[----:B------:R-:W-:Y:S05]  /*5b50*/  BSYNC B0 ;  /* 0x0000000000007941 */ /* 0x000fea0003800000 */
.L_x_17164:
[----:B------:R0:W-:Y:S01]  /*5b60*/  STG.E.U8 [R8.64], R4 ;  /* 0x0000000408007986 */ /* 0x0001e2000c101124 */
[----:B------:R-:W-:Y:S05]  /*5b70*/  BRA `(.L_x_17141) ;  /* 0x000002e000007947 */ /* 0x000fea0003800000 */
.L_x_17158:
        /* <DEDUP_REMOVED lines=22> */
.L_x_17140:
        /* <DEDUP_REMOVED lines=20> */
.L_x_17168:
[----:B------:R-:W-:-:S05]  /*5e20*/  IMAD.MOV.U32 R27, RZ, RZ, RZ ;  /* 0x000000ffff1b7224 */ /* 0x000fca00078e00ff */
[----:B------:R0:W-:Y:S01]  /*5e30*/  STG.E.64 [R8.64], R26 ;  /* 0x0000001a08007986 */ /* 0x0001e2000c101b24 */
[----:B------:R-:W-:Y:S05]  /*5e40*/  BRA `(.L_x_17141) ;  /* 0x0000001000007947 */ /* 0x000fea0003800000 */
.L_x_17167:
[----:B------:R0:W-:Y:S02]  /*5e50*/  STG.E [R8.64], R26 ;  /* 0x0000001a08007986 */ /* 0x0001e4000c101924 */
.L_x_17141:
        /* <DEDUP_REMOVED lines=21> */
.L_x_17172:
[----:B------:R0:W-:Y:S01]  /*5fb0*/  STG.E.U8 [R8.64], R18 ;  /* 0x0000001208007986 */ /* 0x0001e2000c101124 */
[----:B------:R-:W-:Y:S05]  /*5fc0*/  BRA `(.L_x_17174) ;  /* 0x00000d5000007947 */ /* 0x000fea0003800000 */
.L_x_17171:
        /* <DEDUP_REMOVED lines=9> */
.L_x_17176:
[----:B------:R0:W-:Y:S01]  /*6060*/  STG.E [R8.64], R18 ;  /* 0x0000001208007986 */ /* 0x0001e2000c101924 */
[----:B------:R-:W-:Y:S05]  /*6070*/  BRA `(.L_x_17174) ;  /* 0x00000ca000007947 */ /* 0x000fea0003800000 */
.L_x_17175:
[----:B------:R0:W-:Y:S01]  /*6080*/  STG.E.U16 [R8.64], R18 ;  /* 0x0000001208007986 */ /* 0x0001e2000c101524 */
[----:B------:R-:W-:Y:S05]  /*6090*/  BRA `(.L_x_17174) ;  /* 0x00000c8000007947 */ /* 0x000fea0003800000 */
.L_x_17170:
        /* <DEDUP_REMOVED lines=9> */
.L_x_17178:
[----:B------:R-:W0:Y:S02]  /*6130*/  I2F.S16 R0, R18 ;  /* 0x0000001200007306 */ /* 0x000e240000101400 */
[----:B0-----:R-:W-:-:S05]  /*6140*/  F2FP.PACK_AB R0, RZ, R0 ;  /* 0x00000000ff00723e */ /* 0x001fca00000000ff */
[----:B------:R0:W-:Y:S01]  /*6150*/  STG.E.U16 [R8.64], R0 ;  /* 0x0000000008007986 */ /* 0x0001e2000c101524 */
[----:B------:R-:W-:Y:S05]  /*6160*/  BRA `(.L_x_17174) ;  /* 0x00000bb000007947 */ /* 0x000fea0003800000 */
.L_x_17177:
        /* <DEDUP_REMOVED lines=10> */
.L_x_17180:
[----:B------:R-:W0:Y:S02]  /*6210*/  I2F.S16 R18, R18 ;  /* 0x0000001200127306 */ /* 0x000e240000101400 */
[----:B0-----:R-:W-:-:S04]  /*6220*/  F2FP.PACK_AB R3, RZ, R18 ;  /* 0x00000012ff03723e */ /* 0x001fc800000000ff */
[----:B------:R-:W-:-:S05]  /*6230*/  PRMT R3, R3, 0x5410, RZ ;  /* 0x0000541003037816 */ /* 0x000fca00000000ff */
[----:B------:R0:W-:Y:S01]  /*6240*/  STG.E [R8.64], R3 ;  /* 0x0000000308007986 */ /* 0x0001e2000c101924 */
[----:B------:R-:W-:Y:S05]  /*6250*/  BRA `(.L_x_17174) ;  /* 0x00000ac000007947 */ /* 0x000fea0003800000 */
.L_x_17179:
[----:B------:R-:W0:Y:S02]  /*6260*/  I2F.F64.S16 R18, R18 ;  /* 0x0000001200127312 */ /* 0x000e240000101c00 */
[----:B0-----:R0:W-:Y:S01]  /*6270*/  STG.E.64 [R8.64], R18 ;  /* 0x0000001208007986 */ /* 0x0011e2000c101b24 */
[----:B------:R-:W-:Y:S05]  /*6280*/  BRA `(.L_x_17174) ;  /* 0x00000a9000007947 */ /* 0x000fea0003800000 */
.L_x_17169:
        /* <DEDUP_REMOVED lines=10> */
.L_x_17183:
[----:B------:R-:W0:Y:S01]  /*6330*/  I2F.F64.S16 R4, R18 ;  /* 0x0000001200047312 */ /* 0x000e220000101c00 */
[----:B------:R-:W-:-:S05]  /*6340*/  CS2R R6, SRZ ;  /* 0x0000000000067805 */ /* 0x000fca000001ff00 */
[----:B0-----:R0:W-:Y:S01]  /*6350*/  STG.E.128 [R8.64], R4 ;  /* 0x0000000408007986 */ /* 0x0011e2000c101d24 */
[----:B------:R-:W-:Y:S05]  /*6360*/  BRA `(.L_x_17174) ;  /* 0x000009b000007947 */ /* 0x000fea0003800000 */
.L_x_17182:
        /* <DEDUP_REMOVED lines=21> */
.L_x_17187:
[----:B------:R-:W-:Y:S05]  /*64c0*/  BSYNC B0 ;  /* 0x0000000000007941 */ /* 0x000fea0003800000 */
.L_x_17186:
[----:B------:R-:W-:-:S05]  /*64d0*/  LOP3.LUT R5, R0, R5, RZ, 0xfc, !PT ;  /* 0x0000000500057212 */ /* 0x000fca00078efcff */
[----:B------:R0:W-:Y:S01]  /*64e0*/  STG.E.U8 [R8.64], R5 ;  /* 0x0000000508007986 */ /* 0x0001e2000c101124 */
[----:B------:R-:W-:Y:S05]  /*64f0*/  BRA `(.L_x_17174) ;  /* 0x0000082000007947 */ /* 0x000fea0003800000 */
.L_x_17185:
        /* <DEDUP_REMOVED lines=13> */
.L_x_17189:
[----:B------:R-:W-:Y:S01]  /*65d0*/  IMAD.MOV.U32 R0, RZ, RZ, 0x7f ;  /* 0x0000007fff007424 */ /* 0x000fe200078e00ff */
[----:B------:R-:W-:-:S04]  /*65e0*/  ISETP.GT.U32.AND P0, PT, R3, 0x7f800000, PT ;  /* 0x7f8000000300780c */ /* 0x000fc80003f04070 */
[----:B------:R-:W-:-:S04]  /*65f0*/  SEL R0, R0, 0x7c, P0 ;  /* 0x0000007c00007807 */ /* 0x000fc80000000000 */
.L_x_17190:
[----:B------:R-:W-:Y:S05]  /*6600*/  BSYNC B0 ;  /* 0x0000000000007941 */ /* 0x000fea0003800000 */
.L_x_17188:
[----:B------:R-:W-:-:S04]  /*6610*/  LOP3.LUT R3, R5, 0x80000000, RZ, 0xc0, !PT ;  /* 0x8000000005037812 */ /* 0x000fc800078ec0ff */
[----:B------:R-:W-:-:S04]  /*6620*/  SHF.R.U32.HI R3, RZ, 0x18, R3 ;  /* 0x00000018ff037819 */ /* 0x000fc80000011603 */
[----:B------:R-:W-:-:S05]  /*6630*/  LOP3.LUT R3, R0, R3, RZ, 0xfc, !PT ;  /* 0x0000000300037212 */ /* 0x000fca00078efcff */
[----:B------:R0:W-:Y:S01]  /*6640*/  STG.E.U8 [R8.64], R3 ;  /* 0x0000000308007986 */ /* 0x0001e2000c101124 */
[----:B------:R-:W-:Y:S05]  /*6650*/  BRA `(.L_x_17174) ;  /* 0x000006c000007947 */ /* 0x000fea0003800000 */
.L_x_17184:
[----:B------:R-:W0:Y:S02]  /*6660*/  I2F.S16 R0, R18 ;  /* 0x0000001200007306 */ /* 0x000e240000101400 */
[----:B0-----:R-:W-:-:S05]  /*6670*/  F2FP.BF16.PACK_AB R0, RZ, R0 ;  /* 0x00000000ff00723e */ /* 0x001fca00000010ff */
[----:B------:R0:W-:Y:S01]  /*6680*/  STG.E.U16 [R8.64], R0 ;  /* 0x0000000008007986 */ /* 0x0001e2000c101524 */
[----:B------:R-:W-:Y:S05]  /*6690*/  BRA `(.L_x_17174) ;  /* 0x0000068000007947 */ /* 0x000fea0003800000 */
.L_x_17181:
        /* <DEDUP_REMOVED lines=10> */
.L_x_17193:
        /* <DEDUP_REMOVED lines=17> */
.L_x_17196:
[----:B------:R-:W-:-:S04]  /*6850*/  LOP3.LUT R3, R5, 0x80000000, RZ, 0xc0, !PT ;  /* 0x8000000005037812 */ /* 0x000fc800078ec0ff */
[----:B------:R-:W-:-:S04]  /*6860*/  SHF.R.U32.HI R3, RZ, 0x18, R3 ;  /* 0x00000018ff037819 */ /* 0x000fc80000011603 */
[----:B------:R-:W-:-:S04]  /*6870*/  LOP3.LUT R0, R0, R3, RZ, 0xfc, !PT ;  /* 0x0000000300007212 */ /* 0x000fc800078efcff */
[----:B------:R-:W-:Y:S02]  /*6880*/  PRMT R4, R0, 0x7610, R4 ;  /* 0x0000761000047816 */ /* 0x000fe40000000004 */
.L_x_17195:
[----:B------:R-:W-:Y:S05]  /*6890*/  BSYNC B0 ;  /* 0x0000000000007941 */ /* 0x000fea0003800000 */
.L_x_17194:
[----:B------:R0:W-:Y:S01]  /*68a0*/  STG.E.U8 [R8.64], R4 ;  /* 0x0000000408007986 */ /* 0x0001e2000c101124 */
[----:B------:R-:W-:Y:S05]  /*68b0*/  BRA `(.L_x_17174) ;  /* 0x0000046000007947 */ /* 0x000fea0003800000 */
.L_x_17192:
        /* <DEDUP_REMOVED lines=17> */
.L_x_17199:
[----:B------:R-:W-:-:S04]  /*69d0*/  LOP3.LUT R3, R5, 0x80000000, RZ, 0xc0, !PT ;  /* 0x8000000005037812 */ /* 0x000fc800078ec0ff */
[----:B------:R-:W-:-:S04]  /*69e0*/  SHF.R.U32.HI R3, RZ, 0x18, R3 ;  /* 0x00000018ff037819 */ /* 0x000fc80000011603 */
[----:B------:R-:W-:-:S04]  /*69f0*/  LOP3.LUT R0, R0, R3, RZ, 0xfc, !PT ;  /* 0x0000000300007212 */ /* 0x000fc800078efcff */
[----:B------:R-:W-:Y:S02]  /*6a00*/  PRMT R4, R0, 0x7610, R4 ;  /* 0x0000761000047816 */ /* 0x000fe40000000004 */
.L_x_17198:
[----:B------:R-:W-:Y:S05]  /*6a10*/  BSYNC B0 ;  /* 0x0000000000007941 */ /* 0x000fea0003800000 */
.L_x_17197:
[----:B------:R0:W-:Y:S01]  /*6a20*/  STG.E.U8 [R8.64], R4 ;  /* 0x0000000408007986 */ /* 0x0001e2000c101124 */
[----:B------:R-:W-:Y:S05]  /*6a30*/  BRA `(.L_x_17174) ;  /* 0x000002e000007947 */ /* 0x000fea0003800000 */
.L_x_17191:
        /* <DEDUP_REMOVED lines=22> */
.L_x_17173:
        /* <DEDUP_REMOVED lines=20> */
.L_x_17201:
[----:B------:R-:W-:-:S05]  /*6ce0*/  IMAD.MOV.U32 R19, RZ, RZ, RZ ;  /* 0x000000ffff137224 */ /* 0x000fca00078e00ff */
[----:B------:R0:W-:Y:S01]  /*6cf0*/  STG.E.64 [R8.64], R18 ;  /* 0x0000001208007986 */ /* 0x0001e2000c101b24 */
[----:B------:R-:W-:Y:S05]  /*6d00*/  BRA `(.L_x_17174) ;  /* 0x0000001000007947 */ /* 0x000fea0003800000 */
.L_x_17200:
[----:B------:R0:W-:Y:S02]  /*6d10*/  STG.E [R8.64], R18 ;  /* 0x0000001208007986 */ /* 0x0001e4000c101924 */
.L_x_17174:
[----:B------:R-:W-:Y:S02]  /*6d20*/  IADD3 R17, R17, 0x80, RZ ;  /* 0x0000008011117810 */ /* 0x000fe40007ffe0ff */
.L_x_17135:
[----:B------:R-:W-:Y:S05]  /*6d30*/  BSYNC B6 ;  /* 0x0000000000067941 */ /* 0x000fea0003800000 */
.L_x_17134:
        /* <DEDUP_REMOVED lines=19> */
.L_x_17205:
[----:B------:R-:W-:Y:S01]  /*6e70*/  STG.E.U8 [R2.64], R22 ;  /* 0x0000001602007986 */ /* 0x000fe2000c101124 */
[----:B------:R-:W-:Y:S05]  /*6e80*/  EXIT ;  /* 0x000000000000794d */ /* 0x000fea0003800000 */
.L_x_17204:
        /* <DEDUP_REMOVED lines=9> */
.L_x_17208:
[----:B------:R-:W-:Y:S01]  /*6f20*/  STG.E [R2.64], R22 ;  /* 0x0000001602007986 */ /* 0x000fe2000c101924 */
[----:B------:R-:W-:Y:S05]  /*6f30*/  EXIT ;  /* 0x000000000000794d */ /* 0x000fea0003800000 */
.L_x_17207:
[----:B------:R-:W-:Y:S01]  /*6f40*/  STG.E.U16 [R2.64], R22 ;  /* 0x0000001602007986 */ /* 0x000fe2000c101524 */
[----:B------:R-:W-:Y:S05]  /*6f50*/  EXIT ;  /* 0x000000000000794d */ /* 0x000fea0003800000 */
.L_x_17203:
        /* <DEDUP_REMOVED lines=9> */
.L_x_17210:
[----:B------:R-:W0:Y:S02]  /*6ff0*/  I2F.S16 R0, R22 ;  /* 0x0000001600007306 */ /* 0x000e240000101400 */
[----:B0-----:R-:W-:-:S05]  /*7000*/  F2FP.PACK_AB R0, RZ, R0 ;  /* 0x00000000ff00723e */ /* 0x001fca00000000ff */
[----:B------:R-:W-:Y:S01]  /*7010*/  STG.E.U16 [R2.64], R0 ;  /* 0x0000000002007986 */ /* 0x000fe2000c101524 */
[----:B------:R-:W-:Y:S05]  /*7020*/  EXIT ;  /* 0x000000000000794d */ /* 0x000fea0003800000 */
.L_x_17209:
        /* <DEDUP_REMOVED lines=10> */
.L_x_17212:
[----:B------:R-:W0:Y:S02]  /*70d0*/  I2F.S16 R22, R22 ;  /* 0x0000001600167306 */ /* 0x000e240000101400 */
[----:B0-----:R-:W-:-:S04]  /*70e0*/  F2FP.PACK_AB R5, RZ, R22 ;  /* 0x00000016ff05723e */ /* 0x001fc800000000ff */
[----:B------:R-:W-:-:S05]  /*70f0*/  PRMT R5, R5, 0x5410, RZ ;  /* 0x0000541005057816 */ /* 0x000fca00000000ff */
[----:B------:R-:W-:Y:S01]  /*7100*/  STG.E [R2.64], R5 ;  /* 0x0000000502007986 */ /* 0x000fe2000c101924 */
[----:B------:R-:W-:Y:S05]  /*7110*/  EXIT ;  /* 0x000000000000794d */ /* 0x000fea0003800000 */
.L_x_17211:
[----:B------:R-:W0:Y:S02]  /*7120*/  I2F.F64.S16 R22, R22 ;  /* 0x0000001600167312 */ /* 0x000e240000101c00 */
[----:B0-----:R-:W-:Y:S01]  /*7130*/  STG.E.64 [R2.64], R22 ;  /* 0x0000001602007986 */ /* 0x001fe2000c101b24 */
[----:B------:R-:W-:Y:S05]  /*7140*/  EXIT ;  /* 0x000000000000794d */ /* 0x000fea0003800000 */
.L_x_17202:
        /* <DEDUP_REMOVED lines=10> */
.L_x_17215:
[----:B------:R-:W0:Y:S01]  /*71f0*/  I2F.F64.S16 R4, R22 ;  /* 0x0000001600047312 */ /* 0x000e220000101c00 */
[----:B------:R-:W-:-:S05]  /*7200*/  CS2R R6, SRZ ;  /* 0x0000000000067805 */ /* 0x000fca000001ff00 */
[----:B0-----:R-:W-:Y:S01]  /*7210*/  STG.E.128 [R2.64], R4 ;  /* 0x0000000402007986 */ /* 0x001fe2000c101d24 */
[----:B------:R-:W-:Y:S05]  /*7220*/  EXIT ;  /* 0x000000000000794d */ /* 0x000fea0003800000 */
.L_x_17214:
        /* <DEDUP_REMOVED lines=21> */
.L_x_17219:
[----:B------:R-:W-:Y:S05]  /*7380*/  BSYNC B0 ;  /* 0x0000000000007941 */ /* 0x000fea0003800000 */
.L_x_17218:
[----:B------:R-:W-:-:S05]  /*7390*/  LOP3.LUT R5, R0, R5, RZ, 0xfc, !PT ;  /* 0x0000000500057212 */ /* 0x000fca00078efcff */
[----:B------:R-:W-:Y:S01]  /*73a0*/  STG.E.U8 [R2.64], R5 ;  /* 0x0000000502007986 */ /* 0x000fe2000c101124 */
[----:B------:R-:W-:Y:S05]  /*73b0*/  EXIT ;  /* 0x000000000000794d */ /* 0x000fea0003800000 */
.L_x_17217:
        /* <DEDUP_REMOVED lines=13> */
.L_x_17221:
[----:B------:R-:W-:Y:S01]  /*7490*/  IMAD.MOV.U32 R0, RZ, RZ, 0x7f ;  /* 0x0000007fff007424 */ /* 0x000fe200078e00ff */
[----:B------:R-:W-:-:S04]  /*74a0*/  ISETP.GT.U32.AND P0, PT, R4, 0x7f800000, PT ;  /* 0x7f8000000400780c */ /* 0x000fc80003f04070 */
[----:B------:R-:W-:-:S04]  /*74b0*/  SEL R0, R0, 0x7c, P0 ;  /* 0x0000007c00007807 */ /* 0x000fc80000000000 */
.L_x_17222:
[----:B------:R-:W-:Y:S05]  /*74c0*/  BSYNC B0 ;  /* 0x0000000000007941 */ /* 0x000fea0003800000 */
.L_x_17220:
[----:B------:R-:W-:-:S04]  /*74d0*/  LOP3.LUT R4, R5, 0x80000000, RZ, 0xc0, !PT ;  /* 0x8000000005047812 */ /* 0x000fc800078ec0ff */
[----:B------:R-:W-:-:S04]  /*74e0*/  SHF.R.U32.HI R5, RZ, 0x18, R4 ;  /* 0x00000018ff057819 */ /* 0x000fc80000011604 */
[----:B------:R-:W-:-:S05]  /*74f0*/  LOP3.LUT R5, R0, R5, RZ, 0xfc, !PT ;  /* 0x0000000500057212 */ /* 0x000fca00078efcff */
[----:B------:R-:W-:Y:S01]  /*7500*/  STG.E.U8 [R2.64], R5 ;  /* 0x0000000502007986 */ /* 0x000fe2000c101124 */
[----:B------:R-:W-:Y:S05]  /*7510*/  EXIT ;  /* 0x000000000000794d */ /* 0x000fea0003800000 */
.L_x_17216:
[----:B------:R-:W0:Y:S02]  /*7520*/  I2F.S16 R0, R22 ;  /* 0x0000001600007306 */ /* 0x000e240000101400 */
[----:B0-----:R-:W-:-:S05]  /*7530*/  F2FP.BF16.PACK_AB R0, RZ, R0 ;  /* 0x00000000ff00723e */ /* 0x001fca00000010ff */
[----:B------:R-:W-:Y:S01]  /*7540*/  STG.E.U16 [R2.64], R0 ;  /* 0x0000000002007986 */ /* 0x000fe2000c101524 */
[----:B------:R-:W-:Y:S05]  /*7550*/  EXIT ;  /* 0x000000000000794d */ /* 0x000fea0003800000 */
.L_x_17213:
        /* <DEDUP_REMOVED lines=10> */
.L_x_17225:
        /* <DEDUP_REMOVED lines=17> */
.L_x_17228:
[----:B------:R-:W-:-:S04]  /*7710*/  LOP3.LUT R0, R7, 0x80000000, RZ, 0xc0, !PT ;  /* 0x8000000007007812 */ /* 0x000fc800078ec0ff */
[----:B------:R-:W-:-:S04]  /*7720*/  SHF.R.U32.HI R5, RZ, 0x18, R0 ;  /* 0x00000018ff057819 */ /* 0x000fc80000011600 */
[----:B------:R-:W-:-:S04]  /*7730*/  LOP3.LUT R4, R4, R5, RZ, 0xfc, !PT ;  /* 0x0000000504047212 */ /* 0x000fc800078efcff */
[----:B------:R-:W-:Y:S02]  /*7740*/  PRMT R0, R4, 0x7610, R0 ;  /* 0x0000761004007816 */ /* 0x000fe40000000000 */
.L_x_17227:
[----:B------:R-:W-:Y:S05]  /*7750*/  BSYNC B0 ;  /* 0x0000000000007941 */ /* 0x000fea0003800000 */
.L_x_17226:
[----:B------:R-:W-:Y:S01]  /*7760*/  STG.E.U8 [R2.64], R0 ;  /* 0x0000000002007986 */ /* 0x000fe2000c101124 */
[----:B------:R-:W-:Y:S05]  /*7770*/  EXIT ;  /* 0x000000000000794d */ /* 0x000fea0003800000 */
.L_x_17224:
        /* <DEDUP_REMOVED lines=17> */
.L_x_17231:
[----:B------:R-:W-:-:S04]  /*7890*/  LOP3.LUT R0, R7, 0x80000000, RZ, 0xc0, !PT ;  /* 0x8000000007007812 */ /* 0x000fc800078ec0ff */
[----:B------:R-:W-:-:S04]  /*78a0*/  SHF.R.U32.HI R5, RZ, 0x18, R0 ;  /* 0x00000018ff057819 */ /* 0x000fc80000011600 */
[----:B------:R-:W-:-:S04]  /*78b0*/  LOP3.LUT R4, R4, R5, RZ, 0xfc, !PT ;  /* 0x0000000504047212 */ /* 0x000fc800078efcff */
[----:B------:R-:W-:Y:S02]  /*78c0*/  PRMT R0, R4, 0x7610, R0 ;  /* 0x0000761004007816 */ /* 0x000fe40000000000 */
.L_x_17230:
[----:B------:R-:W-:Y:S05]  /*78d0*/  BSYNC B0 ;  /* 0x0000000000007941 */ /* 0x000fea0003800000 */
.L_x_17229:
[----:B------:R-:W-:Y:S01]  /*78e0*/  STG.E.U8 [R2.64], R0 ;  /* 0x0000000002007986 */ /* 0x000fe2000c101124 */
[----:B------:R-:W-:Y:S05]  /*78f0*/  EXIT ;  /* 0x000000000000794d */ /* 0x000fea0003800000 */
.L_x_17223:
        /* <DEDUP_REMOVED lines=22> */
.L_x_17206:
        /* <DEDUP_REMOVED lines=20> */
.L_x_17233:
[----:B------:R-:W-:-:S05]  /*7ba0*/  IMAD.MOV.U32 R23, RZ, RZ, RZ ;  /* 0x000000ffff177224 */ /* 0x000fca00078e00ff */
[----:B------:R-:W-:Y:S01]  /*7bb0*/  STG.E.64 [R2.64], R22 ;  /* 0x0000001602007986 */ /* 0x000fe2000c101b24 */
[----:B------:R-:W-:Y:S05]  /*7bc0*/  EXIT ;  /* 0x000000000000794d */ /* 0x000fea0003800000 */
.L_x_17232:
[----:B------:R-:W-:Y:S01]  /*7bd0*/  STG.E [R2.64], R22 ;  /* 0x0000001602007986 */ /* 0x000fe2000c101924 */
[----:B------:R-:W-:Y:S05]  /*7be0*/  EXIT ;  /* 0x000000000000794d */ /* 0x000fea0003800000 */
.L_x_17234:
        /* <DEDUP_REMOVED lines=9> */
.L_x_22513:


//--------------------- .text._ZN2at6native18elementwise_kernelILi128ELi4EZNS0_22gpu_kernel_impl_nocastIZZZNS0_23logical_not_kernel_cudaERNS_18TensorIteratorBaseEENKUlvE0_clEvENKUlvE8_clEvEUlbE_EEvS4_RKT_EUliE_EEviT1_ --------------------------
	.section	.text._ZN2at6native18elementwise_kernelILi128ELi4EZNS0_22gpu_kernel_impl_nocastIZZZNS0_23logical_not_kernel_cudaERNS_18TensorIteratorBaseEENKUlvE0_clEvENKUlvE8_clEvEUlbE_EEvS4_RKT_EUliE_EEviT1_,"ax",@progbits
	.sectioninfo	@"SHI_REGISTERS=12"
	.align	128
        .global         _ZN2at6native18elementwise_kernelILi128ELi4EZNS0_22gpu_kernel_impl_nocastIZZZNS0_23logical_not_kernel_cudaERNS_18TensorIteratorBaseEENKUlvE0_clEvENKUlvE8_clEvEUlbE_EEvS4_RKT_EUliE_EEviT1_
        .type           _ZN2at6native18elementwise_kernelILi128ELi4EZNS0_22gpu_kernel_impl_nocastIZZZNS0_23logical_not_kernel_cudaERNS_18TensorIteratorBaseEENKUlvE0_clEvENKUlvE8_clEvEUlbE_EEvS4_RKT_EUliE_EEviT1_,@function
        .size           _ZN2at6native18elementwise_kernelILi128ELi4EZNS0_22gpu_kernel_impl_nocastIZZZNS0_23logical_not_kernel_cudaERNS_18TensorIteratorBaseEENKUlvE0_clEvENKUlvE8_clEvEUlbE_EEvS4_RKT_EUliE_EEviT1_,(.L_x_22514 - _ZN2at6native18elementwise_kernelILi128ELi4EZNS0_22gpu_kernel_impl_nocastIZZZNS0_23logical_not_kernel_cudaERNS_18TensorIteratorBaseEENKUlvE0_clEvENKUlvE8_clEvEUlbE_EEvS4_RKT_EUliE_EEviT1_)
        .other          _ZN2at6native18elementwise_kernelILi128ELi4EZNS0_22gpu_kernel_impl_nocastIZZZNS0_23logical_not_kernel_cudaERNS_18TensorIteratorBaseEENKUlvE0_clEvENKUlvE8_clEvEUlbE_EEvS4_RKT_EUliE_EEviT1_,@"STO_CUDA_ENTRY STV_DEFAULT"
_ZN2at6native18elementwise_kernelILi128ELi4EZNS0_22gpu_kernel_impl_nocastIZZZNS0_23logical_not_kernel_cudaERNS_18TensorIteratorBaseEENKUlvE0_clEvENKUlvE8_clEvEUlbE_EEvS4_RKT_EUliE_EEviT1_:
.text._ZN2at6native18elementwise_kernelILi128ELi4EZNS0_22gpu_kernel_impl_nocastIZZZNS0_23logical_not_kernel_cudaERNS_18TensorIteratorBaseEENKUlvE0_clEvENKUlvE8_clEvEUlbE_EEvS4_RKT_EUliE_EEviT1_:
        /* <DEDUP_REMOVED lines=235> */
.L_x_17237:
[----:B------:R-:W-:-:S04]  /*0eb0*/  IADD3 R4, P0, R3, c[0x0][0x368], RZ ;  /* 0x0000da0003047a10 */ /* 0x000fc80007f1e0ff */
[----:B------:R-:W-:-:S05]  /*0ec0*/  IADD3.X R5, RZ, c[0x0][0x36c], RZ, P0, !PT ;  /* 0x0000db00ff057a10 */ /* 0x000fca00007fe4ff */
[----:B------:R-:W2:Y:S01]  /*0ed0*/  LDG.E.U8 R4, [R4.64] ;  /* 0x0000000404047981 */ /* 0x000ea2000c1e1100 */
[----:B------:R-:W-:Y:S02]  /*0ee0*/  IADD3 R2, P1, R2, c[0x0][0x360], RZ ;  /* 0x0000d80002027a10 */ /* 0x000fe40007f3e0ff */
[----:B------:R-:W-:Y:S02]  /*0ef0*/  IADD3 R0, R0, 0x80, RZ ;  /* 0x0000008000007810 */ /* 0x000fe40007ffe0ff */
[----:B------:R-:W-:Y:S02]  /*0f00*/  IADD3.X R3, RZ, c[0x0][0x364], RZ, P1, !PT ;  /* 0x0000d900ff037a10 */ /* 0x000fe40000ffe4ff */
[----:B--2---:R-:W-:-:S04]  /*0f10*/  ISETP.NE.AND P0, PT, R4, RZ, PT ;  /* 0x000000ff0400720c */ /* 0x004fc80003f05270 */
[----:B------:R-:W-:-:S05]  /*0f20*/  SEL R7, RZ, 0x1, P0 ;  /* 0x00000001ff077807 */ /* 0x000fca0000000000 */
[----:B------:R0:W-:Y:S04]  /*0f30*/  STG.E.U8 [R2.64], R7 ;  /* 0x0000000702007986 */ /* 0x0001e8000c101104 */
.L_x_17236:
[----:B------:R-:W-:Y:S05]  /*0f40*/  BSYNC B0 ;  /* 0x0000000000007941 */ /* 0x000fea0003800000 */
.L_x_17235:
        /* <DEDUP_REMOVED lines=230> */
.L_x_17240:
[----:B------:R-:W-:-:S04]  /*1db0*/  IADD3 R4, P0, R3, c[0x0][0x368], RZ ;  /* 0x0000da0003047a10 */ /* 0x000fc80007f1e0ff */
[----:B------:R-:W-:-:S05]  /*1dc0*/  IADD3.X R5, RZ, c[0x0][0x36c], RZ, P0, !PT ;  /* 0x0000db00ff057a10 */ /* 0x000fca00007fe4ff */
[----:B------:R-:W2:Y:S01]  /*1dd0*/  LDG.E.U8 R4, [R4.64] ;  /* 0x0000000404047981 */ /* 0x000ea2000c1e1100 */
[----:B------:R-:W-:Y:S02]  /*1de0*/  IADD3 R2, P1, R2, c[0x0][0x360], RZ ;  /* 0x0000d80002027a10 */ /* 0x000fe40007f3e0ff */
[----:B------:R-:W-:-:S03]  /*1df0*/  IADD3 R0, R0, 0x80, RZ ;  /* 0x0000008000007810 */ /* 0x000fc60007ffe0ff */
[----:B------:R-:W-:Y:S01]  /*1e00*/  IMAD.X R3, RZ, RZ, c[0x0][0x364], P1 ;  /* 0x0000d900ff037624 */ /* 0x000fe200008e06ff */
[----:B--2---:R-:W-:-:S04]  /*1e10*/  ISETP.NE.AND P0, PT, R4, RZ, PT ;  /* 0x000000ff0400720c */ /* 0x004fc80003f05270 */
        /* <DEDUP_REMOVED lines=231> */
.L_x_17241:
[----:B------:R-:W-:-:S04]  /*2c90*/  IADD3 R4, P0, R3, c[0x0][0x368], RZ ;  /* 0x0000da0003047a10 */ /* 0x000fc80007f1e0ff */
[----:B------:R-:W-:-:S05]  /*2ca0*/  IADD3.X R5, RZ, c[0x0][0x36c], RZ, P0, !PT ;  /* 0x0000db00ff057a10 */ /* 0x000fca00007fe4ff */
[----:B------:R-:W2:Y:S01]  /*2cb0*/  LDG.E.U8 R4, [R4.64] ;  /* 0x0000000404047981 */ /* 0x000ea2000c1e1100 */
[----:B------:R-:W-:Y:S02]  /*2cc0*/  IADD3 R2, P1, R2, c[0x0][0x360], RZ ;  /* 0x0000d80002027a10 */ /* 0x000fe40007f3e0ff */
[----:B------:R-:W-:-:S03]  /*2cd0*/  IADD3 R0, R0, 0x80, RZ ;  /* 0x0000008000007810 */ /* 0x000fc60007ffe0ff */
[----:B------:R-:W-:Y:S01]  /*2ce0*/  IMAD.X R3, RZ, RZ, c[0x0][0x364], P1 ;  /* 0x0000d900ff037624 */ /* 0x000fe200008e06ff */
[----:B--2---:R-:W-:-:S04]  /*2cf0*/  ISETP.NE.AND P0, PT, R4, RZ, PT ;  /* 0x000000ff0400720c */ /* 0x004fc80003f05270 */
[----:B------:R-:W-:-:S05]  /*2d00*/  SEL R7, RZ, 0x1, P0 ;  /* 0x00000001ff077807 */ /* 0x000fca0000000000 */
[----:B------:R0:W-:Y:S04]  /*2d10*/  STG.E.U8 [R2.64], R7 ;  /* 0x0000000702007986 */ /* 0x0001e8000c101104 */
.L_x_17239:
[----:B------:R-:W-:Y:S05]  /*2d20*/  BSYNC B0 ;  /* 0x0000000000007941 */ /* 0x000fea0003800000 */
.L_x_17238:
        /* <DEDUP_REMOVED lines=229> */
.L_x_17242:
[----:B------:R-:W-:-:S04]  /*3b80*/  IADD3 R4, P0, R3, c[0x0][0x368], RZ ;  /* 0x0000da0003047a10 */ /* 0x000fc80007f1e0ff */
[----:B------:R-:W-:-:S05]  /*3b90*/  IADD3.X R5, RZ, c[0x0][0x36c], RZ, P0, !PT ;  /* 0x0000db00ff057a10 */ /* 0x000fca00007fe4ff */
[----:B------:R-:W2:Y:S01]  /*3ba0*/  LDG.E.U8 R4, [R4.64] ;  /* 0x0000000404047981 */ /* 0x000ea2000c1e1100 */
[----:B------:R-:W-:-:S04]  /*3bb0*/  IADD3 R2, P1, R2, c[0x0][0x360], RZ ;  /* 0x0000d80002027a10 */ /* 0x000fc80007f3e0ff */
[----:B------:R-:W-:Y:S02]  /*3bc0*/  IADD3.X R3, RZ, c[0x0][0x364], RZ, P1, !PT ;  /* 0x0000d900ff037a10 */ /* 0x000fe40000ffe4ff */
[----:B--2---:R-:W-:-:S04]  /*3bd0*/  ISETP.NE.AND P0, PT, R4, RZ, PT ;  /* 0x000000ff0400720c */ /* 0x004fc80003f05270 */
[----:B------:R-:W-:-:S05]  /*3be0*/  SEL R7, RZ, 0x1, P0 ;  /* 0x00000001ff077807 */ /* 0x000fca0000000000 */
[----:B------:R-:W-:Y:S01]  /*3bf0*/  STG.E.U8 [R2.64], R7 ;  /* 0x0000000702007986 */ /* 0x000fe2000c101104 */
[----:B------:R-:W-:Y:S05]  /*3c00*/  EXIT ;  /* 0x000000000000794d */ /* 0x000fea0003800000 */
.L_x_17243:
        /* <DEDUP_REMOVED lines=15> */
.L_x_22514:


//--------------------- .text._ZN2at6native27unrolled_elementwise_kernelIZZZNS0_23logical_not_kernel_cudaERNS_18TensorIteratorBaseEENKUlvE0_clEvENKUlvE8_clEvEUlbE_St5arrayIPcLm2EELi4E23TrivialOffsetCalculatorILi1EjESB_NS0_6memory15LoadWithoutCastENSC_16StoreWithoutCastEEEviT_T0_T2_T3_T4_T5_ --------------------------
	.section	.text._ZN2at6native27unrolled_elementwise_kernelIZZZNS0_23logical_not_kernel_cudaERNS_18TensorIteratorBaseEENKUlvE0_clEvENKUlvE8_clEvEUlbE_St5arrayIPcLm2EELi4E23TrivialOffsetCalculatorILi1EjESB_NS0_6memory15LoadWithoutCastENSC_16StoreWithoutCastEEEviT_T0_T2_T3_T4_T5_,"ax",@progbits
	.sectioninfo	@"SHI_REGISTERS=14"
	.align	128
        .global         _ZN2at6native27unrolled_elementwise_kernelIZZZNS0_23logical_not_kernel_cudaERNS_18TensorIteratorBaseEENKUlvE0_clEvENKUlvE8_clEvEUlbE_St5arrayIPcLm2EELi4E23TrivialOffsetCalculatorILi1EjESB_NS0_6memory15LoadWithoutCastENSC_16StoreWithoutCastEEEviT_T0_T2_T3_T4_T5_
        .type           _ZN2at6native27unrolled_elementwise_kernelIZZZNS0_23logical_not_kernel_cudaERNS_18TensorIteratorBaseEENKUlvE0_clEvENKUlvE8_clEvEUlbE_St5arrayIPcLm2EELi4E23TrivialOffsetCalculatorILi1EjESB_NS0_6memory15LoadWithoutCastENSC_16StoreWithoutCastEEEviT_T0_T2_T3_T4_T5_,@function
        .size           _ZN2at6native27unrolled_elementwise_kernelIZZZNS0_23logical_not_kernel_cudaERNS_18TensorIteratorBaseEENKUlvE0_clEvENKUlvE8_clEvEUlbE_St5arrayIPcLm2EELi4E23TrivialOffsetCalculatorILi1EjESB_NS0_6memory15LoadWithoutCastENSC_16StoreWithoutCastEEEviT_T0_T2_T3_T4_T5_,(.L_x_22515 - _ZN2at6native27unrolled_elementwise_kernelIZZZNS0_23logical_not_kernel_cudaERNS_18TensorIteratorBaseEENKUlvE0_clEvENKUlvE8_clEvEUlbE_St5arrayIPcLm2EELi4E23TrivialOffsetCalculatorILi1EjESB_NS0_6memory15LoadWithoutCastENSC_16StoreWithoutCastEEEviT_T0_T2_T3_T4_T5_)
        .other          _ZN2at6native27unrolled_elementwise_kernelIZZZNS0_23logical_not_kernel_cudaERNS_18TensorIteratorBaseEENKUlvE0_clEvENKUlvE8_clEvEUlbE_St5arrayIPcLm2EELi4E23TrivialOffsetCalculatorILi1EjESB_NS0_6memory15LoadWithoutCastENSC_16StoreWithoutCastEEEviT_T0_T2_T3_T4_T5_,@"STO_CUDA_ENTRY STV_DEFAULT"
_ZN2at6native27unrolled_elementwise_kernelIZZZNS0_23logical_not_kernel_cudaERNS_18TensorIteratorBaseEENKUlvE0_clEvENKUlvE8_clEvEUlbE_St5arrayIPcLm2EELi4E23TrivialOffsetCalculatorILi1EjESB_NS0_6memory15LoadWithoutCastENSC_16StoreWithoutCastEEEviT_T0_T2_T3_T4_T5_:
.text._ZN2at6native27unrolled_elementwise_kernelIZZZNS0_23logical_not_kernel_cudaERNS_18TensorIteratorBaseEENKUlvE0_clEvENKUlvE8_clEvEUlbE_St5arrayIPcLm2EELi4E23TrivialOffsetCalculatorILi1EjESB_NS0_6memory15LoadWithoutCastENSC_16StoreWithoutCastEEEviT_T0_T2_T3_T4_T5_:
        /* <DEDUP_REMOVED lines=20> */
[----:B------:R-:W-:Y:S01]  /*0140*/  @!P2 IMAD R10, R0, 0x200, R5 ;  /* 0x00000200000aa824 */ /* 0x000fe200078e0205 */
[----:B------:R-:W-:-:S04]  /*0150*/  @!P2 IADD3 R5, R5, 0x80, RZ ;  /* 0x000000800505a810 */ /* 0x000fc80007ffe0ff */
[----:B------:R-:W-:-:S05]  /*0160*/  @!P2 IADD3 R10, P0, R10, c[0x0][0x170], RZ ;  /* 0x00005c000a0aaa10 */ /* 0x000fca0007f1e0ff */
[----:B------:R-:W-:Y:S01]  /*0170*/  @!P2 IMAD.X R11, RZ, RZ, c[0x0][0x174], P0 ;  /* 0x00005d00ff0ba624 */ /* 0x000fe200000e06ff */
[----:B------:R-:W-:-:S04]  /*0180*/  ISETP.GE.AND P0, PT, R5, R2, PT ;  /* 0x000000020500720c */ /* 0x000fc80003f06270 */
[----:B------:R-:W4:Y:S09]  /*0190*/  @!P2 LDG.E.U8 R10, [R10.64] ;  /* 0x000000040a0aa981 */ /* 0x000f32000c1e1100 */
[----:B------:R-:W-:-:S05]  /*01a0*/  @!P0 IMAD R4, R0, 0x200, R5 ;  /* 0x0000020000048824 */ /* 0x000fca00078e0205 */
[----:B------:R-:W-:-:S05]  /*01b0*/  @!P0 IADD3 R4, P3, R4, c[0x0][0x170], RZ ;  /* 0x00005c0004048a10 */ /* 0x000fca0007f7e0ff */
[----:B------:R-:W-:-:S05]  /*01c0*/  @!P0 IMAD.X R5, RZ, RZ, c[0x0][0x174], P3 ;  /* 0x00005d00ff058624 */ /* 0x000fca00018e06ff */
[----:B------:R0:W5:Y:S01]  /*01d0*/  @!P0 LDG.E.U8 R4, [R4.64] ;  /* 0x0000000404048981 */ /* 0x000162000c1e1100 */
[----:B------:R-:W-:Y:S01]  /*01e0*/  BSSY B0, `(.L_x_17244) ;  /* 0x0000010000007945 */ /* 0x000fe20003800000 */
[----:B--2---:R-:W-:Y:S02]  /*01f0*/  @!P5 ISETP.NE.AND P6, PT, R6, RZ, PT ;  /* 0x000000ff0600d20c */ /* 0x004fe40003fc5270 */
[----:B------:R-:W-:Y:S02]  /*0200*/  PRMT R6, RZ, 0x7610, R6 ;  /* 0x00007610ff067816 */ /* 0x000fe40000000006 */
[----:B------:R-:W-:-:S04]  /*0210*/  @!P5 SEL R7, RZ, 0x1, !P6 ;  /* 0x00000001ff07d807 */ /* 0x000fc80007000000 */
[----:B------:R-:W-:Y:S02]  /*0220*/  @!P5 PRMT R6, R7, 0x7610, R6 ;  /* 0x000076100706d816 */ /* 0x000fe40000000006 */
[----:B---3--:R-:W-:Y:S02]  /*0230*/  @!P1 ISETP.NE.AND P3, PT, R8, RZ, PT ;  /* 0x000000ff0800920c */ /* 0x008fe40003f65270 */
[----:B----4-:R-:W-:Y:S01]  /*0240*/  @!P2 ISETP.NE.AND P4, PT, R10, RZ, PT ;  /* 0x000000ff0a00a20c */ /* 0x010fe20003f85270 */
[----:B------:R-:W-:Y:S07]  /*0250*/  @P5 BRA `(.L_x_17245) ;  /* 0x0000008000005947 */ /* 0x000fee0003800000 */
[----:B0-----:R-:W-:Y:S01]  /*0260*/  PRMT R5, R6, 0x9910, RZ ;  /* 0x0000991006057816 */ /* 0x001fe200000000ff */
[----:B------:R-:W-:Y:S01]  /*0270*/  IMAD R6, R0, 0x200, R3 ;  /* 0x0000020000067824 */ /* 0x000fe200078e0203 */
[----:B------:R-:W-:Y:S02]  /*0280*/  IADD3 R3, R3, 0x80, RZ ;  /* 0x0000008003037810 */ /* 0x000fe40007ffe0ff */
[----:B------:R-:W-:Y:S02]  /*0290*/  ISETP.NE.AND P5, PT, R5, RZ, PT ;  /* 0x000000ff0500720c */ /* 0x000fe40003fa5270 */
[----:B------:R-:W-:-:S02]  /*02a0*/  IADD3 R6, P6, R6, c[0x0][0x168], RZ ;  /* 0x00005a0006067a10 */ /* 0x000fc40007fde0ff */
[----:B------:R-:W-:-:S03]  /*02b0*/  SEL R5, RZ, 0x1, P5 ;  /* 0x00000001ff057807 */ /* 0x000fc60002800000 */
[----:B------:R-:W-:-:S05]  /*02c0*/  IMAD.X R7, RZ, RZ, c[0x0][0x16c], P6 ;  /* 0x00005b00ff077624 */ /* 0x000fca00030e06ff */
[----:B------:R0:W-:Y:S03]  /*02d0*/  STG.E.U8 [R6.64], R5 ;  /* 0x0000000506007986 */ /* 0x0001e6000c101104 */
.L_x_17245:
[----:B0-----:R-:W-:Y:S05]  /*02e0*/  BSYNC B0 ;  /* 0x0000000000007941 */ /* 0x001fea0003800000 */
.L_x_17244:
[----:B------:R-:W-:Y:S01]  /*02f0*/  ISETP.GE.AND P5, PT, R3, R2, PT ;  /* 0x000000020300720c */ /* 0x000fe20003fa6270 */
[----:B------:R-:W-:Y:S01]  /*0300*/  BSSY B0, `(.L_x_17246) ;  /* 0x000001a000007945 */ /* 0x000fe20003800000 */
[----:B------:R-:W-:Y:S02]  /*0310*/  PRMT R5, RZ, 0x7610, R5 ;  /* 0x00007610ff057816 */ /* 0x000fe40000000005 */
[----:B------:R-:W-:Y:S02]  /*0320*/  PRMT R8, RZ, 0x7610, R8 ;  /* 0x00007610ff087816 */ /* 0x000fe40000000008 */
[----:B------:R-:W-:Y:S02]  /*0330*/  @!P1 SEL R6, RZ, 0x1, !P3 ;  /* 0x00000001ff069807 */ /* 0x000fe40005800000 */
[----:B------:R-:W-:Y:S02]  /*0340*/  @!P2 SEL R7, RZ, 0x1, !P4 ;  /* 0x00000001ff07a807 */ /* 0x000fe40006000000 */
[----:B------:R-:W-:-:S02]  /*0350*/  @!P1 PRMT R5, R6, 0x7610, R5 ;  /* 0x0000761006059816 */ /* 0x000fc40000000005 */
[----:B------:R-:W-:Y:S01]  /*0360*/  @!P2 PRMT R8, R7, 0x7610, R8 ;  /* 0x000076100708a816 */ /* 0x000fe20000000008 */
[----:B------:R-:W-:Y:S05]  /*0370*/  @P5 BRA `(.L_x_17247) ;  /* 0x0000012000005947 */ /* 0x000fea0003800000 */
[----:B------:R-:W-:Y:S01]  /*0380*/  IMAD R6, R0, 0x200, R3 ;  /* 0x0000020000067824 */ /* 0x000fe200078e0203 */
[----:B------:R-:W-:Y:S02]  /*0390*/  PRMT R5, R5, 0x9910, RZ ;  /* 0x0000991005057816 */ /* 0x000fe400000000ff */
[----:B------:R-:W-:Y:S02]  /*03a0*/  IADD3 R3, R3, 0x80, RZ ;  /* 0x0000008003037810 */ /* 0x000fe40007ffe0ff */
[----:B------:R-:W-:Y:S02]  /*03b0*/  IADD3 R6, P2, R6, c[0x0][0x168], RZ ;  /* 0x00005a0006067a10 */ /* 0x000fe40007f5e0ff */
[----:B------:R-:W-:-:S03]  /*03c0*/  ISETP.NE.AND P1, PT, R5, RZ, PT ;  /* 0x000000ff0500720c */ /* 0x000fc60003f25270 */
[----:B------:R-:W-:Y:S01]  /*03d0*/  IMAD.X R7, RZ, RZ, c[0x0][0x16c], P2 ;  /* 0x00005b00ff077624 */ /* 0x000fe200010e06ff */
[----:B------:R-:W-:Y:S02]  /*03e0*/  SEL R5, RZ, 0x1, P1 ;  /* 0x00000001ff057807 */ /* 0x000fe40000800000 */
[----:B------:R-:W-:-:S03]  /*03f0*/  ISETP.GE.AND P1, PT, R3, R2, PT ;  /* 0x000000020300720c */ /* 0x000fc60003f26270 */
[----:B------:R0:W-:Y:S10]  /*0400*/  STG.E.U8 [R6.64], R5 ;  /* 0x0000000506007986 */ /* 0x0001f4000c101104 */
[----:B------:R-:W-:Y:S05]  /*0410*/  @P1 BRA `(.L_x_17247) ;  /* 0x0000008000001947 */ /* 0x000fea0003800000 */
[----:B0-----:R-:W-:Y:S01]  /*0420*/  IMAD R6, R0, 0x200, R3 ;  /* 0x0000020000067824 */ /* 0x001fe200078e0203 */
[----:B------:R-:W-:-:S02]  /*0430*/  PRMT R5, R8, 0x9910, RZ ;  /* 0x0000991008057816 */ /* 0x000fc400000000ff */
[----:B------:R-:W-:Y:S02]  /*0440*/  IADD3 R3, R3, 0x80, RZ ;  /* 0x0000008003037810 */ /* 0x000fe40007ffe0ff */
[----:B------:R-:W-:Y:S02]  /*0450*/  IADD3 R6, P2, R6, c[0x0][0x168], RZ ;  /* 0x00005a0006067a10 */ /* 0x000fe40007f5e0ff */
[----:B------:R-:W-:-:S03]  /*0460*/  ISETP.NE.AND P1, PT, R5, RZ, PT ;  /* 0x000000ff0500720c */ /* 0x000fc60003f25270 */
[----:B------:R-:W-:Y:S01]  /*0470*/  IMAD.X R7, RZ, RZ, c[0x0][0x16c], P2 ;  /* 0x00005b00ff077624 */ /* 0x000fe200010e06ff */
[----:B------:R-:W-:-:S05]  /*0480*/  SEL R5, RZ, 0x1, P1 ;  /* 0x00000001ff057807 */ /* 0x000fca0000800000 */
[----:B------:R0:W-:Y:S04]  /*0490*/  STG.E.U8 [R6.64], R5 ;  /* 0x0000000506007986 */ /* 0x0001e8000c101104 */
.L_x_17247:
[----:B------:R-:W-:Y:S05]  /*04a0*/  BSYNC B0 ;  /* 0x0000000000007941 */ /* 0x000fea0003800000 */
.L_x_17246:
[----:B------:R-:W-:Y:S01]  /*04b0*/  ISETP.GE.AND P1, PT, R3, R2, PT ;  /* 0x000000020300720c */ /* 0x000fe20003f26270 */
[----:B------:R-:W-:-:S12]  /*04c0*/  IMAD.MOV.U32 R2, RZ, RZ, 0x1 ;  /* 0x00000001ff027424 */ /* 0x000fd800078e00ff */
[----:B------:R-:W-:Y:S05]  /*04d0*/  @P1 EXIT ;  /* 0x000000000000194d */ /* 0x000fea0003800000 */
[----:B------:R-:W-:Y:S01]  /*04e0*/  IMAD R3, R0, 0x200, R3 ;  /* 0x0000020000037824 */ /* 0x000fe200078e0203 */
[----:B-----5:R-:W-:Y:S02]  /*04f0*/  @!P0 ISETP.NE.AND P1, PT, R4, RZ, PT ;  /* 0x000000ff0400820c */ /* 0x020fe40003f25270 */
[----:B------:R-:W-:Y:S02]  /*0500*/  PRMT R0, R2, 0x7610, R0 ;  /* 0x0000761002007816 */ /* 0x000fe40000000000 */
[----:B------:R-:W-:Y:S02]  /*0510*/  IADD3 R2, P2, R3, c[0x0][0x168], RZ ;  /* 0x00005a0003027a10 */ /* 0x000fe40007f5e0ff */
[----:B------:R-:W-:-:S03]  /*0520*/  @!P0 SEL R4, RZ, 0x1, P1 ;  /* 0x00000001ff048807 */ /* 0x000fc60000800000 */
[----:B------:R-:W-:Y:S01]  /*0530*/  IMAD.X R3, RZ, RZ, c[0x0][0x16c], P2 ;  /* 0x00005b00ff037624 */ /* 0x000fe200010e06ff */
[----:B------:R-:W-:-:S05]  /*0540*/  @!P0 PRMT R0, R4, 0x7610, R0 ;  /* 0x0000761004008816 */ /* 0x000fca0000000000 */
[----:B------:R-:W-:Y:S01]  /*0550*/  STG.E.U8 [R2.64], R0 ;  /* 0x0000000002007986 */ /* 0x000fe2000c101104 */
[----:B------:R-:W-:Y:S05]  /*0560*/  EXIT ;  /* 0x000000000000794d */ /* 0x000fea0003800000 */
.L_x_17248:
        /* <DEDUP_REMOVED lines=9> */
.L_x_22515:


//--------------------- .text._ZN2at6native29vectorized_elementwise_kernelILi2EZZZNS0_23logical_not_kernel_cudaERNS_18TensorIteratorBaseEENKUlvE0_clEvENKUlvE8_clEvEUlbE_St5arrayIPcLm2EEEEviT0_T1_ --------------------------
	.section	.text._ZN2at6native29vectorized_elementwise_kernelILi2EZZZNS0_23logical_not_kernel_cudaERNS_18TensorIteratorBaseEENKUlvE0_clEvENKUlvE8_clEvEUlbE_St5arrayIPcLm2EEEEviT0_T1_,"ax",@progbits
	.sectioninfo	@"SHI_REGISTERS=22"
	.align	128
        .global         _ZN2at6native29vectorized_elementwise_kernelILi2EZZZNS0_23logical_not_kernel_cudaERNS_18TensorIteratorBaseEENKUlvE0_clEvENKUlvE8_clEvEUlbE_St5arrayIPcLm2EEEEviT0_T1_
        .type           _ZN2at6native29vectorized_elementwise_kernelILi2EZZZNS0_23logical_not_kernel_cudaERNS_18TensorIteratorBaseEENKUlvE0_clEvENKUlvE8_clEvEUlbE_St5arrayIPcLm2EEEEviT0_T1_,@function
        .size           _ZN2at6native29vectorized_elementwise_kernelILi2EZZZNS0_23logical_not_kernel_cudaERNS_18TensorIteratorBaseEENKUlvE0_clEvENKUlvE8_clEvEUlbE_St5arrayIPcLm2EEEEviT0_T1_,(.L_x_22516 - _ZN2at6native29vectorized_elementwise_kernelILi2EZZZNS0_23logical_not_kernel_cudaERNS_18TensorIteratorBaseEENKUlvE0_clEvENKUlvE8_clEvEUlbE_St5arrayIPcLm2EEEEviT0_T1_)
        .other          _ZN2at6native29vectorized_elementwise_kernelILi2EZZZNS0_23logical_not_kernel_cudaERNS_18TensorIteratorBaseEENKUlvE0_clEvENKUlvE8_clEvEUlbE_St5arrayIPcLm2EEEEviT0_T1_,@"STO_CUDA_ENTRY STV_DEFAULT"
_ZN2at6native29vectorized_elementwise_kernelILi2EZZZNS0_23logical_not_kernel_cudaERNS_18TensorIteratorBaseEENKUlvE0_clEvENKUlvE8_clEvEUlbE_St5arrayIPcLm2EEEEviT0_T1_:
.text._ZN2at6native29vectorized_elementwise_kernelILi2EZZZNS0_23logical_not_kernel_cudaERNS_18TensorIteratorBaseEENKUlvE0_clEvENKUlvE8_clEvEUlbE_St5arrayIPcLm2EEEEviT0_T1_:
        /* <DEDUP_REMOVED lines=30> */
[----:B------:R-:W-:Y:S02]  /*01e0*/  SEL R0, RZ, 0x1, P6 ;  /* 0x00000001ff007807 */ /* 0x000fe40003000000 */
[----:B------:R-:W-:Y:S02]  /*01f0*/  ISETP.NE.AND P5, PT, R6, RZ, PT ;  /* 0x000000ff0600720c */ /* 0x000fe40003fa5270 */
[----:B------:R-:W-:Y:S02]  /*0200*/  ISETP.NE.AND P4, PT, R7, RZ, PT ;  /* 0x000000ff0700720c */ /* 0x000fe40003f85270 */
[----:B------:R-:W-:Y:S02]  /*0210*/  ISETP.NE.AND P0, PT, R5, RZ, PT ;  /* 0x000000ff0500720c */ /* 0x000fe40003f05270 */
[----:B------:R-:W-:Y:S02]  /*0220*/  ISETP.NE.AND P6, PT, R4, RZ, PT ;  /* 0x000000ff0400720c */ /* 0x000fe40003fc5270 */
[----:B------:R-:W-:-:S02]  /*0230*/  SEL R5, RZ, 0x1, P5 ;  /* 0x00000001ff057807 */ /* 0x000fc40002800000 */
[----:B------:R-:W-:Y:S02]  /*0240*/  SEL R4, RZ, 0x1, P4 ;  /* 0x00000001ff047807 */ /* 0x000fe40002000000 */
[----:B------:R-:W-:Y:S02]  /*0250*/  SEL R7, RZ, 0x1, P3 ;  /* 0x00000001ff077807 */ /* 0x000fe40001800000 */
[----:B------:R-:W-:Y:S02]  /*0260*/  SEL R6, RZ, 0x1, P2 ;  /* 0x00000001ff067807 */ /* 0x000fe40001000000 */
[----:B------:R-:W-:Y:S02]  /*0270*/  SEL R9, RZ, 0x1, P1 ;  /* 0x00000001ff097807 */ /* 0x000fe40000800000 */
[----:B------:R-:W-:Y:S02]  /*0280*/  SEL R8, RZ, 0x1, P0 ;  /* 0x00000001ff087807 */ /* 0x000fe40000000000 */
[----:B------:R-:W-:-:S02]  /*0290*/  SEL R11, RZ, 0x1, P6 ;  /* 0x00000001ff0b7807 */ /* 0x000fc40003000000 */
        /* <DEDUP_REMOVED lines=9> */
.L_x_17249:
        /* <DEDUP_REMOVED lines=38> */
[----:B------:R-:W2:Y:S01]  /*0590*/  @!P5 LDG.E.U8 R12, [R12.64] ;  /* 0x000000040c0cd981 */ /* 0x000ea2000c1e1100 */
[----:B------:R-:W-:Y:S01]  /*05a0*/  @!P0 IMAD.X R7, RZ, RZ, c[0x0][0x174], P3 ;  /* 0x00005d00ff078624 */ /* 0x000fe200018e06ff */
[----:B------:R-:W-:Y:S02]  /*05b0*/  @!P1 IADD3 R10, P3, R11, c[0x0][0x170], RZ ;  /* 0x00005c000b0a9a10 */ /* 0x000fe40007f7e0ff */
[----:B------:R-:W-:Y:S02]  /*05c0*/  @!P2 IADD3 R5, R5, 0x80, RZ ;  /* 0x000000800505a810 */ /* 0x000fe40007ffe0ff */
[----:B------:R0:W3:Y:S01]  /*05d0*/  @!P0 LDG.E.U8 R6, [R6.64] ;  /* 0x0000000406068981 */ /* 0x0000e2000c1e1100 */
[----:B------:R-:W-:Y:S01]  /*05e0*/  @!P1 IMAD.X R11, RZ, RZ, c[0x0][0x174], P3 ;  /* 0x00005d00ff0b9624 */ /* 0x000fe200018e06ff */
[----:B------:R-:W-:-:S04]  /*05f0*/  @!P2 IADD3 R8, P3, R8, c[0x0][0x170], RZ ;  /* 0x00005c000808aa10 */ /* 0x000fc80007f7e0ff */
[----:B------:R1:W4:Y:S01]  /*0600*/  @!P1 LDG.E.U8 R10, [R10.64] ;  /* 0x000000040a0a9981 */ /* 0x000322000c1e1100 */
[----:B------:R-:W-:Y:S01]  /*0610*/  @!P2 IMAD.X R9, RZ, RZ, c[0x0][0x174], P3 ;  /* 0x00005d00ff09a624 */ /* 0x000fe200018e06ff */
[----:B------:R-:W-:-:S04]  /*0620*/  @!P4 IADD3 R18, P3, R18, c[0x0][0x170], RZ ;  /* 0x00005c001212ca10 */ /* 0x000fc80007f7e0ff */
[----:B------:R-:W5:Y:S01]  /*0630*/  @!P2 LDG.E.U8 R8, [R8.64] ;  /* 0x000000040808a981 */ /* 0x000f62000c1e1100 */
[----:B------:R-:W-:Y:S01]  /*0640*/  @!P4 IMAD.X R19, RZ, RZ, c[0x0][0x174], P3 ;  /* 0x00005d00ff13c624 */ /* 0x000fe200018e06ff */
[----:B------:R-:W-:-:S04]  /*0650*/  ISETP.GE.AND P3, PT, R5, R2, PT ;  /* 0x000000020500720c */ /* 0x000fc80003f66270 */
[----:B------:R-:W4:Y:S09]  /*0660*/  @!P4 LDG.E.U8 R18, [R18.64] ;  /* 0x000000041212c981 */ /* 0x000f32000c1e1100 */
[----:B------:R-:W-:-:S05]  /*0670*/  @!P3 IMAD.IADD R16, R0, 0x1, R5 ;  /* 0x000000010010b824 */ /* 0x000fca00078e0205 */
[----:B------:R-:W-:-:S05]  /*0680*/  @!P3 IADD3 R16, P6, R16, c[0x0][0x170], RZ ;  /* 0x00005c001010ba10 */ /* 0x000fca0007fde0ff */
[----:B------:R-:W-:-:S05]  /*0690*/  @!P3 IMAD.X R17, RZ, RZ, c[0x0][0x174], P6 ;  /* 0x00005d00ff11b624 */ /* 0x000fca00030e06ff */
[----:B------:R-:W5:Y:S01]  /*06a0*/  @!P3 LDG.E.U8 R16, [R16.64] ;  /* 0x000000041010b981 */ /* 0x000f62000c1e1100 */
[----:B------:R-:W-:Y:S02]  /*06b0*/  ISETP.NE.AND P6, PT, R15, RZ, PT ;  /* 0x000000ff0f00720c */ /* 0x000fe40003fc5270 */
[----:B------:R-:W-:-:S11]  /*06c0*/  PRMT R15, RZ, 0x7610, R15 ;  /* 0x00007610ff0f7816 */ /* 0x000fd6000000000f */
[----:B------:R-:W-:Y:S02]  /*06d0*/  @!P6 PRMT R15, R14, 0x7610, R15 ;  /* 0x000076100e0fe816 */ /* 0x000fe4000000000f */
[----:B0-----:R-:W-:Y:S02]  /*06e0*/  P2R R7, PR, RZ, 0x1 ;  /* 0x00000001ff077803 */ /* 0x001fe40000000000 */
[----:B------:R-:W-:Y:S01]  /*06f0*/  PRMT R14, RZ, 0x7610, R14 ;  /* 0x00007610ff0e7816 */ /* 0x000fe2000000000e */
[----:B------:R-:W-:Y:S01]  /*0700*/  BSSY B0, `(.L_x_17250) ;  /* 0x0000019000007945 */ /* 0x000fe20003800000 */
[----:B--2---:R-:W-:-:S04]  /*0710*/  @!P5 ISETP.NE.AND P6, PT, R12, RZ, PT ;  /* 0x000000ff0c00d20c */ /* 0x004fc80003fc5270 */
[----:B------:R-:W-:Y:S02]  /*0720*/  @!P5 SEL R5, RZ, 0x1, !P6 ;  /* 0x00000001ff05d807 */ /* 0x000fe40007000000 */
[----:B---3--:R-:W-:-:S04]  /*0730*/  @!P0 ISETP.NE.AND P6, PT, R6, RZ, PT ;  /* 0x000000ff0600820c */ /* 0x008fc80003fc5270 */
[----:B-1----:R-:W-:Y:S02]  /*0740*/  @!P0 SEL R11, RZ, 0x1, !P6 ;  /* 0x00000001ff0b8807 */ /* 0x002fe40007000000 */
[----:B------:R-:W-:Y:S02]  /*0750*/  @!P5 PRMT R14, R5, 0x7610, R14 ;  /* 0x00007610050ed816 */ /* 0x000fe4000000000e */
[----:B------:R-:W-:Y:S02]  /*0760*/  PRMT R5, RZ, 0x7610, R5 ;  /* 0x00007610ff057816 */ /* 0x000fe40000000005 */
[----:B----4-:R-:W-:-:S04]  /*0770*/  @!P4 ISETP.NE.AND P5, PT, R18, RZ, PT ;  /* 0x000000ff1200c20c */ /* 0x010fc80003fa5270 */
[----:B------:R-:W-:Y:S02]  /*0780*/  @!P4 SEL R6, RZ, 0x1, !P5 ;  /* 0x00000001ff06c807 */ /* 0x000fe40006800000 */
[----:B-----5:R-:W-:Y:S01]  /*0790*/  @!P2 ISETP.NE.AND P6, PT, R8, RZ, PT ;  /* 0x000000ff0800a20c */ /* 0x020fe20003fc5270 */
[----:B------:R-:W-:Y:S01]  /*07a0*/  IMAD.MOV.U32 R8, RZ, RZ, 0x1 ;  /* 0x00000001ff087424 */ /* 0x000fe200078e00ff */
[----:B------:R-:W-:Y:S02]  /*07b0*/  @!P1 ISETP.NE.AND P5, PT, R10, RZ, PT ;  /* 0x000000ff0a00920c */ /* 0x000fe40003fa5270 */
[----:B------:R-:W-:Y:S02]  /*07c0*/  @!P4 PRMT R5, R6, 0x7610, R5 ;  /* 0x000076100605c816 */ /* 0x000fe40000000005 */
[----:B------:R-:W-:-:S13]  /*07d0*/  @!P3 ISETP.NE.AND P0, PT, R16, RZ, PT ;  /* 0x000000ff1000b20c */ /* 0x000fda0003f05270 */
[----:B------:R-:W-:Y:S02]  /*07e0*/  P2R R9, PR, RZ, 0x1 ;  /* 0x00000001ff097803 */ /* 0x000fe40000000000 */
[----:B------:R-:W-:Y:S01]  /*07f0*/  ISETP.NE.AND P0, PT, R7, RZ, PT ;  /* 0x000000ff0700720c */ /* 0x000fe20003f05270 */
[----:B------:R-:W-:Y:S07]  /*0800*/  @P4 BRA `(.L_x_17251) ;  /* 0x0000008000004947 */ /* 0x000fee0003800000 */
[----:B------:R-:W-:Y:S01]  /*0810*/  IMAD.IADD R6, R0, 0x1, R3 ;  /* 0x0000000100067824 */ /* 0x000fe200078e0203 */
[----:B------:R-:W-:Y:S02]  /*0820*/  PRMT R5, R5, 0x9910, RZ ;  /* 0x0000991005057816 */ /* 0x000fe400000000ff */
[----:B------:R-:W-:Y:S02]  /*0830*/  IADD3 R3, R3, 0x80, RZ ;  /* 0x0000008003037810 */ /* 0x000fe40007ffe0ff */
[----:B------:R-:W-:-:S05]  /*0840*/  IADD3 R6, P4, R6, c[0x0][0x168], RZ ;  /* 0x00005a0006067a10 */ /* 0x000fca0007f9e0ff */
[----:B------:R-:W-:Y:S01]  /*0850*/  IMAD.X R7, RZ, RZ, c[0x0][0x16c], P4 ;  /* 0x00005b00ff077624 */ /* 0x000fe200020e06ff */
[----:B------:R-:W-:-:S04]  /*0860*/  ISETP.NE.AND P4, PT, R5, RZ, PT ;  /* 0x000000ff0500720c */ /* 0x000fc80003f85270 */
[----:B------:R-:W-:-:S05]  /*0870*/  SEL R5, RZ, 0x1, P4 ;  /* 0x00000001ff057807 */ /* 0x000fca0002000000 */
[----:B------:R0:W-:Y:S04]  /*0880*/  STG.E.U8 [R6.64], R5 ;  /* 0x0000000506007986 */ /* 0x0001e8000c101104 */
.L_x_17251:
[----:B------:R-:W-:Y:S05]  /*0890*/  BSYNC B0 ;  /* 0x0000000000007941 */ /* 0x000fea0003800000 */
.L_x_17250:
[----:B------:R-:W-:Y:S01]  /*08a0*/  ISETP.GE.AND P4, PT, R3, R2, PT ;  /* 0x000000020300720c */ /* 0x000fe20003f86270 */
[----:B------:R-:W-:Y:S01]  /*08b0*/  BSSY B0, `(.L_x_17252) ;  /* 0x000004c000007945 */ /* 0x000fe20003800000 */
[----:B------:R-:W-:Y:S01]  /*08c0*/  @!P1 SEL R10, RZ, 0x1, !P5 ;  /* 0x00000001ff0a9807 */ /* 0x000fe20006800000 */
[----:B------:R-:W-:Y:S01]  /*08d0*/  BSSY B1, `(.L_x_17253) ;  /* 0x0000041000017945 */ /* 0x000fe20003800000 */
[----:B------:R-:W-:Y:S02]  /*08e0*/  ISETP.NE.AND P5, PT, R9, RZ, PT ;  /* 0x000000ff0900720c */ /* 0x000fe40003fa5270 */
[----:B0-----:R-:W-:Y:S02]  /*08f0*/  PRMT R5, R8, 0x7610, R5 ;  /* 0x0000761008057816 */ /* 0x001fe40000000005 */
[----:B------:R-:W-:Y:S02]  /*0900*/  PRMT R8, RZ, 0x7610, R8 ;  /* 0x00007610ff087816 */ /* 0x000fe40000000008 */
[----:B------:R-:W-:-:S02]  /*0910*/  PRMT R7, RZ, 0x7610, R7 ;  /* 0x00007610ff077816 */ /* 0x000fc40000000007 */
[----:B------:R-:W-:Y:S02]  /*0920*/  PRMT R6, RZ, 0x7610, R6 ;  /* 0x00007610ff067816 */ /* 0x000fe40000000006 */
[----:B------:R-:W-:Y:S02]  /*0930*/  @!P2 SEL R12, RZ, 0x1, !P6 ;  /* 0x00000001ff0ca807 */ /* 0x000fe40007000000 */
[----:B------:R-:W-:Y:S02]  /*0940*/  @!P3 SEL R9, RZ, 0x1, P5 ;  /* 0x00000001ff09b807 */ /* 0x000fe40002800000 */
[----:B------:R-:W-:Y:S02]  /*0950*/  @!P0 PRMT R8, R11, 0x7610, R8 ;  /* 0x000076100b088816 */ /* 0x000fe40000000008 */
[----:B------:R-:W-:Y:S02]  /*0960*/  @!P1 PRMT R7, R10, 0x7610, R7 ;  /* 0x000076100a079816 */ /* 0x000fe40000000007 */
[----:B------:R-:W-:-:S02]  /*0970*/  @!P2 PRMT R6, R12, 0x7610, R6 ;  /* 0x000076100c06a816 */ /* 0x000fc40000000006 */
[----:B------:R-:W-:Y:S01]  /*0980*/  @!P3 PRMT R5, R9, 0x7610, R5 ;  /* 0x000076100905b816 */ /* 0x000fe20000000005 */
[----:B------:R-:W-:Y:S05]  /*0990*/  @P4 BRA `(.L_x_17254) ;  /* 0x0000012000004947 */ /* 0x000fea0003800000 */
[----:B------:R-:W-:Y:S01]  /*09a0*/  IMAD.IADD R10, R0, 0x1, R3 ;  /* 0x00000001000a7824 */ /* 0x000fe200078e0203 */
        /* <DEDUP_REMOVED lines=9> */
[----:B0-----:R-:W-:Y:S01]  /*0a40*/  IMAD.IADD R10, R0, 0x1, R3 ;  /* 0x00000001000a7824 */ /* 0x001fe200078e0203 */
[----:B------:R-:W-:-:S02]  /*0a50*/  PRMT R4, R15, 0x9910, RZ ;  /* 0x000099100f047816 */ /* 0x000fc400000000ff */
[----:B------:R-:W-:Y:S02]  /*0a60*/  IADD3 R3, R3, 0x80, RZ ;  /* 0x0000008003037810 */ /* 0x000fe40007ffe0ff */
[----:B------:R-:W-:Y:S02]  /*0a70*/  IADD3 R10, P1, R10, c[0x0][0x168], RZ ;  /* 0x00005a000a0a7a10 */ /* 0x000fe40007f3e0ff */
[----:B------:R-:W-:-:S03]  /*0a80*/  ISETP.NE.AND P0, PT, R4, RZ, PT ;  /* 0x000000ff0400720c */ /* 0x000fc60003f05270 */
[----:B------:R-:W-:Y:S01]  /*0a90*/  IMAD.X R11, RZ, RZ, c[0x0][0x16c], P1 ;  /* 0x00005b00ff0b7624 */ /* 0x000fe200008e06ff */
[----:B------:R-:W-:-:S05]  /*0aa0*/  SEL R9, RZ, 0x1, P0 ;  /* 0x00000001ff097807 */ /* 0x000fca0000000000 */
[----:B------:R0:W-:Y:S04]  /*0ab0*/  STG.E.U8 [R10.64], R9 ;  /* 0x000000090a007986 */ /* 0x0001e8000c101104 */
.L_x_17254:
[----:B------:R-:W-:-:S13]  /*0ac0*/  ISETP.GE.AND P0, PT, R3, R2, PT ;  /* 0x000000020300720c */ /* 0x000fda0003f06270 */
[----:B------:R-:W-:Y:S05]  /*0ad0*/  @P0 BRA `(.L_x_17256) ;  /* 0x0000012000000947 */ /* 0x000fea0003800000 */
[----:B0-----:R-:W-:Y:S01]  /*0ae0*/  IMAD.IADD R10, R0, 0x1, R3 ;  /* 0x00000001000a7824 */ /* 0x001fe200078e0203 */
[----:B------:R-:W-:Y:S02]  /*0af0*/  PRMT R4, R14, 0x9910, RZ ;  /* 0x000099100e047816 */ /* 0x000fe400000000ff */
[----:B------:R-:W-:Y:S02]  /*0b00*/  IADD3 R3, R3, 0x80, RZ ;  /* 0x0000008003037810 */ /* 0x000fe40007ffe0ff */
[----:B------:R-:W-:Y:S02]  /*0b10*/  IADD3 R10, P1, R10, c[0x0][0x168], RZ ;  /* 0x00005a000a0a7a10 */ /* 0x000fe40007f3e0ff */
[----:B------:R-:W-:-:S03]  /*0b20*/  ISETP.NE.AND P0, PT, R4, RZ, PT ;  /* 0x000000ff0400720c */ /* 0x000fc60003f05270 */
[----:B------:R-:W-:Y:S01]  /*0b30*/  IMAD.X R11, RZ, RZ, c[0x0][0x16c], P1 ;  /* 0x00005b00ff0b7624 */ /* 0x000fe200008e06ff */
[----:B------:R-:W-:-:S05]  /*0b40*/  SEL R9, RZ, 0x1, P0 ;  /* 0x00000001ff097807 */ /* 0x000fca0000000000 */
[----:B------:R0:W-:Y:S04]  /*0b50*/  STG.E.U8 [R10.64], R9 ;  /* 0x000000090a007986 */ /* 0x0001e8000c101104 */
.L_x_17255:
[----:B------:R-:W-:-:S13]  /*0b60*/  ISETP.GE.AND P0, PT, R3, R2, PT ;  /* 0x000000020300720c */ /* 0x000fda0003f06270 */
[----:B------:R-:W-:Y:S05]  /*0b70*/  @P0 BRA `(.L_x_17257) ;  /* 0x0000013000000947 */ /* 0x000fea0003800000 */
[----:B------:R-:W-:Y:S01]  /*0b80*/  PRMT R4, R8, 0x9910, RZ ;  /* 0x0000991008047816 */ /* 0x000fe200000000ff */
[----:B------:R-:W-:Y:S01]  /*0b90*/  IMAD.IADD R8, R0, 0x1, R3 ;  /* 0x0000000100087824 */ /* 0x000fe200078e0203 */
[----:B------:R-:W-:Y:S02]  /*0ba0*/  IADD3 R3, R3, 0x80, RZ ;  /* 0x0000008003037810 */ /* 0x000fe40007ffe0ff */
[----:B------:R-:W-:Y:S02]  /*0bb0*/  ISETP.NE.AND P0, PT, R4, RZ, PT ;  /* 0x000000ff0400720c */ /* 0x000fe40003f05270 */
[----:B------:R-:W-:Y:S02]  /*0bc0*/  IADD3 R8, P1, R8, c[0x0][0x168], RZ ;  /* 0x00005a0008087a10 */ /* 0x000fe40007f3e0ff */
[----:B0-----:R-:W-:-:S03]  /*0bd0*/  SEL R11, RZ, 0x1, P0 ;  /* 0x00000001ff0b7807 */ /* 0x001fc60000000000 */
[----:B------:R-:W-:-:S05]  /*0be0*/  IMAD.X R9, RZ, RZ, c[0x0][0x16c], P1 ;  /* 0x00005b00ff097624 */ /* 0x000fca00008e06ff */
[----:B------:R0:W-:Y:S03]  /*0bf0*/  STG.E.U8 [R8.64], R11 ;  /* 0x0000000b08007986 */ /* 0x0001e6000c101104 */
.L_x_17256:
[----:B------:R-:W-:-:S13]  /*0c00*/  ISETP.GE.AND P0, PT, R3, R2, PT ;  /* 0x000000020300720c */ /* 0x000fda0003f06270 */
[----:B------:R-:W-:Y:S01]  /*0c10*/  @P0 BREAK B1 ;  /* 0x0000000000010942 */ /* 0x000fe20003800000 */
        /* <DEDUP_REMOVED lines=9> */
.L_x_17257:
[----:B------:R-:W-:-:S13]  /*0cb0*/  ISETP.GE.AND P0, PT, R3, R2, PT ;  /* 0x000000020300720c */ /* 0x000fda0003f06270 */
[----:B------:R-:W-:Y:S01]  /*0cc0*/  @P0 BREAK B1 ;  /* 0x0000000000010942 */ /* 0x000fe20003800000 */
[----:B------:R-:W-:Y:S05]  /*0cd0*/  @P0 BRA `(.L_x_17258) ;  /* 0x0000009000000947 */ /* 0x000fea0003800000 */
[----:B------:R-:W-:Y:S05]  /*0ce0*/  BSYNC B1 ;  /* 0x0000000000017941 */ /* 0x000fea0003800000 */
.L_x_17253:
        /* <DEDUP_REMOVED lines=8> */
.L_x_17258:
[----:B------:R-:W-:Y:S05]  /*0d70*/  BSYNC B0 ;  /* 0x0000000000007941 */ /* 0x000fea0003800000 */
.L_x_17252:
        /* <DEDUP_REMOVED lines=8> */
.L_x_17259:
        /* <DEDUP_REMOVED lines=16> */
.L_x_22516:


//--------------------- .text._ZN2at6native29vectorized_elementwise_kernelILi4EZZZNS0_23logical_not_kernel_cudaERNS_18TensorIteratorBaseEENKUlvE0_clEvENKUlvE8_clEvEUlbE_St5arrayIPcLm2EEEEviT0_T1_ --------------------------
	.section	.text._ZN2at6native29vectorized_elementwise_kernelILi4EZZZNS0_23logical_not_kernel_cudaERNS_18TensorIteratorBaseEENKUlvE0_clEvENKUlvE8_clEvEUlbE_St5arrayIPcLm2EEEEviT0_T1_,"ax",@progbits
	.sectioninfo	@"SHI_REGISTERS=22"
	.align	128
        .global         _ZN2at6native29vectorized_elementwise_kernelILi4EZZZNS0_23logical_not_kernel_cudaERNS_18TensorIteratorBaseEENKUlvE0_clEvENKUlvE8_clEvEUlbE_St5arrayIPcLm2EEEEviT0_T1_
        .type           _ZN2at6native29vectorized_elementwise_kernelILi4EZZZNS0_23logical_not_kernel_cudaERNS_18TensorIteratorBaseEENKUlvE0_clEvENKUlvE8_clEvEUlbE_St5arrayIPcLm2EEEEviT0_T1_,@function
        .size           _ZN2at6native29vectorized_elementwise_kernelILi4EZZZNS0_23logical_not_kernel_cudaERNS_18TensorIteratorBaseEENKUlvE0_clEvENKUlvE8_clEvEUlbE_St5arrayIPcLm2EEEEviT0_T1_,(.L_x_22517 - _ZN2at6native29vectorized_elementwise_kernelILi4EZZZNS0_23logical_not_kernel_cudaERNS_18TensorIteratorBaseEENKUlvE0_clEvENKUlvE8_clEvEUlbE_St5arrayIPcLm2EEEEviT0_T1_)
        .other          _ZN2at6native29vectorized_elementwise_kernelILi4EZZZNS0_23logical_not_kernel_cudaERNS_18TensorIteratorBaseEENKUlvE0_clEvENKUlvE8_clEvEUlbE_St5arrayIPcLm2EEEEviT0_T1_,@"STO_CUDA_ENTRY STV_DEFAULT"
_ZN2at6native29vectorized_elementwise_kernelILi4EZZZNS0_23logical_not_kernel_cudaERNS_18TensorIteratorBaseEENKUlvE0_clEvENKUlvE8_clEvEUlbE_St5arrayIPcLm2EEEEviT0_T1_:
.text._ZN2at6native29vectorized_elementwise_kernelILi4EZZZNS0_23logical_not_kernel_cudaERNS_18TensorIteratorBaseEENKUlvE0_clEvENKUlvE8_clEvEUlbE_St5arrayIPcLm2EEEEviT0_T1_:
        /* <DEDUP_REMOVED lines=25> */
[----:B------:R-:W-:Y:S02]  /*0190*/  SEL R4, RZ, 0x1, P1 ;  /* 0x00000001ff047807 */ /* 0x000fe40000800000 */
[----:B------:R-:W-:Y:S02]  /*01a0*/  SEL R5, RZ, 0x1, P2 ;  /* 0x00000001ff057807 */ /* 0x000fe40001000000 */
[----:B------:R-:W-:Y:S02]  /*01b0*/  SEL R6, RZ, 0x1, P3 ;  /* 0x00000001ff067807 */ /* 0x000fe40001800000 */
[----:B------:R-:W-:-:S02]  /*01c0*/  SEL R7, RZ, 0x1, P4 ;  /* 0x00000001ff077807 */ /* 0x000fc40002000000 */
[----:B------:R-:W-:Y:S02]  /*01d0*/  ISETP.NE.AND P1, PT, R3, RZ, PT ;  /* 0x000000ff0300720c */ /* 0x000fe40003f25270 */
[----:B------:R-:W-:Y:S02]  /*01e0*/  ISETP.NE.AND P2, PT, R8, RZ, PT ;  /* 0x000000ff0800720c */ /* 0x000fe40003f45270 */
[----:B------:R-:W-:Y:S02]  /*01f0*/  PRMT R3, R10, 0x7773, RZ ;  /* 0x000077730a037816 */ /* 0x000fe400000000ff */
[----:B------:R-:W-:Y:S02]  /*0200*/  PRMT R9, R5, 0x7604, R4 ;  /* 0x0000760405097816 */ /* 0x000fe40000000004 */
[----:B------:R-:W-:Y:S02]  /*0210*/  PRMT R7, R7, 0x7604, R6 ;  /* 0x0000760407077816 */ /* 0x000fe40000000006 */
[----:B------:R-:W-:-:S02]  /*0220*/  IADD3 R4, P3, R0, c[0x0][0x168], RZ ;  /* 0x00005a0000047a10 */ /* 0x000fc40007f7e0ff */
[----:B------:R-:W-:Y:S02]  /*0230*/  SEL R0, RZ, 0x1, P0 ;  /* 0x00000001ff007807 */ /* 0x000fe40000000000 */
[----:B------:R-:W-:Y:S01]  /*0240*/  SEL R6, RZ, 0x1, P2 ;  /* 0x00000001ff067807 */ /* 0x000fe20001000000 */
[----:B------:R-:W-:Y:S01]  /*0250*/  IMAD.X R5, RZ, RZ, c[0x0][0x16c], P3 ;  /* 0x00005b00ff057624 */ /* 0x000fe200018e06ff */
[----:B------:R-:W-:Y:S02]  /*0260*/  ISETP.NE.AND P0, PT, R3, RZ, PT ;  /* 0x000000ff0300720c */ /* 0x000fe40003f05270 */
[----:B------:R-:W-:Y:S01]  /*0270*/  PRMT R9, R0, 0x7054, R9 ;  /* 0x0000705400097816 */ /* 0x000fe20000000009 */
[----:B------:R-:W-:Y:S01]  /*0280*/  IMAD.WIDE R2, R2, 0x4, R4 ;  /* 0x0000000402027825 */ /* 0x000fe200078e0204 */
[----:B------:R-:W-:Y:S02]  /*0290*/  PRMT R7, R6, 0x7054, R7 ;  /* 0x0000705406077816 */ /* 0x000fe40000000007 */
[----:B------:R-:W-:-:S02]  /*02a0*/  SEL R0, RZ, 0x1, P1 ;  /* 0x00000001ff007807 */ /* 0x000fc40000800000 */
[----:B------:R-:W-:Y:S02]  /*02b0*/  SEL R6, RZ, 0x1, P0 ;  /* 0x00000001ff067807 */ /* 0x000fe40000000000 */
[----:B------:R-:W-:Y:S02]  /*02c0*/  PRMT R9, R0, 0x654, R9 ;  /* 0x0000065400097816 */ /* 0x000fe40000000009 */
[----:B------:R-:W-:-:S03]  /*02d0*/  PRMT R7, R6, 0x654, R7 ;  /* 0x0000065406077816 */ /* 0x000fc60000000007 */
[----:B------:R-:W-:Y:S04]  /*02e0*/  STG.E [R2.64], R9 ;  /* 0x0000000902007986 */ /* 0x000fe8000c101904 */
[----:B------:R-:W-:Y:S01]  /*02f0*/  STG.E [R2.64+0x200], R7 ;  /* 0x0002000702007986 */ /* 0x000fe2000c101904 */
[----:B------:R-:W-:Y:S05]  /*0300*/  EXIT ;  /* 0x000000000000794d */ /* 0x000fea0003800000 */
.L_x_17260:
        /* <DEDUP_REMOVED lines=86> */
.L_x_17262:
[----:B------:R-:W-:Y:S05]  /*0870*/  BSYNC B0 ;  /* 0x0000000000007941 */ /* 0x000fea0003800000 */
.L_x_17261:
        /* <DEDUP_REMOVED lines=34> */
.L_x_17265:
        /* <DEDUP_REMOVED lines=10> */
.L_x_17266:
        /* <DEDUP_REMOVED lines=10> */
.L_x_17267:
        /* <DEDUP_REMOVED lines=11> */
.L_x_17268:
[----:B------:R-:W-:-:S13]  /*0c90*/  ISETP.GE.AND P0, PT, R3, R2, PT ;  /* 0x000000020300720c */ /* 0x000fda0003f06270 */
[----:B------:R-:W-:Y:S01]  /*0ca0*/  @P0 BREAK B1 ;  /* 0x0000000000010942 */ /* 0x000fe20003800000 */
[----:B------:R-:W-:Y:S05]  /*0cb0*/  @P0 BRA `(.L_x_17269) ;  /* 0x0000009000000947 */ /* 0x000fea0003800000 */
[----:B------:R-:W-:Y:S05]  /*0cc0*/  BSYNC B1 ;  /* 0x0000000000017941 */ /* 0x000fea0003800000 */
.L_x_17264:
        /* <DEDUP_REMOVED lines=8> */
.L_x_17269:
[----:B------:R-:W-:Y:S05]  /*0d50*/  BSYNC B0 ;  /* 0x0000000000007941 */ /* 0x000fea0003800000 */
.L_x_17263:
        /* <DEDUP_REMOVED lines=8> */
.L_x_17270:
        /* <DEDUP_REMOVED lines=10> */
.L_x_22517:


//--------------------- .text._ZN2at6native29vectorized_elementwise_kernelILi8EZZZNS0_23logical_not_kernel_cudaERNS_18TensorIteratorBaseEENKUlvE0_clEvENKUlvE8_clEvEUlbE_St5arrayIPcLm2EEEEviT0_T1_ --------------------------
	.section	.text._ZN2at6native29vectorized_elementwise_kernelILi8EZZZNS0_23logical_not_kernel_cudaERNS_18TensorIteratorBaseEENKUlvE0_clEvENKUlvE8_clEvEUlbE_St5arrayIPcLm2EEEEviT0_T1_,"ax",@progbits
	.sectioninfo	@"SHI_REGISTERS=4"
	.align	128
        .global         _ZN2at6native29vectorized_elementwise_kernelILi8EZZZNS0_23logical_not_kernel_cudaERNS_18TensorIteratorBaseEENKUlvE0_clEvENKUlvE8_clEvEUlbE_St5arrayIPcLm2EEEEviT0_T1_
        .type           _ZN2at6native29vectorized_elementwise_kernelILi8EZZZNS0_23logical_not_kernel_cudaERNS_18TensorIteratorBaseEENKUlvE0_clEvENKUlvE8_clEvEUlbE_St5arrayIPcLm2EEEEviT0_T1_,@function
        .size           _ZN2at6native29vectorized_elementwise_kernelILi8EZZZNS0_23logical_not_kernel_cudaERNS_18TensorIteratorBaseEENKUlvE0_clEvENKUlvE8_clEvEUlbE_St5arrayIPcLm2EEEEviT0_T1_,(.L_x_22518 - _ZN2at6native29vectorized_elementwise_kernelILi8EZZZNS0_23logical_not_kernel_cudaERNS_18TensorIteratorBaseEENKUlvE0_clEvENKUlvE8_clEvEUlbE_St5arrayIPcLm2EEEEviT0_T1_)
        .other          _ZN2at6native29vectorized_elementwise_kernelILi8EZZZNS0_23logical_not_kernel_cudaERNS_18TensorIteratorBaseEENKUlvE0_clEvENKUlvE8_clEvEUlbE_St5arrayIPcLm2EEEEviT0_T1_,@"STO_CUDA_ENTRY STV_DEFAULT"
_ZN2at6native29vectorized_elementwise_kernelILi8EZZZNS0_23logical_not_kernel_cudaERNS_18TensorIteratorBaseEENKUlvE0_clEvENKUlvE8_clEvEUlbE_St5arrayIPcLm2EEEEviT0_T1_:
.text._ZN2at6native29vectorized_elementwise_kernelILi8EZZZNS0_23logical_not_kernel_cudaERNS_18TensorIteratorBaseEENKUlvE0_clEvENKUlvE8_clEvEUlbE_St5arrayIPcLm2EEEEviT0_T1_:
[----:B------:R-:W-:Y:S02]  /*0000*/  MOV R1, c[0x0][0x28] ;  /* 0x00000a0000017a02 */ /* 0x000fe40000000f00 */
[----:B------:R-:W-:Y:S05]  /*0010*/  EXIT ;  /* 0x000000000000794d */ /* 0x000fea0003800000 */
.L_x_17271:
        /* <DEDUP_REMOVED lines=14> */
.L_x_22518:


//--------------------- .text._ZN2at6native18elementwise_kernelILi128ELi4EZNS0_15gpu_kernel_implIZZZNS0_23logical_not_kernel_cudaERNS_18TensorIteratorBaseEENKUlvE0_clEvENKUlvE7_clEvEUlN3c107complexIfEEE_EEvS4_RKT_EUliE_EEviT1_ --------------------------
	.section	.text._ZN2at6native18elementwise_kernelILi128ELi4EZNS0_15gpu_kernel_implIZZZNS0_23logical_not_kernel_cudaERNS_18TensorIteratorBaseEENKUlvE0_clEvENKUlvE7_clEvEUlN3c107complexIfEEE_EEvS4_RKT_EUliE_EEviT1_,"ax",@progbits
	.sectioninfo	@"SHI_REGISTERS=26"
	.align	128
        .global         _ZN2at6native18elementwise_kernelILi128ELi4EZNS0_15gpu_kernel_implIZZZNS0_23logical_not_kernel_cudaERNS_18TensorIteratorBaseEENKUlvE0_clEvENKUlvE7_clEvEUlN3c107complexIfEEE_EEvS4_RKT_EUliE_EEviT1_
        .type           _ZN2at6native18elementwise_kernelILi128ELi4EZNS0_15gpu_kernel_implIZZZNS0_23logical_not_kernel_cudaERNS_18TensorIteratorBaseEENKUlvE0_clEvENKUlvE7_clEvEUlN3c107complexIfEEE_EEvS4_RKT_EUliE_EEviT1_,@function
        .size           _ZN2at6native18elementwise_kernelILi128ELi4EZNS0_15gpu_kernel_implIZZZNS0_23logical_not_kernel_cudaERNS_18TensorIteratorBaseEENKUlvE0_clEvENKUlvE7_clEvEUlN3c107complexIfEEE_EEvS4_RKT_EUliE_EEviT1_,(.L_x_22519 - _ZN2at6native18elementwise_kernelILi128ELi4EZNS0_15gpu_kernel_implIZZZNS0_23logical_not_kernel_cudaERNS_18TensorIteratorBaseEENKUlvE0_clEvENKUlvE7_clEvEUlN3c107complexIfEEE_EEvS4_RKT_EUliE_EEviT1_)
        .other          _ZN2at6native18elementwise_kernelILi128ELi4EZNS0_15gpu_kernel_implIZZZNS0_23logical_not_kernel_cudaERNS_18TensorIteratorBaseEENKUlvE0_clEvENKUlvE7_clEvEUlN3c107complexIfEEE_EEvS4_RKT_EUliE_EEviT1_,@"STO_CUDA_ENTRY STV_DEFAULT"
_ZN2at6native18elementwise_kernelILi128ELi4EZNS0_15gpu_kernel_implIZZZNS0_23logical_not_kernel_cudaERNS_18TensorIteratorBaseEENKUlvE0_clEvENKUlvE7_clEvEUlN3c107complexIfEEE_EEvS4_RKT_EUliE_EEviT1_:
.text._ZN2at6native18elementwise_kernelILi128ELi4EZNS0_15gpu_kernel_implIZZZNS0_23logical_not_kernel_cudaERNS_18TensorIteratorBaseEENKUlvE0_clEvENKUlvE7_clEvEUlN3c107complexIfEEE_EEvS4_RKT_EUliE_EEviT1_:
        /* <DEDUP_REMOVED lines=236> */
.L_x_17274:
        /* <DEDUP_REMOVED lines=17> */
[----:B------:R-:W2:Y:S01]  /*0fd0*/  LDG.E.S8 R2, [R4.64] ;  /* 0x0000002404027981 */ /* 0x000ea2000c1e1300 */
[----:B------:R-:W-:Y:S01]  /*0fe0*/  IMAD.MOV.U32 R3, RZ, RZ, RZ ;  /* 0x000000ffff037224 */ /* 0x000fe200078e00ff */
[----:B--2---:R-:W0:Y:S01]  /*0ff0*/  I2F.S16 R2, R2 ;  /* 0x0000000200027306 */ /* 0x004e220000101400 */
[----:B------:R-:W-:Y:S05]  /*1000*/  BRA `(.L_x_17281) ;  /* 0x00000e2000007947 */ /* 0x000fea0003800000 */
.L_x_17279:
[----:B------:R-:W2:Y:S01]  /*1010*/  LDG.E.U8 R2, [R4.64] ;  /* 0x0000002404027981 */ /* 0x000ea2000c1e1100 */
[----:B------:R-:W-:Y:S01]  /*1020*/  IMAD.MOV.U32 R3, RZ, RZ, RZ ;  /* 0x000000ffff037224 */ /* 0x000fe200078e00ff */
[----:B--2---:R-:W0:Y:S01]  /*1030*/  I2F.U16 R2, R2 ;  /* 0x0000000200027306 */ /* 0x004e220000101000 */
[----:B------:R-:W-:Y:S05]  /*1040*/  BRA `(.L_x_17281) ;  /* 0x00000de000007947 */ /* 0x000fea0003800000 */
.L_x_17278:
[----:B------:R-:W-:-:S13]  /*1050*/  ISETP.NE.AND P0, PT, R2, 0x2, PT ;  /* 0x000000020200780c */ /* 0x000fda0003f05270 */
[----:B------:R-:W-:Y:S05]  /*1060*/  @!P0 BRA `(.L_x_17282) ;  /* 0x000000c000008947 */ /* 0x000fea0003800000 */
[----:B------:R-:W-:-:S13]  /*1070*/  ISETP.NE.AND P0, PT, R2, 0x3, PT ;  /* 0x000000030200780c */ /* 0x000fda0003f05270 */
[----:B------:R-:W-:Y:S05]  /*1080*/  @!P0 BRA `(.L_x_17283) ;  /* 0x0000006000008947 */ /* 0x000fea0003800000 */
[----:B------:R-:W-:-:S13]  /*1090*/  ISETP.NE.AND P0, PT, R2, 0x4, PT ;  /* 0x000000040200780c */ /* 0x000fda0003f05270 */
[----:B------:R-:W-:Y:S05]  /*10a0*/  @P0 BRA `(.L_x_17280) ;  /* 0x00000bc000000947 */ /* 0x000fea0003800000 */
[----:B------:R-:W2:Y:S01]  /*10b0*/  LDG.E.64 R4, [R4.64] ;  /* 0x0000002404047981 */ /* 0x000ea2000c1e1b00 */
[----:B------:R-:W-:Y:S01]  /*10c0*/  IMAD.MOV.U32 R3, RZ, RZ, RZ ;  /* 0x000000ffff037224 */ /* 0x000fe200078e00ff */
[----:B--2---:R0:W1:Y:S01]  /*10d0*/  I2F.S64 R2, R4 ;  /* 0x0000000400027312 */ /* 0x0040620000301400 */
[----:B------:R-:W-:Y:S05]  /*10e0*/  BRA `(.L_x_17281) ;  /* 0x00000d4000007947 */ /* 0x000fea0003800000 */
.L_x_17283:
[----:B------:R-:W2:Y:S01]  /*10f0*/  LDG.E R2, [R4.64] ;  /* 0x0000002404027981 */ /* 0x000ea2000c1e1900 */
[----:B------:R-:W-:Y:S01]  /*1100*/  IMAD.MOV.U32 R3, RZ, RZ, RZ ;  /* 0x000000ffff037224 */ /* 0x000fe200078e00ff */
[----:B--2---:R-:W0:Y:S01]  /*1110*/  I2F R2, R2 ;  /* 0x0000000200027306 */ /* 0x004e220000201400 */
[----:B------:R-:W-:Y:S05]  /*1120*/  BRA `(.L_x_17281) ;  /* 0x00000d0000007947 */ /* 0x000fea0003800000 */
.L_x_17282:
[----:B------:R-:W2:Y:S01]  /*1130*/  LDG.E.U16 R2, [R4.64] ;  /* 0x0000002404027981 */ /* 0x000ea2000c1e1500 */
[----:B------:R-:W-:Y:S01]  /*1140*/  IMAD.MOV.U32 R3, RZ, RZ, RZ ;  /* 0x000000ffff037224 */ /* 0x000fe200078e00ff */
[----:B--2---:R-:W0:Y:S01]  /*1150*/  I2F.S16 R2, R2 ;  /* 0x0000000200027306 */ /* 0x004e220000101400 */
[----:B------:R-:W-:Y:S05]  /*1160*/  BRA `(.L_x_17281) ;  /* 0x00000cc000007947 */ /* 0x000fea0003800000 */
.L_x_17277:
[----:B------:R-:W-:-:S13]  /*1170*/  ISETP.GT.AND P0, PT, R2, 0x6, PT ;  /* 0x000000060200780c */ /* 0x000fda0003f04270 */
[----:B------:R-:W-:Y:S05]  /*1180*/  @P0 BRA `(.L_x_17284) ;  /* 0x000000b000000947 */ /* 0x000fea0003800000 */
[----:B------:R-:W-:-:S13]  /*1190*/  ISETP.NE.AND P0, PT, R2, 0x5, PT ;  /* 0x000000050200780c */ /* 0x000fda0003f05270 */
[----:B------:R-:W-:Y:S05]  /*11a0*/  @!P0 BRA `(.L_x_17285) ;  /* 0x0000005000008947 */ /* 0x000fea0003800000 */
[----:B------:R-:W-:-:S13]  /*11b0*/  ISETP.NE.AND P0, PT, R2, 0x6, PT ;  /* 0x000000060200780c */ /* 0x000fda0003f05270 */
[----:B------:R-:W-:Y:S05]  /*11c0*/  @P0 BRA `(.L_x_17280) ;  /* 0x00000aa000000947 */ /* 0x000fea0003800000 */
[----:B------:R0:W5:Y:S01]  /*11d0*/  LDG.E R2, [R4.64] ;  /* 0x0000002404027981 */ /* 0x000162000c1e1900 */
[----:B------:R-:W-:Y:S01]  /*11e0*/  IMAD.MOV.U32 R3, RZ, RZ, RZ ;  /* 0x000000ffff037224 */ /* 0x000fe200078e00ff */
[----:B------:R-:W-:Y:S05]  /*11f0*/  BRA `(.L_x_17281) ;  /* 0x00000c3000007947 */ /* 0x000fea0003800000 */
.L_x_17285:
[----:B------:R-:W2:Y:S01]  /*1200*/  LDG.E.U16 R2, [R4.64] ;  /* 0x0000002404027981 */ /* 0x000ea2000c1e1500 */
[----:B------:R-:W-:Y:S01]  /*1210*/  IMAD.MOV.U32 R3, RZ, RZ, RZ ;  /* 0x000000ffff037224 */ /* 0x000fe200078e00ff */
[----:B--2---:R-:W-:Y:S01]  /*1220*/  HADD2.F32 R2, -RZ, R2.H0_H0 ;  /* 0x20000002ff027230 */ /* 0x004fe20000004100 */
[----:B------:R-:W-:Y:S05]  /*1230*/  BRA `(.L_x_17281) ;  /* 0x00000bf000007947 */ /* 0x000fea0003800000 */
.L_x_17284:
        /* <DEDUP_REMOVED lines=8> */
.L_x_17287:
[----:B------:R-:W2:Y:S02]  /*12c0*/  LDG.E R2, [R4.64] ;  /* 0x0000002404027981 */ /* 0x000ea4000c1e1900 */
[--C-:B--2---:R-:W-:Y:S02]  /*12d0*/  HADD2.F32 R3, -RZ, R2.reuse.H1_H1 ;  /* 0x30000002ff037230 */ /* 0x104fe40000004100 */
[----:B------:R-:W-:Y:S01]  /*12e0*/  HADD2.F32 R2, -RZ, R2.H0_H0 ;  /* 0x20000002ff027230 */ /* 0x000fe20000004100 */
[----:B------:R-:W-:Y:S05]  /*12f0*/  BRA `(.L_x_17281) ;  /* 0x00000b3000007947 */ /* 0x000fea0003800000 */
.L_x_17286:
[----:B------:R-:W2:Y:S01]  /*1300*/  LDG.E.64 R4, [R4.64] ;  /* 0x0000002404047981 */ /* 0x000ea2000c1e1b00 */
[----:B------:R-:W-:Y:S01]  /*1310*/  IMAD.MOV.U32 R3, RZ, RZ, RZ ;  /* 0x000000ffff037224 */ /* 0x000fe200078e00ff */
[----:B--2---:R-:W0:Y:S01]  /*1320*/  F2F.F32.F64 R2, R4 ;  /* 0x0000000400027310 */ /* 0x004e220000301000 */
[----:B------:R-:W0:-:S14]  /*1330*/  DSETP.GEU.AND P0, PT, |R4|, c[0x2][0x0], PT ;  /* 0x008000000400762a */ /* 0x000e1c0003f0e200 */
[----:B0-----:R-:W-:Y:S01]  /*1340*/  @!P0 FMUL R2, R2, 1.175494350822287508e-38 ;  /* 0x0080000002028820 */ /* 0x001fe20000400000 */
[----:B------:R-:W-:Y:S05]  /*1350*/  BRA `(.L_x_17281) ;  /* 0x00000ad000007947 */ /* 0x000fea0003800000 */
.L_x_17276:
        /* <DEDUP_REMOVED lines=11> */
[----:B------:R-:W-:Y:S01]  /*1410*/  FSEL R2, RZ, 1, !P0 ;  /* 0x3f800000ff027808 */ /* 0x000fe20004000000 */
[----:B------:R-:W-:Y:S05]  /*1420*/  BRA `(.L_x_17281) ;  /* 0x00000a0000007947 */ /* 0x000fea0003800000 */
.L_x_17290:
[----:B------:R-:W2:Y:S02]  /*1430*/  LDG.E.128 R4, [R4.64] ;  /* 0x0000002404047981 */ /* 0x000ea4000c1e1d00 */
[----:B--2---:R-:W0:Y:S01]  /*1440*/  F2F.F32.F64 R3, R6 ;  /* 0x0000000600037310 */ /* 0x004e220000301000 */
[----:B------:R-:W0:-:S04]  /*1450*/  DSETP.GEU.AND P0, PT, |R6|, c[0x2][0x0], PT ;  /* 0x008000000600762a */ /* 0x000e080003f0e200 */
[----:B------:R-:W1:-:S03]  /*1460*/  DSETP.GEU.AND P1, PT, |R4|, c[0x2][0x0], PT ;  /* 0x008000000400762a */ /* 0x000e460003f2e200 */
[----:B------:R-:W1:Y:S07]  /*1470*/  F2F.F32.F64 R2, R4 ;  /* 0x0000000400027310 */ /* 0x000e6e0000301000 */
[----:B0-----:R-:W-:-:S04]  /*1480*/  @!P0 FMUL R3, R3, 1.175494350822287508e-38 ;  /* 0x0080000003038820 */ /* 0x001fc80000400000 */
[----:B-1----:R-:W-:Y:S01]  /*1490*/  @!P1 FMUL R2, R2, 1.175494350822287508e-38 ;  /* 0x0080000002029820 */ /* 0x002fe20000400000 */
[----:B------:R-:W-:Y:S05]  /*14a0*/  BRA `(.L_x_17281) ;  /* 0x0000098000007947 */ /* 0x000fea0003800000 */
.L_x_17289:
        /* <DEDUP_REMOVED lines=23> */
[----:B------:R-:W-:Y:S01]  /*1620*/  LOP3.LUT R5, R6, R3, RZ, 0x30, !PT ;  /* 0x0000000306057212 */ /* 0x000fe200078e30ff */
[----:B------:R-:W-:-:S03]  /*1630*/  IMAD.MOV.U32 R3, RZ, RZ, RZ ;  /* 0x000000ffff037224 */ /* 0x000fc600078e00ff */
[----:B------:R-:W-:Y:S01]  /*1640*/  LOP3.LUT R2, R5, 0x80000000, R2, 0xf8, !PT ;  /* 0x8000000005027812 */ /* 0x000fe200078ef802 */
[----:B------:R-:W-:Y:S05]  /*1650*/  BRA `(.L_x_17281) ;  /* 0x000007d000007947 */ /* 0x000fea0003800000 */
.L_x_17292:
[----:B------:R-:W2:Y:S01]  /*1660*/  LDG.E.U8 R4, [R4.64] ;  /* 0x0000002404047981 */ /* 0x000ea2000c1e1100 */
[----:B------:R-:W-:Y:S02]  /*1670*/  IMAD.MOV.U32 R3, RZ, RZ, RZ ;  /* 0x000000ffff037224 */ /* 0x000fe400078e00ff */
        /* <DEDUP_REMOVED lines=12> */
.L_x_17291:
[----:B------:R-:W2:Y:S01]  /*1740*/  LDG.E.U16 R2, [R4.64] ;  /* 0x0000002404027981 */ /* 0x000ea2000c1e1500 */
[----:B------:R-:W-:Y:S01]  /*1750*/  IMAD.MOV.U32 R3, RZ, RZ, RZ ;  /* 0x000000ffff037224 */ /* 0x000fe200078e00ff */
[----:B--2---:R-:W-:Y:S01]  /*1760*/  PRMT R2, RZ, 0x5410, R2 ;  /* 0x00005410ff027816 */ /* 0x004fe20000000002 */
[----:B------:R-:W-:Y:S05]  /*1770*/  BRA `(.L_x_17281) ;  /* 0x000006b000007947 */ /* 0x000fea0003800000 */
.L_x_17288:
        /* <DEDUP_REMOVED lines=8> */
[----:B------:R-:W2:Y:S01]  /*1800*/  LDG.E.U16 R2, [R4.64] ;  /* 0x0000002404027981 */ /* 0x000ea2000c1e1500 */
[----:B------:R-:W-:Y:S01]  /*1810*/  IMAD.MOV.U32 R3, RZ, RZ, RZ ;  /* 0x000000ffff037224 */ /* 0x000fe200078e00ff */
[----:B--2---:R-:W0:Y:S01]  /*1820*/  I2F.U16 R2, R2 ;  /* 0x0000000200027306 */ /* 0x004e220000101000 */
[----:B------:R-:W-:Y:S05]  /*1830*/  BRA `(.L_x_17281) ;  /* 0x000005f000007947 */ /* 0x000fea0003800000 */
.L_x_17295:
[----:B------:R-:W2:Y:S01]  /*1840*/  LDG.E.U8 R5, [R4.64] ;  /* 0x0000002404057981 */ /* 0x000ea2000c1e1100 */
[----:B------:R-:W-:Y:S01]  /*1850*/  CS2R R2, SRZ ;  /* 0x0000000000027805 */ /* 0x000fe2000001ff00 */
        /* <DEDUP_REMOVED lines=18> */
.L_x_17297:
[----:B------:R-:W-:Y:S05]  /*1980*/  BSYNC B0 ;  /* 0x0000000000007941 */ /* 0x000fea0003800000 */
.L_x_17296:
[----:B------:R-:W-:Y:S01]  /*1990*/  IMAD.SHL.U32 R2, R2, 0x100000, RZ ;  /* 0x0010000002027824 */ /* 0x000fe200078e00ff */
[----:B------:R-:W-:-:S04]  /*19a0*/  LEA R5, R0, 0x3b800000, 0x17 ;  /* 0x3b80000000057811 */ /* 0x000fc800078eb8ff */
[----:B------:R-:W-:Y:S01]  /*19b0*/  LOP3.LUT R2, R5, R2, R6, 0xfe, !PT ;  /* 0x0000000205027212 */ /* 0x000fe200078efe06 */
[----:B------:R-:W-:Y:S05]  /*19c0*/  BRA `(.L_x_17281) ;  /* 0x0000046000007947 */ /* 0x000fea0003800000 */
.L_x_17294:
        /* <DEDUP_REMOVED lines=20> */
.L_x_17299:
[----:B------:R-:W-:Y:S05]  /*1b10*/  BSYNC B0 ;  /* 0x0000000000007941 */ /* 0x000fea0003800000 */
.L_x_17298:
[----:B------:R-:W-:Y:S01]  /*1b20*/  IMAD.SHL.U32 R2, R2, 0x200000, RZ ;  /* 0x0020000002027824 */ /* 0x000fe200078e00ff */
[----:B------:R-:W-:-:S04]  /*1b30*/  LEA R5, R0, 0x37800000, 0x17 ;  /* 0x3780000000057811 */ /* 0x000fc800078eb8ff */
[----:B------:R-:W-:Y:S01]  /*1b40*/  LOP3.LUT R2, R5, R2, R6, 0xfe, !PT ;  /* 0x0000000205027212 */ /* 0x000fe200078efe06 */
[----:B------:R-:W-:Y:S05]  /*1b50*/  BRA `(.L_x_17281) ;  /* 0x000002d000007947 */ /* 0x000fea0003800000 */
.L_x_17293:
        /* <DEDUP_REMOVED lines=14> */
.L_x_17303:
[----:B------:R-:W-:Y:S05]  /*1c40*/  BSYNC B0 ;  /* 0x0000000000007941 */ /* 0x000fea0003800000 */
.L_x_17302:
[----:B------:R-:W-:Y:S01]  /*1c50*/  IMAD.MOV.U32 R3, RZ, RZ, RZ ;  /* 0x000000ffff037224 */ /* 0x000fe200078e00ff */
[----:B------:R-:W-:Y:S05]  /*1c60*/  BRA `(.L_x_17281) ;  /* 0x000001c000007947 */ /* 0x000fea0003800000 */
.L_x_17280:
        /* <DEDUP_REMOVED lines=21> */
.L_x_17301:
[----:B------:R-:W2:Y:S01]  /*1dc0*/  LDG.E.64 R4, [R4.64] ;  /* 0x0000002404047981 */ /* 0x000ea2000c1e1b00 */
[----:B------:R-:W-:Y:S01]  /*1dd0*/  IMAD.MOV.U32 R3, RZ, RZ, RZ ;  /* 0x000000ffff037224 */ /* 0x000fe200078e00ff */
[----:B--2---:R0:W1:Y:S01]  /*1de0*/  I2F.U64 R2, R4 ;  /* 0x0000000400027312 */ /* 0x0040620000301000 */
[----:B------:R-:W-:Y:S05]  /*1df0*/  BRA `(.L_x_17281) ;  /* 0x0000003000007947 */ /* 0x000fea0003800000 */
.L_x_17300:
[----:B------:R-:W2:Y:S01]  /*1e00*/  LDG.E R2, [R4.64] ;  /* 0x0000002404027981 */ /* 0x000ea2000c1e1900 */
[----:B------:R-:W-:Y:S01]  /*1e10*/  IMAD.MOV.U32 R3, RZ, RZ, RZ ;  /* 0x000000ffff037224 */ /* 0x000fe200078e00ff */
[----:B--2---:R-:W0:Y:S06]  /*1e20*/  I2F.U32 R2, R2 ;  /* 0x0000000200027306 */ /* 0x004e2c0000201000 */
.L_x_17281:
[----:B------:R-:W-:Y:S05]  /*1e30*/  BSYNC B6 ;  /* 0x0000000000067941 */ /* 0x000fea0003800000 */
.L_x_17275:
[----:B0-----:R-:W0:Y:S01]  /*1e40*/  LDC.U8 R4, c[0x0][0x371] ;  /* 0x0000dc40ff047b82 */ /* 0x001e220000000000 */
[----:B-1---5:R-:W-:Y:S02]  /*1e50*/  FSETP.NEU.FTZ.AND P0, PT, R2, RZ, PT ;  /* 0x000000ff0200720b */ /* 0x022fe40003f1d000 */
[----:B------:R-:W-:-:S04]  /*1e60*/  FSETP.NEU.FTZ.AND P1, PT, R3, RZ, PT ;  /* 0x000000ff0300720b */ /* 0x000fc80003f3d000 */
[----:B------:R-:W-:-:S04]  /*1e70*/  PLOP3.LUT P0, PT, P1, P0, PT, 0x2, 0x0 ;  /* 0x000000000000781c */ /* 0x000fc80000f00072 */
        /* <DEDUP_REMOVED lines=14> */
.L_x_17307:
[----:B------:R0:W-:Y:S01]  /*1f60*/  STG.E.U8 [R16.64], R2 ;  /* 0x0000000210007986 */ /* 0x0001e2000c101124 */
[----:B------:R-:W-:Y:S05]  /*1f70*/  BRA `(.L_x_17309) ;  /* 0x00000d5000007947 */ /* 0x000fea0003800000 */
.L_x_17306:
        /* <DEDUP_REMOVED lines=9> */
.L_x_17311:
[----:B------:R0:W-:Y:S01]  /*2010*/  STG.E [R16.64], R2 ;  /* 0x0000000210007986 */ /* 0x0001e2000c101924 */
[----:B------:R-:W-:Y:S05]  /*2020*/  BRA `(.L_x_17309) ;  /* 0x00000ca000007947 */ /* 0x000fea0003800000 */
.L_x_17310:
[----:B------:R0:W-:Y:S01]  /*2030*/  STG.E.U16 [R16.64], R2 ;  /* 0x0000000210007986 */ /* 0x0001e2000c101524 */
[----:B------:R-:W-:Y:S05]  /*2040*/  BRA `(.L_x_17309) ;  /* 0x00000c8000007947 */ /* 0x000fea0003800000 */
.L_x_17305:
        /* <DEDUP_REMOVED lines=9> */
.L_x_17313:
[----:B------:R-:W0:Y:S02]  /*20e0*/  I2F.U32 R0, R2 ;  /* 0x0000000200007306 */ /* 0x000e240000201000 */
[----:B0-----:R-:W-:-:S05]  /*20f0*/  F2FP.PACK_AB R0, RZ, R0 ;  /* 0x00000000ff00723e */ /* 0x001fca00000000ff */
[----:B------:R0:W-:Y:S01]  /*2100*/  STG.E.U16 [R16.64], R0 ;  /* 0x0000000010007986 */ /* 0x0001e2000c101524 */
[----:B------:R-:W-:Y:S05]  /*2110*/  BRA `(.L_x_17309) ;  /* 0x00000bb000007947 */ /* 0x000fea0003800000 */
.L_x_17312:
        /* <DEDUP_REMOVED lines=10> */
.L_x_17315:
[----:B------:R-:W0:Y:S02]  /*21c0*/  I2F.U32 R2, R2 ;  /* 0x0000000200027306 */ /* 0x000e240000201000 */
[----:B0-----:R-:W-:-:S04]  /*21d0*/  F2FP.PACK_AB R3, RZ, R2 ;  /* 0x00000002ff03723e */ /* 0x001fc800000000ff */
[----:B------:R-:W-:-:S05]  /*21e0*/  PRMT R3, R3, 0x5410, RZ ;  /* 0x0000541003037816 */ /* 0x000fca00000000ff */
[----:B------:R0:W-:Y:S01]  /*21f0*/  STG.E [R16.64], R3 ;  /* 0x0000000310007986 */ /* 0x0001e2000c101924 */
[----:B------:R-:W-:Y:S05]  /*2200*/  BRA `(.L_x_17309) ;  /* 0x00000ac000007947 */ /* 0x000fea0003800000 */
.L_x_17314:
[----:B------:R-:W0:Y:S02]  /*2210*/  I2F.F64.U32 R2, R2 ;  /* 0x0000000200027312 */ /* 0x000e240000201800 */
[----:B0-----:R0:W-:Y:S01]  /*2220*/  STG.E.64 [R16.64], R2 ;  /* 0x0000000210007986 */ /* 0x0011e2000c101b24 */
[----:B------:R-:W-:Y:S05]  /*2230*/  BRA `(.L_x_17309) ;  /* 0x00000a9000007947 */ /* 0x000fea0003800000 */
.L_x_17304:
        /* <DEDUP_REMOVED lines=10> */
.L_x_17318:
[----:B------:R-:W0:Y:S01]  /*22e0*/  I2F.F64.U32 R4, R2 ;  /* 0x0000000200047312 */ /* 0x000e220000201800 */
[----:B------:R-:W-:-:S05]  /*22f0*/  CS2R R6, SRZ ;  /* 0x0000000000067805 */ /* 0x000fca000001ff00 */
[----:B0-----:R0:W-:Y:S01]  /*2300*/  STG.E.128 [R16.64], R4 ;  /* 0x0000000410007986 */ /* 0x0011e2000c101d24 */
[----:B------:R-:W-:Y:S05]  /*2310*/  BRA `(.L_x_17309) ;  /* 0x000009b000007947 */ /* 0x000fea0003800000 */
.L_x_17317:
        /* <DEDUP_REMOVED lines=21> */
.L_x_17322:
[----:B------:R-:W-:Y:S05]  /*2470*/  BSYNC B0 ;  /* 0x0000000000007941 */ /* 0x000fea0003800000 */
.L_x_17321:
[----:B------:R-:W-:-:S05]  /*2480*/  LOP3.LUT R3, R0, R3, RZ, 0xfc, !PT ;  /* 0x0000000300037212 */ /* 0x000fca00078efcff */
[----:B------:R0:W-:Y:S01]  /*2490*/  STG.E.U8 [R16.64], R3 ;  /* 0x0000000310007986 */ /* 0x0001e2000c101124 */
[----:B------:R-:W-:Y:S05]  /*24a0*/  BRA `(.L_x_17309) ;  /* 0x0000082000007947 */ /* 0x000fea0003800000 */
.L_x_17320:
        /* <DEDUP_REMOVED lines=13> */
.L_x_17324:
[----:B------:R-:W-:Y:S01]  /*2580*/  IMAD.MOV.U32 R0, RZ, RZ, 0x7f ;  /* 0x0000007fff007424 */ /* 0x000fe200078e00ff */
[----:B------:R-:W-:-:S04]  /*2590*/  ISETP.GT.U32.AND P0, PT, R3, 0x7f800000, PT ;  /* 0x7f8000000300780c */ /* 0x000fc80003f04070 */
[----:B------:R-:W-:-:S04]  /*25a0*/  SEL R0, R0, 0x7c, P0 ;  /* 0x0000007c00007807 */ /* 0x000fc80000000000 */
.L_x_17325:
[----:B------:R-:W-:Y:S05]  /*25b0*/  BSYNC B0 ;  /* 0x0000000000007941 */ /* 0x000fea0003800000 */
.L_x_17323:
[----:B------:R-:W-:-:S04]  /*25c0*/  LOP3.LUT R2, R5, 0x80000000, RZ, 0xc0, !PT ;  /* 0x8000000005027812 */ /* 0x000fc800078ec0ff */
[----:B------:R-:W-:-:S04]  /*25d0*/  SHF.R.U32.HI R3, RZ, 0x18, R2 ;  /* 0x00000018ff037819 */ /* 0x000fc80000011602 */
[----:B------:R-:W-:-:S05]  /*25e0*/  LOP3.LUT R3, R0, R3, RZ, 0xfc, !PT ;  /* 0x0000000300037212 */ /* 0x000fca00078efcff */
[----:B------:R0:W-:Y:S01]  /*25f0*/  STG.E.U8 [R16.64], R3 ;  /* 0x0000000310007986 */ /* 0x0001e2000c101124 */
[----:B------:R-:W-:Y:S05]  /*2600*/  BRA `(.L_x_17309) ;  /* 0x000006c000007947 */ /* 0x000fea0003800000 */
.L_x_17319:
[----:B------:R-:W0:Y:S02]  /*2610*/  I2F.U32 R0, R2 ;  /* 0x0000000200007306 */ /* 0x000e240000201000 */
[----:B0-----:R-:W-:-:S05]  /*2620*/  F2FP.BF16.PACK_AB R0, RZ, R0 ;  /* 0x00000000ff00723e */ /* 0x001fca00000010ff */
[----:B------:R0:W-:Y:S01]  /*2630*/  STG.E.U16 [R16.64], R0 ;  /* 0x0000000010007986 */ /* 0x0001e2000c101524 */
[----:B------:R-:W-:Y:S05]  /*2640*/  BRA `(.L_x_17309) ;  /* 0x0000068000007947 */ /* 0x000fea0003800000 */
.L_x_17316:
        /* <DEDUP_REMOVED lines=10> */
.L_x_17328:
        /* <DEDUP_REMOVED lines=17> */
.L_x_17331:
[----:B------:R-:W-:-:S04]  /*2800*/  LOP3.LUT R2, R5, 0x80000000, RZ, 0xc0, !PT ;  /* 0x8000000005027812 */ /* 0x000fc800078ec0ff */
[----:B------:R-:W-:-:S04]  /*2810*/  SHF.R.U32.HI R3, RZ, 0x18, R2 ;  /* 0x00000018ff037819 */ /* 0x000fc80000011602 */
[----:B------:R-:W-:-:S04]  /*2820*/  LOP3.LUT R0, R0, R3, RZ, 0xfc, !PT ;  /* 0x0000000300007212 */ /* 0x000fc800078efcff */
[----:B------:R-:W-:Y:S02]  /*2830*/  PRMT R8, R0, 0x7610, R8 ;  /* 0x0000761000087816 */ /* 0x000fe40000000008 */
.L_x_17330:
[----:B------:R-:W-:Y:S05]  /*2840*/  BSYNC B0 ;  /* 0x0000000000007941 */ /* 0x000fea0003800000 */
.L_x_17329:
[----:B------:R0:W-:Y:S01]  /*2850*/  STG.E.U8 [R16.64], R8 ;  /* 0x0000000810007986 */ /* 0x0001e2000c101124 */
[----:B------:R-:W-:Y:S05]  /*2860*/  BRA `(.L_x_17309) ;  /* 0x0000046000007947 */ /* 0x000fea0003800000 */
.L_x_17327:
        /* <DEDUP_REMOVED lines=17> */
.L_x_17334:
[----:B------:R-:W-:-:S04]  /*2980*/  LOP3.LUT R2, R5, 0x80000000, RZ, 0xc0, !PT ;  /* 0x8000000005027812 */ /* 0x000fc800078ec0ff */
[----:B------:R-:W-:-:S04]  /*2990*/  SHF.R.U32.HI R3, RZ, 0x18, R2 ;  /* 0x00000018ff037819 */ /* 0x000fc80000011602 */
[----:B------:R-:W-:-:S04]  /*29a0*/  LOP3.LUT R0, R0, R3, RZ, 0xfc, !PT ;  /* 0x0000000300007212 */ /* 0x000fc800078efcff */
[----:B------:R-:W-:Y:S02]  /*29b0*/  PRMT R8, R0, 0x7610, R8 ;  /* 0x0000761000087816 */ /* 0x000fe40000000008 */
.L_x_17333:
[----:B------:R-:W-:Y:S05]  /*29c0*/  BSYNC B0 ;  /* 0x0000000000007941 */ /* 0x000fea0003800000 */
.L_x_17332:
[----:B------:R0:W-:Y:S01]  /*29d0*/  STG.E.U8 [R16.64], R8 ;  /* 0x0000000810007986 */ /* 0x0001e2000c101124 */
[----:B------:R-:W-:Y:S05]  /*29e0*/  BRA `(.L_x_17309) ;  /* 0x000002e000007947 */ /* 0x000fea0003800000 */
.L_x_17326:
        /* <DEDUP_REMOVED lines=22> */
.L_x_17308:
        /* <DEDUP_REMOVED lines=20> */
.L_x_17336:
[----:B------:R-:W-:-:S05]  /*2c90*/  IMAD.MOV.U32 R3, RZ, RZ, RZ ;  /* 0x000000ffff037224 */ /* 0x000fca00078e00ff */
[----:B------:R0:W-:Y:S01]  /*2ca0*/  STG.E.64 [R16.64], R2 ;  /* 0x0000000210007986 */ /* 0x0001e2000c101b24 */
[----:B------:R-:W-:Y:S05]  /*2cb0*/  BRA `(.L_x_17309) ;  /* 0x0000001000007947 */ /* 0x000fea0003800000 */
.L_x_17335:
[----:B------:R0:W-:Y:S02]  /*2cc0*/  STG.E [R16.64], R2 ;  /* 0x0000000210007986 */ /* 0x0001e4000c101924 */
.L_x_17309:
[----:B------:R-:W-:-:S05]  /*2cd0*/  IMAD R18, R18, 0x200, R23 ;  /* 0x0000020012127824 */ /* 0x000fca00078e0217 */
[----:B------:R-:W-:Y:S02]  /*2ce0*/  IADD3 R19, R18, 0x80, RZ ;  /* 0x0000008012137810 */ /* 0x000fe40007ffe0ff */
.L_x_17273:
[----:B------:R-:W-:Y:S05]  /*2cf0*/  BSYNC B7 ;  /* 0x0000000000077941 */ /* 0x000fea0003800000 */
.L_x_17272:
        /* <DEDUP_REMOVED lines=231> */
.L_x_17339:
        /* <DEDUP_REMOVED lines=21> */
.L_x_17344:
[----:B------:R-:W2:Y:S01]  /*3cc0*/  LDG.E.U8 R2, [R4.64] ;  /* 0x0000002404027981 */ /* 0x000ea2000c1e1100 */
[----:B------:R-:W-:Y:S01]  /*3cd0*/  IMAD.MOV.U32 R3, RZ, RZ, RZ ;  /* 0x000000ffff037224 */ /* 0x000fe200078e00ff */
[----:B--2---:R-:W0:Y:S01]  /*3ce0*/  I2F.U16 R2, R2 ;  /* 0x0000000200027306 */ /* 0x004e220000101000 */
[----:B------:R-:W-:Y:S05]  /*3cf0*/  BRA `(.L_x_17346) ;  /* 0x00000de000007947 */ /* 0x000fea0003800000 */
.L_x_17343:
        /* <DEDUP_REMOVED lines=10> */
.L_x_17348:
[----:B------:R-:W2:Y:S01]  /*3da0*/  LDG.E R2, [R4.64] ;  /* 0x0000002404027981 */ /* 0x000ea2000c1e1900 */
[----:B------:R-:W-:Y:S01]  /*3db0*/  IMAD.MOV.U32 R3, RZ, RZ, RZ ;  /* 0x000000ffff037224 */ /* 0x000fe200078e00ff */
[----:B--2---:R-:W0:Y:S01]  /*3dc0*/  I2F R2, R2 ;  /* 0x0000000200027306 */ /* 0x004e220000201400 */
[----:B------:R-:W-:Y:S05]  /*3dd0*/  BRA `(.L_x_17346) ;  /* 0x00000d0000007947 */ /* 0x000fea0003800000 */
.L_x_17347:
[----:B------:R-:W2:Y:S01]  /*3de0*/  LDG.E.U16 R2, [R4.64] ;  /* 0x0000002404027981 */ /* 0x000ea2000c1e1500 */
[----:B------:R-:W-:Y:S01]  /*3df0*/  IMAD.MOV.U32 R3, RZ, RZ, RZ ;  /* 0x000000ffff037224 */ /* 0x000fe200078e00ff */
[----:B--2---:R-:W0:Y:S01]  /*3e00*/  I2F.S16 R2, R2 ;  /* 0x0000000200027306 */ /* 0x004e220000101400 */
[----:B------:R-:W-:Y:S05]  /*3e10*/  BRA `(.L_x_17346) ;  /* 0x00000cc000007947 */ /* 0x000fea0003800000 */
.L_x_17342:
        /* <DEDUP_REMOVED lines=9> */
.L_x_17350:
[----:B------:R-:W2:Y:S01]  /*3eb0*/  LDG.E.U16 R2, [R4.64] ;  /* 0x0000002404027981 */ /* 0x000ea2000c1e1500 */
[----:B------:R-:W-:Y:S01]  /*3ec0*/  IMAD.MOV.U32 R3, RZ, RZ, RZ ;  /* 0x000000ffff037224 */ /* 0x000fe200078e00ff */
[----:B--2---:R-:W-:Y:S01]  /*3ed0*/  HADD2.F32 R2, -RZ, R2.H0_H0 ;  /* 0x20000002ff027230 */ /* 0x004fe20000004100 */
[----:B------:R-:W-:Y:S05]  /*3ee0*/  BRA `(.L_x_17346) ;  /* 0x00000bf000007947 */ /* 0x000fea0003800000 */
.L_x_17349:
        /* <DEDUP_REMOVED lines=8> */
.L_x_17352:
[----:B------:R-:W2:Y:S02]  /*3f70*/  LDG.E R2, [R4.64] ;  /* 0x0000002404027981 */ /* 0x000ea4000c1e1900 */
[--C-:B--2---:R-:W-:Y:S02]  /*3f80*/  HADD2.F32 R3, -RZ, R2.reuse.H1_H1 ;  /* 0x30000002ff037230 */ /* 0x104fe40000004100 */
[----:B------:R-:W-:Y:S01]  /*3f90*/  HADD2.F32 R2, -RZ, R2.H0_H0 ;  /* 0x20000002ff027230 */ /* 0x000fe20000004100 */
[----:B------:R-:W-:Y:S05]  /*3fa0*/  BRA `(.L_x_17346) ;  /* 0x00000b3000007947 */ /* 0x000fea0003800000 */
.L_x_17351:
[----:B------:R-:W2:Y:S01]  /*3fb0*/  LDG.E.64 R4, [R4.64] ;  /* 0x0000002404047981 */ /* 0x000ea2000c1e1b00 */
[----:B------:R-:W-:Y:S01]  /*3fc0*/  IMAD.MOV.U32 R3, RZ, RZ, RZ ;  /* 0x000000ffff037224 */ /* 0x000fe200078e00ff */
[----:B--2---:R-:W0:Y:S01]  /*3fd0*/  F2F.F32.F64 R2, R4 ;  /* 0x0000000400027310 */ /* 0x004e220000301000 */
[----:B------:R-:W0:-:S14]  /*3fe0*/  DSETP.GEU.AND P0, PT, |R4|, c[0x2][0x0], PT ;  /* 0x008000000400762a */ /* 0x000e1c0003f0e200 */
[----:B0-----:R-:W-:Y:S01]  /*3ff0*/  @!P0 FMUL R2, R2, 1.175494350822287508e-38 ;  /* 0x0080000002028820 */ /* 0x001fe20000400000 */
[----:B------:R-:W-:Y:S05]  /*4000*/  BRA `(.L_x_17346) ;  /* 0x00000ad000007947 */ /* 0x000fea0003800000 */
.L_x_17341:
        /* <DEDUP_REMOVED lines=13> */
.L_x_17355:
        /* <DEDUP_REMOVED lines=8> */
.L_x_17354:
        /* <DEDUP_REMOVED lines=27> */
.L_x_17357:
        /* <DEDUP_REMOVED lines=14> */
.L_x_17356:
[----:B------:R-:W2:Y:S01]  /*43f0*/  LDG.E.U16 R2, [R4.64] ;  /* 0x0000002404027981 */ /* 0x000ea2000c1e1500 */
[----:B------:R-:W-:Y:S01]  /*4400*/  IMAD.MOV.U32 R3, RZ, RZ, RZ ;  /* 0x000000ffff037224 */ /* 0x000fe200078e00ff */
[----:B--2---:R-:W-:Y:S01]  /*4410*/  PRMT R2, RZ, 0x5410, R2 ;  /* 0x00005410ff027816 */ /* 0x004fe20000000002 */
[----:B------:R-:W-:Y:S05]  /*4420*/  BRA `(.L_x_17346) ;  /* 0x000006b000007947 */ /* 0x000fea0003800000 */
.L_x_17353:
        /* <DEDUP_REMOVED lines=12> */
.L_x_17360:
        /* <DEDUP_REMOVED lines=20> */
.L_x_17362:
[----:B------:R-:W-:Y:S05]  /*4630*/  BSYNC B0 ;  /* 0x0000000000007941 */ /* 0x000fea0003800000 */
.L_x_17361:
[----:B------:R-:W-:Y:S01]  /*4640*/  IMAD.SHL.U32 R2, R2, 0x100000, RZ ;  /* 0x0010000002027824 */ /* 0x000fe200078e00ff */
[----:B------:R-:W-:-:S04]  /*4650*/  LEA R5, R0, 0x3b800000, 0x17 ;  /* 0x3b80000000057811 */ /* 0x000fc800078eb8ff */
[----:B------:R-:W-:Y:S01]  /*4660*/  LOP3.LUT R2, R5, R2, R6, 0xfe, !PT ;  /* 0x0000000205027212 */ /* 0x000fe200078efe06 */
[----:B------:R-:W-:Y:S05]  /*4670*/  BRA `(.L_x_17346) ;  /* 0x0000046000007947 */ /* 0x000fea0003800000 */
.L_x_17359:
        /* <DEDUP_REMOVED lines=20> */
.L_x_17364:
[----:B------:R-:W-:Y:S05]  /*47c0*/  BSYNC B0 ;  /* 0x0000000000007941 */ /* 0x000fea0003800000 */
.L_x_17363:
[----:B------:R-:W-:Y:S01]  /*47d0*/  IMAD.SHL.U32 R2, R2, 0x200000, RZ ;  /* 0x0020000002027824 */ /* 0x000fe200078e00ff */
[----:B------:R-:W-:-:S04]  /*47e0*/  LEA R5, R0, 0x37800000, 0x17 ;  /* 0x3780000000057811 */ /* 0x000fc800078eb8ff */
[----:B------:R-:W-:Y:S01]  /*47f0*/  LOP3.LUT R2, R5, R2, R6, 0xfe, !PT ;  /* 0x0000000205027212 */ /* 0x000fe200078efe06 */
[----:B------:R-:W-:Y:S05]  /*4800*/  BRA `(.L_x_17346) ;  /* 0x000002d000007947 */ /* 0x000fea0003800000 */
.L_x_17358:
        /* <DEDUP_REMOVED lines=14> */
.L_x_17368:
[----:B------:R-:W-:Y:S05]  /*48f0*/  BSYNC B0 ;  /* 0x0000000000007941 */ /* 0x000fea0003800000 */
.L_x_17367:
[----:B------:R-:W-:Y:S01]  /*4900*/  IMAD.MOV.U32 R3, RZ, RZ, RZ ;  /* 0x000000ffff037224 */ /* 0x000fe200078e00ff */
[----:B------:R-:W-:Y:S05]  /*4910*/  BRA `(.L_x_17346) ;  /* 0x000001c000007947 */ /* 0x000fea0003800000 */
.L_x_17345:
        /* <DEDUP_REMOVED lines=21> */
.L_x_17366:
[----:B------:R-:W2:Y:S01]  /*4a70*/  LDG.E.64 R4, [R4.64] ;  /* 0x0000002404047981 */ /* 0x000ea2000c1e1b00 */
[----:B------:R-:W-:Y:S01]  /*4a80*/  IMAD.MOV.U32 R3, RZ, RZ, RZ ;  /* 0x000000ffff037224 */ /* 0x000fe200078e00ff */
[----:B--2---:R0:W1:Y:S01]  /*4a90*/  I2F.U64 R2, R4 ;  /* 0x0000000400027312 */ /* 0x0040620000301000 */
[----:B------:R-:W-:Y:S05]  /*4aa0*/  BRA `(.L_x_17346) ;  /* 0x0000003000007947 */ /* 0x000fea0003800000 */
.L_x_17365:
[----:B------:R-:W2:Y:S01]  /*4ab0*/  LDG.E R2, [R4.64] ;  /* 0x0000002404027981 */ /* 0x000ea2000c1e1900 */
[----:B------:R-:W-:Y:S01]  /*4ac0*/  IMAD.MOV.U32 R3, RZ, RZ, RZ ;  /* 0x000000ffff037224 */ /* 0x000fe200078e00ff */
[----:B--2---:R-:W0:Y:S06]  /*4ad0*/  I2F.U32 R2, R2 ;  /* 0x0000000200027306 */ /* 0x004e2c0000201000 */
.L_x_17346:
[----:B------:R-:W-:Y:S05]  /*4ae0*/  BSYNC B6 ;  /* 0x0000000000067941 */ /* 0x000fea0003800000 */
.L_x_17340:
        /* <DEDUP_REMOVED lines=18> */
.L_x_17372:
[----:B------:R0:W-:Y:S01]  /*4c10*/  STG.E.U8 [R16.64], R2 ;  /* 0x0000000210007986 */ /* 0x0001e2000c101124 */
[----:B------:R-:W-:Y:S05]  /*4c20*/  BRA `(.L_x_17374) ;  /* 0x00000d5000007947 */ /* 0x000fea0003800000 */
.L_x_17371:
        /* <DEDUP_REMOVED lines=9> */
.L_x_17376:
[----:B------:R0:W-:Y:S01]  /*4cc0*/  STG.E [R16.64], R2 ;  /* 0x0000000210007986 */ /* 0x0001e2000c101924 */
[----:B------:R-:W-:Y:S05]  /*4cd0*/  BRA `(.L_x_17374) ;  /* 0x00000ca000007947 */ /* 0x000fea0003800000 */
.L_x_17375:
[----:B------:R0:W-:Y:S01]  /*4ce0*/  STG.E.U16 [R16.64], R2 ;  /* 0x0000000210007986 */ /* 0x0001e2000c101524 */
[----:B------:R-:W-:Y:S05]  /*4cf0*/  BRA `(.L_x_17374) ;  /* 0x00000c8000007947 */ /* 0x000fea0003800000 */
.L_x_17370:
        /* <DEDUP_REMOVED lines=9> */
.L_x_17378:
[----:B------:R-:W0:Y:S02]  /*4d90*/  I2F.U32 R0, R2 ;  /* 0x0000000200007306 */ /* 0x000e240000201000 */
[----:B0-----:R-:W-:-:S05]  /*4da0*/  F2FP.PACK_AB R0, RZ, R0 ;  /* 0x00000000ff00723e */ /* 0x001fca00000000ff */
[----:B------:R0:W-:Y:S01]  /*4db0*/  STG.E.U16 [R16.64], R0 ;  /* 0x0000000010007986 */ /* 0x0001e2000c101524 */
[----:B------:R-:W-:Y:S05]  /*4dc0*/  BRA `(.L_x_17374) ;  /* 0x00000bb000007947 */ /* 0x000fea0003800000 */
.L_x_17377:
        /* <DEDUP_REMOVED lines=10> */
.L_x_17380:
[----:B------:R-:W0:Y:S02]  /*4e70*/  I2F.U32 R2, R2 ;  /* 0x0000000200027306 */ /* 0x000e240000201000 */
[----:B0-----:R-:W-:-:S04]  /*4e80*/  F2FP.PACK_AB R3, RZ, R2 ;  /* 0x00000002ff03723e */ /* 0x001fc800000000ff */
[----:B------:R-:W-:-:S05]  /*4e90*/  PRMT R3, R3, 0x5410, RZ ;  /* 0x0000541003037816 */ /* 0x000fca00000000ff */
[----:B------:R0:W-:Y:S01]  /*4ea0*/  STG.E [R16.64], R3 ;  /* 0x0000000310007986 */ /* 0x0001e2000c101924 */
[----:B------:R-:W-:Y:S05]  /*4eb0*/  BRA `(.L_x_17374) ;  /* 0x00000ac000007947 */ /* 0x000fea0003800000 */
.L_x_17379:
[----:B------:R-:W0:Y:S02]  /*4ec0*/  I2F.F64.U32 R2, R2 ;  /* 0x0000000200027312 */ /* 0x000e240000201800 */
[----:B0-----:R0:W-:Y:S01]  /*4ed0*/  STG.E.64 [R16.64], R2 ;  /* 0x0000000210007986 */ /* 0x0011e2000c101b24 */
[----:B------:R-:W-:Y:S05]  /*4ee0*/  BRA `(.L_x_17374) ;  /* 0x00000a9000007947 */ /* 0x000fea0003800000 */
.L_x_17369:
        /* <DEDUP_REMOVED lines=10> */
.L_x_17383:
[----:B------:R-:W0:Y:S01]  /*4f90*/  I2F.F64.U32 R4, R2 ;  /* 0x0000000200047312 */ /* 0x000e220000201800 */
[----:B------:R-:W-:-:S05]  /*4fa0*/  CS2R R6, SRZ ;  /* 0x0000000000067805 */ /* 0x000fca000001ff00 */
[----:B0-----:R0:W-:Y:S01]  /*4fb0*/  STG.E.128 [R16.64], R4 ;  /* 0x0000000410007986 */ /* 0x0011e2000c101d24 */
[----:B------:R-:W-:Y:S05]  /*4fc0*/  BRA `(.L_x_17374) ;  /* 0x000009b000007947 */ /* 0x000fea0003800000 */
.L_x_17382:
        /* <DEDUP_REMOVED lines=21> */
.L_x_17387:
[----:B------:R-:W-:Y:S05]  /*5120*/  BSYNC B0 ;  /* 0x0000000000007941 */ /* 0x000fea0003800000 */
.L_x_17386:
[----:B------:R-:W-:-:S05]  /*5130*/  LOP3.LUT R3, R0, R3, RZ, 0xfc, !PT ;  /* 0x0000000300037212 */ /* 0x000fca00078efcff */
[----:B------:R0:W-:Y:S01]  /*5140*/  STG.E.U8 [R16.64], R3 ;  /* 0x0000000310007986 */ /* 0x0001e2000c101124 */
[----:B------:R-:W-:Y:S05]  /*5150*/  BRA `(.L_x_17374) ;  /* 0x0000082000007947 */ /* 0x000fea0003800000 */
.L_x_17385:
        /* <DEDUP_REMOVED lines=13> */
.L_x_17389:
[----:B------:R-:W-:Y:S01]  /*5230*/  IMAD.MOV.U32 R0, RZ, RZ, 0x7f ;  /* 0x0000007fff007424 */ /* 0x000fe200078e00ff */
[----:B------:R-:W-:-:S04]  /*5240*/  ISETP.GT.U32.AND P0, PT, R3, 0x7f800000, PT ;  /* 0x7f8000000300780c */ /* 0x000fc80003f04070 */
[----:B------:R-:W-:-:S04]  /*5250*/  SEL R0, R0, 0x7c, P0 ;  /* 0x0000007c00007807 */ /* 0x000fc80000000000 */
.L_x_17390:
[----:B------:R-:W-:Y:S05]  /*5260*/  BSYNC B0 ;  /* 0x0000000000007941 */ /* 0x000fea0003800000 */
.L_x_17388:
[----:B------:R-:W-:-:S04]  /*5270*/  LOP3.LUT R2, R5, 0x80000000, RZ, 0xc0, !PT ;  /* 0x8000000005027812 */ /* 0x000fc800078ec0ff */
[----:B------:R-:W-:-:S04]  /*5280*/  SHF.R.U32.HI R3, RZ, 0x18, R2 ;  /* 0x00000018ff037819 */ /* 0x000fc80000011602 */
[----:B------:R-:W-:-:S05]  /*5290*/  LOP3.LUT R3, R0, R3, RZ, 0xfc, !PT ;  /* 0x0000000300037212 */ /* 0x000fca00078efcff */
[----:B------:R0:W-:Y:S01]  /*52a0*/  STG.E.U8 [R16.64], R3 ;  /* 0x0000000310007986 */ /* 0x0001e2000c101124 */
[----:B------:R-:W-:Y:S05]  /*52b0*/  BRA `(.L_x_17374) ;  /* 0x000006c000007947 */ /* 0x000fea0003800000 */
.L_x_17384:
[----:B------:R-:W0:Y:S02]  /*52c0*/  I2F.U32 R0, R2 ;  /* 0x0000000200007306 */ /* 0x000e240000201000 */
[----:B0-----:R-:W-:-:S05]  /*52d0*/  F2FP.BF16.PACK_AB R0, RZ, R0 ;  /* 0x00000000ff00723e */ /* 0x001fca00000010ff */
[----:B------:R0:W-:Y:S01]  /*52e0*/  STG.E.U16 [R16.64], R0 ;  /* 0x0000000010007986 */ /* 0x0001e2000c101524 */
[----:B------:R-:W-:Y:S05]  /*52f0*/  BRA `(.L_x_17374) ;  /* 0x0000068000007947 */ /* 0x000fea0003800000 */
.L_x_17381:
        /* <DEDUP_REMOVED lines=10> */
.L_x_17393:
        /* <DEDUP_REMOVED lines=17> */
.L_x_17396:
[----:B------:R-:W-:-:S04]  /*54b0*/  LOP3.LUT R2, R5, 0x80000000, RZ, 0xc0, !PT ;  /* 0x8000000005027812 */ /* 0x000fc800078ec0ff */
[----:B------:R-:W-:-:S04]  /*54c0*/  SHF.R.U32.HI R3, RZ, 0x18, R2 ;  /* 0x00000018ff037819 */ /* 0x000fc80000011602 */
[----:B------:R-:W-:-:S04]  /*54d0*/  LOP3.LUT R0, R0, R3, RZ, 0xfc, !PT ;  /* 0x0000000300007212 */ /* 0x000fc800078efcff */
[----:B------:R-:W-:Y:S02]  /*54e0*/  PRMT R8, R0, 0x7610, R8 ;  /* 0x0000761000087816 */ /* 0x000fe40000000008 */
.L_x_17395:
[----:B------:R-:W-:Y:S05]  /*54f0*/  BSYNC B0 ;  /* 0x0000000000007941 */ /* 0x000fea0003800000 */
.L_x_17394:
[----:B------:R0:W-:Y:S01]  /*5500*/  STG.E.U8 [R16.64], R8 ;  /* 0x0000000810007986 */ /* 0x0001e2000c101124 */
[----:B------:R-:W-:Y:S05]  /*5510*/  BRA `(.L_x_17374) ;  /* 0x0000046000007947 */ /* 0x000fea0003800000 */
.L_x_17392:
        /* <DEDUP_REMOVED lines=17> */
.L_x_17399:
[----:B------:R-:W-:-:S04]  /*5630*/  LOP3.LUT R2, R5, 0x80000000, RZ, 0xc0, !PT ;  /* 0x8000000005027812 */ /* 0x000fc800078ec0ff */
[----:B------:R-:W-:-:S04]  /*5640*/  SHF.R.U32.HI R3, RZ, 0x18, R2 ;  /* 0x00000018ff037819 */ /* 0x000fc80000011602 */
[----:B------:R-:W-:-:S04]  /*5650*/  LOP3.LUT R0, R0, R3, RZ, 0xfc, !PT ;  /* 0x0000000300007212 */ /* 0x000fc800078efcff */
[----:B------:R-:W-:Y:S02]  /*5660*/  PRMT R8, R0, 0x7610, R8 ;  /* 0x0000761000087816 */ /* 0x000fe40000000008 */
.L_x_17398:
[----:B------:R-:W-:Y:S05]  /*5670*/  BSYNC B0 ;  /* 0x0000000000007941 */ /* 0x000fea0003800000 */
.L_x_17397:
[----:B------:R0:W-:Y:S01]  /*5680*/  STG.E.U8 [R16.64], R8 ;  /* 0x0000000810007986 */ /* 0x0001e2000c101124 */
[----:B------:R-:W-:Y:S05]  /*5690*/  BRA `(.L_x_17374) ;  /* 0x000002e000007947 */ /* 0x000fea0003800000 */
.L_x_17391:
        /* <DEDUP_REMOVED lines=22> */
.L_x_17373:
        /* <DEDUP_REMOVED lines=20> */
.L_x_17401:
[----:B------:R-:W-:-:S05]  /*5940*/  IMAD.MOV.U32 R3, RZ, RZ, RZ ;  /* 0x000000ffff037224 */ /* 0x000fca00078e00ff */
[----:B------:R0:W-:Y:S01]  /*5950*/  STG.E.64 [R16.64], R2 ;  /* 0x0000000210007986 */ /* 0x0001e2000c101b24 */
[----:B------:R-:W-:Y:S05]  /*5960*/  BRA `(.L_x_17374) ;  /* 0x0000001000007947 */ /* 0x000fea0003800000 */
.L_x_17400:
[----:B------:R0:W-:Y:S02]  /*5970*/  STG.E [R16.64], R2 ;  /* 0x0000000210007986 */ /* 0x0001e4000c101924 */
.L_x_17374:
        /* <DEDUP_REMOVED lines=231> */
.L_x_17402:
        /* <DEDUP_REMOVED lines=21> */
.L_x_17407:
[----:B------:R-:W2:Y:S01]  /*6940*/  LDG.E.U8 R2, [R4.64] ;  /* 0x0000002404027981 */ /* 0x000ea2000c1e1100 */
[----:B------:R-:W-:Y:S01]  /*6950*/  IMAD.MOV.U32 R3, RZ, RZ, RZ ;  /* 0x000000ffff037224 */ /* 0x000fe200078e00ff */
[----:B--2---:R-:W0:Y:S01]  /*6960*/  I2F.U16 R2, R2 ;  /* 0x0000000200027306 */ /* 0x004e220000101000 */
[----:B------:R-:W-:Y:S05]  /*6970*/  BRA `(.L_x_17409) ;  /* 0x00000de000007947 */ /* 0x000fea0003800000 */
.L_x_17406:
        /* <DEDUP_REMOVED lines=10> */
.L_x_17411:
[----:B------:R-:W2:Y:S01]  /*6a20*/  LDG.E R2, [R4.64] ;  /* 0x0000002404027981 */ /* 0x000ea2000c1e1900 */
[----:B------:R-:W-:Y:S01]  /*6a30*/  IMAD.MOV.U32 R3, RZ, RZ, RZ ;  /* 0x000000ffff037224 */ /* 0x000fe200078e00ff */
[----:B--2---:R-:W0:Y:S01]  /*6a40*/  I2F R2, R2 ;  /* 0x0000000200027306 */ /* 0x004e220000201400 */
[----:B------:R-:W-:Y:S05]  /*6a50*/  BRA `(.L_x_17409) ;  /* 0x00000d0000007947 */ /* 0x000fea0003800000 */
.L_x_17410:
[----:B------:R-:W2:Y:S01]  /*6a60*/  LDG.E.U16 R2, [R4.64] ;  /* 0x0000002404027981 */ /* 0x000ea2000c1e1500 */
[----:B------:R-:W-:Y:S01]  /*6a70*/  IMAD.MOV.U32 R3, RZ, RZ, RZ ;  /* 0x000000ffff037224 */ /* 0x000fe200078e00ff */
[----:B--2---:R-:W0:Y:S01]  /*6a80*/  I2F.S16 R2, R2 ;  /* 0x0000000200027306 */ /* 0x004e220000101400 */
[----:B------:R-:W-:Y:S05]  /*6a90*/  BRA `(.L_x_17409) ;  /* 0x00000cc000007947 */ /* 0x000fea0003800000 */
.L_x_17405:
        /* <DEDUP_REMOVED lines=9> */
.L_x_17413:
[----:B------:R-:W2:Y:S01]  /*6b30*/  LDG.E.U16 R2, [R4.64] ;  /* 0x0000002404027981 */ /* 0x000ea2000c1e1500 */
[----:B------:R-:W-:Y:S01]  /*6b40*/  IMAD.MOV.U32 R3, RZ, RZ, RZ ;  /* 0x000000ffff037224 */ /* 0x000fe200078e00ff */
[----:B--2---:R-:W-:Y:S01]  /*6b50*/  HADD2.F32 R2, -RZ, R2.H0_H0 ;  /* 0x20000002ff027230 */ /* 0x004fe20000004100 */
[----:B------:R-:W-:Y:S05]  /*6b60*/  BRA `(.L_x_17409) ;  /* 0x00000bf000007947 */ /* 0x000fea0003800000 */
.L_x_17412:
        /* <DEDUP_REMOVED lines=8> */
.L_x_17415:
[----:B------:R-:W2:Y:S02]  /*6bf0*/  LDG.E R2, [R4.64] ;  /* 0x0000002404027981 */ /* 0x000ea4000c1e1900 */
[--C-:B--2---:R-:W-:Y:S02]  /*6c00*/  HADD2.F32 R3, -RZ, R2.reuse.H1_H1 ;  /* 0x30000002ff037230 */ /* 0x104fe40000004100 */
[----:B------:R-:W-:Y:S01]  /*6c10*/  HADD2.F32 R2, -RZ, R2.H0_H0 ;  /* 0x20000002ff027230 */ /* 0x000fe20000004100 */
[----:B------:R-:W-:Y:S05]  /*6c20*/  BRA `(.L_x_17409) ;  /* 0x00000b3000007947 */ /* 0x000fea0003800000 */
.L_x_17414:
[----:B------:R-:W2:Y:S01]  /*6c30*/  LDG.E.64 R4, [R4.64] ;  /* 0x0000002404047981 */ /* 0x000ea2000c1e1b00 */
[----:B------:R-:W-:Y:S01]  /*6c40*/  IMAD.MOV.U32 R3, RZ, RZ, RZ ;  /* 0x000000ffff037224 */ /* 0x000fe200078e00ff */
[----:B--2---:R-:W0:Y:S01]  /*6c50*/  F2F.F32.F64 R2, R4 ;  /* 0x0000000400027310 */ /* 0x004e220000301000 */
[----:B------:R-:W0:-:S14]  /*6c60*/  DSETP.GEU.AND P0, PT, |R4|, c[0x2][0x0], PT ;  /* 0x008000000400762a */ /* 0x000e1c0003f0e200 */
[----:B0-----:R-:W-:Y:S01]  /*6c70*/  @!P0 FMUL R2, R2, 1.175494350822287508e-38 ;  /* 0x0080000002028820 */ /* 0x001fe20000400000 */
[----:B------:R-:W-:Y:S05]  /*6c80*/  BRA `(.L_x_17409) ;  /* 0x00000ad000007947 */ /* 0x000fea0003800000 */
.L_x_17404:
        /* <DEDUP_REMOVED lines=13> */
.L_x_17418:
        /* <DEDUP_REMOVED lines=8> */
.L_x_17417:
        /* <DEDUP_REMOVED lines=27> */
.L_x_17420:
        /* <DEDUP_REMOVED lines=14> */
.L_x_17419:
[----:B------:R-:W2:Y:S01]  /*7070*/  LDG.E.U16 R2, [R4.64] ;  /* 0x0000002404027981 */ /* 0x000ea2000c1e1500 */
[----:B------:R-:W-:Y:S01]  /*7080*/  IMAD.MOV.U32 R3, RZ, RZ, RZ ;  /* 0x000000ffff037224 */ /* 0x000fe200078e00ff */
[----:B--2---:R-:W-:Y:S01]  /*7090*/  PRMT R2, RZ, 0x5410, R2 ;  /* 0x00005410ff027816 */ /* 0x004fe20000000002 */
[----:B------:R-:W-:Y:S05]  /*70a0*/  BRA `(.L_x_17409) ;  /* 0x000006b000007947 */ /* 0x000fea0003800000 */
.L_x_17416:
        /* <DEDUP_REMOVED lines=12> */
.L_x_17423:
        /* <DEDUP_REMOVED lines=20> */
.L_x_17425:
[----:B------:R-:W-:Y:S05]  /*72b0*/  BSYNC B0 ;  /* 0x0000000000007941 */ /* 0x000fea0003800000 */
.L_x_17424:
[----:B------:R-:W-:Y:S01]  /*72c0*/  IMAD.SHL.U32 R2, R2, 0x100000, RZ ;  /* 0x0010000002027824 */ /* 0x000fe200078e00ff */
[----:B------:R-:W-:-:S04]  /*72d0*/  LEA R5, R0, 0x3b800000, 0x17 ;  /* 0x3b80000000057811 */ /* 0x000fc800078eb8ff */
[----:B------:R-:W-:Y:S01]  /*72e0*/  LOP3.LUT R2, R5, R2, R6, 0xfe, !PT ;  /* 0x0000000205027212 */ /* 0x000fe200078efe06 */
[----:B------:R-:W-:Y:S05]  /*72f0*/  BRA `(.L_x_17409) ;  /* 0x0000046000007947 */ /* 0x000fea0003800000 */
.L_x_17422:
        /* <DEDUP_REMOVED lines=20> */
.L_x_17427:
[----:B------:R-:W-:Y:S05]  /*7440*/  BSYNC B0 ;  /* 0x0000000000007941 */ /* 0x000fea0003800000 */
.L_x_17426:
[----:B------:R-:W-:Y:S01]  /*7450*/  IMAD.SHL.U32 R2, R2, 0x200000, RZ ;  /* 0x0020000002027824 */ /* 0x000fe200078e00ff */
[----:B------:R-:W-:-:S04]  /*7460*/  LEA R5, R0, 0x37800000, 0x17 ;  /* 0x3780000000057811 */ /* 0x000fc800078eb8ff */
[----:B------:R-:W-:Y:S01]  /*7470*/  LOP3.LUT R2, R5, R2, R6, 0xfe, !PT ;  /* 0x0000000205027212 */ /* 0x000fe200078efe06 */
[----:B------:R-:W-:Y:S05]  /*7480*/  BRA `(.L_x_17409) ;  /* 0x000002d000007947 */ /* 0x000fea0003800000 */
.L_x_17421:
        /* <DEDUP_REMOVED lines=14> */
.L_x_17431:
[----:B------:R-:W-:Y:S05]  /*7570*/  BSYNC B0 ;  /* 0x0000000000007941 */ /* 0x000fea0003800000 */
.L_x_17430:
[----:B------:R-:W-:Y:S01]  /*7580*/  IMAD.MOV.U32 R3, RZ, RZ, RZ ;  /* 0x000000ffff037224 */ /* 0x000fe200078e00ff */
[----:B------:R-:W-:Y:S05]  /*7590*/  BRA `(.L_x_17409) ;  /* 0x000001c000007947 */ /* 0x000fea0003800000 */
.L_x_17408:
        /* <DEDUP_REMOVED lines=21> */
.L_x_17429:
[----:B------:R-:W2:Y:S01]  /*76f0*/  LDG.E.64 R4, [R4.64] ;  /* 0x0000002404047981 */ /* 0x000ea2000c1e1b00 */
[----:B------:R-:W-:Y:S01]  /*7700*/  IMAD.MOV.U32 R3, RZ, RZ, RZ ;  /* 0x000000ffff037224 */ /* 0x000fe200078e00ff */
[----:B--2---:R0:W1:Y:S01]  /*7710*/  I2F.U64 R2, R4 ;  /* 0x0000000400027312 */ /* 0x0040620000301000 */
[----:B------:R-:W-:Y:S05]  /*7720*/  BRA `(.L_x_17409) ;  /* 0x0000003000007947 */ /* 0x000fea0003800000 */
.L_x_17428:
[----:B------:R-:W2:Y:S01]  /*7730*/  LDG.E R2, [R4.64] ;  /* 0x0000002404027981 */ /* 0x000ea2000c1e1900 */
[----:B------:R-:W-:Y:S01]  /*7740*/  IMAD.MOV.U32 R3, RZ, RZ, RZ ;  /* 0x000000ffff037224 */ /* 0x000fe200078e00ff */
[----:B--2---:R-:W0:Y:S06]  /*7750*/  I2F.U32 R2, R2 ;  /* 0x0000000200027306 */ /* 0x004e2c0000201000 */
.L_x_17409:
[----:B------:R-:W-:Y:S05]  /*7760*/  BSYNC B6 ;  /* 0x0000000000067941 */ /* 0x000fea0003800000 */
.L_x_17403:
        /* <DEDUP_REMOVED lines=18> */
.L_x_17435:
[----:B------:R0:W-:Y:S01]  /*7890*/  STG.E.U8 [R16.64], R2 ;  /* 0x0000000210007986 */ /* 0x0001e2000c101124 */
[----:B------:R-:W-:Y:S05]  /*78a0*/  BRA `(.L_x_17437) ;  /* 0x00000d5000007947 */ /* 0x000fea0003800000 */
.L_x_17434:
        /* <DEDUP_REMOVED lines=9> */
.L_x_17439:
[----:B------:R0:W-:Y:S01]  /*7940*/  STG.E [R16.64], R2 ;  /* 0x0000000210007986 */ /* 0x0001e2000c101924 */
[----:B------:R-:W-:Y:S05]  /*7950*/  BRA `(.L_x_17437) ;  /* 0x00000ca000007947 */ /* 0x000fea0003800000 */
.L_x_17438:
[----:B------:R0:W-:Y:S01]  /*7960*/  STG.E.U16 [R16.64], R2 ;  /* 0x0000000210007986 */ /* 0x0001e2000c101524 */
[----:B------:R-:W-:Y:S05]  /*7970*/  BRA `(.L_x_17437) ;  /* 0x00000c8000007947 */ /* 0x000fea0003800000 */
.L_x_17433:
        /* <DEDUP_REMOVED lines=9> */
.L_x_17441:
[----:B------:R-:W0:Y:S02]  /*7a10*/  I2F.U32 R0, R2 ;  /* 0x0000000200007306 */ /* 0x000e240000201000 */
[----:B0-----:R-:W-:-:S05]  /*7a20*/  F2FP.PACK_AB R0, RZ, R0 ;  /* 0x00000000ff00723e */ /* 0x001fca00000000ff */
[----:B------:R0:W-:Y:S01]  /*7a30*/  STG.E.U16 [R16.64], R0 ;  /* 0x0000000010007986 */ /* 0x0001e2000c101524 */
[----:B------:R-:W-:Y:S05]  /*7a40*/  BRA `(.L_x_17437) ;  /* 0x00000bb000007947 */ /* 0x000fea0003800000 */
.L_x_17440:
        /* <DEDUP_REMOVED lines=10> */
.L_x_17443:
[----:B------:R-:W0:Y:S02]  /*7af0*/  I2F.U32 R2, R2 ;  /* 0x0000000200027306 */ /* 0x000e240000201000 */
[----:B0-----:R-:W-:-:S04]  /*7b00*/  F2FP.PACK_AB R3, RZ, R2 ;  /* 0x00000002ff03723e */ /* 0x001fc800000000ff */
[----:B------:R-:W-:-:S05]  /*7b10*/  PRMT R3, R3, 0x5410, RZ ;  /* 0x0000541003037816 */ /* 0x000fca00000000ff */
[----:B------:R0:W-:Y:S01]  /*7b20*/  STG.E [R16.64], R3 ;  /* 0x0000000310007986 */ /* 0x0001e2000c101924 */
[----:B------:R-:W-:Y:S05]  /*7b30*/  BRA `(.L_x_17437) ;  /* 0x00000ac000007947 */ /* 0x000fea0003800000 */
.L_x_17442:
[----:B------:R-:W0:Y:S02]  /*7b40*/  I2F.F64.U32 R2, R2 ;  /* 0x0000000200027312 */ /* 0x000e240000201800 */
[----:B0-----:R0:W-:Y:S01]  /*7b50*/  STG.E.64 [R16.64], R2 ;  /* 0x0000000210007986 */ /* 0x0011e2000c101b24 */
[----:B------:R-:W-:Y:S05]  /*7b60*/  BRA `(.L_x_17437) ;  /* 0x00000a9000007947 */ /* 0x000fea0003800000 */
.L_x_17432:
        /* <DEDUP_REMOVED lines=10> */
.L_x_17446:
[----:B------:R-:W0:Y:S01]  /*7c10*/  I2F.F64.U32 R4, R2 ;  /* 0x0000000200047312 */ /* 0x000e220000201800 */
[----:B------:R-:W-:-:S05]  /*7c20*/  CS2R R6, SRZ ;  /* 0x0000000000067805 */ /* 0x000fca000001ff00 */
[----:B0-----:R0:W-:Y:S01]  /*7c30*/  STG.E.128 [R16.64], R4 ;  /* 0x0000000410007986 */ /* 0x0011e2000c101d24 */
[----:B------:R-:W-:Y:S05]  /*7c40*/  BRA `(.L_x_17437) ;  /* 0x000009b000007947 */ /* 0x000fea0003800000 */
.L_x_17445:
        /* <DEDUP_REMOVED lines=21> */
.L_x_17450:
[----:B------:R-:W-:Y:S05]  /*7da0*/  BSYNC B0 ;  /* 0x0000000000007941 */ /* 0x000fea0003800000 */
.L_x_17449:
[----:B------:R-:W-:-:S05]  /*7db0*/  LOP3.LUT R3, R0, R3, RZ, 0xfc, !PT ;  /* 0x0000000300037212 */ /* 0x000fca00078efcff */
[----:B------:R0:W-:Y:S01]  /*7dc0*/  STG.E.U8 [R16.64], R3 ;  /* 0x0000000310007986 */ /* 0x0001e2000c101124 */
[----:B------:R-:W-:Y:S05]  /*7dd0*/  BRA `(.L_x_17437) ;  /* 0x0000082000007947 */ /* 0x000fea0003800000 */
.L_x_17448:
        /* <DEDUP_REMOVED lines=13> */
.L_x_17452:
[----:B------:R-:W-:Y:S01]  /*7eb0*/  IMAD.MOV.U32 R0, RZ, RZ, 0x7f ;  /* 0x0000007fff007424 */ /* 0x000fe200078e00ff */
[----:B------:R-:W-:-:S04]  /*7ec0*/  ISETP.GT.U32.AND P0, PT, R3, 0x7f800000, PT ;  /* 0x7f8000000300780c */ /* 0x000fc80003f04070 */
[----:B------:R-:W-:-:S04]  /*7ed0*/  SEL R0, R0, 0x7c, P0 ;  /* 0x0000007c00007807 */ /* 0x000fc80000000000 */
.L_x_17453:
[----:B------:R-:W-:Y:S05]  /*7ee0*/  BSYNC B0 ;  /* 0x0000000000007941 */ /* 0x000fea0003800000 */
.L_x_17451:
[----:B------:R-:W-:-:S04]  /*7ef0*/  LOP3.LUT R2, R5, 0x80000000, RZ, 0xc0, !PT ;  /* 0x8000000005027812 */ /* 0x000fc800078ec0ff */
[----:B------:R-:W-:-:S04]  /*7f00*/  SHF.R.U32.HI R3, RZ, 0x18, R2 ;  /* 0x00000018ff037819 */ /* 0x000fc80000011602 */
[----:B------:R-:W-:-:S05]  /*7f10*/  LOP3.LUT R3, R0, R3, RZ, 0xfc, !PT ;  /* 0x0000000300037212 */ /* 0x000fca00078efcff */
[----:B------:R0:W-:Y:S01]  /*7f20*/  STG.E.U8 [R16.64], R3 ;  /* 0x0000000310007986 */ /* 0x0001e2000c101124 */
[----:B------:R-:W-:Y:S05]  /*7f30*/  BRA `(.L_x_17437) ;  /* 0x000006c000007947 */ /* 0x000fea0003800000 */
.L_x_17447:
[----:B------:R-:W0:Y:S02]  /*7f40*/  I2F.U32 R0, R2 ;  /* 0x0000000200007306 */ /* 0x000e240000201000 */
[----:B0-----:R-:W-:-:S05]  /*7f50*/  F2FP.BF16.PACK_AB R0, RZ, R0 ;  /* 0x00000000ff00723e */ /* 0x001fca00000010ff */
[----:B------:R0:W-:Y:S01]  /*7f60*/  STG.E.U16 [R16.64], R0 ;  /* 0x0000000010007986 */ /* 0x0001e2000c101524 */
[----:B------:R-:W-:Y:S05]  /*7f70*/  BRA `(.L_x_17437) ;  /* 0x0000068000007947 */ /* 0x000fea0003800000 */
.L_x_17444:
        /* <DEDUP_REMOVED lines=10> */
.L_x_17456:
        /* <DEDUP_REMOVED lines=17> */
.L_x_17459:
[----:B------:R-:W-:-:S04]  /*8130*/  LOP3.LUT R2, R5, 0x80000000, RZ, 0xc0, !PT ;  /* 0x8000000005027812 */ /* 0x000fc800078ec0ff */
[----:B------:R-:W-:-:S04]  /*8140*/  SHF.R.U32.HI R3, RZ, 0x18, R2 ;  /* 0x00000018ff037819 */ /* 0x000fc80000011602 */
[----:B------:R-:W-:-:S04]  /*8150*/  LOP3.LUT R0, R0, R3, RZ, 0xfc, !PT ;  /* 0x0000000300007212 */ /* 0x000fc800078efcff */
[----:B------:R-:W-:Y:S02]  /*8160*/  PRMT R8, R0, 0x7610, R8 ;  /* 0x0000761000087816 */ /* 0x000fe40000000008 */
.L_x_17458:
[----:B------:R-:W-:Y:S05]  /*8170*/  BSYNC B0 ;  /* 0x0000000000007941 */ /* 0x000fea0003800000 */
.L_x_17457:
[----:B------:R0:W-:Y:S01]  /*8180*/  STG.E.U8 [R16.64], R8 ;  /* 0x0000000810007986 */ /* 0x0001e2000c101124 */
[----:B------:R-:W-:Y:S05]  /*8190*/  BRA `(.L_x_17437) ;  /* 0x0000046000007947 */ /* 0x000fea0003800000 */
.L_x_17455:
        /* <DEDUP_REMOVED lines=17> */
.L_x_17462:
[----:B------:R-:W-:-:S04]  /*82b0*/  LOP3.LUT R2, R5, 0x80000000, RZ, 0xc0, !PT ;  /* 0x8000000005027812 */ /* 0x000fc800078ec0ff */
[----:B------:R-:W-:-:S04]  /*82c0*/  SHF.R.U32.HI R3, RZ, 0x18, R2 ;  /* 0x00000018ff037819 */ /* 0x000fc80000011602 */
[----:B------:R-:W-:-:S04]  /*82d0*/  LOP3.LUT R0, R0, R3, RZ, 0xfc, !PT ;  /* 0x0000000300007212 */ /* 0x000fc800078efcff */
[----:B------:R-:W-:Y:S02]  /*82e0*/  PRMT R8, R0, 0x7610, R8 ;  /* 0x0000761000087816 */ /* 0x000fe40000000008 */
.L_x_17461:
[----:B------:R-:W-:Y:S05]  /*82f0*/  BSYNC B0 ;  /* 0x0000000000007941 */ /* 0x000fea0003800000 */
.L_x_17460:
[----:B------:R0:W-:Y:S01]  /*8300*/  STG.E.U8 [R16.64], R8 ;  /* 0x0000000810007986 */ /* 0x0001e2000c101124 */
[----:B------:R-:W-:Y:S05]  /*8310*/  BRA `(.L_x_17437) ;  /* 0x000002e000007947 */ /* 0x000fea0003800000 */
.L_x_17454:
        /* <DEDUP_REMOVED lines=22> */
.L_x_17436:
        /* <DEDUP_REMOVED lines=20> */
.L_x_17464:
[----:B------:R-:W-:-:S05]  /*85c0*/  IMAD.MOV.U32 R3, RZ, RZ, RZ ;  /* 0x000000ffff037224 */ /* 0x000fca00078e00ff */
[----:B------:R0:W-:Y:S01]  /*85d0*/  STG.E.64 [R16.64], R2 ;  /* 0x0000000210007986 */ /* 0x0001e2000c101b24 */
[----:B------:R-:W-:Y:S05]  /*85e0*/  BRA `(.L_x_17437) ;  /* 0x0000001000007947 */ /* 0x000fea0003800000 */
.L_x_17463:
[----:B------:R0:W-:Y:S02]  /*85f0*/  STG.E [R16.64], R2 ;  /* 0x0000000210007986 */ /* 0x0001e4000c101924 */
.L_x_17437:
[----:B------:R-:W-:Y:S02]  /*8600*/  IADD3 R19, R19, 0x80, RZ ;  /* 0x0000008013137810 */ /* 0x000fe40007ffe0ff */
.L_x_17338:
[----:B------:R-:W-:Y:S05]  /*8610*/  BSYNC B7 ;  /* 0x0000000000077941 */ /* 0x000fea0003800000 */
.L_x_17337:
        /* <DEDUP_REMOVED lines=230> */
.L_x_17465:
        /* <DEDUP_REMOVED lines=21> */
.L_x_17470:
[----:B------:R-:W2:Y:S01]  /*95d0*/  LDG.E.U8 R2, [R4.64] ;  /* 0x0000002404027981 */ /* 0x000ea2000c1e1100 */
[----:B------:R-:W-:Y:S01]  /*95e0*/  IMAD.MOV.U32 R3, RZ, RZ, RZ ;  /* 0x000000ffff037224 */ /* 0x000fe200078e00ff */
[----:B--2---:R-:W0:Y:S01]  /*95f0*/  I2F.U16 R2, R2 ;  /* 0x0000000200027306 */ /* 0x004e220000101000 */
[----:B------:R-:W-:Y:S05]  /*9600*/  BRA `(.L_x_17472) ;  /* 0x00000de000007947 */ /* 0x000fea0003800000 */
.L_x_17469:
        /* <DEDUP_REMOVED lines=10> */
.L_x_17474:
[----:B------:R-:W2:Y:S01]  /*96b0*/  LDG.E R2, [R4.64] ;  /* 0x0000002404027981 */ /* 0x000ea2000c1e1900 */
[----:B------:R-:W-:Y:S01]  /*96c0*/  IMAD.MOV.U32 R3, RZ, RZ, RZ ;  /* 0x000000ffff037224 */ /* 0x000fe200078e00ff */
[----:B--2---:R-:W0:Y:S01]  /*96d0*/  I2F R2, R2 ;  /* 0x0000000200027306 */ /* 0x004e220000201400 */
[----:B------:R-:W-:Y:S05]  /*96e0*/  BRA `(.L_x_17472) ;  /* 0x00000d0000007947 */ /* 0x000fea0003800000 */
.L_x_17473:
[----:B------:R-:W2:Y:S01]  /*96f0*/  LDG.E.U16 R2, [R4.64] ;  /* 0x0000002404027981 */ /* 0x000ea2000c1e1500 */
[----:B------:R-:W-:Y:S01]  /*9700*/  IMAD.MOV.U32 R3, RZ, RZ, RZ ;  /* 0x000000ffff037224 */ /* 0x000fe200078e00ff */
[----:B--2---:R-:W0:Y:S01]  /*9710*/  I2F.S16 R2, R2 ;  /* 0x0000000200027306 */ /* 0x004e220000101400 */
[----:B------:R-:W-:Y:S05]  /*9720*/  BRA `(.L_x_17472) ;  /* 0x00000cc000007947 */ /* 0x000fea0003800000 */
.L_x_17468:
        /* <DEDUP_REMOVED lines=9> */
.L_x_17476:
[----:B------:R-:W2:Y:S01]  /*97c0*/  LDG.E.U16 R2, [R4.64] ;  /* 0x0000002404027981 */ /* 0x000ea2000c1e1500 */
[----:B------:R-:W-:Y:S01]  /*97d0*/  IMAD.MOV.U32 R3, RZ, RZ, RZ ;  /* 0x000000ffff037224 */ /* 0x000fe200078e00ff */
[----:B--2---:R-:W-:Y:S01]  /*97e0*/  HADD2.F32 R2, -RZ, R2.H0_H0 ;  /* 0x20000002ff027230 */ /* 0x004fe20000004100 */
[----:B------:R-:W-:Y:S05]  /*97f0*/  BRA `(.L_x_17472) ;  /* 0x00000bf000007947 */ /* 0x000fea0003800000 */
.L_x_17475:
        /* <DEDUP_REMOVED lines=8> */
.L_x_17478:
[----:B------:R-:W2:Y:S02]  /*9880*/  LDG.E R2, [R4.64] ;  /* 0x0000002404027981 */ /* 0x000ea4000c1e1900 */
[--C-:B--2---:R-:W-:Y:S02]  /*9890*/  HADD2.F32 R3, -RZ, R2.reuse.H1_H1 ;  /* 0x30000002ff037230 */ /* 0x104fe40000004100 */
[----:B------:R-:W-:Y:S01]  /*98a0*/  HADD2.F32 R2, -RZ, R2.H0_H0 ;  /* 0x20000002ff027230 */ /* 0x000fe20000004100 */
[----:B------:R-:W-:Y:S05]  /*98b0*/  BRA `(.L_x_17472) ;  /* 0x00000b3000007947 */ /* 0x000fea0003800000 */
.L_x_17477:
[----:B------:R-:W2:Y:S01]  /*98c0*/  LDG.E.64 R4, [R4.64] ;  /* 0x0000002404047981 */ /* 0x000ea2000c1e1b00 */
[----:B------:R-:W-:Y:S01]  /*98d0*/  IMAD.MOV.U32 R3, RZ, RZ, RZ ;  /* 0x000000ffff037224 */ /* 0x000fe200078e00ff */
[----:B--2---:R-:W0:Y:S01]  /*98e0*/  F2F.F32.F64 R2, R4 ;  /* 0x0000000400027310 */ /* 0x004e220000301000 */
[----:B------:R-:W0:-:S14]  /*98f0*/  DSETP.GEU.AND P0, PT, |R4|, c[0x2][0x0], PT ;  /* 0x008000000400762a */ /* 0x000e1c0003f0e200 */
[----:B0-----:R-:W-:Y:S01]  /*9900*/  @!P0 FMUL R2, R2, 1.175494350822287508e-38 ;  /* 0x0080000002028820 */ /* 0x001fe20000400000 */
[----:B------:R-:W-:Y:S05]  /*9910*/  BRA `(.L_x_17472) ;  /* 0x00000ad000007947 */ /* 0x000fea0003800000 */
.L_x_17467:
        /* <DEDUP_REMOVED lines=13> */
.L_x_17481:
        /* <DEDUP_REMOVED lines=8> */
.L_x_17480:
        /* <DEDUP_REMOVED lines=27> */
.L_x_17483:
        /* <DEDUP_REMOVED lines=14> */
.L_x_17482:
[----:B------:R-:W2:Y:S01]  /*9d00*/  LDG.E.U16 R2, [R4.64] ;  /* 0x0000002404027981 */ /* 0x000ea2000c1e1500 */
[----:B------:R-:W-:Y:S01]  /*9d10*/  IMAD.MOV.U32 R3, RZ, RZ, RZ ;  /* 0x000000ffff037224 */ /* 0x000fe200078e00ff */
[----:B--2---:R-:W-:Y:S01]  /*9d20*/  PRMT R2, RZ, 0x5410, R2 ;  /* 0x00005410ff027816 */ /* 0x004fe20000000002 */
[----:B------:R-:W-:Y:S05]  /*9d30*/  BRA `(.L_x_17472) ;  /* 0x000006b000007947 */ /* 0x000fea0003800000 */
.L_x_17479:
        /* <DEDUP_REMOVED lines=12> */
.L_x_17486:
        /* <DEDUP_REMOVED lines=20> */
.L_x_17488:
[----:B------:R-:W-:Y:S05]  /*9f40*/  BSYNC B0 ;  /* 0x0000000000007941 */ /* 0x000fea0003800000 */
.L_x_17487:
[----:B------:R-:W-:Y:S01]  /*9f50*/  IMAD.SHL.U32 R2, R2, 0x100000, RZ ;  /* 0x0010000002027824 */ /* 0x000fe200078e00ff */
[----:B------:R-:W-:-:S04]  /*9f60*/  LEA R5, R0, 0x3b800000, 0x17 ;  /* 0x3b80000000057811 */ /* 0x000fc800078eb8ff */
[----:B------:R-:W-:Y:S01]  /*9f70*/  LOP3.LUT R2, R5, R2, R6, 0xfe, !PT ;  /* 0x0000000205027212 */ /* 0x000fe200078efe06 */
[----:B------:R-:W-:Y:S05]  /*9f80*/  BRA `(.L_x_17472) ;  /* 0x0000046000007947 */ /* 0x000fea0003800000 */
.L_x_17485:
        /* <DEDUP_REMOVED lines=20> */
.L_x_17490:
[----:B------:R-:W-:Y:S05]  /*a0d0*/  BSYNC B0 ;  /* 0x0000000000007941 */ /* 0x000fea0003800000 */
.L_x_17489:
[----:B------:R-:W-:Y:S01]  /*a0e0*/  IMAD.SHL.U32 R2, R2, 0x200000, RZ ;  /* 0x0020000002027824 */ /* 0x000fe200078e00ff */
[----:B------:R-:W-:-:S04]  /*a0f0*/  LEA R5, R0, 0x37800000, 0x17 ;  /* 0x3780000000057811 */ /* 0x000fc800078eb8ff */
[----:B------:R-:W-:Y:S01]  /*a100*/  LOP3.LUT R2, R5, R2, R6, 0xfe, !PT ;  /* 0x0000000205027212 */ /* 0x000fe200078efe06 */
[----:B------:R-:W-:Y:S05]  /*a110*/  BRA `(.L_x_17472) ;  /* 0x000002d000007947 */ /* 0x000fea0003800000 */
.L_x_17484:
        /* <DEDUP_REMOVED lines=14> */
.L_x_17494:
[----:B------:R-:W-:Y:S05]  /*a200*/  BSYNC B0 ;  /* 0x0000000000007941 */ /* 0x000fea0003800000 */
.L_x_17493:
[----:B------:R-:W-:Y:S01]  /*a210*/  IMAD.MOV.U32 R3, RZ, RZ, RZ ;  /* 0x000000ffff037224 */ /* 0x000fe200078e00ff */
[----:B------:R-:W-:Y:S05]  /*a220*/  BRA `(.L_x_17472) ;  /* 0x000001c000007947 */ /* 0x000fea0003800000 */
.L_x_17471:
        /* <DEDUP_REMOVED lines=21> */
.L_x_17492:
[----:B------:R-:W2:Y:S01]  /*a380*/  LDG.E.64 R4, [R4.64] ;  /* 0x0000002404047981 */ /* 0x000ea2000c1e1b00 */
[----:B------:R-:W-:Y:S01]  /*a390*/  IMAD.MOV.U32 R3, RZ, RZ, RZ ;  /* 0x000000ffff037224 */ /* 0x000fe200078e00ff */
[----:B--2---:R0:W1:Y:S01]  /*a3a0*/  I2F.U64 R2, R4 ;  /* 0x0000000400027312 */ /* 0x0040620000301000 */
[----:B------:R-:W-:Y:S05]  /*a3b0*/  BRA `(.L_x_17472) ;  /* 0x0000003000007947 */ /* 0x000fea0003800000 */
.L_x_17491:
[----:B------:R-:W2:Y:S01]  /*a3c0*/  LDG.E R2, [R4.64] ;  /* 0x0000002404027981 */ /* 0x000ea2000c1e1900 */
[----:B------:R-:W-:Y:S01]  /*a3d0*/  IMAD.MOV.U32 R3, RZ, RZ, RZ ;  /* 0x000000ffff037224 */ /* 0x000fe200078e00ff */
[----:B--2---:R-:W0:Y:S06]  /*a3e0*/  I2F.U32 R2, R2 ;  /* 0x0000000200027306 */ /* 0x004e2c0000201000 */
.L_x_17472:
[----:B------:R-:W-:Y:S05]  /*a3f0*/  BSYNC B6 ;  /* 0x0000000000067941 */ /* 0x000fea0003800000 */
.L_x_17466:
        /* <DEDUP_REMOVED lines=18> */
.L_x_17498:
[----:B------:R-:W-:Y:S01]  /*a520*/  STG.E.U8 [R16.64], R2 ;  /* 0x0000000210007986 */ /* 0x000fe2000c101124 */
[----:B------:R-:W-:Y:S05]  /*a530*/  EXIT ;  /* 0x000000000000794d */ /* 0x000fea0003800000 */
.L_x_17497:
        /* <DEDUP_REMOVED lines=9> */
.L_x_17501:
[----:B------:R-:W-:Y:S01]  /*a5d0*/  STG.E [R16.64], R2 ;  /* 0x0000000210007986 */ /* 0x000fe2000c101924 */
[----:B------:R-:W-:Y:S05]  /*a5e0*/  EXIT ;  /* 0x000000000000794d */ /* 0x000fea0003800000 */
.L_x_17500:
[----:B------:R-:W-:Y:S01]  /*a5f0*/  STG.E.U16 [R16.64], R2 ;  /* 0x0000000210007986 */ /* 0x000fe2000c101524 */
[----:B------:R-:W-:Y:S05]  /*a600*/  EXIT ;  /* 0x000000000000794d */ /* 0x000fea0003800000 */
.L_x_17496:
        /* <DEDUP_REMOVED lines=9> */
.L_x_17503:
[----:B------:R-:W0:Y:S02]  /*a6a0*/  I2F.U32 R0, R2 ;  /* 0x0000000200007306 */ /* 0x000e240000201000 */
[----:B0-----:R-:W-:-:S05]  /*a6b0*/  F2FP.PACK_AB R0, RZ, R0 ;  /* 0x00000000ff00723e */ /* 0x001fca00000000ff */
[----:B------:R-:W-:Y:S01]  /*a6c0*/  STG.E.U16 [R16.64], R0 ;  /* 0x0000000010007986 */ /* 0x000fe2000c101524 */
[----:B------:R-:W-:Y:S05]  /*a6d0*/  EXIT ;  /* 0x000000000000794d */ /* 0x000fea0003800000 */
.L_x_17502:
        /* <DEDUP_REMOVED lines=10> */
.L_x_17505:
[----:B------:R-:W0:Y:S02]  /*a780*/  I2F.U32 R2, R2 ;  /* 0x0000000200027306 */ /* 0x000e240000201000 */
[----:B0-----:R-:W-:-:S04]  /*a790*/  F2FP.PACK_AB R3, RZ, R2 ;  /* 0x00000002ff03723e */ /* 0x001fc800000000ff */
[----:B------:R-:W-:-:S05]  /*a7a0*/  PRMT R3, R3, 0x5410, RZ ;  /* 0x0000541003037816 */ /* 0x000fca00000000ff */
[----:B------:R-:W-:Y:S01]  /*a7b0*/  STG.E [R16.64], R3 ;  /* 0x0000000310007986 */ /* 0x000fe2000c101924 */
[----:B------:R-:W-:Y:S05]  /*a7c0*/  EXIT ;  /* 0x000000000000794d */ /* 0x000fea0003800000 */
.L_x_17504:
[----:B------:R-:W0:Y:S02]  /*a7d0*/  I2F.F64.U32 R2, R2 ;  /* 0x0000000200027312 */ /* 0x000e240000201800 */
[----:B0-----:R-:W-:Y:S01]  /*a7e0*/  STG.E.64 [R16.64], R2 ;  /* 0x0000000210007986 */ /* 0x001fe2000c101b24 */
[----:B------:R-:W-:Y:S05]  /*a7f0*/  EXIT ;  /* 0x000000000000794d */ /* 0x000fea0003800000 */
.L_x_17495:
        /* <DEDUP_REMOVED lines=10> */
.L_x_17508:
[----:B------:R-:W0:Y:S01]  /*a8a0*/  I2F.F64.U32 R4, R2 ;  /* 0x0000000200047312 */ /* 0x000e220000201800 */
[----:B------:R-:W-:-:S05]  /*a8b0*/  CS2R R6, SRZ ;  /* 0x0000000000067805 */ /* 0x000fca000001ff00 */
[----:B0-----:R-:W-:Y:S01]  /*a8c0*/  STG.E.128 [R16.64], R4 ;  /* 0x0000000410007986 */ /* 0x001fe2000c101d24 */
[----:B------:R-:W-:Y:S05]  /*a8d0*/  EXIT ;  /* 0x000000000000794d */ /* 0x000fea0003800000 */
.L_x_17507:
        /* <DEDUP_REMOVED lines=21> */
.L_x_17512:
[----:B------:R-:W-:Y:S05]  /*aa30*/  BSYNC B0 ;  /* 0x0000000000007941 */ /* 0x000fea0003800000 */
.L_x_17511:
[----:B------:R-:W-:-:S05]  /*aa40*/  LOP3.LUT R3, R0, R3, RZ, 0xfc, !PT ;  /* 0x0000000300037212 */ /* 0x000fca00078efcff */
[----:B------:R-:W-:Y:S01]  /*aa50*/  STG.E.U8 [R16.64], R3 ;  /* 0x0000000310007986 */ /* 0x000fe2000c101124 */
[----:B------:R-:W-:Y:S05]  /*aa60*/  EXIT ;  /* 0x000000000000794d */ /* 0x000fea0003800000 */
.L_x_17510:
        /* <DEDUP_REMOVED lines=13> */
.L_x_17514:
[----:B------:R-:W-:Y:S01]  /*ab40*/  IMAD.MOV.U32 R0, RZ, RZ, 0x7f ;  /* 0x0000007fff007424 */ /* 0x000fe200078e00ff */
[----:B------:R-:W-:-:S04]  /*ab50*/  ISETP.GT.U32.AND P0, PT, R3, 0x7f800000, PT ;  /* 0x7f8000000300780c */ /* 0x000fc80003f04070 */
[----:B------:R-:W-:-:S04]  /*ab60*/  SEL R0, R0, 0x7c, P0 ;  /* 0x0000007c00007807 */ /* 0x000fc80000000000 */
.L_x_17515:
[----:B------:R-:W-:Y:S05]  /*ab70*/  BSYNC B0 ;  /* 0x0000000000007941 */ /* 0x000fea0003800000 */
.L_x_17513:
[----:B------:R-:W-:-:S04]  /*ab80*/  LOP3.LUT R2, R5, 0x80000000, RZ, 0xc0, !PT ;  /* 0x8000000005027812 */ /* 0x000fc800078ec0ff */
[----:B------:R-:W-:-:S04]  /*ab90*/  SHF.R.U32.HI R3, RZ, 0x18, R2 ;  /* 0x00000018ff037819 */ /* 0x000fc80000011602 */
[----:B------:R-:W-:-:S05]  /*aba0*/  LOP3.LUT R3, R0, R3, RZ, 0xfc, !PT ;  /* 0x0000000300037212 */ /* 0x000fca00078efcff */
[----:B------:R-:W-:Y:S01]  /*abb0*/  STG.E.U8 [R16.64], R3 ;  /* 0x0000000310007986 */ /* 0x000fe2000c101124 */
[----:B------:R-:W-:Y:S05]  /*abc0*/  EXIT ;  /* 0x000000000000794d */ /* 0x000fea0003800000 */
.L_x_17509:
[----:B------:R-:W0:Y:S02]  /*abd0*/  I2F.U32 R0, R2 ;  /* 0x0000000200007306 */ /* 0x000e240000201000 */
[----:B0-----:R-:W-:-:S05]  /*abe0*/  F2FP.BF16.PACK_AB R0, RZ, R0 ;  /* 0x00000000ff00723e */ /* 0x001fca00000010ff */
[----:B------:R-:W-:Y:S01]  /*abf0*/  STG.E.U16 [R16.64], R0 ;  /* 0x0000000010007986 */ /* 0x000fe2000c101524 */
[----:B------:R-:W-:Y:S05]  /*ac00*/  EXIT ;  /* 0x000000000000794d */ /* 0x000fea0003800000 */
.L_x_17506:
        /* <DEDUP_REMOVED lines=10> */
.L_x_17518:
        /* <DEDUP_REMOVED lines=17> */
.L_x_17521:
[----:B------:R-:W-:-:S04]  /*adc0*/  LOP3.LUT R2, R5, 0x80000000, RZ, 0xc0, !PT ;  /* 0x8000000005027812 */ /* 0x000fc800078ec0ff */
[----:B------:R-:W-:-:S04]  /*add0*/  SHF.R.U32.HI R3, RZ, 0x18, R2 ;  /* 0x00000018ff037819 */ /* 0x000fc80000011602 */
[----:B------:R-:W-:-:S04]  /*ade0*/  LOP3.LUT R0, R0, R3, RZ, 0xfc, !PT ;  /* 0x0000000300007212 */ /* 0x000fc800078efcff */
[----:B------:R-:W-:Y:S02]  /*adf0*/  PRMT R8, R0, 0x7610, R8 ;  /* 0x0000761000087816 */ /* 0x000fe40000000008 */
.L_x_17520:
[----:B------:R-:W-:Y:S05]  /*ae00*/  BSYNC B0 ;  /* 0x0000000000007941 */ /* 0x000fea0003800000 */
.L_x_17519:
[----:B------:R-:W-:Y:S01]  /*ae10*/  STG.E.U8 [R16.64], R8 ;  /* 0x0000000810007986 */ /* 0x000fe2000c101124 */
[----:B------:R-:W-:Y:S05]  /*ae20*/  EXIT ;  /* 0x000000000000794d */ /* 0x000fea0003800000 */
.L_x_17517:
        /* <DEDUP_REMOVED lines=17> */
.L_x_17524:
[----:B------:R-:W-:-:S04]  /*af40*/  LOP3.LUT R2, R5, 0x80000000, RZ, 0xc0, !PT ;  /* 0x8000000005027812 */ /* 0x000fc800078ec0ff */
[----:B------:R-:W-:-:S04]  /*af50*/  SHF.R.U32.HI R3, RZ, 0x18, R2 ;  /* 0x00000018ff037819 */ /* 0x000fc80000011602 */
[----:B------:R-:W-:-:S04]  /*af60*/  LOP3.LUT R0, R0, R3, RZ, 0xfc, !PT ;  /* 0x0000000300007212 */ /* 0x000fc800078efcff */
[----:B------:R-:W-:Y:S02]  /*af70*/  PRMT R8, R0, 0x7610, R8 ;  /* 0x0000761000087816 */ /* 0x000fe40000000008 */
.L_x_17523:
[----:B------:R-:W-:Y:S05]  /*af80*/  BSYNC B0 ;  /* 0x0000000000007941 */ /* 0x000fea0003800000 */
.L_x_17522:
[----:B------:R-:W-:Y:S01]  /*af90*/  STG.E.U8 [R16.64], R8 ;  /* 0x0000000810007986 */ /* 0x000fe2000c101124 */
[----:B------:R-:W-:Y:S05]  /*afa0*/  EXIT ;  /* 0x000000000000794d */ /* 0x000fea0003800000 */
.L_x_17516:
        /* <DEDUP_REMOVED lines=22> */
.L_x_17499:
        /* <DEDUP_REMOVED lines=20> */
.L_x_17526:
[----:B------:R-:W-:-:S05]  /*b250*/  IMAD.MOV.U32 R3, RZ, RZ, RZ ;  /* 0x000000ffff037224 */ /* 0x000fca00078e00ff */
[----:B------:R-:W-:Y:S01]  /*b260*/  STG.E.64 [R16.64], R2 ;  /* 0x0000000210007986 */ /* 0x000fe2000c101b24 */
[----:B------:R-:W-:Y:S05]  /*b270*/  EXIT ;  /* 0x000000000000794d */ /* 0x000fea0003800000 */
.L_x_17525:
[----:B------:R-:W-:Y:S01]  /*b280*/  STG.E [R16.64], R2 ;  /* 0x0000000210007986 */ /* 0x000fe2000c101924 */
[----:B------:R-:W-:Y:S05]  /*b290*/  EXIT ;  /* 0x000000000000794d */ /* 0x000fea0003800000 */
.L_x_17527:
        /* <DEDUP_REMOVED lines=14> */
.L_x_22519:


//--------------------- .text._ZN2at6native27unrolled_elementwise_kernelIZZZNS0_23logical_not_kernel_cudaERNS_18TensorIteratorBaseEENKUlvE0_clEvENKUlvE7_clEvEUlN3c107complexIfEEE_St5arrayIPcLm2EELi4E23TrivialOffsetCalculatorILi1EjESE_NS0_6memory12LoadWithCastILi1EEENSF_13StoreWithCastILi1EEEEEviT_T0_T2_T3_T4_T5_ --------------------------
	.section	.text._ZN2at6native27unrolled_elementwise_kernelIZZZNS0_23logical_not_kernel_cudaERNS_18TensorIteratorBaseEENKUlvE0_clEvENKUlvE7_clEvEUlN3c107complexIfEEE_St5arrayIPcLm2EELi4E23TrivialOffsetCalculatorILi1EjESE_NS0_6memory12LoadWithCastILi1EEENSF_13StoreWithCastILi1EEEEEviT_T0_T2_T3_T4_T5_,"ax",@progbits
	.sectioninfo	@"SHI_REGISTERS=32"
	.align	128
        .global         _ZN2at6native27unrolled_elementwise_kernelIZZZNS0_23logical_not_kernel_cudaERNS_18TensorIteratorBaseEENKUlvE0_clEvENKUlvE7_clEvEUlN3c107complexIfEEE_St5arrayIPcLm2EELi4E23TrivialOffsetCalculatorILi1EjESE_NS0_6memory12LoadWithCastILi1EEENSF_13StoreWithCastILi1EEEEEviT_T0_T2_T3_T4_T5_
        .type           _ZN2at6native27unrolled_elementwise_kernelIZZZNS0_23logical_not_kernel_cudaERNS_18TensorIteratorBaseEENKUlvE0_clEvENKUlvE7_clEvEUlN3c107complexIfEEE_St5arrayIPcLm2EELi4E23TrivialOffsetCalculatorILi1EjESE_NS0_6memory12LoadWithCastILi1EEENSF_13StoreWithCastILi1EEEEEviT_T0_T2_T3_T4_T5_,@function
        .size           _ZN2at6native27unrolled_elementwise_kernelIZZZNS0_23logical_not_kernel_cudaERNS_18TensorIteratorBaseEENKUlvE0_clEvENKUlvE7_clEvEUlN3c107complexIfEEE_St5arrayIPcLm2EELi4E23TrivialOffsetCalculatorILi1EjESE_NS0_6memory12LoadWithCastILi1EEENSF_13StoreWithCastILi1EEEEEviT_T0_T2_T3_T4_T5_,(.L_x_22520 - _ZN2at6native27unrolled_elementwise_kernelIZZZNS0_23logical_not_kernel_cudaERNS_18TensorIteratorBaseEENKUlvE0_clEvENKUlvE7_clEvEUlN3c107complexIfEEE_St5arrayIPcLm2EELi4E23TrivialOffsetCalculatorILi1EjESE_NS0_6memory12LoadWithCastILi1EEENSF_13StoreWithCastILi1EEEEEviT_T0_T2_T3_T4_T5_)
        .other          _ZN2at6native27unrolled_elementwise_kernelIZZZNS0_23logical_not_kernel_cudaERNS_18TensorIteratorBaseEENKUlvE0_clEvENKUlvE7_clEvEUlN3c107complexIfEEE_St5arrayIPcLm2EELi4E23TrivialOffsetCalculatorILi1EjESE_NS0_6memory12LoadWithCastILi1EEENSF_13StoreWithCastILi1EEEEEviT_T0_T2_T3_T4_T5_,@"STO_CUDA_ENTRY STV_DEFAULT"
_ZN2at6native27unrolled_elementwise_kernelIZZZNS0_23logical_not_kernel_cudaERNS_18TensorIteratorBaseEENKUlvE0_clEvENKUlvE7_clEvEUlN3c107complexIfEEE_St5arrayIPcLm2EELi4E23TrivialOffsetCalculatorILi1EjESE_NS0_6memory12LoadWithCastILi1EEENSF_13StoreWithCastILi1EEEEEviT_T0_T2_T3_T4_T5_:
.text._ZN2at6native27unrolled_elementwise_kernelIZZZNS0_23logical_not_kernel_cudaERNS_18TensorIteratorBaseEENKUlvE0_clEvENKUlvE7_clEvEUlN3c107complexIfEEE_St5arrayIPcLm2EELi4E23TrivialOffsetCalculatorILi1EjESE_NS0_6memory12LoadWithCastILi1EEENSF_13StoreWithCastILi1EEEEEviT_T0_T2_T3_T4_T5_:
[----:B------:R-:W-:Y:S02]  /*0000*/  IMAD.MOV.U32 R1, RZ, RZ, c[0x0][0x28] ;  /* 0x00000a00ff017624 */ /* 0x000fe400078e00ff */
[----:B------:R-:W0:Y:S01]  /*0010*/  S2R R2, SR_CTAID.X ;  /* 0x0000000000027919 */ /* 0x000e220000002500 */
[----:B------:R-:W-:Y:S01]  /*0020*/  IMAD.MOV.U32 R3, RZ, RZ, -0x200 ;  /* 0xfffffe00ff037424 */ /* 0x000fe200078e00ff */
[----:B------:R-:W1:Y:S01]  /*0030*/  LDC.U8 R27, c[0x0][0x17c] ;  /* 0x00005f00ff1b7b82 */ /* 0x000e620000000000 */
[----:B------:R-:W-:Y:S01]  /*0040*/  ULDC.64 UR36, c[0x0][0x118] ;  /* 0x0000460000247ab9 */ /* 0x000fe20000000a00 */
[----:B------:R-:W2:Y:S01]  /*0050*/  S2R R29, SR_TID.X ;  /* 0x00000000001d7919 */ /* 0x000ea20000002100 */
[----:B------:R-:W-:Y:S01]  /*0060*/  BSSY B7, `(.L_x_17528) ;  /* 0x00000ff000077945 */ /* 0x000fe20003800000 */
[----:B------:R-:W-:Y:S01]  /*0070*/  IMAD.MOV.U32 R23, RZ, RZ, RZ ;  /* 0x000000ffff177224 */ /* 0x000fe200078e00ff */
[----:B------:R-:W-:Y:S01]  /*0080*/  CS2R R18, SRZ ;  /* 0x0000000000127805 */ /* 0x000fe2000001ff00 */
[----:B0-----:R-:W-:-:S05]  /*0090*/  IMAD R26, R2, R3, c[0x0][0x160] ;  /* 0x00005800021a7624 */ /* 0x001fca00078e0203 */
[----:B--2---:R-:W-:-:S13]  /*00a0*/  ISETP.GE.AND P0, PT, R29, R26, PT ;  /* 0x0000001a1d00720c */ /* 0x004fda0003f06270 */
[----:B------:R-:W-:Y:S05]  /*00b0*/  @P0 BRA `(.L_x_17529) ;  /* 0x00000f9000000947 */ /* 0x000fea0003800000 */
[----:B-1----:R-:W-:Y:S01]  /*00c0*/  IMAD R0, R2, 0x200, R29 ;  /* 0x0000020002007824 */ /* 0x002fe200078e021d */
[----:B------:R-:W-:Y:S01]  /*00d0*/  PRMT R3, R27, 0x9910, RZ ;  /* 0x000099101b037816 */ /* 0x000fe200000000ff */
[----:B------:R-:W-:Y:S02]  /*00e0*/  BSSY B6, `(.L_x_17530) ;  /* 0x00000f5000067945 */ /* 0x000fe40003800000 */
        /* <DEDUP_REMOVED lines=16> */
[----:B--2---:R0:W1:Y:S01]  /*01f0*/  I2F.S16 R18, R4 ;  /* 0x0000000400127306 */ /* 0x0040620000101400 */
[----:B------:R-:W-:Y:S05]  /*0200*/  BRA `(.L_x_17536) ;  /* 0x00000e2000007947 */ /* 0x000fea0003800000 */
.L_x_17534:
[----:B------:R-:W2:Y:S01]  /*0210*/  LDG.E.U8 R4, [R4.64] ;  /* 0x0000002404047981 */ /* 0x000ea2000c1e1100 */
[----:B------:R-:W-:Y:S01]  /*0220*/  IMAD.MOV.U32 R19, RZ, RZ, RZ ;  /* 0x000000ffff137224 */ /* 0x000fe200078e00ff */
[----:B--2---:R0:W1:Y:S01]  /*0230*/  I2F.U16 R18, R4 ;  /* 0x0000000400127306 */ /* 0x0040620000101000 */
[----:B------:R-:W-:Y:S05]  /*0240*/  BRA `(.L_x_17536) ;  /* 0x00000de000007947 */ /* 0x000fea0003800000 */
.L_x_17533:
        /* <DEDUP_REMOVED lines=10> */
.L_x_17538:
[----:B------:R-:W2:Y:S01]  /*02f0*/  LDG.E R4, [R4.64] ;  /* 0x0000002404047981 */ /* 0x000ea2000c1e1900 */
[----:B------:R-:W-:Y:S01]  /*0300*/  IMAD.MOV.U32 R19, RZ, RZ, RZ ;  /* 0x000000ffff137224 */ /* 0x000fe200078e00ff */
[----:B--2---:R0:W1:Y:S01]  /*0310*/  I2F R18, R4 ;  /* 0x0000000400127306 */ /* 0x0040620000201400 */
[----:B------:R-:W-:Y:S05]  /*0320*/  BRA `(.L_x_17536) ;  /* 0x00000d0000007947 */ /* 0x000fea0003800000 */
.L_x_17537:
[----:B------:R-:W2:Y:S01]  /*0330*/  LDG.E.U16 R4, [R4.64] ;  /* 0x0000002404047981 */ /* 0x000ea2000c1e1500 */
[----:B------:R-:W-:Y:S01]  /*0340*/  IMAD.MOV.U32 R19, RZ, RZ, RZ ;  /* 0x000000ffff137224 */ /* 0x000fe200078e00ff */
[----:B--2---:R0:W1:Y:S01]  /*0350*/  I2F.S16 R18, R4 ;  /* 0x0000000400127306 */ /* 0x0040620000101400 */
[----:B------:R-:W-:Y:S05]  /*0360*/  BRA `(.L_x_17536) ;  /* 0x00000cc000007947 */ /* 0x000fea0003800000 */
.L_x_17532:
        /* <DEDUP_REMOVED lines=9> */
.L_x_17540:
[----:B------:R-:W2:Y:S01]  /*0400*/  LDG.E.U16 R4, [R4.64] ;  /* 0x0000002404047981 */ /* 0x000ea2000c1e1500 */
[----:B------:R-:W-:Y:S01]  /*0410*/  IMAD.MOV.U32 R19, RZ, RZ, RZ ;  /* 0x000000ffff137224 */ /* 0x000fe200078e00ff */
[----:B--2---:R-:W-:Y:S01]  /*0420*/  HADD2.F32 R18, -RZ, R4.H0_H0 ;  /* 0x20000004ff127230 */ /* 0x004fe20000004100 */
[----:B------:R-:W-:Y:S05]  /*0430*/  BRA `(.L_x_17536) ;  /* 0x00000bf000007947 */ /* 0x000fea0003800000 */
.L_x_17539:
        /* <DEDUP_REMOVED lines=8> */
.L_x_17542:
[----:B------:R-:W2:Y:S02]  /*04c0*/  LDG.E R4, [R4.64] ;  /* 0x0000002404047981 */ /* 0x000ea4000c1e1900 */
[--C-:B--2---:R-:W-:Y:S02]  /*04d0*/  HADD2.F32 R19, -RZ, R4.reuse.H1_H1 ;  /* 0x30000004ff137230 */ /* 0x104fe40000004100 */
[----:B------:R-:W-:Y:S01]  /*04e0*/  HADD2.F32 R18, -RZ, R4.H0_H0 ;  /* 0x20000004ff127230 */ /* 0x000fe20000004100 */
[----:B------:R-:W-:Y:S05]  /*04f0*/  BRA `(.L_x_17536) ;  /* 0x00000b3000007947 */ /* 0x000fea0003800000 */
.L_x_17541:
[----:B------:R-:W2:Y:S01]  /*0500*/  LDG.E.64 R4, [R4.64] ;  /* 0x0000002404047981 */ /* 0x000ea2000c1e1b00 */
[----:B------:R-:W-:Y:S01]  /*0510*/  IMAD.MOV.U32 R19, RZ, RZ, RZ ;  /* 0x000000ffff137224 */ /* 0x000fe200078e00ff */
[----:B--2---:R-:W0:Y:S01]  /*0520*/  F2F.F32.F64 R18, R4 ;  /* 0x0000000400127310 */ /* 0x004e220000301000 */
[----:B------:R-:W0:-:S14]  /*0530*/  DSETP.GEU.AND P0, PT, |R4|, c[0x2][0x0], PT ;  /* 0x008000000400762a */ /* 0x000e1c0003f0e200 */
[----:B0-----:R-:W-:Y:S01]  /*0540*/  @!P0 FMUL R18, R18, 1.175494350822287508e-38 ;  /* 0x0080000012128820 */ /* 0x001fe20000400000 */
[----:B------:R-:W-:Y:S05]  /*0550*/  BRA `(.L_x_17536) ;  /* 0x00000ad000007947 */ /* 0x000fea0003800000 */
.L_x_17531:
        /* <DEDUP_REMOVED lines=13> */
.L_x_17545:
        /* <DEDUP_REMOVED lines=8> */
.L_x_17544:
        /* <DEDUP_REMOVED lines=8> */
[----:B------:R-:W-:Y:S02]  /*0730*/  IMAD.MOV.U32 R19, RZ, RZ, RZ ;  /* 0x000000ffff137224 */ /* 0x000fe400078e00ff */
        /* <DEDUP_REMOVED lines=18> */
.L_x_17547:
[----:B------:R-:W2:Y:S01]  /*0860*/  LDG.E.U8 R4, [R4.64] ;  /* 0x0000002404047981 */ /* 0x000ea2000c1e1100 */
[----:B------:R-:W-:Y:S02]  /*0870*/  IMAD.MOV.U32 R19, RZ, RZ, RZ ;  /* 0x000000ffff137224 */ /* 0x000fe400078e00ff */
        /* <DEDUP_REMOVED lines=12> */
.L_x_17546:
[----:B------:R-:W2:Y:S01]  /*0940*/  LDG.E.U16 R4, [R4.64] ;  /* 0x0000002404047981 */ /* 0x000ea2000c1e1500 */
[----:B------:R-:W-:Y:S01]  /*0950*/  IMAD.MOV.U32 R19, RZ, RZ, RZ ;  /* 0x000000ffff137224 */ /* 0x000fe200078e00ff */
[----:B--2---:R-:W-:Y:S01]  /*0960*/  PRMT R18, RZ, 0x5410, R4 ;  /* 0x00005410ff127816 */ /* 0x004fe20000000004 */
[----:B------:R-:W-:Y:S05]  /*0970*/  BRA `(.L_x_17536) ;  /* 0x000006b000007947 */ /* 0x000fea0003800000 */
.L_x_17543:
        /* <DEDUP_REMOVED lines=10> */
[----:B--2---:R0:W1:Y:S01]  /*0a20*/  I2F.U16 R18, R4 ;  /* 0x0000000400127306 */ /* 0x0040620000101000 */
[----:B------:R-:W-:Y:S05]  /*0a30*/  BRA `(.L_x_17536) ;  /* 0x000005f000007947 */ /* 0x000fea0003800000 */
.L_x_17550:
        /* <DEDUP_REMOVED lines=20> */
.L_x_17552:
[----:B------:R-:W-:Y:S05]  /*0b80*/  BSYNC B0 ;  /* 0x0000000000007941 */ /* 0x000fea0003800000 */
.L_x_17551:
[----:B------:R-:W-:Y:S01]  /*0b90*/  IMAD.SHL.U32 R3, R3, 0x100000, RZ ;  /* 0x0010000003037824 */ /* 0x000fe200078e00ff */
[----:B------:R-:W-:-:S04]  /*0ba0*/  LEA R5, R0, 0x3b800000, 0x17 ;  /* 0x3b80000000057811 */ /* 0x000fc800078eb8ff */
[----:B------:R-:W-:Y:S01]  /*0bb0*/  LOP3.LUT R18, R5, R3, R18, 0xfe, !PT ;  /* 0x0000000305127212 */ /* 0x000fe200078efe12 */
[----:B------:R-:W-:Y:S05]  /*0bc0*/  BRA `(.L_x_17536) ;  /* 0x0000046000007947 */ /* 0x000fea0003800000 */
.L_x_17549:
        /* <DEDUP_REMOVED lines=20> */
.L_x_17554:
[----:B------:R-:W-:Y:S05]  /*0d10*/  BSYNC B0 ;  /* 0x0000000000007941 */ /* 0x000fea0003800000 */
.L_x_17553:
[----:B------:R-:W-:Y:S01]  /*0d20*/  IMAD.SHL.U32 R3, R3, 0x200000, RZ ;  /* 0x0020000003037824 */ /* 0x000fe200078e00ff */
[----:B------:R-:W-:-:S04]  /*0d30*/  LEA R5, R0, 0x37800000, 0x17 ;  /* 0x3780000000057811 */ /* 0x000fc800078eb8ff */
[----:B------:R-:W-:Y:S01]  /*0d40*/  LOP3.LUT R18, R5, R3, R18, 0xfe, !PT ;  /* 0x0000000305127212 */ /* 0x000fe200078efe12 */
[----:B------:R-:W-:Y:S05]  /*0d50*/  BRA `(.L_x_17536) ;  /* 0x000002d000007947 */ /* 0x000fea0003800000 */
.L_x_17548:
        /* <DEDUP_REMOVED lines=14> */
.L_x_17558:
[----:B------:R-:W-:Y:S05]  /*0e40*/  BSYNC B0 ;  /* 0x0000000000007941 */ /* 0x000fea0003800000 */
.L_x_17557:
[----:B------:R-:W-:Y:S01]  /*0e50*/  IMAD.MOV.U32 R19, RZ, RZ, RZ ;  /* 0x000000ffff137224 */ /* 0x000fe200078e00ff */
[----:B------:R-:W-:Y:S05]  /*0e60*/  BRA `(.L_x_17536) ;  /* 0x000001c000007947 */ /* 0x000fea0003800000 */
.L_x_17535:
        /* <DEDUP_REMOVED lines=21> */
.L_x_17556:
[----:B------:R-:W2:Y:S01]  /*0fc0*/  LDG.E.64 R4, [R4.64] ;  /* 0x0000002404047981 */ /* 0x000ea2000c1e1b00 */
[----:B------:R-:W-:Y:S01]  /*0fd0*/  IMAD.MOV.U32 R19, RZ, RZ, RZ ;  /* 0x000000ffff137224 */ /* 0x000fe200078e00ff */
[----:B--2---:R0:W1:Y:S01]  /*0fe0*/  I2F.U64 R18, R4 ;  /* 0x0000000400127312 */ /* 0x0040620000301000 */
[----:B------:R-:W-:Y:S05]  /*0ff0*/  BRA `(.L_x_17536) ;  /* 0x0000003000007947 */ /* 0x000fea0003800000 */
.L_x_17555:
[----:B------:R-:W2:Y:S01]  /*1000*/  LDG.E R4, [R4.64] ;  /* 0x0000002404047981 */ /* 0x000ea2000c1e1900 */
[----:B------:R-:W-:Y:S01]  /*1010*/  IMAD.MOV.U32 R19, RZ, RZ, RZ ;  /* 0x000000ffff137224 */ /* 0x000fe200078e00ff */
[----:B--2---:R0:W1:Y:S06]  /*1020*/  I2F.U32 R18, R4 ;  /* 0x0000000400127306 */ /* 0x00406c0000201000 */
.L_x_17536:
[----:B------:R-:W-:Y:S05]  /*1030*/  BSYNC B6 ;  /* 0x0000000000067941 */ /* 0x000fea0003800000 */
.L_x_17530:
[----:B------:R-:W-:Y:S02]  /*1040*/  IADD3 R29, R29, 0x80, RZ ;  /* 0x000000801d1d7810 */ /* 0x000fe40007ffe0ff */
.L_x_17529:
[----:B-1----:R-:W-:Y:S05]  /*1050*/  BSYNC B7 ;  /* 0x0000000000077941 */ /* 0x002fea0003800000 */
.L_x_17528:
[----:B------:R-:W-:Y:S01]  /*1060*/  ISETP.GE.AND P0, PT, R29, R26, PT ;  /* 0x0000001a1d00720c */ /* 0x000fe20003f06270 */
[----:B------:R-:W-:Y:S01]  /*1070*/  BSSY B7, `(.L_x_17559) ;  /* 0x00000fd000077945 */ /* 0x000fe20003800000 */
[----:B------:R-:W-:-:S11]  /*1080*/  IMAD.MOV.U32 R22, RZ, RZ, RZ ;  /* 0x000000ffff167224 */ /* 0x000fd600078e00ff */
        /* <DEDUP_REMOVED lines=22> */
.L_x_17565:
[----:B------:R-:W2:Y:S01]  /*11f0*/  LDG.E.U8 R4, [R4.64] ;  /* 0x0000002404047981 */ /* 0x000ea2000c1e1100 */
[----:B------:R-:W-:Y:S01]  /*1200*/  IMAD.MOV.U32 R23, RZ, RZ, RZ ;  /* 0x000000ffff177224 */ /* 0x000fe200078e00ff */
[----:B--2---:R0:W1:Y:S01]  /*1210*/  I2F.U16 R22, R4 ;  /* 0x0000000400167306 */ /* 0x0040620000101000 */
[----:B------:R-:W-:Y:S05]  /*1220*/  BRA `(.L_x_17567) ;  /* 0x00000df000007947 */ /* 0x000fea0003800000 */
.L_x_17564:
        /* <DEDUP_REMOVED lines=10> */
.L_x_17569:
[----:B------:R-:W2:Y:S01]  /*12d0*/  LDG.E R4, [R4.64] ;  /* 0x0000002404047981 */ /* 0x000ea2000c1e1900 */
[----:B------:R-:W-:Y:S01]  /*12e0*/  IMAD.MOV.U32 R23, RZ, RZ, RZ ;  /* 0x000000ffff177224 */ /* 0x000fe200078e00ff */
[----:B--2---:R0:W1:Y:S01]  /*12f0*/  I2F R22, R4 ;  /* 0x0000000400167306 */ /* 0x0040620000201400 */
[----:B------:R-:W-:Y:S05]  /*1300*/  BRA `(.L_x_17567) ;  /* 0x00000d1000007947 */ /* 0x000fea0003800000 */
.L_x_17568:
[----:B------:R-:W2:Y:S01]  /*1310*/  LDG.E.U16 R4, [R4.64] ;  /* 0x0000002404047981 */ /* 0x000ea2000c1e1500 */
[----:B------:R-:W-:Y:S01]  /*1320*/  IMAD.MOV.U32 R23, RZ, RZ, RZ ;  /* 0x000000ffff177224 */ /* 0x000fe200078e00ff */
[----:B--2---:R0:W1:Y:S01]  /*1330*/  I2F.S16 R22, R4 ;  /* 0x0000000400167306 */ /* 0x0040620000101400 */
[----:B------:R-:W-:Y:S05]  /*1340*/  BRA `(.L_x_17567) ;  /* 0x00000cd000007947 */ /* 0x000fea0003800000 */
.L_x_17563:
        /* <DEDUP_REMOVED lines=9> */
.L_x_17571:
[----:B------:R-:W2:Y:S01]  /*13e0*/  LDG.E.U16 R4, [R4.64] ;  /* 0x0000002404047981 */ /* 0x000ea2000c1e1500 */
[----:B------:R-:W-:Y:S01]  /*13f0*/  IMAD.MOV.U32 R23, RZ, RZ, RZ ;  /* 0x000000ffff177224 */ /* 0x000fe200078e00ff */
[----:B--2---:R-:W-:Y:S01]  /*1400*/  HADD2.F32 R22, -RZ, R4.H0_H0 ;  /* 0x20000004ff167230 */ /* 0x004fe20000004100 */
[----:B------:R-:W-:Y:S05]  /*1410*/  BRA `(.L_x_17567) ;  /* 0x00000c0000007947 */ /* 0x000fea0003800000 */
.L_x_17570:
        /* <DEDUP_REMOVED lines=8> */
.L_x_17573:
[----:B------:R-:W2:Y:S02]  /*14a0*/  LDG.E R4, [R4.64] ;  /* 0x0000002404047981 */ /* 0x000ea4000c1e1900 */
[--C-:B--2---:R-:W-:Y:S02]  /*14b0*/  HADD2.F32 R23, -RZ, R4.reuse.H1_H1 ;  /* 0x30000004ff177230 */ /* 0x104fe40000004100 */
[----:B------:R-:W-:Y:S01]  /*14c0*/  HADD2.F32 R22, -RZ, R4.H0_H0 ;  /* 0x20000004ff167230 */ /* 0x000fe20000004100 */
[----:B------:R-:W-:Y:S05]  /*14d0*/  BRA `(.L_x_17567) ;  /* 0x00000b4000007947 */ /* 0x000fea0003800000 */
.L_x_17572:
[----:B------:R-:W2:Y:S01]  /*14e0*/  LDG.E.64 R4, [R4.64] ;  /* 0x0000002404047981 */ /* 0x000ea2000c1e1b00 */
[----:B------:R-:W-:Y:S01]  /*14f0*/  IMAD.MOV.U32 R23, RZ, RZ, RZ ;  /* 0x000000ffff177224 */ /* 0x000fe200078e00ff */
[----:B--2---:R-:W0:Y:S01]  /*1500*/  F2F.F32.F64 R22, R4 ;  /* 0x0000000400167310 */ /* 0x004e220000301000 */
[----:B------:R-:W0:-:S14]  /*1510*/  DSETP.GEU.AND P0, PT, |R4|, c[0x2][0x0], PT ;  /* 0x008000000400762a */ /* 0x000e1c0003f0e200 */
[----:B0-----:R-:W-:Y:S01]  /*1520*/  @!P0 FMUL R22, R22, 1.175494350822287508e-38 ;  /* 0x0080000016168820 */ /* 0x001fe20000400000 */
[----:B------:R-:W-:Y:S05]  /*1530*/  BRA `(.L_x_17567) ;  /* 0x00000ae000007947 */ /* 0x000fea0003800000 */
.L_x_17562:
        /* <DEDUP_REMOVED lines=13> */
.L_x_17576:
        /* <DEDUP_REMOVED lines=8> */
.L_x_17575:
        /* <DEDUP_REMOVED lines=27> */
.L_x_17578:
[----:B------:R-:W2:Y:S01]  /*1840*/  LDG.E.U8 R4, [R4.64] ;  /* 0x0000002404047981 */ /* 0x000ea2000c1e1100 */
[----:B------:R-:W-:Y:S02]  /*1850*/  IMAD.MOV.U32 R23, RZ, RZ, RZ ;  /* 0x000000ffff177224 */ /* 0x000fe400078e00ff */
        /* <DEDUP_REMOVED lines=13> */
.L_x_17577:
[----:B------:R-:W2:Y:S01]  /*1930*/  LDG.E.U16 R4, [R4.64] ;  /* 0x0000002404047981 */ /* 0x000ea2000c1e1500 */
[----:B------:R-:W-:Y:S01]  /*1940*/  IMAD.MOV.U32 R23, RZ, RZ, RZ ;  /* 0x000000ffff177224 */ /* 0x000fe200078e00ff */
[----:B--2---:R-:W-:Y:S01]  /*1950*/  PRMT R22, RZ, 0x5410, R4 ;  /* 0x00005410ff167816 */ /* 0x004fe20000000004 */
[----:B------:R-:W-:Y:S05]  /*1960*/  BRA `(.L_x_17567) ;  /* 0x000006b000007947 */ /* 0x000fea0003800000 */
.L_x_17574:
        /* <DEDUP_REMOVED lines=12> */
.L_x_17581:
        /* <DEDUP_REMOVED lines=20> */
.L_x_17583:
[----:B------:R-:W-:Y:S05]  /*1b70*/  BSYNC B0 ;  /* 0x0000000000007941 */ /* 0x000fea0003800000 */
.L_x_17582:
[----:B------:R-:W-:Y:S01]  /*1b80*/  IMAD.SHL.U32 R3, R3, 0x100000, RZ ;  /* 0x0010000003037824 */ /* 0x000fe200078e00ff */
[----:B------:R-:W-:-:S04]  /*1b90*/  LEA R5, R0, 0x3b800000, 0x17 ;  /* 0x3b80000000057811 */ /* 0x000fc800078eb8ff */
[----:B------:R-:W-:Y:S01]  /*1ba0*/  LOP3.LUT R22, R5, R3, R22, 0xfe, !PT ;  /* 0x0000000305167212 */ /* 0x000fe200078efe16 */
[----:B------:R-:W-:Y:S05]  /*1bb0*/  BRA `(.L_x_17567) ;  /* 0x0000046000007947 */ /* 0x000fea0003800000 */
.L_x_17580:
        /* <DEDUP_REMOVED lines=20> */
.L_x_17585:
[----:B------:R-:W-:Y:S05]  /*1d00*/  BSYNC B0 ;  /* 0x0000000000007941 */ /* 0x000fea0003800000 */
.L_x_17584:
[----:B------:R-:W-:Y:S01]  /*1d10*/  IMAD.SHL.U32 R3, R3, 0x200000, RZ ;  /* 0x0020000003037824 */ /* 0x000fe200078e00ff */
[----:B------:R-:W-:-:S04]  /*1d20*/  LEA R5, R0, 0x37800000, 0x17 ;  /* 0x3780000000057811 */ /* 0x000fc800078eb8ff */
[----:B------:R-:W-:Y:S01]  /*1d30*/  LOP3.LUT R22, R5, R3, R22, 0xfe, !PT ;  /* 0x0000000305167212 */ /* 0x000fe200078efe16 */
[----:B------:R-:W-:Y:S05]  /*1d40*/  BRA `(.L_x_17567) ;  /* 0x000002d000007947 */ /* 0x000fea0003800000 */
.L_x_17579:
        /* <DEDUP_REMOVED lines=14> */
.L_x_17589:
[----:B------:R-:W-:Y:S05]  /*1e30*/  BSYNC B0 ;  /* 0x0000000000007941 */ /* 0x000fea0003800000 */
.L_x_17588:
[----:B------:R-:W-:Y:S01]  /*1e40*/  IMAD.MOV.U32 R23, RZ, RZ, RZ ;  /* 0x000000ffff177224 */ /* 0x000fe200078e00ff */
[----:B------:R-:W-:Y:S05]  /*1e50*/  BRA `(.L_x_17567) ;  /* 0x000001c000007947 */ /* 0x000fea0003800000 */
.L_x_17566:
        /* <DEDUP_REMOVED lines=21> */
.L_x_17587:
[----:B------:R-:W2:Y:S01]  /*1fb0*/  LDG.E.64 R4, [R4.64] ;  /* 0x0000002404047981 */ /* 0x000ea2000c1e1b00 */
[----:B------:R-:W-:Y:S01]  /*1fc0*/  IMAD.MOV.U32 R23, RZ, RZ, RZ ;  /* 0x000000ffff177224 */ /* 0x000fe200078e00ff */
[----:B--2---:R0:W1:Y:S01]  /*1fd0*/  I2F.U64 R22, R4 ;  /* 0x0000000400167312 */ /* 0x0040620000301000 */
[----:B------:R-:W-:Y:S05]  /*1fe0*/  BRA `(.L_x_17567) ;  /* 0x0000003000007947 */ /* 0x000fea0003800000 */
.L_x_17586:
[----:B------:R-:W2:Y:S01]  /*1ff0*/  LDG.E R4, [R4.64] ;  /* 0x0000002404047981 */ /* 0x000ea2000c1e1900 */
[----:B------:R-:W-:Y:S01]  /*2000*/  IMAD.MOV.U32 R23, RZ, RZ, RZ ;  /* 0x000000ffff177224 */ /* 0x000fe200078e00ff */
[----:B--2---:R0:W1:Y:S06]  /*2010*/  I2F.U32 R22, R4 ;  /* 0x0000000400167306 */ /* 0x00406c0000201000 */
.L_x_17567:
[----:B------:R-:W-:Y:S05]  /*2020*/  BSYNC B6 ;  /* 0x0000000000067941 */ /* 0x000fea0003800000 */
.L_x_17561:
[----:B------:R-:W-:Y:S02]  /*2030*/  IADD3 R29, R29, 0x80, RZ ;  /* 0x000000801d1d7810 */ /* 0x000fe40007ffe0ff */
.L_x_17560:
[----:B------:R-:W-:Y:S05]  /*2040*/  BSYNC B7 ;  /* 0x0000000000077941 */ /* 0x000fea0003800000 */
.L_x_17559:
[----:B------:R-:W-:Y:S01]  /*2050*/  ISETP.GE.AND P0, PT, R29, R26, PT ;  /* 0x0000001a1d00720c */ /* 0x000fe20003f06270 */
[----:B------:R-:W-:Y:S01]  /*2060*/  BSSY B7, `(.L_x_17590) ;  /* 0x00000fd000077945 */ /* 0x000fe20003800000 */
[----:B------:R-:W-:Y:S01]  /*2070*/  IMAD.MOV.U32 R25, RZ, RZ, RZ ;  /* 0x000000ffff197224 */ /* 0x000fe200078e00ff */
[----:B------:R-:W-:-:S10]  /*2080*/  CS2R R16, SRZ ;  /* 0x0000000000107805 */ /* 0x000fd4000001ff00 */
        /* <DEDUP_REMOVED lines=20> */
[----:B--2---:R0:W2:Y:S01]  /*21d0*/  I2F.S16 R16, R4 ;  /* 0x0000000400107306 */ /* 0x0040a20000101400 */
[----:B------:R-:W-:Y:S05]  /*21e0*/  BRA `(.L_x_17598) ;  /* 0x00000e2000007947 */ /* 0x000fea0003800000 */
.L_x_17596:
[----:B------:R-:W2:Y:S01]  /*21f0*/  LDG.E.U8 R4, [R4.64] ;  /* 0x0000002404047981 */ /* 0x000ea2000c1e1100 */
[----:B------:R-:W-:Y:S01]  /*2200*/  IMAD.MOV.U32 R17, RZ, RZ, RZ ;  /* 0x000000ffff117224 */ /* 0x000fe200078e00ff */
[----:B--2---:R0:W2:Y:S01]  /*2210*/  I2F.U16 R16, R4 ;  /* 0x0000000400107306 */ /* 0x0040a20000101000 */
[----:B------:R-:W-:Y:S05]  /*2220*/  BRA `(.L_x_17598) ;  /* 0x00000de000007947 */ /* 0x000fea0003800000 */
.L_x_17595:
        /* <DEDUP_REMOVED lines=8> */
[----:B--2---:R0:W2:Y:S01]  /*22b0*/  I2F.S64 R16, R4 ;  /* 0x0000000400107312 */ /* 0x0040a20000301400 */
[----:B------:R-:W-:Y:S05]  /*22c0*/  BRA `(.L_x_17598) ;  /* 0x00000d4000007947 */ /* 0x000fea0003800000 */
.L_x_17600:
[----:B------:R-:W2:Y:S01]  /*22d0*/  LDG.E R4, [R4.64] ;  /* 0x0000002404047981 */ /* 0x000ea2000c1e1900 */
[----:B------:R-:W-:Y:S01]  /*22e0*/  IMAD.MOV.U32 R17, RZ, RZ, RZ ;  /* 0x000000ffff117224 */ /* 0x000fe200078e00ff */
[----:B--2---:R0:W2:Y:S01]  /*22f0*/  I2F R16, R4 ;  /* 0x0000000400107306 */ /* 0x0040a20000201400 */
[----:B------:R-:W-:Y:S05]  /*2300*/  BRA `(.L_x_17598) ;  /* 0x00000d0000007947 */ /* 0x000fea0003800000 */
.L_x_17599:
[----:B------:R-:W2:Y:S01]  /*2310*/  LDG.E.U16 R4, [R4.64] ;  /* 0x0000002404047981 */ /* 0x000ea2000c1e1500 */
[----:B------:R-:W-:Y:S01]  /*2320*/  IMAD.MOV.U32 R17, RZ, RZ, RZ ;  /* 0x000000ffff117224 */ /* 0x000fe200078e00ff */
[----:B--2---:R0:W2:Y:S01]  /*2330*/  I2F.S16 R16, R4 ;  /* 0x0000000400107306 */ /* 0x0040a20000101400 */
[----:B------:R-:W-:Y:S05]  /*2340*/  BRA `(.L_x_17598) ;  /* 0x00000cc000007947 */ /* 0x000fea0003800000 */
.L_x_17594:
        /* <DEDUP_REMOVED lines=9> */
.L_x_17602:
[----:B------:R-:W2:Y:S01]  /*23e0*/  LDG.E.U16 R4, [R4.64] ;  /* 0x0000002404047981 */ /* 0x000ea2000c1e1500 */
[----:B------:R-:W-:Y:S01]  /*23f0*/  IMAD.MOV.U32 R17, RZ, RZ, RZ ;  /* 0x000000ffff117224 */ /* 0x000fe200078e00ff */
[----:B--2---:R-:W-:Y:S01]  /*2400*/  HADD2.F32 R16, -RZ, R4.H0_H0 ;  /* 0x20000004ff107230 */ /* 0x004fe20000004100 */
[----:B------:R-:W-:Y:S05]  /*2410*/  BRA `(.L_x_17598) ;  /* 0x00000bf000007947 */ /* 0x000fea0003800000 */
.L_x_17601:
        /* <DEDUP_REMOVED lines=8> */
.L_x_17604:
[----:B------:R-:W2:Y:S02]  /*24a0*/  LDG.E R4, [R4.64] ;  /* 0x0000002404047981 */ /* 0x000ea4000c1e1900 */
[--C-:B--2---:R-:W-:Y:S02]  /*24b0*/  HADD2.F32 R17, -RZ, R4.reuse.H1_H1 ;  /* 0x30000004ff117230 */ /* 0x104fe40000004100 */
[----:B------:R-:W-:Y:S01]  /*24c0*/  HADD2.F32 R16, -RZ, R4.H0_H0 ;  /* 0x20000004ff107230 */ /* 0x000fe20000004100 */
[----:B------:R-:W-:Y:S05]  /*24d0*/  BRA `(.L_x_17598) ;  /* 0x00000b3000007947 */ /* 0x000fea0003800000 */
.L_x_17603:
[----:B------:R-:W2:Y:S01]  /*24e0*/  LDG.E.64 R4, [R4.64] ;  /* 0x0000002404047981 */ /* 0x000ea2000c1e1b00 */
[----:B------:R-:W-:Y:S01]  /*24f0*/  IMAD.MOV.U32 R17, RZ, RZ, RZ ;  /* 0x000000ffff117224 */ /* 0x000fe200078e00ff */
[----:B--2---:R-:W0:Y:S01]  /*2500*/  F2F.F32.F64 R16, R4 ;  /* 0x0000000400107310 */ /* 0x004e220000301000 */
[----:B------:R-:W0:-:S14]  /*2510*/  DSETP.GEU.AND P0, PT, |R4|, c[0x2][0x0], PT ;  /* 0x008000000400762a */ /* 0x000e1c0003f0e200 */
[----:B0-----:R-:W-:Y:S01]  /*2520*/  @!P0 FMUL R16, R16, 1.175494350822287508e-38 ;  /* 0x0080000010108820 */ /* 0x001fe20000400000 */
[----:B------:R-:W-:Y:S05]  /*2530*/  BRA `(.L_x_17598) ;  /* 0x00000ad000007947 */ /* 0x000fea0003800000 */
.L_x_17593:
        /* <DEDUP_REMOVED lines=13> */
.L_x_17607:
[----:B------:R-:W2:Y:S02]  /*2610*/  LDG.E.128 R4, [R4.64] ;  /* 0x0000002404047981 */ /* 0x000ea4000c1e1d00 */
[----:B--2---:R-:W0:Y:S01]  /*2620*/  F2F.F32.F64 R17, R6 ;  /* 0x0000000600117310 */ /* 0x004e220000301000 */
[----:B------:R-:W0:-:S04]  /*2630*/  DSETP.GEU.AND P0, PT, |R6|, c[0x2][0x0], PT ;  /* 0x008000000600762a */ /* 0x000e080003f0e200 */
[----:B------:R-:W2:-:S03]  /*2640*/  DSETP.GEU.AND P1, PT, |R4|, c[0x2][0x0], PT ;  /* 0x008000000400762a */ /* 0x000e860003f2e200 */
[----:B------:R-:W2:Y:S07]  /*2650*/  F2F.F32.F64 R16, R4 ;  /* 0x0000000400107310 */ /* 0x000eae0000301000 */
[----:B0-----:R-:W-:-:S04]  /*2660*/  @!P0 FMUL R17, R17, 1.175494350822287508e-38 ;  /* 0x0080000011118820 */ /* 0x001fc80000400000 */
[----:B--2---:R-:W-:Y:S01]  /*2670*/  @!P1 FMUL R16, R16, 1.175494350822287508e-38 ;  /* 0x0080000010109820 */ /* 0x004fe20000400000 */
[----:B------:R-:W-:Y:S05]  /*2680*/  BRA `(.L_x_17598) ;  /* 0x0000098000007947 */ /* 0x000fea0003800000 */
.L_x_17606:
        /* <DEDUP_REMOVED lines=27> */
.L_x_17609:
        /* <DEDUP_REMOVED lines=14> */
.L_x_17608:
[----:B------:R-:W2:Y:S01]  /*2920*/  LDG.E.U16 R4, [R4.64] ;  /* 0x0000002404047981 */ /* 0x000ea2000c1e1500 */
[----:B------:R-:W-:Y:S01]  /*2930*/  IMAD.MOV.U32 R17, RZ, RZ, RZ ;  /* 0x000000ffff117224 */ /* 0x000fe200078e00ff */
[----:B--2---:R-:W-:Y:S01]  /*2940*/  PRMT R16, RZ, 0x5410, R4 ;  /* 0x00005410ff107816 */ /* 0x004fe20000000004 */
[----:B------:R-:W-:Y:S05]  /*2950*/  BRA `(.L_x_17598) ;  /* 0x000006b000007947 */ /* 0x000fea0003800000 */
.L_x_17605:
        /* <DEDUP_REMOVED lines=10> */
[----:B--2---:R0:W2:Y:S01]  /*2a00*/  I2F.U16 R16, R4 ;  /* 0x0000000400107306 */ /* 0x0040a20000101000 */
[----:B------:R-:W-:Y:S05]  /*2a10*/  BRA `(.L_x_17598) ;  /* 0x000005f000007947 */ /* 0x000fea0003800000 */
.L_x_17612:
        /* <DEDUP_REMOVED lines=20> */
.L_x_17614:
[----:B------:R-:W-:Y:S05]  /*2b60*/  BSYNC B0 ;  /* 0x0000000000007941 */ /* 0x000fea0003800000 */
.L_x_17613:
[----:B------:R-:W-:Y:S01]  /*2b70*/  IMAD.SHL.U32 R3, R3, 0x100000, RZ ;  /* 0x0010000003037824 */ /* 0x000fe200078e00ff */
[----:B------:R-:W-:-:S04]  /*2b80*/  LEA R5, R0, 0x3b800000, 0x17 ;  /* 0x3b80000000057811 */ /* 0x000fc800078eb8ff */
[----:B------:R-:W-:Y:S01]  /*2b90*/  LOP3.LUT R16, R5, R3, R16, 0xfe, !PT ;  /* 0x0000000305107212 */ /* 0x000fe200078efe10 */
[----:B------:R-:W-:Y:S05]  /*2ba0*/  BRA `(.L_x_17598) ;  /* 0x0000046000007947 */ /* 0x000fea0003800000 */
.L_x_17611:
        /* <DEDUP_REMOVED lines=20> */
.L_x_17616:
[----:B------:R-:W-:Y:S05]  /*2cf0*/  BSYNC B0 ;  /* 0x0000000000007941 */ /* 0x000fea0003800000 */
.L_x_17615:
[----:B------:R-:W-:Y:S01]  /*2d00*/  IMAD.SHL.U32 R3, R3, 0x200000, RZ ;  /* 0x0020000003037824 */ /* 0x000fe200078e00ff */
[----:B------:R-:W-:-:S04]  /*2d10*/  LEA R5, R0, 0x37800000, 0x17 ;  /* 0x3780000000057811 */ /* 0x000fc800078eb8ff */
[----:B------:R-:W-:Y:S01]  /*2d20*/  LOP3.LUT R16, R5, R3, R16, 0xfe, !PT ;  /* 0x0000000305107212 */ /* 0x000fe200078efe10 */
[----:B------:R-:W-:Y:S05]  /*2d30*/  BRA `(.L_x_17598) ;  /* 0x000002d000007947 */ /* 0x000fea0003800000 */
.L_x_17610:
        /* <DEDUP_REMOVED lines=14> */
.L_x_17620:
[----:B------:R-:W-:Y:S05]  /*2e20*/  BSYNC B0 ;  /* 0x0000000000007941 */ /* 0x000fea0003800000 */
.L_x_17619:
[----:B------:R-:W-:Y:S01]  /*2e30*/  IMAD.MOV.U32 R17, RZ, RZ, RZ ;  /* 0x000000ffff117224 */ /* 0x000fe200078e00ff */
[----:B------:R-:W-:Y:S05]  /*2e40*/  BRA `(.L_x_17598) ;  /* 0x000001c000007947 */ /* 0x000fea0003800000 */
.L_x_17597:
        /* <DEDUP_REMOVED lines=21> */
.L_x_17618:
[----:B------:R-:W2:Y:S01]  /*2fa0*/  LDG.E.64 R4, [R4.64] ;  /* 0x0000002404047981 */ /* 0x000ea2000c1e1b00 */
[----:B------:R-:W-:Y:S01]  /*2fb0*/  IMAD.MOV.U32 R17, RZ, RZ, RZ ;  /* 0x000000ffff117224 */ /* 0x000fe200078e00ff */
[----:B--2---:R0:W2:Y:S01]  /*2fc0*/  I2F.U64 R16, R4 ;  /* 0x0000000400107312 */ /* 0x0040a20000301000 */
[----:B------:R-:W-:Y:S05]  /*2fd0*/  BRA `(.L_x_17598) ;  /* 0x0000003000007947 */ /* 0x000fea0003800000 */
.L_x_17617:
[----:B------:R-:W2:Y:S01]  /*2fe0*/  LDG.E R4, [R4.64] ;  /* 0x0000002404047981 */ /* 0x000ea2000c1e1900 */
[----:B------:R-:W-:Y:S01]  /*2ff0*/  IMAD.MOV.U32 R17, RZ, RZ, RZ ;  /* 0x000000ffff117224 */ /* 0x000fe200078e00ff */
[----:B--2---:R0:W2:Y:S06]  /*3000*/  I2F.U32 R16, R4 ;  /* 0x0000000400107306 */ /* 0x0040ac0000201000 */
.L_x_17598:
[----:B------:R-:W-:Y:S05]  /*3010*/  BSYNC B6 ;  /* 0x0000000000067941 */ /* 0x000fea0003800000 */
.L_x_17592:
[----:B------:R-:W-:Y:S02]  /*3020*/  IADD3 R29, R29, 0x80, RZ ;  /* 0x000000801d1d7810 */ /* 0x000fe40007ffe0ff */
.L_x_17591:
[----:B------:R-:W-:Y:S05]  /*3030*/  BSYNC B7 ;  /* 0x0000000000077941 */ /* 0x000fea0003800000 */
.L_x_17590:
[----:B------:R-:W-:Y:S01]  /*3040*/  ISETP.GE.AND P0, PT, R29, R26, PT ;  /* 0x0000001a1d00720c */ /* 0x000fe20003f06270 */
[----:B------:R-:W-:Y:S01]  /*3050*/  BSSY B6, `(.L_x_17621) ;  /* 0x00000f8000067945 */ /* 0x000fe20003800000 */
[----:B------:R-:W-:-:S11]  /*3060*/  IMAD.MOV.U32 R24, RZ, RZ, RZ ;  /* 0x000000ffff187224 */ /* 0x000fd600078e00ff */
        /* <DEDUP_REMOVED lines=16> */
[----:B------:R-:W3:Y:S01]  /*3170*/  LDG.E.S8 R4, [R4.64] ;  /* 0x0000002404047981 */ /* 0x000ee2000c1e1300 */
[----:B------:R-:W-:Y:S01]  /*3180*/  IMAD.MOV.U32 R25, RZ, RZ, RZ ;  /* 0x000000ffff197224 */ /* 0x000fe200078e00ff */
[----:B---3--:R0:W3:Y:S01]  /*3190*/  I2F.S16 R24, R4 ;  /* 0x0000000400187306 */ /* 0x0080e20000101400 */
[----:B------:R-:W-:Y:S05]  /*31a0*/  BRA `(.L_x_17622) ;  /* 0x00000e2000007947 */ /* 0x000fea0003800000 */
.L_x_17626:
[----:B------:R-:W3:Y:S01]  /*31b0*/  LDG.E.U8 R4, [R4.64] ;  /* 0x0000002404047981 */ /* 0x000ee2000c1e1100 */
[----:B------:R-:W-:Y:S01]  /*31c0*/  IMAD.MOV.U32 R25, RZ, RZ, RZ ;  /* 0x000000ffff197224 */ /* 0x000fe200078e00ff */
[----:B---3--:R0:W3:Y:S01]  /*31d0*/  I2F.U16 R24, R4 ;  /* 0x0000000400187306 */ /* 0x0080e20000101000 */
[----:B------:R-:W-:Y:S05]  /*31e0*/  BRA `(.L_x_17622) ;  /* 0x00000de000007947 */ /* 0x000fea0003800000 */
.L_x_17625:
[----:B------:R-:W-:-:S13]  /*31f0*/  ISETP.NE.AND P0, PT, R0, 0x2, PT ;  /* 0x000000020000780c */ /* 0x000fda0003f05270 */
[----:B------:R-:W-:Y:S05]  /*3200*/  @!P0 BRA `(.L_x_17628) ;  /* 0x000000c000008947 */ /* 0x000fea0003800000 */
[----:B------:R-:W-:-:S13]  /*3210*/  ISETP.NE.AND P0, PT, R0, 0x3, PT ;  /* 0x000000030000780c */ /* 0x000fda0003f05270 */
[----:B------:R-:W-:Y:S05]  /*3220*/  @!P0 BRA `(.L_x_17629) ;  /* 0x0000006000008947 */ /* 0x000fea0003800000 */
[----:B------:R-:W-:-:S13]  /*3230*/  ISETP.NE.AND P0, PT, R0, 0x4, PT ;  /* 0x000000040000780c */ /* 0x000fda0003f05270 */
[----:B------:R-:W-:Y:S05]  /*3240*/  @P0 BRA `(.L_x_17627) ;  /* 0x00000bc000000947 */ /* 0x000fea0003800000 */
[----:B------:R-:W3:Y:S01]  /*3250*/  LDG.E.64 R4, [R4.64] ;  /* 0x0000002404047981 */ /* 0x000ee2000c1e1b00 */
[----:B------:R-:W-:Y:S01]  /*3260*/  IMAD.MOV.U32 R25, RZ, RZ, RZ ;  /* 0x000000ffff197224 */ /* 0x000fe200078e00ff */
[----:B---3--:R0:W3:Y:S01]  /*3270*/  I2F.S64 R24, R4 ;  /* 0x0000000400187312 */ /* 0x0080e20000301400 */
[----:B------:R-:W-:Y:S05]  /*3280*/  BRA `(.L_x_17622) ;  /* 0x00000d4000007947 */ /* 0x000fea0003800000 */
.L_x_17629:
[----:B------:R-:W3:Y:S01]  /*3290*/  LDG.E R4, [R4.64] ;  /* 0x0000002404047981 */ /* 0x000ee2000c1e1900 */
[----:B------:R-:W-:Y:S01]  /*32a0*/  IMAD.MOV.U32 R25, RZ, RZ, RZ ;  /* 0x000000ffff197224 */ /* 0x000fe200078e00ff */
[----:B---3--:R0:W3:Y:S01]  /*32b0*/  I2F R24, R4 ;  /* 0x0000000400187306 */ /* 0x0080e20000201400 */
[----:B------:R-:W-:Y:S05]  /*32c0*/  BRA `(.L_x_17622) ;  /* 0x00000d0000007947 */ /* 0x000fea0003800000 */
.L_x_17628:
[----:B------:R-:W3:Y:S01]  /*32d0*/  LDG.E.U16 R4, [R4.64] ;  /* 0x0000002404047981 */ /* 0x000ee2000c1e1500 */
[----:B------:R-:W-:Y:S01]  /*32e0*/  IMAD.MOV.U32 R25, RZ, RZ, RZ ;  /* 0x000000ffff197224 */ /* 0x000fe200078e00ff */
[----:B---3--:R0:W3:Y:S01]  /*32f0*/  I2F.S16 R24, R4 ;  /* 0x0000000400187306 */ /* 0x0080e20000101400 */
[----:B------:R-:W-:Y:S05]  /*3300*/  BRA `(.L_x_17622) ;  /* 0x00000cc000007947 */ /* 0x000fea0003800000 */
.L_x_17624:
        /* <DEDUP_REMOVED lines=9> */
.L_x_17631:
[----:B------:R-:W3:Y:S01]  /*33a0*/  LDG.E.U16 R4, [R4.64] ;  /* 0x0000002404047981 */ /* 0x000ee2000c1e1500 */
[----:B------:R-:W-:Y:S01]  /*33b0*/  IMAD.MOV.U32 R25, RZ, RZ, RZ ;  /* 0x000000ffff197224 */ /* 0x000fe200078e00ff */
[----:B---3--:R-:W-:Y:S01]  /*33c0*/  HADD2.F32 R24, -RZ, R4.H0_H0 ;  /* 0x20000004ff187230 */ /* 0x008fe20000004100 */
[----:B------:R-:W-:Y:S05]  /*33d0*/  BRA `(.L_x_17622) ;  /* 0x00000bf000007947 */ /* 0x000fea0003800000 */
.L_x_17630:
        /* <DEDUP_REMOVED lines=8> */
.L_x_17633:
[----:B------:R-:W3:Y:S02]  /*3460*/  LDG.E R4, [R4.64] ;  /* 0x0000002404047981 */ /* 0x000ee4000c1e1900 */
[--C-:B---3--:R-:W-:Y:S02]  /*3470*/  HADD2.F32 R25, -RZ, R4.reuse.H1_H1 ;  /* 0x30000004ff197230 */ /* 0x108fe40000004100 */
[----:B------:R-:W-:Y:S01]  /*3480*/  HADD2.F32 R24, -RZ, R4.H0_H0 ;  /* 0x20000004ff187230 */ /* 0x000fe20000004100 */
[----:B------:R-:W-:Y:S05]  /*3490*/  BRA `(.L_x_17622) ;  /* 0x00000b3000007947 */ /* 0x000fea0003800000 */
.L_x_17632:
[----:B------:R-:W3:Y:S01]  /*34a0*/  LDG.E.64 R4, [R4.64] ;  /* 0x0000002404047981 */ /* 0x000ee2000c1e1b00 */
[----:B------:R-:W-:Y:S01]  /*34b0*/  IMAD.MOV.U32 R25, RZ, RZ, RZ ;  /* 0x000000ffff197224 */ /* 0x000fe200078e00ff */
[----:B---3--:R-:W0:Y:S01]  /*34c0*/  F2F.F32.F64 R24, R4 ;  /* 0x0000000400187310 */ /* 0x008e220000301000 */
[----:B------:R-:W0:-:S14]  /*34d0*/  DSETP.GEU.AND P0, PT, |R4|, c[0x2][0x0], PT ;  /* 0x008000000400762a */ /* 0x000e1c0003f0e200 */
[----:B0-----:R-:W-:Y:S01]  /*34e0*/  @!P0 FMUL R24, R24, 1.175494350822287508e-38 ;  /* 0x0080000018188820 */ /* 0x001fe20000400000 */
[----:B------:R-:W-:Y:S05]  /*34f0*/  BRA `(.L_x_17622) ;  /* 0x00000ad000007947 */ /* 0x000fea0003800000 */
.L_x_17623:
        /* <DEDUP_REMOVED lines=11> */
[----:B------:R-:W-:Y:S01]  /*35b0*/  FSEL R24, RZ, 1, !P0 ;  /* 0x3f800000ff187808 */ /* 0x000fe20004000000 */
[----:B------:R-:W-:Y:S05]  /*35c0*/  BRA `(.L_x_17622) ;  /* 0x00000a0000007947 */ /* 0x000fea0003800000 */
.L_x_17636:
[----:B------:R-:W3:Y:S02]  /*35d0*/  LDG.E.128 R4, [R4.64] ;  /* 0x0000002404047981 */ /* 0x000ee4000c1e1d00 */
[----:B---3--:R-:W0:Y:S01]  /*35e0*/  F2F.F32.F64 R25, R6 ;  /* 0x0000000600197310 */ /* 0x008e220000301000 */
[----:B------:R-:W0:-:S04]  /*35f0*/  DSETP.GEU.AND P0, PT, |R6|, c[0x2][0x0], PT ;  /* 0x008000000600762a */ /* 0x000e080003f0e200 */
[----:B------:R-:W3:-:S03]  /*3600*/  DSETP.GEU.AND P1, PT, |R4|, c[0x2][0x0], PT ;  /* 0x008000000400762a */ /* 0x000ec60003f2e200 */
[----:B------:R-:W3:Y:S07]  /*3610*/  F2F.F32.F64 R24, R4 ;  /* 0x0000000400187310 */ /* 0x000eee0000301000 */
[----:B0-----:R-:W-:-:S04]  /*3620*/  @!P0 FMUL R25, R25, 1.175494350822287508e-38 ;  /* 0x0080000019198820 */ /* 0x001fc80000400000 */
[----:B---3--:R-:W-:Y:S01]  /*3630*/  @!P1 FMUL R24, R24, 1.175494350822287508e-38 ;  /* 0x0080000018189820 */ /* 0x008fe20000400000 */
[----:B------:R-:W-:Y:S05]  /*3640*/  BRA `(.L_x_17622) ;  /* 0x0000098000007947 */ /* 0x000fea0003800000 */
.L_x_17635:
        /* <DEDUP_REMOVED lines=8> */
[----:B------:R-:W-:Y:S02]  /*36d0*/  IMAD.MOV.U32 R25, RZ, RZ, RZ ;  /* 0x000000ffff197224 */ /* 0x000fe400078e00ff */
        /* <DEDUP_REMOVED lines=18> */
.L_x_17638:
[----:B------:R-:W3:Y:S01]  /*3800*/  LDG.E.U8 R4, [R4.64] ;  /* 0x0000002404047981 */ /* 0x000ee2000c1e1100 */
[----:B------:R-:W-:Y:S02]  /*3810*/  IMAD.MOV.U32 R25, RZ, RZ, RZ ;  /* 0x000000ffff197224 */ /* 0x000fe400078e00ff */
        /* <DEDUP_REMOVED lines=12> */
.L_x_17637:
[----:B------:R-:W3:Y:S01]  /*38e0*/  LDG.E.U16 R4, [R4.64] ;  /* 0x0000002404047981 */ /* 0x000ee2000c1e1500 */
[----:B------:R-:W-:Y:S01]  /*38f0*/  IMAD.MOV.U32 R25, RZ, RZ, RZ ;  /* 0x000000ffff197224 */ /* 0x000fe200078e00ff */
[----:B---3--:R-:W-:Y:S01]  /*3900*/  PRMT R24, RZ, 0x5410, R4 ;  /* 0x00005410ff187816 */ /* 0x008fe20000000004 */
[----:B------:R-:W-:Y:S05]  /*3910*/  BRA `(.L_x_17622) ;  /* 0x000006b000007947 */ /* 0x000fea0003800000 */
.L_x_17634:
        /* <DEDUP_REMOVED lines=8> */
[----:B------:R-:W3:Y:S01]  /*39a0*/  LDG.E.U16 R4, [R4.64] ;  /* 0x0000002404047981 */ /* 0x000ee2000c1e1500 */
[----:B------:R-:W-:Y:S01]  /*39b0*/  IMAD.MOV.U32 R25, RZ, RZ, RZ ;  /* 0x000000ffff197224 */ /* 0x000fe200078e00ff */
[----:B---3--:R0:W3:Y:S01]  /*39c0*/  I2F.U16 R24, R4 ;  /* 0x0000000400187306 */ /* 0x0080e20000101000 */
[----:B------:R-:W-:Y:S05]  /*39d0*/  BRA `(.L_x_17622) ;  /* 0x000005f000007947 */ /* 0x000fea0003800000 */
.L_x_17641:
[----:B------:R-:W3:Y:S01]  /*39e0*/  LDG.E.U8 R3, [R4.64] ;  /* 0x0000002404037981 */ /* 0x000ee2000c1e1100 */
[----:B------:R-:W-:Y:S01]  /*39f0*/  CS2R R24, SRZ ;  /* 0x0000000000187805 */ /* 0x000fe2000001ff00 */
        /* <DEDUP_REMOVED lines=18> */
.L_x_17643:
[----:B------:R-:W-:Y:S05]  /*3b20*/  BSYNC B0 ;  /* 0x0000000000007941 */ /* 0x000fea0003800000 */
.L_x_17642:
[----:B------:R-:W-:Y:S01]  /*3b30*/  IMAD.SHL.U32 R3, R3, 0x100000, RZ ;  /* 0x0010000003037824 */ /* 0x000fe200078e00ff */
[----:B------:R-:W-:-:S04]  /*3b40*/  LEA R5, R0, 0x3b800000, 0x17 ;  /* 0x3b80000000057811 */ /* 0x000fc800078eb8ff */
[----:B------:R-:W-:Y:S01]  /*3b50*/  LOP3.LUT R24, R5, R3, R24, 0xfe, !PT ;  /* 0x0000000305187212 */ /* 0x000fe200078efe18 */
[----:B------:R-:W-:Y:S05]  /*3b60*/  BRA `(.L_x_17622) ;  /* 0x0000046000007947 */ /* 0x000fea0003800000 */
.L_x_17640:
        /* <DEDUP_REMOVED lines=20> */
.L_x_17645:
[----:B------:R-:W-:Y:S05]  /*3cb0*/  BSYNC B0 ;  /* 0x0000000000007941 */ /* 0x000fea0003800000 */
.L_x_17644:
[----:B------:R-:W-:Y:S01]  /*3cc0*/  IMAD.SHL.U32 R3, R3, 0x200000, RZ ;  /* 0x0020000003037824 */ /* 0x000fe200078e00ff */
[----:B------:R-:W-:-:S04]  /*3cd0*/  LEA R5, R0, 0x37800000, 0x17 ;  /* 0x3780000000057811 */ /* 0x000fc800078eb8ff */
[----:B------:R-:W-:Y:S01]  /*3ce0*/  LOP3.LUT R24, R5, R3, R24, 0xfe, !PT ;  /* 0x0000000305187212 */ /* 0x000fe200078efe18 */
[----:B------:R-:W-:Y:S05]  /*3cf0*/  BRA `(.L_x_17622) ;  /* 0x000002d000007947 */ /* 0x000fea0003800000 */
.L_x_17639:
        /* <DEDUP_REMOVED lines=14> */
.L_x_17649:
[----:B------:R-:W-:Y:S05]  /*3de0*/  BSYNC B0 ;  /* 0x0000000000007941 */ /* 0x000fea0003800000 */
.L_x_17648:
[----:B------:R-:W-:Y:S01]  /*3df0*/  IMAD.MOV.U32 R25, RZ, RZ, RZ ;  /* 0x000000ffff197224 */ /* 0x000fe200078e00ff */
[----:B------:R-:W-:Y:S05]  /*3e00*/  BRA `(.L_x_17622) ;  /* 0x000001c000007947 */ /* 0x000fea0003800000 */
.L_x_17627:
        /* <DEDUP_REMOVED lines=19> */
[----:B------:R-:W-:Y:S01]  /*3f40*/  CS2R R24, SRZ ;  /* 0x0000000000187805 */ /* 0x000fe2000001ff00 */
[----:B------:R-:W-:Y:S05]  /*3f50*/  BRA `(.L_x_17622) ;  /* 0x0000007000007947 */ /* 0x000fea0003800000 */
.L_x_17647:
[----:B------:R-:W3:Y:S01]  /*3f60*/  LDG.E.64 R4, [R4.64] ;  /* 0x0000002404047981 */ /* 0x000ee2000c1e1b00 */
[----:B------:R-:W-:Y:S01]  /*3f70*/  IMAD.MOV.U32 R25, RZ, RZ, RZ ;  /* 0x000000ffff197224 */ /* 0x000fe200078e00ff */
[----:B---3--:R0:W3:Y:S01]  /*3f80*/  I2F.U64 R24, R4 ;  /* 0x0000000400187312 */ /* 0x0080e20000301000 */
[----:B------:R-:W-:Y:S05]  /*3f90*/  BRA `(.L_x_17622) ;  /* 0x0000003000007947 */ /* 0x000fea0003800000 */
.L_x_17646:
[----:B------:R-:W3:Y:S01]  /*3fa0*/  LDG.E R4, [R4.64] ;  /* 0x0000002404047981 */ /* 0x000ee2000c1e1900 */
[----:B------:R-:W-:Y:S01]  /*3fb0*/  IMAD.MOV.U32 R25, RZ, RZ, RZ ;  /* 0x000000ffff197224 */ /* 0x000fe200078e00ff */
[----:B---3--:R0:W3:Y:S06]  /*3fc0*/  I2F.U32 R24, R4 ;  /* 0x0000000400187306 */ /* 0x0080ec0000201000 */
.L_x_17622:
[----:B------:R-:W-:Y:S05]  /*3fd0*/  BSYNC B6 ;  /* 0x0000000000067941 */ /* 0x000fea0003800000 */
.L_x_17621:
[----:B0-----:R-:W0:Y:S01]  /*3fe0*/  S2R R5, SR_TID.X ;  /* 0x0000000000057919 */ /* 0x001e220000002100 */
[----:B-----5:R-:W-:Y:S01]  /*3ff0*/  FSETP.NEU.FTZ.AND P4, PT, R18, RZ, PT ;  /* 0x000000ff1200720b */ /* 0x020fe20003f9d000 */
[----:B------:R-:W-:Y:S01]  /*4000*/  BSSY B6, `(.L_x_17650) ;  /* 0x0000101000067945 */ /* 0x000fe20003800000 */
[----:B------:R-:W4:Y:S01]  /*4010*/  LDC.U8 R18, c[0x0][0x184] ;  /* 0x00006100ff127b82 */ /* 0x000f220000000000 */
[----:B------:R-:W-:-:S02]  /*4020*/  FSETP.NEU.FTZ.AND P0, PT, R17, RZ, PT ;  /* 0x000000ff1100720b */ /* 0x000fc40003f1d000 */
[----:B--2---:R-:W-:Y:S02]  /*4030*/  FSETP.NEU.FTZ.AND P1, PT, R16, RZ, PT ;  /* 0x000000ff1000720b */ /* 0x004fe40003f3d000 */
[----:B------:R-:W-:Y:S02]  /*4040*/  FSETP.NEU.FTZ.AND P3, PT, R19, RZ, PT ;  /* 0x000000ff1300720b */ /* 0x000fe40003f7d000 */
[----:B------:R-:W-:Y:S02]  /*4050*/  PLOP3.LUT P0, PT, P0, P1, PT, 0x2, 0x0 ;  /* 0x000000000000781c */ /* 0x000fe40000702072 */
[----:B------:R-:W-:Y:S02]  /*4060*/  PLOP3.LUT P3, PT, P3, P4, PT, 0x2, 0x0 ;  /* 0x000000000000781c */ /* 0x000fe40001f68072 */
[----:B------:R-:W-:Y:S02]  /*4070*/  FSETP.NEU.FTZ.AND P5, PT, R23, RZ, PT ;  /* 0x000000ff1700720b */ /* 0x000fe40003fbd000 */
[----:B-1----:R-:W-:-:S02]  /*4080*/  FSETP.NEU.FTZ.AND P6, PT, R22, RZ, PT ;  /* 0x000000ff1600720b */ /* 0x002fc40003fdd000 */
[----:B------:R-:W-:Y:S02]  /*4090*/  FSETP.NEU.FTZ.AND P2, PT, R25, RZ, PT ;  /* 0x000000ff1900720b */ /* 0x000fe40003f5d000 */
[----:B---3--:R-:W-:Y:S02]  /*40a0*/  FSETP.NEU.FTZ.AND P4, PT, R24, RZ, PT ;  /* 0x000000ff1800720b */ /* 0x008fe40003f9d000 */
[----:B------:R-:W-:Y:S02]  /*40b0*/  PLOP3.LUT P5, PT, P5, P6, PT, 0x2, 0x0 ;  /* 0x000000000000781c */ /* 0x000fe40002fac072 */
[----:B0-----:R-:W-:Y:S01]  /*40c0*/  ISETP.GE.AND P1, PT, R5, R26, PT ;  /* 0x0000001a0500720c */ /* 0x001fe20003f26270 */
[----:B------:R-:W-:Y:S01]  /*40d0*/  IMAD.MOV.U32 R17, RZ, RZ, R5 ;  /* 0x000000ffff117224 */ /* 0x000fe200078e0005 */
[----:B------:R-:W-:Y:S02]  /*40e0*/  PLOP3.LUT P2, PT, P2, P4, PT, 0x2, 0x0 ;  /* 0x000000000000781c */ /* 0x000fe40001748072 */
[----:B------:R-:W-:-:S02]  /*40f0*/  SEL R3, RZ, 0x1, !P3 ;  /* 0x00000001ff037807 */ /* 0x000fc40005800000 */
[----:B------:R-:W-:Y:S02]  /*4100*/  SEL R24, RZ, 0x1, !P5 ;  /* 0x00000001ff187807 */ /* 0x000fe40006800000 */
[----:B------:R-:W-:Y:S02]  /*4110*/  SEL R16, RZ, 0x1, !P0 ;  /* 0x00000001ff107807 */ /* 0x000fe40004000000 */
[----:B------:R-:W-:-:S03]  /*4120*/  SEL R22, RZ, 0x1, !P2 ;  /* 0x00000001ff167807 */ /* 0x000fc60005000000 */
[----:B------:R-:W-:Y:S05]  /*4130*/  @P1 BRA `(.L_x_17651) ;  /* 0x00000ed000001947 */ /* 0x000fea0003800000 */
[----:B----4-:R-:W-:Y:S01]  /*4140*/  IMAD R0, R2, 0x200, R5 ;  /* 0x0000020002007824 */ /* 0x010fe200078e0205 */
        /* <DEDUP_REMOVED lines=18> */
.L_x_17655:
[----:B------:R0:W-:Y:S01]  /*4270*/  STG.E.U8 [R8.64], R3 ;  /* 0x0000000308007986 */ /* 0x0001e2000c101124 */
[----:B------:R-:W-:Y:S05]  /*4280*/  BRA `(.L_x_17651) ;  /* 0x00000d8000007947 */ /* 0x000fea0003800000 */
.L_x_17654:
        /* <DEDUP_REMOVED lines=10> */
.L_x_17658:
[----:B------:R0:W-:Y:S01]  /*4330*/  STG.E [R8.64], R3 ;  /* 0x0000000308007986 */ /* 0x0001e2000c101924 */
[----:B------:R-:W-:Y:S05]  /*4340*/  BRA `(.L_x_17651) ;  /* 0x00000cc000007947 */ /* 0x000fea0003800000 */
.L_x_17657:
[----:B------:R0:W-:Y:S01]  /*4350*/  STG.E.U16 [R8.64], R3 ;  /* 0x0000000308007986 */ /* 0x0001e2000c101524 */
[----:B------:R-:W-:Y:S05]  /*4360*/  BRA `(.L_x_17651) ;  /* 0x00000ca000007947 */ /* 0x000fea0003800000 */
.L_x_17653:
        /* <DEDUP_REMOVED lines=9> */
.L_x_17660:
[----:B------:R-:W0:Y:S02]  /*4400*/  I2F.S16 R0, R3 ;  /* 0x0000000300007306 */ /* 0x000e240000101400 */
[----:B0-----:R-:W-:-:S05]  /*4410*/  F2FP.PACK_AB R0, RZ, R0 ;  /* 0x00000000ff00723e */ /* 0x001fca00000000ff */
[----:B------:R0:W-:Y:S01]  /*4420*/  STG.E.U16 [R8.64], R0 ;  /* 0x0000000008007986 */ /* 0x0001e2000c101524 */
[----:B------:R-:W-:Y:S05]  /*4430*/  BRA `(.L_x_17651) ;  /* 0x00000bd000007947 */ /* 0x000fea0003800000 */
.L_x_17659:
        /* <DEDUP_REMOVED lines=10> */
.L_x_17662:
[----:B------:R-:W0:Y:S02]  /*44e0*/  I2F.S16 R3, R3 ;  /* 0x0000000300037306 */ /* 0x000e240000101400 */
[----:B0-----:R-:W-:-:S04]  /*44f0*/  F2FP.PACK_AB R3, RZ, R3 ;  /* 0x00000003ff03723e */ /* 0x001fc800000000ff */
[----:B------:R-:W-:-:S05]  /*4500*/  PRMT R3, R3, 0x5410, RZ ;  /* 0x0000541003037816 */ /* 0x000fca00000000ff */
[----:B------:R0:W-:Y:S01]  /*4510*/  STG.E [R8.64], R3 ;  /* 0x0000000308007986 */ /* 0x0001e2000c101924 */
[----:B------:R-:W-:Y:S05]  /*4520*/  BRA `(.L_x_17651) ;  /* 0x00000ae000007947 */ /* 0x000fea0003800000 */
.L_x_17661:
[----:B------:R-:W0:Y:S02]  /*4530*/  I2F.F64.S16 R4, R3 ;  /* 0x0000000300047312 */ /* 0x000e240000101c00 */
[----:B0-----:R0:W-:Y:S01]  /*4540*/  STG.E.64 [R8.64], R4 ;  /* 0x0000000408007986 */ /* 0x0011e2000c101b24 */
[----:B------:R-:W-:Y:S05]  /*4550*/  BRA `(.L_x_17651) ;  /* 0x00000ab000007947 */ /* 0x000fea0003800000 */
.L_x_17652:
        /* <DEDUP_REMOVED lines=10> */
.L_x_17665:
[----:B------:R-:W0:Y:S01]  /*4600*/  I2F.F64.S16 R4, R3 ;  /* 0x0000000300047312 */ /* 0x000e220000101c00 */
[----:B------:R-:W-:-:S05]  /*4610*/  CS2R R6, SRZ ;  /* 0x0000000000067805 */ /* 0x000fca000001ff00 */
[----:B0-----:R0:W-:Y:S01]  /*4620*/  STG.E.128 [R8.64], R4 ;  /* 0x0000000408007986 */ /* 0x0011e2000c101d24 */
[----:B------:R-:W-:Y:S05]  /*4630*/  BRA `(.L_x_17651) ;  /* 0x000009d000007947 */ /* 0x000fea0003800000 */
.L_x_17664:
        /* <DEDUP_REMOVED lines=21> */
.L_x_17669:
[----:B------:R-:W-:Y:S05]  /*4790*/  BSYNC B0 ;  /* 0x0000000000007941 */ /* 0x000fea0003800000 */
.L_x_17668:
[----:B------:R-:W-:-:S05]  /*47a0*/  LOP3.LUT R5, R0, R5, RZ, 0xfc, !PT ;  /* 0x0000000500057212 */ /* 0x000fca00078efcff */
[----:B------:R0:W-:Y:S01]  /*47b0*/  STG.E.U8 [R8.64], R5 ;  /* 0x0000000508007986 */ /* 0x0001e2000c101124 */
[----:B------:R-:W-:Y:S05]  /*47c0*/  BRA `(.L_x_17651) ;  /* 0x0000084000007947 */ /* 0x000fea0003800000 */
.L_x_17667:
        /* <DEDUP_REMOVED lines=13> */
.L_x_17671:
[----:B------:R-:W-:Y:S01]  /*48a0*/  IMAD.MOV.U32 R0, RZ, RZ, 0x7f ;  /* 0x0000007fff007424 */ /* 0x000fe200078e00ff */
[----:B------:R-:W-:-:S04]  /*48b0*/  ISETP.GT.U32.AND P0, PT, R4, 0x7f800000, PT ;  /* 0x7f8000000400780c */ /* 0x000fc80003f04070 */
[----:B------:R-:W-:-:S04]  /*48c0*/  SEL R0, R0, 0x7c, P0 ;  /* 0x0000007c00007807 */ /* 0x000fc80000000000 */
.L_x_17672:
[----:B------:R-:W-:Y:S05]  /*48d0*/  BSYNC B0 ;  /* 0x0000000000007941 */ /* 0x000fea0003800000 */
.L_x_17670:
[----:B------:R-:W-:-:S04]  /*48e0*/  LOP3.LUT R3, R5, 0x80000000, RZ, 0xc0, !PT ;  /* 0x8000000005037812 */ /* 0x000fc800078ec0ff */
[----:B------:R-:W-:-:S04]  /*48f0*/  SHF.R.U32.HI R3, RZ, 0x18, R3 ;  /* 0x00000018ff037819 */ /* 0x000fc80000011603 */
[----:B------:R-:W-:-:S05]  /*4900*/  LOP3.LUT R3, R0, R3, RZ, 0xfc, !PT ;  /* 0x0000000300037212 */ /* 0x000fca00078efcff */
[----:B------:R0:W-:Y:S01]  /*4910*/  STG.E.U8 [R8.64], R3 ;  /* 0x0000000308007986 */ /* 0x0001e2000c101124 */
[----:B------:R-:W-:Y:S05]  /*4920*/  BRA `(.L_x_17651) ;  /* 0x000006e000007947 */ /* 0x000fea0003800000 */
.L_x_17666:
[----:B------:R-:W0:Y:S02]  /*4930*/  I2F.S16 R0, R3 ;  /* 0x0000000300007306 */ /* 0x000e240000101400 */
[----:B0-----:R-:W-:-:S05]  /*4940*/  F2FP.BF16.PACK_AB R0, RZ, R0 ;  /* 0x00000000ff00723e */ /* 0x001fca00000010ff */
[----:B------:R0:W-:Y:S01]  /*4950*/  STG.E.U16 [R8.64], R0 ;  /* 0x0000000008007986 */ /* 0x0001e2000c101524 */
[----:B------:R-:W-:Y:S05]  /*4960*/  BRA `(.L_x_17651) ;  /* 0x000006a000007947 */ /* 0x000fea0003800000 */
.L_x_17663:
        /* <DEDUP_REMOVED lines=10> */
.L_x_17675:
        /* <DEDUP_REMOVED lines=17> */
.L_x_17678:
[----:B------:R-:W-:-:S04]  /*4b20*/  LOP3.LUT R3, R3, 0x80000000, RZ, 0xc0, !PT ;  /* 0x8000000003037812 */ /* 0x000fc800078ec0ff */
[----:B------:R-:W-:-:S04]  /*4b30*/  SHF.R.U32.HI R3, RZ, 0x18, R3 ;  /* 0x00000018ff037819 */ /* 0x000fc80000011603 */
[----:B------:R-:W-:-:S04]  /*4b40*/  LOP3.LUT R0, R0, R3, RZ, 0xfc, !PT ;  /* 0x0000000300007212 */ /* 0x000fc800078efcff */
[----:B------:R-:W-:Y:S02]  /*4b50*/  PRMT R4, R0, 0x7610, R4 ;  /* 0x0000761000047816 */ /* 0x000fe40000000004 */
.L_x_17677:
[----:B------:R-:W-:Y:S05]  /*4b60*/  BSYNC B0 ;  /* 0x0000000000007941 */ /* 0x000fea0003800000 */
.L_x_17676:
[----:B------:R0:W-:Y:S01]  /*4b70*/  STG.E.U8 [R8.64], R4 ;  /* 0x0000000408007986 */ /* 0x0001e2000c101124 */
[----:B------:R-:W-:Y:S05]  /*4b80*/  BRA `(.L_x_17651) ;  /* 0x0000048000007947 */ /* 0x000fea0003800000 */
.L_x_17674:
        /* <DEDUP_REMOVED lines=17> */
.L_x_17681:
[----:B------:R-:W-:-:S04]  /*4ca0*/  LOP3.LUT R3, R3, 0x80000000, RZ, 0xc0, !PT ;  /* 0x8000000003037812 */ /* 0x000fc800078ec0ff */
[----:B------:R-:W-:-:S04]  /*4cb0*/  SHF.R.U32.HI R3, RZ, 0x18, R3 ;  /* 0x00000018ff037819 */ /* 0x000fc80000011603 */
[----:B------:R-:W-:-:S04]  /*4cc0*/  LOP3.LUT R0, R0, R3, RZ, 0xfc, !PT ;  /* 0x0000000300007212 */ /* 0x000fc800078efcff */
[----:B------:R-:W-:Y:S02]  /*4cd0*/  PRMT R4, R0, 0x7610, R4 ;  /* 0x0000761000047816 */ /* 0x000fe40000000004 */
.L_x_17680:
[----:B------:R-:W-:Y:S05]  /*4ce0*/  BSYNC B0 ;  /* 0x0000000000007941 */ /* 0x000fea0003800000 */
.L_x_17679:
[----:B------:R0:W-:Y:S01]  /*4cf0*/  STG.E.U8 [R8.64], R4 ;  /* 0x0000000408007986 */ /* 0x0001e2000c101124 */
[----:B------:R-:W-:Y:S05]  /*4d00*/  BRA `(.L_x_17651) ;  /* 0x0000030000007947 */ /* 0x000fea0003800000 */
.L_x_17673:
        /* <DEDUP_REMOVED lines=23> */
.L_x_17656:
        /* <DEDUP_REMOVED lines=20> */
.L_x_17683:
[----:B------:R-:W-:Y:S02]  /*4fc0*/  IMAD.MOV.U32 R4, RZ, RZ, R3 ;  /* 0x000000ffff047224 */ /* 0x000fe400078e0003 */
[----:B------:R-:W-:-:S05]  /*4fd0*/  IMAD.MOV.U32 R5, RZ, RZ, RZ ;  /* 0x000000ffff057224 */ /* 0x000fca00078e00ff */
[----:B------:R0:W-:Y:S01]  /*4fe0*/  STG.E.64 [R8.64], R4 ;  /* 0x0000000408007986 */ /* 0x0001e2000c101b24 */
[----:B------:R-:W-:Y:S05]  /*4ff0*/  BRA `(.L_x_17651) ;  /* 0x0000001000007947 */ /* 0x000fea0003800000 */
.L_x_17682:
[----:B------:R0:W-:Y:S02]  /*5000*/  STG.E [R8.64], R3 ;  /* 0x0000000308007986 */ /* 0x0001e4000c101924 */
.L_x_17651:
[----:B----4-:R-:W-:Y:S05]  /*5010*/  BSYNC B6 ;  /* 0x0000000000067941 */ /* 0x010fea0003800000 */
.L_x_17650:
        /* <DEDUP_REMOVED lines=21> */
.L_x_17689:
[----:B------:R0:W-:Y:S01]  /*5170*/  STG.E.U8 [R8.64], R24 ;  /* 0x0000001808007986 */ /* 0x0001e2000c101124 */
[----:B------:R-:W-:Y:S05]  /*5180*/  BRA `(.L_x_17691) ;  /* 0x00000d5000007947 */ /* 0x000fea0003800000 */
.L_x_17688:
        /* <DEDUP_REMOVED lines=9> */
.L_x_17693:
[----:B------:R0:W-:Y:S01]  /*5220*/  STG.E [R8.64], R24 ;  /* 0x0000001808007986 */ /* 0x0001e2000c101924 */
[----:B------:R-:W-:Y:S05]  /*5230*/  BRA `(.L_x_17691) ;  /* 0x00000ca000007947 */ /* 0x000fea0003800000 */
.L_x_17692:
[----:B------:R0:W-:Y:S01]  /*5240*/  STG.E.U16 [R8.64], R24 ;  /* 0x0000001808007986 */ /* 0x0001e2000c101524 */
[----:B------:R-:W-:Y:S05]  /*5250*/  BRA `(.L_x_17691) ;  /* 0x00000c8000007947 */ /* 0x000fea0003800000 */
.L_x_17687:
        /* <DEDUP_REMOVED lines=9> */
.L_x_17695:
[----:B------:R-:W0:Y:S02]  /*52f0*/  I2F.S16 R0, R24 ;  /* 0x0000001800007306 */ /* 0x000e240000101400 */
[----:B0-----:R-:W-:-:S05]  /*5300*/  F2FP.PACK_AB R0, RZ, R0 ;  /* 0x00000000ff00723e */ /* 0x001fca00000000ff */
[----:B------:R0:W-:Y:S01]  /*5310*/  STG.E.U16 [R8.64], R0 ;  /* 0x0000000008007986 */ /* 0x0001e2000c101524 */
[----:B------:R-:W-:Y:S05]  /*5320*/  BRA `(.L_x_17691) ;  /* 0x00000bb000007947 */ /* 0x000fea0003800000 */
.L_x_17694:
        /* <DEDUP_REMOVED lines=10> */
.L_x_17697:
[----:B------:R-:W0:Y:S02]  /*53d0*/  I2F.S16 R24, R24 ;  /* 0x0000001800187306 */ /* 0x000e240000101400 */
[----:B0-----:R-:W-:-:S04]  /*53e0*/  F2FP.PACK_AB R3, RZ, R24 ;  /* 0x00000018ff03723e */ /* 0x001fc800000000ff */
[----:B------:R-:W-:-:S05]  /*53f0*/  PRMT R3, R3, 0x5410, RZ ;  /* 0x0000541003037816 */ /* 0x000fca00000000ff */
[----:B------:R0:W-:Y:S01]  /*5400*/  STG.E [R8.64], R3 ;  /* 0x0000000308007986 */ /* 0x0001e2000c101924 */
[----:B------:R-:W-:Y:S05]  /*5410*/  BRA `(.L_x_17691) ;  /* 0x00000ac000007947 */ /* 0x000fea0003800000 */
.L_x_17696:
[----:B------:R-:W0:Y:S02]  /*5420*/  I2F.F64.S16 R24, R24 ;  /* 0x0000001800187312 */ /* 0x000e240000101c00 */
[----:B0-----:R0:W-:Y:S01]  /*5430*/  STG.E.64 [R8.64], R24 ;  /* 0x0000001808007986 */ /* 0x0011e2000c101b24 */
[----:B------:R-:W-:Y:S05]  /*5440*/  BRA `(.L_x_17691) ;  /* 0x00000a9000007947 */ /* 0x000fea0003800000 */
.L_x_17686:
        /* <DEDUP_REMOVED lines=10> */
.L_x_17700:
[----:B------:R-:W0:Y:S01]  /*54f0*/  I2F.F64.S16 R4, R24 ;  /* 0x0000001800047312 */ /* 0x000e220000101c00 */
[----:B------:R-:W-:-:S05]  /*5500*/  CS2R R6, SRZ ;  /* 0x0000000000067805 */ /* 0x000fca000001ff00 */
[----:B0-----:R0:W-:Y:S01]  /*5510*/  STG.E.128 [R8.64], R4 ;  /* 0x0000000408007986 */ /* 0x0011e2000c101d24 */
[----:B------:R-:W-:Y:S05]  /*5520*/  BRA `(.L_x_17691) ;  /* 0x000009b000007947 */ /* 0x000fea0003800000 */
.L_x_17699:
        /* <DEDUP_REMOVED lines=21> */
.L_x_17704:
[----:B------:R-:W-:Y:S05]  /*5680*/  BSYNC B0 ;  /* 0x0000000000007941 */ /* 0x000fea0003800000 */
.L_x_17703:
[----:B------:R-:W-:-:S05]  /*5690*/  LOP3.LUT R5, R0, R5, RZ, 0xfc, !PT ;  /* 0x0000000500057212 */ /* 0x000fca00078efcff */
[----:B------:R0:W-:Y:S01]  /*56a0*/  STG.E.U8 [R8.64], R5 ;  /* 0x0000000508007986 */ /* 0x0001e2000c101124 */
[----:B------:R-:W-:Y:S05]  /*56b0*/  BRA `(.L_x_17691) ;  /* 0x0000082000007947 */ /* 0x000fea0003800000 */
.L_x_17702:
        /* <DEDUP_REMOVED lines=13> */
.L_x_17706:
[----:B------:R-:W-:Y:S01]  /*5790*/  IMAD.MOV.U32 R0, RZ, RZ, 0x7f ;  /* 0x0000007fff007424 */ /* 0x000fe200078e00ff */
[----:B------:R-:W-:-:S04]  /*57a0*/  ISETP.GT.U32.AND P0, PT, R3, 0x7f800000, PT ;  /* 0x7f8000000300780c */ /* 0x000fc80003f04070 */
[----:B------:R-:W-:-:S04]  /*57b0*/  SEL R0, R0, 0x7c, P0 ;  /* 0x0000007c00007807 */ /* 0x000fc80000000000 */
.L_x_17707:
[----:B------:R-:W-:Y:S05]  /*57c0*/  BSYNC B0 ;  /* 0x0000000000007941 */ /* 0x000fea0003800000 */
.L_x_17705:
[----:B------:R-:W-:-:S04]  /*57d0*/  LOP3.LUT R3, R5, 0x80000000, RZ, 0xc0, !PT ;  /* 0x8000000005037812 */ /* 0x000fc800078ec0ff */
[----:B------:R-:W-:-:S04]  /*57e0*/  SHF.R.U32.HI R3, RZ, 0x18, R3 ;  /* 0x00000018ff037819 */ /* 0x000fc80000011603 */
[----:B------:R-:W-:-:S05]  /*57f0*/  LOP3.LUT R3, R0, R3, RZ, 0xfc, !PT ;  /* 0x0000000300037212 */ /* 0x000fca00078efcff */
[----:B------:R0:W-:Y:S01]  /*5800*/  STG.E.U8 [R8.64], R3 ;  /* 0x0000000308007986 */ /* 0x0001e2000c101124 */
[----:B------:R-:W-:Y:S05]  /*5810*/  BRA `(.L_x_17691) ;  /* 0x000006c000007947 */ /* 0x000fea0003800000 */
.L_x_17701:
[----:B------:R-:W0:Y:S02]  /*5820*/  I2F.S16 R0, R24 ;  /* 0x0000001800007306 */ /* 0x000e240000101400 */
[----:B0-----:R-:W-:-:S05]  /*5830*/  F2FP.BF16.PACK_AB R0, RZ, R0 ;  /* 0x00000000ff00723e */ /* 0x001fca00000010ff */
[----:B------:R0:W-:Y:S01]  /*5840*/  STG.E.U16 [R8.64], R0 ;  /* 0x0000000008007986 */ /* 0x0001e2000c101524 */
[----:B------:R-:W-:Y:S05]  /*5850*/  BRA `(.L_x_17691) ;  /* 0x0000068000007947 */ /* 0x000fea0003800000 */
.L_x_17698:
        /* <DEDUP_REMOVED lines=10> */
.L_x_17710:
        /* <DEDUP_REMOVED lines=17> */
.L_x_17713:
[----:B------:R-:W-:-:S04]  /*5a10*/  LOP3.LUT R3, R5, 0x80000000, RZ, 0xc0, !PT ;  /* 0x8000000005037812 */ /* 0x000fc800078ec0ff */
[----:B------:R-:W-:-:S04]  /*5a20*/  SHF.R.U32.HI R3, RZ, 0x18, R3 ;  /* 0x00000018ff037819 */ /* 0x000fc80000011603 */
[----:B------:R-:W-:-:S04]  /*5a30*/  LOP3.LUT R0, R0, R3, RZ, 0xfc, !PT ;  /* 0x0000000300007212 */ /* 0x000fc800078efcff */
[----:B------:R-:W-:Y:S02]  /*5a40*/  PRMT R4, R0, 0x7610, R4 ;  /* 0x0000761000047816 */ /* 0x000fe40000000004 */
.L_x_17712:
[----:B------:R-:W-:Y:S05]  /*5a50*/  BSYNC B0 ;  /* 0x0000000000007941 */ /* 0x000fea0003800000 */
.L_x_17711:
[----:B------:R0:W-:Y:S01]  /*5a60*/  STG.E.U8 [R8.64], R4 ;  /* 0x0000000408007986 */ /* 0x0001e2000c101124 */
[----:B------:R-:W-:Y:S05]  /*5a70*/  BRA `(.L_x_17691) ;  /* 0x0000046000007947 */ /* 0x000fea0003800000 */
.L_x_17709:
        /* <DEDUP_REMOVED lines=17> */
.L_x_17716:
[----:B------:R-:W-:-:S04]  /*5b90*/  LOP3.LUT R3, R5, 0x80000000, RZ, 0xc0, !PT ;  /* 0x8000000005037812 */ /* 0x000fc800078ec0ff */
[----:B------:R-:W-:-:S04]  /*5ba0*/  SHF.R.U32.HI R3, RZ, 0x18, R3 ;  /* 0x00000018ff037819 */ /* 0x000fc80000011603 */
[----:B------:R-:W-:-:S04]  /*5bb0*/  LOP3.LUT R0, R0, R3, RZ, 0xfc, !PT ;  /* 0x0000000300007212 */ /* 0x000fc800078efcff */
[----:B------:R-:W-:Y:S02]  /*5bc0*/  PRMT R4, R0, 0x7610, R4 ;  /* 0x0000761000047816 */ /* 0x000fe40000000004 */
.L_x_17715:
[----:B------:R-:W-:Y:S05]  /*5bd0*/  BSYNC B0 ;  /* 0x0000000000007941 */ /* 0x000fea0003800000 */
.L_x_17714:
[----:B------:R0:W-:Y:S01]  /*5be0*/  STG.E.U8 [R8.64], R4 ;  /* 0x0000000408007986 */ /* 0x0001e2000c101124 */
[----:B------:R-:W-:Y:S05]  /*5bf0*/  BRA `(.L_x_17691) ;  /* 0x000002e000007947 */ /* 0x000fea0003800000 */
.L_x_17708:
        /* <DEDUP_REMOVED lines=22> */
.L_x_17690:
        /* <DEDUP_REMOVED lines=20> */
.L_x_17718:
[----:B------:R-:W-:-:S05]  /*5ea0*/  IMAD.MOV.U32 R25, RZ, RZ, RZ ;  /* 0x000000ffff197224 */ /* 0x000fca00078e00ff */
[----:B------:R0:W-:Y:S01]  /*5eb0*/  STG.E.64 [R8.64], R24 ;  /* 0x0000001808007986 */ /* 0x0001e2000c101b24 */
[----:B------:R-:W-:Y:S05]  /*5ec0*/  BRA `(.L_x_17691) ;  /* 0x0000001000007947 */ /* 0x000fea0003800000 */
.L_x_17717:
[----:B------:R0:W-:Y:S02]  /*5ed0*/  STG.E [R8.64], R24 ;  /* 0x0000001808007986 */ /* 0x0001e4000c101924 */
.L_x_17691:
        /* <DEDUP_REMOVED lines=21> */
.L_x_17722:
[----:B------:R0:W-:Y:S01]  /*6030*/  STG.E.U8 [R8.64], R16 ;  /* 0x0000001008007986 */ /* 0x0001e2000c101124 */
[----:B------:R-:W-:Y:S05]  /*6040*/  BRA `(.L_x_17724) ;  /* 0x00000d7000007947 */ /* 0x000fea0003800000 */
.L_x_17721:
        /* <DEDUP_REMOVED lines=10> */
.L_x_17726:
[----:B------:R0:W-:Y:S01]  /*60f0*/  STG.E [R8.64], R16 ;  /* 0x0000001008007986 */ /* 0x0001e2000c101924 */
[----:B------:R-:W-:Y:S05]  /*6100*/  BRA `(.L_x_17724) ;  /* 0x00000cb000007947 */ /* 0x000fea0003800000 */
.L_x_17725:
[----:B------:R0:W-:Y:S01]  /*6110*/  STG.E.U16 [R8.64], R16 ;  /* 0x0000001008007986 */ /* 0x0001e2000c101524 */
[----:B------:R-:W-:Y:S05]  /*6120*/  BRA `(.L_x_17724) ;  /* 0x00000c9000007947 */ /* 0x000fea0003800000 */
.L_x_17720:
        /* <DEDUP_REMOVED lines=9> */
.L_x_17728:
[----:B------:R-:W0:Y:S02]  /*61c0*/  I2F.S16 R0, R16 ;  /* 0x0000001000007306 */ /* 0x000e240000101400 */
[----:B0-----:R-:W-:-:S05]  /*61d0*/  F2FP.PACK_AB R0, RZ, R0 ;  /* 0x00000000ff00723e */ /* 0x001fca00000000ff */
[----:B------:R0:W-:Y:S01]  /*61e0*/  STG.E.U16 [R8.64], R0 ;  /* 0x0000000008007986 */ /* 0x0001e2000c101524 */
[----:B------:R-:W-:Y:S05]  /*61f0*/  BRA `(.L_x_17724) ;  /* 0x00000bc000007947 */ /* 0x000fea0003800000 */
.L_x_17727:
        /* <DEDUP_REMOVED lines=10> */
.L_x_17730:
[----:B------:R-:W0:Y:S02]  /*62a0*/  I2F.S16 R16, R16 ;  /* 0x0000001000107306 */ /* 0x000e240000101400 */
[----:B0-----:R-:W-:-:S04]  /*62b0*/  F2FP.PACK_AB R3, RZ, R16 ;  /* 0x00000010ff03723e */ /* 0x001fc800000000ff */
[----:B------:R-:W-:-:S05]  /*62c0*/  PRMT R3, R3, 0x5410, RZ ;  /* 0x0000541003037816 */ /* 0x000fca00000000ff */
[----:B------:R0:W-:Y:S01]  /*62d0*/  STG.E [R8.64], R3 ;  /* 0x0000000308007986 */ /* 0x0001e2000c101924 */
[----:B------:R-:W-:Y:S05]  /*62e0*/  BRA `(.L_x_17724) ;  /* 0x00000ad000007947 */ /* 0x000fea0003800000 */
.L_x_17729:
[----:B------:R-:W0:Y:S02]  /*62f0*/  I2F.F64.S16 R4, R16 ;  /* 0x0000001000047312 */ /* 0x000e240000101c00 */
[----:B0-----:R0:W-:Y:S01]  /*6300*/  STG.E.64 [R8.64], R4 ;  /* 0x0000000408007986 */ /* 0x0011e2000c101b24 */
[----:B------:R-:W-:Y:S05]  /*6310*/  BRA `(.L_x_17724) ;  /* 0x00000aa000007947 */ /* 0x000fea0003800000 */
.L_x_17719:
        /* <DEDUP_REMOVED lines=10> */
.L_x_17733:
[----:B------:R-:W0:Y:S01]  /*63c0*/  I2F.F64.S16 R4, R16 ;  /* 0x0000001000047312 */ /* 0x000e220000101c00 */
[----:B------:R-:W-:-:S05]  /*63d0*/  CS2R R6, SRZ ;  /* 0x0000000000067805 */ /* 0x000fca000001ff00 */
[----:B0-----:R0:W-:Y:S01]  /*63e0*/  STG.E.128 [R8.64], R4 ;  /* 0x0000000408007986 */ /* 0x0011e2000c101d24 */
[----:B------:R-:W-:Y:S05]  /*63f0*/  BRA `(.L_x_17724) ;  /* 0x000009c000007947 */ /* 0x000fea0003800000 */
.L_x_17732:
        /* <DEDUP_REMOVED lines=21> */
.L_x_17737:
[----:B------:R-:W-:Y:S05]  /*6550*/  BSYNC B0 ;  /* 0x0000000000007941 */ /* 0x000fea0003800000 */
.L_x_17736:
[----:B------:R-:W-:-:S05]  /*6560*/  LOP3.LUT R5, R0, R5, RZ, 0xfc, !PT ;  /* 0x0000000500057212 */ /* 0x000fca00078efcff */
[----:B------:R0:W-:Y:S01]  /*6570*/  STG.E.U8 [R8.64], R5 ;  /* 0x0000000508007986 */ /* 0x0001e2000c101124 */
[----:B------:R-:W-:Y:S05]  /*6580*/  BRA `(.L_x_17724) ;  /* 0x0000083000007947 */ /* 0x000fea0003800000 */
.L_x_17735:
        /* <DEDUP_REMOVED lines=13> */
.L_x_17739:
[----:B------:R-:W-:Y:S01]  /*6660*/  IMAD.MOV.U32 R0, RZ, RZ, 0x7f ;  /* 0x0000007fff007424 */ /* 0x000fe200078e00ff */
[----:B------:R-:W-:-:S04]  /*6670*/  ISETP.GT.U32.AND P0, PT, R3, 0x7f800000, PT ;  /* 0x7f8000000300780c */ /* 0x000fc80003f04070 */
[----:B------:R-:W-:-:S04]  /*6680*/  SEL R0, R0, 0x7c, P0 ;  /* 0x0000007c00007807 */ /* 0x000fc80000000000 */
.L_x_17740:
[----:B------:R-:W-:Y:S05]  /*6690*/  BSYNC B0 ;  /* 0x0000000000007941 */ /* 0x000fea0003800000 */
.L_x_17738:
[----:B------:R-:W-:-:S04]  /*66a0*/  LOP3.LUT R3, R5, 0x80000000, RZ, 0xc0, !PT ;  /* 0x8000000005037812 */ /* 0x000fc800078ec0ff */
[----:B------:R-:W-:-:S04]  /*66b0*/  SHF.R.U32.HI R3, RZ, 0x18, R3 ;  /* 0x00000018ff037819 */ /* 0x000fc80000011603 */
[----:B------:R-:W-:-:S05]  /*66c0*/  LOP3.LUT R3, R0, R3, RZ, 0xfc, !PT ;  /* 0x0000000300037212 */ /* 0x000fca00078efcff */
[----:B------:R0:W-:Y:S01]  /*66d0*/  STG.E.U8 [R8.64], R3 ;  /* 0x0000000308007986 */ /* 0x0001e2000c101124 */
[----:B------:R-:W-:Y:S05]  /*66e0*/  BRA `(.L_x_17724) ;  /* 0x000006d000007947 */ /* 0x000fea0003800000 */
.L_x_17734:
[----:B------:R-:W0:Y:S02]  /*66f0*/  I2F.S16 R0, R16 ;  /* 0x0000001000007306 */ /* 0x000e240000101400 */
[----:B0-----:R-:W-:-:S05]  /*6700*/  F2FP.BF16.PACK_AB R0, RZ, R0 ;  /* 0x00000000ff00723e */ /* 0x001fca00000010ff */
[----:B------:R0:W-:Y:S01]  /*6710*/  STG.E.U16 [R8.64], R0 ;  /* 0x0000000008007986 */ /* 0x0001e2000c101524 */
[----:B------:R-:W-:Y:S05]  /*6720*/  BRA `(.L_x_17724) ;  /* 0x0000069000007947 */ /* 0x000fea0003800000 */
.L_x_17731:
        /* <DEDUP_REMOVED lines=10> */
.L_x_17743:
        /* <DEDUP_REMOVED lines=17> */
.L_x_17746:
[----:B------:R-:W-:-:S04]  /*68e0*/  LOP3.LUT R3, R5, 0x80000000, RZ, 0xc0, !PT ;  /* 0x8000000005037812 */ /* 0x000fc800078ec0ff */
[----:B------:R-:W-:-:S04]  /*68f0*/  SHF.R.U32.HI R3, RZ, 0x18, R3 ;  /* 0x00000018ff037819 */ /* 0x000fc80000011603 */
[----:B------:R-:W-:-:S04]  /*6900*/  LOP3.LUT R0, R0, R3, RZ, 0xfc, !PT ;  /* 0x0000000300007212 */ /* 0x000fc800078efcff */
[----:B------:R-:W-:Y:S02]  /*6910*/  PRMT R4, R0, 0x7610, R4 ;  /* 0x0000761000047816 */ /* 0x000fe40000000004 */
.L_x_17745:
[----:B------:R-:W-:Y:S05]  /*6920*/  BSYNC B0 ;  /* 0x0000000000007941 */ /* 0x000fea0003800000 */
.L_x_17744:
[----:B------:R0:W-:Y:S01]  /*6930*/  STG.E.U8 [R8.64], R4 ;  /* 0x0000000408007986 */ /* 0x0001e2000c101124 */
[----:B------:R-:W-:Y:S05]  /*6940*/  BRA `(.L_x_17724) ;  /* 0x0000047000007947 */ /* 0x000fea0003800000 */
.L_x_17742:
        /* <DEDUP_REMOVED lines=17> */
.L_x_17749:
[----:B------:R-:W-:-:S04]  /*6a60*/  LOP3.LUT R3, R5, 0x80000000, RZ, 0xc0, !PT ;  /* 0x8000000005037812 */ /* 0x000fc800078ec0ff */
[----:B------:R-:W-:-:S04]  /*6a70*/  SHF.R.U32.HI R3, RZ, 0x18, R3 ;  /* 0x00000018ff037819 */ /* 0x000fc80000011603 */
[----:B------:R-:W-:-:S04]  /*6a80*/  LOP3.LUT R0, R0, R3, RZ, 0xfc, !PT ;  /* 0x0000000300007212 */ /* 0x000fc800078efcff */
[----:B------:R-:W-:Y:S02]  /*6a90*/  PRMT R4, R0, 0x7610, R4 ;  /* 0x0000761000047816 */ /* 0x000fe40000000004 */
.L_x_17748:
[----:B------:R-:W-:Y:S05]  /*6aa0*/  BSYNC B0 ;  /* 0x0000000000007941 */ /* 0x000fea0003800000 */
.L_x_17747:
[----:B------:R0:W-:Y:S01]  /*6ab0*/  STG.E.U8 [R8.64], R4 ;  /* 0x0000000408007986 */ /* 0x0001e2000c101124 */
[----:B------:R-:W-:Y:S05]  /*6ac0*/  BRA `(.L_x_17724) ;  /* 0x000002f000007947 */ /* 0x000fea0003800000 */
.L_x_17741:
        /* <DEDUP_REMOVED lines=22> */
.L_x_17723:
        /* <DEDUP_REMOVED lines=20> */
.L_x_17751:
[----:B------:R-:W-:Y:S02]  /*6d70*/  IMAD.MOV.U32 R4, RZ, RZ, R16 ;  /* 0x000000ffff047224 */ /* 0x000fe400078e0010 */
[----:B------:R-:W-:-:S05]  /*6d80*/  IMAD.MOV.U32 R5, RZ, RZ, RZ ;  /* 0x000000ffff057224 */ /* 0x000fca00078e00ff */
[----:B------:R0:W-:Y:S01]  /*6d90*/  STG.E.64 [R8.64], R4 ;  /* 0x0000000408007986 */ /* 0x0001e2000c101b24 */
[----:B------:R-:W-:Y:S05]  /*6da0*/  BRA `(.L_x_17724) ;  /* 0x0000001000007947 */ /* 0x000fea0003800000 */
.L_x_17750:
[----:B------:R0:W-:Y:S02]  /*6db0*/  STG.E [R8.64], R16 ;  /* 0x0000001008007986 */ /* 0x0001e4000c101924 */
.L_x_17724:
[----:B------:R-:W-:Y:S02]  /*6dc0*/  IADD3 R17, R17, 0x80, RZ ;  /* 0x0000008011117810 */ /* 0x000fe40007ffe0ff */
.L_x_17685:
[----:B------:R-:W-:Y:S05]  /*6dd0*/  BSYNC B6 ;  /* 0x0000000000067941 */ /* 0x000fea0003800000 */
.L_x_17684:
        /* <DEDUP_REMOVED lines=19> */
.L_x_17755:
[----:B------:R-:W-:Y:S01]  /*6f10*/  STG.E.U8 [R2.64], R22 ;  /* 0x0000001602007986 */ /* 0x000fe2000c101124 */
[----:B------:R-:W-:Y:S05]  /*6f20*/  EXIT ;  /* 0x000000000000794d */ /* 0x000fea0003800000 */
.L_x_17754:
        /* <DEDUP_REMOVED lines=9> */
.L_x_17758:
[----:B------:R-:W-:Y:S01]  /*6fc0*/  STG.E [R2.64], R22 ;  /* 0x0000001602007986 */ /* 0x000fe2000c101924 */
[----:B------:R-:W-:Y:S05]  /*6fd0*/  EXIT ;  /* 0x000000000000794d */ /* 0x000fea0003800000 */
.L_x_17757:
[----:B------:R-:W-:Y:S01]  /*6fe0*/  STG.E.U16 [R2.64], R22 ;  /* 0x0000001602007986 */ /* 0x000fe2000c101524 */
[----:B------:R-:W-:Y:S05]  /*6ff0*/  EXIT ;  /* 0x000000000000794d */ /* 0x000fea0003800000 */
.L_x_17753:
        /* <DEDUP_REMOVED lines=9> */
.L_x_17760:
[----:B------:R-:W0:Y:S02]  /*7090*/  I2F.S16 R0, R22 ;  /* 0x0000001600007306 */ /* 0x000e240000101400 */
[----:B0-----:R-:W-:-:S05]  /*70a0*/  F2FP.PACK_AB R0, RZ, R0 ;  /* 0x00000000ff00723e */ /* 0x001fca00000000ff */
[----:B------:R-:W-:Y:S01]  /*70b0*/  STG.E.U16 [R2.64], R0 ;  /* 0x0000000002007986 */ /* 0x000fe2000c101524 */
[----:B------:R-:W-:Y:S05]  /*70c0*/  EXIT ;  /* 0x000000000000794d */ /* 0x000fea0003800000 */
.L_x_17759:
        /* <DEDUP_REMOVED lines=10> */
.L_x_17762:
[----:B------:R-:W0:Y:S02]  /*7170*/  I2F.S16 R22, R22 ;  /* 0x0000001600167306 */ /* 0x000e240000101400 */
[----:B0-----:R-:W-:-:S04]  /*7180*/  F2FP.PACK_AB R5, RZ, R22 ;  /* 0x00000016ff05723e */ /* 0x001fc800000000ff */
[----:B------:R-:W-:-:S05]  /*7190*/  PRMT R5, R5, 0x5410, RZ ;  /* 0x0000541005057816 */ /* 0x000fca00000000ff */
[----:B------:R-:W-:Y:S01]  /*71a0*/  STG.E [R2.64], R5 ;  /* 0x0000000502007986 */ /* 0x000fe2000c101924 */
[----:B------:R-:W-:Y:S05]  /*71b0*/  EXIT ;  /* 0x000000000000794d */ /* 0x000fea0003800000 */
.L_x_17761:
[----:B------:R-:W0:Y:S02]  /*71c0*/  I2F.F64.S16 R22, R22 ;  /* 0x0000001600167312 */ /* 0x000e240000101c00 */
[----:B0-----:R-:W-:Y:S01]  /*71d0*/  STG.E.64 [R2.64], R22 ;  /* 0x0000001602007986 */ /* 0x001fe2000c101b24 */
[----:B------:R-:W-:Y:S05]  /*71e0*/  EXIT ;  /* 0x000000000000794d */ /* 0x000fea0003800000 */
.L_x_17752:
        /* <DEDUP_REMOVED lines=10> */
.L_x_17765:
[----:B------:R-:W0:Y:S01]  /*7290*/  I2F.F64.S16 R4, R22 ;  /* 0x0000001600047312 */ /* 0x000e220000101c00 */
[----:B------:R-:W-:-:S05]  /*72a0*/  CS2R R6, SRZ ;  /* 0x0000000000067805 */ /* 0x000fca000001ff00 */
[----:B0-----:R-:W-:Y:S01]  /*72b0*/  STG.E.128 [R2.64], R4 ;  /* 0x0000000402007986 */ /* 0x001fe2000c101d24 */
[----:B------:R-:W-:Y:S05]  /*72c0*/  EXIT ;  /* 0x000000000000794d */ /* 0x000fea0003800000 */
.L_x_17764:
        /* <DEDUP_REMOVED lines=21> */
.L_x_17769:
[----:B------:R-:W-:Y:S05]  /*7420*/  BSYNC B0 ;  /* 0x0000000000007941 */ /* 0x000fea0003800000 */
.L_x_17768:
[----:B------:R-:W-:-:S05]  /*7430*/  LOP3.LUT R5, R0, R5, RZ, 0xfc, !PT ;  /* 0x0000000500057212 */ /* 0x000fca00078efcff */
[----:B------:R-:W-:Y:S01]  /*7440*/  STG.E.U8 [R2.64], R5 ;  /* 0x0000000502007986 */ /* 0x000fe2000c101124 */
[----:B------:R-:W-:Y:S05]  /*7450*/  EXIT ;  /* 0x000000000000794d */ /* 0x000fea0003800000 */
.L_x_17767:
        /* <DEDUP_REMOVED lines=13> */
.L_x_17771:
[----:B------:R-:W-:Y:S01]  /*7530*/  IMAD.MOV.U32 R0, RZ, RZ, 0x7f ;  /* 0x0000007fff007424 */ /* 0x000fe200078e00ff */
[----:B------:R-:W-:-:S04]  /*7540*/  ISETP.GT.U32.AND P0, PT, R4, 0x7f800000, PT ;  /* 0x7f8000000400780c */ /* 0x000fc80003f04070 */
[----:B------:R-:W-:-:S04]  /*7550*/  SEL R0, R0, 0x7c, P0 ;  /* 0x0000007c00007807 */ /* 0x000fc80000000000 */
.L_x_17772:
[----:B------:R-:W-:Y:S05]  /*7560*/  BSYNC B0 ;  /* 0x0000000000007941 */ /* 0x000fea0003800000 */
.L_x_17770:
[----:B------:R-:W-:-:S04]  /*7570*/  LOP3.LUT R4, R5, 0x80000000, RZ, 0xc0, !PT ;  /* 0x8000000005047812 */ /* 0x000fc800078ec0ff */
[----:B------:R-:W-:-:S04]  /*7580*/  SHF.R.U32.HI R5, RZ, 0x18, R4 ;  /* 0x00000018ff057819 */ /* 0x000fc80000011604 */
[----:B------:R-:W-:-:S05]  /*7590*/  LOP3.LUT R5, R0, R5, RZ, 0xfc, !PT ;  /* 0x0000000500057212 */ /* 0x000fca00078efcff */
[----:B------:R-:W-:Y:S01]  /*75a0*/  STG.E.U8 [R2.64], R5 ;  /* 0x0000000502007986 */ /* 0x000fe2000c101124 */
[----:B------:R-:W-:Y:S05]  /*75b0*/  EXIT ;  /* 0x000000000000794d */ /* 0x000fea0003800000 */
.L_x_17766:
[----:B------:R-:W0:Y:S02]  /*75c0*/  I2F.S16 R0, R22 ;  /* 0x0000001600007306 */ /* 0x000e240000101400 */
[----:B0-----:R-:W-:-:S05]  /*75d0*/  F2FP.BF16.PACK_AB R0, RZ, R0 ;  /* 0x00000000ff00723e */ /* 0x001fca00000010ff */
[----:B------:R-:W-:Y:S01]  /*75e0*/  STG.E.U16 [R2.64], R0 ;  /* 0x0000000002007986 */ /* 0x000fe2000c101524 */
[----:B------:R-:W-:Y:S05]  /*75f0*/  EXIT ;  /* 0x000000000000794d */ /* 0x000fea0003800000 */
.L_x_17763:
        /* <DEDUP_REMOVED lines=10> */
.L_x_17775:
        /* <DEDUP_REMOVED lines=17> */
.L_x_17778:
[----:B------:R-:W-:-:S04]  /*77b0*/  LOP3.LUT R0, R7, 0x80000000, RZ, 0xc0, !PT ;  /* 0x8000000007007812 */ /* 0x000fc800078ec0ff */
[----:B------:R-:W-:-:S04]  /*77c0*/  SHF.R.U32.HI R5, RZ, 0x18, R0 ;  /* 0x00000018ff057819 */ /* 0x000fc80000011600 */
[----:B------:R-:W-:-:S04]  /*77d0*/  LOP3.LUT R4, R4, R5, RZ, 0xfc, !PT ;  /* 0x0000000504047212 */ /* 0x000fc800078efcff */
[----:B------:R-:W-:Y:S02]  /*77e0*/  PRMT R0, R4, 0x7610, R0 ;  /* 0x0000761004007816 */ /* 0x000fe40000000000 */
.L_x_17777:
[----:B------:R-:W-:Y:S05]  /*77f0*/  BSYNC B0 ;  /* 0x0000000000007941 */ /* 0x000fea0003800000 */
.L_x_17776:
[----:B------:R-:W-:Y:S01]  /*7800*/  STG.E.U8 [R2.64], R0 ;  /* 0x0000000002007986 */ /* 0x000fe2000c101124 */
[----:B------:R-:W-:Y:S05]  /*7810*/  EXIT ;  /* 0x000000000000794d */ /* 0x000fea0003800000 */
.L_x_17774:
        /* <DEDUP_REMOVED lines=17> */
.L_x_17781:
[----:B------:R-:W-:-:S04]  /*7930*/  LOP3.LUT R0, R7, 0x80000000, RZ, 0xc0, !PT ;  /* 0x8000000007007812 */ /* 0x000fc800078ec0ff */
[----:B------:R-:W-:-:S04]  /*7940*/  SHF.R.U32.HI R5, RZ, 0x18, R0 ;  /* 0x00000018ff057819 */ /* 0x000fc80000011600 */
[----:B------:R-:W-:-:S04]  /*7950*/  LOP3.LUT R4, R4, R5, RZ, 0xfc, !PT ;  /* 0x0000000504047212 */ /* 0x000fc800078efcff */
[----:B------:R-:W-:Y:S02]  /*7960*/  PRMT R0, R4, 0x7610, R0 ;  /* 0x0000761004007816 */ /* 0x000fe40000000000 */
.L_x_17780:
[----:B------:R-:W-:Y:S05]  /*7970*/  BSYNC B0 ;  /* 0x0000000000007941 */ /* 0x000fea0003800000 */
.L_x_17779:
[----:B------:R-:W-:Y:S01]  /*7980*/  STG.E.U8 [R2.64], R0 ;  /* 0x0000000002007986 */ /* 0x000fe2000c101124 */
[----:B------:R-:W-:Y:S05]  /*7990*/  EXIT ;  /* 0x000000000000794d */ /* 0x000fea0003800000 */
.L_x_17773:
        /* <DEDUP_REMOVED lines=22> */
.L_x_17756:
        /* <DEDUP_REMOVED lines=20> */
.L_x_17783:
[----:B------:R-:W-:-:S05]  /*7c40*/  IMAD.MOV.U32 R23, RZ, RZ, RZ ;  /* 0x000000ffff177224 */ /* 0x000fca00078e00ff */
[----:B------:R-:W-:Y:S01]  /*7c50*/  STG.E.64 [R2.64], R22 ;  /* 0x0000001602007986 */ /* 0x000fe2000c101b24 */
[----:B------:R-:W-:Y:S05]  /*7c60*/  EXIT ;  /* 0x000000000000794d */ /* 0x000fea0003800000 */
.L_x_17782:
[----:B------:R-:W-:Y:S01]  /*7c70*/  STG.E [R2.64], R22 ;  /* 0x0000001602007986 */ /* 0x000fe2000c101924 */
[----:B------:R-:W-:Y:S05]  /*7c80*/  EXIT ;  /* 0x000000000000794d */ /* 0x000fea0003800000 */
.L_x_17784:
        /* <DEDUP_REMOVED lines=15> */
.L_x_22520:


//--------------------- .text._ZN2at6native18elementwise_kernelILi128ELi4EZNS0_22gpu_kernel_impl_nocastIZZZNS0_23logical_not_kernel_cudaERNS_18TensorIteratorBaseEENKUlvE0_clEvENKUlvE7_clEvEUlN3c107complexIfEEE_EEvS4_RKT_EUliE_EEviT1_ --------------------------
	.section	.text._ZN2at6native18elementwise_kernelILi128ELi4EZNS0_22gpu_kernel_impl_nocastIZZZNS0_23logical_not_kernel_cudaERNS_18TensorIteratorBaseEENKUlvE0_clEvENKUlvE7_clEvEUlN3c107complexIfEEE_EEvS4_RKT_EUliE_EEviT1_,"ax",@progbits
	.sectioninfo	@"SHI_REGISTERS=12"
	.align	128
        .global         _ZN2at6native18elementwise_kernelILi128ELi4EZNS0_22gpu_kernel_impl_nocastIZZZNS0_23logical_not_kernel_cudaERNS_18TensorIteratorBaseEENKUlvE0_clEvENKUlvE7_clEvEUlN3c107complexIfEEE_EEvS4_RKT_EUliE_EEviT1_
        .type           _ZN2at6native18elementwise_kernelILi128ELi4EZNS0_22gpu_kernel_impl_nocastIZZZNS0_23logical_not_kernel_cudaERNS_18TensorIteratorBaseEENKUlvE0_clEvENKUlvE7_clEvEUlN3c107complexIfEEE_EEvS4_RKT_EUliE_EEviT1_,@function
        .size           _ZN2at6native18elementwise_kernelILi128ELi4EZNS0_22gpu_kernel_impl_nocastIZZZNS0_23logical_not_kernel_cudaERNS_18TensorIteratorBaseEENKUlvE0_clEvENKUlvE7_clEvEUlN3c107complexIfEEE_EEvS4_RKT_EUliE_EEviT1_,(.L_x_22521 - _ZN2at6native18elementwise_kernelILi128ELi4EZNS0_22gpu_kernel_impl_nocastIZZZNS0_23logical_not_kernel_cudaERNS_18TensorIteratorBaseEENKUlvE0_clEvENKUlvE7_clEvEUlN3c107complexIfEEE_EEvS4_RKT_EUliE_EEviT1_)
        .other          _ZN2at6native18elementwise_kernelILi128ELi4EZNS0_22gpu_kernel_impl_nocastIZZZNS0_23logical_not_kernel_cudaERNS_18TensorIteratorBaseEENKUlvE0_clEvENKUlvE7_clEvEUlN3c107complexIfEEE_EEvS4_RKT_EUliE_EEviT1_,@"STO_CUDA_ENTRY STV_DEFAULT"
_ZN2at6native18elementwise_kernelILi128ELi4EZNS0_22gpu_kernel_impl_nocastIZZZNS0_23logical_not_kernel_cudaERNS_18TensorIteratorBaseEENKUlvE0_clEvENKUlvE7_clEvEUlN3c107complexIfEEE_EEvS4_RKT_EUliE_EEviT1_:
.text._ZN2at6native18elementwise_kernelILi128ELi4EZNS0_22gpu_kernel_impl_nocastIZZZNS0_23logical_not_kernel_cudaERNS_18TensorIteratorBaseEENKUlvE0_clEvENKUlvE7_clEvEUlN3c107complexIfEEE_EEvS4_RKT_EUliE_EEviT1_:
        /* <DEDUP_REMOVED lines=235> */
.L_x_17787:
[----:B------:R-:W-:-:S04]  /*0eb0*/  IADD3 R4, P0, R3, c[0x0][0x368], RZ ;  /* 0x0000da0003047a10 */ /* 0x000fc80007f1e0ff */
[----:B------:R-:W-:-:S06]  /*0ec0*/  IADD3.X R5, RZ, c[0x0][0x36c], RZ, P0, !PT ;  /* 0x0000db00ff057a10 */ /* 0x000fcc00007fe4ff */
[----:B------:R-:W2:Y:S01]  /*0ed0*/  LDG.E.64 R4, [R4.64] ;  /* 0x0000000404047981 */ /* 0x000ea2000c1e1b00 */
[----:B------:R-:W-:Y:S02]  /*0ee0*/  IADD3 R2, P1, R2, c[0x0][0x360], RZ ;  /* 0x0000d80002027a10 */ /* 0x000fe40007f3e0ff */
[----:B------:R-:W-:Y:S02]  /*0ef0*/  IADD3 R0, R0, 0x80, RZ ;  /* 0x0000008000007810 */ /* 0x000fe40007ffe0ff */
[----:B------:R-:W-:Y:S02]  /*0f00*/  IADD3.X R3, RZ, c[0x0][0x364], RZ, P1, !PT ;  /* 0x0000d900ff037a10 */ /* 0x000fe40000ffe4ff */
[----:B--2---:R-:W-:Y:S02]  /*0f10*/  FSETP.NEU.FTZ.AND P0, PT, R4, RZ, PT ;  /* 0x000000ff0400720b */ /* 0x004fe40003f1d000 */
[----:B------:R-:W-:-:S04]  /*0f20*/  FSETP.NEU.FTZ.AND P2, PT, R5, RZ, PT ;  /* 0x000000ff0500720b */ /* 0x000fc80003f5d000 */
[----:B------:R-:W-:-:S04]  /*0f30*/  PLOP3.LUT P0, PT, P2, P0, PT, 0x2, 0x0 ;  /* 0x000000000000781c */ /* 0x000fc80001700072 */
[----:B------:R-:W-:-:S05]  /*0f40*/  SEL R7, RZ, 0x1, !P0 ;  /* 0x00000001ff077807 */ /* 0x000fca0004000000 */
[----:B------:R0:W-:Y:S04]  /*0f50*/  STG.E.U8 [R2.64], R7 ;  /* 0x0000000702007986 */ /* 0x0001e8000c101104 */
.L_x_17786:
[----:B------:R-:W-:Y:S05]  /*0f60*/  BSYNC B0 ;  /* 0x0000000000007941 */ /* 0x000fea0003800000 */
.L_x_17785:
[----:B------:R-:W-:Y:S01]  /*0f70*/  ISETP.GE.AND P0, PT, R0, c[0x0][0x160], PT ;  /* 0x0000580000007a0c */ /* 0x000fe20003f06270 */
[----:B------:R-:W-:-:S12]  /*0f80*/  BSSY B0, `(.L_x_17788) ;  /* 0x00001e0000007945 */ /* 0x000fd80003800000 */
        /* <DEDUP_REMOVED lines=228> */
.L_x_17790:
        /* <DEDUP_REMOVED lines=9> */
[----:B------:R-:W-:Y:S02]  /*1e60*/  SEL R7, RZ, 0x1, !P0 ;  /* 0x00000001ff077807 */ /* 0x000fe40004000000 */
[----:B------:R-:W-:-:S03]  /*1e70*/  ISETP.GE.AND P0, PT, R0, c[0x0][0x160], PT ;  /* 0x0000580000007a0c */ /* 0x000fc60003f06270 */
[----:B------:R0:W-:Y:S10]  /*1e80*/  STG.E.U8 [R2.64], R7 ;  /* 0x0000000702007986 */ /* 0x0001f4000c101104 */
        /* <DEDUP_REMOVED lines=228> */
.L_x_17791:
        /* <DEDUP_REMOVED lines=11> */
.L_x_17789:
[----:B------:R-:W-:Y:S05]  /*2d80*/  BSYNC B0 ;  /* 0x0000000000007941 */ /* 0x000fea0003800000 */
.L_x_17788:
        /* <DEDUP_REMOVED lines=229> */
.L_x_17792:
[----:B------:R-:W-:-:S04]  /*3be0*/  IADD3 R4, P0, R3, c[0x0][0x368], RZ ;  /* 0x0000da0003047a10 */ /* 0x000fc80007f1e0ff */
[----:B------:R-:W-:-:S06]  /*3bf0*/  IADD3.X R5, RZ, c[0x0][0x36c], RZ, P0, !PT ;  /* 0x0000db00ff057a10 */ /* 0x000fcc00007fe4ff */
[----:B------:R-:W2:Y:S01]  /*3c00*/  LDG.E.64 R4, [R4.64] ;  /* 0x0000000404047981 */ /* 0x000ea2000c1e1b00 */
[----:B------:R-:W-:-:S04]  /*3c10*/  IADD3 R2, P1, R2, c[0x0][0x360], RZ ;  /* 0x0000d80002027a10 */ /* 0x000fc80007f3e0ff */
[----:B------:R-:W-:Y:S02]  /*3c20*/  IADD3.X R3, RZ, c[0x0][0x364], RZ, P1, !PT ;  /* 0x0000d900ff037a10 */ /* 0x000fe40000ffe4ff */
[----:B--2---:R-:W-:Y:S02]  /*3c30*/  FSETP.NEU.FTZ.AND P0, PT, R4, RZ, PT ;  /* 0x000000ff0400720b */ /* 0x004fe40003f1d000 */
[----:B------:R-:W-:-:S04]  /*3c40*/  FSETP.NEU.FTZ.AND P2, PT, R5, RZ, PT ;  /* 0x000000ff0500720b */ /* 0x000fc80003f5d000 */
[----:B------:R-:W-:-:S04]  /*3c50*/  PLOP3.LUT P0, PT, P2, P0, PT, 0x2, 0x0 ;  /* 0x000000000000781c */ /* 0x000fc80001700072 */
[----:B------:R-:W-:-:S05]  /*3c60*/  SEL R7, RZ, 0x1, !P0 ;  /* 0x00000001ff077807 */ /* 0x000fca0004000000 */
[----:B------:R-:W-:Y:S01]  /*3c70*/  STG.E.U8 [R2.64], R7 ;  /* 0x0000000702007986 */ /* 0x000fe2000c101104 */
[----:B------:R-:W-:Y:S05]  /*3c80*/  EXIT ;  /* 0x000000000000794d */ /* 0x000fea0003800000 */
.L_x_17793:
        /* <DEDUP_REMOVED lines=15> */
.L_x_22521:


//--------------------- .text._ZN2at6native27unrolled_elementwise_kernelIZZZNS0_23logical_not_kernel_cudaERNS_18TensorIteratorBaseEENKUlvE0_clEvENKUlvE7_clEvEUlN3c107complexIfEEE_St5arrayIPcLm2EELi4E23TrivialOffsetCalculatorILi1EjESE_NS0_6memory15LoadWithoutCastENSF_16StoreWithoutCastEEEviT_T0_T2_T3_T4_T5_ --------------------------
	.section	.text._ZN2at6native27unrolled_elementwise_kernelIZZZNS0_23logical_not_kernel_cudaERNS_18TensorIteratorBaseEENKUlvE0_clEvENKUlvE7_clEvEUlN3c107complexIfEEE_St5arrayIPcLm2EELi4E23TrivialOffsetCalculatorILi1EjESE_NS0_6memory15LoadWithoutCastENSF_16StoreWithoutCastEEEviT_T0_T2_T3_T4_T5_,"ax",@progbits
	.sectioninfo	@"SHI_REGISTERS=20"
	.align	128
        .global         _ZN2at6native27unrolled_elementwise_kernelIZZZNS0_23logical_not_kernel_cudaERNS_18TensorIteratorBaseEENKUlvE0_clEvENKUlvE7_clEvEUlN3c107complexIfEEE_St5arrayIPcLm2EELi4E23TrivialOffsetCalculatorILi1EjESE_NS0_6memory15LoadWithoutCastENSF_16StoreWithoutCastEEEviT_T0_T2_T3_T4_T5_
        .type           _ZN2at6native27unrolled_elementwise_kernelIZZZNS0_23logical_not_kernel_cudaERNS_18TensorIteratorBaseEENKUlvE0_clEvENKUlvE7_clEvEUlN3c107complexIfEEE_St5arrayIPcLm2EELi4E23TrivialOffsetCalculatorILi1EjESE_NS0_6memory15LoadWithoutCastENSF_16StoreWithoutCastEEEviT_T0_T2_T3_T4_T5_,@function
        .size           _ZN2at6native27unrolled_elementwise_kernelIZZZNS0_23logical_not_kernel_cudaERNS_18TensorIteratorBaseEENKUlvE0_clEvENKUlvE7_clEvEUlN3c107complexIfEEE_St5arrayIPcLm2EELi4E23TrivialOffsetCalculatorILi1EjESE_NS0_6memory15LoadWithoutCastENSF_16StoreWithoutCastEEEviT_T0_T2_T3_T4_T5_,(.L_x_22522 - _ZN2at6native27unrolled_elementwise_kernelIZZZNS0_23logical_not_kernel_cudaERNS_18TensorIteratorBaseEENKUlvE0_clEvENKUlvE7_clEvEUlN3c107complexIfEEE_St5arrayIPcLm2EELi4E23TrivialOffsetCalculatorILi1EjESE_NS0_6memory15LoadWithoutCastENSF_16StoreWithoutCastEEEviT_T0_T2_T3_T4_T5_)
        .other          _ZN2at6native27unrolled_elementwise_kernelIZZZNS0_23logical_not_kernel_cudaERNS_18TensorIteratorBaseEENKUlvE0_clEvENKUlvE7_clEvEUlN3c107complexIfEEE_St5arrayIPcLm2EELi4E23TrivialOffsetCalculatorILi1EjESE_NS0_6memory15LoadWithoutCastENSF_16StoreWithoutCastEEEviT_T0_T2_T3_T4_T5_,@"STO_CUDA_ENTRY STV_DEFAULT"
_ZN2at6native27unrolled_elementwise_kernelIZZZNS0_23logical_not_kernel_cudaERNS_18TensorIteratorBaseEENKUlvE0_clEvENKUlvE7_clEvEUlN3c107complexIfEEE_St5arrayIPcLm2EELi4E23TrivialOffsetCalculatorILi1EjESE_NS0_6memory15LoadWithoutCastENSF_16StoreWithoutCastEEEviT_T0_T2_T3_T4_T5_:
.text._ZN2at6native27unrolled_elementwise_kernelIZZZNS0_23logical_not_kernel_cudaERNS_18TensorIteratorBaseEENKUlvE0_clEvENKUlvE7_clEvEUlN3c107complexIfEEE_St5arrayIPcLm2EELi4E23TrivialOffsetCalculatorILi1EjESE_NS0_6memory15LoadWithoutCastENSF_16StoreWithoutCastEEEviT_T0_T2_T3_T4_T5_:
        /* <DEDUP_REMOVED lines=9> */
[----:B------:R-:W-:Y:S01]  /*0090*/  @!P4 IMAD R8, R2, 0x200, R15 ;  /* 0x000002000208c824 */ /* 0x000fe200078e020f */
[----:B------:R-:W-:Y:S01]  /*00a0*/  @!P4 IADD3 R15, R15, 0x80, RZ ;  /* 0x000000800f0fc810 */ /* 0x000fe20007ffe0ff */
[----:B------:R-:W-:-:S03]  /*00b0*/  @!P4 IMAD.MOV.U32 R9, RZ, RZ, 0x8 ;  /* 0x00000008ff09c424 */ /* 0x000fc600078e00ff */
[----:B------:R-:W-:Y:S01]  /*00c0*/  ISETP.GE.AND P0, PT, R15, R0, PT ;  /* 0x000000000f00720c */ /* 0x000fe20003f06270 */
[----:B------:R-:W-:Y:S01]  /*00d0*/  CS2R R6, SRZ ;  /* 0x0000000000067805 */ /* 0x000fe2000001ff00 */
[----:B------:R-:W-:-:S05]  /*00e0*/  @!P4 IMAD.WIDE.U32 R8, R8, R9, c[0x0][0x170] ;  /* 0x00005c000808c625 */ /* 0x000fca00078e0009 */
[----:B------:R0:W2:Y:S06]  /*00f0*/  @!P4 LDG.E.64 R16, [R8.64] ;  /* 0x000000040810c981 */ /* 0x0000ac000c1e1b00 */
[----:B------:R-:W-:Y:S01]  /*0100*/  @!P0 IMAD R10, R2, 0x200, R15 ;  /* 0x00000200020a8824 */ /* 0x000fe200078e020f */
[----:B------:R-:W-:Y:S01]  /*0110*/  @!P0 IADD3 R15, R15, 0x80, RZ ;  /* 0x000000800f0f8810 */ /* 0x000fe20007ffe0ff */
[----:B------:R-:W-:-:S03]  /*0120*/  @!P0 IMAD.MOV.U32 R11, RZ, RZ, 0x8 ;  /* 0x00000008ff0b8424 */ /* 0x000fc600078e00ff */
[----:B------:R-:W-:Y:S01]  /*0130*/  ISETP.GE.AND P1, PT, R15, R0, PT ;  /* 0x000000000f00720c */ /* 0x000fe20003f26270 */
[----:B------:R-:W-:-:S05]  /*0140*/  @!P0 IMAD.WIDE.U32 R10, R10, R11, c[0x0][0x170] ;  /* 0x00005c000a0a8625 */ /* 0x000fca00078e000b */
[----:B------:R-:W3:Y:S01]  /*0150*/  @!P0 LDG.E.64 R6, [R10.64] ;  /* 0x000000040a068981 */ /* 0x000ee2000c1e1b00 */
[----:B------:R-:W-:-:S06]  /*0160*/  CS2R R4, SRZ ;  /* 0x0000000000047805 */ /* 0x000fcc000001ff00 */
[----:B------:R-:W-:Y:S02]  /*0170*/  @!P1 IMAD R12, R2, 0x200, R15 ;  /* 0x00000200020c9824 */ /* 0x000fe400078e020f */
[----:B------:R-:W-:-:S04]  /*0180*/  @!P1 IMAD.MOV.U32 R13, RZ, RZ, 0x8 ;  /* 0x00000008ff0d9424 */ /* 0x000fc800078e00ff */
[----:B------:R-:W-:-:S05]  /*0190*/  @!P1 IMAD.WIDE.U32 R12, R12, R13, c[0x0][0x170] ;  /* 0x00005c000c0c9625 */ /* 0x000fca00078e000d */
[----:B------:R-:W4:Y:S01]  /*01a0*/  @!P1 LDG.E.64 R4, [R12.64] ;  /* 0x000000040c049981 */ /* 0x000f22000c1e1b00 */
[----:B------:R-:W-:-:S04]  /*01b0*/  @!P1 IADD3 R15, R15, 0x80, RZ ;  /* 0x000000800f0f9810 */ /* 0x000fc80007ffe0ff */
[----:B------:R-:W-:Y:S02]  /*01c0*/  ISETP.GE.AND P0, PT, R15, R0, PT ;  /* 0x000000000f00720c */ /* 0x000fe40003f06270 */
[----:B------:R-:W-:-:S11]  /*01d0*/  IADD3 R14, R3, 0x80, RZ ;  /* 0x00000080030e7810 */ /* 0x000fd60007ffe0ff */
[----:B0-----:R-:W-:Y:S02]  /*01e0*/  @!P0 IMAD R8, R2, 0x200, R15 ;  /* 0x0000020002088824 */ /* 0x001fe400078e020f */
[----:B------:R-:W-:Y:S02]  /*01f0*/  @!P0 IMAD.MOV.U32 R9, RZ, RZ, 0x8 ;  /* 0x00000008ff098424 */ /* 0x000fe400078e00ff */
[----:B------:R-:W-:Y:S02]  /*0200*/  IMAD.MOV.U32 R15, RZ, RZ, R3 ;  /* 0x000000ffff0f7224 */ /* 0x000fe400078e0003 */
[----:B------:R-:W-:-:S04]  /*0210*/  @!P0 IMAD.WIDE.U32 R8, R8, R9, c[0x0][0x170] ;  /* 0x00005c0008088625 */ /* 0x000fc800078e0009 */
[----:B------:R-:W-:Y:S02]  /*0220*/  @!P4 IMAD.MOV.U32 R15, RZ, RZ, R14 ;  /* 0x000000ffff0fc224 */ /* 0x000fe400078e000e */
[----:B------:R-:W5:Y:S01]  /*0230*/  @!P0 LDG.E.64 R8, [R8.64] ;  /* 0x0000000408088981 */ /* 0x000f62000c1e1b00 */
[----:B------:R-:W-:Y:S01]  /*0240*/  BSSY B0, `(.L_x_17794) ;  /* 0x000001e000007945 */ /* 0x000fe20003800000 */
[----:B--2---:R-:W-:Y:S02]  /*0250*/  FSETP.NEU.FTZ.AND P1, PT, R17, RZ, PT ;  /* 0x000000ff1100720b */ /* 0x004fe40003f3d000 */
[----:B------:R-:W-:-:S04]  /*0260*/  FSETP.NEU.FTZ.AND P2, PT, R16, RZ, PT ;  /* 0x000000ff1000720b */ /* 0x000fc80003f5d000 */
[----:B------:R-:W-:Y:S02]  /*0270*/  PLOP3.LUT P2, PT, P1, P2, PT, 0x2, 0x0 ;  /* 0x000000000000781c */ /* 0x000fe40000f44072 */
[----:B---3--:R-:W-:Y:S01]  /*0280*/  FSETP.NEU.FTZ.AND P3, PT, R7, RZ, PT ;  /* 0x000000ff0700720b */ /* 0x008fe20003f7d000 */
[----:B------:R-:W-:Y:S01]  /*0290*/  @!P4 IMAD R7, R2, 0x200, R3 ;  /* 0x000002000207c824 */ /* 0x000fe200078e0203 */
[----:B------:R-:W-:-:S04]  /*02a0*/  FSETP.NEU.FTZ.AND P6, PT, R6, RZ, PT ;  /* 0x000000ff0600720b */ /* 0x000fc80003fdd000 */
[----:B------:R-:W-:Y:S02]  /*02b0*/  @!P4 IADD3 R6, P5, R7, c[0x0][0x168], RZ ;  /* 0x00005a000706ca10 */ /* 0x000fe40007fbe0ff */
[----:B------:R-:W-:-:S03]  /*02c0*/  @!P4 SEL R3, RZ, 0x1, !P2 ;  /* 0x00000001ff03c807 */ /* 0x000fc60005000000 */
[----:B------:R-:W-:Y:S01]  /*02d0*/  @!P4 IMAD.X R7, RZ, RZ, c[0x0][0x16c], P5 ;  /* 0x00005b00ff07c624 */ /* 0x000fe200028e06ff */
[----:B------:R-:W-:-:S04]  /*02e0*/  PLOP3.LUT P3, PT, P3, P6, PT, 0x2, 0x0 ;  /* 0x000000000000781c */ /* 0x000fc80001f6c072 */
[----:B------:R0:W-:Y:S01]  /*02f0*/  @!P4 STG.E.U8 [R6.64], R3 ;  /* 0x000000030600c986 */ /* 0x0001e2000c101104 */
[----:B------:R-:W-:Y:S02]  /*0300*/  ISETP.GE.AND P6, PT, R15, R0, PT ;  /* 0x000000000f00720c */ /* 0x000fe40003fc6270 */
[----:B----4-:R-:W-:Y:S02]  /*0310*/  FSETP.NEU.FTZ.AND P1, PT, R5, RZ, PT ;  /* 0x000000ff0500720b */ /* 0x010fe40003f3d000 */
[----:B------:R-:W-:-:S04]  /*0320*/  FSETP.NEU.FTZ.AND P2, PT, R4, RZ, PT ;  /* 0x000000ff0400720b */ /* 0x000fc80003f5d000 */
[----:B------:R-:W-:Y:S02]  /*0330*/  PLOP3.LUT P1, PT, P1, P2, PT, 0x2, 0x0 ;  /* 0x000000000000781c */ /* 0x000fe40000f24072 */
[----:B------:R-:W-:Y:S02]  /*0340*/  SEL R11, RZ, 0x1, !P3 ;  /* 0x00000001ff0b7807 */ /* 0x000fe40005800000 */
[----:B------:R-:W-:Y:S01]  /*0350*/  SEL R13, RZ, 0x1, !P1 ;  /* 0x00000001ff0d7807 */ /* 0x000fe20004800000 */
        /* <DEDUP_REMOVED lines=12> */
.L_x_17795:
[----:B0-----:R-:W-:Y:S05]  /*0420*/  BSYNC B0 ;  /* 0x0000000000007941 */ /* 0x001fea0003800000 */
.L_x_17794:
[----:B------:R-:W-:Y:S02]  /*0430*/  ISETP.GE.AND P2, PT, R15, R0, PT ;  /* 0x000000000f00720c */ /* 0x000fe40003f46270 */
[----:B-----5:R-:W-:-:S11]  /*0440*/  FSETP.EQ.OR P1, PT, R8, RZ, P0 ;  /* 0x000000ff0800720b */ /* 0x020fd60000722400 */
[----:B------:R-:W-:Y:S05]  /*0450*/  @P2 EXIT ;  /* 0x000000000000294d */ /* 0x000fea0003800000 */
[----:B------:R-:W-:Y:S01]  /*0460*/  IMAD R2, R2, 0x200, R15 ;  /* 0x0000020002027824 */ /* 0x000fe200078e020f */
[----:B------:R-:W-:-:S04]  /*0470*/  FSETP.EQ.OR P0, PT, R9, RZ, P0 ;  /* 0x000000ff0900720b */ /* 0x000fc80000702400 */
[----:B------:R-:W-:Y:S02]  /*0480*/  IADD3 R2, P2, R2, c[0x0][0x168], RZ ;  /* 0x00005a0002027a10 */ /* 0x000fe40007f5e0ff */
[----:B------:R-:W-:-:S03]  /*0490*/  PLOP3.LUT P0, PT, P0, P1, PT, 0x80, 0x0 ;  /* 0x000000000000781c */ /* 0x000fc60000703070 */
[----:B------:R-:W-:Y:S01]  /*04a0*/  IMAD.X R3, RZ, RZ, c[0x0][0x16c], P2 ;  /* 0x00005b00ff037624 */ /* 0x000fe200010e06ff */
[----:B------:R-:W-:-:S05]  /*04b0*/  SEL R5, RZ, 0x1, !P0 ;  /* 0x00000001ff057807 */ /* 0x000fca0004000000 */
[----:B------:R-:W-:Y:S01]  /*04c0*/  STG.E.U8 [R2.64], R5 ;  /* 0x0000000502007986 */ /* 0x000fe2000c101104 */
[----:B------:R-:W-:Y:S05]  /*04d0*/  EXIT ;  /* 0x000000000000794d */ /* 0x000fea0003800000 */
.L_x_17796:
        /* <DEDUP_REMOVED lines=10> */
.L_x_22522:


//--------------------- .text._ZN2at6native29vectorized_elementwise_kernelILi2EZZZNS0_23logical_not_kernel_cudaERNS_18TensorIteratorBaseEENKUlvE0_clEvENKUlvE7_clEvEUlN3c107complexIfEEE_St5arrayIPcLm2EEEEviT0_T1_ --------------------------
	.section	.text._ZN2at6native29vectorized_elementwise_kernelILi2EZZZNS0_23logical_not_kernel_cudaERNS_18TensorIteratorBaseEENKUlvE0_clEvENKUlvE7_clEvEUlN3c107complexIfEEE_St5arrayIPcLm2EEEEviT0_T1_,"ax",@progbits
	.sectioninfo	@"SHI_REGISTERS=28"
	.align	128
        .global         _ZN2at6native29vectorized_elementwise_kernelILi2EZZZNS0_23logical_not_kernel_cudaERNS_18TensorIteratorBaseEENKUlvE0_clEvENKUlvE7_clEvEUlN3c107complexIfEEE_St5arrayIPcLm2EEEEviT0_T1_
        .type           _ZN2at6native29vectorized_elementwise_kernelILi2EZZZNS0_23logical_not_kernel_cudaERNS_18TensorIteratorBaseEENKUlvE0_clEvENKUlvE7_clEvEUlN3c107complexIfEEE_St5arrayIPcLm2EEEEviT0_T1_,@function
        .size           _ZN2at6native29vectorized_elementwise_kernelILi2EZZZNS0_23logical_not_kernel_cudaERNS_18TensorIteratorBaseEENKUlvE0_clEvENKUlvE7_clEvEUlN3c107complexIfEEE_St5arrayIPcLm2EEEEviT0_T1_,(.L_x_22523 - _ZN2at6native29vectorized_elementwise_kernelILi2EZZZNS0_23logical_not_kernel_cudaERNS_18TensorIteratorBaseEENKUlvE0_clEvENKUlvE7_clEvEUlN3c107complexIfEEE_St5arrayIPcLm2EEEEviT0_T1_)
        .other          _ZN2at6native29vectorized_elementwise_kernelILi2EZZZNS0_23logical_not_kernel_cudaERNS_18TensorIteratorBaseEENKUlvE0_clEvENKUlvE7_clEvEUlN3c107complexIfEEE_St5arrayIPcLm2EEEEviT0_T1_,@"STO_CUDA_ENTRY STV_DEFAULT"
_ZN2at6native29vectorized_elementwise_kernelILi2EZZZNS0_23logical_not_kernel_cudaERNS_18TensorIteratorBaseEENKUlvE0_clEvENKUlvE7_clEvEUlN3c107complexIfEEE_St5arrayIPcLm2EEEEviT0_T1_:
.text._ZN2at6native29vectorized_elementwise_kernelILi2EZZZNS0_23logical_not_kernel_cudaERNS_18TensorIteratorBaseEENKUlvE0_clEvENKUlvE7_clEvEUlN3c107complexIfEEE_St5arrayIPcLm2EEEEviT0_T1_:
        /* <DEDUP_REMOVED lines=14> */
[----:B------:R0:W5:Y:S01]  /*00e0*/  LDG.E.128 R4, [R2.64+0x1800] ;  /* 0x0018000402047981 */ /* 0x000162000c1e1d00 */
[----:B--2---:R-:W-:-:S02]  /*00f0*/  FSETP.NEU.FTZ.AND P3, PT, R16, RZ, PT ;  /* 0x000000ff1000720b */ /* 0x004fc40003f7d000 */
[----:B------:R-:W-:Y:S02]  /*0100*/  FSETP.NEU.FTZ.AND P6, PT, R17, RZ, PT ;  /* 0x000000ff1100720b */ /* 0x000fe40003fdd000 */
[----:B------:R-:W-:Y:S02]  /*0110*/  FSETP.NEU.FTZ.AND P1, PT, R18, RZ, PT ;  /* 0x000000ff1200720b */ /* 0x000fe40003f3d000 */
[----:B------:R-:W-:Y:S02]  /*0120*/  FSETP.NEU.FTZ.AND P4, PT, R19, RZ, PT ;  /* 0x000000ff1300720b */ /* 0x000fe40003f9d000 */
[----:B------:R-:W-:Y:S02]  /*0130*/  PLOP3.LUT P3, PT, P6, P3, PT, 0x2, 0x0 ;  /* 0x000000000000781c */ /* 0x000fe40003766072 */
[----:B---3--:R-:W-:Y:S02]  /*0140*/  FSETP.NEU.FTZ.AND P0, PT, R12, RZ, PT ;  /* 0x000000ff0c00720b */ /* 0x008fe40003f1d000 */
[----:B------:R-:W-:-:S02]  /*0150*/  FSETP.NEU.FTZ.AND P2, PT, R13, RZ, PT ;  /* 0x000000ff0d00720b */ /* 0x000fc40003f5d000 */
[----:B------:R-:W-:Y:S02]  /*0160*/  PLOP3.LUT P1, PT, P4, P1, PT, 0x2, 0x0 ;  /* 0x000000000000781c */ /* 0x000fe40002722072 */
[----:B----4-:R-:W-:Y:S02]  /*0170*/  FSETP.NEU.FTZ.AND P4, PT, R8, RZ, PT ;  /* 0x000000ff0800720b */ /* 0x010fe40003f9d000 */
[----:B------:R-:W-:Y:S02]  /*0180*/  SEL R8, RZ, 0x1, !P3 ;  /* 0x00000001ff087807 */ /* 0x000fe40005800000 */
[----:B------:R-:W-:Y:S02]  /*0190*/  FSETP.NEU.FTZ.AND P3, PT, R9, RZ, PT ;  /* 0x000000ff0900720b */ /* 0x000fe40003f7d000 */
[----:B------:R-:W-:Y:S02]  /*01a0*/  SEL R9, RZ, 0x1, !P1 ;  /* 0x00000001ff097807 */ /* 0x000fe40004800000 */
[----:B------:R-:W-:-:S02]  /*01b0*/  PLOP3.LUT P0, PT, P2, P0, PT, 0x2, 0x0 ;  /* 0x000000000000781c */ /* 0x000fc40001700072 */
[----:B------:R-:W-:Y:S02]  /*01c0*/  FSETP.NEU.FTZ.AND P5, PT, R14, RZ, PT ;  /* 0x000000ff0e00720b */ /* 0x000fe40003fbd000 */
[----:B------:R-:W-:Y:S02]  /*01d0*/  FSETP.NEU.FTZ.AND P6, PT, R15, RZ, PT ;  /* 0x000000ff0f00720b */ /* 0x000fe40003fdd000 */
[----:B------:R-:W-:Y:S02]  /*01e0*/  FSETP.NEU.FTZ.AND P1, PT, R10, RZ, PT ;  /* 0x000000ff0a00720b */ /* 0x000fe40003f3d000 */
[----:B------:R-:W-:Y:S02]  /*01f0*/  FSETP.NEU.FTZ.AND P2, PT, R11, RZ, PT ;  /* 0x000000ff0b00720b */ /* 0x000fe40003f5d000 */
[----:B------:R-:W-:Y:S02]  /*0200*/  PLOP3.LUT P3, PT, P3, P4, PT, 0x2, 0x0 ;  /* 0x000000000000781c */ /* 0x000fe40001f68072 */
[----:B------:R-:W-:-:S02]  /*0210*/  PLOP3.LUT P6, PT, P6, P5, PT, 0x2, 0x0 ;  /* 0x000000000000781c */ /* 0x000fc400037ca072 */
[----:B0-----:R-:W-:Y:S02]  /*0220*/  IADD3 R2, P4, R0, c[0x0][0x168], RZ ;  /* 0x00005a0000027a10 */ /* 0x001fe40007f9e0ff */
[----:B------:R-:W-:Y:S02]  /*0230*/  PLOP3.LUT P1, PT, P2, P1, PT, 0x2, 0x0 ;  /* 0x000000000000781c */ /* 0x000fe40001722072 */
[----:B-----5:R-:W-:Y:S01]  /*0240*/  FSETP.NEU.FTZ.AND P5, PT, R4, RZ, PT ;  /* 0x000000ff0400720b */ /* 0x020fe20003fbd000 */
[----:B------:R-:W-:Y:S01]  /*0250*/  IMAD.X R3, RZ, RZ, c[0x0][0x16c], P4 ;  /* 0x00005b00ff037624 */ /* 0x000fe200020e06ff */
[----:B------:R-:W-:Y:S02]  /*0260*/  FSETP.NEU.FTZ.AND P2, PT, R5, RZ, PT ;  /* 0x000000ff0500720b */ /* 0x000fe40003f5d000 */
[----:B------:R-:W-:Y:S01]  /*0270*/  FSETP.NEU.FTZ.AND P4, PT, R6, RZ, PT ;  /* 0x000000ff0600720b */ /* 0x000fe20003f9d000 */
[----:B------:R-:W-:Y:S01]  /*0280*/  IMAD.WIDE R2, R21, 0x2, R2 ;  /* 0x0000000215027825 */ /* 0x000fe200078e0202 */
[----:B------:R-:W-:-:S02]  /*0290*/  PLOP3.LUT P2, PT, P2, P5, PT, 0x2, 0x0 ;  /* 0x000000000000781c */ /* 0x000fc4000174a072 */
[----:B------:R-:W-:Y:S02]  /*02a0*/  FSETP.NEU.FTZ.AND P5, PT, R7, RZ, PT ;  /* 0x000000ff0700720b */ /* 0x000fe40003fbd000 */
[----:B------:R-:W-:Y:S02]  /*02b0*/  SEL R0, RZ, 0x1, !P0 ;  /* 0x00000001ff007807 */ /* 0x000fe40004000000 */
[----:B------:R-:W-:Y:S02]  /*02c0*/  PLOP3.LUT P4, PT, P5, P4, PT, 0x2, 0x0 ;  /* 0x000000000000781c */ /* 0x000fe40002f88072 */
[----:B------:R-:W-:Y:S02]  /*02d0*/  SEL R5, RZ, 0x1, !P6 ;  /* 0x00000001ff057807 */ /* 0x000fe40007000000 */
[----:B------:R-:W-:Y:S02]  /*02e0*/  SEL R4, RZ, 0x1, !P3 ;  /* 0x00000001ff047807 */ /* 0x000fe40005800000 */
[----:B------:R-:W-:-:S02]  /*02f0*/  SEL R7, RZ, 0x1, !P1 ;  /* 0x00000001ff077807 */ /* 0x000fc40004800000 */
[----:B------:R-:W-:Y:S02]  /*0300*/  SEL R6, RZ, 0x1, !P2 ;  /* 0x00000001ff067807 */ /* 0x000fe40005000000 */
[----:B------:R-:W-:Y:S02]  /*0310*/  SEL R11, RZ, 0x1, !P4 ;  /* 0x00000001ff0b7807 */ /* 0x000fe40006000000 */
        /* <DEDUP_REMOVED lines=9> */
.L_x_17797:
        /* <DEDUP_REMOVED lines=9> */
[----:B------:R-:W-:Y:S01]  /*0440*/  @!P5 IMAD.WIDE.U32 R4, R4, R5, c[0x0][0x170] ;  /* 0x00005c000404d625 */ /* 0x000fe200078e0005 */
[----:B------:R-:W-:-:S04]  /*0450*/  CS2R R8, SRZ ;  /* 0x0000000000087805 */ /* 0x000fc8000001ff00 */
[----:B------:R0:W2:Y:S07]  /*0460*/  @!P5 LDG.E.64 R18, [R4.64] ;  /* 0x000000040412d981 */ /* 0x0000ae000c1e1b00 */
[----:B------:R-:W-:Y:S01]  /*0470*/  @!P1 IMAD.IADD R16, R0, 0x1, R15 ;  /* 0x0000000100109824 */ /* 0x000fe200078e020f */
[----:B------:R-:W-:Y:S01]  /*0480*/  @!P1 IADD3 R15, R15, 0x80, RZ ;  /* 0x000000800f0f9810 */ /* 0x000fe20007ffe0ff */
[----:B------:R-:W-:-:S03]  /*0490*/  @!P1 IMAD.MOV.U32 R17, RZ, RZ, 0x8 ;  /* 0x00000008ff119424 */ /* 0x000fc600078e00ff */
[----:B------:R-:W-:Y:S01]  /*04a0*/  ISETP.GE.AND P2, PT, R15, R12, PT ;  /* 0x0000000c0f00720c */ /* 0x000fe20003f46270 */
[----:B------:R-:W-:-:S05]  /*04b0*/  @!P1 IMAD.WIDE.U32 R16, R16, R17, c[0x0][0x170] ;  /* 0x00005c0010109625 */ /* 0x000fca00078e0011 */
[----:B------:R1:W3:Y:S07]  /*04c0*/  @!P1 LDG.E.64 R2, [R16.64] ;  /* 0x0000000410029981 */ /* 0x0002ee000c1e1b00 */
        /* <DEDUP_REMOVED lines=13> */
[----:B------:R-:W-:Y:S01]  /*05a0*/  @!P2 IMAD.WIDE.U32 R20, R20, R21, c[0x0][0x170] ;  /* 0x00005c001414a625 */ /* 0x000fe200078e0015 */
[----:B------:R-:W-:-:S03]  /*05b0*/  CS2R R6, SRZ ;  /* 0x0000000000067805 */ /* 0x000fc6000001ff00 */
[----:B------:R-:W-:Y:S01]  /*05c0*/  @!P3 IMAD.MOV.U32 R22, RZ, RZ, 0x8 ;  /* 0x00000008ff16b424 */ /* 0x000fe200078e00ff */
[----:B------:R4:W5:Y:S03]  /*05d0*/  @!P2 LDG.E.64 R8, [R20.64] ;  /* 0x000000041408a981 */ /* 0x000966000c1e1b00 */
[----:B------:R-:W-:Y:S01]  /*05e0*/  @!P1 IMAD.IADD R24, R0, 0x1, R15 ;  /* 0x0000000100189824 */ /* 0x000fe200078e020f */
[----:B------:R-:W-:Y:S01]  /*05f0*/  @!P1 IADD3 R15, R15, 0x80, RZ ;  /* 0x000000800f0f9810 */ /* 0x000fe20007ffe0ff */
[----:B------:R-:W-:-:S03]  /*0600*/  @!P4 IMAD.MOV.U32 R23, RZ, RZ, 0x8 ;  /* 0x00000008ff17c424 */ /* 0x000fc600078e00ff */
[----:B------:R-:W-:Y:S01]  /*0610*/  ISETP.GE.AND P2, PT, R15, R12, PT ;  /* 0x0000000c0f00720c */ /* 0x000fe20003f46270 */
[----:B-1----:R-:W-:Y:S01]  /*0620*/  @!P3 IMAD.WIDE.U32 R16, R11, R22, c[0x0][0x170] ;  /* 0x00005c000b10b625 */ /* 0x002fe200078e0016 */
[----:B0-----:R-:W-:-:S03]  /*0630*/  CS2R R4, SRZ ;  /* 0x0000000000047805 */ /* 0x001fc6000001ff00 */
[----:B------:R-:W-:Y:S01]  /*0640*/  @!P4 IMAD.WIDE.U32 R22, R10, R23, c[0x0][0x170] ;  /* 0x00005c000a16c625 */ /* 0x000fe200078e0017 */
[----:B------:R0:W5:Y:S03]  /*0650*/  @!P3 LDG.E.64 R6, [R16.64] ;  /* 0x000000041006b981 */ /* 0x000166000c1e1b00 */
[----:B------:R-:W-:Y:S01]  /*0660*/  @!P0 IMAD.MOV.U32 R25, RZ, RZ, 0x8 ;  /* 0x00000008ff198424 */ /* 0x000fe200078e00ff */
[----:B------:R-:W-:Y:S01]  /*0670*/  CS2R R10, SRZ ;  /* 0x00000000000a7805 */ /* 0x000fe2000001ff00 */
[----:B------:R-:W5:Y:S02]  /*0680*/  @!P4 LDG.E.64 R4, [R22.64] ;  /* 0x000000041604c981 */ /* 0x000f64000c1e1b00 */
[----:B----4-:R-:W-:-:S04]  /*0690*/  @!P0 IMAD.WIDE.U32 R20, R14, R25, c[0x0][0x170] ;  /* 0x00005c000e148625 */ /* 0x010fc800078e0019 */
[----:B------:R-:W-:Y:S01]  /*06a0*/  @!P1 IMAD.MOV.U32 R25, RZ, RZ, 0x8 ;  /* 0x00000008ff199424 */ /* 0x000fe200078e00ff */
[----:B0-----:R-:W-:Y:S01]  /*06b0*/  CS2R R16, SRZ ;  /* 0x0000000000107805 */ /* 0x001fe2000001ff00 */
[----:B------:R-:W-:Y:S01]  /*06c0*/  @!P2 IMAD.IADD R14, R0, 0x1, R15 ;  /* 0x00000001000ea824 */ /* 0x000fe200078e020f */
[----:B------:R-:W4:Y:S01]  /*06d0*/  @!P0 LDG.E.64 R10, [R20.64] ;  /* 0x00000004140a8981 */ /* 0x000f22000c1e1b00 */
[----:B------:R-:W-:-:S04]  /*06e0*/  @!P1 IMAD.WIDE.U32 R24, R24, R25, c[0x0][0x170] ;  /* 0x00005c0018189625 */ /* 0x000fc800078e0019 */
[----:B------:R-:W-:Y:S01]  /*06f0*/  @!P2 IMAD.MOV.U32 R15, RZ, RZ, 0x8 ;  /* 0x00000008ff0fa424 */ /* 0x000fe200078e00ff */
[----:B------:R-:W4:Y:S03]  /*0700*/  @!P1 LDG.E.64 R16, [R24.64] ;  /* 0x0000000418109981 */ /* 0x000f26000c1e1b00 */
[----:B------:R-:W-:-:S06]  /*0710*/  @!P2 IMAD.WIDE.U32 R14, R14, R15, c[0x0][0x170] ;  /* 0x00005c000e0ea625 */ /* 0x000fcc00078e000f */
[----:B------:R-:W4:Y:S01]  /*0720*/  @!P2 LDG.E.64 R14, [R14.64] ;  /* 0x000000040e0ea981 */ /* 0x000f22000c1e1b00 */
[----:B------:R-:W-:Y:S01]  /*0730*/  BSSY B0, `(.L_x_17798) ;  /* 0x0000052000007945 */ /* 0x000fe20003800000 */
[----:B------:R-:W-:Y:S01]  /*0740*/  BSSY B1, `(.L_x_17799) ;  /* 0x000004a000017945 */ /* 0x000fe20003800000 */
[----:B--2---:R-:W-:Y:S02]  /*0750*/  FSETP.NEU.FTZ.AND P3, PT, R19, RZ, PT ;  /* 0x000000ff1300720b */ /* 0x004fe40003f7d000 */
[----:B------:R-:W-:-:S04]  /*0760*/  FSETP.NEU.FTZ.AND P4, PT, R18, RZ, PT ;  /* 0x000000ff1200720b */ /* 0x000fc80003f9d000 */
[----:B------:R-:W-:Y:S02]  /*0770*/  PLOP3.LUT P3, PT, P3, P4, PT, 0x2, 0x0 ;  /* 0x000000000000781c */ /* 0x000fe40001f68072 */
[----:B---3--:R-:W-:Y:S02]  /*0780*/  FSETP.NEU.FTZ.AND P0, PT, R3, RZ, PT ;  /* 0x000000ff0300720b */ /* 0x008fe40003f1d000 */
[----:B------:R-:W-:-:S04]  /*0790*/  FSETP.NEU.FTZ.AND P1, PT, R2, RZ, PT ;  /* 0x000000ff0200720b */ /* 0x000fc80003f3d000 */
[----:B------:R-:W-:Y:S01]  /*07a0*/  PLOP3.LUT P0, PT, P0, P1, PT, 0x2, 0x0 ;  /* 0x000000000000781c */ /* 0x000fe20000702072 */
[----:B------:R-:W-:Y:S01]  /*07b0*/  @!P5 IMAD.IADD R2, R0, 0x1, R13 ;  /* 0x000000010002d824 */ /* 0x000fe200078e020d */
[----:B-----5:R-:W-:Y:S02]  /*07c0*/  FSETP.NEU.FTZ.AND P4, PT, R9, RZ, PT ;  /* 0x000000ff0900720b */ /* 0x020fe40003f9d000 */
[----:B------:R-:W-:-:S04]  /*07d0*/  FSETP.NEU.FTZ.AND P1, PT, R8, RZ, PT ;  /* 0x000000ff0800720b */ /* 0x000fc80003f3d000 */
[----:B------:R-:W-:-:S04]  /*07e0*/  PLOP3.LUT P4, PT, P4, P1, PT, 0x2, 0x0 ;  /* 0x000000000000781c */ /* 0x000fc80002782072 */
[----:B------:R-:W-:Y:S02]  /*07f0*/  SEL R9, RZ, 0x1, !P4 ;  /* 0x00000001ff097807 */ /* 0x000fe40006000000 */
[----:B------:R-:W-:Y:S02]  /*0800*/  FSETP.NEU.FTZ.AND P1, PT, R7, RZ, PT ;  /* 0x000000ff0700720b */ /* 0x000fe40003f3d000 */
[----:B------:R-:W-:Y:S02]  /*0810*/  SEL R7, RZ, 0x1, !P0 ;  /* 0x00000001ff077807 */ /* 0x000fe40004000000 */
[----:B------:R-:W-:Y:S02]  /*0820*/  FSETP.NEU.FTZ.AND P6, PT, R6, RZ, PT ;  /* 0x000000ff0600720b */ /* 0x000fe40003fdd000 */
[----:B------:R-:W-:Y:S02]  /*0830*/  FSETP.NEU.FTZ.AND P0, PT, R5, RZ, PT ;  /* 0x000000ff0500720b */ /* 0x000fe40003f1d000 */
[----:B------:R-:W-:-:S02]  /*0840*/  FSETP.NEU.FTZ.AND P4, PT, R4, RZ, PT ;  /* 0x000000ff0400720b */ /* 0x000fc40003f9d000 */
[----:B------:R-:W-:Y:S02]  /*0850*/  PLOP3.LUT P1, PT, P1, P6, PT, 0x2, 0x0 ;  /* 0x000000000000781c */ /* 0x000fe40000f2c072 */
[----:B------:R-:W-:Y:S02]  /*0860*/  PLOP3.LUT P0, PT, P0, P4, PT, 0x2, 0x0 ;  /* 0x000000000000781c */ /* 0x000fe40000708072 */
[----:B------:R-:W-:Y:S02]  /*0870*/  @!P5 IADD3 R2, P6, R2, c[0x0][0x168], RZ ;  /* 0x00005a000202da10 */ /* 0x000fe40007fde0ff */
[----:B------:R-:W-:Y:S02]  /*0880*/  @!P5 SEL R5, RZ, 0x1, !P3 ;  /* 0x00000001ff05d807 */ /* 0x000fe40005800000 */
[----:B----4-:R-:W-:Y:S02]  /*0890*/  FSETP.NEU.FTZ.AND P4, PT, R11, RZ, PT ;  /* 0x000000ff0b00720b */ /* 0x010fe40003f9d000 */
[----:B------:R-:W-:Y:S01]  /*08a0*/  FSETP.NEU.FTZ.AND P3, PT, R10, RZ, PT ;  /* 0x000000ff0a00720b */ /* 0x000fe20003f7d000 */
[----:B------:R-:W-:Y:S01]  /*08b0*/  @!P5 IMAD.X R3, RZ, RZ, c[0x0][0x16c], P6 ;  /* 0x00005b00ff03d624 */ /* 0x000fe200030e06ff */
[----:B------:R-:W-:-:S02]  /*08c0*/  FSETP.NEU.FTZ.AND P6, PT, R16, RZ, PT ;  /* 0x000000ff1000720b */ /* 0x000fc40003fdd000 */
[----:B------:R-:W-:Y:S02]  /*08d0*/  PLOP3.LUT P3, PT, P4, P3, PT, 0x2, 0x0 ;  /* 0x000000000000781c */ /* 0x000fe40002766072 */
[----:B------:R-:W-:Y:S02]  /*08e0*/  FSETP.NEU.FTZ.AND P4, PT, R17, RZ, PT ;  /* 0x000000ff1100720b */ /* 0x000fe40003f9d000 */
[----:B------:R-:W-:Y:S02]  /*08f0*/  IADD3 R4, R13, 0x80, RZ ;  /* 0x000000800d047810 */ /* 0x000fe40007ffe0ff */
[----:B------:R-:W-:Y:S02]  /*0900*/  PLOP3.LUT P4, PT, P4, P6, PT, 0x2, 0x0 ;  /* 0x000000000000781c */ /* 0x000fe4000278c072 */
[----:B------:R-:W-:Y:S01]  /*0910*/  FSETP.EQ.OR P6, PT, R14, RZ, P2 ;  /* 0x000000ff0e00720b */ /* 0x000fe200017c2400 */
[----:B------:R-:W-:Y:S01]  /*0920*/  @!P5 IMAD.MOV.U32 R13, RZ, RZ, R4 ;  /* 0x000000ffff0dd224 */ /* 0x000fe200078e0004 */
[----:B------:R-:W-:-:S04]  /*0930*/  FSETP.EQ.OR P2, PT, R15, RZ, P2 ;  /* 0x000000ff0f00720b */ /* 0x000fc80001742400 */
[----:B------:R-:W-:Y:S02]  /*0940*/  PLOP3.LUT P6, PT, P2, P6, PT, 0x80, 0x0 ;  /* 0x000000000000781c */ /* 0x000fe400017cd070 */
[----:B------:R-:W-:Y:S01]  /*0950*/  ISETP.GE.AND P2, PT, R13, R12, PT ;  /* 0x0000000c0d00720c */ /* 0x000fe20003f46270 */
[----:B------:R0:W-:Y:S01]  /*0960*/  @!P5 STG.E.U8 [R2.64], R5 ;  /* 0x000000050200d986 */ /* 0x0001e2000c101104 */
[----:B------:R-:W-:Y:S02]  /*0970*/  SEL R11, RZ, 0x1, !P1 ;  /* 0x00000001ff0b7807 */ /* 0x000fe40004800000 */
[----:B------:R-:W-:Y:S02]  /*0980*/  SEL R15, RZ, 0x1, !P0 ;  /* 0x00000001ff0f7807 */ /* 0x000fe40004000000 */
[----:B------:R-:W-:Y:S02]  /*0990*/  SEL R17, RZ, 0x1, !P4 ;  /* 0x00000001ff117807 */ /* 0x000fe40006000000 */
[----:B0-----:R-:W-:-:S05]  /*09a0*/  SEL R5, RZ, 0x1, !P3 ;  /* 0x00000001ff057807 */ /* 0x001fca0005800000 */
        /* <DEDUP_REMOVED lines=13> */
.L_x_17800:
[----:B------:R-:W-:-:S13]  /*0a80*/  ISETP.GE.AND P0, PT, R13, R12, PT ;  /* 0x0000000c0d00720c */ /* 0x000fda0003f06270 */
[----:B------:R-:W-:Y:S05]  /*0a90*/  @P0 BRA `(.L_x_17802) ;  /* 0x000000c000000947 */ /* 0x000fea0003800000 */
[----:B0-----:R-:W-:Y:S01]  /*0aa0*/  IMAD.IADD R2, R0, 0x1, R13 ;  /* 0x0000000100027824 */ /* 0x001fe200078e020d */
[----:B------:R-:W-:-:S04]  /*0ab0*/  IADD3 R13, R13, 0x80, RZ ;  /* 0x000000800d0d7810 */ /* 0x000fc80007ffe0ff */
[----:B------:R-:W-:-:S05]  /*0ac0*/  IADD3 R2, P0, R2, c[0x0][0x168], RZ ;  /* 0x00005a0002027a10 */ /* 0x000fca0007f1e0ff */
[----:B------:R-:W-:-:S05]  /*0ad0*/  IMAD.X R3, RZ, RZ, c[0x0][0x16c], P0 ;  /* 0x00005b00ff037624 */ /* 0x000fca00000e06ff */
[----:B------:R0:W-:Y:S03]  /*0ae0*/  STG.E.U8 [R2.64], R11 ;  /* 0x0000000b02007986 */ /* 0x0001e6000c101104 */
.L_x_17801:
[----:B------:R-:W-:-:S13]  /*0af0*/  ISETP.GE.AND P0, PT, R13, R12, PT ;  /* 0x0000000c0d00720c */ /* 0x000fda0003f06270 */
[----:B------:R-:W-:Y:S05]  /*0b00*/  @P0 BRA `(.L_x_17803) ;  /* 0x000000d000000947 */ /* 0x000fea0003800000 */
[----:B0-----:R-:W-:Y:S01]  /*0b10*/  IMAD.IADD R2, R0, 0x1, R13 ;  /* 0x0000000100027824 */ /* 0x001fe200078e020d */
[----:B------:R-:W-:-:S04]  /*0b20*/  IADD3 R13, R13, 0x80, RZ ;  /* 0x000000800d0d7810 */ /* 0x000fc80007ffe0ff */
[----:B------:R-:W-:-:S05]  /*0b30*/  IADD3 R2, P0, R2, c[0x0][0x168], RZ ;  /* 0x00005a0002027a10 */ /* 0x000fca0007f1e0ff */
[----:B------:R-:W-:-:S05]  /*0b40*/  IMAD.X R3, RZ, RZ, c[0x0][0x16c], P0 ;  /* 0x00005b00ff037624 */ /* 0x000fca00000e06ff */
[----:B------:R0:W-:Y:S03]  /*0b50*/  STG.E.U8 [R2.64], R15 ;  /* 0x0000000f02007986 */ /* 0x0001e6000c101104 */
.L_x_17802:
        /* <DEDUP_REMOVED lines=8> */
.L_x_17803:
[----:B------:R-:W-:Y:S05]  /*0be0*/  BSYNC B1 ;  /* 0x0000000000017941 */ /* 0x000fea0003800000 */
.L_x_17799:
[----:B------:R-:W-:-:S13]  /*0bf0*/  ISETP.GE.AND P0, PT, R13, R12, PT ;  /* 0x0000000c0d00720c */ /* 0x000fda0003f06270 */
[----:B0-----:R-:W-:Y:S01]  /*0c00*/  @!P0 IMAD.IADD R2, R0, 0x1, R13 ;  /* 0x0000000100028824 */ /* 0x001fe200078e020d */
[----:B------:R-:W-:-:S04]  /*0c10*/  @!P0 IADD3 R13, R13, 0x80, RZ ;  /* 0x000000800d0d8810 */ /* 0x000fc80007ffe0ff */
[----:B------:R-:W-:-:S05]  /*0c20*/  @!P0 IADD3 R2, P1, R2, c[0x0][0x168], RZ ;  /* 0x00005a0002028a10 */ /* 0x000fca0007f3e0ff */
[----:B------:R-:W-:-:S05]  /*0c30*/  @!P0 IMAD.X R3, RZ, RZ, c[0x0][0x16c], P1 ;  /* 0x00005b00ff038624 */ /* 0x000fca00008e06ff */
[----:B------:R0:W-:Y:S03]  /*0c40*/  @!P0 STG.E.U8 [R2.64], R17 ;  /* 0x0000001102008986 */ /* 0x0001e6000c101104 */
.L_x_17804:
[----:B------:R-:W-:Y:S05]  /*0c50*/  BSYNC B0 ;  /* 0x0000000000007941 */ /* 0x000fea0003800000 */
.L_x_17798:
[----:B------:R-:W-:Y:S01]  /*0c60*/  WARPSYNC 0xffffffff ;  /* 0xffffffff00007948 */ /* 0x000fe20003800000 */
[----:B------:R-:W-:-:S13]  /*0c70*/  ISETP.GE.AND P0, PT, R13, R12, PT ;  /* 0x0000000c0d00720c */ /* 0x000fda0003f06270 */
[----:B------:R-:W-:Y:S05]  /*0c80*/  @P0 EXIT ;  /* 0x000000000000094d */ /* 0x000fea0003800000 */
[----:B------:R-:W-:Y:S01]  /*0c90*/  IMAD.IADD R0, R0, 0x1, R13 ;  /* 0x0000000100007824 */ /* 0x000fe200078e020d */
[----:B------:R-:W-:-:S04]  /*0ca0*/  SEL R5, RZ, 0x1, !P6 ;  /* 0x00000001ff057807 */ /* 0x000fc80007000000 */
[----:B0-----:R-:W-:-:S05]  /*0cb0*/  IADD3 R2, P0, R0, c[0x0][0x168], RZ ;  /* 0x00005a0000027a10 */ /* 0x001fca0007f1e0ff */
[----:B------:R-:W-:-:S05]  /*0cc0*/  IMAD.X R3, RZ, RZ, c[0x0][0x16c], P0 ;  /* 0x00005b00ff037624 */ /* 0x000fca00000e06ff */
[----:B------:R-:W-:Y:S01]  /*0cd0*/  STG.E.U8 [R2.64], R5 ;  /* 0x0000000502007986 */ /* 0x000fe2000c101104 */
[----:B------:R-:W-:Y:S05]  /*0ce0*/  EXIT ;  /* 0x000000000000794d */ /* 0x000fea0003800000 */
.L_x_17805:
        /* <DEDUP_REMOVED lines=9> */
.L_x_22523:


//--------------------- .text._ZN2at6native29vectorized_elementwise_kernelILi4EZZZNS0_23logical_not_kernel_cudaERNS_18TensorIteratorBaseEENKUlvE0_clEvENKUlvE7_clEvEUlN3c107complexIfEEE_St5arrayIPcLm2EEEEviT0_T1_ --------------------------
	.section	.text._ZN2at6native29vectorized_elementwise_kernelILi4EZZZNS0_23logical_not_kernel_cudaERNS_18TensorIteratorBaseEENKUlvE0_clEvENKUlvE7_clEvEUlN3c107complexIfEEE_St5arrayIPcLm2EEEEviT0_T1_,"ax",@progbits
	.sectioninfo	@"SHI_REGISTERS=28"
	.align	128
        .global         _ZN2at6native29vectorized_elementwise_kernelILi4EZZZNS0_23logical_not_kernel_cudaERNS_18TensorIteratorBaseEENKUlvE0_clEvENKUlvE7_clEvEUlN3c107complexIfEEE_St5arrayIPcLm2EEEEviT0_T1_
        .type           _ZN2at6native29vectorized_elementwise_kernelILi4EZZZNS0_23logical_not_kernel_cudaERNS_18TensorIteratorBaseEENKUlvE0_clEvENKUlvE7_clEvEUlN3c107complexIfEEE_St5arrayIPcLm2EEEEviT0_T1_,@function
        .size           _ZN2at6native29vectorized_elementwise_kernelILi4EZZZNS0_23logical_not_kernel_cudaERNS_18TensorIteratorBaseEENKUlvE0_clEvENKUlvE7_clEvEUlN3c107complexIfEEE_St5arrayIPcLm2EEEEviT0_T1_,(.L_x_22524 - _ZN2at6native29vectorized_elementwise_kernelILi4EZZZNS0_23logical_not_kernel_cudaERNS_18TensorIteratorBaseEENKUlvE0_clEvENKUlvE7_clEvEUlN3c107complexIfEEE_St5arrayIPcLm2EEEEviT0_T1_)
        .other          _ZN2at6native29vectorized_elementwise_kernelILi4EZZZNS0_23logical_not_kernel_cudaERNS_18TensorIteratorBaseEENKUlvE0_clEvENKUlvE7_clEvEUlN3c107complexIfEEE_St5arrayIPcLm2EEEEviT0_T1_,@"STO_CUDA_ENTRY STV_DEFAULT"
_ZN2at6native29vectorized_elementwise_kernelILi4EZZZNS0_23logical_not_kernel_cudaERNS_18TensorIteratorBaseEENKUlvE0_clEvENKUlvE7_clEvEUlN3c107complexIfEEE_St5arrayIPcLm2EEEEviT0_T1_:
.text._ZN2at6native29vectorized_elementwise_kernelILi4EZZZNS0_23logical_not_kernel_cudaERNS_18TensorIteratorBaseEENKUlvE0_clEvENKUlvE7_clEvEUlN3c107complexIfEEE_St5arrayIPcLm2EEEEviT0_T1_:
        /* <DEDUP_REMOVED lines=15> */
[----:B--2---:R-:W-:-:S02]  /*00f0*/  FSETP.NEU.FTZ.AND P2, PT, R16, RZ, PT ;  /* 0x000000ff1000720b */ /* 0x004fc40003f5d000 */
[----:B------:R-:W-:Y:S02]  /*0100*/  FSETP.NEU.FTZ.AND P3, PT, R17, RZ, PT ;  /* 0x000000ff1100720b */ /* 0x000fe40003f7d000 */
[----:B------:R-:W-:Y:S02]  /*0110*/  FSETP.NEU.FTZ.AND P4, PT, R18, RZ, PT ;  /* 0x000000ff1200720b */ /* 0x000fe40003f9d000 */
[----:B------:R-:W-:Y:S02]  /*0120*/  FSETP.NEU.FTZ.AND P5, PT, R19, RZ, PT ;  /* 0x000000ff1300720b */ /* 0x000fe40003fbd000 */
[----:B------:R-:W-:Y:S02]  /*0130*/  PLOP3.LUT P2, PT, P3, P2, PT, 0x2, 0x0 ;  /* 0x000000000000781c */ /* 0x000fe40001f44072 */
[----:B------:R-:W-:Y:S02]  /*0140*/  PLOP3.LUT P3, PT, P5, P4, PT, 0x2, 0x0 ;  /* 0x000000000000781c */ /* 0x000fe40002f68072 */
[----:B---3--:R-:W-:-:S02]  /*0150*/  FSETP.NEU.FTZ.AND P0, PT, R4, RZ, PT ;  /* 0x000000ff0400720b */ /* 0x008fc40003f1d000 */
[----:B------:R-:W-:Y:S02]  /*0160*/  FSETP.NEU.FTZ.AND P1, PT, R5, RZ, PT ;  /* 0x000000ff0500720b */ /* 0x000fe40003f3d000 */
[----:B------:R-:W-:Y:S02]  /*0170*/  FSETP.NEU.FTZ.AND P4, PT, R6, RZ, PT ;  /* 0x000000ff0600720b */ /* 0x000fe40003f9d000 */
[----:B------:R-:W-:Y:S02]  /*0180*/  FSETP.NEU.FTZ.AND P5, PT, R7, RZ, PT ;  /* 0x000000ff0700720b */ /* 0x000fe40003fbd000 */
[----:B------:R-:W-:Y:S02]  /*0190*/  SEL R3, RZ, 0x1, !P2 ;  /* 0x00000001ff037807 */ /* 0x000fe40005000000 */
[----:B------:R-:W-:Y:S02]  /*01a0*/  SEL R4, RZ, 0x1, !P3 ;  /* 0x00000001ff047807 */ /* 0x000fe40005800000 */
[----:B------:R-:W-:-:S02]  /*01b0*/  PLOP3.LUT P0, PT, P1, P0, PT, 0x2, 0x0 ;  /* 0x000000000000781c */ /* 0x000fc40000f00072 */
[----:B------:R-:W-:Y:S02]  /*01c0*/  PLOP3.LUT P1, PT, P5, P4, PT, 0x2, 0x0 ;  /* 0x000000000000781c */ /* 0x000fe40002f28072 */
[----:B------:R-:W-:Y:S02]  /*01d0*/  PRMT R7, R4, 0x7604, R3 ;  /* 0x0000760404077816 */ /* 0x000fe40000000003 */
[----:B------:R-:W-:Y:S02]  /*01e0*/  SEL R3, RZ, 0x1, !P0 ;  /* 0x00000001ff037807 */ /* 0x000fe40004000000 */
[----:B----4-:R-:W-:Y:S02]  /*01f0*/  FSETP.NEU.FTZ.AND P4, PT, R8, RZ, PT ;  /* 0x000000ff0800720b */ /* 0x010fe40003f9d000 */
[----:B------:R-:W-:Y:S02]  /*0200*/  FSETP.NEU.FTZ.AND P6, PT, R9, RZ, PT ;  /* 0x000000ff0900720b */ /* 0x000fe40003fdd000 */
[----:B-----5:R-:W-:-:S02]  /*0210*/  FSETP.NEU.FTZ.AND P0, PT, R12, RZ, PT ;  /* 0x000000ff0c00720b */ /* 0x020fc40003f1d000 */
[----:B------:R-:W-:Y:S02]  /*0220*/  FSETP.NEU.FTZ.AND P3, PT, R13, RZ, PT ;  /* 0x000000ff0d00720b */ /* 0x000fe40003f7d000 */
[----:B------:R-:W-:Y:S02]  /*0230*/  SEL R4, RZ, 0x1, !P1 ;  /* 0x00000001ff047807 */ /* 0x000fe40004800000 */
[----:B------:R-:W-:Y:S02]  /*0240*/  PLOP3.LUT P6, PT, P6, P4, PT, 0x2, 0x0 ;  /* 0x000000000000781c */ /* 0x000fe400037c8072 */
[----:B------:R-:W-:Y:S02]  /*0250*/  PLOP3.LUT P0, PT, P3, P0, PT, 0x2, 0x0 ;  /* 0x000000000000781c */ /* 0x000fe40001f00072 */
[----:B------:R-:W-:Y:S02]  /*0260*/  FSETP.NEU.FTZ.AND P2, PT, R10, RZ, PT ;  /* 0x000000ff0a00720b */ /* 0x000fe40003f5d000 */
[----:B------:R-:W-:-:S02]  /*0270*/  FSETP.NEU.FTZ.AND P1, PT, R11, RZ, PT ;  /* 0x000000ff0b00720b */ /* 0x000fc40003f3d000 */
[----:B------:R-:W-:Y:S02]  /*0280*/  FSETP.NEU.FTZ.AND P4, PT, R14, RZ, PT ;  /* 0x000000ff0e00720b */ /* 0x000fe40003f9d000 */
[----:B------:R-:W-:Y:S02]  /*0290*/  FSETP.NEU.FTZ.AND P3, PT, R15, RZ, PT ;  /* 0x000000ff0f00720b */ /* 0x000fe40003f7d000 */
[----:B------:R-:W-:Y:S02]  /*02a0*/  PRMT R6, R4, 0x7604, R3 ;  /* 0x0000760404067816 */ /* 0x000fe40000000003 */
[----:B------:R-:W-:Y:S02]  /*02b0*/  IADD3 R4, P5, R0, c[0x0][0x168], RZ ;  /* 0x00005a0000047a10 */ /* 0x000fe40007fbe0ff */
[----:B------:R-:W-:Y:S02]  /*02c0*/  SEL R0, RZ, 0x1, !P6 ;  /* 0x00000001ff007807 */ /* 0x000fe40007000000 */
[----:B------:R-:W-:Y:S01]  /*02d0*/  SEL R3, RZ, 0x1, !P0 ;  /* 0x00000001ff037807 */ /* 0x000fe20004000000 */
[----:B------:R-:W-:Y:S01]  /*02e0*/  IMAD.X R5, RZ, RZ, c[0x0][0x16c], P5 ;  /* 0x00005b00ff057624 */ /* 0x000fe200028e06ff */
[----:B------:R-:W-:-:S02]  /*02f0*/  PLOP3.LUT P1, PT, P1, P2, PT, 0x2, 0x0 ;  /* 0x000000000000781c */ /* 0x000fc40000f24072 */
[----:B------:R-:W-:Y:S02]  /*0300*/  PLOP3.LUT P4, PT, P3, P4, PT, 0x2, 0x0 ;  /* 0x000000000000781c */ /* 0x000fe40001f88072 */
[----:B------:R-:W-:Y:S02]  /*0310*/  PRMT R7, R0, 0x7054, R7 ;  /* 0x0000705400077816 */ /* 0x000fe40000000007 */
[----:B------:R-:W-:Y:S01]  /*0320*/  PRMT R9, R3, 0x7054, R6 ;  /* 0x0000705403097816 */ /* 0x000fe20000000006 */
[----:B------:R-:W-:Y:S01]  /*0330*/  IMAD.WIDE R2, R2, 0x4, R4 ;  /* 0x0000000402027825 */ /* 0x000fe200078e0204 */
[----:B------:R-:W-:Y:S02]  /*0340*/  SEL R0, RZ, 0x1, !P1 ;  /* 0x00000001ff007807 */ /* 0x000fe40004800000 */
[----:B------:R-:W-:Y:S02]  /*0350*/  SEL R6, RZ, 0x1, !P4 ;  /* 0x00000001ff067807 */ /* 0x000fe40006000000 */
[----:B------:R-:W-:-:S02]  /*0360*/  PRMT R7, R0, 0x654, R7 ;  /* 0x0000065400077816 */ /* 0x000fc40000000007 */
[----:B------:R-:W-:-:S03]  /*0370*/  PRMT R9, R6, 0x654, R9 ;  /* 0x0000065406097816 */ /* 0x000fc60000000009 */
[----:B------:R-:W-:Y:S04]  /*0380*/  STG.E [R2.64], R7 ;  /* 0x0000000702007986 */ /* 0x000fe8000c101904 */
[----:B------:R-:W-:Y:S01]  /*0390*/  STG.E [R2.64+0x200], R9 ;  /* 0x0002000902007986 */ /* 0x000fe2000c101904 */
[----:B------:R-:W-:Y:S05]  /*03a0*/  EXIT ;  /* 0x000000000000794d */ /* 0x000fea0003800000 */
.L_x_17806:
        /* <DEDUP_REMOVED lines=109> */
.L_x_17809:
[----:B------:R-:W-:-:S13]  /*0a80*/  ISETP.GE.AND P0, PT, R13, R12, PT ;  /* 0x0000000c0d00720c */ /* 0x000fda0003f06270 */
[----:B------:R-:W-:Y:S05]  /*0a90*/  @P0 BRA `(.L_x_17811) ;  /* 0x000000c000000947 */ /* 0x000fea0003800000 */
[----:B0-----:R-:W-:Y:S01]  /*0aa0*/  IMAD.IADD R2, R0, 0x1, R13 ;  /* 0x0000000100027824 */ /* 0x001fe200078e020d */
[----:B------:R-:W-:-:S04]  /*0ab0*/  IADD3 R13, R13, 0x80, RZ ;  /* 0x000000800d0d7810 */ /* 0x000fc80007ffe0ff */
[----:B------:R-:W-:-:S05]  /*0ac0*/  IADD3 R2, P0, R2, c[0x0][0x168], RZ ;  /* 0x00005a0002027a10 */ /* 0x000fca0007f1e0ff */
[----:B------:R-:W-:-:S05]  /*0ad0*/  IMAD.X R3, RZ, RZ, c[0x0][0x16c], P0 ;  /* 0x00005b00ff037624 */ /* 0x000fca00000e06ff */
[----:B------:R0:W-:Y:S03]  /*0ae0*/  STG.E.U8 [R2.64], R11 ;  /* 0x0000000b02007986 */ /* 0x0001e6000c101104 */
.L_x_17810:
[----:B------:R-:W-:-:S13]  /*0af0*/  ISETP.GE.AND P0, PT, R13, R12, PT ;  /* 0x0000000c0d00720c */ /* 0x000fda0003f06270 */
[----:B------:R-:W-:Y:S05]  /*0b00*/  @P0 BRA `(.L_x_17812) ;  /* 0x000000d000000947 */ /* 0x000fea0003800000 */
[----:B0-----:R-:W-:Y:S01]  /*0b10*/  IMAD.IADD R2, R0, 0x1, R13 ;  /* 0x0000000100027824 */ /* 0x001fe200078e020d */
[----:B------:R-:W-:-:S04]  /*0b20*/  IADD3 R13, R13, 0x80, RZ ;  /* 0x000000800d0d7810 */ /* 0x000fc80007ffe0ff */
[----:B------:R-:W-:-:S05]  /*0b30*/  IADD3 R2, P0, R2, c[0x0][0x168], RZ ;  /* 0x00005a0002027a10 */ /* 0x000fca0007f1e0ff */
[----:B------:R-:W-:-:S05]  /*0b40*/  IMAD.X R3, RZ, RZ, c[0x0][0x16c], P0 ;  /* 0x00005b00ff037624 */ /* 0x000fca00000e06ff */
[----:B------:R0:W-:Y:S03]  /*0b50*/  STG.E.U8 [R2.64], R15 ;  /* 0x0000000f02007986 */ /* 0x0001e6000c101104 */
.L_x_17811:
        /* <DEDUP_REMOVED lines=8> */
.L_x_17812:
[----:B------:R-:W-:Y:S05]  /*0be0*/  BSYNC B1 ;  /* 0x0000000000017941 */ /* 0x000fea0003800000 */
.L_x_17808:
[----:B------:R-:W-:-:S13]  /*0bf0*/  ISETP.GE.AND P0, PT, R13, R12, PT ;  /* 0x0000000c0d00720c */ /* 0x000fda0003f06270 */
[----:B0-----:R-:W-:Y:S01]  /*0c00*/  @!P0 IMAD.IADD R2, R0, 0x1, R13 ;  /* 0x0000000100028824 */ /* 0x001fe200078e020d */
[----:B------:R-:W-:-:S04]  /*0c10*/  @!P0 IADD3 R13, R13, 0x80, RZ ;  /* 0x000000800d0d8810 */ /* 0x000fc80007ffe0ff */
[----:B------:R-:W-:-:S05]  /*0c20*/  @!P0 IADD3 R2, P1, R2, c[0x0][0x168], RZ ;  /* 0x00005a0002028a10 */ /* 0x000fca0007f3e0ff */
[----:B------:R-:W-:-:S05]  /*0c30*/  @!P0 IMAD.X R3, RZ, RZ, c[0x0][0x16c], P1 ;  /* 0x00005b00ff038624 */ /* 0x000fca00008e06ff */
[----:B------:R0:W-:Y:S03]  /*0c40*/  @!P0 STG.E.U8 [R2.64], R17 ;  /* 0x0000001102008986 */ /* 0x0001e6000c101104 */
.L_x_17813:
[----:B------:R-:W-:Y:S05]  /*0c50*/  BSYNC B0 ;  /* 0x0000000000007941 */ /* 0x000fea0003800000 */
.L_x_17807:
        /* <DEDUP_REMOVED lines=9> */
.L_x_17814:
        /* <DEDUP_REMOVED lines=9> */
.L_x_22524:


//--------------------- .text._ZN2at6native29vectorized_elementwise_kernelILi8EZZZNS0_23logical_not_kernel_cudaERNS_18TensorIteratorBaseEENKUlvE0_clEvENKUlvE7_clEvEUlN3c107complexIfEEE_St5arrayIPcLm2EEEEviT0_T1_ --------------------------
	.section	.text._ZN2at6native29vectorized_elementwise_kernelILi8EZZZNS0_23logical_not_kernel_cudaERNS_18TensorIteratorBaseEENKUlvE0_clEvENKUlvE7_clEvEUlN3c107complexIfEEE_St5arrayIPcLm2EEEEviT0_T1_,"ax",@progbits
	.sectioninfo	@"SHI_REGISTERS=4"
	.align	128
        .global         _ZN2at6native29vectorized_elementwise_kernelILi8EZZZNS0_23logical_not_kernel_cudaERNS_18TensorIteratorBaseEENKUlvE0_clEvENKUlvE7_clEvEUlN3c107complexIfEEE_St5arrayIPcLm2EEEEviT0_T1_
        .type           _ZN2at6native29vectorized_elementwise_kernelILi8EZZZNS0_23logical_not_kernel_cudaERNS_18TensorIteratorBaseEENKUlvE0_clEvENKUlvE7_clEvEUlN3c107complexIfEEE_St5arrayIPcLm2EEEEviT0_T1_,@function
        .size           _ZN2at6native29vectorized_elementwise_kernelILi8EZZZNS0_23logical_not_kernel_cudaERNS_18TensorIteratorBaseEENKUlvE0_clEvENKUlvE7_clEvEUlN3c107complexIfEEE_St5arrayIPcLm2EEEEviT0_T1_,(.L_x_22525 - _ZN2at6native29vectorized_elementwise_kernelILi8EZZZNS0_23logical_not_kernel_cudaERNS_18TensorIteratorBaseEENKUlvE0_clEvENKUlvE7_clEvEUlN3c107complexIfEEE_St5arrayIPcLm2EEEEviT0_T1_)
        .other          _ZN2at6native29vectorized_elementwise_kernelILi8EZZZNS0_23logical_not_kernel_cudaERNS_18TensorIteratorBaseEENKUlvE0_clEvENKUlvE7_clEvEUlN3c107complexIfEEE_St5arrayIPcLm2EEEEviT0_T1_,@"STO_CUDA_ENTRY STV_DEFAULT"
_ZN2at6native29vectorized_elementwise_kernelILi8EZZZNS0_23logical_not_kernel_cudaERNS_18TensorIteratorBaseEENKUlvE0_clEvENKUlvE7_clEvEUlN3c107complexIfEEE_St5arrayIPcLm2EEEEviT0_T1_:
.text._ZN2at6native29vectorized_elementwise_kernelILi8EZZZNS0_23logical_not_kernel_cudaERNS_18TensorIteratorBaseEENKUlvE0_clEvENKUlvE7_clEvEUlN3c107complexIfEEE_St5arrayIPcLm2EEEEviT0_T1_:
[----:B------:R-:W-:Y:S02]  /*0000*/  MOV R1, c[0x0][0x28] ;  /* 0x00000a0000017a02 */ /* 0x000fe40000000f00 */
[----:B------:R-:W-:Y:S05]  /*0010*/  EXIT ;  /* 0x000000000000794d */ /* 0x000fea0003800000 */
.L_x_17815:
        /* <DEDUP_REMOVED lines=14> */
.L_x_22525:


//--------------------- .text._ZN2at6native18elementwise_kernelILi128ELi4EZNS0_15gpu_kernel_implIZZZNS0_23logical_not_kernel_cudaERNS_18TensorIteratorBaseEENKUlvE0_clEvENKUlvE6_clEvEUlN3c107complexIdEEE_EEvS4_RKT_EUliE_EEviT1_ --------------------------
	.section	.text._ZN2at6native18elementwise_kernelILi128ELi4EZNS0_15gpu_kernel_implIZZZNS0_23logical_not_kernel_cudaERNS_18TensorIteratorBaseEENKUlvE0_clEvENKUlvE6_clEvEUlN3c107complexIdEEE_EEvS4_RKT_EUliE_EEviT1_,"ax",@progbits
	.sectioninfo	@"SHI_REGISTERS=26"
	.align	128
        .global         _ZN2at6native18elementwise_kernelILi128ELi4EZNS0_15gpu_kernel_implIZZZNS0_23logical_not_kernel_cudaERNS_18TensorIteratorBaseEENKUlvE0_clEvENKUlvE6_clEvEUlN3c107complexIdEEE_EEvS4_RKT_EUliE_EEviT1_
        .type           _ZN2at6native18elementwise_kernelILi128ELi4EZNS0_15gpu_kernel_implIZZZNS0_23logical_not_kernel_cudaERNS_18TensorIteratorBaseEENKUlvE0_clEvENKUlvE6_clEvEUlN3c107complexIdEEE_EEvS4_RKT_EUliE_EEviT1_,@function
        .size           _ZN2at6native18elementwise_kernelILi128ELi4EZNS0_15gpu_kernel_implIZZZNS0_23logical_not_kernel_cudaERNS_18TensorIteratorBaseEENKUlvE0_clEvENKUlvE6_clEvEUlN3c107complexIdEEE_EEvS4_RKT_EUliE_EEviT1_,(.L_x_22526 - _ZN2at6native18elementwise_kernelILi128ELi4EZNS0_15gpu_kernel_implIZZZNS0_23logical_not_kernel_cudaERNS_18TensorIteratorBaseEENKUlvE0_clEvENKUlvE6_clEvEUlN3c107complexIdEEE_EEvS4_RKT_EUliE_EEviT1_)
        .other          _ZN2at6native18elementwise_kernelILi128ELi4EZNS0_15gpu_kernel_implIZZZNS0_23logical_not_kernel_cudaERNS_18TensorIteratorBaseEENKUlvE0_clEvENKUlvE6_clEvEUlN3c107complexIdEEE_EEvS4_RKT_EUliE_EEviT1_,@"STO_CUDA_ENTRY STV_DEFAULT"
_ZN2at6native18elementwise_kernelILi128ELi4EZNS0_15gpu_kernel_implIZZZNS0_23logical_not_kernel_cudaERNS_18TensorIteratorBaseEENKUlvE0_clEvENKUlvE6_clEvEUlN3c107complexIdEEE_EEvS4_RKT_EUliE_EEviT1_:
.text._ZN2at6native18elementwise_kernelILi128ELi4EZNS0_15gpu_kernel_implIZZZNS0_23logical_not_kernel_cudaERNS_18TensorIteratorBaseEENKUlvE0_clEvENKUlvE6_clEvEUlN3c107complexIdEEE_EEvS4_RKT_EUliE_EEviT1_:
        /* <DEDUP_REMOVED lines=236> */
.L_x_17818:
        /* <DEDUP_REMOVED lines=17> */
[----:B------:R-:W-:Y:S01]  /*0fd0*/  CS2R R6, SRZ ;  /* 0x0000000000067805 */ /* 0x000fe2000001ff00 */
[----:B--2---:R0:W1:Y:S01]  /*0fe0*/  I2F.F64.S16 R4, R2 ;  /* 0x0000000200047312 */ /* 0x0040620000101c00 */
[----:B------:R-:W-:Y:S05]  /*0ff0*/  BRA `(.L_x_17824) ;  /* 0x00000f9000007947 */ /* 0x000fea0003800000 */
.L_x_17822:
[----:B------:R-:W2:Y:S01]  /*1000*/  LDG.E.U8 R2, [R2.64] ;  /* 0x0000002402027981 */ /* 0x000ea2000c1e1100 */
[----:B------:R-:W-:Y:S01]  /*1010*/  CS2R R6, SRZ ;  /* 0x0000000000067805 */ /* 0x000fe2000001ff00 */
[----:B--2---:R0:W1:Y:S01]  /*1020*/  I2F.F64.U16 R4, R2 ;  /* 0x0000000200047312 */ /* 0x0040620000101800 */
[----:B------:R-:W-:Y:S05]  /*1030*/  BRA `(.L_x_17824) ;  /* 0x00000f5000007947 */ /* 0x000fea0003800000 */
.L_x_17821:
[----:B------:R-:W-:-:S13]  /*1040*/  ISETP.NE.AND P0, PT, R4, 0x2, PT ;  /* 0x000000020400780c */ /* 0x000fda0003f05270 */
[----:B------:R-:W-:Y:S05]  /*1050*/  @!P0 BRA `(.L_x_17825) ;  /* 0x000000c000008947 */ /* 0x000fea0003800000 */
[----:B------:R-:W-:-:S13]  /*1060*/  ISETP.NE.AND P0, PT, R4, 0x3, PT ;  /* 0x000000030400780c */ /* 0x000fda0003f05270 */
[----:B------:R-:W-:Y:S05]  /*1070*/  @!P0 BRA `(.L_x_17826) ;  /* 0x0000006000008947 */ /* 0x000fea0003800000 */
[----:B------:R-:W-:-:S13]  /*1080*/  ISETP.NE.AND P0, PT, R4, 0x4, PT ;  /* 0x000000040400780c */ /* 0x000fda0003f05270 */
[----:B------:R-:W-:Y:S05]  /*1090*/  @P0 BRA `(.L_x_17823) ;  /* 0x00000d2000000947 */ /* 0x000fea0003800000 */
[----:B------:R-:W2:Y:S01]  /*10a0*/  LDG.E.64 R4, [R2.64] ;  /* 0x0000002402047981 */ /* 0x000ea2000c1e1b00 */
[----:B------:R-:W-:Y:S01]  /*10b0*/  CS2R R6, SRZ ;  /* 0x0000000000067805 */ /* 0x000fe2000001ff00 */
[----:B--2---:R-:W0:Y:S01]  /*10c0*/  I2F.F64.S64 R4, R4 ;  /* 0x0000000400047312 */ /* 0x004e220000301c00 */
[----:B------:R-:W-:Y:S05]  /*10d0*/  BRA `(.L_x_17824) ;  /* 0x00000eb000007947 */ /* 0x000fea0003800000 */
.L_x_17826:
[----:B------:R-:W2:Y:S01]  /*10e0*/  LDG.E R2, [R2.64] ;  /* 0x0000002402027981 */ /* 0x000ea2000c1e1900 */
[----:B------:R-:W-:Y:S01]  /*10f0*/  CS2R R6, SRZ ;  /* 0x0000000000067805 */ /* 0x000fe2000001ff00 */
[----:B--2---:R0:W1:Y:S01]  /*1100*/  I2F.F64 R4, R2 ;  /* 0x0000000200047312 */ /* 0x0040620000201c00 */
[----:B------:R-:W-:Y:S05]  /*1110*/  BRA `(.L_x_17824) ;  /* 0x00000e7000007947 */ /* 0x000fea0003800000 */
.L_x_17825:
[----:B------:R-:W2:Y:S01]  /*1120*/  LDG.E.U16 R2, [R2.64] ;  /* 0x0000002402027981 */ /* 0x000ea2000c1e1500 */
[----:B------:R-:W-:Y:S01]  /*1130*/  CS2R R6, SRZ ;  /* 0x0000000000067805 */ /* 0x000fe2000001ff00 */
[----:B--2---:R0:W1:Y:S01]  /*1140*/  I2F.F64.S16 R4, R2 ;  /* 0x0000000200047312 */ /* 0x0040620000101c00 */
[----:B------:R-:W-:Y:S05]  /*1150*/  BRA `(.L_x_17824) ;  /* 0x00000e3000007947 */ /* 0x000fea0003800000 */
.L_x_17820:
[----:B------:R-:W-:-:S13]  /*1160*/  ISETP.GT.AND P0, PT, R4, 0x6, PT ;  /* 0x000000060400780c */ /* 0x000fda0003f04270 */
[----:B------:R-:W-:Y:S05]  /*1170*/  @P0 BRA `(.L_x_17827) ;  /* 0x000000f000000947 */ /* 0x000fea0003800000 */
[----:B------:R-:W-:-:S13]  /*1180*/  ISETP.NE.AND P0, PT, R4, 0x5, PT ;  /* 0x000000050400780c */ /* 0x000fda0003f05270 */
[----:B------:R-:W-:Y:S05]  /*1190*/  @!P0 BRA `(.L_x_17828) ;  /* 0x0000007000008947 */ /* 0x000fea0003800000 */
[----:B------:R-:W-:-:S13]  /*11a0*/  ISETP.NE.AND P0, PT, R4, 0x6, PT ;  /* 0x000000060400780c */ /* 0x000fda0003f05270 */
[----:B------:R-:W-:Y:S05]  /*11b0*/  @P0 BRA `(.L_x_17823) ;  /* 0x00000c0000000947 */ /* 0x000fea0003800000 */
[----:B------:R-:W2:Y:S01]  /*11c0*/  LDG.E R4, [R2.64] ;  /* 0x0000002402047981 */ /* 0x000ea2000c1e1900 */
[----:B------:R-:W-:Y:S01]  /*11d0*/  CS2R R6, SRZ ;  /* 0x0000000000067805 */ /* 0x000fe2000001ff00 */
[----:B--2---:R-:W-:-:S06]  /*11e0*/  FMUL.FTZ R4, R4, 1 ;  /* 0x3f80000004047820 */ /* 0x004fcc0000410000 */
[----:B------:R-:W0:Y:S01]  /*11f0*/  F2F.F64.F32 R4, R4 ;  /* 0x0000000400047310 */ /* 0x000e220000201800 */
[----:B------:R-:W-:Y:S05]  /*1200*/  BRA `(.L_x_17824) ;  /* 0x00000d8000007947 */ /* 0x000fea0003800000 */
.L_x_17828:
[----:B------:R-:W2:Y:S01]  /*1210*/  LDG.E.U16 R0, [R2.64] ;  /* 0x0000002402007981 */ /* 0x000ea2000c1e1500 */
[----:B------:R-:W-:Y:S01]  /*1220*/  CS2R R6, SRZ ;  /* 0x0000000000067805 */ /* 0x000fe2000001ff00 */
[----:B--2---:R-:W-:-:S05]  /*1230*/  HADD2.F32 R0, -RZ, R0.H0_H0 ;  /* 0x20000000ff007230 */ /* 0x004fca0000004100 */
[----:B------:R-:W-:-:S04]  /*1240*/  FMUL.FTZ R0, R0, 1 ;  /* 0x3f80000000007820 */ /* 0x000fc80000410000 */
[----:B------:R0:W1:Y:S01]  /*1250*/  F2F.F64.F32 R4, R0 ;  /* 0x0000000000047310 */ /* 0x0000620000201800 */
[----:B------:R-:W-:Y:S05]  /*1260*/  BRA `(.L_x_17824) ;  /* 0x00000d2000007947 */ /* 0x000fea0003800000 */
.L_x_17827:
[----:B------:R-:W-:-:S13]  /*1270*/  ISETP.NE.AND P0, PT, R4, 0x7, PT ;  /* 0x000000070400780c */ /* 0x000fda0003f05270 */
[----:B------:R-:W-:Y:S05]  /*1280*/  @!P0 BRA `(.L_x_17829) ;  /* 0x0000012000008947 */ /* 0x000fea0003800000 */
[----:B------:R-:W-:-:S13]  /*1290*/  ISETP.NE.AND P0, PT, R4, 0x8, PT ;  /* 0x000000080400780c */ /* 0x000fda0003f05270 */
[----:B------:R-:W-:Y:S05]  /*12a0*/  @!P0 BRA `(.L_x_17830) ;  /* 0x0000008000008947 */ /* 0x000fea0003800000 */
[----:B------:R-:W-:-:S13]  /*12b0*/  ISETP.NE.AND P0, PT, R4, 0x9, PT ;  /* 0x000000090400780c */ /* 0x000fda0003f05270 */
[----:B------:R-:W-:Y:S05]  /*12c0*/  @P0 BRA `(.L_x_17823) ;  /* 0x00000af000000947 */ /* 0x000fea0003800000 */
[----:B------:R-:W2:Y:S02]  /*12d0*/  LDG.E.64 R2, [R2.64] ;  /* 0x0000002402027981 */ /* 0x000ea4000c1e1b00 */
[----:B--2---:R-:W-:Y:S02]  /*12e0*/  FMUL.FTZ R6, R3, 1 ;  /* 0x3f80000003067820 */ /* 0x004fe40000410000 */
[----:B------:R-:W-:-:S04]  /*12f0*/  FMUL.FTZ R4, R2, 1 ;  /* 0x3f80000002047820 */ /* 0x000fc80000410000 */
[----:B------:R-:W0:Y:S08]  /*1300*/  F2F.F64.F32 R6, R6 ;  /* 0x0000000600067310 */ /* 0x000e300000201800 */
[----:B------:R-:W1:Y:S01]  /*1310*/  F2F.F64.F32 R4, R4 ;  /* 0x0000000400047310 */ /* 0x000e620000201800 */
[----:B------:R-:W-:Y:S05]  /*1320*/  BRA `(.L_x_17824) ;  /* 0x00000c6000007947 */ /* 0x000fea0003800000 */
.L_x_17830:
[----:B------:R-:W2:Y:S02]  /*1330*/  LDG.E R0, [R2.64] ;  /* 0x0000002402007981 */ /* 0x000ea4000c1e1900 */
[----:B--2---:R-:W-:-:S02]  /*1340*/  HADD2.F32 R4, -RZ, R0.H1_H1 ;  /* 0x30000000ff047230 */ /* 0x004fc40000004100 */
[----:B------:R-:W-:-:S03]  /*1350*/  HADD2.F32 R0, -RZ, R0.H0_H0 ;  /* 0x20000000ff007230 */ /* 0x000fc60000004100 */
[----:B------:R-:W-:Y:S02]  /*1360*/  FMUL.FTZ R6, R4, 1 ;  /* 0x3f80000004067820 */ /* 0x000fe40000410000 */
[----:B------:R-:W-:-:S04]  /*1370*/  FMUL.FTZ R0, R0, 1 ;  /* 0x3f80000000007820 */ /* 0x000fc80000410000 */
[----:B------:R-:W0:Y:S08]  /*1380*/  F2F.F64.F32 R6, R6 ;  /* 0x0000000600067310 */ /* 0x000e300000201800 */
[----:B------:R1:W2:Y:S01]  /*1390*/  F2F.F64.F32 R4, R0 ;  /* 0x0000000000047310 */ /* 0x0002a20000201800 */
[----:B------:R-:W-:Y:S05]  /*13a0*/  BRA `(.L_x_17824) ;  /* 0x00000be000007947 */ /* 0x000fea0003800000 */
.L_x_17829:
[----:B------:R0:W5:Y:S01]  /*13b0*/  LDG.E.64 R4, [R2.64] ;  /* 0x0000002402047981 */ /* 0x000162000c1e1b00 */
[----:B------:R-:W-:Y:S01]  /*13c0*/  CS2R R6, SRZ ;  /* 0x0000000000067805 */ /* 0x000fe2000001ff00 */
[----:B------:R-:W-:Y:S05]  /*13d0*/  BRA `(.L_x_17824) ;  /* 0x00000bb000007947 */ /* 0x000fea0003800000 */
.L_x_17819:
        /* <DEDUP_REMOVED lines=9> */
[----:B------:R-:W-:Y:S01]  /*1470*/  CS2R R6, SRZ ;  /* 0x0000000000067805 */ /* 0x000fe2000001ff00 */
[----:B------:R-:W-:Y:S01]  /*1480*/  IMAD.MOV.U32 R4, RZ, RZ, RZ ;  /* 0x000000ffff047224 */ /* 0x000fe200078e00ff */
[----:B--2---:R-:W-:-:S04]  /*1490*/  ISETP.NE.AND P0, PT, R2, RZ, PT ;  /* 0x000000ff0200720c */ /* 0x004fc80003f05270 */
[----:B------:R-:W-:Y:S01]  /*14a0*/  FSEL R5, RZ, 1.875, !P0 ;  /* 0x3ff00000ff057808 */ /* 0x000fe20004000000 */
[----:B------:R-:W-:Y:S05]  /*14b0*/  BRA `(.L_x_17824) ;  /* 0x00000ad000007947 */ /* 0x000fea0003800000 */
.L_x_17833:
[----:B------:R0:W5:Y:S01]  /*14c0*/  LDG.E.128 R4, [R2.64] ;  /* 0x0000002402047981 */ /* 0x000162000c1e1d00 */
[----:B------:R-:W-:Y:S05]  /*14d0*/  BRA `(.L_x_17824) ;  /* 0x00000ab000007947 */ /* 0x000fea0003800000 */
.L_x_17832:
        /* <DEDUP_REMOVED lines=22> */
[----:B------:R-:W-:Y:S02]  /*1640*/  LOP3.LUT R5, R5, 0x7f800000, R6, 0xf8, !PT ;  /* 0x7f80000005057812 */ /* 0x000fe400078ef806 */
[----:B------:R-:W-:Y:S02]  /*1650*/  CS2R R6, SRZ ;  /* 0x0000000000067805 */ /* 0x000fe4000001ff00 */
[----:B------:R-:W-:-:S04]  /*1660*/  LOP3.LUT R5, R5, R2, RZ, 0x30, !PT ;  /* 0x0000000205057212 */ /* 0x000fc800078e30ff */
[----:B------:R-:W-:-:S05]  /*1670*/  LOP3.LUT R5, R5, 0x80000000, R0, 0xf8, !PT ;  /* 0x8000000005057812 */ /* 0x000fca00078ef800 */
[----:B------:R-:W-:-:S06]  /*1680*/  FMUL.FTZ R5, R5, 1 ;  /* 0x3f80000005057820 */ /* 0x000fcc0000410000 */
[----:B------:R-:W0:Y:S01]  /*1690*/  F2F.F64.F32 R4, R5 ;  /* 0x0000000500047310 */ /* 0x000e220000201800 */
[----:B------:R-:W-:Y:S05]  /*16a0*/  BRA `(.L_x_17824) ;  /* 0x000008e000007947 */ /* 0x000fea0003800000 */
.L_x_17835:
[----:B------:R-:W2:Y:S01]  /*16b0*/  LDG.E.U8 R2, [R2.64] ;  /* 0x0000002402027981 */ /* 0x000ea2000c1e1100 */
[----:B------:R-:W-:Y:S01]  /*16c0*/  CS2R R6, SRZ ;  /* 0x0000000000067805 */ /* 0x000fe2000001ff00 */
        /* <DEDUP_REMOVED lines=14> */
.L_x_17834:
[----:B------:R-:W2:Y:S01]  /*17b0*/  LDG.E.U16 R0, [R2.64] ;  /* 0x0000002402007981 */ /* 0x000ea2000c1e1500 */
[----:B------:R-:W-:Y:S01]  /*17c0*/  CS2R R6, SRZ ;  /* 0x0000000000067805 */ /* 0x000fe2000001ff00 */
[----:B--2---:R-:W-:-:S05]  /*17d0*/  PRMT R0, RZ, 0x5410, R0 ;  /* 0x00005410ff007816 */ /* 0x004fca0000000000 */
[----:B------:R-:W-:-:S04]  /*17e0*/  FMUL.FTZ R0, R0, 1 ;  /* 0x3f80000000007820 */ /* 0x000fc80000410000 */
[----:B------:R0:W1:Y:S01]  /*17f0*/  F2F.F64.F32 R4, R0 ;  /* 0x0000000000047310 */ /* 0x0000620000201800 */
[----:B------:R-:W-:Y:S05]  /*1800*/  BRA `(.L_x_17824) ;  /* 0x0000078000007947 */ /* 0x000fea0003800000 */
.L_x_17831:
        /* <DEDUP_REMOVED lines=9> */
[----:B------:R-:W-:Y:S01]  /*18a0*/  CS2R R6, SRZ ;  /* 0x0000000000067805 */ /* 0x000fe2000001ff00 */
[----:B--2---:R0:W1:Y:S01]  /*18b0*/  I2F.F64.U16 R4, R2 ;  /* 0x0000000200047312 */ /* 0x0040620000101800 */
[----:B------:R-:W-:Y:S05]  /*18c0*/  BRA `(.L_x_17824) ;  /* 0x000006c000007947 */ /* 0x000fea0003800000 */
.L_x_17838:
        /* <DEDUP_REMOVED lines=21> */
.L_x_17842:
[----:B------:R-:W-:Y:S05]  /*1a20*/  BSYNC B1 ;  /* 0x0000000000017941 */ /* 0x000fea0003800000 */
.L_x_17841:
[----:B------:R-:W-:Y:S01]  /*1a30*/  LEA R3, R0, 0x3b800000, 0x17 ;  /* 0x3b80000000037811 */ /* 0x000fe200078eb8ff */
[----:B------:R-:W-:-:S05]  /*1a40*/  IMAD.SHL.U32 R0, R2, 0x100000, RZ ;  /* 0x0010000002007824 */ /* 0x000fca00078e00ff */
[----:B------:R-:W-:Y:S02]  /*1a50*/  LOP3.LUT R0, R3, R0, R4, 0xfe, !PT ;  /* 0x0000000003007212 */ /* 0x000fe400078efe04 */
.L_x_17840:
[----:B------:R-:W-:Y:S05]  /*1a60*/  BSYNC B0 ;  /* 0x0000000000007941 */ /* 0x000fea0003800000 */
.L_x_17839:
[----:B------:R-:W-:Y:S01]  /*1a70*/  FMUL.FTZ R0, R0, 1 ;  /* 0x3f80000000007820 */ /* 0x000fe20000410000 */
[----:B------:R-:W-:-:S03]  /*1a80*/  CS2R R6, SRZ ;  /* 0x0000000000067805 */ /* 0x000fc6000001ff00 */
[----:B------:R0:W1:Y:S01]  /*1a90*/  F2F.F64.F32 R4, R0 ;  /* 0x0000000000047310 */ /* 0x0000620000201800 */
[----:B------:R-:W-:Y:S05]  /*1aa0*/  BRA `(.L_x_17824) ;  /* 0x000004e000007947 */ /* 0x000fea0003800000 */
.L_x_17837:
        /* <DEDUP_REMOVED lines=21> */
.L_x_17846:
[----:B------:R-:W-:Y:S05]  /*1c00*/  BSYNC B1 ;  /* 0x0000000000017941 */ /* 0x000fea0003800000 */
.L_x_17845:
[----:B------:R-:W-:Y:S01]  /*1c10*/  LEA R3, R0, 0x37800000, 0x17 ;  /* 0x3780000000037811 */ /* 0x000fe200078eb8ff */
[----:B------:R-:W-:-:S05]  /*1c20*/  IMAD.SHL.U32 R0, R2, 0x200000, RZ ;  /* 0x0020000002007824 */ /* 0x000fca00078e00ff */
[----:B------:R-:W-:Y:S02]  /*1c30*/  LOP3.LUT R0, R3, R0, R4, 0xfe, !PT ;  /* 0x0000000003007212 */ /* 0x000fe400078efe04 */
.L_x_17844:
[----:B------:R-:W-:Y:S05]  /*1c40*/  BSYNC B0 ;  /* 0x0000000000007941 */ /* 0x000fea0003800000 */
.L_x_17843:
[----:B------:R-:W-:Y:S01]  /*1c50*/  FMUL.FTZ R0, R0, 1 ;  /* 0x3f80000000007820 */ /* 0x000fe20000410000 */
[----:B------:R-:W-:-:S03]  /*1c60*/  CS2R R6, SRZ ;  /* 0x0000000000067805 */ /* 0x000fc6000001ff00 */
[----:B------:R0:W1:Y:S01]  /*1c70*/  F2F.F64.F32 R4, R0 ;  /* 0x0000000000047310 */ /* 0x0000620000201800 */
[----:B------:R-:W-:Y:S05]  /*1c80*/  BRA `(.L_x_17824) ;  /* 0x0000030000007947 */ /* 0x000fea0003800000 */
.L_x_17836:
        /* <DEDUP_REMOVED lines=14> */
.L_x_17850:
[----:B------:R-:W-:Y:S05]  /*1d70*/  BSYNC B0 ;  /* 0x0000000000007941 */ /* 0x000fea0003800000 */
.L_x_17849:
[----:B------:R-:W-:Y:S01]  /*1d80*/  FMUL.FTZ R0, R0, 1 ;  /* 0x3f80000000007820 */ /* 0x000fe20000410000 */
[----:B------:R-:W-:-:S03]  /*1d90*/  CS2R R6, SRZ ;  /* 0x0000000000067805 */ /* 0x000fc6000001ff00 */
[----:B------:R0:W1:Y:S01]  /*1da0*/  F2F.F64.F32 R4, R0 ;  /* 0x0000000000047310 */ /* 0x0000620000201800 */
[----:B------:R-:W-:Y:S05]  /*1db0*/  BRA `(.L_x_17824) ;  /* 0x000001d000007947 */ /* 0x000fea0003800000 */
.L_x_17823:
        /* <DEDUP_REMOVED lines=20> */
[----:B------:R-:W-:Y:S01]  /*1f00*/  CS2R R6, SRZ ;  /* 0x0000000000067805 */ /* 0x000fe2000001ff00 */
[----:B------:R-:W-:Y:S05]  /*1f10*/  BRA `(.L_x_17824) ;  /* 0x0000007000007947 */ /* 0x000fea0003800000 */
.L_x_17848:
[----:B------:R-:W2:Y:S01]  /*1f20*/  LDG.E.64 R4, [R2.64] ;  /* 0x0000002402047981 */ /* 0x000ea2000c1e1b00 */
[----:B------:R-:W-:Y:S01]  /*1f30*/  CS2R R6, SRZ ;  /* 0x0000000000067805 */ /* 0x000fe2000001ff00 */
[----:B--2---:R-:W0:Y:S01]  /*1f40*/  I2F.F64.U64 R4, R4 ;  /* 0x0000000400047312 */ /* 0x004e220000301800 */
[----:B------:R-:W-:Y:S05]  /*1f50*/  BRA `(.L_x_17824) ;  /* 0x0000003000007947 */ /* 0x000fea0003800000 */
.L_x_17847:
[----:B------:R-:W2:Y:S01]  /*1f60*/  LDG.E R2, [R2.64] ;  /* 0x0000002402027981 */ /* 0x000ea2000c1e1900 */
[----:B------:R-:W-:Y:S01]  /*1f70*/  CS2R R6, SRZ ;  /* 0x0000000000067805 */ /* 0x000fe2000001ff00 */
[----:B--2---:R0:W1:Y:S06]  /*1f80*/  I2F.F64.U32 R4, R2 ;  /* 0x0000000200047312 */ /* 0x00406c0000201800 */
.L_x_17824:
[----:B0-----:R-:W0:Y:S01]  /*1f90*/  LDC.U8 R3, c[0x0][0x371] ;  /* 0x0000dc40ff037b82 */ /* 0x001e220000000000 */
[----:B-12--5:R-:W1:-:S06]  /*1fa0*/  DSETP.NEU.AND P0, PT, R4, RZ, PT ;  /* 0x000000ff0400722a */ /* 0x026e4c0003f0d000 */
[----:B-1----:R-:W1:-:S06]  /*1fb0*/  DSETP.EQ.AND P0, PT, R6, RZ, !P0 ;  /* 0x000000ff0600722a */ /* 0x002e4c0004702000 */
        /* <DEDUP_REMOVED lines=14> */
.L_x_17854:
[----:B------:R0:W-:Y:S01]  /*20a0*/  STG.E.U8 [R16.64], R2 ;  /* 0x0000000210007986 */ /* 0x0001e2000c101124 */
[----:B------:R-:W-:Y:S05]  /*20b0*/  BRA `(.L_x_17856) ;  /* 0x00000d5000007947 */ /* 0x000fea0003800000 */
.L_x_17853:
        /* <DEDUP_REMOVED lines=9> */
.L_x_17858:
[----:B------:R0:W-:Y:S01]  /*2150*/  STG.E [R16.64], R2 ;  /* 0x0000000210007986 */ /* 0x0001e2000c101924 */
[----:B------:R-:W-:Y:S05]  /*2160*/  BRA `(.L_x_17856) ;  /* 0x00000ca000007947 */ /* 0x000fea0003800000 */
.L_x_17857:
[----:B------:R0:W-:Y:S01]  /*2170*/  STG.E.U16 [R16.64], R2 ;  /* 0x0000000210007986 */ /* 0x0001e2000c101524 */
[----:B------:R-:W-:Y:S05]  /*2180*/  BRA `(.L_x_17856) ;  /* 0x00000c8000007947 */ /* 0x000fea0003800000 */
.L_x_17852:
        /* <DEDUP_REMOVED lines=9> */
.L_x_17860:
[----:B------:R-:W0:Y:S02]  /*2220*/  I2F.U32 R0, R2 ;  /* 0x0000000200007306 */ /* 0x000e240000201000 */
[----:B0-----:R-:W-:-:S05]  /*2230*/  F2FP.PACK_AB R0, RZ, R0 ;  /* 0x00000000ff00723e */ /* 0x001fca00000000ff */
[----:B------:R0:W-:Y:S01]  /*2240*/  STG.E.U16 [R16.64], R0 ;  /* 0x0000000010007986 */ /* 0x0001e2000c101524 */
[----:B------:R-:W-:Y:S05]  /*2250*/  BRA `(.L_x_17856) ;  /* 0x00000bb000007947 */ /* 0x000fea0003800000 */
.L_x_17859:
        /* <DEDUP_REMOVED lines=10> */
.L_x_17862:
[----:B------:R-:W0:Y:S02]  /*2300*/  I2F.U32 R2, R2 ;  /* 0x0000000200027306 */ /* 0x000e240000201000 */
[----:B0-----:R-:W-:-:S04]  /*2310*/  F2FP.PACK_AB R3, RZ, R2 ;  /* 0x00000002ff03723e */ /* 0x001fc800000000ff */
[----:B------:R-:W-:-:S05]  /*2320*/  PRMT R3, R3, 0x5410, RZ ;  /* 0x0000541003037816 */ /* 0x000fca00000000ff */
[----:B------:R0:W-:Y:S01]  /*2330*/  STG.E [R16.64], R3 ;  /* 0x0000000310007986 */ /* 0x0001e2000c101924 */
[----:B------:R-:W-:Y:S05]  /*2340*/  BRA `(.L_x_17856) ;  /* 0x00000ac000007947 */ /* 0x000fea0003800000 */
.L_x_17861:
[----:B------:R-:W0:Y:S02]  /*2350*/  I2F.F64.U32 R2, R2 ;  /* 0x0000000200027312 */ /* 0x000e240000201800 */
[----:B0-----:R0:W-:Y:S01]  /*2360*/  STG.E.64 [R16.64], R2 ;  /* 0x0000000210007986 */ /* 0x0011e2000c101b24 */
[----:B------:R-:W-:Y:S05]  /*2370*/  BRA `(.L_x_17856) ;  /* 0x00000a9000007947 */ /* 0x000fea0003800000 */
.L_x_17851:
        /* <DEDUP_REMOVED lines=10> */
.L_x_17865:
[----:B------:R-:W0:Y:S01]  /*2420*/  I2F.F64.U32 R4, R2 ;  /* 0x0000000200047312 */ /* 0x000e220000201800 */
[----:B------:R-:W-:-:S05]  /*2430*/  CS2R R6, SRZ ;  /* 0x0000000000067805 */ /* 0x000fca000001ff00 */
[----:B0-----:R0:W-:Y:S01]  /*2440*/  STG.E.128 [R16.64], R4 ;  /* 0x0000000410007986 */ /* 0x0011e2000c101d24 */
[----:B------:R-:W-:Y:S05]  /*2450*/  BRA `(.L_x_17856) ;  /* 0x000009b000007947 */ /* 0x000fea0003800000 */
.L_x_17864:
        /* <DEDUP_REMOVED lines=21> */
.L_x_17869:
[----:B------:R-:W-:Y:S05]  /*25b0*/  BSYNC B0 ;  /* 0x0000000000007941 */ /* 0x000fea0003800000 */
.L_x_17868:
[----:B------:R-:W-:-:S05]  /*25c0*/  LOP3.LUT R3, R0, R3, RZ, 0xfc, !PT ;  /* 0x0000000300037212 */ /* 0x000fca00078efcff */
[----:B------:R0:W-:Y:S01]  /*25d0*/  STG.E.U8 [R16.64], R3 ;  /* 0x0000000310007986 */ /* 0x0001e2000c101124 */
[----:B------:R-:W-:Y:S05]  /*25e0*/  BRA `(.L_x_17856) ;  /* 0x0000082000007947 */ /* 0x000fea0003800000 */
.L_x_17867:
        /* <DEDUP_REMOVED lines=13> */
.L_x_17871:
[----:B------:R-:W-:Y:S01]  /*26c0*/  IMAD.MOV.U32 R0, RZ, RZ, 0x7f ;  /* 0x0000007fff007424 */ /* 0x000fe200078e00ff */
[----:B------:R-:W-:-:S04]  /*26d0*/  ISETP.GT.U32.AND P0, PT, R3, 0x7f800000, PT ;  /* 0x7f8000000300780c */ /* 0x000fc80003f04070 */
[----:B------:R-:W-:-:S04]  /*26e0*/  SEL R0, R0, 0x7c, P0 ;  /* 0x0000007c00007807 */ /* 0x000fc80000000000 */
.L_x_17872:
[----:B------:R-:W-:Y:S05]  /*26f0*/  BSYNC B0 ;  /* 0x0000000000007941 */ /* 0x000fea0003800000 */
.L_x_17870:
[----:B------:R-:W-:-:S04]  /*2700*/  LOP3.LUT R2, R5, 0x80000000, RZ, 0xc0, !PT ;  /* 0x8000000005027812 */ /* 0x000fc800078ec0ff */
[----:B------:R-:W-:-:S04]  /*2710*/  SHF.R.U32.HI R3, RZ, 0x18, R2 ;  /* 0x00000018ff037819 */ /* 0x000fc80000011602 */
[----:B------:R-:W-:-:S05]  /*2720*/  LOP3.LUT R3, R0, R3, RZ, 0xfc, !PT ;  /* 0x0000000300037212 */ /* 0x000fca00078efcff */
[----:B------:R0:W-:Y:S01]  /*2730*/  STG.E.U8 [R16.64], R3 ;  /* 0x0000000310007986 */ /* 0x0001e2000c101124 */
[----:B------:R-:W-:Y:S05]  /*2740*/  BRA `(.L_x_17856) ;  /* 0x000006c000007947 */ /* 0x000fea0003800000 */
.L_x_17866:
[----:B------:R-:W0:Y:S02]  /*2750*/  I2F.U32 R0, R2 ;  /* 0x0000000200007306 */ /* 0x000e240000201000 */
[----:B0-----:R-:W-:-:S05]  /*2760*/  F2FP.BF16.PACK_AB R0, RZ, R0 ;  /* 0x00000000ff00723e */ /* 0x001fca00000010ff */
[----:B------:R0:W-:Y:S01]  /*2770*/  STG.E.U16 [R16.64], R0 ;  /* 0x0000000010007986 */ /* 0x0001e2000c101524 */
[----:B------:R-:W-:Y:S05]  /*2780*/  BRA `(.L_x_17856) ;  /* 0x0000068000007947 */ /* 0x000fea0003800000 */
.L_x_17863:
        /* <DEDUP_REMOVED lines=10> */
.L_x_17875:
        /* <DEDUP_REMOVED lines=17> */
.L_x_17878:
[----:B------:R-:W-:-:S04]  /*2940*/  LOP3.LUT R2, R5, 0x80000000, RZ, 0xc0, !PT ;  /* 0x8000000005027812 */ /* 0x000fc800078ec0ff */
[----:B------:R-:W-:-:S04]  /*2950*/  SHF.R.U32.HI R3, RZ, 0x18, R2 ;  /* 0x00000018ff037819 */ /* 0x000fc80000011602 */
[----:B------:R-:W-:-:S04]  /*2960*/  LOP3.LUT R0, R0, R3, RZ, 0xfc, !PT ;  /* 0x0000000300007212 */ /* 0x000fc800078efcff */
[----:B------:R-:W-:Y:S02]  /*2970*/  PRMT R8, R0, 0x7610, R8 ;  /* 0x0000761000087816 */ /* 0x000fe40000000008 */
.L_x_17877:
[----:B------:R-:W-:Y:S05]  /*2980*/  BSYNC B0 ;  /* 0x0000000000007941 */ /* 0x000fea0003800000 */
.L_x_17876:
[----:B------:R0:W-:Y:S01]  /*2990*/  STG.E.U8 [R16.64], R8 ;  /* 0x0000000810007986 */ /* 0x0001e2000c101124 */
[----:B------:R-:W-:Y:S05]  /*29a0*/  BRA `(.L_x_17856) ;  /* 0x0000046000007947 */ /* 0x000fea0003800000 */
.L_x_17874:
        /* <DEDUP_REMOVED lines=17> */
.L_x_17881:
[----:B------:R-:W-:-:S04]  /*2ac0*/  LOP3.LUT R2, R5, 0x80000000, RZ, 0xc0, !PT ;  /* 0x8000000005027812 */ /* 0x000fc800078ec0ff */
[----:B------:R-:W-:-:S04]  /*2ad0*/  SHF.R.U32.HI R3, RZ, 0x18, R2 ;  /* 0x00000018ff037819 */ /* 0x000fc80000011602 */
[----:B------:R-:W-:-:S04]  /*2ae0*/  LOP3.LUT R0, R0, R3, RZ, 0xfc, !PT ;  /* 0x0000000300007212 */ /* 0x000fc800078efcff */
[----:B------:R-:W-:Y:S02]  /*2af0*/  PRMT R8, R0, 0x7610, R8 ;  /* 0x0000761000087816 */ /* 0x000fe40000000008 */
.L_x_17880:
[----:B------:R-:W-:Y:S05]  /*2b00*/  BSYNC B0 ;  /* 0x0000000000007941 */ /* 0x000fea0003800000 */
.L_x_17879:
[----:B------:R0:W-:Y:S01]  /*2b10*/  STG.E.U8 [R16.64], R8 ;  /* 0x0000000810007986 */ /* 0x0001e2000c101124 */
[----:B------:R-:W-:Y:S05]  /*2b20*/  BRA `(.L_x_17856) ;  /* 0x000002e000007947 */ /* 0x000fea0003800000 */
.L_x_17873:
        /* <DEDUP_REMOVED lines=22> */
.L_x_17855:
        /* <DEDUP_REMOVED lines=20> */
.L_x_17883:
[----:B------:R-:W-:-:S05]  /*2dd0*/  IMAD.MOV.U32 R3, RZ, RZ, RZ ;  /* 0x000000ffff037224 */ /* 0x000fca00078e00ff */
[----:B------:R0:W-:Y:S01]  /*2de0*/  STG.E.64 [R16.64], R2 ;  /* 0x0000000210007986 */ /* 0x0001e2000c101b24 */
[----:B------:R-:W-:Y:S05]  /*2df0*/  BRA `(.L_x_17856) ;  /* 0x0000001000007947 */ /* 0x000fea0003800000 */
.L_x_17882:
[----:B------:R0:W-:Y:S02]  /*2e00*/  STG.E [R16.64], R2 ;  /* 0x0000000210007986 */ /* 0x0001e4000c101924 */
.L_x_17856:
[----:B------:R-:W-:-:S05]  /*2e10*/  IMAD R18, R18, 0x200, R23 ;  /* 0x0000020012127824 */ /* 0x000fca00078e0217 */
[----:B------:R-:W-:Y:S02]  /*2e20*/  IADD3 R19, R18, 0x80, RZ ;  /* 0x0000008012137810 */ /* 0x000fe40007ffe0ff */
.L_x_17817:
[----:B------:R-:W-:Y:S05]  /*2e30*/  BSYNC B6 ;  /* 0x0000000000067941 */ /* 0x000fea0003800000 */
.L_x_17816:
        /* <DEDUP_REMOVED lines=231> */
.L_x_17886:
        /* <DEDUP_REMOVED lines=20> */
.L_x_17890:
[----:B------:R-:W2:Y:S01]  /*3df0*/  LDG.E.U8 R2, [R2.64] ;  /* 0x0000002402027981 */ /* 0x000ea2000c1e1100 */
[----:B------:R-:W-:Y:S01]  /*3e00*/  CS2R R6, SRZ ;  /* 0x0000000000067805 */ /* 0x000fe2000001ff00 */
[----:B--2---:R0:W1:Y:S01]  /*3e10*/  I2F.F64.U16 R4, R2 ;  /* 0x0000000200047312 */ /* 0x0040620000101800 */
[----:B------:R-:W-:Y:S05]  /*3e20*/  BRA `(.L_x_17892) ;  /* 0x00000f5000007947 */ /* 0x000fea0003800000 */
.L_x_17889:
        /* <DEDUP_REMOVED lines=10> */
.L_x_17894:
[----:B------:R-:W2:Y:S01]  /*3ed0*/  LDG.E R2, [R2.64] ;  /* 0x0000002402027981 */ /* 0x000ea2000c1e1900 */
[----:B------:R-:W-:Y:S01]  /*3ee0*/  CS2R R6, SRZ ;  /* 0x0000000000067805 */ /* 0x000fe2000001ff00 */
[----:B--2---:R0:W1:Y:S01]  /*3ef0*/  I2F.F64 R4, R2 ;  /* 0x0000000200047312 */ /* 0x0040620000201c00 */
[----:B------:R-:W-:Y:S05]  /*3f00*/  BRA `(.L_x_17892) ;  /* 0x00000e7000007947 */ /* 0x000fea0003800000 */
.L_x_17893:
[----:B------:R-:W2:Y:S01]  /*3f10*/  LDG.E.U16 R2, [R2.64] ;  /* 0x0000002402027981 */ /* 0x000ea2000c1e1500 */
[----:B------:R-:W-:Y:S01]  /*3f20*/  CS2R R6, SRZ ;  /* 0x0000000000067805 */ /* 0x000fe2000001ff00 */
[----:B--2---:R0:W1:Y:S01]  /*3f30*/  I2F.F64.S16 R4, R2 ;  /* 0x0000000200047312 */ /* 0x0040620000101c00 */
[----:B------:R-:W-:Y:S05]  /*3f40*/  BRA `(.L_x_17892) ;  /* 0x00000e3000007947 */ /* 0x000fea0003800000 */
.L_x_17888:
        /* <DEDUP_REMOVED lines=11> */
.L_x_17896:
[----:B------:R-:W2:Y:S01]  /*4000*/  LDG.E.U16 R0, [R2.64] ;  /* 0x0000002402007981 */ /* 0x000ea2000c1e1500 */
[----:B------:R-:W-:Y:S01]  /*4010*/  CS2R R6, SRZ ;  /* 0x0000000000067805 */ /* 0x000fe2000001ff00 */
[----:B--2---:R-:W-:-:S05]  /*4020*/  HADD2.F32 R0, -RZ, R0.H0_H0 ;  /* 0x20000000ff007230 */ /* 0x004fca0000004100 */
[----:B------:R-:W-:-:S04]  /*4030*/  FMUL.FTZ R0, R0, 1 ;  /* 0x3f80000000007820 */ /* 0x000fc80000410000 */
[----:B------:R0:W1:Y:S01]  /*4040*/  F2F.F64.F32 R4, R0 ;  /* 0x0000000000047310 */ /* 0x0000620000201800 */
[----:B------:R-:W-:Y:S05]  /*4050*/  BRA `(.L_x_17892) ;  /* 0x00000d2000007947 */ /* 0x000fea0003800000 */
.L_x_17895:
        /* <DEDUP_REMOVED lines=12> */
.L_x_17898:
        /* <DEDUP_REMOVED lines=8> */
.L_x_17897:
[----:B------:R0:W5:Y:S01]  /*41a0*/  LDG.E.64 R4, [R2.64] ;  /* 0x0000002402047981 */ /* 0x000162000c1e1b00 */
[----:B------:R-:W-:Y:S01]  /*41b0*/  CS2R R6, SRZ ;  /* 0x0000000000067805 */ /* 0x000fe2000001ff00 */
[----:B------:R-:W-:Y:S05]  /*41c0*/  BRA `(.L_x_17892) ;  /* 0x00000bb000007947 */ /* 0x000fea0003800000 */
.L_x_17887:
        /* <DEDUP_REMOVED lines=14> */
.L_x_17901:
[----:B------:R0:W5:Y:S01]  /*42b0*/  LDG.E.128 R4, [R2.64] ;  /* 0x0000002402047981 */ /* 0x000162000c1e1d00 */
[----:B------:R-:W-:Y:S05]  /*42c0*/  BRA `(.L_x_17892) ;  /* 0x00000ab000007947 */ /* 0x000fea0003800000 */
.L_x_17900:
        /* <DEDUP_REMOVED lines=29> */
.L_x_17903:
        /* <DEDUP_REMOVED lines=16> */
.L_x_17902:
[----:B------:R-:W2:Y:S01]  /*45a0*/  LDG.E.U16 R0, [R2.64] ;  /* 0x0000002402007981 */ /* 0x000ea2000c1e1500 */
[----:B------:R-:W-:Y:S01]  /*45b0*/  CS2R R6, SRZ ;  /* 0x0000000000067805 */ /* 0x000fe2000001ff00 */
[----:B--2---:R-:W-:-:S05]  /*45c0*/  PRMT R0, RZ, 0x5410, R0 ;  /* 0x00005410ff007816 */ /* 0x004fca0000000000 */
[----:B------:R-:W-:-:S04]  /*45d0*/  FMUL.FTZ R0, R0, 1 ;  /* 0x3f80000000007820 */ /* 0x000fc80000410000 */
[----:B------:R0:W1:Y:S01]  /*45e0*/  F2F.F64.F32 R4, R0 ;  /* 0x0000000000047310 */ /* 0x0000620000201800 */
[----:B------:R-:W-:Y:S05]  /*45f0*/  BRA `(.L_x_17892) ;  /* 0x0000078000007947 */ /* 0x000fea0003800000 */
.L_x_17899:
        /* <DEDUP_REMOVED lines=12> */
.L_x_17906:
        /* <DEDUP_REMOVED lines=21> */
.L_x_17910:
[----:B------:R-:W-:Y:S05]  /*4810*/  BSYNC B1 ;  /* 0x0000000000017941 */ /* 0x000fea0003800000 */
.L_x_17909:
[----:B------:R-:W-:Y:S01]  /*4820*/  LEA R3, R0, 0x3b800000, 0x17 ;  /* 0x3b80000000037811 */ /* 0x000fe200078eb8ff */
[----:B------:R-:W-:-:S05]  /*4830*/  IMAD.SHL.U32 R0, R2, 0x100000, RZ ;  /* 0x0010000002007824 */ /* 0x000fca00078e00ff */
[----:B------:R-:W-:Y:S02]  /*4840*/  LOP3.LUT R0, R3, R0, R4, 0xfe, !PT ;  /* 0x0000000003007212 */ /* 0x000fe400078efe04 */
.L_x_17908:
[----:B------:R-:W-:Y:S05]  /*4850*/  BSYNC B0 ;  /* 0x0000000000007941 */ /* 0x000fea0003800000 */
.L_x_17907:
[----:B------:R-:W-:Y:S01]  /*4860*/  FMUL.FTZ R0, R0, 1 ;  /* 0x3f80000000007820 */ /* 0x000fe20000410000 */
[----:B------:R-:W-:-:S03]  /*4870*/  CS2R R6, SRZ ;  /* 0x0000000000067805 */ /* 0x000fc6000001ff00 */
[----:B------:R0:W1:Y:S01]  /*4880*/  F2F.F64.F32 R4, R0 ;  /* 0x0000000000047310 */ /* 0x0000620000201800 */
[----:B------:R-:W-:Y:S05]  /*4890*/  BRA `(.L_x_17892) ;  /* 0x000004e000007947 */ /* 0x000fea0003800000 */
.L_x_17905:
        /* <DEDUP_REMOVED lines=21> */
.L_x_17914:
[----:B------:R-:W-:Y:S05]  /*49f0*/  BSYNC B1 ;  /* 0x0000000000017941 */ /* 0x000fea0003800000 */
.L_x_17913:
[----:B------:R-:W-:Y:S01]  /*4a00*/  LEA R3, R0, 0x37800000, 0x17 ;  /* 0x3780000000037811 */ /* 0x000fe200078eb8ff */
[----:B------:R-:W-:-:S05]  /*4a10*/  IMAD.SHL.U32 R0, R2, 0x200000, RZ ;  /* 0x0020000002007824 */ /* 0x000fca00078e00ff */
[----:B------:R-:W-:Y:S02]  /*4a20*/  LOP3.LUT R0, R3, R0, R4, 0xfe, !PT ;  /* 0x0000000003007212 */ /* 0x000fe400078efe04 */
.L_x_17912:
[----:B------:R-:W-:Y:S05]  /*4a30*/  BSYNC B0 ;  /* 0x0000000000007941 */ /* 0x000fea0003800000 */
.L_x_17911:
[----:B------:R-:W-:Y:S01]  /*4a40*/  FMUL.FTZ R0, R0, 1 ;  /* 0x3f80000000007820 */ /* 0x000fe20000410000 */
[----:B------:R-:W-:-:S03]  /*4a50*/  CS2R R6, SRZ ;  /* 0x0000000000067805 */ /* 0x000fc6000001ff00 */
[----:B------:R0:W1:Y:S01]  /*4a60*/  F2F.F64.F32 R4, R0 ;  /* 0x0000000000047310 */ /* 0x0000620000201800 */
[----:B------:R-:W-:Y:S05]  /*4a70*/  BRA `(.L_x_17892) ;  /* 0x0000030000007947 */ /* 0x000fea0003800000 */
.L_x_17904:
        /* <DEDUP_REMOVED lines=14> */
.L_x_17918:
[----:B------:R-:W-:Y:S05]  /*4b60*/  BSYNC B0 ;  /* 0x0000000000007941 */ /* 0x000fea0003800000 */
.L_x_17917:
[----:B------:R-:W-:Y:S01]  /*4b70*/  FMUL.FTZ R0, R0, 1 ;  /* 0x3f80000000007820 */ /* 0x000fe20000410000 */
[----:B------:R-:W-:-:S03]  /*4b80*/  CS2R R6, SRZ ;  /* 0x0000000000067805 */ /* 0x000fc6000001ff00 */
[----:B------:R0:W1:Y:S01]  /*4b90*/  F2F.F64.F32 R4, R0 ;  /* 0x0000000000047310 */ /* 0x0000620000201800 */
[----:B------:R-:W-:Y:S05]  /*4ba0*/  BRA `(.L_x_17892) ;  /* 0x000001d000007947 */ /* 0x000fea0003800000 */
.L_x_17891:
        /* <DEDUP_REMOVED lines=22> */
.L_x_17916:
[----:B------:R-:W2:Y:S01]  /*4d10*/  LDG.E.64 R4, [R2.64] ;  /* 0x0000002402047981 */ /* 0x000ea2000c1e1b00 */
[----:B------:R-:W-:Y:S01]  /*4d20*/  CS2R R6, SRZ ;  /* 0x0000000000067805 */ /* 0x000fe2000001ff00 */
[----:B--2---:R-:W0:Y:S01]  /*4d30*/  I2F.F64.U64 R4, R4 ;  /* 0x0000000400047312 */ /* 0x004e220000301800 */
[----:B------:R-:W-:Y:S05]  /*4d40*/  BRA `(.L_x_17892) ;  /* 0x0000003000007947 */ /* 0x000fea0003800000 */
.L_x_17915:
[----:B------:R-:W2:Y:S01]  /*4d50*/  LDG.E R2, [R2.64] ;  /* 0x0000002402027981 */ /* 0x000ea2000c1e1900 */
[----:B------:R-:W-:Y:S01]  /*4d60*/  CS2R R6, SRZ ;  /* 0x0000000000067805 */ /* 0x000fe2000001ff00 */
[----:B--2---:R0:W1:Y:S06]  /*4d70*/  I2F.F64.U32 R4, R2 ;  /* 0x0000000200047312 */ /* 0x00406c0000201800 */
.L_x_17892:
        /* <DEDUP_REMOVED lines=17> */
.L_x_17922:
[----:B------:R0:W-:Y:S01]  /*4e90*/  STG.E.U8 [R16.64], R2 ;  /* 0x0000000210007986 */ /* 0x0001e2000c101124 */
[----:B------:R-:W-:Y:S05]  /*4ea0*/  BRA `(.L_x_17924) ;  /* 0x00000d5000007947 */ /* 0x000fea0003800000 */
.L_x_17921:
        /* <DEDUP_REMOVED lines=9> */
.L_x_17926:
[----:B------:R0:W-:Y:S01]  /*4f40*/  STG.E [R16.64], R2 ;  /* 0x0000000210007986 */ /* 0x0001e2000c101924 */
[----:B------:R-:W-:Y:S05]  /*4f50*/  BRA `(.L_x_17924) ;  /* 0x00000ca000007947 */ /* 0x000fea0003800000 */
.L_x_17925:
[----:B------:R0:W-:Y:S01]  /*4f60*/  STG.E.U16 [R16.64], R2 ;  /* 0x0000000210007986 */ /* 0x0001e2000c101524 */
[----:B------:R-:W-:Y:S05]  /*4f70*/  BRA `(.L_x_17924) ;  /* 0x00000c8000007947 */ /* 0x000fea0003800000 */
.L_x_17920:
        /* <DEDUP_REMOVED lines=9> */
.L_x_17928:
[----:B------:R-:W0:Y:S02]  /*5010*/  I2F.U32 R0, R2 ;  /* 0x0000000200007306 */ /* 0x000e240000201000 */
[----:B0-----:R-:W-:-:S05]  /*5020*/  F2FP.PACK_AB R0, RZ, R0 ;  /* 0x00000000ff00723e */ /* 0x001fca00000000ff */
[----:B------:R0:W-:Y:S01]  /*5030*/  STG.E.U16 [R16.64], R0 ;  /* 0x0000000010007986 */ /* 0x0001e2000c101524 */
[----:B------:R-:W-:Y:S05]  /*5040*/  BRA `(.L_x_17924) ;  /* 0x00000bb000007947 */ /* 0x000fea0003800000 */
.L_x_17927:
        /* <DEDUP_REMOVED lines=10> */
.L_x_17930:
[----:B------:R-:W0:Y:S02]  /*50f0*/  I2F.U32 R2, R2 ;  /* 0x0000000200027306 */ /* 0x000e240000201000 */
[----:B0-----:R-:W-:-:S04]  /*5100*/  F2FP.PACK_AB R3, RZ, R2 ;  /* 0x00000002ff03723e */ /* 0x001fc800000000ff */
[----:B------:R-:W-:-:S05]  /*5110*/  PRMT R3, R3, 0x5410, RZ ;  /* 0x0000541003037816 */ /* 0x000fca00000000ff */
[----:B------:R0:W-:Y:S01]  /*5120*/  STG.E [R16.64], R3 ;  /* 0x0000000310007986 */ /* 0x0001e2000c101924 */
[----:B------:R-:W-:Y:S05]  /*5130*/  BRA `(.L_x_17924) ;  /* 0x00000ac000007947 */ /* 0x000fea0003800000 */
.L_x_17929:
[----:B------:R-:W0:Y:S02]  /*5140*/  I2F.F64.U32 R2, R2 ;  /* 0x0000000200027312 */ /* 0x000e240000201800 */
[----:B0-----:R0:W-:Y:S01]  /*5150*/  STG.E.64 [R16.64], R2 ;  /* 0x0000000210007986 */ /* 0x0011e2000c101b24 */
[----:B------:R-:W-:Y:S05]  /*5160*/  BRA `(.L_x_17924) ;  /* 0x00000a9000007947 */ /* 0x000fea0003800000 */
.L_x_17919:
        /* <DEDUP_REMOVED lines=10> */
.L_x_17933:
[----:B------:R-:W0:Y:S01]  /*5210*/  I2F.F64.U32 R4, R2 ;  /* 0x0000000200047312 */ /* 0x000e220000201800 */
[----:B------:R-:W-:-:S05]  /*5220*/  CS2R R6, SRZ ;  /* 0x0000000000067805 */ /* 0x000fca000001ff00 */
[----:B0-----:R0:W-:Y:S01]  /*5230*/  STG.E.128 [R16.64], R4 ;  /* 0x0000000410007986 */ /* 0x0011e2000c101d24 */
[----:B------:R-:W-:Y:S05]  /*5240*/  BRA `(.L_x_17924) ;  /* 0x000009b000007947 */ /* 0x000fea0003800000 */
.L_x_17932:
        /* <DEDUP_REMOVED lines=21> */
.L_x_17937:
[----:B------:R-:W-:Y:S05]  /*53a0*/  BSYNC B0 ;  /* 0x0000000000007941 */ /* 0x000fea0003800000 */
.L_x_17936:
[----:B------:R-:W-:-:S05]  /*53b0*/  LOP3.LUT R3, R0, R3, RZ, 0xfc, !PT ;  /* 0x0000000300037212 */ /* 0x000fca00078efcff */
[----:B------:R0:W-:Y:S01]  /*53c0*/  STG.E.U8 [R16.64], R3 ;  /* 0x0000000310007986 */ /* 0x0001e2000c101124 */
[----:B------:R-:W-:Y:S05]  /*53d0*/  BRA `(.L_x_17924) ;  /* 0x0000082000007947 */ /* 0x000fea0003800000 */
.L_x_17935:
        /* <DEDUP_REMOVED lines=13> */
.L_x_17939:
[----:B------:R-:W-:Y:S01]  /*54b0*/  IMAD.MOV.U32 R0, RZ, RZ, 0x7f ;  /* 0x0000007fff007424 */ /* 0x000fe200078e00ff */
[----:B------:R-:W-:-:S04]  /*54c0*/  ISETP.GT.U32.AND P0, PT, R3, 0x7f800000, PT ;  /* 0x7f8000000300780c */ /* 0x000fc80003f04070 */
[----:B------:R-:W-:-:S04]  /*54d0*/  SEL R0, R0, 0x7c, P0 ;  /* 0x0000007c00007807 */ /* 0x000fc80000000000 */
.L_x_17940:
[----:B------:R-:W-:Y:S05]  /*54e0*/  BSYNC B0 ;  /* 0x0000000000007941 */ /* 0x000fea0003800000 */
.L_x_17938:
[----:B------:R-:W-:-:S04]  /*54f0*/  LOP3.LUT R2, R5, 0x80000000, RZ, 0xc0, !PT ;  /* 0x8000000005027812 */ /* 0x000fc800078ec0ff */
[----:B------:R-:W-:-:S04]  /*5500*/  SHF.R.U32.HI R3, RZ, 0x18, R2 ;  /* 0x00000018ff037819 */ /* 0x000fc80000011602 */
[----:B------:R-:W-:-:S05]  /*5510*/  LOP3.LUT R3, R0, R3, RZ, 0xfc, !PT ;  /* 0x0000000300037212 */ /* 0x000fca00078efcff */
[----:B------:R0:W-:Y:S01]  /*5520*/  STG.E.U8 [R16.64], R3 ;  /* 0x0000000310007986 */ /* 0x0001e2000c101124 */
[----:B------:R-:W-:Y:S05]  /*5530*/  BRA `(.L_x_17924) ;  /* 0x000006c000007947 */ /* 0x000fea0003800000 */
.L_x_17934:
[----:B------:R-:W0:Y:S02]  /*5540*/  I2F.U32 R0, R2 ;  /* 0x0000000200007306 */ /* 0x000e240000201000 */
[----:B0-----:R-:W-:-:S05]  /*5550*/  F2FP.BF16.PACK_AB R0, RZ, R0 ;  /* 0x00000000ff00723e */ /* 0x001fca00000010ff */
[----:B------:R0:W-:Y:S01]  /*5560*/  STG.E.U16 [R16.64], R0 ;  /* 0x0000000010007986 */ /* 0x0001e2000c101524 */
[----:B------:R-:W-:Y:S05]  /*5570*/  BRA `(.L_x_17924) ;  /* 0x0000068000007947 */ /* 0x000fea0003800000 */
.L_x_17931:
        /* <DEDUP_REMOVED lines=10> */
.L_x_17943:
        /* <DEDUP_REMOVED lines=17> */
.L_x_17946:
[----:B------:R-:W-:-:S04]  /*5730*/  LOP3.LUT R2, R5, 0x80000000, RZ, 0xc0, !PT ;  /* 0x8000000005027812 */ /* 0x000fc800078ec0ff */
[----:B------:R-:W-:-:S04]  /*5740*/  SHF.R.U32.HI R3, RZ, 0x18, R2 ;  /* 0x00000018ff037819 */ /* 0x000fc80000011602 */
[----:B------:R-:W-:-:S04]  /*5750*/  LOP3.LUT R0, R0, R3, RZ, 0xfc, !PT ;  /* 0x0000000300007212 */ /* 0x000fc800078efcff */
[----:B------:R-:W-:Y:S02]  /*5760*/  PRMT R8, R0, 0x7610, R8 ;  /* 0x0000761000087816 */ /* 0x000fe40000000008 */
.L_x_17945:
[----:B------:R-:W-:Y:S05]  /*5770*/  BSYNC B0 ;  /* 0x0000000000007941 */ /* 0x000fea0003800000 */
.L_x_17944:
[----:B------:R0:W-:Y:S01]  /*5780*/  STG.E.U8 [R16.64], R8 ;  /* 0x0000000810007986 */ /* 0x0001e2000c101124 */
[----:B------:R-:W-:Y:S05]  /*5790*/  BRA `(.L_x_17924) ;  /* 0x0000046000007947 */ /* 0x000fea0003800000 */
.L_x_17942:
        /* <DEDUP_REMOVED lines=17> */
.L_x_17949:
[----:B------:R-:W-:-:S04]  /*58b0*/  LOP3.LUT R2, R5, 0x80000000, RZ, 0xc0, !PT ;  /* 0x8000000005027812 */ /* 0x000fc800078ec0ff */
[----:B------:R-:W-:-:S04]  /*58c0*/  SHF.R.U32.HI R3, RZ, 0x18, R2 ;  /* 0x00000018ff037819 */ /* 0x000fc80000011602 */
[----:B------:R-:W-:-:S04]  /*58d0*/  LOP3.LUT R0, R0, R3, RZ, 0xfc, !PT ;  /* 0x0000000300007212 */ /* 0x000fc800078efcff */
[----:B------:R-:W-:Y:S02]  /*58e0*/  PRMT R8, R0, 0x7610, R8 ;  /* 0x0000761000087816 */ /* 0x000fe40000000008 */
.L_x_17948:
[----:B------:R-:W-:Y:S05]  /*58f0*/  BSYNC B0 ;  /* 0x0000000000007941 */ /* 0x000fea0003800000 */
.L_x_17947:
[----:B------:R0:W-:Y:S01]  /*5900*/  STG.E.U8 [R16.64], R8 ;  /* 0x0000000810007986 */ /* 0x0001e2000c101124 */
[----:B------:R-:W-:Y:S05]  /*5910*/  BRA `(.L_x_17924) ;  /* 0x000002e000007947 */ /* 0x000fea0003800000 */
.L_x_17941:
        /* <DEDUP_REMOVED lines=22> */
.L_x_17923:
        /* <DEDUP_REMOVED lines=20> */
.L_x_17951:
[----:B------:R-:W-:-:S05]  /*5bc0*/  IMAD.MOV.U32 R3, RZ, RZ, RZ ;  /* 0x000000ffff037224 */ /* 0x000fca00078e00ff */
[----:B------:R0:W-:Y:S01]  /*5bd0*/  STG.E.64 [R16.64], R2 ;  /* 0x0000000210007986 */ /* 0x0001e2000c101b24 */
[----:B------:R-:W-:Y:S05]  /*5be0*/  BRA `(.L_x_17924) ;  /* 0x0000001000007947 */ /* 0x000fea0003800000 */
.L_x_17950:
[----:B------:R0:W-:Y:S02]  /*5bf0*/  STG.E [R16.64], R2 ;  /* 0x0000000210007986 */ /* 0x0001e4000c101924 */
.L_x_17924:
        /* <DEDUP_REMOVED lines=231> */
.L_x_17952:
        /* <DEDUP_REMOVED lines=20> */
.L_x_17956:
[----:B------:R-:W2:Y:S01]  /*6bb0*/  LDG.E.U8 R2, [R2.64] ;  /* 0x0000002402027981 */ /* 0x000ea2000c1e1100 */
[----:B------:R-:W-:Y:S01]  /*6bc0*/  CS2R R6, SRZ ;  /* 0x0000000000067805 */ /* 0x000fe2000001ff00 */
[----:B--2---:R0:W1:Y:S01]  /*6bd0*/  I2F.F64.U16 R4, R2 ;  /* 0x0000000200047312 */ /* 0x0040620000101800 */
[----:B------:R-:W-:Y:S05]  /*6be0*/  BRA `(.L_x_17958) ;  /* 0x00000f5000007947 */ /* 0x000fea0003800000 */
.L_x_17955:
        /* <DEDUP_REMOVED lines=10> */
.L_x_17960:
[----:B------:R-:W2:Y:S01]  /*6c90*/  LDG.E R2, [R2.64] ;  /* 0x0000002402027981 */ /* 0x000ea2000c1e1900 */
[----:B------:R-:W-:Y:S01]  /*6ca0*/  CS2R R6, SRZ ;  /* 0x0000000000067805 */ /* 0x000fe2000001ff00 */
[----:B--2---:R0:W1:Y:S01]  /*6cb0*/  I2F.F64 R4, R2 ;  /* 0x0000000200047312 */ /* 0x0040620000201c00 */
[----:B------:R-:W-:Y:S05]  /*6cc0*/  BRA `(.L_x_17958) ;  /* 0x00000e7000007947 */ /* 0x000fea0003800000 */
.L_x_17959:
[----:B------:R-:W2:Y:S01]  /*6cd0*/  LDG.E.U16 R2, [R2.64] ;  /* 0x0000002402027981 */ /* 0x000ea2000c1e1500 */
[----:B------:R-:W-:Y:S01]  /*6ce0*/  CS2R R6, SRZ ;  /* 0x0000000000067805 */ /* 0x000fe2000001ff00 */
[----:B--2---:R0:W1:Y:S01]  /*6cf0*/  I2F.F64.S16 R4, R2 ;  /* 0x0000000200047312 */ /* 0x0040620000101c00 */
[----:B------:R-:W-:Y:S05]  /*6d00*/  BRA `(.L_x_17958) ;  /* 0x00000e3000007947 */ /* 0x000fea0003800000 */
.L_x_17954:
        /* <DEDUP_REMOVED lines=11> */
.L_x_17962:
[----:B------:R-:W2:Y:S01]  /*6dc0*/  LDG.E.U16 R0, [R2.64] ;  /* 0x0000002402007981 */ /* 0x000ea2000c1e1500 */
[----:B------:R-:W-:Y:S01]  /*6dd0*/  CS2R R6, SRZ ;  /* 0x0000000000067805 */ /* 0x000fe2000001ff00 */
[----:B--2---:R-:W-:-:S05]  /*6de0*/  HADD2.F32 R0, -RZ, R0.H0_H0 ;  /* 0x20000000ff007230 */ /* 0x004fca0000004100 */
[----:B------:R-:W-:-:S04]  /*6df0*/  FMUL.FTZ R0, R0, 1 ;  /* 0x3f80000000007820 */ /* 0x000fc80000410000 */
[----:B------:R0:W1:Y:S01]  /*6e00*/  F2F.F64.F32 R4, R0 ;  /* 0x0000000000047310 */ /* 0x0000620000201800 */
[----:B------:R-:W-:Y:S05]  /*6e10*/  BRA `(.L_x_17958) ;  /* 0x00000d2000007947 */ /* 0x000fea0003800000 */
.L_x_17961:
        /* <DEDUP_REMOVED lines=12> */
.L_x_17964:
        /* <DEDUP_REMOVED lines=8> */
.L_x_17963:
[----:B------:R0:W5:Y:S01]  /*6f60*/  LDG.E.64 R4, [R2.64] ;  /* 0x0000002402047981 */ /* 0x000162000c1e1b00 */
[----:B------:R-:W-:Y:S01]  /*6f70*/  CS2R R6, SRZ ;  /* 0x0000000000067805 */ /* 0x000fe2000001ff00 */
[----:B------:R-:W-:Y:S05]  /*6f80*/  BRA `(.L_x_17958) ;  /* 0x00000bb000007947 */ /* 0x000fea0003800000 */
.L_x_17953:
        /* <DEDUP_REMOVED lines=14> */
.L_x_17967:
[----:B------:R0:W5:Y:S01]  /*7070*/  LDG.E.128 R4, [R2.64] ;  /* 0x0000002402047981 */ /* 0x000162000c1e1d00 */
[----:B------:R-:W-:Y:S05]  /*7080*/  BRA `(.L_x_17958) ;  /* 0x00000ab000007947 */ /* 0x000fea0003800000 */
.L_x_17966:
        /* <DEDUP_REMOVED lines=29> */
.L_x_17969:
        /* <DEDUP_REMOVED lines=16> */
.L_x_17968:
[----:B------:R-:W2:Y:S01]  /*7360*/  LDG.E.U16 R0, [R2.64] ;  /* 0x0000002402007981 */ /* 0x000ea2000c1e1500 */
[----:B------:R-:W-:Y:S01]  /*7370*/  CS2R R6, SRZ ;  /* 0x0000000000067805 */ /* 0x000fe2000001ff00 */
[----:B--2---:R-:W-:-:S05]  /*7380*/  PRMT R0, RZ, 0x5410, R0 ;  /* 0x00005410ff007816 */ /* 0x004fca0000000000 */
[----:B------:R-:W-:-:S04]  /*7390*/  FMUL.FTZ R0, R0, 1 ;  /* 0x3f80000000007820 */ /* 0x000fc80000410000 */
[----:B------:R0:W1:Y:S01]  /*73a0*/  F2F.F64.F32 R4, R0 ;  /* 0x0000000000047310 */ /* 0x0000620000201800 */
[----:B------:R-:W-:Y:S05]  /*73b0*/  BRA `(.L_x_17958) ;  /* 0x0000078000007947 */ /* 0x000fea0003800000 */
.L_x_17965:
        /* <DEDUP_REMOVED lines=12> */
.L_x_17972:
        /* <DEDUP_REMOVED lines=21> */
.L_x_17976:
[----:B------:R-:W-:Y:S05]  /*75d0*/  BSYNC B1 ;  /* 0x0000000000017941 */ /* 0x000fea0003800000 */
.L_x_17975:
[----:B------:R-:W-:Y:S01]  /*75e0*/  LEA R3, R0, 0x3b800000, 0x17 ;  /* 0x3b80000000037811 */ /* 0x000fe200078eb8ff */
[----:B------:R-:W-:-:S05]  /*75f0*/  IMAD.SHL.U32 R0, R2, 0x100000, RZ ;  /* 0x0010000002007824 */ /* 0x000fca00078e00ff */
[----:B------:R-:W-:Y:S02]  /*7600*/  LOP3.LUT R0, R3, R0, R4, 0xfe, !PT ;  /* 0x0000000003007212 */ /* 0x000fe400078efe04 */
.L_x_17974:
[----:B------:R-:W-:Y:S05]  /*7610*/  BSYNC B0 ;  /* 0x0000000000007941 */ /* 0x000fea0003800000 */
.L_x_17973:
[----:B------:R-:W-:Y:S01]  /*7620*/  FMUL.FTZ R0, R0, 1 ;  /* 0x3f80000000007820 */ /* 0x000fe20000410000 */
[----:B------:R-:W-:-:S03]  /*7630*/  CS2R R6, SRZ ;  /* 0x0000000000067805 */ /* 0x000fc6000001ff00 */
[----:B------:R0:W1:Y:S01]  /*7640*/  F2F.F64.F32 R4, R0 ;  /* 0x0000000000047310 */ /* 0x0000620000201800 */
[----:B------:R-:W-:Y:S05]  /*7650*/  BRA `(.L_x_17958) ;  /* 0x000004e000007947 */ /* 0x000fea0003800000 */
.L_x_17971:
        /* <DEDUP_REMOVED lines=21> */
.L_x_17980:
[----:B------:R-:W-:Y:S05]  /*77b0*/  BSYNC B1 ;  /* 0x0000000000017941 */ /* 0x000fea0003800000 */
.L_x_17979:
[----:B------:R-:W-:Y:S01]  /*77c0*/  LEA R3, R0, 0x37800000, 0x17 ;  /* 0x3780000000037811 */ /* 0x000fe200078eb8ff */
[----:B------:R-:W-:-:S05]  /*77d0*/  IMAD.SHL.U32 R0, R2, 0x200000, RZ ;  /* 0x0020000002007824 */ /* 0x000fca00078e00ff */
[----:B------:R-:W-:Y:S02]  /*77e0*/  LOP3.LUT R0, R3, R0, R4, 0xfe, !PT ;  /* 0x0000000003007212 */ /* 0x000fe400078efe04 */
.L_x_17978:
[----:B------:R-:W-:Y:S05]  /*77f0*/  BSYNC B0 ;  /* 0x0000000000007941 */ /* 0x000fea0003800000 */
.L_x_17977:
[----:B------:R-:W-:Y:S01]  /*7800*/  FMUL.FTZ R0, R0, 1 ;  /* 0x3f80000000007820 */ /* 0x000fe20000410000 */
[----:B------:R-:W-:-:S03]  /*7810*/  CS2R R6, SRZ ;  /* 0x0000000000067805 */ /* 0x000fc6000001ff00 */
[----:B------:R0:W1:Y:S01]  /*7820*/  F2F.F64.F32 R4, R0 ;  /* 0x0000000000047310 */ /* 0x0000620000201800 */
[----:B------:R-:W-:Y:S05]  /*7830*/  BRA `(.L_x_17958) ;  /* 0x0000030000007947 */ /* 0x000fea0003800000 */
.L_x_17970:
        /* <DEDUP_REMOVED lines=14> */
.L_x_17984:
[----:B------:R-:W-:Y:S05]  /*7920*/  BSYNC B0 ;  /* 0x0000000000007941 */ /* 0x000fea0003800000 */
.L_x_17983:
[----:B------:R-:W-:Y:S01]  /*7930*/  FMUL.FTZ R0, R0, 1 ;  /* 0x3f80000000007820 */ /* 0x000fe20000410000 */
[----:B------:R-:W-:-:S03]  /*7940*/  CS2R R6, SRZ ;  /* 0x0000000000067805 */ /* 0x000fc6000001ff00 */
[----:B------:R0:W1:Y:S01]  /*7950*/  F2F.F64.F32 R4, R0 ;  /* 0x0000000000047310 */ /* 0x0000620000201800 */
[----:B------:R-:W-:Y:S05]  /*7960*/  BRA `(.L_x_17958) ;  /* 0x000001d000007947 */ /* 0x000fea0003800000 */
.L_x_17957:
        /* <DEDUP_REMOVED lines=22> */
.L_x_17982:
[----:B------:R-:W2:Y:S01]  /*7ad0*/  LDG.E.64 R4, [R2.64] ;  /* 0x0000002402047981 */ /* 0x000ea2000c1e1b00 */
[----:B------:R-:W-:Y:S01]  /*7ae0*/  CS2R R6, SRZ ;  /* 0x0000000000067805 */ /* 0x000fe2000001ff00 */
[----:B--2---:R-:W0:Y:S01]  /*7af0*/  I2F.F64.U64 R4, R4 ;  /* 0x0000000400047312 */ /* 0x004e220000301800 */
[----:B------:R-:W-:Y:S05]  /*7b00*/  BRA `(.L_x_17958) ;  /* 0x0000003000007947 */ /* 0x000fea0003800000 */
.L_x_17981:
[----:B------:R-:W2:Y:S01]  /*7b10*/  LDG.E R2, [R2.64] ;  /* 0x0000002402027981 */ /* 0x000ea2000c1e1900 */
[----:B------:R-:W-:Y:S01]  /*7b20*/  CS2R R6, SRZ ;  /* 0x0000000000067805 */ /* 0x000fe2000001ff00 */
[----:B--2---:R0:W1:Y:S06]  /*7b30*/  I2F.F64.U32 R4, R2 ;  /* 0x0000000200047312 */ /* 0x00406c0000201800 */
.L_x_17958:
        /* <DEDUP_REMOVED lines=17> */
.L_x_17988:
[----:B------:R0:W-:Y:S01]  /*7c50*/  STG.E.U8 [R16.64], R2 ;  /* 0x0000000210007986 */ /* 0x0001e2000c101124 */
[----:B------:R-:W-:Y:S05]  /*7c60*/  BRA `(.L_x_17990) ;  /* 0x00000d5000007947 */ /* 0x000fea0003800000 */
.L_x_17987:
        /* <DEDUP_REMOVED lines=9> */
.L_x_17992:
[----:B------:R0:W-:Y:S01]  /*7d00*/  STG.E [R16.64], R2 ;  /* 0x0000000210007986 */ /* 0x0001e2000c101924 */
[----:B------:R-:W-:Y:S05]  /*7d10*/  BRA `(.L_x_17990) ;  /* 0x00000ca000007947 */ /* 0x000fea0003800000 */
.L_x_17991:
[----:B------:R0:W-:Y:S01]  /*7d20*/  STG.E.U16 [R16.64], R2 ;  /* 0x0000000210007986 */ /* 0x0001e2000c101524 */
[----:B------:R-:W-:Y:S05]  /*7d30*/  BRA `(.L_x_17990) ;  /* 0x00000c8000007947 */ /* 0x000fea0003800000 */
.L_x_17986:
        /* <DEDUP_REMOVED lines=9> */
.L_x_17994:
[----:B------:R-:W0:Y:S02]  /*7dd0*/  I2F.U32 R0, R2 ;  /* 0x0000000200007306 */ /* 0x000e240000201000 */
[----:B0-----:R-:W-:-:S05]  /*7de0*/  F2FP.PACK_AB R0, RZ, R0 ;  /* 0x00000000ff00723e */ /* 0x001fca00000000ff */
[----:B------:R0:W-:Y:S01]  /*7df0*/  STG.E.U16 [R16.64], R0 ;  /* 0x0000000010007986 */ /* 0x0001e2000c101524 */
[----:B------:R-:W-:Y:S05]  /*7e00*/  BRA `(.L_x_17990) ;  /* 0x00000bb000007947 */ /* 0x000fea0003800000 */
.L_x_17993:
        /* <DEDUP_REMOVED lines=10> */
.L_x_17996:
[----:B------:R-:W0:Y:S02]  /*7eb0*/  I2F.U32 R2, R2 ;  /* 0x0000000200027306 */ /* 0x000e240000201000 */
[----:B0-----:R-:W-:-:S04]  /*7ec0*/  F2FP.PACK_AB R3, RZ, R2 ;  /* 0x00000002ff03723e */ /* 0x001fc800000000ff */
[----:B------:R-:W-:-:S05]  /*7ed0*/  PRMT R3, R3, 0x5410, RZ ;  /* 0x0000541003037816 */ /* 0x000fca00000000ff */
[----:B------:R0:W-:Y:S01]  /*7ee0*/  STG.E [R16.64], R3 ;  /* 0x0000000310007986 */ /* 0x0001e2000c101924 */
[----:B------:R-:W-:Y:S05]  /*7ef0*/  BRA `(.L_x_17990) ;  /* 0x00000ac000007947 */ /* 0x000fea0003800000 */
.L_x_17995:
[----:B------:R-:W0:Y:S02]  /*7f00*/  I2F.F64.U32 R2, R2 ;  /* 0x0000000200027312 */ /* 0x000e240000201800 */
[----:B0-----:R0:W-:Y:S01]  /*7f10*/  STG.E.64 [R16.64], R2 ;  /* 0x0000000210007986 */ /* 0x0011e2000c101b24 */
[----:B------:R-:W-:Y:S05]  /*7f20*/  BRA `(.L_x_17990) ;  /* 0x00000a9000007947 */ /* 0x000fea0003800000 */
.L_x_17985:
        /* <DEDUP_REMOVED lines=10> */
.L_x_17999:
[----:B------:R-:W0:Y:S01]  /*7fd0*/  I2F.F64.U32 R4, R2 ;  /* 0x0000000200047312 */ /* 0x000e220000201800 */
[----:B------:R-:W-:-:S05]  /*7fe0*/  CS2R R6, SRZ ;  /* 0x0000000000067805 */ /* 0x000fca000001ff00 */
[----:B0-----:R0:W-:Y:S01]  /*7ff0*/  STG.E.128 [R16.64], R4 ;  /* 0x0000000410007986 */ /* 0x0011e2000c101d24 */
[----:B------:R-:W-:Y:S05]  /*8000*/  BRA `(.L_x_17990) ;  /* 0x000009b000007947 */ /* 0x000fea0003800000 */
.L_x_17998:
        /* <DEDUP_REMOVED lines=21> */
.L_x_18003:
[----:B------:R-:W-:Y:S05]  /*8160*/  BSYNC B0 ;  /* 0x0000000000007941 */ /* 0x000fea0003800000 */
.L_x_18002:
[----:B------:R-:W-:-:S05]  /*8170*/  LOP3.LUT R3, R0, R3, RZ, 0xfc, !PT ;  /* 0x0000000300037212 */ /* 0x000fca00078efcff */
[----:B------:R0:W-:Y:S01]  /*8180*/  STG.E.U8 [R16.64], R3 ;  /* 0x0000000310007986 */ /* 0x0001e2000c101124 */
[----:B------:R-:W-:Y:S05]  /*8190*/  BRA `(.L_x_17990) ;  /* 0x0000082000007947 */ /* 0x000fea0003800000 */
.L_x_18001:
        /* <DEDUP_REMOVED lines=13> */
.L_x_18005:
[----:B------:R-:W-:Y:S01]  /*8270*/  IMAD.MOV.U32 R0, RZ, RZ, 0x7f ;  /* 0x0000007fff007424 */ /* 0x000fe200078e00ff */
[----:B------:R-:W-:-:S04]  /*8280*/  ISETP.GT.U32.AND P0, PT, R3, 0x7f800000, PT ;  /* 0x7f8000000300780c */ /* 0x000fc80003f04070 */
[----:B------:R-:W-:-:S04]  /*8290*/  SEL R0, R0, 0x7c, P0 ;  /* 0x0000007c00007807 */ /* 0x000fc80000000000 */
.L_x_18006:
[----:B------:R-:W-:Y:S05]  /*82a0*/  BSYNC B0 ;  /* 0x0000000000007941 */ /* 0x000fea0003800000 */
.L_x_18004:
[----:B------:R-:W-:-:S04]  /*82b0*/  LOP3.LUT R2, R5, 0x80000000, RZ, 0xc0, !PT ;  /* 0x8000000005027812 */ /* 0x000fc800078ec0ff */
[----:B------:R-:W-:-:S04]  /*82c0*/  SHF.R.U32.HI R3, RZ, 0x18, R2 ;  /* 0x00000018ff037819 */ /* 0x000fc80000011602 */
[----:B------:R-:W-:-:S05]  /*82d0*/  LOP3.LUT R3, R0, R3, RZ, 0xfc, !PT ;  /* 0x0000000300037212 */ /* 0x000fca00078efcff */
[----:B------:R0:W-:Y:S01]  /*82e0*/  STG.E.U8 [R16.64], R3 ;  /* 0x0000000310007986 */ /* 0x0001e2000c101124 */
[----:B------:R-:W-:Y:S05]  /*82f0*/  BRA `(.L_x_17990) ;  /* 0x000006c000007947 */ /* 0x000fea0003800000 */
.L_x_18000:
[----:B------:R-:W0:Y:S02]  /*8300*/  I2F.U32 R0, R2 ;  /* 0x0000000200007306 */ /* 0x000e240000201000 */
[----:B0-----:R-:W-:-:S05]  /*8310*/  F2FP.BF16.PACK_AB R0, RZ, R0 ;  /* 0x00000000ff00723e */ /* 0x001fca00000010ff */
[----:B------:R0:W-:Y:S01]  /*8320*/  STG.E.U16 [R16.64], R0 ;  /* 0x0000000010007986 */ /* 0x0001e2000c101524 */
[----:B------:R-:W-:Y:S05]  /*8330*/  BRA `(.L_x_17990) ;  /* 0x0000068000007947 */ /* 0x000fea0003800000 */
.L_x_17997:
        /* <DEDUP_REMOVED lines=10> */
.L_x_18009:
        /* <DEDUP_REMOVED lines=17> */
.L_x_18012:
[----:B------:R-:W-:-:S04]  /*84f0*/  LOP3.LUT R2, R5, 0x80000000, RZ, 0xc0, !PT ;  /* 0x8000000005027812 */ /* 0x000fc800078ec0ff */
[----:B------:R-:W-:-:S04]  /*8500*/  SHF.R.U32.HI R3, RZ, 0x18, R2 ;  /* 0x00000018ff037819 */ /* 0x000fc80000011602 */
[----:B------:R-:W-:-:S04]  /*8510*/  LOP3.LUT R0, R0, R3, RZ, 0xfc, !PT ;  /* 0x0000000300007212 */ /* 0x000fc800078efcff */
[----:B------:R-:W-:Y:S02]  /*8520*/  PRMT R8, R0, 0x7610, R8 ;  /* 0x0000761000087816 */ /* 0x000fe40000000008 */
.L_x_18011:
[----:B------:R-:W-:Y:S05]  /*8530*/  BSYNC B0 ;  /* 0x0000000000007941 */ /* 0x000fea0003800000 */
.L_x_18010:
[----:B------:R0:W-:Y:S01]  /*8540*/  STG.E.U8 [R16.64], R8 ;  /* 0x0000000810007986 */ /* 0x0001e2000c101124 */
[----:B------:R-:W-:Y:S05]  /*8550*/  BRA `(.L_x_17990) ;  /* 0x0000046000007947 */ /* 0x000fea0003800000 */
.L_x_18008:
        /* <DEDUP_REMOVED lines=17> */
.L_x_18015:
[----:B------:R-:W-:-:S04]  /*8670*/  LOP3.LUT R2, R5, 0x80000000, RZ, 0xc0, !PT ;  /* 0x8000000005027812 */ /* 0x000fc800078ec0ff */
[----:B------:R-:W-:-:S04]  /*8680*/  SHF.R.U32.HI R3, RZ, 0x18, R2 ;  /* 0x00000018ff037819 */ /* 0x000fc80000011602 */
[----:B------:R-:W-:-:S04]  /*8690*/  LOP3.LUT R0, R0, R3, RZ, 0xfc, !PT ;  /* 0x0000000300007212 */ /* 0x000fc800078efcff */
[----:B------:R-:W-:Y:S02]  /*86a0*/  PRMT R8, R0, 0x7610, R8 ;  /* 0x0000761000087816 */ /* 0x000fe40000000008 */
.L_x_18014:
[----:B------:R-:W-:Y:S05]  /*86b0*/  BSYNC B0 ;  /* 0x0000000000007941 */ /* 0x000fea0003800000 */
.L_x_18013:
[----:B------:R0:W-:Y:S01]  /*86c0*/  STG.E.U8 [R16.64], R8 ;  /* 0x0000000810007986 */ /* 0x0001e2000c101124 */
[----:B------:R-:W-:Y:S05]  /*86d0*/  BRA `(.L_x_17990) ;  /* 0x000002e000007947 */ /* 0x000fea0003800000 */
.L_x_18007:
        /* <DEDUP_REMOVED lines=22> */
.L_x_17989:
        /* <DEDUP_REMOVED lines=20> */
.L_x_18017:
[----:B------:R-:W-:-:S05]  /*8980*/  IMAD.MOV.U32 R3, RZ, RZ, RZ ;  /* 0x000000ffff037224 */ /* 0x000fca00078e00ff */
[----:B------:R0:W-:Y:S01]  /*8990*/  STG.E.64 [R16.64], R2 ;  /* 0x0000000210007986 */ /* 0x0001e2000c101b24 */
[----:B------:R-:W-:Y:S05]  /*89a0*/  BRA `(.L_x_17990) ;  /* 0x0000001000007947 */ /* 0x000fea0003800000 */
.L_x_18016:
[----:B------:R0:W-:Y:S02]  /*89b0*/  STG.E [R16.64], R2 ;  /* 0x0000000210007986 */ /* 0x0001e4000c101924 */
.L_x_17990:
[----:B------:R-:W-:Y:S02]  /*89c0*/  IADD3 R19, R19, 0x80, RZ ;  /* 0x0000008013137810 */ /* 0x000fe40007ffe0ff */
.L_x_17885:
[----:B------:R-:W-:Y:S05]  /*89d0*/  BSYNC B6 ;  /* 0x0000000000067941 */ /* 0x000fea0003800000 */
.L_x_17884:
        /* <DEDUP_REMOVED lines=230> */
.L_x_18018:
        /* <DEDUP_REMOVED lines=20> */
.L_x_18022:
[----:B------:R-:W2:Y:S01]  /*9980*/  LDG.E.U8 R2, [R2.64] ;  /* 0x0000002402027981 */ /* 0x000ea2000c1e1100 */
[----:B------:R-:W-:Y:S01]  /*9990*/  CS2R R6, SRZ ;  /* 0x0000000000067805 */ /* 0x000fe2000001ff00 */
[----:B--2---:R0:W1:Y:S01]  /*99a0*/  I2F.F64.U16 R4, R2 ;  /* 0x0000000200047312 */ /* 0x0040620000101800 */
[----:B------:R-:W-:Y:S05]  /*99b0*/  BRA `(.L_x_18024) ;  /* 0x00000f5000007947 */ /* 0x000fea0003800000 */
.L_x_18021:
        /* <DEDUP_REMOVED lines=10> */
.L_x_18026:
[----:B------:R-:W2:Y:S01]  /*9a60*/  LDG.E R2, [R2.64] ;  /* 0x0000002402027981 */ /* 0x000ea2000c1e1900 */
[----:B------:R-:W-:Y:S01]  /*9a70*/  CS2R R6, SRZ ;  /* 0x0000000000067805 */ /* 0x000fe2000001ff00 */
[----:B--2---:R0:W1:Y:S01]  /*9a80*/  I2F.F64 R4, R2 ;  /* 0x0000000200047312 */ /* 0x0040620000201c00 */
[----:B------:R-:W-:Y:S05]  /*9a90*/  BRA `(.L_x_18024) ;  /* 0x00000e7000007947 */ /* 0x000fea0003800000 */
.L_x_18025:
[----:B------:R-:W2:Y:S01]  /*9aa0*/  LDG.E.U16 R2, [R2.64] ;  /* 0x0000002402027981 */ /* 0x000ea2000c1e1500 */
[----:B------:R-:W-:Y:S01]  /*9ab0*/  CS2R R6, SRZ ;  /* 0x0000000000067805 */ /* 0x000fe2000001ff00 */
[----:B--2---:R0:W1:Y:S01]  /*9ac0*/  I2F.F64.S16 R4, R2 ;  /* 0x0000000200047312 */ /* 0x0040620000101c00 */
[----:B------:R-:W-:Y:S05]  /*9ad0*/  BRA `(.L_x_18024) ;  /* 0x00000e3000007947 */ /* 0x000fea0003800000 */
.L_x_18020:
        /* <DEDUP_REMOVED lines=11> */
.L_x_18028:
[----:B------:R-:W2:Y:S01]  /*9b90*/  LDG.E.U16 R0, [R2.64] ;  /* 0x0000002402007981 */ /* 0x000ea2000c1e1500 */
[----:B------:R-:W-:Y:S01]  /*9ba0*/  CS2R R6, SRZ ;  /* 0x0000000000067805 */ /* 0x000fe2000001ff00 */
[----:B--2---:R-:W-:-:S05]  /*9bb0*/  HADD2.F32 R0, -RZ, R0.H0_H0 ;  /* 0x20000000ff007230 */ /* 0x004fca0000004100 */
[----:B------:R-:W-:-:S04]  /*9bc0*/  FMUL.FTZ R0, R0, 1 ;  /* 0x3f80000000007820 */ /* 0x000fc80000410000 */
[----:B------:R0:W1:Y:S01]  /*9bd0*/  F2F.F64.F32 R4, R0 ;  /* 0x0000000000047310 */ /* 0x0000620000201800 */
[----:B------:R-:W-:Y:S05]  /*9be0*/  BRA `(.L_x_18024) ;  /* 0x00000d2000007947 */ /* 0x000fea0003800000 */
.L_x_18027:
        /* <DEDUP_REMOVED lines=12> */
.L_x_18030:
        /* <DEDUP_REMOVED lines=8> */
.L_x_18029:
[----:B------:R0:W5:Y:S01]  /*9d30*/  LDG.E.64 R4, [R2.64] ;  /* 0x0000002402047981 */ /* 0x000162000c1e1b00 */
[----:B------:R-:W-:Y:S01]  /*9d40*/  CS2R R6, SRZ ;  /* 0x0000000000067805 */ /* 0x000fe2000001ff00 */
[----:B------:R-:W-:Y:S05]  /*9d50*/  BRA `(.L_x_18024) ;  /* 0x00000bb000007947 */ /* 0x000fea0003800000 */
.L_x_18019:
        /* <DEDUP_REMOVED lines=14> */
.L_x_18033:
[----:B------:R0:W5:Y:S01]  /*9e40*/  LDG.E.128 R4, [R2.64] ;  /* 0x0000002402047981 */ /* 0x000162000c1e1d00 */
[----:B------:R-:W-:Y:S05]  /*9e50*/  BRA `(.L_x_18024) ;  /* 0x00000ab000007947 */ /* 0x000fea0003800000 */
.L_x_18032:
        /* <DEDUP_REMOVED lines=29> */
.L_x_18035:
        /* <DEDUP_REMOVED lines=16> */
.L_x_18034:
[----:B------:R-:W2:Y:S01]  /*a130*/  LDG.E.U16 R0, [R2.64] ;  /* 0x0000002402007981 */ /* 0x000ea2000c1e1500 */
[----:B------:R-:W-:Y:S01]  /*a140*/  CS2R R6, SRZ ;  /* 0x0000000000067805 */ /* 0x000fe2000001ff00 */
[----:B--2---:R-:W-:-:S05]  /*a150*/  PRMT R0, RZ, 0x5410, R0 ;  /* 0x00005410ff007816 */ /* 0x004fca0000000000 */
[----:B------:R-:W-:-:S04]  /*a160*/  FMUL.FTZ R0, R0, 1 ;  /* 0x3f80000000007820 */ /* 0x000fc80000410000 */
[----:B------:R0:W1:Y:S01]  /*a170*/  F2F.F64.F32 R4, R0 ;  /* 0x0000000000047310 */ /* 0x0000620000201800 */
[----:B------:R-:W-:Y:S05]  /*a180*/  BRA `(.L_x_18024) ;  /* 0x0000078000007947 */ /* 0x000fea0003800000 */
.L_x_18031:
        /* <DEDUP_REMOVED lines=12> */
.L_x_18038:
        /* <DEDUP_REMOVED lines=21> */
.L_x_18042:
[----:B------:R-:W-:Y:S05]  /*a3a0*/  BSYNC B1 ;  /* 0x0000000000017941 */ /* 0x000fea0003800000 */
.L_x_18041:
[----:B------:R-:W-:Y:S01]  /*a3b0*/  LEA R3, R0, 0x3b800000, 0x17 ;  /* 0x3b80000000037811 */ /* 0x000fe200078eb8ff */
[----:B------:R-:W-:-:S05]  /*a3c0*/  IMAD.SHL.U32 R0, R2, 0x100000, RZ ;  /* 0x0010000002007824 */ /* 0x000fca00078e00ff */
[----:B------:R-:W-:Y:S02]  /*a3d0*/  LOP3.LUT R0, R3, R0, R4, 0xfe, !PT ;  /* 0x0000000003007212 */ /* 0x000fe400078efe04 */
.L_x_18040:
[----:B------:R-:W-:Y:S05]  /*a3e0*/  BSYNC B0 ;  /* 0x0000000000007941 */ /* 0x000fea0003800000 */
.L_x_18039:
[----:B------:R-:W-:Y:S01]  /*a3f0*/  FMUL.FTZ R0, R0, 1 ;  /* 0x3f80000000007820 */ /* 0x000fe20000410000 */
[----:B------:R-:W-:-:S03]  /*a400*/  CS2R R6, SRZ ;  /* 0x0000000000067805 */ /* 0x000fc6000001ff00 */
[----:B------:R0:W1:Y:S01]  /*a410*/  F2F.F64.F32 R4, R0 ;  /* 0x0000000000047310 */ /* 0x0000620000201800 */
[----:B------:R-:W-:Y:S05]  /*a420*/  BRA `(.L_x_18024) ;  /* 0x000004e000007947 */ /* 0x000fea0003800000 */
.L_x_18037:
        /* <DEDUP_REMOVED lines=21> */
.L_x_18046:
[----:B------:R-:W-:Y:S05]  /*a580*/  BSYNC B1 ;  /* 0x0000000000017941 */ /* 0x000fea0003800000 */
.L_x_18045:
[----:B------:R-:W-:Y:S01]  /*a590*/  LEA R3, R0, 0x37800000, 0x17 ;  /* 0x3780000000037811 */ /* 0x000fe200078eb8ff */
[----:B------:R-:W-:-:S05]  /*a5a0*/  IMAD.SHL.U32 R0, R2, 0x200000, RZ ;  /* 0x0020000002007824 */ /* 0x000fca00078e00ff */
[----:B------:R-:W-:Y:S02]  /*a5b0*/  LOP3.LUT R0, R3, R0, R4, 0xfe, !PT ;  /* 0x0000000003007212 */ /* 0x000fe400078efe04 */
.L_x_18044:
[----:B------:R-:W-:Y:S05]  /*a5c0*/  BSYNC B0 ;  /* 0x0000000000007941 */ /* 0x000fea0003800000 */
.L_x_18043:
[----:B------:R-:W-:Y:S01]  /*a5d0*/  FMUL.FTZ R0, R0, 1 ;  /* 0x3f80000000007820 */ /* 0x000fe20000410000 */
[----:B------:R-:W-:-:S03]  /*a5e0*/  CS2R R6, SRZ ;  /* 0x0000000000067805 */ /* 0x000fc6000001ff00 */
[----:B------:R0:W1:Y:S01]  /*a5f0*/  F2F.F64.F32 R4, R0 ;  /* 0x0000000000047310 */ /* 0x0000620000201800 */
[----:B------:R-:W-:Y:S05]  /*a600*/  BRA `(.L_x_18024) ;  /* 0x0000030000007947 */ /* 0x000fea0003800000 */
.L_x_18036:
        /* <DEDUP_REMOVED lines=14> */
.L_x_18050:
[----:B------:R-:W-:Y:S05]  /*a6f0*/  BSYNC B0 ;  /* 0x0000000000007941 */ /* 0x000fea0003800000 */
.L_x_18049:
[----:B------:R-:W-:Y:S01]  /*a700*/  FMUL.FTZ R0, R0, 1 ;  /* 0x3f80000000007820 */ /* 0x000fe20000410000 */
[----:B------:R-:W-:-:S03]  /*a710*/  CS2R R6, SRZ ;  /* 0x0000000000067805 */ /* 0x000fc6000001ff00 */
[----:B------:R0:W1:Y:S01]  /*a720*/  F2F.F64.F32 R4, R0 ;  /* 0x0000000000047310 */ /* 0x0000620000201800 */
[----:B------:R-:W-:Y:S05]  /*a730*/  BRA `(.L_x_18024) ;  /* 0x000001d000007947 */ /* 0x000fea0003800000 */
.L_x_18023:
        /* <DEDUP_REMOVED lines=22> */
.L_x_18048:
[----:B------:R-:W2:Y:S01]  /*a8a0*/  LDG.E.64 R4, [R2.64] ;  /* 0x0000002402047981 */ /* 0x000ea2000c1e1b00 */
[----:B------:R-:W-:Y:S01]  /*a8b0*/  CS2R R6, SRZ ;  /* 0x0000000000067805 */ /* 0x000fe2000001ff00 */
[----:B--2---:R-:W0:Y:S01]  /*a8c0*/  I2F.F64.U64 R4, R4 ;  /* 0x0000000400047312 */ /* 0x004e220000301800 */
[----:B------:R-:W-:Y:S05]  /*a8d0*/  BRA `(.L_x_18024) ;  /* 0x0000003000007947 */ /* 0x000fea0003800000 */
.L_x_18047:
[----:B------:R-:W2:Y:S01]  /*a8e0*/  LDG.E R2, [R2.64] ;  /* 0x0000002402027981 */ /* 0x000ea2000c1e1900 */
[----:B------:R-:W-:Y:S01]  /*a8f0*/  CS2R R6, SRZ ;  /* 0x0000000000067805 */ /* 0x000fe2000001ff00 */
[----:B--2---:R0:W1:Y:S06]  /*a900*/  I2F.F64.U32 R4, R2 ;  /* 0x0000000200047312 */ /* 0x00406c0000201800 */
.L_x_18024:
        /* <DEDUP_REMOVED lines=17> */
.L_x_18054:
[----:B------:R-:W-:Y:S01]  /*aa20*/  STG.E.U8 [R16.64], R2 ;  /* 0x0000000210007986 */ /* 0x000fe2000c101124 */
[----:B------:R-:W-:Y:S05]  /*aa30*/  EXIT ;  /* 0x000000000000794d */ /* 0x000fea0003800000 */
.L_x_18053:
        /* <DEDUP_REMOVED lines=9> */
.L_x_18057:
[----:B------:R-:W-:Y:S01]  /*aad0*/  STG.E [R16.64], R2 ;  /* 0x0000000210007986 */ /* 0x000fe2000c101924 */
[----:B------:R-:W-:Y:S05]  /*aae0*/  EXIT ;  /* 0x000000000000794d */ /* 0x000fea0003800000 */
.L_x_18056:
[----:B------:R-:W-:Y:S01]  /*aaf0*/  STG.E.U16 [R16.64], R2 ;  /* 0x0000000210007986 */ /* 0x000fe2000c101524 */
[----:B------:R-:W-:Y:S05]  /*ab00*/  EXIT ;  /* 0x000000000000794d */ /* 0x000fea0003800000 */
.L_x_18052:
        /* <DEDUP_REMOVED lines=9> */
.L_x_18059:
[----:B------:R-:W0:Y:S02]  /*aba0*/  I2F.U32 R0, R2 ;  /* 0x0000000200007306 */ /* 0x000e240000201000 */
[----:B0-----:R-:W-:-:S05]  /*abb0*/  F2FP.PACK_AB R0, RZ, R0 ;  /* 0x00000000ff00723e */ /* 0x001fca00000000ff */
[----:B------:R-:W-:Y:S01]  /*abc0*/  STG.E.U16 [R16.64], R0 ;  /* 0x0000000010007986 */ /* 0x000fe2000c101524 */
[----:B------:R-:W-:Y:S05]  /*abd0*/  EXIT ;  /* 0x000000000000794d */ /* 0x000fea0003800000 */
.L_x_18058:
        /* <DEDUP_REMOVED lines=10> */
.L_x_18061:
[----:B------:R-:W0:Y:S02]  /*ac80*/  I2F.U32 R2, R2 ;  /* 0x0000000200027306 */ /* 0x000e240000201000 */
[----:B0-----:R-:W-:-:S04]  /*ac90*/  F2FP.PACK_AB R3, RZ, R2 ;  /* 0x00000002ff03723e */ /* 0x001fc800000000ff */
[----:B------:R-:W-:-:S05]  /*aca0*/  PRMT R3, R3, 0x5410, RZ ;  /* 0x0000541003037816 */ /* 0x000fca00000000ff */
[----:B------:R-:W-:Y:S01]  /*acb0*/  STG.E [R16.64], R3 ;  /* 0x0000000310007986 */ /* 0x000fe2000c101924 */
[----:B------:R-:W-:Y:S05]  /*acc0*/  EXIT ;  /* 0x000000000000794d */ /* 0x000fea0003800000 */
.L_x_18060:
[----:B------:R-:W0:Y:S02]  /*acd0*/  I2F.F64.U32 R2, R2 ;  /* 0x0000000200027312 */ /* 0x000e240000201800 */
[----:B0-----:R-:W-:Y:S01]  /*ace0*/  STG.E.64 [R16.64], R2 ;  /* 0x0000000210007986 */ /* 0x001fe2000c101b24 */
[----:B------:R-:W-:Y:S05]  /*acf0*/  EXIT ;  /* 0x000000000000794d */ /* 0x000fea0003800000 */
.L_x_18051:
        /* <DEDUP_REMOVED lines=10> */
.L_x_18064:
[----:B------:R-:W0:Y:S01]  /*ada0*/  I2F.F64.U32 R4, R2 ;  /* 0x0000000200047312 */ /* 0x000e220000201800 */
[----:B------:R-:W-:-:S05]  /*adb0*/  CS2R R6, SRZ ;  /* 0x0000000000067805 */ /* 0x000fca000001ff00 */
[----:B0-----:R-:W-:Y:S01]  /*adc0*/  STG.E.128 [R16.64], R4 ;  /* 0x0000000410007986 */ /* 0x001fe2000c101d24 */
[----:B------:R-:W-:Y:S05]  /*add0*/  EXIT ;  /* 0x000000000000794d */ /* 0x000fea0003800000 */
.L_x_18063:
        /* <DEDUP_REMOVED lines=21> */
.L_x_18068:
[----:B------:R-:W-:Y:S05]  /*af30*/  BSYNC B0 ;  /* 0x0000000000007941 */ /* 0x000fea0003800000 */
.L_x_18067:
[----:B------:R-:W-:-:S05]  /*af40*/  LOP3.LUT R3, R0, R3, RZ, 0xfc, !PT ;  /* 0x0000000300037212 */ /* 0x000fca00078efcff */
[----:B------:R-:W-:Y:S01]  /*af50*/  STG.E.U8 [R16.64], R3 ;  /* 0x0000000310007986 */ /* 0x000fe2000c101124 */
[----:B------:R-:W-:Y:S05]  /*af60*/  EXIT ;  /* 0x000000000000794d */ /* 0x000fea0003800000 */
.L_x_18066:
        /* <DEDUP_REMOVED lines=13> */
.L_x_18070:
[----:B------:R-:W-:Y:S01]  /*b040*/  IMAD.MOV.U32 R0, RZ, RZ, 0x7f ;  /* 0x0000007fff007424 */ /* 0x000fe200078e00ff */
[----:B------:R-:W-:-:S04]  /*b050*/  ISETP.GT.U32.AND P0, PT, R3, 0x7f800000, PT ;  /* 0x7f8000000300780c */ /* 0x000fc80003f04070 */
[----:B------:R-:W-:-:S04]  /*b060*/  SEL R0, R0, 0x7c, P0 ;  /* 0x0000007c00007807 */ /* 0x000fc80000000000 */
.L_x_18071:
[----:B------:R-:W-:Y:S05]  /*b070*/  BSYNC B0 ;  /* 0x0000000000007941 */ /* 0x000fea0003800000 */
.L_x_18069:
[----:B------:R-:W-:-:S04]  /*b080*/  LOP3.LUT R2, R5, 0x80000000, RZ, 0xc0, !PT ;  /* 0x8000000005027812 */ /* 0x000fc800078ec0ff */
[----:B------:R-:W-:-:S04]  /*b090*/  SHF.R.U32.HI R3, RZ, 0x18, R2 ;  /* 0x00000018ff037819 */ /* 0x000fc80000011602 */
[----:B------:R-:W-:-:S05]  /*b0a0*/  LOP3.LUT R3, R0, R3, RZ, 0xfc, !PT ;  /* 0x0000000300037212 */ /* 0x000fca00078efcff */
[----:B------:R-:W-:Y:S01]  /*b0b0*/  STG.E.U8 [R16.64], R3 ;  /* 0x0000000310007986 */ /* 0x000fe2000c101124 */
[----:B------:R-:W-:Y:S05]  /*b0c0*/  EXIT ;  /* 0x000000000000794d */ /* 0x000fea0003800000 */
.L_x_18065:
[----:B------:R-:W0:Y:S02]  /*b0d0*/  I2F.U32 R0, R2 ;  /* 0x0000000200007306 */ /* 0x000e240000201000 */
[----:B0-----:R-:W-:-:S05]  /*b0e0*/  F2FP.BF16.PACK_AB R0, RZ, R0 ;  /* 0x00000000ff00723e */ /* 0x001fca00000010ff */
[----:B------:R-:W-:Y:S01]  /*b0f0*/  STG.E.U16 [R16.64], R0 ;  /* 0x0000000010007986 */ /* 0x000fe2000c101524 */
[----:B------:R-:W-:Y:S05]  /*b100*/  EXIT ;  /* 0x000000000000794d */ /* 0x000fea0003800000 */
.L_x_18062:
        /* <DEDUP_REMOVED lines=10> */
.L_x_18074:
        /* <DEDUP_REMOVED lines=17> */
.L_x_18077:
[----:B------:R-:W-:-:S04]  /*b2c0*/  LOP3.LUT R2, R5, 0x80000000, RZ, 0xc0, !PT ;  /* 0x8000000005027812 */ /* 0x000fc800078ec0ff */
[----:B------:R-:W-:-:S04]  /*b2d0*/  SHF.R.U32.HI R3, RZ, 0x18, R2 ;  /* 0x00000018ff037819 */ /* 0x000fc80000011602 */
[----:B------:R-:W-:-:S04]  /*b2e0*/  LOP3.LUT R0, R0, R3, RZ, 0xfc, !PT ;  /* 0x0000000300007212 */ /* 0x000fc800078efcff */
[----:B------:R-:W-:Y:S02]  /*b2f0*/  PRMT R8, R0, 0x7610, R8 ;  /* 0x0000761000087816 */ /* 0x000fe40000000008 */
.L_x_18076:
[----:B------:R-:W-:Y:S05]  /*b300*/  BSYNC B0 ;  /* 0x0000000000007941 */ /* 0x000fea0003800000 */
.L_x_18075:
[----:B------:R-:W-:Y:S01]  /*b310*/  STG.E.U8 [R16.64], R8 ;  /* 0x0000000810007986 */ /* 0x000fe2000c101124 */
[----:B------:R-:W-:Y:S05]  /*b320*/  EXIT ;  /* 0x000000000000794d */ /* 0x000fea0003800000 */
.L_x_18073:
        /* <DEDUP_REMOVED lines=17> */
.L_x_18080:
[----:B------:R-:W-:-:S04]  /*b440*/  LOP3.LUT R2, R5, 0x80000000, RZ, 0xc0, !PT ;  /* 0x8000000005027812 */ /* 0x000fc800078ec0ff */
[----:B------:R-:W-:-:S04]  /*b450*/  SHF.R.U32.HI R3, RZ, 0x18, R2 ;  /* 0x00000018ff037819 */ /* 0x000fc80000011602 */
[----:B------:R-:W-:-:S04]  /*b460*/  LOP3.LUT R0, R0, R3, RZ, 0xfc, !PT ;  /* 0x0000000300007212 */ /* 0x000fc800078efcff */
[----:B------:R-:W-:Y:S02]  /*b470*/  PRMT R8, R0, 0x7610, R8 ;  /* 0x0000761000087816 */ /* 0x000fe40000000008 */
.L_x_18079:
[----:B------:R-:W-:Y:S05]  /*b480*/  BSYNC B0 ;  /* 0x0000000000007941 */ /* 0x000fea0003800000 */
.L_x_18078:
[----:B------:R-:W-:Y:S01]  /*b490*/  STG.E.U8 [R16.64], R8 ;  /* 0x0000000810007986 */ /* 0x000fe2000c101124 */
[----:B------:R-:W-:Y:S05]  /*b4a0*/  EXIT ;  /* 0x000000000000794d */ /* 0x000fea0003800000 */
.L_x_18072:
        /* <DEDUP_REMOVED lines=22> */
.L_x_18055:
        /* <DEDUP_REMOVED lines=20> */
.L_x_18082:
[----:B------:R-:W-:-:S05]  /*b750*/  IMAD.MOV.U32 R3, RZ, RZ, RZ ;  /* 0x000000ffff037224 */ /* 0x000fca00078e00ff */
[----:B------:R-:W-:Y:S01]  /*b760*/  STG.E.64 [R16.64], R2 ;  /* 0x0000000210007986 */ /* 0x000fe2000c101b24 */
[----:B------:R-:W-:Y:S05]  /*b770*/  EXIT ;  /* 0x000000000000794d */ /* 0x000fea0003800000 */
.L_x_18081:
[----:B------:R-:W-:Y:S01]  /*b780*/  STG.E [R16.64], R2 ;  /* 0x0000000210007986 */ /* 0x000fe2000c101924 */
[----:B------:R-:W-:Y:S05]  /*b790*/  EXIT ;  /* 0x000000000000794d */ /* 0x000fea0003800000 */
.L_x_18083:
        /* <DEDUP_REMOVED lines=14> */
.L_x_22526:


//--------------------- .text._ZN2at6native27unrolled_elementwise_kernelIZZZNS0_23logical_not_kernel_cudaERNS_18TensorIteratorBaseEENKUlvE0_clEvENKUlvE6_clEvEUlN3c107complexIdEEE_St5arrayIPcLm2EELi4E23TrivialOffsetCalculatorILi1EjESE_NS0_6memory12LoadWithCastILi1EEENSF_13StoreWithCastILi1EEEEEviT_T0_T2_T3_T4_T5_ --------------------------
	.section	.text._ZN2at6native27unrolled_elementwise_kernelIZZZNS0_23logical_not_kernel_cudaERNS_18TensorIteratorBaseEENKUlvE0_clEvENKUlvE6_clEvEUlN3c107complexIdEEE_St5arrayIPcLm2EELi4E23TrivialOffsetCalculatorILi1EjESE_NS0_6memory12LoadWithCastILi1EEENSF_13StoreWithCastILi1EEEEEviT_T0_T2_T3_T4_T5_,"ax",@progbits
	.sectioninfo	@"SHI_REGISTERS=39"
	.align	128
        .global         _ZN2at6native27unrolled_elementwise_kernelIZZZNS0_23logical_not_kernel_cudaERNS_18TensorIteratorBaseEENKUlvE0_clEvENKUlvE6_clEvEUlN3c107complexIdEEE_St5arrayIPcLm2EELi4E23TrivialOffsetCalculatorILi1EjESE_NS0_6memory12LoadWithCastILi1EEENSF_13StoreWithCastILi1EEEEEviT_T0_T2_T3_T4_T5_
        .type           _ZN2at6native27unrolled_elementwise_kernelIZZZNS0_23logical_not_kernel_cudaERNS_18TensorIteratorBaseEENKUlvE0_clEvENKUlvE6_clEvEUlN3c107complexIdEEE_St5arrayIPcLm2EELi4E23TrivialOffsetCalculatorILi1EjESE_NS0_6memory12LoadWithCastILi1EEENSF_13StoreWithCastILi1EEEEEviT_T0_T2_T3_T4_T5_,@function
        .size           _ZN2at6native27unrolled_elementwise_kernelIZZZNS0_23logical_not_kernel_cudaERNS_18TensorIteratorBaseEENKUlvE0_clEvENKUlvE6_clEvEUlN3c107complexIdEEE_St5arrayIPcLm2EELi4E23TrivialOffsetCalculatorILi1EjESE_NS0_6memory12LoadWithCastILi1EEENSF_13StoreWithCastILi1EEEEEviT_T0_T2_T3_T4_T5_,(.L_x_22527 - _ZN2at6native27unrolled_elementwise_kernelIZZZNS0_23logical_not_kernel_cudaERNS_18TensorIteratorBaseEENKUlvE0_clEvENKUlvE6_clEvEUlN3c107complexIdEEE_St5arrayIPcLm2EELi4E23TrivialOffsetCalculatorILi1EjESE_NS0_6memory12LoadWithCastILi1EEENSF_13StoreWithCastILi1EEEEEviT_T0_T2_T3_T4_T5_)
        .other          _ZN2at6native27unrolled_elementwise_kernelIZZZNS0_23logical_not_kernel_cudaERNS_18TensorIteratorBaseEENKUlvE0_clEvENKUlvE6_clEvEUlN3c107complexIdEEE_St5arrayIPcLm2EELi4E23TrivialOffsetCalculatorILi1EjESE_NS0_6memory12LoadWithCastILi1EEENSF_13StoreWithCastILi1EEEEEviT_T0_T2_T3_T4_T5_,@"STO_CUDA_ENTRY STV_DEFAULT"
_ZN2at6native27unrolled_elementwise_kernelIZZZNS0_23logical_not_kernel_cudaERNS_18TensorIteratorBaseEENKUlvE0_clEvENKUlvE6_clEvEUlN3c107complexIdEEE_St5arrayIPcLm2EELi4E23TrivialOffsetCalculatorILi1EjESE_NS0_6memory12LoadWithCastILi1EEENSF_13StoreWithCastILi1EEEEEviT_T0_T2_T3_T4_T5_:
.text._ZN2at6native27unrolled_elementwise_kernelIZZZNS0_23logical_not_kernel_cudaERNS_18TensorIteratorBaseEENKUlvE0_clEvENKUlvE6_clEvEUlN3c107complexIdEEE_St5arrayIPcLm2EELi4E23TrivialOffsetCalculatorILi1EjESE_NS0_6memory12LoadWithCastILi1EEENSF_13StoreWithCastILi1EEEEEviT_T0_T2_T3_T4_T5_:
        /* <DEDUP_REMOVED lines=9> */
[----:B------:R-:W-:Y:S01]  /*0090*/  CS2R R32, SRZ ;  /* 0x0000000000207805 */ /* 0x000fe2000001ff00 */
[----:B0-----:R-:W-:-:S05]  /*00a0*/  IMAD R2, R36, R3, c[0x0][0x160] ;  /* 0x0000580024027624 */ /* 0x001fca00078e0203 */
[----:B--2---:R-:W-:-:S13]  /*00b0*/  ISETP.GE.AND P0, PT, R23, R2, PT ;  /* 0x000000021700720c */ /* 0x004fda0003f06270 */
        /* <DEDUP_REMOVED lines=21> */
.L_x_18089:
[----:B------:R-:W2:Y:S01]  /*0210*/  LDG.E.U8 R4, [R4.64] ;  /* 0x0000002404047981 */ /* 0x000ea2000c1e1100 */
[----:B------:R-:W-:Y:S01]  /*0220*/  CS2R R34, SRZ ;  /* 0x0000000000227805 */ /* 0x000fe2000001ff00 */
[----:B--2---:R0:W1:Y:S01]  /*0230*/  I2F.F64.U16 R32, R4 ;  /* 0x0000000400207312 */ /* 0x0040620000101800 */
[----:B------:R-:W-:Y:S05]  /*0240*/  BRA `(.L_x_18091) ;  /* 0x00000f5000007947 */ /* 0x000fea0003800000 */
.L_x_18088:
        /* <DEDUP_REMOVED lines=10> */
.L_x_18093:
[----:B------:R-:W2:Y:S01]  /*02f0*/  LDG.E R4, [R4.64] ;  /* 0x0000002404047981 */ /* 0x000ea2000c1e1900 */
[----:B------:R-:W-:Y:S01]  /*0300*/  CS2R R34, SRZ ;  /* 0x0000000000227805 */ /* 0x000fe2000001ff00 */
[----:B--2---:R0:W1:Y:S01]  /*0310*/  I2F.F64 R32, R4 ;  /* 0x0000000400207312 */ /* 0x0040620000201c00 */
[----:B------:R-:W-:Y:S05]  /*0320*/  BRA `(.L_x_18091) ;  /* 0x00000e7000007947 */ /* 0x000fea0003800000 */
.L_x_18092:
[----:B------:R-:W2:Y:S01]  /*0330*/  LDG.E.U16 R4, [R4.64] ;  /* 0x0000002404047981 */ /* 0x000ea2000c1e1500 */
[----:B------:R-:W-:Y:S01]  /*0340*/  CS2R R34, SRZ ;  /* 0x0000000000227805 */ /* 0x000fe2000001ff00 */
[----:B--2---:R0:W1:Y:S01]  /*0350*/  I2F.F64.S16 R32, R4 ;  /* 0x0000000400207312 */ /* 0x0040620000101c00 */
[----:B------:R-:W-:Y:S05]  /*0360*/  BRA `(.L_x_18091) ;  /* 0x00000e3000007947 */ /* 0x000fea0003800000 */
.L_x_18087:
        /* <DEDUP_REMOVED lines=11> */
.L_x_18095:
[----:B------:R-:W2:Y:S01]  /*0420*/  LDG.E.U16 R0, [R4.64] ;  /* 0x0000002404007981 */ /* 0x000ea2000c1e1500 */
[----:B------:R-:W-:Y:S01]  /*0430*/  CS2R R34, SRZ ;  /* 0x0000000000227805 */ /* 0x000fe2000001ff00 */
[----:B--2---:R-:W-:-:S05]  /*0440*/  HADD2.F32 R0, -RZ, R0.H0_H0 ;  /* 0x20000000ff007230 */ /* 0x004fca0000004100 */
[----:B------:R-:W-:-:S04]  /*0450*/  FMUL.FTZ R0, R0, 1 ;  /* 0x3f80000000007820 */ /* 0x000fc80000410000 */
[----:B------:R0:W1:Y:S01]  /*0460*/  F2F.F64.F32 R32, R0 ;  /* 0x0000000000207310 */ /* 0x0000620000201800 */
[----:B------:R-:W-:Y:S05]  /*0470*/  BRA `(.L_x_18091) ;  /* 0x00000d2000007947 */ /* 0x000fea0003800000 */
.L_x_18094:
        /* <DEDUP_REMOVED lines=12> */
.L_x_18097:
[----:B------:R-:W2:Y:S02]  /*0540*/  LDG.E R0, [R4.64] ;  /* 0x0000002404007981 */ /* 0x000ea4000c1e1900 */
[----:B--2---:R-:W-:-:S02]  /*0550*/  HADD2.F32 R3, -RZ, R0.H1_H1 ;  /* 0x30000000ff037230 */ /* 0x004fc40000004100 */
[----:B------:R-:W-:-:S03]  /*0560*/  HADD2.F32 R0, -RZ, R0.H0_H0 ;  /* 0x20000000ff007230 */ /* 0x000fc60000004100 */
[----:B------:R-:W-:Y:S02]  /*0570*/  FMUL.FTZ R3, R3, 1 ;  /* 0x3f80000003037820 */ /* 0x000fe40000410000 */
[----:B------:R-:W-:Y:S02]  /*0580*/  FMUL.FTZ R0, R0, 1 ;  /* 0x3f80000000007820 */ /* 0x000fe40000410000 */
[----:B------:R0:W1:Y:S08]  /*0590*/  F2F.F64.F32 R34, R3 ;  /* 0x0000000300227310 */ /* 0x0000700000201800 */
[----:B------:R0:W2:Y:S01]  /*05a0*/  F2F.F64.F32 R32, R0 ;  /* 0x0000000000207310 */ /* 0x0000a20000201800 */
[----:B------:R-:W-:Y:S05]  /*05b0*/  BRA `(.L_x_18091) ;  /* 0x00000be000007947 */ /* 0x000fea0003800000 */
.L_x_18096:
[----:B------:R0:W5:Y:S01]  /*05c0*/  LDG.E.64 R32, [R4.64] ;  /* 0x0000002404207981 */ /* 0x000162000c1e1b00 */
[----:B------:R-:W-:Y:S01]  /*05d0*/  CS2R R34, SRZ ;  /* 0x0000000000227805 */ /* 0x000fe2000001ff00 */
[----:B------:R-:W-:Y:S05]  /*05e0*/  BRA `(.L_x_18091) ;  /* 0x00000bb000007947 */ /* 0x000fea0003800000 */
.L_x_18086:
        /* <DEDUP_REMOVED lines=14> */
.L_x_18100:
[----:B------:R0:W5:Y:S01]  /*06d0*/  LDG.E.128 R32, [R4.64] ;  /* 0x0000002404207981 */ /* 0x000162000c1e1d00 */
[----:B------:R-:W-:Y:S05]  /*06e0*/  BRA `(.L_x_18091) ;  /* 0x00000ab000007947 */ /* 0x000fea0003800000 */
.L_x_18099:
[----:B------:R-:W-:-:S13]  /*06f0*/  ISETP.NE.AND P0, PT, R0, 0xf, PT ;  /* 0x0000000f0000780c */ /* 0x000fda0003f05270 */
[----:B------:R-:W-:Y:S05]  /*0700*/  @!P0 BRA `(.L_x_18101) ;  /* 0x000002b000008947 */ /* 0x000fea0003800000 */
[----:B------:R-:W-:-:S13]  /*0710*/  ISETP.NE.AND P0, PT, R0, 0x17, PT ;  /* 0x000000170000780c */ /* 0x000fda0003f05270 */
[----:B------:R-:W-:Y:S05]  /*0720*/  @!P0 BRA `(.L_x_18102) ;  /* 0x0000019000008947 */ /* 0x000fea0003800000 */
[----:B------:R-:W-:-:S13]  /*0730*/  ISETP.NE.AND P0, PT, R0, 0x18, PT ;  /* 0x000000180000780c */ /* 0x000fda0003f05270 */
[----:B------:R-:W-:Y:S05]  /*0740*/  @P0 BRA `(.L_x_18090) ;  /* 0x0000088000000947 */ /* 0x000fea0003800000 */
[----:B------:R-:W2:Y:S01]  /*0750*/  LDG.E.U8 R0, [R4.64] ;  /* 0x0000002404007981 */ /* 0x000ea2000c1e1100 */
[----:B------:R-:W-:Y:S01]  /*0760*/  IMAD.MOV.U32 R9, RZ, RZ, -0x800000 ;  /* 0xff800000ff097424 */ /* 0x000fe200078e00ff */
[----:B------:R-:W-:Y:S01]  /*0770*/  CS2R R34, SRZ ;  /* 0x0000000000227805 */ /* 0x000fe2000001ff00 */
        /* <DEDUP_REMOVED lines=20> */
.L_x_18102:
[----:B------:R-:W2:Y:S01]  /*08c0*/  LDG.E.U8 R4, [R4.64] ;  /* 0x0000002404047981 */ /* 0x000ea2000c1e1100 */
[----:B------:R-:W-:Y:S01]  /*08d0*/  CS2R R34, SRZ ;  /* 0x0000000000227805 */ /* 0x000fe2000001ff00 */
        /* <DEDUP_REMOVED lines=14> */
.L_x_18101:
[----:B------:R-:W2:Y:S01]  /*09c0*/  LDG.E.U16 R0, [R4.64] ;  /* 0x0000002404007981 */ /* 0x000ea2000c1e1500 */
[----:B------:R-:W-:Y:S01]  /*09d0*/  CS2R R34, SRZ ;  /* 0x0000000000227805 */ /* 0x000fe2000001ff00 */
[----:B--2---:R-:W-:-:S05]  /*09e0*/  PRMT R0, RZ, 0x5410, R0 ;  /* 0x00005410ff007816 */ /* 0x004fca0000000000 */
[----:B------:R-:W-:-:S04]  /*09f0*/  FMUL.FTZ R0, R0, 1 ;  /* 0x3f80000000007820 */ /* 0x000fc80000410000 */
[----:B------:R0:W1:Y:S01]  /*0a00*/  F2F.F64.F32 R32, R0 ;  /* 0x0000000000207310 */ /* 0x0000620000201800 */
[----:B------:R-:W-:Y:S05]  /*0a10*/  BRA `(.L_x_18091) ;  /* 0x0000078000007947 */ /* 0x000fea0003800000 */
.L_x_18098:
        /* <DEDUP_REMOVED lines=12> */
.L_x_18105:
        /* <DEDUP_REMOVED lines=21> */
.L_x_18109:
[----:B------:R-:W-:Y:S05]  /*0c30*/  BSYNC B1 ;  /* 0x0000000000017941 */ /* 0x000fea0003800000 */
.L_x_18108:
[----:B------:R-:W-:Y:S01]  /*0c40*/  LEA R5, R0, 0x3b800000, 0x17 ;  /* 0x3b80000000057811 */ /* 0x000fe200078eb8ff */
[----:B------:R-:W-:-:S05]  /*0c50*/  IMAD.SHL.U32 R0, R3, 0x100000, RZ ;  /* 0x0010000003007824 */ /* 0x000fca00078e00ff */
[----:B------:R-:W-:Y:S02]  /*0c60*/  LOP3.LUT R0, R5, R0, R6, 0xfe, !PT ;  /* 0x0000000005007212 */ /* 0x000fe400078efe06 */
.L_x_18107:
[----:B------:R-:W-:Y:S05]  /*0c70*/  BSYNC B0 ;  /* 0x0000000000007941 */ /* 0x000fea0003800000 */
.L_x_18106:
[----:B------:R-:W-:Y:S01]  /*0c80*/  FMUL.FTZ R0, R0, 1 ;  /* 0x3f80000000007820 */ /* 0x000fe20000410000 */
[----:B------:R-:W-:-:S03]  /*0c90*/  CS2R R34, SRZ ;  /* 0x0000000000227805 */ /* 0x000fc6000001ff00 */
[----:B------:R0:W1:Y:S01]  /*0ca0*/  F2F.F64.F32 R32, R0 ;  /* 0x0000000000207310 */ /* 0x0000620000201800 */
[----:B------:R-:W-:Y:S05]  /*0cb0*/  BRA `(.L_x_18091) ;  /* 0x000004e000007947 */ /* 0x000fea0003800000 */
.L_x_18104:
        /* <DEDUP_REMOVED lines=21> */
.L_x_18113:
[----:B------:R-:W-:Y:S05]  /*0e10*/  BSYNC B1 ;  /* 0x0000000000017941 */ /* 0x000fea0003800000 */
.L_x_18112:
[----:B------:R-:W-:Y:S01]  /*0e20*/  LEA R5, R0, 0x37800000, 0x17 ;  /* 0x3780000000057811 */ /* 0x000fe200078eb8ff */
[----:B------:R-:W-:-:S05]  /*0e30*/  IMAD.SHL.U32 R0, R3, 0x200000, RZ ;  /* 0x0020000003007824 */ /* 0x000fca00078e00ff */
[----:B------:R-:W-:Y:S02]  /*0e40*/  LOP3.LUT R0, R5, R0, R6, 0xfe, !PT ;  /* 0x0000000005007212 */ /* 0x000fe400078efe06 */
.L_x_18111:
[----:B------:R-:W-:Y:S05]  /*0e50*/  BSYNC B0 ;  /* 0x0000000000007941 */ /* 0x000fea0003800000 */
.L_x_18110:
[----:B------:R-:W-:Y:S01]  /*0e60*/  FMUL.FTZ R0, R0, 1 ;  /* 0x3f80000000007820 */ /* 0x000fe20000410000 */
[----:B------:R-:W-:-:S03]  /*0e70*/  CS2R R34, SRZ ;  /* 0x0000000000227805 */ /* 0x000fc6000001ff00 */
[----:B------:R0:W1:Y:S01]  /*0e80*/  F2F.F64.F32 R32, R0 ;  /* 0x0000000000207310 */ /* 0x0000620000201800 */
[----:B------:R-:W-:Y:S05]  /*0e90*/  BRA `(.L_x_18091) ;  /* 0x0000030000007947 */ /* 0x000fea0003800000 */
.L_x_18103:
        /* <DEDUP_REMOVED lines=14> */
.L_x_18117:
[----:B------:R-:W-:Y:S05]  /*0f80*/  BSYNC B0 ;  /* 0x0000000000007941 */ /* 0x000fea0003800000 */
.L_x_18116:
[----:B------:R-:W-:Y:S01]  /*0f90*/  FMUL.FTZ R0, R0, 1 ;  /* 0x3f80000000007820 */ /* 0x000fe20000410000 */
[----:B------:R-:W-:-:S03]  /*0fa0*/  CS2R R34, SRZ ;  /* 0x0000000000227805 */ /* 0x000fc6000001ff00 */
[----:B------:R0:W1:Y:S01]  /*0fb0*/  F2F.F64.F32 R32, R0 ;  /* 0x0000000000207310 */ /* 0x0000620000201800 */
[----:B------:R-:W-:Y:S05]  /*0fc0*/  BRA `(.L_x_18091) ;  /* 0x000001d000007947 */ /* 0x000fea0003800000 */
.L_x_18090:
        /* <DEDUP_REMOVED lines=22> */
.L_x_18115:
[----:B------:R-:W2:Y:S01]  /*1130*/  LDG.E.64 R32, [R4.64] ;  /* 0x0000002404207981 */ /* 0x000ea2000c1e1b00 */
[----:B------:R-:W-:Y:S01]  /*1140*/  CS2R R34, SRZ ;  /* 0x0000000000227805 */ /* 0x000fe2000001ff00 */
[----:B--2---:R-:W0:Y:S01]  /*1150*/  I2F.F64.U64 R32, R32 ;  /* 0x0000002000207312 */ /* 0x004e220000301800 */
[----:B------:R-:W-:Y:S05]  /*1160*/  BRA `(.L_x_18091) ;  /* 0x0000003000007947 */ /* 0x000fea0003800000 */
.L_x_18114:
[----:B------:R-:W2:Y:S01]  /*1170*/  LDG.E R4, [R4.64] ;  /* 0x0000002404047981 */ /* 0x000ea2000c1e1900 */
[----:B------:R-:W-:Y:S01]  /*1180*/  CS2R R34, SRZ ;  /* 0x0000000000227805 */ /* 0x000fe2000001ff00 */
[----:B--2---:R0:W1:Y:S06]  /*1190*/  I2F.F64.U32 R32, R4 ;  /* 0x0000000400207312 */ /* 0x00406c0000201800 */
.L_x_18091:
[----:B------:R-:W-:-:S03]  /*11a0*/  IADD3 R23, R23, 0x80, RZ ;  /* 0x0000008017177810 */ /* 0x000fc60007ffe0ff */
.L_x_18085:
[----:B-1----:R-:W-:Y:S05]  /*11b0*/  BSYNC B6 ;  /* 0x0000000000067941 */ /* 0x002fea0003800000 */
.L_x_18084:
[----:B------:R-:W-:Y:S01]  /*11c0*/  ISETP.GE.AND P0, PT, R23, R2, PT ;  /* 0x000000021700720c */ /* 0x000fe20003f06270 */
[----:B------:R-:W-:Y:S01]  /*11d0*/  BSSY B6, `(.L_x_18118) ;  /* 0x0000112000067945 */ /* 0x000fe20003800000 */
[----:B------:R-:W-:-:S11]  /*11e0*/  CS2R R28, SRZ ;  /* 0x00000000001c7805 */ /* 0x000fd6000001ff00 */
        /* <DEDUP_REMOVED lines=18> */
[----:B------:R-:W-:Y:S01]  /*1310*/  CS2R R30, SRZ ;  /* 0x00000000001e7805 */ /* 0x000fe2000001ff00 */
[----:B---3--:R0:W1:Y:S01]  /*1320*/  I2F.F64.S16 R28, R4 ;  /* 0x00000004001c7312 */ /* 0x0080620000101c00 */
[----:B------:R-:W-:Y:S05]  /*1330*/  BRA `(.L_x_18125) ;  /* 0x00000fa000007947 */ /* 0x000fea0003800000 */
.L_x_18123:
[----:B------:R-:W3:Y:S01]  /*1340*/  LDG.E.U8 R4, [R4.64] ;  /* 0x0000002404047981 */ /* 0x000ee2000c1e1100 */
[----:B------:R-:W-:Y:S01]  /*1350*/  CS2R R30, SRZ ;  /* 0x00000000001e7805 */ /* 0x000fe2000001ff00 */
[----:B---3--:R0:W1:Y:S01]  /*1360*/  I2F.F64.U16 R28, R4 ;  /* 0x00000004001c7312 */ /* 0x0080620000101800 */
[----:B------:R-:W-:Y:S05]  /*1370*/  BRA `(.L_x_18125) ;  /* 0x00000f6000007947 */ /* 0x000fea0003800000 */
.L_x_18122:
[----:B------:R-:W-:-:S13]  /*1380*/  ISETP.NE.AND P0, PT, R0, 0x2, PT ;  /* 0x000000020000780c */ /* 0x000fda0003f05270 */
[----:B------:R-:W-:Y:S05]  /*1390*/  @!P0 BRA `(.L_x_18126) ;  /* 0x000000c000008947 */ /* 0x000fea0003800000 */
[----:B------:R-:W-:-:S13]  /*13a0*/  ISETP.NE.AND P0, PT, R0, 0x3, PT ;  /* 0x000000030000780c */ /* 0x000fda0003f05270 */
[----:B------:R-:W-:Y:S05]  /*13b0*/  @!P0 BRA `(.L_x_18127) ;  /* 0x0000006000008947 */ /* 0x000fea0003800000 */
[----:B------:R-:W-:-:S13]  /*13c0*/  ISETP.NE.AND P0, PT, R0, 0x4, PT ;  /* 0x000000040000780c */ /* 0x000fda0003f05270 */
[----:B------:R-:W-:Y:S05]  /*13d0*/  @P0 BRA `(.L_x_18124) ;  /* 0x00000d3000000947 */ /* 0x000fea0003800000 */
[----:B------:R-:W3:Y:S01]  /*13e0*/  LDG.E.64 R28, [R4.64] ;  /* 0x00000024041c7981 */ /* 0x000ee2000c1e1b00 */
[----:B------:R-:W-:Y:S01]  /*13f0*/  CS2R R30, SRZ ;  /* 0x00000000001e7805 */ /* 0x000fe2000001ff00 */
[----:B---3--:R-:W0:Y:S01]  /*1400*/  I2F.F64.S64 R28, R28 ;  /* 0x0000001c001c7312 */ /* 0x008e220000301c00 */
[----:B------:R-:W-:Y:S05]  /*1410*/  BRA `(.L_x_18125) ;  /* 0x00000ec000007947 */ /* 0x000fea0003800000 */
.L_x_18127:
[----:B------:R-:W3:Y:S01]  /*1420*/  LDG.E R4, [R4.64] ;  /* 0x0000002404047981 */ /* 0x000ee2000c1e1900 */
[----:B------:R-:W-:Y:S01]  /*1430*/  CS2R R30, SRZ ;  /* 0x00000000001e7805 */ /* 0x000fe2000001ff00 */
[----:B---3--:R0:W1:Y:S01]  /*1440*/  I2F.F64 R28, R4 ;  /* 0x00000004001c7312 */ /* 0x0080620000201c00 */
[----:B------:R-:W-:Y:S05]  /*1450*/  BRA `(.L_x_18125) ;  /* 0x00000e8000007947 */ /* 0x000fea0003800000 */
.L_x_18126:
[----:B------:R-:W3:Y:S01]  /*1460*/  LDG.E.U16 R4, [R4.64] ;  /* 0x0000002404047981 */ /* 0x000ee2000c1e1500 */
[----:B------:R-:W-:Y:S01]  /*1470*/  CS2R R30, SRZ ;  /* 0x00000000001e7805 */ /* 0x000fe2000001ff00 */
[----:B---3--:R0:W1:Y:S01]  /*1480*/  I2F.F64.S16 R28, R4 ;  /* 0x00000004001c7312 */ /* 0x0080620000101c00 */
[----:B------:R-:W-:Y:S05]  /*1490*/  BRA `(.L_x_18125) ;  /* 0x00000e4000007947 */ /* 0x000fea0003800000 */
.L_x_18121:
[----:B------:R-:W-:-:S13]  /*14a0*/  ISETP.GT.AND P0, PT, R0, 0x6, PT ;  /* 0x000000060000780c */ /* 0x000fda0003f04270 */
[----:B------:R-:W-:Y:S05]  /*14b0*/  @P0 BRA `(.L_x_18128) ;  /* 0x000000f000000947 */ /* 0x000fea0003800000 */
[----:B------:R-:W-:-:S13]  /*14c0*/  ISETP.NE.AND P0, PT, R0, 0x5, PT ;  /* 0x000000050000780c */ /* 0x000fda0003f05270 */
[----:B------:R-:W-:Y:S05]  /*14d0*/  @!P0 BRA `(.L_x_18129) ;  /* 0x0000007000008947 */ /* 0x000fea0003800000 */
[----:B------:R-:W-:-:S13]  /*14e0*/  ISETP.NE.AND P0, PT, R0, 0x6, PT ;  /* 0x000000060000780c */ /* 0x000fda0003f05270 */
[----:B------:R-:W-:Y:S05]  /*14f0*/  @P0 BRA `(.L_x_18124) ;  /* 0x00000c1000000947 */ /* 0x000fea0003800000 */
[----:B------:R-:W3:Y:S01]  /*1500*/  LDG.E R28, [R4.64] ;  /* 0x00000024041c7981 */ /* 0x000ee2000c1e1900 */
[----:B------:R-:W-:Y:S01]  /*1510*/  CS2R R30, SRZ ;  /* 0x00000000001e7805 */ /* 0x000fe2000001ff00 */
[----:B---3--:R-:W-:-:S06]  /*1520*/  FMUL.FTZ R28, R28, 1 ;  /* 0x3f8000001c1c7820 */ /* 0x008fcc0000410000 */
[----:B------:R-:W0:Y:S01]  /*1530*/  F2F.F64.F32 R28, R28 ;  /* 0x0000001c001c7310 */ /* 0x000e220000201800 */
[----:B------:R-:W-:Y:S05]  /*1540*/  BRA `(.L_x_18125) ;  /* 0x00000d9000007947 */ /* 0x000fea0003800000 */
.L_x_18129:
[----:B------:R-:W3:Y:S01]  /*1550*/  LDG.E.U16 R0, [R4.64] ;  /* 0x0000002404007981 */ /* 0x000ee2000c1e1500 */
[----:B------:R-:W-:Y:S01]  /*1560*/  CS2R R30, SRZ ;  /* 0x00000000001e7805 */ /* 0x000fe2000001ff00 */
[----:B---3--:R-:W-:-:S05]  /*1570*/  HADD2.F32 R0, -RZ, R0.H0_H0 ;  /* 0x20000000ff007230 */ /* 0x008fca0000004100 */
[----:B------:R-:W-:-:S04]  /*1580*/  FMUL.FTZ R0, R0, 1 ;  /* 0x3f80000000007820 */ /* 0x000fc80000410000 */
[----:B------:R0:W1:Y:S01]  /*1590*/  F2F.F64.F32 R28, R0 ;  /* 0x00000000001c7310 */ /* 0x0000620000201800 */
[----:B------:R-:W-:Y:S05]  /*15a0*/  BRA `(.L_x_18125) ;  /* 0x00000d3000007947 */ /* 0x000fea0003800000 */
.L_x_18128:
[----:B------:R-:W-:-:S13]  /*15b0*/  ISETP.NE.AND P0, PT, R0, 0x7, PT ;  /* 0x000000070000780c */ /* 0x000fda0003f05270 */
[----:B------:R-:W-:Y:S05]  /*15c0*/  @!P0 BRA `(.L_x_18130) ;  /* 0x0000012000008947 */ /* 0x000fea0003800000 */
[----:B------:R-:W-:-:S13]  /*15d0*/  ISETP.NE.AND P0, PT, R0, 0x8, PT ;  /* 0x000000080000780c */ /* 0x000fda0003f05270 */
[----:B------:R-:W-:Y:S05]  /*15e0*/  @!P0 BRA `(.L_x_18131) ;  /* 0x0000008000008947 */ /* 0x000fea0003800000 */
[----:B------:R-:W-:-:S13]  /*15f0*/  ISETP.NE.AND P0, PT, R0, 0x9, PT ;  /* 0x000000090000780c */ /* 0x000fda0003f05270 */
[----:B------:R-:W-:Y:S05]  /*1600*/  @P0 BRA `(.L_x_18124) ;  /* 0x00000b0000000947 */ /* 0x000fea0003800000 */
[----:B------:R-:W3:Y:S02]  /*1610*/  LDG.E.64 R4, [R4.64] ;  /* 0x0000002404047981 */ /* 0x000ee4000c1e1b00 */
[----:B---3--:R-:W-:Y:S02]  /*1620*/  FMUL.FTZ R30, R5, 1 ;  /* 0x3f800000051e7820 */ /* 0x008fe40000410000 */
[----:B------:R-:W-:-:S04]  /*1630*/  FMUL.FTZ R28, R4, 1 ;  /* 0x3f800000041c7820 */ /* 0x000fc80000410000 */
[----:B------:R-:W0:Y:S08]  /*1640*/  F2F.F64.F32 R30, R30 ;  /* 0x0000001e001e7310 */ /* 0x000e300000201800 */
[----:B------:R-:W1:Y:S01]  /*1650*/  F2F.F64.F32 R28, R28 ;  /* 0x0000001c001c7310 */ /* 0x000e620000201800 */
[----:B------:R-:W-:Y:S05]  /*1660*/  BRA `(.L_x_18125) ;  /* 0x00000c7000007947 */ /* 0x000fea0003800000 */
.L_x_18131:
[----:B------:R-:W3:Y:S02]  /*1670*/  LDG.E R0, [R4.64] ;  /* 0x0000002404007981 */ /* 0x000ee4000c1e1900 */
[----:B---3--:R-:W-:-:S02]  /*1680*/  HADD2.F32 R3, -RZ, R0.H1_H1 ;  /* 0x30000000ff037230 */ /* 0x008fc40000004100 */
[----:B------:R-:W-:-:S03]  /*1690*/  HADD2.F32 R0, -RZ, R0.H0_H0 ;  /* 0x20000000ff007230 */ /* 0x000fc60000004100 */
[----:B------:R-:W-:Y:S02]  /*16a0*/  FMUL.FTZ R3, R3, 1 ;  /* 0x3f80000003037820 */ /* 0x000fe40000410000 */
[----:B------:R-:W-:Y:S02]  /*16b0*/  FMUL.FTZ R0, R0, 1 ;  /* 0x3f80000000007820 */ /* 0x000fe40000410000 */
[----:B------:R0:W1:Y:S08]  /*16c0*/  F2F.F64.F32 R30, R3 ;  /* 0x00000003001e7310 */ /* 0x0000700000201800 */
[----:B------:R0:W3:Y:S01]  /*16d0*/  F2F.F64.F32 R28, R0 ;  /* 0x00000000001c7310 */ /* 0x0000e20000201800 */
[----:B------:R-:W-:Y:S05]  /*16e0*/  BRA `(.L_x_18125) ;  /* 0x00000bf000007947 */ /* 0x000fea0003800000 */
.L_x_18130:
[----:B------:R0:W5:Y:S01]  /*16f0*/  LDG.E.64 R28, [R4.64] ;  /* 0x00000024041c7981 */ /* 0x000162000c1e1b00 */
[----:B------:R-:W-:Y:S01]  /*1700*/  CS2R R30, SRZ ;  /* 0x00000000001e7805 */ /* 0x000fe2000001ff00 */
[----:B------:R-:W-:Y:S05]  /*1710*/  BRA `(.L_x_18125) ;  /* 0x00000bc000007947 */ /* 0x000fea0003800000 */
.L_x_18120:
        /* <DEDUP_REMOVED lines=9> */
[----:B------:R-:W-:Y:S01]  /*17b0*/  CS2R R30, SRZ ;  /* 0x00000000001e7805 */ /* 0x000fe2000001ff00 */
[----:B------:R-:W-:Y:S01]  /*17c0*/  IMAD.MOV.U32 R28, RZ, RZ, RZ ;  /* 0x000000ffff1c7224 */ /* 0x000fe200078e00ff */
[----:B---3--:R-:W-:-:S04]  /*17d0*/  ISETP.NE.AND P0, PT, R4, RZ, PT ;  /* 0x000000ff0400720c */ /* 0x008fc80003f05270 */
[----:B------:R-:W-:Y:S01]  /*17e0*/  FSEL R29, RZ, 1.875, !P0 ;  /* 0x3ff00000ff1d7808 */ /* 0x000fe20004000000 */
[----:B------:R-:W-:Y:S05]  /*17f0*/  BRA `(.L_x_18125) ;  /* 0x00000ae000007947 */ /* 0x000fea0003800000 */
.L_x_18134:
[----:B------:R0:W5:Y:S01]  /*1800*/  LDG.E.128 R28, [R4.64] ;  /* 0x00000024041c7981 */ /* 0x000162000c1e1d00 */
[----:B------:R-:W-:Y:S05]  /*1810*/  BRA `(.L_x_18125) ;  /* 0x00000ac000007947 */ /* 0x000fea0003800000 */
.L_x_18133:
[----:B------:R-:W-:-:S13]  /*1820*/  ISETP.NE.AND P0, PT, R0, 0xf, PT ;  /* 0x0000000f0000780c */ /* 0x000fda0003f05270 */
[----:B------:R-:W-:Y:S05]  /*1830*/  @!P0 BRA `(.L_x_18135) ;  /* 0x000002c000008947 */ /* 0x000fea0003800000 */
[----:B------:R-:W-:-:S13]  /*1840*/  ISETP.NE.AND P0, PT, R0, 0x17, PT ;  /* 0x000000170000780c */ /* 0x000fda0003f05270 */
[----:B------:R-:W-:Y:S05]  /*1850*/  @!P0 BRA `(.L_x_18136) ;  /* 0x0000019000008947 */ /* 0x000fea0003800000 */
[----:B------:R-:W-:-:S13]  /*1860*/  ISETP.NE.AND P0, PT, R0, 0x18, PT ;  /* 0x000000180000780c */ /* 0x000fda0003f05270 */
[----:B------:R-:W-:Y:S05]  /*1870*/  @P0 BRA `(.L_x_18124) ;  /* 0x0000089000000947 */ /* 0x000fea0003800000 */
[----:B------:R-:W3:Y:S01]  /*1880*/  LDG.E.U8 R0, [R4.64] ;  /* 0x0000002404007981 */ /* 0x000ee2000c1e1100 */
[----:B------:R-:W-:Y:S01]  /*1890*/  IMAD.MOV.U32 R9, RZ, RZ, -0x800000 ;  /* 0xff800000ff097424 */ /* 0x000fe200078e00ff */
[----:B------:R-:W-:Y:S01]  /*18a0*/  CS2R R30, SRZ ;  /* 0x00000000001e7805 */ /* 0x000fe2000001ff00 */
        /* <DEDUP_REMOVED lines=20> */
.L_x_18136:
[----:B------:R-:W3:Y:S01]  /*19f0*/  LDG.E.U8 R4, [R4.64] ;  /* 0x0000002404047981 */ /* 0x000ee2000c1e1100 */
[----:B------:R-:W-:Y:S01]  /*1a00*/  CS2R R30, SRZ ;  /* 0x00000000001e7805 */ /* 0x000fe2000001ff00 */
[----:B---3--:R-:W-:-:S05]  /*1a10*/  IMAD.SHL.U32 R0, R4, 0x2000000, RZ ;  /* 0x0200000004007824 */ /* 0x008fca00078e00ff */
        /* <DEDUP_REMOVED lines=14> */
.L_x_18135:
[----:B------:R-:W3:Y:S01]  /*1b00*/  LDG.E.U16 R0, [R4.64] ;  /* 0x0000002404007981 */ /* 0x000ee2000c1e1500 */
[----:B------:R-:W-:Y:S01]  /*1b10*/  CS2R R30, SRZ ;  /* 0x00000000001e7805 */ /* 0x000fe2000001ff00 */
[----:B---3--:R-:W-:-:S05]  /*1b20*/  PRMT R0, RZ, 0x5410, R0 ;  /* 0x00005410ff007816 */ /* 0x008fca0000000000 */
[----:B------:R-:W-:-:S04]  /*1b30*/  FMUL.FTZ R0, R0, 1 ;  /* 0x3f80000000007820 */ /* 0x000fc80000410000 */
[----:B------:R0:W1:Y:S01]  /*1b40*/  F2F.F64.F32 R28, R0 ;  /* 0x00000000001c7310 */ /* 0x0000620000201800 */
[----:B------:R-:W-:Y:S05]  /*1b50*/  BRA `(.L_x_18125) ;  /* 0x0000078000007947 */ /* 0x000fea0003800000 */
.L_x_18132:
        /* <DEDUP_REMOVED lines=9> */
[----:B------:R-:W-:Y:S01]  /*1bf0*/  CS2R R30, SRZ ;  /* 0x00000000001e7805 */ /* 0x000fe2000001ff00 */
[----:B---3--:R0:W1:Y:S01]  /*1c00*/  I2F.F64.U16 R28, R4 ;  /* 0x00000004001c7312 */ /* 0x0080620000101800 */
[----:B------:R-:W-:Y:S05]  /*1c10*/  BRA `(.L_x_18125) ;  /* 0x000006c000007947 */ /* 0x000fea0003800000 */
.L_x_18139:
        /* <DEDUP_REMOVED lines=21> */
.L_x_18143:
[----:B------:R-:W-:Y:S05]  /*1d70*/  BSYNC B1 ;  /* 0x0000000000017941 */ /* 0x000fea0003800000 */
.L_x_18142:
[----:B------:R-:W-:Y:S01]  /*1d80*/  LEA R5, R0, 0x3b800000, 0x17 ;  /* 0x3b80000000057811 */ /* 0x000fe200078eb8ff */
[----:B------:R-:W-:-:S05]  /*1d90*/  IMAD.SHL.U32 R0, R3, 0x100000, RZ ;  /* 0x0010000003007824 */ /* 0x000fca00078e00ff */
[----:B------:R-:W-:Y:S02]  /*1da0*/  LOP3.LUT R0, R5, R0, R6, 0xfe, !PT ;  /* 0x0000000005007212 */ /* 0x000fe400078efe06 */
.L_x_18141:
[----:B------:R-:W-:Y:S05]  /*1db0*/  BSYNC B0 ;  /* 0x0000000000007941 */ /* 0x000fea0003800000 */
.L_x_18140:
[----:B------:R-:W-:Y:S01]  /*1dc0*/  FMUL.FTZ R0, R0, 1 ;  /* 0x3f80000000007820 */ /* 0x000fe20000410000 */
[----:B------:R-:W-:-:S03]  /*1dd0*/  CS2R R30, SRZ ;  /* 0x00000000001e7805 */ /* 0x000fc6000001ff00 */
[----:B------:R0:W1:Y:S01]  /*1de0*/  F2F.F64.F32 R28, R0 ;  /* 0x00000000001c7310 */ /* 0x0000620000201800 */
[----:B------:R-:W-:Y:S05]  /*1df0*/  BRA `(.L_x_18125) ;  /* 0x000004e000007947 */ /* 0x000fea0003800000 */
.L_x_18138:
        /* <DEDUP_REMOVED lines=21> */
.L_x_18147:
[----:B------:R-:W-:Y:S05]  /*1f50*/  BSYNC B1 ;  /* 0x0000000000017941 */ /* 0x000fea0003800000 */
.L_x_18146:
[----:B------:R-:W-:Y:S01]  /*1f60*/  LEA R5, R0, 0x37800000, 0x17 ;  /* 0x3780000000057811 */ /* 0x000fe200078eb8ff */
[----:B------:R-:W-:-:S05]  /*1f70*/  IMAD.SHL.U32 R0, R3, 0x200000, RZ ;  /* 0x0020000003007824 */ /* 0x000fca00078e00ff */
[----:B------:R-:W-:Y:S02]  /*1f80*/  LOP3.LUT R0, R5, R0, R6, 0xfe, !PT ;  /* 0x0000000005007212 */ /* 0x000fe400078efe06 */
.L_x_18145:
[----:B------:R-:W-:Y:S05]  /*1f90*/  BSYNC B0 ;  /* 0x0000000000007941 */ /* 0x000fea0003800000 */
.L_x_18144:
[----:B------:R-:W-:Y:S01]  /*1fa0*/  FMUL.FTZ R0, R0, 1 ;  /* 0x3f80000000007820 */ /* 0x000fe20000410000 */
[----:B------:R-:W-:-:S03]  /*1fb0*/  CS2R R30, SRZ ;  /* 0x00000000001e7805 */ /* 0x000fc6000001ff00 */
[----:B------:R0:W1:Y:S01]  /*1fc0*/  F2F.F64.F32 R28, R0 ;  /* 0x00000000001c7310 */ /* 0x0000620000201800 */
[----:B------:R-:W-:Y:S05]  /*1fd0*/  BRA `(.L_x_18125) ;  /* 0x0000030000007947 */ /* 0x000fea0003800000 */
.L_x_18137:
        /* <DEDUP_REMOVED lines=14> */
.L_x_18151:
[----:B------:R-:W-:Y:S05]  /*20c0*/  BSYNC B0 ;  /* 0x0000000000007941 */ /* 0x000fea0003800000 */
.L_x_18150:
[----:B------:R-:W-:Y:S01]  /*20d0*/  FMUL.FTZ R0, R0, 1 ;  /* 0x3f80000000007820 */ /* 0x000fe20000410000 */
[----:B------:R-:W-:-:S03]  /*20e0*/  CS2R R30, SRZ ;  /* 0x00000000001e7805 */ /* 0x000fc6000001ff00 */
[----:B------:R0:W1:Y:S01]  /*20f0*/  F2F.F64.F32 R28, R0 ;  /* 0x00000000001c7310 */ /* 0x0000620000201800 */
[----:B------:R-:W-:Y:S05]  /*2100*/  BRA `(.L_x_18125) ;  /* 0x000001d000007947 */ /* 0x000fea0003800000 */
.L_x_18124:
        /* <DEDUP_REMOVED lines=19> */
[----:B------:R-:W-:Y:S01]  /*2240*/  CS2R R28, SRZ ;  /* 0x00000000001c7805 */ /* 0x000fe2000001ff00 */
[----:B------:R-:W-:Y:S01]  /*2250*/  CS2R R30, SRZ ;  /* 0x00000000001e7805 */ /* 0x000fe2000001ff00 */
[----:B------:R-:W-:Y:S05]  /*2260*/  BRA `(.L_x_18125) ;  /* 0x0000007000007947 */ /* 0x000fea0003800000 */
.L_x_18149:
[----:B------:R-:W3:Y:S01]  /*2270*/  LDG.E.64 R28, [R4.64] ;  /* 0x00000024041c7981 */ /* 0x000ee2000c1e1b00 */
[----:B------:R-:W-:Y:S01]  /*2280*/  CS2R R30, SRZ ;  /* 0x00000000001e7805 */ /* 0x000fe2000001ff00 */
[----:B---3--:R-:W0:Y:S01]  /*2290*/  I2F.F64.U64 R28, R28 ;  /* 0x0000001c001c7312 */ /* 0x008e220000301800 */
[----:B------:R-:W-:Y:S05]  /*22a0*/  BRA `(.L_x_18125) ;  /* 0x0000003000007947 */ /* 0x000fea0003800000 */
.L_x_18148:
[----:B------:R-:W3:Y:S01]  /*22b0*/  LDG.E R4, [R4.64] ;  /* 0x0000002404047981 */ /* 0x000ee2000c1e1900 */
[----:B------:R-:W-:Y:S01]  /*22c0*/  CS2R R30, SRZ ;  /* 0x00000000001e7805 */ /* 0x000fe2000001ff00 */
[----:B---3--:R0:W1:Y:S06]  /*22d0*/  I2F.F64.U32 R28, R4 ;  /* 0x00000004001c7312 */ /* 0x00806c0000201800 */
.L_x_18125:
[----:B------:R-:W-:-:S03]  /*22e0*/  IADD3 R23, R23, 0x80, RZ ;  /* 0x0000008017177810 */ /* 0x000fc60007ffe0ff */
.L_x_18119:
[----:B------:R-:W-:Y:S05]  /*22f0*/  BSYNC B6 ;  /* 0x0000000000067941 */ /* 0x000fea0003800000 */
.L_x_18118:
[----:B------:R-:W-:Y:S01]  /*2300*/  ISETP.GE.AND P0, PT, R23, R2, PT ;  /* 0x000000021700720c */ /* 0x000fe20003f06270 */
[----:B------:R-:W-:Y:S01]  /*2310*/  BSSY B6, `(.L_x_18152) ;  /* 0x0000113000067945 */ /* 0x000fe20003800000 */
[----:B------:R-:W-:Y:S01]  /*2320*/  CS2R R18, SRZ ;  /* 0x0000000000127805 */ /* 0x000fe2000001ff00 */
[----:B------:R-:W-:Y:S01]  /*2330*/  CS2R R26, SRZ ;  /* 0x00000000001a7805 */ /* 0x000fe2000001ff00 */
[----:B------:R-:W-:-:S09]  /*2340*/  CS2R R24, SRZ ;  /* 0x0000000000187805 */ /* 0x000fd2000001ff00 */
        /* <DEDUP_REMOVED lines=17> */
[----:B------:R-:W4:Y:S01]  /*2460*/  LDG.E.S8 R4, [R4.64] ;  /* 0x0000002404047981 */ /* 0x000f22000c1e1300 */
[----:B------:R-:W-:Y:S01]  /*2470*/  CS2R R26, SRZ ;  /* 0x00000000001a7805 */ /* 0x000fe2000001ff00 */
[----:B----4-:R0:W4:Y:S01]  /*2480*/  I2F.F64.S16 R24, R4 ;  /* 0x0000000400187312 */ /* 0x0101220000101c00 */
[----:B------:R-:W-:Y:S05]  /*2490*/  BRA `(.L_x_18159) ;  /* 0x00000f9000007947 */ /* 0x000fea0003800000 */
.L_x_18157:
[----:B------:R-:W4:Y:S01]  /*24a0*/  LDG.E.U8 R4, [R4.64] ;  /* 0x0000002404047981 */ /* 0x000f22000c1e1100 */
[----:B------:R-:W-:Y:S01]  /*24b0*/  CS2R R26, SRZ ;  /* 0x00000000001a7805 */ /* 0x000fe2000001ff00 */
[----:B----4-:R0:W4:Y:S01]  /*24c0*/  I2F.F64.U16 R24, R4 ;  /* 0x0000000400187312 */ /* 0x0101220000101800 */
[----:B------:R-:W-:Y:S05]  /*24d0*/  BRA `(.L_x_18159) ;  /* 0x00000f5000007947 */ /* 0x000fea0003800000 */
.L_x_18156:
[----:B------:R-:W-:-:S13]  /*24e0*/  ISETP.NE.AND P0, PT, R0, 0x2, PT ;  /* 0x000000020000780c */ /* 0x000fda0003f05270 */
[----:B------:R-:W-:Y:S05]  /*24f0*/  @!P0 BRA `(.L_x_18160) ;  /* 0x000000c000008947 */ /* 0x000fea0003800000 */
[----:B------:R-:W-:-:S13]  /*2500*/  ISETP.NE.AND P0, PT, R0, 0x3, PT ;  /* 0x000000030000780c */ /* 0x000fda0003f05270 */
[----:B------:R-:W-:Y:S05]  /*2510*/  @!P0 BRA `(.L_x_18161) ;  /* 0x0000006000008947 */ /* 0x000fea0003800000 */
[----:B------:R-:W-:-:S13]  /*2520*/  ISETP.NE.AND P0, PT, R0, 0x4, PT ;  /* 0x000000040000780c */ /* 0x000fda0003f05270 */
[----:B------:R-:W-:Y:S05]  /*2530*/  @P0 BRA `(.L_x_18158) ;  /* 0x00000d2000000947 */ /* 0x000fea0003800000 */
[----:B------:R-:W4:Y:S01]  /*2540*/  LDG.E.64 R24, [R4.64] ;  /* 0x0000002404187981 */ /* 0x000f22000c1e1b00 */
[----:B------:R-:W-:Y:S01]  /*2550*/  CS2R R26, SRZ ;  /* 0x00000000001a7805 */ /* 0x000fe2000001ff00 */
[----:B----4-:R-:W0:Y:S01]  /*2560*/  I2F.F64.S64 R24, R24 ;  /* 0x0000001800187312 */ /* 0x010e220000301c00 */
[----:B------:R-:W-:Y:S05]  /*2570*/  BRA `(.L_x_18159) ;  /* 0x00000eb000007947 */ /* 0x000fea0003800000 */
.L_x_18161:
[----:B------:R-:W4:Y:S01]  /*2580*/  LDG.E R4, [R4.64] ;  /* 0x0000002404047981 */ /* 0x000f22000c1e1900 */
[----:B------:R-:W-:Y:S01]  /*2590*/  CS2R R26, SRZ ;  /* 0x00000000001a7805 */ /* 0x000fe2000001ff00 */
[----:B----4-:R0:W4:Y:S01]  /*25a0*/  I2F.F64 R24, R4 ;  /* 0x0000000400187312 */ /* 0x0101220000201c00 */
[----:B------:R-:W-:Y:S05]  /*25b0*/  BRA `(.L_x_18159) ;  /* 0x00000e7000007947 */ /* 0x000fea0003800000 */
.L_x_18160:
[----:B------:R-:W4:Y:S01]  /*25c0*/  LDG.E.U16 R4, [R4.64] ;  /* 0x0000002404047981 */ /* 0x000f22000c1e1500 */
[----:B------:R-:W-:Y:S01]  /*25d0*/  CS2R R26, SRZ ;  /* 0x00000000001a7805 */ /* 0x000fe2000001ff00 */
[----:B----4-:R0:W4:Y:S01]  /*25e0*/  I2F.F64.S16 R24, R4 ;  /* 0x0000000400187312 */ /* 0x0101220000101c00 */
[----:B------:R-:W-:Y:S05]  /*25f0*/  BRA `(.L_x_18159) ;  /* 0x00000e3000007947 */ /* 0x000fea0003800000 */
.L_x_18155:
[----:B------:R-:W-:-:S13]  /*2600*/  ISETP.GT.AND P0, PT, R0, 0x6, PT ;  /* 0x000000060000780c */ /* 0x000fda0003f04270 */
[----:B------:R-:W-:Y:S05]  /*2610*/  @P0 BRA `(.L_x_18162) ;  /* 0x000000f000000947 */ /* 0x000fea0003800000 */
[----:B------:R-:W-:-:S13]  /*2620*/  ISETP.NE.AND P0, PT, R0, 0x5, PT ;  /* 0x000000050000780c */ /* 0x000fda0003f05270 */
[----:B------:R-:W-:Y:S05]  /*2630*/  @!P0 BRA `(.L_x_18163) ;  /* 0x0000007000008947 */ /* 0x000fea0003800000 */
[----:B------:R-:W-:-:S13]  /*2640*/  ISETP.NE.AND P0, PT, R0, 0x6, PT ;  /* 0x000000060000780c */ /* 0x000fda0003f05270 */
[----:B------:R-:W-:Y:S05]  /*2650*/  @P0 BRA `(.L_x_18158) ;  /* 0x00000c0000000947 */ /* 0x000fea0003800000 */
[----:B------:R-:W4:Y:S01]  /*2660*/  LDG.E R24, [R4.64] ;  /* 0x0000002404187981 */ /* 0x000f22000c1e1900 */
[----:B------:R-:W-:Y:S01]  /*2670*/  CS2R R26, SRZ ;  /* 0x00000000001a7805 */ /* 0x000fe2000001ff00 */
[----:B----4-:R-:W-:-:S06]  /*2680*/  FMUL.FTZ R24, R24, 1 ;  /* 0x3f80000018187820 */ /* 0x010fcc0000410000 */
[----:B------:R-:W0:Y:S01]  /*2690*/  F2F.F64.F32 R24, R24 ;  /* 0x0000001800187310 */ /* 0x000e220000201800 */
[----:B------:R-:W-:Y:S05]  /*26a0*/  BRA `(.L_x_18159) ;  /* 0x00000d8000007947 */ /* 0x000fea0003800000 */
.L_x_18163:
[----:B------:R-:W4:Y:S01]  /*26b0*/  LDG.E.U16 R0, [R4.64] ;  /* 0x0000002404007981 */ /* 0x000f22000c1e1500 */
[----:B------:R-:W-:Y:S01]  /*26c0*/  CS2R R26, SRZ ;  /* 0x00000000001a7805 */ /* 0x000fe2000001ff00 */
[----:B----4-:R-:W-:-:S05]  /*26d0*/  HADD2.F32 R0, -RZ, R0.H0_H0 ;  /* 0x20000000ff007230 */ /* 0x010fca0000004100 */
[----:B------:R-:W-:-:S04]  /*26e0*/  FMUL.FTZ R0, R0, 1 ;  /* 0x3f80000000007820 */ /* 0x000fc80000410000 */
[----:B------:R0:W4:Y:S01]  /*26f0*/  F2F.F64.F32 R24, R0 ;  /* 0x0000000000187310 */ /* 0x0001220000201800 */
[----:B------:R-:W-:Y:S05]  /*2700*/  BRA `(.L_x_18159) ;  /* 0x00000d2000007947 */ /* 0x000fea0003800000 */
.L_x_18162:
[----:B------:R-:W-:-:S13]  /*2710*/  ISETP.NE.AND P0, PT, R0, 0x7, PT ;  /* 0x000000070000780c */ /* 0x000fda0003f05270 */
[----:B------:R-:W-:Y:S05]  /*2720*/  @!P0 BRA `(.L_x_18164) ;  /* 0x0000012000008947 */ /* 0x000fea0003800000 */
[----:B------:R-:W-:-:S13]  /*2730*/  ISETP.NE.AND P0, PT, R0, 0x8, PT ;  /* 0x000000080000780c */ /* 0x000fda0003f05270 */
[----:B------:R-:W-:Y:S05]  /*2740*/  @!P0 BRA `(.L_x_18165) ;  /* 0x0000008000008947 */ /* 0x000fea0003800000 */
[----:B------:R-:W-:-:S13]  /*2750*/  ISETP.NE.AND P0, PT, R0, 0x9, PT ;  /* 0x000000090000780c */ /* 0x000fda0003f05270 */
[----:B------:R-:W-:Y:S05]  /*2760*/  @P0 BRA `(.L_x_18158) ;  /* 0x00000af000000947 */ /* 0x000fea0003800000 */
[----:B------:R-:W4:Y:S02]  /*2770*/  LDG.E.64 R4, [R4.64] ;  /* 0x0000002404047981 */ /* 0x000f24000c1e1b00 */
[----:B----4-:R-:W-:Y:S02]  /*2780*/  FMUL.FTZ R26, R5, 1 ;  /* 0x3f800000051a7820 */ /* 0x010fe40000410000 */
[----:B------:R-:W-:-:S04]  /*2790*/  FMUL.FTZ R24, R4, 1 ;  /* 0x3f80000004187820 */ /* 0x000fc80000410000 */
[----:B------:R-:W0:Y:S08]  /*27a0*/  F2F.F64.F32 R26, R26 ;  /* 0x0000001a001a7310 */ /* 0x000e300000201800 */
[----:B------:R-:W4:Y:S01]  /*27b0*/  F2F.F64.F32 R24, R24 ;  /* 0x0000001800187310 */ /* 0x000f220000201800 */
[----:B------:R-:W-:Y:S05]  /*27c0*/  BRA `(.L_x_18159) ;  /* 0x00000c6000007947 */ /* 0x000fea0003800000 */
.L_x_18165:
[----:B------:R-:W4:Y:S02]  /*27d0*/  LDG.E R0, [R4.64] ;  /* 0x0000002404007981 */ /* 0x000f24000c1e1900 */
[----:B----4-:R-:W-:-:S02]  /*27e0*/  HADD2.F32 R3, -RZ, R0.H1_H1 ;  /* 0x30000000ff037230 */ /* 0x010fc40000004100 */
[----:B------:R-:W-:-:S03]  /*27f0*/  HADD2.F32 R0, -RZ, R0.H0_H0 ;  /* 0x20000000ff007230 */ /* 0x000fc60000004100 */
[----:B------:R-:W-:Y:S02]  /*2800*/  FMUL.FTZ R3, R3, 1 ;  /* 0x3f80000003037820 */ /* 0x000fe40000410000 */
[----:B------:R-:W-:Y:S02]  /*2810*/  FMUL.FTZ R0, R0, 1 ;  /* 0x3f80000000007820 */ /* 0x000fe40000410000 */
[----:B------:R0:W4:Y:S08]  /*2820*/  F2F.F64.F32 R26, R3 ;  /* 0x00000003001a7310 */ /* 0x0001300000201800 */
[----:B------:R0:W3:Y:S01]  /*2830*/  F2F.F64.F32 R24, R0 ;  /* 0x0000000000187310 */ /* 0x0000e20000201800 */
[----:B------:R-:W-:Y:S05]  /*2840*/  BRA `(.L_x_18159) ;  /* 0x00000be000007947 */ /* 0x000fea0003800000 */
.L_x_18164:
[----:B------:R0:W5:Y:S01]  /*2850*/  LDG.E.64 R24, [R4.64] ;  /* 0x0000002404187981 */ /* 0x000162000c1e1b00 */
[----:B------:R-:W-:Y:S01]  /*2860*/  CS2R R26, SRZ ;  /* 0x00000000001a7805 */ /* 0x000fe2000001ff00 */
[----:B------:R-:W-:Y:S05]  /*2870*/  BRA `(.L_x_18159) ;  /* 0x00000bb000007947 */ /* 0x000fea0003800000 */
.L_x_18154:
        /* <DEDUP_REMOVED lines=8> */
[----:B------:R-:W4:Y:S01]  /*2900*/  LDG.E.U8 R4, [R4.64] ;  /* 0x0000002404047981 */ /* 0x000f22000c1e1100 */
[----:B------:R-:W-:Y:S01]  /*2910*/  CS2R R26, SRZ ;  /* 0x00000000001a7805 */ /* 0x000fe2000001ff00 */
[----:B------:R-:W-:Y:S01]  /*2920*/  IMAD.MOV.U32 R24, RZ, RZ, RZ ;  /* 0x000000ffff187224 */ /* 0x000fe200078e00ff */
[----:B----4-:R-:W-:-:S04]  /*2930*/  ISETP.NE.AND P0, PT, R4, RZ, PT ;  /* 0x000000ff0400720c */ /* 0x010fc80003f05270 */
[----:B------:R-:W-:Y:S01]  /*2940*/  FSEL R25, RZ, 1.875, !P0 ;  /* 0x3ff00000ff197808 */ /* 0x000fe20004000000 */
[----:B------:R-:W-:Y:S05]  /*2950*/  BRA `(.L_x_18159) ;  /* 0x00000ad000007947 */ /* 0x000fea0003800000 */
.L_x_18168:
[----:B------:R0:W5:Y:S01]  /*2960*/  LDG.E.128 R24, [R4.64] ;  /* 0x0000002404187981 */ /* 0x000162000c1e1d00 */
[----:B------:R-:W-:Y:S05]  /*2970*/  BRA `(.L_x_18159) ;  /* 0x00000ab000007947 */ /* 0x000fea0003800000 */
.L_x_18167:
[----:B------:R-:W-:-:S13]  /*2980*/  ISETP.NE.AND P0, PT, R0, 0xf, PT ;  /* 0x0000000f0000780c */ /* 0x000fda0003f05270 */
[----:B------:R-:W-:Y:S05]  /*2990*/  @!P0 BRA `(.L_x_18169) ;  /* 0x000002b000008947 */ /* 0x000fea0003800000 */
[----:B------:R-:W-:-:S13]  /*29a0*/  ISETP.NE.AND P0, PT, R0, 0x17, PT ;  /* 0x000000170000780c */ /* 0x000fda0003f05270 */
[----:B------:R-:W-:Y:S05]  /*29b0*/  @!P0 BRA `(.L_x_18170) ;  /* 0x0000019000008947 */ /* 0x000fea0003800000 */
[----:B------:R-:W-:-:S13]  /*29c0*/  ISETP.NE.AND P0, PT, R0, 0x18, PT ;  /* 0x000000180000780c */ /* 0x000fda0003f05270 */
[----:B------:R-:W-:Y:S05]  /*29d0*/  @P0 BRA `(.L_x_18158) ;  /* 0x0000088000000947 */ /* 0x000fea0003800000 */
[----:B------:R-:W4:Y:S01]  /*29e0*/  LDG.E.U8 R0, [R4.64] ;  /* 0x0000002404007981 */ /* 0x000f22000c1e1100 */
[----:B------:R-:W-:Y:S01]  /*29f0*/  IMAD.MOV.U32 R9, RZ, RZ, -0x800000 ;  /* 0xff800000ff097424 */ /* 0x000fe200078e00ff */
[----:B------:R-:W-:Y:S01]  /*2a00*/  CS2R R26, SRZ ;  /* 0x00000000001a7805 */ /* 0x000fe2000001ff00 */
[----:B----4-:R-:W-:-:S05]  /*2a10*/  IMAD.SHL.U32 R0, R0, 0x1000000, RZ ;  /* 0x0100000000007824 */ /* 0x010fca00078e00ff */
        /* <DEDUP_REMOVED lines=17> */
[----:B------:R0:W4:Y:S01]  /*2b30*/  F2F.F64.F32 R24, R7 ;  /* 0x0000000700187310 */ /* 0x0001220000201800 */
[----:B------:R-:W-:Y:S05]  /*2b40*/  BRA `(.L_x_18159) ;  /* 0x000008e000007947 */ /* 0x000fea0003800000 */
.L_x_18170:
[----:B------:R-:W4:Y:S01]  /*2b50*/  LDG.E.U8 R4, [R4.64] ;  /* 0x0000002404047981 */ /* 0x000f22000c1e1100 */
[----:B------:R-:W-:Y:S01]  /*2b60*/  CS2R R26, SRZ ;  /* 0x00000000001a7805 */ /* 0x000fe2000001ff00 */
[----:B----4-:R-:W-:-:S05]  /*2b70*/  IMAD.SHL.U32 R0, R4, 0x2000000, RZ ;  /* 0x0200000004007824 */ /* 0x010fca00078e00ff */
        /* <DEDUP_REMOVED lines=11> */
[----:B------:R0:W4:Y:S01]  /*2c30*/  F2F.F64.F32 R24, R0 ;  /* 0x0000000000187310 */ /* 0x0001220000201800 */
[----:B------:R-:W-:Y:S05]  /*2c40*/  BRA `(.L_x_18159) ;  /* 0x000007e000007947 */ /* 0x000fea0003800000 */
.L_x_18169:
[----:B------:R-:W4:Y:S01]  /*2c50*/  LDG.E.U16 R0, [R4.64] ;  /* 0x0000002404007981 */ /* 0x000f22000c1e1500 */
[----:B------:R-:W-:Y:S01]  /*2c60*/  CS2R R26, SRZ ;  /* 0x00000000001a7805 */ /* 0x000fe2000001ff00 */
[----:B----4-:R-:W-:-:S05]  /*2c70*/  PRMT R0, RZ, 0x5410, R0 ;  /* 0x00005410ff007816 */ /* 0x010fca0000000000 */
[----:B------:R-:W-:-:S04]  /*2c80*/  FMUL.FTZ R0, R0, 1 ;  /* 0x3f80000000007820 */ /* 0x000fc80000410000 */
[----:B------:R0:W4:Y:S01]  /*2c90*/  F2F.F64.F32 R24, R0 ;  /* 0x0000000000187310 */ /* 0x0001220000201800 */
[----:B------:R-:W-:Y:S05]  /*2ca0*/  BRA `(.L_x_18159) ;  /* 0x0000078000007947 */ /* 0x000fea0003800000 */
.L_x_18166:
        /* <DEDUP_REMOVED lines=8> */
[----:B------:R-:W4:Y:S01]  /*2d30*/  LDG.E.U16 R4, [R4.64] ;  /* 0x0000002404047981 */ /* 0x000f22000c1e1500 */
[----:B------:R-:W-:Y:S01]  /*2d40*/  CS2R R26, SRZ ;  /* 0x00000000001a7805 */ /* 0x000fe2000001ff00 */
[----:B----4-:R0:W4:Y:S01]  /*2d50*/  I2F.F64.U16 R24, R4 ;  /* 0x0000000400187312 */ /* 0x0101220000101800 */
[----:B------:R-:W-:Y:S05]  /*2d60*/  BRA `(.L_x_18159) ;  /* 0x000006c000007947 */ /* 0x000fea0003800000 */
.L_x_18173:
        /* <DEDUP_REMOVED lines=21> */
.L_x_18177:
[----:B------:R-:W-:Y:S05]  /*2ec0*/  BSYNC B1 ;  /* 0x0000000000017941 */ /* 0x000fea0003800000 */
.L_x_18176:
[----:B------:R-:W-:Y:S01]  /*2ed0*/  LEA R5, R0, 0x3b800000, 0x17 ;  /* 0x3b80000000057811 */ /* 0x000fe200078eb8ff */
[----:B------:R-:W-:-:S05]  /*2ee0*/  IMAD.SHL.U32 R0, R3, 0x100000, RZ ;  /* 0x0010000003007824 */ /* 0x000fca00078e00ff */
[----:B------:R-:W-:Y:S02]  /*2ef0*/  LOP3.LUT R0, R5, R0, R6, 0xfe, !PT ;  /* 0x0000000005007212 */ /* 0x000fe400078efe06 */
.L_x_18175:
[----:B------:R-:W-:Y:S05]  /*2f00*/  BSYNC B0 ;  /* 0x0000000000007941 */ /* 0x000fea0003800000 */
.L_x_18174:
[----:B------:R-:W-:Y:S01]  /*2f10*/  FMUL.FTZ R0, R0, 1 ;  /* 0x3f80000000007820 */ /* 0x000fe20000410000 */
[----:B------:R-:W-:-:S03]  /*2f20*/  CS2R R26, SRZ ;  /* 0x00000000001a7805 */ /* 0x000fc6000001ff00 */
[----:B------:R0:W4:Y:S01]  /*2f30*/  F2F.F64.F32 R24, R0 ;  /* 0x0000000000187310 */ /* 0x0001220000201800 */
[----:B------:R-:W-:Y:S05]  /*2f40*/  BRA `(.L_x_18159) ;  /* 0x000004e000007947 */ /* 0x000fea0003800000 */
.L_x_18172:
        /* <DEDUP_REMOVED lines=21> */
.L_x_18181:
[----:B------:R-:W-:Y:S05]  /*30a0*/  BSYNC B1 ;  /* 0x0000000000017941 */ /* 0x000fea0003800000 */
.L_x_18180:
[----:B------:R-:W-:Y:S01]  /*30b0*/  LEA R5, R0, 0x37800000, 0x17 ;  /* 0x3780000000057811 */ /* 0x000fe200078eb8ff */
[----:B------:R-:W-:-:S05]  /*30c0*/  IMAD.SHL.U32 R0, R3, 0x200000, RZ ;  /* 0x0020000003007824 */ /* 0x000fca00078e00ff */
[----:B------:R-:W-:Y:S02]  /*30d0*/  LOP3.LUT R0, R5, R0, R6, 0xfe, !PT ;  /* 0x0000000005007212 */ /* 0x000fe400078efe06 */
.L_x_18179:
[----:B------:R-:W-:Y:S05]  /*30e0*/  BSYNC B0 ;  /* 0x0000000000007941 */ /* 0x000fea0003800000 */
.L_x_18178:
[----:B------:R-:W-:Y:S01]  /*30f0*/  FMUL.FTZ R0, R0, 1 ;  /* 0x3f80000000007820 */ /* 0x000fe20000410000 */
[----:B------:R-:W-:-:S03]  /*3100*/  CS2R R26, SRZ ;  /* 0x00000000001a7805 */ /* 0x000fc6000001ff00 */
[----:B------:R0:W4:Y:S01]  /*3110*/  F2F.F64.F32 R24, R0 ;  /* 0x0000000000187310 */ /* 0x0001220000201800 */
[----:B------:R-:W-:Y:S05]  /*3120*/  BRA `(.L_x_18159) ;  /* 0x0000030000007947 */ /* 0x000fea0003800000 */
.L_x_18171:
        /* <DEDUP_REMOVED lines=14> */
.L_x_18185:
[----:B------:R-:W-:Y:S05]  /*3210*/  BSYNC B0 ;  /* 0x0000000000007941 */ /* 0x000fea0003800000 */
.L_x_18184:
[----:B------:R-:W-:Y:S01]  /*3220*/  FMUL.FTZ R0, R0, 1 ;  /* 0x3f80000000007820 */ /* 0x000fe20000410000 */
[----:B------:R-:W-:-:S03]  /*3230*/  CS2R R26, SRZ ;  /* 0x00000000001a7805 */ /* 0x000fc6000001ff00 */
[----:B------:R0:W4:Y:S01]  /*3240*/  F2F.F64.F32 R24, R0 ;  /* 0x0000000000187310 */ /* 0x0001220000201800 */
[----:B------:R-:W-:Y:S05]  /*3250*/  BRA `(.L_x_18159) ;  /* 0x000001d000007947 */ /* 0x000fea0003800000 */
.L_x_18158:
        /* <DEDUP_REMOVED lines=18> */
[----:B0123-5:R-:W-:Y:S05]  /*3380*/  CALL.ABS.NOINC R14 ;  /* 0x000000000e007343 */ /* 0x02ffea0003c00000 */
[----:B------:R-:W-:Y:S01]  /*3390*/  CS2R R24, SRZ ;  /* 0x0000000000187805 */ /* 0x000fe2000001ff00 */
[----:B------:R-:W-:Y:S01]  /*33a0*/  CS2R R26, SRZ ;  /* 0x00000000001a7805 */ /* 0x000fe2000001ff00 */
[----:B------:R-:W-:Y:S05]  /*33b0*/  BRA `(.L_x_18159) ;  /* 0x0000007000007947 */ /* 0x000fea0003800000 */
.L_x_18183:
[----:B------:R-:W4:Y:S01]  /*33c0*/  LDG.E.64 R24, [R4.64] ;  /* 0x0000002404187981 */ /* 0x000f22000c1e1b00 */
[----:B------:R-:W-:Y:S01]  /*33d0*/  CS2R R26, SRZ ;  /* 0x00000000001a7805 */ /* 0x000fe2000001ff00 */
[----:B----4-:R-:W0:Y:S01]  /*33e0*/  I2F.F64.U64 R24, R24 ;  /* 0x0000001800187312 */ /* 0x010e220000301800 */
[----:B------:R-:W-:Y:S05]  /*33f0*/  BRA `(.L_x_18159) ;  /* 0x0000003000007947 */ /* 0x000fea0003800000 */
.L_x_18182:
[----:B------:R-:W4:Y:S01]  /*3400*/  LDG.E R4, [R4.64] ;  /* 0x0000002404047981 */ /* 0x000f22000c1e1900 */
[----:B------:R-:W-:Y:S01]  /*3410*/  CS2R R26, SRZ ;  /* 0x00000000001a7805 */ /* 0x000fe2000001ff00 */
[----:B----4-:R0:W4:Y:S06]  /*3420*/  I2F.F64.U32 R24, R4 ;  /* 0x0000000400187312 */ /* 0x01012c0000201800 */
.L_x_18159:
[----:B------:R-:W-:-:S03]  /*3430*/  IADD3 R23, R23, 0x80, RZ ;  /* 0x0000008017177810 */ /* 0x000fc60007ffe0ff */
.L_x_18153:
[----:B------:R-:W-:Y:S05]  /*3440*/  BSYNC B6 ;  /* 0x0000000000067941 */ /* 0x000fea0003800000 */
.L_x_18152:
[----:B------:R-:W-:Y:S01]  /*3450*/  ISETP.GE.AND P0, PT, R23, R2, PT ;  /* 0x000000021700720c */ /* 0x000fe20003f06270 */
[----:B------:R-:W-:Y:S01]  /*3460*/  BSSY B6, `(.L_x_18186) ;  /* 0x000010f000067945 */ /* 0x000fe20003800000 */
[----:B------:R-:W-:-:S11]  /*3470*/  CS2R R16, SRZ ;  /* 0x0000000000107805 */ /* 0x000fd6000001ff00 */
        /* <DEDUP_REMOVED lines=16> */
[----:B----4-:R-:W4:Y:S01]  /*3580*/  LDG.E.S8 R4, [R4.64] ;  /* 0x0000002404047981 */ /* 0x010f22000c1e1300 */
[----:B------:R-:W-:Y:S01]  /*3590*/  CS2R R18, SRZ ;  /* 0x0000000000127805 */ /* 0x000fe2000001ff00 */
[----:B----4-:R0:W4:Y:S01]  /*35a0*/  I2F.F64.S16 R16, R4 ;  /* 0x0000000400107312 */ /* 0x0101220000101c00 */
[----:B------:R-:W-:Y:S05]  /*35b0*/  BRA `(.L_x_18187) ;  /* 0x00000f9000007947 */ /* 0x000fea0003800000 */
.L_x_18191:
[----:B----4-:R-:W4:Y:S01]  /*35c0*/  LDG.E.U8 R4, [R4.64] ;  /* 0x0000002404047981 */ /* 0x010f22000c1e1100 */
[----:B------:R-:W-:Y:S01]  /*35d0*/  CS2R R18, SRZ ;  /* 0x0000000000127805 */ /* 0x000fe2000001ff00 */
[----:B----4-:R0:W4:Y:S01]  /*35e0*/  I2F.F64.U16 R16, R4 ;  /* 0x0000000400107312 */ /* 0x0101220000101800 */
[----:B------:R-:W-:Y:S05]  /*35f0*/  BRA `(.L_x_18187) ;  /* 0x00000f5000007947 */ /* 0x000fea0003800000 */
.L_x_18190:
[----:B------:R-:W-:-:S13]  /*3600*/  ISETP.NE.AND P0, PT, R0, 0x2, PT ;  /* 0x000000020000780c */ /* 0x000fda0003f05270 */
[----:B------:R-:W-:Y:S05]  /*3610*/  @!P0 BRA `(.L_x_18193) ;  /* 0x000000c000008947 */ /* 0x000fea0003800000 */
[----:B------:R-:W-:-:S13]  /*3620*/  ISETP.NE.AND P0, PT, R0, 0x3, PT ;  /* 0x000000030000780c */ /* 0x000fda0003f05270 */
[----:B------:R-:W-:Y:S05]  /*3630*/  @!P0 BRA `(.L_x_18194) ;  /* 0x0000006000008947 */ /* 0x000fea0003800000 */
[----:B------:R-:W-:-:S13]  /*3640*/  ISETP.NE.AND P0, PT, R0, 0x4, PT ;  /* 0x000000040000780c */ /* 0x000fda0003f05270 */
[----:B------:R-:W-:Y:S05]  /*3650*/  @P0 BRA `(.L_x_18192) ;  /* 0x00000d2000000947 */ /* 0x000fea0003800000 */
[----:B----4-:R-:W4:Y:S01]  /*3660*/  LDG.E.64 R16, [R4.64] ;  /* 0x0000002404107981 */ /* 0x010f22000c1e1b00 */
[----:B------:R-:W-:Y:S01]  /*3670*/  CS2R R18, SRZ ;  /* 0x0000000000127805 */ /* 0x000fe2000001ff00 */
[----:B----4-:R-:W0:Y:S01]  /*3680*/  I2F.F64.S64 R16, R16 ;  /* 0x0000001000107312 */ /* 0x010e220000301c00 */
[----:B------:R-:W-:Y:S05]  /*3690*/  BRA `(.L_x_18187) ;  /* 0x00000eb000007947 */ /* 0x000fea0003800000 */
.L_x_18194:
[----:B----4-:R-:W4:Y:S01]  /*36a0*/  LDG.E R4, [R4.64] ;  /* 0x0000002404047981 */ /* 0x010f22000c1e1900 */
[----:B------:R-:W-:Y:S01]  /*36b0*/  CS2R R18, SRZ ;  /* 0x0000000000127805 */ /* 0x000fe2000001ff00 */
[----:B----4-:R0:W4:Y:S01]  /*36c0*/  I2F.F64 R16, R4 ;  /* 0x0000000400107312 */ /* 0x0101220000201c00 */
[----:B------:R-:W-:Y:S05]  /*36d0*/  BRA `(.L_x_18187) ;  /* 0x00000e7000007947 */ /* 0x000fea0003800000 */
.L_x_18193:
[----:B----4-:R-:W4:Y:S01]  /*36e0*/  LDG.E.U16 R4, [R4.64] ;  /* 0x0000002404047981 */ /* 0x010f22000c1e1500 */
[----:B------:R-:W-:Y:S01]  /*36f0*/  CS2R R18, SRZ ;  /* 0x0000000000127805 */ /* 0x000fe2000001ff00 */
[----:B----4-:R0:W4:Y:S01]  /*3700*/  I2F.F64.S16 R16, R4 ;  /* 0x0000000400107312 */ /* 0x0101220000101c00 */
[----:B------:R-:W-:Y:S05]  /*3710*/  BRA `(.L_x_18187) ;  /* 0x00000e3000007947 */ /* 0x000fea0003800000 */
.L_x_18189:
[----:B------:R-:W-:-:S13]  /*3720*/  ISETP.GT.AND P0, PT, R0, 0x6, PT ;  /* 0x000000060000780c */ /* 0x000fda0003f04270 */
[----:B------:R-:W-:Y:S05]  /*3730*/  @P0 BRA `(.L_x_18195) ;  /* 0x000000f000000947 */ /* 0x000fea0003800000 */
[----:B------:R-:W-:-:S13]  /*3740*/  ISETP.NE.AND P0, PT, R0, 0x5, PT ;  /* 0x000000050000780c */ /* 0x000fda0003f05270 */
[----:B------:R-:W-:Y:S05]  /*3750*/  @!P0 BRA `(.L_x_18196) ;  /* 0x0000007000008947 */ /* 0x000fea0003800000 */
[----:B------:R-:W-:-:S13]  /*3760*/  ISETP.NE.AND P0, PT, R0, 0x6, PT ;  /* 0x000000060000780c */ /* 0x000fda0003f05270 */
[----:B------:R-:W-:Y:S05]  /*3770*/  @P0 BRA `(.L_x_18192) ;  /* 0x00000c0000000947 */ /* 0x000fea0003800000 */
[----:B----4-:R-:W4:Y:S01]  /*3780*/  LDG.E R16, [R4.64] ;  /* 0x0000002404107981 */ /* 0x010f22000c1e1900 */
[----:B------:R-:W-:Y:S01]  /*3790*/  CS2R R18, SRZ ;  /* 0x0000000000127805 */ /* 0x000fe2000001ff00 */
[----:B----4-:R-:W-:-:S06]  /*37a0*/  FMUL.FTZ R16, R16, 1 ;  /* 0x3f80000010107820 */ /* 0x010fcc0000410000 */
[----:B------:R-:W0:Y:S01]  /*37b0*/  F2F.F64.F32 R16, R16 ;  /* 0x0000001000107310 */ /* 0x000e220000201800 */
[----:B------:R-:W-:Y:S05]  /*37c0*/  BRA `(.L_x_18187) ;  /* 0x00000d8000007947 */ /* 0x000fea0003800000 */
.L_x_18196:
[----:B----4-:R-:W4:Y:S01]  /*37d0*/  LDG.E.U16 R0, [R4.64] ;  /* 0x0000002404007981 */ /* 0x010f22000c1e1500 */
[----:B------:R-:W-:Y:S01]  /*37e0*/  CS2R R18, SRZ ;  /* 0x0000000000127805 */ /* 0x000fe2000001ff00 */
[----:B----4-:R-:W-:-:S05]  /*37f0*/  HADD2.F32 R0, -RZ, R0.H0_H0 ;  /* 0x20000000ff007230 */ /* 0x010fca0000004100 */
[----:B------:R-:W-:-:S04]  /*3800*/  FMUL.FTZ R0, R0, 1 ;  /* 0x3f80000000007820 */ /* 0x000fc80000410000 */
[----:B------:R0:W4:Y:S01]  /*3810*/  F2F.F64.F32 R16, R0 ;  /* 0x0000000000107310 */ /* 0x0001220000201800 */
[----:B------:R-:W-:Y:S05]  /*3820*/  BRA `(.L_x_18187) ;  /* 0x00000d2000007947 */ /* 0x000fea0003800000 */
.L_x_18195:
[----:B------:R-:W-:-:S13]  /*3830*/  ISETP.NE.AND P0, PT, R0, 0x7, PT ;  /* 0x000000070000780c */ /* 0x000fda0003f05270 */
[----:B------:R-:W-:Y:S05]  /*3840*/  @!P0 BRA `(.L_x_18197) ;  /* 0x0000012000008947 */ /* 0x000fea0003800000 */
[----:B------:R-:W-:-:S13]  /*3850*/  ISETP.NE.AND P0, PT, R0, 0x8, PT ;  /* 0x000000080000780c */ /* 0x000fda0003f05270 */
[----:B------:R-:W-:Y:S05]  /*3860*/  @!P0 BRA `(.L_x_18198) ;  /* 0x0000008000008947 */ /* 0x000fea0003800000 */
[----:B------:R-:W-:-:S13]  /*3870*/  ISETP.NE.AND P0, PT, R0, 0x9, PT ;  /* 0x000000090000780c */ /* 0x000fda0003f05270 */
[----:B------:R-:W-:Y:S05]  /*3880*/  @P0 BRA `(.L_x_18192) ;  /* 0x00000af000000947 */ /* 0x000fea0003800000 */
[----:B----4-:R-:W4:Y:S02]  /*3890*/  LDG.E.64 R4, [R4.64] ;  /* 0x0000002404047981 */ /* 0x010f24000c1e1b00 */
[----:B----4-:R-:W-:Y:S02]  /*38a0*/  FMUL.FTZ R18, R5, 1 ;  /* 0x3f80000005127820 */ /* 0x010fe40000410000 */
[----:B------:R-:W-:-:S04]  /*38b0*/  FMUL.FTZ R16, R4, 1 ;  /* 0x3f80000004107820 */ /* 0x000fc80000410000 */
[----:B------:R-:W0:Y:S08]  /*38c0*/  F2F.F64.F32 R18, R18 ;  /* 0x0000001200127310 */ /* 0x000e300000201800 */
[----:B------:R-:W4:Y:S01]  /*38d0*/  F2F.F64.F32 R16, R16 ;  /* 0x0000001000107310 */ /* 0x000f220000201800 */
[----:B------:R-:W-:Y:S05]  /*38e0*/  BRA `(.L_x_18187) ;  /* 0x00000c6000007947 */ /* 0x000fea0003800000 */
.L_x_18198:
[----:B----4-:R-:W4:Y:S02]  /*38f0*/  LDG.E R0, [R4.64] ;  /* 0x0000002404007981 */ /* 0x010f24000c1e1900 */
[----:B----4-:R-:W-:-:S02]  /*3900*/  HADD2.F32 R3, -RZ, R0.H1_H1 ;  /* 0x30000000ff037230 */ /* 0x010fc40000004100 */
[----:B------:R-:W-:-:S03]  /*3910*/  HADD2.F32 R0, -RZ, R0.H0_H0 ;  /* 0x20000000ff007230 */ /* 0x000fc60000004100 */
[----:B------:R-:W-:Y:S02]  /*3920*/  FMUL.FTZ R3, R3, 1 ;  /* 0x3f80000003037820 */ /* 0x000fe40000410000 */
[----:B------:R-:W-:Y:S02]  /*3930*/  FMUL.FTZ R0, R0, 1 ;  /* 0x3f80000000007820 */ /* 0x000fe40000410000 */
[----:B------:R0:W4:Y:S08]  /*3940*/  F2F.F64.F32 R18, R3 ;  /* 0x0000000300127310 */ /* 0x0001300000201800 */
[----:B------:R0:W3:Y:S01]  /*3950*/  F2F.F64.F32 R16, R0 ;  /* 0x0000000000107310 */ /* 0x0000e20000201800 */
[----:B------:R-:W-:Y:S05]  /*3960*/  BRA `(.L_x_18187) ;  /* 0x00000be000007947 */ /* 0x000fea0003800000 */
.L_x_18197:
[----:B------:R0:W5:Y:S01]  /*3970*/  LDG.E.64 R16, [R4.64] ;  /* 0x0000002404107981 */ /* 0x000162000c1e1b00 */
[----:B------:R-:W-:Y:S01]  /*3980*/  CS2R R18, SRZ ;  /* 0x0000000000127805 */ /* 0x000fe2000001ff00 */
[----:B------:R-:W-:Y:S05]  /*3990*/  BRA `(.L_x_18187) ;  /* 0x00000bb000007947 */ /* 0x000fea0003800000 */
.L_x_18188:
        /* <DEDUP_REMOVED lines=8> */
[----:B----4-:R-:W4:Y:S01]  /*3a20*/  LDG.E.U8 R4, [R4.64] ;  /* 0x0000002404047981 */ /* 0x010f22000c1e1100 */
[----:B------:R-:W-:Y:S01]  /*3a30*/  CS2R R18, SRZ ;  /* 0x0000000000127805 */ /* 0x000fe2000001ff00 */
[----:B------:R-:W-:Y:S01]  /*3a40*/  IMAD.MOV.U32 R16, RZ, RZ, RZ ;  /* 0x000000ffff107224 */ /* 0x000fe200078e00ff */
[----:B----4-:R-:W-:-:S04]  /*3a50*/  ISETP.NE.AND P0, PT, R4, RZ, PT ;  /* 0x000000ff0400720c */ /* 0x010fc80003f05270 */
[----:B------:R-:W-:Y:S01]  /*3a60*/  FSEL R17, RZ, 1.875, !P0 ;  /* 0x3ff00000ff117808 */ /* 0x000fe20004000000 */
[----:B------:R-:W-:Y:S05]  /*3a70*/  BRA `(.L_x_18187) ;  /* 0x00000ad000007947 */ /* 0x000fea0003800000 */
.L_x_18201:
[----:B------:R0:W5:Y:S01]  /*3a80*/  LDG.E.128 R16, [R4.64] ;  /* 0x0000002404107981 */ /* 0x000162000c1e1d00 */
[----:B------:R-:W-:Y:S05]  /*3a90*/  BRA `(.L_x_18187) ;  /* 0x00000ab000007947 */ /* 0x000fea0003800000 */
.L_x_18200:
[----:B------:R-:W-:-:S13]  /*3aa0*/  ISETP.NE.AND P0, PT, R0, 0xf, PT ;  /* 0x0000000f0000780c */ /* 0x000fda0003f05270 */
[----:B------:R-:W-:Y:S05]  /*3ab0*/  @!P0 BRA `(.L_x_18202) ;  /* 0x000002b000008947 */ /* 0x000fea0003800000 */
[----:B------:R-:W-:-:S13]  /*3ac0*/  ISETP.NE.AND P0, PT, R0, 0x17, PT ;  /* 0x000000170000780c */ /* 0x000fda0003f05270 */
[----:B------:R-:W-:Y:S05]  /*3ad0*/  @!P0 BRA `(.L_x_18203) ;  /* 0x0000019000008947 */ /* 0x000fea0003800000 */
[----:B------:R-:W-:-:S13]  /*3ae0*/  ISETP.NE.AND P0, PT, R0, 0x18, PT ;  /* 0x000000180000780c */ /* 0x000fda0003f05270 */
[----:B------:R-:W-:Y:S05]  /*3af0*/  @P0 BRA `(.L_x_18192) ;  /* 0x0000088000000947 */ /* 0x000fea0003800000 */
[----:B----4-:R-:W4:Y:S01]  /*3b00*/  LDG.E.U8 R0, [R4.64] ;  /* 0x0000002404007981 */ /* 0x010f22000c1e1100 */
        /* <DEDUP_REMOVED lines=22> */
.L_x_18203:
[----:B----4-:R-:W4:Y:S01]  /*3c70*/  LDG.E.U8 R4, [R4.64] ;  /* 0x0000002404047981 */ /* 0x010f22000c1e1100 */
        /* <DEDUP_REMOVED lines=15> */
.L_x_18202:
[----:B----4-:R-:W4:Y:S01]  /*3d70*/  LDG.E.U16 R0, [R4.64] ;  /* 0x0000002404007981 */ /* 0x010f22000c1e1500 */
[----:B------:R-:W-:Y:S01]  /*3d80*/  CS2R R18, SRZ ;  /* 0x0000000000127805 */ /* 0x000fe2000001ff00 */
[----:B----4-:R-:W-:-:S05]  /*3d90*/  PRMT R0, RZ, 0x5410, R0 ;  /* 0x00005410ff007816 */ /* 0x010fca0000000000 */
[----:B------:R-:W-:-:S04]  /*3da0*/  FMUL.FTZ R0, R0, 1 ;  /* 0x3f80000000007820 */ /* 0x000fc80000410000 */
[----:B------:R0:W4:Y:S01]  /*3db0*/  F2F.F64.F32 R16, R0 ;  /* 0x0000000000107310 */ /* 0x0001220000201800 */
[----:B------:R-:W-:Y:S05]  /*3dc0*/  BRA `(.L_x_18187) ;  /* 0x0000078000007947 */ /* 0x000fea0003800000 */
.L_x_18199:
        /* <DEDUP_REMOVED lines=8> */
[----:B----4-:R-:W4:Y:S01]  /*3e50*/  LDG.E.U16 R4, [R4.64] ;  /* 0x0000002404047981 */ /* 0x010f22000c1e1500 */
[----:B------:R-:W-:Y:S01]  /*3e60*/  CS2R R18, SRZ ;  /* 0x0000000000127805 */ /* 0x000fe2000001ff00 */
[----:B----4-:R0:W4:Y:S01]  /*3e70*/  I2F.F64.U16 R16, R4 ;  /* 0x0000000400107312 */ /* 0x0101220000101800 */
[----:B------:R-:W-:Y:S05]  /*3e80*/  BRA `(.L_x_18187) ;  /* 0x000006c000007947 */ /* 0x000fea0003800000 */
.L_x_18206:
[----:B----4-:R-:W4:Y:S01]  /*3e90*/  LDG.E.U8 R3, [R4.64] ;  /* 0x0000002404037981 */ /* 0x010f22000c1e1100 */
        /* <DEDUP_REMOVED lines=20> */
.L_x_18210:
[----:B------:R-:W-:Y:S05]  /*3fe0*/  BSYNC B1 ;  /* 0x0000000000017941 */ /* 0x000fea0003800000 */
.L_x_18209:
[----:B------:R-:W-:Y:S01]  /*3ff0*/  LEA R5, R0, 0x3b800000, 0x17 ;  /* 0x3b80000000057811 */ /* 0x000fe200078eb8ff */
[----:B------:R-:W-:-:S05]  /*4000*/  IMAD.SHL.U32 R0, R3, 0x100000, RZ ;  /* 0x0010000003007824 */ /* 0x000fca00078e00ff */
[----:B------:R-:W-:Y:S02]  /*4010*/  LOP3.LUT R0, R5, R0, R6, 0xfe, !PT ;  /* 0x0000000005007212 */ /* 0x000fe400078efe06 */
.L_x_18208:
[----:B------:R-:W-:Y:S05]  /*4020*/  BSYNC B0 ;  /* 0x0000000000007941 */ /* 0x000fea0003800000 */
.L_x_18207:
[----:B------:R-:W-:Y:S01]  /*4030*/  FMUL.FTZ R0, R0, 1 ;  /* 0x3f80000000007820 */ /* 0x000fe20000410000 */
[----:B------:R-:W-:-:S03]  /*4040*/  CS2R R18, SRZ ;  /* 0x0000000000127805 */ /* 0x000fc6000001ff00 */
[----:B------:R0:W4:Y:S01]  /*4050*/  F2F.F64.F32 R16, R0 ;  /* 0x0000000000107310 */ /* 0x0001220000201800 */
[----:B------:R-:W-:Y:S05]  /*4060*/  BRA `(.L_x_18187) ;  /* 0x000004e000007947 */ /* 0x000fea0003800000 */
.L_x_18205:
        /* <DEDUP_REMOVED lines=21> */
.L_x_18214:
[----:B------:R-:W-:Y:S05]  /*41c0*/  BSYNC B1 ;  /* 0x0000000000017941 */ /* 0x000fea0003800000 */
.L_x_18213:
[----:B------:R-:W-:Y:S01]  /*41d0*/  LEA R5, R0, 0x37800000, 0x17 ;  /* 0x3780000000057811 */ /* 0x000fe200078eb8ff */
[----:B------:R-:W-:-:S05]  /*41e0*/  IMAD.SHL.U32 R0, R3, 0x200000, RZ ;  /* 0x0020000003007824 */ /* 0x000fca00078e00ff */
[----:B------:R-:W-:Y:S02]  /*41f0*/  LOP3.LUT R0, R5, R0, R6, 0xfe, !PT ;  /* 0x0000000005007212 */ /* 0x000fe400078efe06 */
.L_x_18212:
[----:B------:R-:W-:Y:S05]  /*4200*/  BSYNC B0 ;  /* 0x0000000000007941 */ /* 0x000fea0003800000 */
.L_x_18211:
[----:B------:R-:W-:Y:S01]  /*4210*/  FMUL.FTZ R0, R0, 1 ;  /* 0x3f80000000007820 */ /* 0x000fe20000410000 */
[----:B------:R-:W-:-:S03]  /*4220*/  CS2R R18, SRZ ;  /* 0x0000000000127805 */ /* 0x000fc6000001ff00 */
[----:B------:R0:W4:Y:S01]  /*4230*/  F2F.F64.F32 R16, R0 ;  /* 0x0000000000107310 */ /* 0x0001220000201800 */
[----:B------:R-:W-:Y:S05]  /*4240*/  BRA `(.L_x_18187) ;  /* 0x0000030000007947 */ /* 0x000fea0003800000 */
.L_x_18204:
[----:B------:R-:W-:-:S13]  /*4250*/  ISETP.NE.AND P0, PT, R0, 0x1c, PT ;  /* 0x0000001c0000780c */ /* 0x000fda0003f05270 */
[----:B------:R-:W-:Y:S05]  /*4260*/  @!P0 BRA `(.L_x_18215) ;  /* 0x000002b000008947 */ /* 0x000fea0003800000 */
[----:B------:R-:W-:-:S13]  /*4270*/  ISETP.NE.AND P0, PT, R0, 0x1d, PT ;  /* 0x0000001d0000780c */ /* 0x000fda0003f05270 */
[----:B------:R-:W-:Y:S05]  /*4280*/  @!P0 BRA `(.L_x_18216) ;  /* 0x0000025000008947 */ /* 0x000fea0003800000 */
[----:B------:R-:W-:-:S13]  /*4290*/  ISETP.NE.AND P0, PT, R0, 0x2c, PT ;  /* 0x0000002c0000780c */ /* 0x000fda0003f05270 */
[----:B------:R-:W-:Y:S05]  /*42a0*/  @P0 BRA `(.L_x_18192) ;  /* 0x000000d000000947 */ /* 0x000fea0003800000 */
[----:B----4-:R-:W4:Y:S01]  /*42b0*/  LDG.E.U8 R4, [R4.64] ;  /* 0x0000002404047981 */ /* 0x010f22000c1e1100 */
[----:B------:R-:W-:Y:S01]  /*42c0*/  BSSY B0, `(.L_x_18217) ;  /* 0x0000007000007945 */ /* 0x000fe20003800000 */
[----:B------:R-:W-:Y:S01]  /*42d0*/  IMAD.MOV.U32 R0, RZ, RZ, 0x400000 ;  /* 0x00400000ff007424 */ /* 0x000fe200078e00ff */
[----:B----4-:R-:W-:-:S13]  /*42e0*/  ISETP.NE.AND P0, PT, R4, RZ, PT ;  /* 0x000000ff0400720c */ /* 0x010fda0003f05270 */
[----:B------:R-:W-:Y:S05]  /*42f0*/  @!P0 BRA `(.L_x_18218) ;  /* 0x0000003000008947 */ /* 0x000fea0003800000 */
[----:B------:R-:W-:-:S13]  /*4300*/  ISETP.NE.AND P0, PT, R4, 0xff, PT ;  /* 0x000000ff0400780c */ /* 0x000fda0003f05270 */
[----:B------:R-:W-:Y:S02]  /*4310*/  @!P0 IMAD.MOV.U32 R0, RZ, RZ, 0x7f800001 ;  /* 0x7f800001ff008424 */ /* 0x000fe400078e00ff */
[----:B------:R-:W-:Y:S02]  /*4320*/  @P0 IMAD.SHL.U32 R0, R4, 0x800000, RZ ;  /* 0x0080000004000824 */ /* 0x000fe400078e00ff */
.L_x_18218:
[----:B------:R-:W-:Y:S05]  /*4330*/  BSYNC B0 ;  /* 0x0000000000007941 */ /* 0x000fea0003800000 */
.L_x_18217:
[----:B------:R-:W-:Y:S01]  /*4340*/  FMUL.FTZ R0, R0, 1 ;  /* 0x3f80000000007820 */ /* 0x000fe20000410000 */
[----:B------:R-:W-:-:S03]  /*4350*/  CS2R R18, SRZ ;  /* 0x0000000000127805 */ /* 0x000fc6000001ff00 */
[----:B------:R0:W4:Y:S01]  /*4360*/  F2F.F64.F32 R16, R0 ;  /* 0x0000000000107310 */ /* 0x0001220000201800 */
[----:B------:R-:W-:Y:S05]  /*4370*/  BRA `(.L_x_18187) ;  /* 0x000001d000007947 */ /* 0x000fea0003800000 */
.L_x_18192:
        /* <DEDUP_REMOVED lines=18> */
[----:B012345:R-:W-:Y:S05]  /*44a0*/  CALL.ABS.NOINC R14 ;  /* 0x000000000e007343 */ /* 0x03ffea0003c00000 */
[----:B------:R-:W-:Y:S01]  /*44b0*/  CS2R R16, SRZ ;  /* 0x0000000000107805 */ /* 0x000fe2000001ff00 */
[----:B------:R-:W-:Y:S01]  /*44c0*/  CS2R R18, SRZ ;  /* 0x0000000000127805 */ /* 0x000fe2000001ff00 */
[----:B------:R-:W-:Y:S05]  /*44d0*/  BRA `(.L_x_18187) ;  /* 0x0000007000007947 */ /* 0x000fea0003800000 */
.L_x_18216:
[----:B----4-:R-:W4:Y:S01]  /*44e0*/  LDG.E.64 R16, [R4.64] ;  /* 0x0000002404107981 */ /* 0x010f22000c1e1b00 */
[----:B------:R-:W-:Y:S01]  /*44f0*/  CS2R R18, SRZ ;  /* 0x0000000000127805 */ /* 0x000fe2000001ff00 */
[----:B----4-:R-:W0:Y:S01]  /*4500*/  I2F.F64.U64 R16, R16 ;  /* 0x0000001000107312 */ /* 0x010e220000301800 */
[----:B------:R-:W-:Y:S05]  /*4510*/  BRA `(.L_x_18187) ;  /* 0x0000003000007947 */ /* 0x000fea0003800000 */
.L_x_18215:
[----:B----4-:R-:W4:Y:S01]  /*4520*/  LDG.E R4, [R4.64] ;  /* 0x0000002404047981 */ /* 0x010f22000c1e1900 */
[----:B------:R-:W-:Y:S01]  /*4530*/  CS2R R18, SRZ ;  /* 0x0000000000127805 */ /* 0x000fe2000001ff00 */
[----:B----4-:R0:W4:Y:S06]  /*4540*/  I2F.F64.U32 R16, R4 ;  /* 0x0000000400107312 */ /* 0x01012c0000201800 */
.L_x_18187:
[----:B------:R-:W-:Y:S05]  /*4550*/  BSYNC B6 ;  /* 0x0000000000067941 */ /* 0x000fea0003800000 */
.L_x_18186:
[----:B0-----:R-:W0:Y:S01]  /*4560*/  S2R R5, SR_TID.X ;  /* 0x0000000000057919 */ /* 0x001e220000002100 */
[----:B------:R-:W4:Y:S01]  /*4570*/  LDC.U8 R22, c[0x0][0x184] ;  /* 0x00006100ff167b82 */ /* 0x000f220000000000 */
[----:B--2--5:R-:W2:Y:S01]  /*4580*/  DSETP.NEU.AND P0, PT, R32, RZ, PT ;  /* 0x000000ff2000722a */ /* 0x024ea20003f0d000 */
[----:B------:R-:W-:Y:S03]  /*4590*/  BSSY B6, `(.L_x_18219) ;  /* 0x00000fc000067945 */ /* 0x000fe60003800000 */
[----:B-1-3--:R-:W1:-:S04]  /*45a0*/  DSETP.NEU.AND P1, PT, R28, RZ, PT ;  /* 0x000000ff1c00722a */ /* 0x00ae480003f2d000 */
[----:B----4-:R-:W3:-:S04]  /*45b0*/  DSETP.NEU.AND P3, PT, R24, RZ, PT ;  /* 0x000000ff1800722a */ /* 0x010ec80003f6d000 */
[----:B------:R-:W-:-:S04]  /*45c0*/  DSETP.NEU.AND P2, PT, R16, RZ, PT ;  /* 0x000000ff1000722a */ /* 0x000fc80003f4d000 */
[----:B--2---:R-:W2:-:S04]  /*45d0*/  DSETP.EQ.AND P0, PT, R34, RZ, !P0 ;  /* 0x000000ff2200722a */ /* 0x004e880004702000 */
[----:B-1----:R-:W1:Y:S01]  /*45e0*/  DSETP.EQ.AND P1, PT, R30, RZ, !P1 ;  /* 0x000000ff1e00722a */ /* 0x002e620004f22000 */
[----:B0-----:R-:W-:-:S03]  /*45f0*/  ISETP.GE.AND P4, PT, R5, R2, PT ;  /* 0x000000020500720c */ /* 0x001fc60003f86270 */
[----:B---3--:R1:W0:Y:S01]  /*4600*/  DSETP.EQ.AND P3, PT, R26, RZ, !P3 ;  /* 0x000000ff1a00722a */ /* 0x0082220005f62000 */
[----:B--2---:R-:W-:Y:S02]  /*4610*/  SEL R3, RZ, 0x1, !P0 ;  /* 0x00000001ff037807 */ /* 0x004fe40004000000 */
[----:B-1----:R-:W-:Y:S01]  /*4620*/  SEL R26, RZ, 0x1, !P1 ;  /* 0x00000001ff1a7807 */ /* 0x002fe20004800000 */
[----:B------:R1:W2:Y:S02]  /*4630*/  DSETP.EQ.AND P2, PT, R18, RZ, !P2 ;  /* 0x000000ff1200722a */ /* 0x0002a40005742000 */
[----:B-1----:R-:W-:Y:S01]  /*4640*/  IMAD.MOV.U32 R19, RZ, RZ, R5 ;  /* 0x000000ffff137224 */ /* 0x002fe200078e0005 */
[----:B0-----:R-:W-:-:S03]  /*4650*/  SEL R24, RZ, 0x1, !P3 ;  /* 0x00000001ff187807 */ /* 0x001fc60005800000 */
[----:B--2---:R-:W-:Y:S01]  /*4660*/  SEL R18, RZ, 0x1, !P2 ;  /* 0x00000001ff127807 */ /* 0x004fe20005000000 */
[----:B------:R-:W-:Y:S05]  /*4670*/  @P4 BRA `(.L_x_18220) ;  /* 0x00000ed000004947 */ /* 0x000fea0003800000 */
[----:B------:R-:W-:Y:S01]  /*4680*/  IMAD R0, R36, 0x200, R5 ;  /* 0x0000020024007824 */ /* 0x000fe200078e0205 */
        /* <DEDUP_REMOVED lines=18> */
.L_x_18224:
[----:B------:R0:W-:Y:S01]  /*47b0*/  STG.E.U8 [R8.64], R3 ;  /* 0x0000000308007986 */ /* 0x0001e2000c101124 */
[----:B------:R-:W-:Y:S05]  /*47c0*/  BRA `(.L_x_18220) ;  /* 0x00000d8000007947 */ /* 0x000fea0003800000 */
.L_x_18223:
        /* <DEDUP_REMOVED lines=10> */
.L_x_18227:
[----:B------:R0:W-:Y:S01]  /*4870*/  STG.E [R8.64], R3 ;  /* 0x0000000308007986 */ /* 0x0001e2000c101924 */
[----:B------:R-:W-:Y:S05]  /*4880*/  BRA `(.L_x_18220) ;  /* 0x00000cc000007947 */ /* 0x000fea0003800000 */
.L_x_18226:
[----:B------:R0:W-:Y:S01]  /*4890*/  STG.E.U16 [R8.64], R3 ;  /* 0x0000000308007986 */ /* 0x0001e2000c101524 */
[----:B------:R-:W-:Y:S05]  /*48a0*/  BRA `(.L_x_18220) ;  /* 0x00000ca000007947 */ /* 0x000fea0003800000 */
.L_x_18222:
        /* <DEDUP_REMOVED lines=9> */
.L_x_18229:
[----:B------:R-:W0:Y:S02]  /*4940*/  I2F.S16 R0, R3 ;  /* 0x0000000300007306 */ /* 0x000e240000101400 */
[----:B0-----:R-:W-:-:S05]  /*4950*/  F2FP.PACK_AB R0, RZ, R0 ;  /* 0x00000000ff00723e */ /* 0x001fca00000000ff */
[----:B------:R0:W-:Y:S01]  /*4960*/  STG.E.U16 [R8.64], R0 ;  /* 0x0000000008007986 */ /* 0x0001e2000c101524 */
[----:B------:R-:W-:Y:S05]  /*4970*/  BRA `(.L_x_18220) ;  /* 0x00000bd000007947 */ /* 0x000fea0003800000 */
.L_x_18228:
        /* <DEDUP_REMOVED lines=10> */
.L_x_18231:
[----:B------:R-:W0:Y:S02]  /*4a20*/  I2F.S16 R3, R3 ;  /* 0x0000000300037306 */ /* 0x000e240000101400 */
[----:B0-----:R-:W-:-:S04]  /*4a30*/  F2FP.PACK_AB R3, RZ, R3 ;  /* 0x00000003ff03723e */ /* 0x001fc800000000ff */
[----:B------:R-:W-:-:S05]  /*4a40*/  PRMT R3, R3, 0x5410, RZ ;  /* 0x0000541003037816 */ /* 0x000fca00000000ff */
[----:B------:R0:W-:Y:S01]  /*4a50*/  STG.E [R8.64], R3 ;  /* 0x0000000308007986 */ /* 0x0001e2000c101924 */
[----:B------:R-:W-:Y:S05]  /*4a60*/  BRA `(.L_x_18220) ;  /* 0x00000ae000007947 */ /* 0x000fea0003800000 */
.L_x_18230:
[----:B------:R-:W0:Y:S02]  /*4a70*/  I2F.F64.S16 R4, R3 ;  /* 0x0000000300047312 */ /* 0x000e240000101c00 */
[----:B0-----:R0:W-:Y:S01]  /*4a80*/  STG.E.64 [R8.64], R4 ;  /* 0x0000000408007986 */ /* 0x0011e2000c101b24 */
[----:B------:R-:W-:Y:S05]  /*4a90*/  BRA `(.L_x_18220) ;  /* 0x00000ab000007947 */ /* 0x000fea0003800000 */
.L_x_18221:
        /* <DEDUP_REMOVED lines=10> */
.L_x_18234:
[----:B------:R-:W0:Y:S01]  /*4b40*/  I2F.F64.S16 R4, R3 ;  /* 0x0000000300047312 */ /* 0x000e220000101c00 */
[----:B------:R-:W-:-:S05]  /*4b50*/  CS2R R6, SRZ ;  /* 0x0000000000067805 */ /* 0x000fca000001ff00 */
[----:B0-----:R0:W-:Y:S01]  /*4b60*/  STG.E.128 [R8.64], R4 ;  /* 0x0000000408007986 */ /* 0x0011e2000c101d24 */
[----:B------:R-:W-:Y:S05]  /*4b70*/  BRA `(.L_x_18220) ;  /* 0x000009d000007947 */ /* 0x000fea0003800000 */
.L_x_18233:
        /* <DEDUP_REMOVED lines=21> */
.L_x_18238:
[----:B------:R-:W-:Y:S05]  /*4cd0*/  BSYNC B0 ;  /* 0x0000000000007941 */ /* 0x000fea0003800000 */
.L_x_18237:
[----:B------:R-:W-:-:S05]  /*4ce0*/  LOP3.LUT R5, R0, R5, RZ, 0xfc, !PT ;  /* 0x0000000500057212 */ /* 0x000fca00078efcff */
[----:B------:R0:W-:Y:S01]  /*4cf0*/  STG.E.U8 [R8.64], R5 ;  /* 0x0000000508007986 */ /* 0x0001e2000c101124 */
[----:B------:R-:W-:Y:S05]  /*4d00*/  BRA `(.L_x_18220) ;  /* 0x0000084000007947 */ /* 0x000fea0003800000 */
.L_x_18236:
        /* <DEDUP_REMOVED lines=13> */
.L_x_18240:
[----:B------:R-:W-:Y:S01]  /*4de0*/  IMAD.MOV.U32 R0, RZ, RZ, 0x7f ;  /* 0x0000007fff007424 */ /* 0x000fe200078e00ff */
[----:B------:R-:W-:-:S04]  /*4df0*/  ISETP.GT.U32.AND P0, PT, R4, 0x7f800000, PT ;  /* 0x7f8000000400780c */ /* 0x000fc80003f04070 */
[----:B------:R-:W-:-:S04]  /*4e00*/  SEL R0, R0, 0x7c, P0 ;  /* 0x0000007c00007807 */ /* 0x000fc80000000000 */
.L_x_18241:
[----:B------:R-:W-:Y:S05]  /*4e10*/  BSYNC B0 ;  /* 0x0000000000007941 */ /* 0x000fea0003800000 */
.L_x_18239:
[----:B------:R-:W-:-:S04]  /*4e20*/  LOP3.LUT R3, R5, 0x80000000, RZ, 0xc0, !PT ;  /* 0x8000000005037812 */ /* 0x000fc800078ec0ff */
[----:B------:R-:W-:-:S04]  /*4e30*/  SHF.R.U32.HI R3, RZ, 0x18, R3 ;  /* 0x00000018ff037819 */ /* 0x000fc80000011603 */
[----:B------:R-:W-:-:S05]  /*4e40*/  LOP3.LUT R3, R0, R3, RZ, 0xfc, !PT ;  /* 0x0000000300037212 */ /* 0x000fca00078efcff */
[----:B------:R0:W-:Y:S01]  /*4e50*/  STG.E.U8 [R8.64], R3 ;  /* 0x0000000308007986 */ /* 0x0001e2000c101124 */
[----:B------:R-:W-:Y:S05]  /*4e60*/  BRA `(.L_x_18220) ;  /* 0x000006e000007947 */ /* 0x000fea0003800000 */
.L_x_18235:
[----:B------:R-:W0:Y:S02]  /*4e70*/  I2F.S16 R0, R3 ;  /* 0x0000000300007306 */ /* 0x000e240000101400 */
[----:B0-----:R-:W-:-:S05]  /*4e80*/  F2FP.BF16.PACK_AB R0, RZ, R0 ;  /* 0x00000000ff00723e */ /* 0x001fca00000010ff */
[----:B------:R0:W-:Y:S01]  /*4e90*/  STG.E.U16 [R8.64], R0 ;  /* 0x0000000008007986 */ /* 0x0001e2000c101524 */
[----:B------:R-:W-:Y:S05]  /*4ea0*/  BRA `(.L_x_18220) ;  /* 0x000006a000007947 */ /* 0x000fea0003800000 */
.L_x_18232:
        /* <DEDUP_REMOVED lines=10> */
.L_x_18244:
        /* <DEDUP_REMOVED lines=17> */
.L_x_18247:
[----:B------:R-:W-:-:S04]  /*5060*/  LOP3.LUT R3, R3, 0x80000000, RZ, 0xc0, !PT ;  /* 0x8000000003037812 */ /* 0x000fc800078ec0ff */
[----:B------:R-:W-:-:S04]  /*5070*/  SHF.R.U32.HI R3, RZ, 0x18, R3 ;  /* 0x00000018ff037819 */ /* 0x000fc80000011603 */
[----:B------:R-:W-:-:S04]  /*5080*/  LOP3.LUT R0, R0, R3, RZ, 0xfc, !PT ;  /* 0x0000000300007212 */ /* 0x000fc800078efcff */
[----:B------:R-:W-:Y:S02]  /*5090*/  PRMT R4, R0, 0x7610, R4 ;  /* 0x0000761000047816 */ /* 0x000fe40000000004 */
.L_x_18246:
[----:B------:R-:W-:Y:S05]  /*50a0*/  BSYNC B0 ;  /* 0x0000000000007941 */ /* 0x000fea0003800000 */
.L_x_18245:
[----:B------:R0:W-:Y:S01]  /*50b0*/  STG.E.U8 [R8.64], R4 ;  /* 0x0000000408007986 */ /* 0x0001e2000c101124 */
[----:B------:R-:W-:Y:S05]  /*50c0*/  BRA `(.L_x_18220) ;  /* 0x0000048000007947 */ /* 0x000fea0003800000 */
.L_x_18243:
        /* <DEDUP_REMOVED lines=17> */
.L_x_18250:
[----:B------:R-:W-:-:S04]  /*51e0*/  LOP3.LUT R3, R3, 0x80000000, RZ, 0xc0, !PT ;  /* 0x8000000003037812 */ /* 0x000fc800078ec0ff */
[----:B------:R-:W-:-:S04]  /*51f0*/  SHF.R.U32.HI R3, RZ, 0x18, R3 ;  /* 0x00000018ff037819 */ /* 0x000fc80000011603 */
[----:B------:R-:W-:-:S04]  /*5200*/  LOP3.LUT R0, R0, R3, RZ, 0xfc, !PT ;  /* 0x0000000300007212 */ /* 0x000fc800078efcff */
[----:B------:R-:W-:Y:S02]  /*5210*/  PRMT R4, R0, 0x7610, R4 ;  /* 0x0000761000047816 */ /* 0x000fe40000000004 */
.L_x_18249:
[----:B------:R-:W-:Y:S05]  /*5220*/  BSYNC B0 ;  /* 0x0000000000007941 */ /* 0x000fea0003800000 */
.L_x_18248:
[----:B------:R0:W-:Y:S01]  /*5230*/  STG.E.U8 [R8.64], R4 ;  /* 0x0000000408007986 */ /* 0x0001e2000c101124 */
[----:B------:R-:W-:Y:S05]  /*5240*/  BRA `(.L_x_18220) ;  /* 0x0000030000007947 */ /* 0x000fea0003800000 */
.L_x_18242:
        /* <DEDUP_REMOVED lines=23> */
.L_x_18225:
        /* <DEDUP_REMOVED lines=20> */
.L_x_18252:
[----:B------:R-:W-:Y:S02]  /*5500*/  IMAD.MOV.U32 R4, RZ, RZ, R3 ;  /* 0x000000ffff047224 */ /* 0x000fe400078e0003 */
[----:B------:R-:W-:-:S05]  /*5510*/  IMAD.MOV.U32 R5, RZ, RZ, RZ ;  /* 0x000000ffff057224 */ /* 0x000fca00078e00ff */
[----:B------:R0:W-:Y:S01]  /*5520*/  STG.E.64 [R8.64], R4 ;  /* 0x0000000408007986 */ /* 0x0001e2000c101b24 */
[----:B------:R-:W-:Y:S05]  /*5530*/  BRA `(.L_x_18220) ;  /* 0x0000001000007947 */ /* 0x000fea0003800000 */
.L_x_18251:
[----:B------:R0:W-:Y:S02]  /*5540*/  STG.E [R8.64], R3 ;  /* 0x0000000308007986 */ /* 0x0001e4000c101924 */
.L_x_18220:
[----:B------:R-:W-:Y:S05]  /*5550*/  BSYNC B6 ;  /* 0x0000000000067941 */ /* 0x000fea0003800000 */
.L_x_18219:
        /* <DEDUP_REMOVED lines=21> */
.L_x_18258:
[----:B------:R0:W-:Y:S01]  /*56b0*/  STG.E.U8 [R4.64], R26 ;  /* 0x0000001a04007986 */ /* 0x0001e2000c101124 */
[----:B------:R-:W-:Y:S05]  /*56c0*/  BRA `(.L_x_18260) ;  /* 0x00000d3000007947 */ /* 0x000fea0003800000 */
.L_x_18257:
        /* <DEDUP_REMOVED lines=9> */
.L_x_18262:
[----:B------:R0:W-:Y:S01]  /*5760*/  STG.E [R4.64], R26 ;  /* 0x0000001a04007986 */ /* 0x0001e2000c101924 */
[----:B------:R-:W-:Y:S05]  /*5770*/  BRA `(.L_x_18260) ;  /* 0x00000c8000007947 */ /* 0x000fea0003800000 */
.L_x_18261:
[----:B------:R0:W-:Y:S01]  /*5780*/  STG.E.U16 [R4.64], R26 ;  /* 0x0000001a04007986 */ /* 0x0001e2000c101524 */
[----:B------:R-:W-:Y:S05]  /*5790*/  BRA `(.L_x_18260) ;  /* 0x00000c6000007947 */ /* 0x000fea0003800000 */
.L_x_18256:
        /* <DEDUP_REMOVED lines=9> */
.L_x_18264:
[----:B------:R-:W0:Y:S02]  /*5830*/  I2F.S16 R0, R26 ;  /* 0x0000001a00007306 */ /* 0x000e240000101400 */
[----:B0-----:R-:W-:-:S05]  /*5840*/  F2FP.PACK_AB R0, RZ, R0 ;  /* 0x00000000ff00723e */ /* 0x001fca00000000ff */
[----:B------:R0:W-:Y:S01]  /*5850*/  STG.E.U16 [R4.64], R0 ;  /* 0x0000000004007986 */ /* 0x0001e2000c101524 */
[----:B------:R-:W-:Y:S05]  /*5860*/  BRA `(.L_x_18260) ;  /* 0x00000b9000007947 */ /* 0x000fea0003800000 */
.L_x_18263:
        /* <DEDUP_REMOVED lines=10> */
.L_x_18266:
[----:B------:R-:W0:Y:S02]  /*5910*/  I2F.S16 R26, R26 ;  /* 0x0000001a001a7306 */ /* 0x000e240000101400 */
[----:B0-----:R-:W-:-:S04]  /*5920*/  F2FP.PACK_AB R3, RZ, R26 ;  /* 0x0000001aff03723e */ /* 0x001fc800000000ff */
[----:B------:R-:W-:-:S05]  /*5930*/  PRMT R3, R3, 0x5410, RZ ;  /* 0x0000541003037816 */ /* 0x000fca00000000ff */
[----:B------:R0:W-:Y:S01]  /*5940*/  STG.E [R4.64], R3 ;  /* 0x0000000304007986 */ /* 0x0001e2000c101924 */
[----:B------:R-:W-:Y:S05]  /*5950*/  BRA `(.L_x_18260) ;  /* 0x00000aa000007947 */ /* 0x000fea0003800000 */
.L_x_18265:
[----:B------:R-:W0:Y:S02]  /*5960*/  I2F.F64.S16 R26, R26 ;  /* 0x0000001a001a7312 */ /* 0x000e240000101c00 */
[----:B0-----:R0:W-:Y:S01]  /*5970*/  STG.E.64 [R4.64], R26 ;  /* 0x0000001a04007986 */ /* 0x0011e2000c101b24 */
[----:B------:R-:W-:Y:S05]  /*5980*/  BRA `(.L_x_18260) ;  /* 0x00000a7000007947 */ /* 0x000fea0003800000 */
.L_x_18255:
        /* <DEDUP_REMOVED lines=10> */
.L_x_18269:
[----:B------:R-:W0:Y:S01]  /*5a30*/  I2F.F64.S16 R8, R26 ;  /* 0x0000001a00087312 */ /* 0x000e220000101c00 */
[----:B------:R-:W-:-:S05]  /*5a40*/  CS2R R10, SRZ ;  /* 0x00000000000a7805 */ /* 0x000fca000001ff00 */
[----:B0-----:R0:W-:Y:S01]  /*5a50*/  STG.E.128 [R4.64], R8 ;  /* 0x0000000804007986 */ /* 0x0011e2000c101d24 */
[----:B------:R-:W-:Y:S05]  /*5a60*/  BRA `(.L_x_18260) ;  /* 0x0000099000007947 */ /* 0x000fea0003800000 */
.L_x_18268:
        /* <DEDUP_REMOVED lines=21> */
.L_x_18273:
[----:B------:R-:W-:Y:S05]  /*5bc0*/  BSYNC B0 ;  /* 0x0000000000007941 */ /* 0x000fea0003800000 */
.L_x_18272:
[----:B------:R-:W-:-:S05]  /*5bd0*/  LOP3.LUT R7, R0, R7, RZ, 0xfc, !PT ;  /* 0x0000000700077212 */ /* 0x000fca00078efcff */
[----:B------:R0:W-:Y:S01]  /*5be0*/  STG.E.U8 [R4.64], R7 ;  /* 0x0000000704007986 */ /* 0x0001e2000c101124 */
[----:B------:R-:W-:Y:S05]  /*5bf0*/  BRA `(.L_x_18260) ;  /* 0x0000080000007947 */ /* 0x000fea0003800000 */
.L_x_18271:
        /* <DEDUP_REMOVED lines=13> */
.L_x_18275:
[----:B------:R-:W-:Y:S01]  /*5cd0*/  IMAD.MOV.U32 R0, RZ, RZ, 0x7f ;  /* 0x0000007fff007424 */ /* 0x000fe200078e00ff */
[----:B------:R-:W-:-:S04]  /*5ce0*/  ISETP.GT.U32.AND P0, PT, R3, 0x7f800000, PT ;  /* 0x7f8000000300780c */ /* 0x000fc80003f04070 */
[----:B------:R-:W-:-:S04]  /*5cf0*/  SEL R0, R0, 0x7c, P0 ;  /* 0x0000007c00007807 */ /* 0x000fc80000000000 */
.L_x_18276:
[----:B------:R-:W-:Y:S05]  /*5d00*/  BSYNC B0 ;  /* 0x0000000000007941 */ /* 0x000fea0003800000 */
.L_x_18274:
[----:B------:R-:W-:-:S04]  /*5d10*/  LOP3.LUT R3, R7, 0x80000000, RZ, 0xc0, !PT ;  /* 0x8000000007037812 */ /* 0x000fc800078ec0ff */
[----:B------:R-:W-:-:S04]  /*5d20*/  SHF.R.U32.HI R3, RZ, 0x18, R3 ;  /* 0x00000018ff037819 */ /* 0x000fc80000011603 */
[----:B------:R-:W-:-:S05]  /*5d30*/  LOP3.LUT R3, R0, R3, RZ, 0xfc, !PT ;  /* 0x0000000300037212 */ /* 0x000fca00078efcff */
[----:B------:R0:W-:Y:S01]  /*5d40*/  STG.E.U8 [R4.64], R3 ;  /* 0x0000000304007986 */ /* 0x0001e2000c101124 */
[----:B------:R-:W-:Y:S05]  /*5d50*/  BRA `(.L_x_18260) ;  /* 0x000006a000007947 */ /* 0x000fea0003800000 */
.L_x_18270:
[----:B------:R-:W0:Y:S02]  /*5d60*/  I2F.S16 R0, R26 ;  /* 0x0000001a00007306 */ /* 0x000e240000101400 */
[----:B0-----:R-:W-:-:S05]  /*5d70*/  F2FP.BF16.PACK_AB R0, RZ, R0 ;  /* 0x00000000ff00723e */ /* 0x001fca00000010ff */
[----:B------:R0:W-:Y:S01]  /*5d80*/  STG.E.U16 [R4.64], R0 ;  /* 0x0000000004007986 */ /* 0x0001e2000c101524 */
[----:B------:R-:W-:Y:S05]  /*5d90*/  BRA `(.L_x_18260) ;  /* 0x0000066000007947 */ /* 0x000fea0003800000 */
.L_x_18267:
        /* <DEDUP_REMOVED lines=10> */
.L_x_18279:
        /* <DEDUP_REMOVED lines=17> */
.L_x_18282:
[----:B------:R-:W-:-:S04]  /*5f50*/  LOP3.LUT R0, R7, 0x80000000, RZ, 0xc0, !PT ;  /* 0x8000000007007812 */ /* 0x000fc800078ec0ff */
[----:B------:R-:W-:-:S04]  /*5f60*/  SHF.R.U32.HI R0, RZ, 0x18, R0 ;  /* 0x00000018ff007819 */ /* 0x000fc80000011600 */
[----:B------:R-:W-:Y:S02]  /*5f70*/  LOP3.LUT R0, R3, R0, RZ, 0xfc, !PT ;  /* 0x0000000003007212 */ /* 0x000fe400078efcff */
.L_x_18281:
[----:B------:R-:W-:Y:S05]  /*5f80*/  BSYNC B0 ;  /* 0x0000000000007941 */ /* 0x000fea0003800000 */
.L_x_18280:
[----:B------:R0:W-:Y:S01]  /*5f90*/  STG.E.U8 [R4.64], R0 ;  /* 0x0000000004007986 */ /* 0x0001e2000c101124 */
[----:B------:R-:W-:Y:S05]  /*5fa0*/  BRA `(.L_x_18260) ;  /* 0x0000045000007947 */ /* 0x000fea0003800000 */
.L_x_18278:
        /* <DEDUP_REMOVED lines=17> */
.L_x_18285:
[----:B------:R-:W-:-:S04]  /*60c0*/  LOP3.LUT R0, R7, 0x80000000, RZ, 0xc0, !PT ;  /* 0x8000000007007812 */ /* 0x000fc800078ec0ff */
[----:B------:R-:W-:-:S04]  /*60d0*/  SHF.R.U32.HI R0, RZ, 0x18, R0 ;  /* 0x00000018ff007819 */ /* 0x000fc80000011600 */
[----:B------:R-:W-:Y:S02]  /*60e0*/  LOP3.LUT R0, R3, R0, RZ, 0xfc, !PT ;  /* 0x0000000003007212 */ /* 0x000fe400078efcff */
.L_x_18284:
[----:B------:R-:W-:Y:S05]  /*60f0*/  BSYNC B0 ;  /* 0x0000000000007941 */ /* 0x000fea0003800000 */
.L_x_18283:
[----:B------:R0:W-:Y:S01]  /*6100*/  STG.E.U8 [R4.64], R0 ;  /* 0x0000000004007986 */ /* 0x0001e2000c101124 */
[----:B------:R-:W-:Y:S05]  /*6110*/  BRA `(.L_x_18260) ;  /* 0x000002e000007947 */ /* 0x000fea0003800000 */
.L_x_18277:
        /* <DEDUP_REMOVED lines=22> */
.L_x_18259:
        /* <DEDUP_REMOVED lines=20> */
.L_x_18287:
[----:B------:R-:W-:-:S05]  /*63c0*/  IMAD.MOV.U32 R27, RZ, RZ, RZ ;  /* 0x000000ffff1b7224 */ /* 0x000fca00078e00ff */
[----:B------:R0:W-:Y:S01]  /*63d0*/  STG.E.64 [R4.64], R26 ;  /* 0x0000001a04007986 */ /* 0x0001e2000c101b24 */
[----:B------:R-:W-:Y:S05]  /*63e0*/  BRA `(.L_x_18260) ;  /* 0x0000001000007947 */ /* 0x000fea0003800000 */
.L_x_18286:
[----:B------:R0:W-:Y:S02]  /*63f0*/  STG.E [R4.64], R26 ;  /* 0x0000001a04007986 */ /* 0x0001e4000c101924 */
.L_x_18260:
        /* <DEDUP_REMOVED lines=21> */
.L_x_18291:
[----:B------:R0:W-:Y:S01]  /*6550*/  STG.E.U8 [R4.64], R24 ;  /* 0x0000001804007986 */ /* 0x0001e2000c101124 */
[----:B------:R-:W-:Y:S05]  /*6560*/  BRA `(.L_x_18293) ;  /* 0x00000d3000007947 */ /* 0x000fea0003800000 */
.L_x_18290:
        /* <DEDUP_REMOVED lines=9> */
.L_x_18295:
[----:B------:R0:W-:Y:S01]  /*6600*/  STG.E [R4.64], R24 ;  /* 0x0000001804007986 */ /* 0x0001e2000c101924 */
[----:B------:R-:W-:Y:S05]  /*6610*/  BRA `(.L_x_18293) ;  /* 0x00000c8000007947 */ /* 0x000fea0003800000 */
.L_x_18294:
[----:B------:R0:W-:Y:S01]  /*6620*/  STG.E.U16 [R4.64], R24 ;  /* 0x0000001804007986 */ /* 0x0001e2000c101524 */
[----:B------:R-:W-:Y:S05]  /*6630*/  BRA `(.L_x_18293) ;  /* 0x00000c6000007947 */ /* 0x000fea0003800000 */
.L_x_18289:
        /* <DEDUP_REMOVED lines=9> */
.L_x_18297:
[----:B------:R-:W0:Y:S02]  /*66d0*/  I2F.S16 R0, R24 ;  /* 0x0000001800007306 */ /* 0x000e240000101400 */
[----:B0-----:R-:W-:-:S05]  /*66e0*/  F2FP.PACK_AB R0, RZ, R0 ;  /* 0x00000000ff00723e */ /* 0x001fca00000000ff */
[----:B------:R0:W-:Y:S01]  /*66f0*/  STG.E.U16 [R4.64], R0 ;  /* 0x0000000004007986 */ /* 0x0001e2000c101524 */
[----:B------:R-:W-:Y:S05]  /*6700*/  BRA `(.L_x_18293) ;  /* 0x00000b9000007947 */ /* 0x000fea0003800000 */
.L_x_18296:
        /* <DEDUP_REMOVED lines=10> */
.L_x_18299:
[----:B------:R-:W0:Y:S02]  /*67b0*/  I2F.S16 R24, R24 ;  /* 0x0000001800187306 */ /* 0x000e240000101400 */
[----:B0-----:R-:W-:-:S04]  /*67c0*/  F2FP.PACK_AB R3, RZ, R24 ;  /* 0x00000018ff03723e */ /* 0x001fc800000000ff */
[----:B------:R-:W-:-:S05]  /*67d0*/  PRMT R3, R3, 0x5410, RZ ;  /* 0x0000541003037816 */ /* 0x000fca00000000ff */
[----:B------:R0:W-:Y:S01]  /*67e0*/  STG.E [R4.64], R3 ;  /* 0x0000000304007986 */ /* 0x0001e2000c101924 */
[----:B------:R-:W-:Y:S05]  /*67f0*/  BRA `(.L_x_18293) ;  /* 0x00000aa000007947 */ /* 0x000fea0003800000 */
.L_x_18298:
[----:B------:R-:W0:Y:S02]  /*6800*/  I2F.F64.S16 R24, R24 ;  /* 0x0000001800187312 */ /* 0x000e240000101c00 */
[----:B0-----:R0:W-:Y:S01]  /*6810*/  STG.E.64 [R4.64], R24 ;  /* 0x0000001804007986 */ /* 0x0011e2000c101b24 */
[----:B------:R-:W-:Y:S05]  /*6820*/  BRA `(.L_x_18293) ;  /* 0x00000a7000007947 */ /* 0x000fea0003800000 */
.L_x_18288:
        /* <DEDUP_REMOVED lines=10> */
.L_x_18302:
[----:B------:R-:W0:Y:S01]  /*68d0*/  I2F.F64.S16 R24, R24 ;  /* 0x0000001800187312 */ /* 0x000e220000101c00 */
[----:B------:R-:W-:-:S05]  /*68e0*/  CS2R R26, SRZ ;  /* 0x00000000001a7805 */ /* 0x000fca000001ff00 */
[----:B0-----:R0:W-:Y:S01]  /*68f0*/  STG.E.128 [R4.64], R24 ;  /* 0x0000001804007986 */ /* 0x0011e2000c101d24 */
[----:B------:R-:W-:Y:S05]  /*6900*/  BRA `(.L_x_18293) ;  /* 0x0000099000007947 */ /* 0x000fea0003800000 */
.L_x_18301:
        /* <DEDUP_REMOVED lines=21> */
.L_x_18306:
[----:B------:R-:W-:Y:S05]  /*6a60*/  BSYNC B0 ;  /* 0x0000000000007941 */ /* 0x000fea0003800000 */
.L_x_18305:
[----:B------:R-:W-:-:S05]  /*6a70*/  LOP3.LUT R7, R0, R7, RZ, 0xfc, !PT ;  /* 0x0000000700077212 */ /* 0x000fca00078efcff */
[----:B------:R0:W-:Y:S01]  /*6a80*/  STG.E.U8 [R4.64], R7 ;  /* 0x0000000704007986 */ /* 0x0001e2000c101124 */
[----:B------:R-:W-:Y:S05]  /*6a90*/  BRA `(.L_x_18293) ;  /* 0x0000080000007947 */ /* 0x000fea0003800000 */
.L_x_18304:
        /* <DEDUP_REMOVED lines=13> */
.L_x_18308:
[----:B------:R-:W-:Y:S01]  /*6b70*/  IMAD.MOV.U32 R0, RZ, RZ, 0x7f ;  /* 0x0000007fff007424 */ /* 0x000fe200078e00ff */
[----:B------:R-:W-:-:S04]  /*6b80*/  ISETP.GT.U32.AND P0, PT, R3, 0x7f800000, PT ;  /* 0x7f8000000300780c */ /* 0x000fc80003f04070 */
[----:B------:R-:W-:-:S04]  /*6b90*/  SEL R0, R0, 0x7c, P0 ;  /* 0x0000007c00007807 */ /* 0x000fc80000000000 */
.L_x_18309:
[----:B------:R-:W-:Y:S05]  /*6ba0*/  BSYNC B0 ;  /* 0x0000000000007941 */ /* 0x000fea0003800000 */
.L_x_18307:
[----:B------:R-:W-:-:S04]  /*6bb0*/  LOP3.LUT R3, R7, 0x80000000, RZ, 0xc0, !PT ;  /* 0x8000000007037812 */ /* 0x000fc800078ec0ff */
[----:B------:R-:W-:-:S04]  /*6bc0*/  SHF.R.U32.HI R3, RZ, 0x18, R3 ;  /* 0x00000018ff037819 */ /* 0x000fc80000011603 */
[----:B------:R-:W-:-:S05]  /*6bd0*/  LOP3.LUT R3, R0, R3, RZ, 0xfc, !PT ;  /* 0x0000000300037212 */ /* 0x000fca00078efcff */
[----:B------:R0:W-:Y:S01]  /*6be0*/  STG.E.U8 [R4.64], R3 ;  /* 0x0000000304007986 */ /* 0x0001e2000c101124 */
[----:B------:R-:W-:Y:S05]  /*6bf0*/  BRA `(.L_x_18293) ;  /* 0x000006a000007947 */ /* 0x000fea0003800000 */
.L_x_18303:
[----:B------:R-:W0:Y:S02]  /*6c00*/  I2F.S16 R0, R24 ;  /* 0x0000001800007306 */ /* 0x000e240000101400 */
[----:B0-----:R-:W-:-:S05]  /*6c10*/  F2FP.BF16.PACK_AB R0, RZ, R0 ;  /* 0x00000000ff00723e */ /* 0x001fca00000010ff */
[----:B------:R0:W-:Y:S01]  /*6c20*/  STG.E.U16 [R4.64], R0 ;  /* 0x0000000004007986 */ /* 0x0001e2000c101524 */
[----:B------:R-:W-:Y:S05]  /*6c30*/  BRA `(.L_x_18293) ;  /* 0x0000066000007947 */ /* 0x000fea0003800000 */
.L_x_18300:
        /* <DEDUP_REMOVED lines=10> */
.L_x_18312:
        /* <DEDUP_REMOVED lines=17> */
.L_x_18315:
[----:B------:R-:W-:-:S04]  /*6df0*/  LOP3.LUT R0, R7, 0x80000000, RZ, 0xc0, !PT ;  /* 0x8000000007007812 */ /* 0x000fc800078ec0ff */
[----:B------:R-:W-:-:S04]  /*6e00*/  SHF.R.U32.HI R0, RZ, 0x18, R0 ;  /* 0x00000018ff007819 */ /* 0x000fc80000011600 */
[----:B------:R-:W-:Y:S02]  /*6e10*/  LOP3.LUT R0, R3, R0, RZ, 0xfc, !PT ;  /* 0x0000000003007212 */ /* 0x000fe400078efcff */
.L_x_18314:
[----:B------:R-:W-:Y:S05]  /*6e20*/  BSYNC B0 ;  /* 0x0000000000007941 */ /* 0x000fea0003800000 */
.L_x_18313:
[----:B------:R0:W-:Y:S01]  /*6e30*/  STG.E.U8 [R4.64], R0 ;  /* 0x0000000004007986 */ /* 0x0001e2000c101124 */
[----:B------:R-:W-:Y:S05]  /*6e40*/  BRA `(.L_x_18293) ;  /* 0x0000045000007947 */ /* 0x000fea0003800000 */
.L_x_18311:
        /* <DEDUP_REMOVED lines=17> */
.L_x_18318:
[----:B------:R-:W-:-:S04]  /*6f60*/  LOP3.LUT R0, R7, 0x80000000, RZ, 0xc0, !PT ;  /* 0x8000000007007812 */ /* 0x000fc800078ec0ff */
[----:B------:R-:W-:-:S04]  /*6f70*/  SHF.R.U32.HI R0, RZ, 0x18, R0 ;  /* 0x00000018ff007819 */ /* 0x000fc80000011600 */
[----:B------:R-:W-:Y:S02]  /*6f80*/  LOP3.LUT R0, R3, R0, RZ, 0xfc, !PT ;  /* 0x0000000003007212 */ /* 0x000fe400078efcff */
.L_x_18317:
[----:B------:R-:W-:Y:S05]  /*6f90*/  BSYNC B0 ;  /* 0x0000000000007941 */ /* 0x000fea0003800000 */
.L_x_18316:
[----:B------:R0:W-:Y:S01]  /*6fa0*/  STG.E.U8 [R4.64], R0 ;  /* 0x0000000004007986 */ /* 0x0001e2000c101124 */
[----:B------:R-:W-:Y:S05]  /*6fb0*/  BRA `(.L_x_18293) ;  /* 0x000002e000007947 */ /* 0x000fea0003800000 */
.L_x_18310:
        /* <DEDUP_REMOVED lines=22> */
.L_x_18292:
        /* <DEDUP_REMOVED lines=20> */
.L_x_18320:
[----:B------:R-:W-:-:S05]  /*7260*/  IMAD.MOV.U32 R25, RZ, RZ, RZ ;  /* 0x000000ffff197224 */ /* 0x000fca00078e00ff */
[----:B------:R0:W-:Y:S01]  /*7270*/  STG.E.64 [R4.64], R24 ;  /* 0x0000001804007986 */ /* 0x0001e2000c101b24 */
[----:B------:R-:W-:Y:S05]  /*7280*/  BRA `(.L_x_18293) ;  /* 0x0000001000007947 */ /* 0x000fea0003800000 */
.L_x_18319:
[----:B------:R0:W-:Y:S02]  /*7290*/  STG.E [R4.64], R24 ;  /* 0x0000001804007986 */ /* 0x0001e4000c101924 */
.L_x_18293:
[----:B------:R-:W-:Y:S02]  /*72a0*/  IADD3 R19, R19, 0x80, RZ ;  /* 0x0000008013137810 */ /* 0x000fe40007ffe0ff */
.L_x_18254:
[----:B------:R-:W-:Y:S05]  /*72b0*/  BSYNC B6 ;  /* 0x0000000000067941 */ /* 0x000fea0003800000 */
.L_x_18253:
        /* <DEDUP_REMOVED lines=19> */
.L_x_18324:
[----:B------:R-:W-:Y:S01]  /*73f0*/  STG.E.U8 [R2.64], R18 ;  /* 0x0000001202007986 */ /* 0x000fe2000c101124 */
[----:B------:R-:W-:Y:S05]  /*7400*/  EXIT ;  /* 0x000000000000794d */ /* 0x000fea0003800000 */
.L_x_18323:
        /* <DEDUP_REMOVED lines=9> */
.L_x_18327:
[----:B------:R-:W-:Y:S01]  /*74a0*/  STG.E [R2.64], R18 ;  /* 0x0000001202007986 */ /* 0x000fe2000c101924 */
[----:B------:R-:W-:Y:S05]  /*74b0*/  EXIT ;  /* 0x000000000000794d */ /* 0x000fea0003800000 */
.L_x_18326:
[----:B------:R-:W-:Y:S01]  /*74c0*/  STG.E.U16 [R2.64], R18 ;  /* 0x0000001202007986 */ /* 0x000fe2000c101524 */
[----:B------:R-:W-:Y:S05]  /*74d0*/  EXIT ;  /* 0x000000000000794d */ /* 0x000fea0003800000 */
.L_x_18322:
        /* <DEDUP_REMOVED lines=9> */
.L_x_18329:
[----:B------:R-:W0:Y:S02]  /*7570*/  I2F.S16 R0, R18 ;  /* 0x0000001200007306 */ /* 0x000e240000101400 */
[----:B0-----:R-:W-:-:S05]  /*7580*/  F2FP.PACK_AB R0, RZ, R0 ;  /* 0x00000000ff00723e */ /* 0x001fca00000000ff */
[----:B------:R-:W-:Y:S01]  /*7590*/  STG.E.U16 [R2.64], R0 ;  /* 0x0000000002007986 */ /* 0x000fe2000c101524 */
[----:B------:R-:W-:Y:S05]  /*75a0*/  EXIT ;  /* 0x000000000000794d */ /* 0x000fea0003800000 */
.L_x_18328:
        /* <DEDUP_REMOVED lines=10> */
.L_x_18331:
[----:B------:R-:W0:Y:S02]  /*7650*/  I2F.S16 R18, R18 ;  /* 0x0000001200127306 */ /* 0x000e240000101400 */
[----:B0-----:R-:W-:-:S04]  /*7660*/  F2FP.PACK_AB R5, RZ, R18 ;  /* 0x00000012ff05723e */ /* 0x001fc800000000ff */
[----:B------:R-:W-:-:S05]  /*7670*/  PRMT R5, R5, 0x5410, RZ ;  /* 0x0000541005057816 */ /* 0x000fca00000000ff */
[----:B------:R-:W-:Y:S01]  /*7680*/  STG.E [R2.64], R5 ;  /* 0x0000000502007986 */ /* 0x000fe2000c101924 */
[----:B------:R-:W-:Y:S05]  /*7690*/  EXIT ;  /* 0x000000000000794d */ /* 0x000fea0003800000 */
.L_x_18330:
[----:B------:R-:W0:Y:S02]  /*76a0*/  I2F.F64.S16 R18, R18 ;  /* 0x0000001200127312 */ /* 0x000e240000101c00 */
[----:B0-----:R-:W-:Y:S01]  /*76b0*/  STG.E.64 [R2.64], R18 ;  /* 0x0000001202007986 */ /* 0x001fe2000c101b24 */
[----:B------:R-:W-:Y:S05]  /*76c0*/  EXIT ;  /* 0x000000000000794d */ /* 0x000fea0003800000 */
.L_x_18321:
        /* <DEDUP_REMOVED lines=10> */
.L_x_18334:
[----:B------:R-:W0:Y:S01]  /*7770*/  I2F.F64.S16 R4, R18 ;  /* 0x0000001200047312 */ /* 0x000e220000101c00 */
[----:B------:R-:W-:-:S05]  /*7780*/  CS2R R6, SRZ ;  /* 0x0000000000067805 */ /* 0x000fca000001ff00 */
[----:B0-----:R-:W-:Y:S01]  /*7790*/  STG.E.128 [R2.64], R4 ;  /* 0x0000000402007986 */ /* 0x001fe2000c101d24 */
[----:B------:R-:W-:Y:S05]  /*77a0*/  EXIT ;  /* 0x000000000000794d */ /* 0x000fea0003800000 */
.L_x_18333:
        /* <DEDUP_REMOVED lines=21> */
.L_x_18338:
[----:B------:R-:W-:Y:S05]  /*7900*/  BSYNC B0 ;  /* 0x0000000000007941 */ /* 0x000fea0003800000 */
.L_x_18337:
[----:B------:R-:W-:-:S05]  /*7910*/  LOP3.LUT R5, R0, R5, RZ, 0xfc, !PT ;  /* 0x0000000500057212 */ /* 0x000fca00078efcff */
[----:B------:R-:W-:Y:S01]  /*7920*/  STG.E.U8 [R2.64], R5 ;  /* 0x0000000502007986 */ /* 0x000fe2000c101124 */
[----:B------:R-:W-:Y:S05]  /*7930*/  EXIT ;  /* 0x000000000000794d */ /* 0x000fea0003800000 */
.L_x_18336:
        /* <DEDUP_REMOVED lines=13> */
.L_x_18340:
[----:B------:R-:W-:Y:S01]  /*7a10*/  IMAD.MOV.U32 R0, RZ, RZ, 0x7f ;  /* 0x0000007fff007424 */ /* 0x000fe200078e00ff */
[----:B------:R-:W-:-:S04]  /*7a20*/  ISETP.GT.U32.AND P0, PT, R4, 0x7f800000, PT ;  /* 0x7f8000000400780c */ /* 0x000fc80003f04070 */
[----:B------:R-:W-:-:S04]  /*7a30*/  SEL R0, R0, 0x7c, P0 ;  /* 0x0000007c00007807 */ /* 0x000fc80000000000 */
.L_x_18341:
[----:B------:R-:W-:Y:S05]  /*7a40*/  BSYNC B0 ;  /* 0x0000000000007941 */ /* 0x000fea0003800000 */
.L_x_18339:
[----:B------:R-:W-:-:S04]  /*7a50*/  LOP3.LUT R4, R5, 0x80000000, RZ, 0xc0, !PT ;  /* 0x8000000005047812 */ /* 0x000fc800078ec0ff */
[----:B------:R-:W-:-:S04]  /*7a60*/  SHF.R.U32.HI R5, RZ, 0x18, R4 ;  /* 0x00000018ff057819 */ /* 0x000fc80000011604 */
[----:B------:R-:W-:-:S05]  /*7a70*/  LOP3.LUT R5, R0, R5, RZ, 0xfc, !PT ;  /* 0x0000000500057212 */ /* 0x000fca00078efcff */
[----:B------:R-:W-:Y:S01]  /*7a80*/  STG.E.U8 [R2.64], R5 ;  /* 0x0000000502007986 */ /* 0x000fe2000c101124 */
[----:B------:R-:W-:Y:S05]  /*7a90*/  EXIT ;  /* 0x000000000000794d */ /* 0x000fea0003800000 */
.L_x_18335:
[----:B------:R-:W0:Y:S02]  /*7aa0*/  I2F.S16 R0, R18 ;  /* 0x0000001200007306 */ /* 0x000e240000101400 */
[----:B0-----:R-:W-:-:S05]  /*7ab0*/  F2FP.BF16.PACK_AB R0, RZ, R0 ;  /* 0x00000000ff00723e */ /* 0x001fca00000010ff */
[----:B------:R-:W-:Y:S01]  /*7ac0*/  STG.E.U16 [R2.64], R0 ;  /* 0x0000000002007986 */ /* 0x000fe2000c101524 */
[----:B------:R-:W-:Y:S05]  /*7ad0*/  EXIT ;  /* 0x000000000000794d */ /* 0x000fea0003800000 */
.L_x_18332:
        /* <DEDUP_REMOVED lines=10> */
.L_x_18344:
        /* <DEDUP_REMOVED lines=17> */
.L_x_18347:
[----:B------:R-:W-:-:S04]  /*7c90*/  LOP3.LUT R0, R7, 0x80000000, RZ, 0xc0, !PT ;  /* 0x8000000007007812 */ /* 0x000fc800078ec0ff */
[----:B------:R-:W-:-:S04]  /*7ca0*/  SHF.R.U32.HI R5, RZ, 0x18, R0 ;  /* 0x00000018ff057819 */ /* 0x000fc80000011600 */
[----:B------:R-:W-:-:S04]  /*7cb0*/  LOP3.LUT R4, R4, R5, RZ, 0xfc, !PT ;  /* 0x0000000504047212 */ /* 0x000fc800078efcff */
[----:B------:R-:W-:Y:S02]  /*7cc0*/  PRMT R0, R4, 0x7610, R0 ;  /* 0x0000761004007816 */ /* 0x000fe40000000000 */
.L_x_18346:
[----:B------:R-:W-:Y:S05]  /*7cd0*/  BSYNC B0 ;  /* 0x0000000000007941 */ /* 0x000fea0003800000 */
.L_x_18345:
[----:B------:R-:W-:Y:S01]  /*7ce0*/  STG.E.U8 [R2.64], R0 ;  /* 0x0000000002007986 */ /* 0x000fe2000c101124 */
[----:B------:R-:W-:Y:S05]  /*7cf0*/  EXIT ;  /* 0x000000000000794d */ /* 0x000fea0003800000 */
.L_x_18343:
        /* <DEDUP_REMOVED lines=17> */
.L_x_18350:
[----:B------:R-:W-:-:S04]  /*7e10*/  LOP3.LUT R0, R7, 0x80000000, RZ, 0xc0, !PT ;  /* 0x8000000007007812 */ /* 0x000fc800078ec0ff */
[----:B------:R-:W-:-:S04]  /*7e20*/  SHF.R.U32.HI R5, RZ, 0x18, R0 ;  /* 0x00000018ff057819 */ /* 0x000fc80000011600 */
[----:B------:R-:W-:-:S04]  /*7e30*/  LOP3.LUT R4, R4, R5, RZ, 0xfc, !PT ;  /* 0x0000000504047212 */ /* 0x000fc800078efcff */
[----:B------:R-:W-:Y:S02]  /*7e40*/  PRMT R0, R4, 0x7610, R0 ;  /* 0x0000761004007816 */ /* 0x000fe40000000000 */
.L_x_18349:
[----:B------:R-:W-:Y:S05]  /*7e50*/  BSYNC B0 ;  /* 0x0000000000007941 */ /* 0x000fea0003800000 */
.L_x_18348:
[----:B------:R-:W-:Y:S01]  /*7e60*/  STG.E.U8 [R2.64], R0 ;  /* 0x0000000002007986 */ /* 0x000fe2000c101124 */
[----:B------:R-:W-:Y:S05]  /*7e70*/  EXIT ;  /* 0x000000000000794d */ /* 0x000fea0003800000 */
.L_x_18342:
        /* <DEDUP_REMOVED lines=22> */
.L_x_18325:
        /* <DEDUP_REMOVED lines=20> */
.L_x_18352:
[----:B------:R-:W-:-:S05]  /*8120*/  IMAD.MOV.U32 R19, RZ, RZ, RZ ;  /* 0x000000ffff137224 */ /* 0x000fca00078e00ff */
[----:B------:R-:W-:Y:S01]  /*8130*/  STG.E.64 [R2.64], R18 ;  /* 0x0000001202007986 */ /* 0x000fe2000c101b24 */
[----:B------:R-:W-:Y:S05]  /*8140*/  EXIT ;  /* 0x000000000000794d */ /* 0x000fea0003800000 */
.L_x_18351:
[----:B------:R-:W-:Y:S01]  /*8150*/  STG.E [R2.64], R18 ;  /* 0x0000001202007986 */ /* 0x000fe2000c101924 */
[----:B------:R-:W-:Y:S05]  /*8160*/  EXIT ;  /* 0x000000000000794d */ /* 0x000fea0003800000 */
.L_x_18353:
        /* <DEDUP_REMOVED lines=9> */
.L_x_22527:


//--------------------- .text._ZN2at6native18elementwise_kernelILi128ELi4EZNS0_22gpu_kernel_impl_nocastIZZZNS0_23logical_not_kernel_cudaERNS_18TensorIteratorBaseEENKUlvE0_clEvENKUlvE6_clEvEUlN3c107complexIdEEE_EEvS4_RKT_EUliE_EEviT1_ --------------------------
	.section	.text._ZN2at6native18elementwise_kernelILi128ELi4EZNS0_22gpu_kernel_impl_nocastIZZZNS0_23logical_not_kernel_cudaERNS_18TensorIteratorBaseEENKUlvE0_clEvENKUlvE6_clEvEUlN3c107complexIdEEE_EEvS4_RKT_EUliE_EEviT1_,"ax",@progbits
	.sectioninfo	@"SHI_REGISTERS=12"
	.align	128
        .global         _ZN2at6native18elementwise_kernelILi128ELi4EZNS0_22gpu_kernel_impl_nocastIZZZNS0_23logical_not_kernel_cudaERNS_18TensorIteratorBaseEENKUlvE0_clEvENKUlvE6_clEvEUlN3c107complexIdEEE_EEvS4_RKT_EUliE_EEviT1_
        .type           _ZN2at6native18elementwise_kernelILi128ELi4EZNS0_22gpu_kernel_impl_nocastIZZZNS0_23logical_not_kernel_cudaERNS_18TensorIteratorBaseEENKUlvE0_clEvENKUlvE6_clEvEUlN3c107complexIdEEE_EEvS4_RKT_EUliE_EEviT1_,@function
        .size           _ZN2at6native18elementwise_kernelILi128ELi4EZNS0_22gpu_kernel_impl_nocastIZZZNS0_23logical_not_kernel_cudaERNS_18TensorIteratorBaseEENKUlvE0_clEvENKUlvE6_clEvEUlN3c107complexIdEEE_EEvS4_RKT_EUliE_EEviT1_,(.L_x_22528 - _ZN2at6native18elementwise_kernelILi128ELi4EZNS0_22gpu_kernel_impl_nocastIZZZNS0_23logical_not_kernel_cudaERNS_18TensorIteratorBaseEENKUlvE0_clEvENKUlvE6_clEvEUlN3c107complexIdEEE_EEvS4_RKT_EUliE_EEviT1_)
        .other          _ZN2at6native18elementwise_kernelILi128ELi4EZNS0_22gpu_kernel_impl_nocastIZZZNS0_23logical_not_kernel_cudaERNS_18TensorIteratorBaseEENKUlvE0_clEvENKUlvE6_clEvEUlN3c107complexIdEEE_EEvS4_RKT_EUliE_EEviT1_,@"STO_CUDA_ENTRY STV_DEFAULT"
_ZN2at6native18elementwise_kernelILi128ELi4EZNS0_22gpu_kernel_impl_nocastIZZZNS0_23logical_not_kernel_cudaERNS_18TensorIteratorBaseEENKUlvE0_clEvENKUlvE6_clEvEUlN3c107complexIdEEE_EEvS4_RKT_EUliE_EEviT1_:
.text._ZN2at6native18elementwise_kernelILi128ELi4EZNS0_22gpu_kernel_impl_nocastIZZZNS0_23logical_not_kernel_cudaERNS_18TensorIteratorBaseEENKUlvE0_clEvENKUlvE6_clEvEUlN3c107complexIdEEE_EEvS4_RKT_EUliE_EEviT1_:
        /* <DEDUP_REMOVED lines=235> */
.L_x_18356:
[----:B------:R-:W-:-:S04]  /*0eb0*/  IADD3 R4, P0, R3, c[0x0][0x368], RZ ;  /* 0x0000da0003047a10 */ /* 0x000fc80007f1e0ff */
[----:B------:R-:W-:-:S06]  /*0ec0*/  IADD3.X R5, RZ, c[0x0][0x36c], RZ, P0, !PT ;  /* 0x0000db00ff057a10 */ /* 0x000fcc00007fe4ff */
[----:B------:R-:W2:Y:S01]  /*0ed0*/  LDG.E.128 R4, [R4.64] ;  /* 0x0000000404047981 */ /* 0x000ea2000c1e1d00 */
[----:B------:R-:W-:Y:S02]  /*0ee0*/  IADD3 R2, P1, R2, c[0x0][0x360], RZ ;  /* 0x0000d80002027a10 */ /* 0x000fe40007f3e0ff */
[----:B------:R-:W-:-:S03]  /*0ef0*/  IADD3 R0, R0, 0x80, RZ ;  /* 0x0000008000007810 */ /* 0x000fc60007ffe0ff */
[----:B------:R-:W-:Y:S01]  /*0f00*/  IMAD.X R3, RZ, RZ, c[0x0][0x364], P1 ;  /* 0x0000d900ff037624 */ /* 0x000fe200008e06ff */
[----:B--2---:R-:W0:-:S06]  /*0f10*/  DSETP.NEU.AND P0, PT, R4, RZ, PT ;  /* 0x000000ff0400722a */ /* 0x004e0c0003f0d000 */
[----:B0-----:R-:W0:-:S06]  /*0f20*/  DSETP.EQ.AND P0, PT, R6, RZ, !P0 ;  /* 0x000000ff0600722a */ /* 0x001e0c0004702000 */
[----:B0-----:R-:W-:-:S05]  /*0f30*/  SEL R7, RZ, 0x1, !P0 ;  /* 0x00000001ff077807 */ /* 0x001fca0004000000 */
[----:B------:R0:W-:Y:S03]  /*0f40*/  STG.E.U8 [R2.64], R7 ;  /* 0x0000000702007986 */ /* 0x0001e6000c101104 */
.L_x_18355:
[----:B------:R-:W-:Y:S05]  /*0f50*/  BSYNC B0 ;  /* 0x0000000000007941 */ /* 0x000fea0003800000 */
.L_x_18354:
        /* <DEDUP_REMOVED lines=230> */
.L_x_18359:
[----:B------:R-:W-:-:S04]  /*1dc0*/  IADD3 R4, P0, R3, c[0x0][0x368], RZ ;  /* 0x0000da0003047a10 */ /* 0x000fc80007f1e0ff */
[----:B------:R-:W-:-:S06]  /*1dd0*/  IADD3.X R5, RZ, c[0x0][0x36c], RZ, P0, !PT ;  /* 0x0000db00ff057a10 */ /* 0x000fcc00007fe4ff */
[----:B------:R-:W2:Y:S01]  /*1de0*/  LDG.E.128 R4, [R4.64] ;  /* 0x0000000404047981 */ /* 0x000ea2000c1e1d00 */
[----:B------:R-:W-:Y:S02]  /*1df0*/  IADD3 R2, P1, R2, c[0x0][0x360], RZ ;  /* 0x0000d80002027a10 */ /* 0x000fe40007f3e0ff */
[----:B------:R-:W-:Y:S02]  /*1e00*/  IADD3 R0, R0, 0x80, RZ ;  /* 0x0000008000007810 */ /* 0x000fe40007ffe0ff */
[----:B------:R-:W-:Y:S01]  /*1e10*/  IADD3.X R3, RZ, c[0x0][0x364], RZ, P1, !PT ;  /* 0x0000d900ff037a10 */ /* 0x000fe20000ffe4ff */
[----:B--2---:R-:W0:-:S06]  /*1e20*/  DSETP.NEU.AND P0, PT, R4, RZ, PT ;  /* 0x000000ff0400722a */ /* 0x004e0c0003f0d000 */
[----:B0-----:R-:W0:-:S06]  /*1e30*/  DSETP.EQ.AND P0, PT, R6, RZ, !P0 ;  /* 0x000000ff0600722a */ /* 0x001e0c0004702000 */
[----:B0-----:R-:W-:Y:S02]  /*1e40*/  SEL R7, RZ, 0x1, !P0 ;  /* 0x00000001ff077807 */ /* 0x001fe40004000000 */
        /* <DEDUP_REMOVED lines=230> */
.L_x_18360:
        /* <DEDUP_REMOVED lines=8> */
[----:B0-----:R-:W-:-:S05]  /*2d30*/  SEL R7, RZ, 0x1, !P0 ;  /* 0x00000001ff077807 */ /* 0x001fca0004000000 */
[----:B------:R0:W-:Y:S03]  /*2d40*/  STG.E.U8 [R2.64], R7 ;  /* 0x0000000702007986 */ /* 0x0001e6000c101104 */
.L_x_18358:
[----:B------:R-:W-:Y:S05]  /*2d50*/  BSYNC B0 ;  /* 0x0000000000007941 */ /* 0x000fea0003800000 */
.L_x_18357:
        /* <DEDUP_REMOVED lines=229> */
.L_x_18361:
[----:B------:R-:W-:-:S04]  /*3bb0*/  IADD3 R4, P0, R3, c[0x0][0x368], RZ ;  /* 0x0000da0003047a10 */ /* 0x000fc80007f1e0ff */
[----:B------:R-:W-:-:S06]  /*3bc0*/  IADD3.X R5, RZ, c[0x0][0x36c], RZ, P0, !PT ;  /* 0x0000db00ff057a10 */ /* 0x000fcc00007fe4ff */
[----:B------:R-:W2:Y:S01]  /*3bd0*/  LDG.E.128 R4, [R4.64] ;  /* 0x0000000404047981 */ /* 0x000ea2000c1e1d00 */
[----:B------:R-:W-:-:S04]  /*3be0*/  IADD3 R2, P1, R2, c[0x0][0x360], RZ ;  /* 0x0000d80002027a10 */ /* 0x000fc80007f3e0ff */
[----:B------:R-:W-:Y:S01]  /*3bf0*/  IADD3.X R3, RZ, c[0x0][0x364], RZ, P1, !PT ;  /* 0x0000d900ff037a10 */ /* 0x000fe20000ffe4ff */
[----:B--2---:R-:W0:-:S06]  /*3c00*/  DSETP.NEU.AND P0, PT, R4, RZ, PT ;  /* 0x000000ff0400722a */ /* 0x004e0c0003f0d000 */
[----:B0-----:R-:W0:-:S06]  /*3c10*/  DSETP.EQ.AND P0, PT, R6, RZ, !P0 ;  /* 0x000000ff0600722a */ /* 0x001e0c0004702000 */
[----:B0-----:R-:W-:-:S05]  /*3c20*/  SEL R7, RZ, 0x1, !P0 ;  /* 0x00000001ff077807 */ /* 0x001fca0004000000 */
[----:B------:R-:W-:Y:S01]  /*3c30*/  STG.E.U8 [R2.64], R7 ;  /* 0x0000000702007986 */ /* 0x000fe2000c101104 */
[----:B------:R-:W-:Y:S05]  /*3c40*/  EXIT ;  /* 0x000000000000794d */ /* 0x000fea0003800000 */
.L_x_18362:
        /* <DEDUP_REMOVED lines=11> */
.L_x_22528:


//--------------------- .text._ZN2at6native27unrolled_elementwise_kernelIZZZNS0_23logical_not_kernel_cudaERNS_18TensorIteratorBaseEENKUlvE0_clEvENKUlvE6_clEvEUlN3c107complexIdEEE_St5arrayIPcLm2EELi4E23TrivialOffsetCalculatorILi1EjESE_NS0_6memory15LoadWithoutCastENSF_16StoreWithoutCastEEEviT_T0_T2_T3_T4_T5_ --------------------------
	.section	.text._ZN2at6native27unrolled_elementwise_kernelIZZZNS0_23logical_not_kernel_cudaERNS_18TensorIteratorBaseEENKUlvE0_clEvENKUlvE6_clEvEUlN3c107complexIdEEE_St5arrayIPcLm2EELi4E23TrivialOffsetCalculatorILi1EjESE_NS0_6memory15LoadWithoutCastENSF_16StoreWithoutCastEEEviT_T0_T2_T3_T4_T5_,"ax",@progbits
	.sectioninfo	@"SHI_REGISTERS=22"
	.align	128
        .global         _ZN2at6native27unrolled_elementwise_kernelIZZZNS0_23logical_not_kernel_cudaERNS_18TensorIteratorBaseEENKUlvE0_clEvENKUlvE6_clEvEUlN3c107complexIdEEE_St5arrayIPcLm2EELi4E23TrivialOffsetCalculatorILi1EjESE_NS0_6memory15LoadWithoutCastENSF_16StoreWithoutCastEEEviT_T0_T2_T3_T4_T5_
        .type           _ZN2at6native27unrolled_elementwise_kernelIZZZNS0_23logical_not_kernel_cudaERNS_18TensorIteratorBaseEENKUlvE0_clEvENKUlvE6_clEvEUlN3c107complexIdEEE_St5arrayIPcLm2EELi4E23TrivialOffsetCalculatorILi1EjESE_NS0_6memory15LoadWithoutCastENSF_16StoreWithoutCastEEEviT_T0_T2_T3_T4_T5_,@function
        .size           _ZN2at6native27unrolled_elementwise_kernelIZZZNS0_23logical_not_kernel_cudaERNS_18TensorIteratorBaseEENKUlvE0_clEvENKUlvE6_clEvEUlN3c107complexIdEEE_St5arrayIPcLm2EELi4E23TrivialOffsetCalculatorILi1EjESE_NS0_6memory15LoadWithoutCastENSF_16StoreWithoutCastEEEviT_T0_T2_T3_T4_T5_,(.L_x_22529 - _ZN2at6native27unrolled_elementwise_kernelIZZZNS0_23logical_not_kernel_cudaERNS_18TensorIteratorBaseEENKUlvE0_clEvENKUlvE6_clEvEUlN3c107complexIdEEE_St5arrayIPcLm2EELi4E23TrivialOffsetCalculatorILi1EjESE_NS0_6memory15LoadWithoutCastENSF_16StoreWithoutCastEEEviT_T0_T2_T3_T4_T5_)
        .other          _ZN2at6native27unrolled_elementwise_kernelIZZZNS0_23logical_not_kernel_cudaERNS_18TensorIteratorBaseEENKUlvE0_clEvENKUlvE6_clEvEUlN3c107complexIdEEE_St5arrayIPcLm2EELi4E23TrivialOffsetCalculatorILi1EjESE_NS0_6memory15LoadWithoutCastENSF_16StoreWithoutCastEEEviT_T0_T2_T3_T4_T5_,@"STO_CUDA_ENTRY STV_DEFAULT"
_ZN2at6native27unrolled_elementwise_kernelIZZZNS0_23logical_not_kernel_cudaERNS_18TensorIteratorBaseEENKUlvE0_clEvENKUlvE6_clEvEUlN3c107complexIdEEE_St5arrayIPcLm2EELi4E23TrivialOffsetCalculatorILi1EjESE_NS0_6memory15LoadWithoutCastENSF_16StoreWithoutCastEEEviT_T0_T2_T3_T4_T5_:
.text._ZN2at6native27unrolled_elementwise_kernelIZZZNS0_23logical_not_kernel_cudaERNS_18TensorIteratorBaseEENKUlvE0_clEvENKUlvE6_clEvEUlN3c107complexIdEEE_St5arrayIPcLm2EELi4E23TrivialOffsetCalculatorILi1EjESE_NS0_6memory15LoadWithoutCastENSF_16StoreWithoutCastEEEviT_T0_T2_T3_T4_T5_:
        /* <DEDUP_REMOVED lines=8> */
[----:B------:R-:W-:Y:S01]  /*0080*/  @!P5 IMAD R8, R0, 0x200, R5 ;  /* 0x000002000008d824 */ /* 0x000fe200078e0205 */
[----:B------:R-:W-:Y:S01]  /*0090*/  @!P5 IADD3 R5, R5, 0x80, RZ ;  /* 0x000000800505d810 */ /* 0x000fe20007ffe0ff */
[----:B------:R-:W-:-:S04]  /*00a0*/  @!P5 IMAD.MOV.U32 R9, RZ, RZ, 0x10 ;  /* 0x00000010ff09d424 */ /* 0x000fc800078e00ff */
[----:B------:R-:W-:Y:S01]  /*00b0*/  @!P5 IMAD.WIDE.U32 R8, R8, R9, c[0x0][0x170] ;  /* 0x00005c000808d625 */ /* 0x000fe200078e0009 */
[----:B------:R-:W-:-:S05]  /*00c0*/  ISETP.GE.AND P3, PT, R5, R2, PT ;  /* 0x000000020500720c */ /* 0x000fca0003f66270 */
[----:B------:R-:W2:Y:S08]  /*00d0*/  @!P5 LDG.E.128 R8, [R8.64] ;  /* 0x000000040808d981 */ /* 0x000eb0000c1e1d00 */
[----:B------:R-:W-:Y:S01]  /*00e0*/  @!P3 IMAD R12, R0, 0x200, R5 ;  /* 0x00000200000cb824 */ /* 0x000fe200078e0205 */
[----:B------:R-:W-:Y:S01]  /*00f0*/  @!P3 IADD3 R5, R5, 0x80, RZ ;  /* 0x000000800505b810 */ /* 0x000fe20007ffe0ff */
[----:B------:R-:W-:-:S04]  /*0100*/  @!P3 IMAD.MOV.U32 R13, RZ, RZ, 0x10 ;  /* 0x00000010ff0db424 */ /* 0x000fc800078e00ff */
[----:B------:R-:W-:Y:S01]  /*0110*/  @!P3 IMAD.WIDE.U32 R12, R12, R13, c[0x0][0x170] ;  /* 0x00005c000c0cb625 */ /* 0x000fe200078e000d */
[----:B------:R-:W-:-:S05]  /*0120*/  ISETP.GE.AND P1, PT, R5, R2, PT ;  /* 0x000000020500720c */ /* 0x000fca0003f26270 */
[----:B------:R-:W3:Y:S08]  /*0130*/  @!P3 LDG.E.128 R12, [R12.64] ;  /* 0x000000040c0cb981 */ /* 0x000ef0000c1e1d00 */
[----:B------:R-:W-:Y:S02]  /*0140*/  @!P1 IMAD R16, R0, 0x200, R5 ;  /* 0x0000020000109824 */ /* 0x000fe400078e0205 */
[----:B------:R-:W-:-:S04]  /*0150*/  @!P1 IMAD.MOV.U32 R17, RZ, RZ, 0x10 ;  /* 0x00000010ff119424 */ /* 0x000fc800078e00ff */
[----:B------:R-:W-:-:S06]  /*0160*/  @!P1 IMAD.WIDE.U32 R16, R16, R17, c[0x0][0x170] ;  /* 0x00005c0010109625 */ /* 0x000fcc00078e0011 */
[----:B------:R-:W4:Y:S01]  /*0170*/  @!P1 LDG.E.128 R16, [R16.64] ;  /* 0x0000000410109981 */ /* 0x000f22000c1e1d00 */
[----:B------:R-:W-:Y:S02]  /*0180*/  PLOP3.LUT P0, PT, PT, PT, PT, 0x8, 0x0 ;  /* 0x000000000000781c */ /* 0x000fe40003f0e170 */
[----:B------:R-:W-:Y:S02]  /*0190*/  PLOP3.LUT P6, PT, PT, PT, PT, 0x8, 0x0 ;  /* 0x000000000000781c */ /* 0x000fe40003fce170 */
[----:B------:R-:W-:Y:S02]  /*01a0*/  PLOP3.LUT P2, PT, PT, PT, PT, 0x8, 0x0 ;  /* 0x000000000000781c */ /* 0x000fe40003f4e170 */
[----:B------:R-:W-:-:S04]  /*01b0*/  @!P1 IADD3 R5, R5, 0x80, RZ ;  /* 0x0000008005059810 */ /* 0x000fc80007ffe0ff */
[----:B------:R-:W-:-:S13]  /*01c0*/  ISETP.GE.AND P4, PT, R5, R2, PT ;  /* 0x000000020500720c */ /* 0x000fda0003f86270 */
[----:B------:R-:W-:Y:S02]  /*01d0*/  @!P4 IMAD R4, R0, 0x200, R5 ;  /* 0x000002000004c824 */ /* 0x000fe400078e0205 */
[----:B------:R-:W-:-:S04]  /*01e0*/  @!P4 IMAD.MOV.U32 R5, RZ, RZ, 0x10 ;  /* 0x00000010ff05c424 */ /* 0x000fc800078e00ff */
[----:B------:R-:W-:-:S06]  /*01f0*/  @!P4 IMAD.WIDE.U32 R4, R4, R5, c[0x0][0x170] ;  /* 0x00005c000404c625 */ /* 0x000fcc00078e0005 */
[----:B------:R-:W5:Y:S01]  /*0200*/  @!P4 LDG.E.128 R4, [R4.64] ;  /* 0x000000040404c981 */ /* 0x000f62000c1e1d00 */
[----:B------:R-:W-:Y:S01]  /*0210*/  BSSY B0, `(.L_x_18363) ;  /* 0x0000025000007945 */ /* 0x000fe20003800000 */
[----:B--2---:R0:W-:Y:S02]  /*0220*/  @!P5 DSETP.NEU.AND P0, PT, R8, RZ, PT ;  /* 0x000000ff0800d22a */ /* 0x0041e40003f0d000 */
[----:B0-----:R-:W-:Y:S01]  /*0230*/  @!P5 IMAD R8, R0, 0x200, R3 ;  /* 0x000002000008d824 */ /* 0x001fe200078e0203 */
[----:B------:R-:W-:Y:S01]  /*0240*/  IADD3 R9, R3, 0x80, RZ ;  /* 0x0000008003097810 */ /* 0x000fe20007ffe0ff */
[----:B------:R-:W0:-:S04]  /*0250*/  @!P5 DSETP.NEU.AND P6, PT, R10, RZ, PT ;  /* 0x000000ff0a00d22a */ /* 0x000e080003fcd000 */
[----:B------:R-:W-:-:S10]  /*0260*/  @!P5 IMAD.MOV.U32 R3, RZ, RZ, R9 ;  /* 0x000000ffff03d224 */ /* 0x000fd400078e0009 */
[----:B0-----:R-:W-:Y:S02]  /*0270*/  PLOP3.LUT P6, PT, P6, P0, PT, 0x2, 0x0 ;  /* 0x000000000000781c */ /* 0x001fe400037c0072 */
[----:B------:R-:W-:Y:S01]  /*0280*/  PLOP3.LUT P0, PT, PT, PT, PT, 0x8, 0x0 ;  /* 0x000000000000781c */ /* 0x000fe20003f0e170 */
[----:B---3--:R-:W-:Y:S01]  /*0290*/  @!P3 DSETP.NEU.AND P2, PT, R12, RZ, PT ;  /* 0x000000ff0c00b22a */ /* 0x008fe20003f4d000 */
[----:B------:R-:W-:Y:S02]  /*02a0*/  @!P5 SEL R11, RZ, 0x1, !P6 ;  /* 0x00000001ff0bd807 */ /* 0x000fe40007000000 */
[----:B------:R-:W-:-:S03]  /*02b0*/  ISETP.GE.AND P6, PT, R3, R2, PT ;  /* 0x000000020300720c */ /* 0x000fc60003fc6270 */
[----:B------:R-:W0:Y:S01]  /*02c0*/  @!P3 DSETP.NEU.AND P0, PT, R14, RZ, PT ;  /* 0x000000ff0e00b22a */ /* 0x000e220003f0d000 */
[----:B------:R-:W-:-:S07]  /*02d0*/  PLOP3.LUT P3, PT, PT, PT, PT, 0x8, 0x0 ;  /* 0x000000000000781c */ /* 0x000fce0003f6e170 */
[----:B----4-:R-:W-:-:S06]  /*02e0*/  @!P1 DSETP.NEU.AND P3, PT, R16, RZ, PT ;  /* 0x000000ff1000922a */ /* 0x010fcc0003f6d000 */
[----:B0-----:R-:W-:Y:S02]  /*02f0*/  PLOP3.LUT P2, PT, P0, P2, PT, 0x2, 0x0 ;  /* 0x000000000000781c */ /* 0x001fe40000744072 */
[----:B------:R-:W-:Y:S02]  /*0300*/  PLOP3.LUT P0, PT, PT, PT, PT, 0x8, 0x0 ;  /* 0x000000000000781c */ /* 0x000fe40003f0e170 */
[----:B------:R-:W-:-:S05]  /*0310*/  SEL R13, RZ, 0x1, !P2 ;  /* 0x00000001ff0d7807 */ /* 0x000fca0005000000 */
[----:B------:R-:W0:Y:S01]  /*0320*/  @!P1 DSETP.NEU.AND P0, PT, R18, RZ, PT ;  /* 0x000000ff1200922a */ /* 0x000e220003f0d000 */
[----:B------:R-:W-:-:S05]  /*0330*/  @!P5 IADD3 R8, P1, R8, c[0x0][0x168], RZ ;  /* 0x00005a000808da10 */ /* 0x000fca0007f3e0ff */
[----:B------:R-:W-:Y:S01]  /*0340*/  @!P5 IMAD.X R9, RZ, RZ, c[0x0][0x16c], P1 ;  /* 0x00005b00ff09d624 */ /* 0x000fe200008e06ff */
[----:B------:R-:W-:-:S04]  /*0350*/  PLOP3.LUT P1, PT, PT, PT, PT, 0x80, 0x0 ;  /* 0x000000000000781c */ /* 0x000fc80003f2f070 */
[----:B------:R1:W-:Y:S03]  /*0360*/  @!P5 STG.E.U8 [R8.64], R11 ;  /* 0x0000000b0800d986 */ /* 0x0003e6000c101104 */
[----:B0-----:R-:W-:Y:S02]  /*0370*/  PLOP3.LUT P3, PT, P0, P3, PT, 0x2, 0x0 ;  /* 0x000000000000781c */ /* 0x001fe40000766072 */
[----:B------:R-:W-:Y:S02]  /*0380*/  PLOP3.LUT P0, PT, PT, PT, PT, 0x80, 0x0 ;  /* 0x000000000000781c */ /* 0x000fe40003f0f070 */
[----:B------:R-:W-:Y:S01]  /*0390*/  SEL R15, RZ, 0x1, !P3 ;  /* 0x00000001ff0f7807 */ /* 0x000fe20005800000 */
        /* <DEDUP_REMOVED lines=12> */
.L_x_18364:
[----:B------:R-:W-:Y:S05]  /*0460*/  BSYNC B0 ;  /* 0x0000000000007941 */ /* 0x000fea0003800000 */
.L_x_18363:
[----:B------:R-:W-:Y:S01]  /*0470*/  ISETP.GE.AND P2, PT, R3, R2, PT ;  /* 0x000000020300720c */ /* 0x000fe20003f46270 */
[----:B-----5:R2:W3:-:S04]  /*0480*/  @!P4 DSETP.EQ.AND P0, PT, R4, RZ, PT ;  /* 0x000000ff0400c22a */ /* 0x0204c80003f02000 */
[----:B------:R2:W4:-:S08]  /*0490*/  @!P4 DSETP.EQ.AND P1, PT, R6, RZ, PT ;  /* 0x000000ff0600c22a */ /* 0x0005100003f22000 */
[----:B------:R-:W-:Y:S06]  /*04a0*/  @P2 EXIT ;  /* 0x000000000000294d */ /* 0x000fec0003800000 */
[----:B--234-:R-:W-:Y:S01]  /*04b0*/  IMAD R3, R0, 0x200, R3 ;  /* 0x0000020000037824 */ /* 0x01cfe200078e0203 */
[----:B------:R-:W-:-:S04]  /*04c0*/  PLOP3.LUT P0, PT, P1, P0, PT, 0x80, 0x0 ;  /* 0x000000000000781c */ /* 0x000fc80000f01070 */
[----:B------:R-:W-:Y:S02]  /*04d0*/  IADD3 R2, P2, R3, c[0x0][0x168], RZ ;  /* 0x00005a0003027a10 */ /* 0x000fe40007f5e0ff */
[----:B------:R-:W-:-:S03]  /*04e0*/  SEL R5, RZ, 0x1, !P0 ;  /* 0x00000001ff057807 */ /* 0x000fc60004000000 */
[----:B------:R-:W-:-:S05]  /*04f0*/  IMAD.X R3, RZ, RZ, c[0x0][0x16c], P2 ;  /* 0x00005b00ff037624 */ /* 0x000fca00010e06ff */
[----:B------:R-:W-:Y:S01]  /*0500*/  STG.E.U8 [R2.64], R5 ;  /* 0x0000000502007986 */ /* 0x000fe2000c101104 */
[----:B------:R-:W-:Y:S05]  /*0510*/  EXIT ;  /* 0x000000000000794d */ /* 0x000fea0003800000 */
.L_x_18365:
        /* <DEDUP_REMOVED lines=14> */
.L_x_22529:


//--------------------- .text._ZN2at6native29vectorized_elementwise_kernelILi2EZZZNS0_23logical_not_kernel_cudaERNS_18TensorIteratorBaseEENKUlvE0_clEvENKUlvE6_clEvEUlN3c107complexIdEEE_St5arrayIPcLm2EEEEviT0_T1_ --------------------------
	.section	.text._ZN2at6native29vectorized_elementwise_kernelILi2EZZZNS0_23logical_not_kernel_cudaERNS_18TensorIteratorBaseEENKUlvE0_clEvENKUlvE6_clEvEUlN3c107complexIdEEE_St5arrayIPcLm2EEEEviT0_T1_,"ax",@progbits
	.sectioninfo	@"SHI_REGISTERS=36"
	.align	128
        .global         _ZN2at6native29vectorized_elementwise_kernelILi2EZZZNS0_23logical_not_kernel_cudaERNS_18TensorIteratorBaseEENKUlvE0_clEvENKUlvE6_clEvEUlN3c107complexIdEEE_St5arrayIPcLm2EEEEviT0_T1_
        .type           _ZN2at6native29vectorized_elementwise_kernelILi2EZZZNS0_23logical_not_kernel_cudaERNS_18TensorIteratorBaseEENKUlvE0_clEvENKUlvE6_clEvEUlN3c107complexIdEEE_St5arrayIPcLm2EEEEviT0_T1_,@function
        .size           _ZN2at6native29vectorized_elementwise_kernelILi2EZZZNS0_23logical_not_kernel_cudaERNS_18TensorIteratorBaseEENKUlvE0_clEvENKUlvE6_clEvEUlN3c107complexIdEEE_St5arrayIPcLm2EEEEviT0_T1_,(.L_x_22530 - _ZN2at6native29vectorized_elementwise_kernelILi2EZZZNS0_23logical_not_kernel_cudaERNS_18TensorIteratorBaseEENKUlvE0_clEvENKUlvE6_clEvEUlN3c107complexIdEEE_St5arrayIPcLm2EEEEviT0_T1_)
        .other          _ZN2at6native29vectorized_elementwise_kernelILi2EZZZNS0_23logical_not_kernel_cudaERNS_18TensorIteratorBaseEENKUlvE0_clEvENKUlvE6_clEvEUlN3c107complexIdEEE_St5arrayIPcLm2EEEEviT0_T1_,@"STO_CUDA_ENTRY STV_DEFAULT"
_ZN2at6native29vectorized_elementwise_kernelILi2EZZZNS0_23logical_not_kernel_cudaERNS_18TensorIteratorBaseEENKUlvE0_clEvENKUlvE6_clEvEUlN3c107complexIdEEE_St5arrayIPcLm2EEEEviT0_T1_:
.text._ZN2at6native29vectorized_elementwise_kernelILi2EZZZNS0_23logical_not_kernel_cudaERNS_18TensorIteratorBaseEENKUlvE0_clEvENKUlvE6_clEvEUlN3c107complexIdEEE_St5arrayIPcLm2EEEEviT0_T1_:
        /* <DEDUP_REMOVED lines=14> */
[----:B------:R-:W5:Y:S04]  /*00e0*/  LDG.E.128 R16, [R32.64+0x1010] ;  /* 0x0010100420107981 */ /* 0x000f68000c1e1d00 */
[----:B------:R-:W5:Y:S04]  /*00f0*/  LDG.E.128 R20, [R32.64+0x2000] ;  /* 0x0020000420147981 */ /* 0x000f68000c1e1d00 */
[----:B------:R-:W5:Y:S04]  /*0100*/  LDG.E.128 R24, [R32.64+0x2010] ;  /* 0x0020100420187981 */ /* 0x000f68000c1e1d00 */
[----:B------:R-:W5:Y:S01]  /*0110*/  LDG.E.128 R8, [R32.64+0x3010] ;  /* 0x0030100420087981 */ /* 0x000f62000c1e1d00 */
[----:B--2---:R-:W0:-:S06]  /*0120*/  DSETP.NEU.AND P5, PT, R4, RZ, PT ;  /* 0x000000ff0400722a */ /* 0x004e0c0003fad000 */
[----:B0-----:R0:W1:Y:S02]  /*0130*/  DSETP.EQ.AND P5, PT, R6, RZ, !P5 ;  /* 0x000000ff0600722a */ /* 0x0010640006fa2000 */
[----:B0-----:R-:W2:Y:S02]  /*0140*/  LDG.E.128 R4, [R32.64+0x3000] ;  /* 0x0030000420047981 */ /* 0x001ea4000c1e1d00 */
[----:B---3--:R0:W-:Y:S02]  /*0150*/  DSETP.NEU.AND P4, PT, R12, RZ, PT ;  /* 0x000000ff0c00722a */ /* 0x0081e40003f8d000 */
[----:B0-----:R-:W-:Y:S02]  /*0160*/  IADD3 R12, P6, R0, c[0x0][0x168], RZ ;  /* 0x00005a00000c7a10 */ /* 0x001fe40007fde0ff */
[----:B-1----:R-:W-:Y:S01]  /*0170*/  SEL R0, RZ, 0x1, !P5 ;  /* 0x00000001ff007807 */ /* 0x002fe20006800000 */
[----:B----4-:R-:W0:Y:S02]  /*0180*/  DSETP.NEU.AND P0, PT, R28, RZ, PT ;  /* 0x000000ff1c00722a */ /* 0x010e240003f0d000 */
[----:B------:R-:W-:-:S02]  /*0190*/  IMAD.X R13, RZ, RZ, c[0x0][0x16c], P6 ;  /* 0x00005b00ff0d7624 */ /* 0x000fc400030e06ff */
[----:B-----5:R-:W1:-:S04]  /*01a0*/  DSETP.NEU.AND P3, PT, R16, RZ, PT ;  /* 0x000000ff1000722a */ /* 0x020e480003f6d000 */
[----:B------:R-:W3:-:S04]  /*01b0*/  DSETP.NEU.AND P2, PT, R20, RZ, PT ;  /* 0x000000ff1400722a */ /* 0x000ec80003f4d000 */
[----:B------:R-:W4:-:S04]  /*01c0*/  DSETP.NEU.AND P1, PT, R24, RZ, PT ;  /* 0x000000ff1800722a */ /* 0x000f080003f2d000 */
[----:B------:R-:W5:-:S04]  /*01d0*/  DSETP.NEU.AND P6, PT, R8, RZ, PT ;  /* 0x000000ff0800722a */ /* 0x000f480003fcd000 */
[----:B0-----:R-:W-:-:S04]  /*01e0*/  DSETP.EQ.AND P0, PT, R30, RZ, !P0 ;  /* 0x000000ff1e00722a */ /* 0x001fc80004702000 */
[----:B------:R-:W-:-:S04]  /*01f0*/  DSETP.EQ.AND P4, PT, R14, RZ, !P4 ;  /* 0x000000ff0e00722a */ /* 0x000fc80006782000 */
[----:B-1----:R-:W-:-:S04]  /*0200*/  DSETP.EQ.AND P3, PT, R18, RZ, !P3 ;  /* 0x000000ff1200722a */ /* 0x002fc80005f62000 */
[----:B---3--:R-:W-:-:S04]  /*0210*/  DSETP.EQ.AND P2, PT, R22, RZ, !P2 ;  /* 0x000000ff1600722a */ /* 0x008fc80005742000 */
[----:B----4-:R-:W0:-:S04]  /*0220*/  DSETP.EQ.AND P1, PT, R26, RZ, !P1 ;  /* 0x000000ff1a00722a */ /* 0x010e080004f22000 */
[----:B-----5:R-:W1:Y:S02]  /*0230*/  DSETP.EQ.AND P6, PT, R10, RZ, !P6 ;  /* 0x000000ff0a00722a */ /* 0x020e6400077c2000 */
[----:B0-----:R-:W-:-:S04]  /*0240*/  SEL R9, RZ, 0x1, !P1 ;  /* 0x00000001ff097807 */ /* 0x001fc80004800000 */
[----:B-1----:R-:W-:Y:S01]  /*0250*/  SEL R11, RZ, 0x1, !P6 ;  /* 0x00000001ff0b7807 */ /* 0x002fe20007000000 */
[----:B------:R-:W-:Y:S01]  /*0260*/  IMAD.WIDE R2, R2, 0x2, R12 ;  /* 0x0000000202027825 */ /* 0x000fe200078e020c */
[----:B--2---:R-:W0:-:S06]  /*0270*/  DSETP.NEU.AND P5, PT, R4, RZ, PT ;  /* 0x000000ff0400722a */ /* 0x004e0c0003fad000 */
[----:B0-----:R0:W1:Y:S01]  /*0280*/  DSETP.EQ.AND P5, PT, R6, RZ, !P5 ;  /* 0x000000ff0600722a */ /* 0x0010620006fa2000 */
[----:B------:R-:W-:Y:S02]  /*0290*/  SEL R5, RZ, 0x1, !P0 ;  /* 0x00000001ff057807 */ /* 0x000fe40004000000 */
[----:B------:R-:W-:Y:S02]  /*02a0*/  SEL R4, RZ, 0x1, !P4 ;  /* 0x00000001ff047807 */ /* 0x000fe40006000000 */
[----:B0-----:R-:W-:Y:S02]  /*02b0*/  SEL R7, RZ, 0x1, !P3 ;  /* 0x00000001ff077807 */ /* 0x001fe40005800000 */
[----:B------:R-:W-:Y:S02]  /*02c0*/  SEL R6, RZ, 0x1, !P2 ;  /* 0x00000001ff067807 */ /* 0x000fe40005000000 */
[----:B-1----:R-:W-:Y:S02]  /*02d0*/  SEL R8, RZ, 0x1, !P5 ;  /* 0x00000001ff087807 */ /* 0x002fe40006800000 */
[----:B------:R-:W-:-:S02]  /*02e0*/  PRMT R5, R5, 0x7604, R0 ;  /* 0x0000760405057816 */ /* 0x000fc40000000000 */
[----:B------:R-:W-:Y:S02]  /*02f0*/  PRMT R7, R7, 0x7604, R4 ;  /* 0x0000760407077816 */ /* 0x000fe40000000004 */
[----:B------:R-:W-:Y:S02]  /*0300*/  PRMT R9, R9, 0x7604, R6 ;  /* 0x0000760409097816 */ /* 0x000fe40000000006 */
[----:B------:R-:W-:Y:S01]  /*0310*/  PRMT R11, R11, 0x7604, R8 ;  /* 0x000076040b0b7816 */ /* 0x000fe20000000008 */
[----:B------:R-:W-:Y:S04]  /*0320*/  STG.E.U16 [R2.64], R5 ;  /* 0x0000000502007986 */ /* 0x000fe8000c101504 */
[----:B------:R-:W-:Y:S04]  /*0330*/  STG.E.U16 [R2.64+0x100], R7 ;  /* 0x0001000702007986 */ /* 0x000fe8000c101504 */
[----:B------:R-:W-:Y:S04]  /*0340*/  STG.E.U16 [R2.64+0x200], R9 ;  /* 0x0002000902007986 */ /* 0x000fe8000c101504 */
[----:B------:R-:W-:Y:S01]  /*0350*/  STG.E.U16 [R2.64+0x300], R11 ;  /* 0x0003000b02007986 */ /* 0x000fe2000c101504 */
[----:B------:R-:W-:Y:S05]  /*0360*/  EXIT ;  /* 0x000000000000794d */ /* 0x000fea0003800000 */
.L_x_18366:
[----:B------:R-:W0:Y:S02]  /*0370*/  S2R R21, SR_TID.X ;  /* 0x0000000000157919 */ /* 0x000e240000002100 */
[----:B0-----:R-:W-:Y:S01]  /*0380*/  ISETP.GE.AND P3, PT, R21, R2, PT ;  /* 0x000000021500720c */ /* 0x001fe20003f66270 */
[----:B------:R-:W-:-:S12]  /*0390*/  IMAD.MOV.U32 R9, RZ, RZ, R21 ;  /* 0x000000ffff097224 */ /* 0x000fd800078e0015 */
        /* <DEDUP_REMOVED lines=12> */
[----:B------:R-:W-:Y:S02]  /*0460*/  @!P0 IMAD.IADD R10, R0, 0x1, R9 ;  /* 0x00000001000a8824 */ /* 0x000fe400078e0209 */
[----:B------:R-:W-:-:S04]  /*0470*/  @!P0 IMAD.MOV.U32 R11, RZ, RZ, 0x10 ;  /* 0x00000010ff0b8424 */ /* 0x000fc800078e00ff */
[----:B------:R-:W-:-:S05]  /*0480*/  @!P0 IMAD.WIDE.U32 R10, R10, R11, c[0x0][0x170] ;  /* 0x00005c000a0a8625 */ /* 0x000fca00078e000b */
[----:B------:R-:W2:Y:S01]  /*0490*/  @!P0 LDG.E.128 R4, [R10.64] ;  /* 0x000000040a048981 */ /* 0x000ea2000c1e1d00 */
[----:B------:R-:W-:Y:S02]  /*04a0*/  PLOP3.LUT P6, PT, PT, PT, PT, 0x8, 0x0 ;  /* 0x000000000000781c */ /* 0x000fe40003fce170 */
[----:B------:R-:W-:Y:S02]  /*04b0*/  PLOP3.LUT P1, PT, PT, PT, PT, 0x8, 0x0 ;  /* 0x000000000000781c */ /* 0x000fe40003f2e170 */
[----:B------:R-:W-:-:S03]  /*04c0*/  @!P0 IADD3 R9, R9, 0x80, RZ ;  /* 0x0000008009098810 */ /* 0x000fc60007ffe0ff */
[----:B--2---:R-:W0:-:S04]  /*04d0*/  @!P0 DSETP.NEU.AND P6, PT, R4, RZ, PT ;  /* 0x000000ff0400822a */ /* 0x004e080003fcd000 */
[----:B------:R-:W1:Y:S01]  /*04e0*/  @!P0 DSETP.NEU.AND P1, PT, R6, RZ, PT ;  /* 0x000000ff0600822a */ /* 0x000e620003f2d000 */
[----:B------:R-:W-:-:S09]  /*04f0*/  ISETP.GE.AND P0, PT, R9, R2, PT ;  /* 0x000000020900720c */ /* 0x000fd20003f06270 */
[----:B0-----:R-:W-:-:S04]  /*0500*/  P2R R14, PR, RZ, 0x40 ;  /* 0x00000040ff0e7803 */ /* 0x001fc80000000000 */
[----:B------:R-:W-:Y:S01]  /*0510*/  @!P0 IMAD.IADD R18, R0, 0x1, R9 ;  /* 0x0000000100128824 */ /* 0x000fe200078e0209 */
[----:B-1----:R-:W-:Y:S01]  /*0520*/  P2R R3, PR, RZ, 0x2 ;  /* 0x00000002ff037803 */ /* 0x002fe20000000000 */
[----:B------:R-:W-:-:S04]  /*0530*/  @!P0 IMAD.MOV.U32 R19, RZ, RZ, 0x10 ;  /* 0x00000010ff138424 */ /* 0x000fc800078e00ff */
[----:B------:R-:W-:-:S05]  /*0540*/  @!P0 IMAD.WIDE.U32 R18, R18, R19, c[0x0][0x170] ;  /* 0x00005c0012128625 */ /* 0x000fca00078e0013 */
[----:B------:R-:W2:Y:S01]  /*0550*/  @!P0 LDG.E.128 R4, [R18.64] ;  /* 0x0000000412048981 */ /* 0x000ea2000c1e1d00 */
[----:B------:R-:W-:Y:S02]  /*0560*/  PLOP3.LUT P1, PT, PT, PT, PT, 0x8, 0x0 ;  /* 0x000000000000781c */ /* 0x000fe40003f2e170 */
[----:B------:R-:W-:-:S05]  /*0570*/  @!P0 IADD3 R9, R9, 0x80, RZ ;  /* 0x0000008009098810 */ /* 0x000fca0007ffe0ff */
[----:B--2---:R-:W0:-:S14]  /*0580*/  @!P0 DSETP.NEU.AND P1, PT, R4, RZ, PT ;  /* 0x000000ff0400822a */ /* 0x004e1c0003f2d000 */
[----:B0-----:R-:W-:Y:S02]  /*0590*/  P2R R15, PR, RZ, 0x2 ;  /* 0x00000002ff0f7803 */ /* 0x001fe40000000000 */
[----:B------:R-:W-:-:S07]  /*05a0*/  PLOP3.LUT P1, PT, PT, PT, PT, 0x8, 0x0 ;  /* 0x000000000000781c */ /* 0x000fce0003f2e170 */
[----:B------:R-:W0:Y:S01]  /*05b0*/  @!P0 DSETP.NEU.AND P1, PT, R6, RZ, PT ;  /* 0x000000ff0600822a */ /* 0x000e220003f2d000 */
[----:B------:R-:W-:-:S13]  /*05c0*/  ISETP.GE.AND P0, PT, R9, R2, PT ;  /* 0x000000020900720c */ /* 0x000fda0003f06270 */
[----:B------:R-:W-:Y:S01]  /*05d0*/  @!P0 IMAD.IADD R22, R0, 0x1, R9 ;  /* 0x0000000100168824 */ /* 0x000fe200078e0209 */
[----:B0-----:R-:W-:Y:S01]  /*05e0*/  P2R R13, PR, RZ, 0x2 ;  /* 0x00000002ff0d7803 */ /* 0x001fe20000000000 */
[----:B------:R-:W-:-:S04]  /*05f0*/  @!P0 IMAD.MOV.U32 R23, RZ, RZ, 0x10 ;  /* 0x00000010ff178424 */ /* 0x000fc800078e00ff */
[----:B------:R-:W-:-:S05]  /*0600*/  @!P0 IMAD.WIDE.U32 R22, R22, R23, c[0x0][0x170] ;  /* 0x00005c0016168625 */ /* 0x000fca00078e0017 */
[----:B------:R-:W2:Y:S01]  /*0610*/  @!P0 LDG.E.128 R4, [R22.64] ;  /* 0x0000000416048981 */ /* 0x000ea2000c1e1d00 */
[----:B------:R-:W-:Y:S02]  /*0620*/  PLOP3.LUT P1, PT, PT, PT, PT, 0x8, 0x0 ;  /* 0x000000000000781c */ /* 0x000fe40003f2e170 */
[----:B------:R-:W-:-:S04]  /*0630*/  @!P0 IADD3 R9, R9, 0x80, RZ ;  /* 0x0000008009098810 */ /* 0x000fc80007ffe0ff */
[----:B------:R-:W-:-:S13]  /*0640*/  ISETP.GE.AND P6, PT, R9, R2, PT ;  /* 0x000000020900720c */ /* 0x000fda0003fc6270 */
[----:B------:R-:W-:Y:S02]  /*0650*/  @!P6 IMAD.IADD R10, R0, 0x1, R9 ;  /* 0x00000001000ae824 */ /* 0x000fe400078e0209 */
[----:B------:R-:W-:-:S04]  /*0660*/  @!P6 IMAD.MOV.U32 R11, RZ, RZ, 0x10 ;  /* 0x00000010ff0be424 */ /* 0x000fc800078e00ff */
[----:B------:R-:W-:Y:S01]  /*0670*/  @!P6 IMAD.WIDE.U32 R10, R10, R11, c[0x0][0x170] ;  /* 0x00005c000a0ae625 */ /* 0x000fe200078e000b */
[----:B--2---:R-:W0:-:S14]  /*0680*/  @!P0 DSETP.NEU.AND P1, PT, R4, RZ, PT ;  /* 0x000000ff0400822a */ /* 0x004e1c0003f2d000 */
[----:B0-----:R-:W-:Y:S02]  /*0690*/  P2R R17, PR, RZ, 0x2 ;  /* 0x00000002ff117803 */ /* 0x001fe40000000000 */
[----:B------:R-:W-:-:S07]  /*06a0*/  PLOP3.LUT P1, PT, PT, PT, PT, 0x8, 0x0 ;  /* 0x000000000000781c */ /* 0x000fce0003f2e170 */
[----:B------:R0:W1:Y:S02]  /*06b0*/  @!P0 DSETP.NEU.AND P1, PT, R6, RZ, PT ;  /* 0x000000ff0600822a */ /* 0x0000640003f2d000 */
[----:B0-----:R0:W2:Y:S01]  /*06c0*/  @!P6 LDG.E.128 R4, [R10.64] ;  /* 0x000000040a04e981 */ /* 0x0010a2000c1e1d00 */
[----:B------:R-:W-:Y:S01]  /*06d0*/  PLOP3.LUT P0, PT, PT, PT, PT, 0x80, 0x0 ;  /* 0x000000000000781c */ /* 0x000fe20003f0f070 */
[----:B------:R-:W-:Y:S02]  /*06e0*/  @!P2 IMAD.MOV.U32 R19, RZ, RZ, 0x10 ;  /* 0x00000010ff13a424 */ /* 0x000fe400078e00ff */
[----:B------:R-:W-:-:S08]  /*06f0*/  @!P4 IMAD.MOV.U32 R27, RZ, RZ, 0x10 ;  /* 0x00000010ff1bc424 */ /* 0x000fd000078e00ff */
[----:B-1----:R-:W-:Y:S02]  /*0700*/  P2R R9, PR, RZ, 0x2 ;  /* 0x00000002ff097803 */ /* 0x002fe40000000000 */
[----:B------:R-:W-:Y:S01]  /*0710*/  PLOP3.LUT P1, PT, PT, PT, PT, 0x80, 0x0 ;  /* 0x000000000000781c */ /* 0x000fe20003f2f070 */
[----:B------:R-:W-:Y:S01]  /*0720*/  @!P2 IMAD.WIDE.U32 R18, R8, R19, c[0x0][0x170] ;  /* 0x00005c000812a625 */ /* 0x000fe200078e0013 */
[----:B0-----:R-:W-:-:S03]  /*0730*/  CS2R R10, SRZ ;  /* 0x00000000000a7805 */ /* 0x001fc6000001ff00 */
[----:B------:R-:W-:-:S04]  /*0740*/  @!P4 IMAD.WIDE.U32 R26, R12, R27, c[0x0][0x170] ;  /* 0x00005c000c1ac625 */ /* 0x000fc800078e001b */
[----:B------:R-:W-:-:S04]  /*0750*/  @!P5 IMAD.MOV.U32 R29, RZ, RZ, 0x10 ;  /* 0x00000010ff1dd424 */ /* 0x000fc800078e00ff */
[----:B------:R-:W-:-:S04]  /*0760*/  @!P5 IMAD.WIDE.U32 R28, R16, R29, c[0x0][0x170] ;  /* 0x00005c00101cd625 */ /* 0x000fc800078e001d */
[----:B------:R-:W-:Y:S01]  /*0770*/  @!P3 IMAD.MOV.U32 R31, RZ, RZ, 0x10 ;  /* 0x00000010ff1fb424 */ /* 0x000fe200078e00ff */
[----:B--2---:R-:W0:-:S04]  /*0780*/  @!P6 DSETP.EQ.AND P0, PT, R4, RZ, PT ;  /* 0x000000ff0400e22a */ /* 0x004e080003f02000 */
[----:B------:R1:W-:Y:S01]  /*0790*/  @!P6 DSETP.EQ.AND P1, PT, R6, RZ, PT ;  /* 0x000000ff0600e22a */ /* 0x0003e20003f22000 */
[----:B------:R-:W-:Y:S02]  /*07a0*/  ISETP.NE.AND P6, PT, R9, RZ, PT ;  /* 0x000000ff0900720c */ /* 0x000fe40003fc5270 */
[----:B------:R-:W-:-:S07]  /*07b0*/  CS2R R8, SRZ ;  /* 0x0000000000087805 */ /* 0x000fce000001ff00 */
[----:B0-----:R-:W-:Y:S01]  /*07c0*/  P2R R22, PR, RZ, 0x1 ;  /* 0x00000001ff167803 */ /* 0x001fe20000000000 */
[----:B------:R0:W2:Y:S01]  /*07d0*/  @!P4 LDG.E.128 R8, [R26.64] ;  /* 0x000000041a08c981 */ /* 0x0000a2000c1e1d00 */
[----:B------:R-:W-:Y:S02]  /*07e0*/  ISETP.NE.AND P0, PT, R15, RZ, PT ;  /* 0x000000ff0f00720c */ /* 0x000fe40003f05270 */
[----:B------:R-:W-:Y:S02]  /*07f0*/  ISETP.NE.AND P4, PT, R13, RZ, PT ;  /* 0x000000ff0d00720c */ /* 0x000fe40003f85270 */
[----:B------:R-:W-:Y:S01]  /*0800*/  P2R R23, PR, RZ, 0x1 ;  /* 0x00000001ff177803 */ /* 0x000fe20000000000 */
[----:B------:R-:W-:Y:S01]  /*0810*/  CS2R R12, SRZ ;  /* 0x00000000000c7805 */ /* 0x000fe2000001ff00 */
[----:B------:R-:W-:Y:S01]  /*0820*/  ISETP.NE.AND P0, PT, R14, RZ, PT ;  /* 0x000000ff0e00720c */ /* 0x000fe20003f05270 */
[----:B-1----:R-:W-:Y:S01]  /*0830*/  CS2R R6, SRZ ;  /* 0x0000000000067805 */ /* 0x002fe2000001ff00 */
[----:B------:R-:W-:Y:S01]  /*0840*/  CS2R R14, SRZ ;  /* 0x00000000000e7805 */ /* 0x000fe2000001ff00 */
[----:B------:R-:W-:Y:S01]  /*0850*/  CS2R R4, SRZ ;  /* 0x0000000000047805 */ /* 0x000fe2000001ff00 */
[----:B0-----:R-:W-:-:S04]  /*0860*/  @!P3 IMAD.WIDE.U32 R26, R20, R31, c[0x0][0x170] ;  /* 0x00005c00141ab625 */ /* 0x001fc800078e001f */
[----:B------:R-:W3:Y:S01]  /*0870*/  @!P5 LDG.E.128 R12, [R28.64] ;  /* 0x000000041c0cd981 */ /* 0x000ee2000c1e1d00 */
[----:B------:R-:W-:Y:S02]  /*0880*/  ISETP.NE.AND P5, PT, R17, RZ, PT ;  /* 0x000000ff1100720c */ /* 0x000fe40003fa5270 */
[----:B------:R-:W-:Y:S01]  /*0890*/  CS2R R16, SRZ ;  /* 0x0000000000107805 */ /* 0x000fe2000001ff00 */
[----:B------:R0:W4:Y:S02]  /*08a0*/  @!P2 LDG.E.128 R4, [R18.64] ;  /* 0x000000041204a981 */ /* 0x000124000c1e1d00 */
[----:B0-----:R-:W-:-:S06]  /*08b0*/  CS2R R18, SRZ ;  /* 0x0000000000127805 */ /* 0x001fcc000001ff00 */
[----:B------:R-:W5:Y:S01]  /*08c0*/  @!P3 LDG.E.128 R16, [R26.64] ;  /* 0x000000041a10b981 */ /* 0x000f62000c1e1d00 */
[----:B------:R-:W-:-:S05]  /*08d0*/  @!P3 IMAD.IADD R24, R0, 0x1, R21 ;  /* 0x000000010018b824 */ /* 0x000fca00078e0215 */
[----:B------:R-:W-:-:S05]  /*08e0*/  @!P3 IADD3 R24, P2, R24, c[0x0][0x168], RZ ;  /* 0x00005a001818ba10 */ /* 0x000fca0007f5e0ff */
[----:B------:R-:W-:Y:S01]  /*08f0*/  @!P3 IMAD.X R25, RZ, RZ, c[0x0][0x16c], P2 ;  /* 0x00005b00ff19b624 */ /* 0x000fe200010e06ff */
[----:B------:R-:W-:Y:S01]  /*0900*/  PLOP3.LUT P5, PT, P6, P5, PT, 0x2, 0x0 ;  /* 0x000000000000781c */ /* 0x000fe200037aa072 */
[----:B------:R-:W-:Y:S01]  /*0910*/  BSSY B0, `(.L_x_18367) ;  /* 0x0000045000007945 */ /* 0x000fe20003800000 */
[----:B------:R-:W-:Y:S01]  /*0920*/  BSSY B1, `(.L_x_18368) ;  /* 0x000003d000017945 */ /* 0x000fe20003800000 */
[----:B-----5:R-:W0:-:S06]  /*0930*/  DSETP.NEU.AND P2, PT, R16, RZ, PT ;  /* 0x000000ff1000722a */ /* 0x020e0c0003f4d000 */
[----:B0-----:R-:W0:-:S06]  /*0940*/  DSETP.EQ.AND P2, PT, R18, RZ, !P2 ;  /* 0x000000ff1200722a */ /* 0x001e0c0005742000 */
[----:B0-----:R-:W-:Y:S01]  /*0950*/  @!P3 SEL R17, RZ, 0x1, !P2 ;  /* 0x00000001ff11b807 */ /* 0x001fe20005000000 */
[----:B----4-:R-:W0:-:S06]  /*0960*/  DSETP.NEU.AND P2, PT, R4, RZ, PT ;  /* 0x000000ff0400722a */ /* 0x010e0c0003f4d000 */
[----:B0-----:R-:W0:-:S06]  /*0970*/  DSETP.EQ.AND P2, PT, R6, RZ, !P2 ;  /* 0x000000ff0600722a */ /* 0x001e0c0005742000 */
[----:B0-----:R-:W-:Y:S01]  /*0980*/  SEL R7, RZ, 0x1, !P2 ;  /* 0x00000001ff077807 */ /* 0x001fe20005000000 */
[----:B--2---:R-:W0:-:S06]  /*0990*/  DSETP.NEU.AND P2, PT, R8, RZ, PT ;  /* 0x000000ff0800722a */ /* 0x004e0c0003f4d000 */
[----:B0-----:R-:W0:-:S06]  /*09a0*/  DSETP.EQ.AND P2, PT, R10, RZ, !P2 ;  /* 0x000000ff0a00722a */ /* 0x001e0c0005742000 */
[----:B0-----:R-:W-:Y:S02]  /*09b0*/  SEL R9, RZ, 0x1, !P2 ;  /* 0x00000001ff097807 */ /* 0x001fe40005000000 */
[----:B------:R-:W-:Y:S02]  /*09c0*/  ISETP.NE.AND P2, PT, R3, RZ, PT ;  /* 0x000000ff0300720c */ /* 0x000fe40003f45270 */
[----:B------:R-:W-:Y:S02]  /*09d0*/  IADD3 R3, R21, 0x80, RZ ;  /* 0x0000008015037810 */ /* 0x000fe40007ffe0ff */
[----:B------:R-:W-:Y:S02]  /*09e0*/  PLOP3.LUT P2, PT, P2, P0, PT, 0x2, 0x0 ;  /* 0x000000000000781c */ /* 0x000fe40001740072 */
[----:B------:R-:W-:Y:S01]  /*09f0*/  ISETP.NE.AND P0, PT, R23, RZ, PT ;  /* 0x000000ff1700720c */ /* 0x000fe20003f05270 */
[----:B------:R-:W-:-:S03]  /*0a00*/  @!P3 IMAD.MOV.U32 R21, RZ, RZ, R3 ;  /* 0x000000ffff15b224 */ /* 0x000fc600078e0003 */
[----:B------:R-:W-:Y:S02]  /*0a10*/  PLOP3.LUT P4, PT, P4, P0, PT, 0x2, 0x0 ;  /* 0x000000000000781c */ /* 0x000fe40002780072 */
[----:B------:R-:W-:-:S04]  /*0a20*/  ISETP.NE.AND P0, PT, R22, RZ, PT ;  /* 0x000000ff1600720c */ /* 0x000fc80003f05270 */
[----:B------:R-:W-:Y:S02]  /*0a30*/  PLOP3.LUT P0, PT, P1, P0, PT, 0x80, 0x0 ;  /* 0x000000000000781c */ /* 0x000fe40000f01070 */
[----:B------:R-:W-:Y:S01]  /*0a40*/  ISETP.GE.AND P1, PT, R21, R2, PT ;  /* 0x000000021500720c */ /* 0x000fe20003f26270 */
[----:B---3--:R-:W0:Y:S01]  /*0a50*/  DSETP.NEU.AND P6, PT, R12, RZ, PT ;  /* 0x000000ff0c00722a */ /* 0x008e220003fcd000 */
[----:B------:R1:W-:Y:S05]  /*0a60*/  @!P3 STG.E.U8 [R24.64], R17 ;  /* 0x000000111800b986 */ /* 0x0003ea000c101104 */
[----:B0-----:R0:W2:Y:S01]  /*0a70*/  DSETP.EQ.AND P3, PT, R14, RZ, !P6 ;  /* 0x000000ff0e00722a */ /* 0x0010a20007762000 */
[----:B------:R-:W-:-:S02]  /*0a80*/  SEL R11, RZ, 0x1, !P2 ;  /* 0x00000001ff0b7807 */ /* 0x000fc40005000000 */
[----:B------:R-:W-:Y:S02]  /*0a90*/  SEL R13, RZ, 0x1, !P4 ;  /* 0x00000001ff0d7807 */ /* 0x000fe40006000000 */
[----:B0-----:R-:W-:Y:S02]  /*0aa0*/  SEL R15, RZ, 0x1, !P5 ;  /* 0x00000001ff0f7807 */ /* 0x001fe40006800000 */
[----:B--2---:R-:W-:Y:S01]  /*0ab0*/  SEL R3, RZ, 0x1, !P3 ;  /* 0x00000001ff037807 */ /* 0x004fe20005800000 */
[----:B------:R-:W-:Y:S05]  /*0ac0*/  @P1 BRA `(.L_x_18369) ;  /* 0x000000c000001947 */ /* 0x000fea0003800000 */
[----:B-1----:R-:W-:Y:S01]  /*0ad0*/  IMAD.IADD R4, R0, 0x1, R21 ;  /* 0x0000000100047824 */ /* 0x002fe200078e0215 */
        /* <DEDUP_REMOVED lines=11> */
.L_x_18369:
[----:B-1----:R-:W-:-:S13]  /*0b90*/  ISETP.GE.AND P1, PT, R21, R2, PT ;  /* 0x000000021500720c */ /* 0x002fda0003f26270 */
[----:B------:R-:W-:Y:S05]  /*0ba0*/  @P1 BRA `(.L_x_18371) ;  /* 0x000000c000001947 */ /* 0x000fea0003800000 */
[----:B0-----:R-:W-:Y:S01]  /*0bb0*/  IMAD.IADD R4, R0, 0x1, R21 ;  /* 0x0000000100047824 */ /* 0x001fe200078e0215 */
[----:B------:R-:W-:-:S04]  /*0bc0*/  IADD3 R21, R21, 0x80, RZ ;  /* 0x0000008015157810 */ /* 0x000fc80007ffe0ff */
[----:B------:R-:W-:-:S05]  /*0bd0*/  IADD3 R4, P1, R4, c[0x0][0x168], RZ ;  /* 0x00005a0004047a10 */ /* 0x000fca0007f3e0ff */
[----:B------:R-:W-:-:S05]  /*0be0*/  IMAD.X R5, RZ, RZ, c[0x0][0x16c], P1 ;  /* 0x00005b00ff057624 */ /* 0x000fca00008e06ff */
[----:B------:R0:W-:Y:S03]  /*0bf0*/  STG.E.U8 [R4.64], R3 ;  /* 0x0000000304007986 */ /* 0x0001e6000c101104 */
.L_x_18370:
[----:B------:R-:W-:-:S13]  /*0c00*/  ISETP.GE.AND P1, PT, R21, R2, PT ;  /* 0x000000021500720c */ /* 0x000fda0003f26270 */
[----:B------:R-:W-:Y:S05]  /*0c10*/  @P1 BRA `(.L_x_18372) ;  /* 0x000000d000001947 */ /* 0x000fea0003800000 */
[----:B0-----:R-:W-:Y:S01]  /*0c20*/  IMAD.IADD R4, R0, 0x1, R21 ;  /* 0x0000000100047824 */ /* 0x001fe200078e0215 */
[----:B------:R-:W-:-:S04]  /*0c30*/  IADD3 R21, R21, 0x80, RZ ;  /* 0x0000008015157810 */ /* 0x000fc80007ffe0ff */
[----:B------:R-:W-:-:S05]  /*0c40*/  IADD3 R4, P1, R4, c[0x0][0x168], RZ ;  /* 0x00005a0004047a10 */ /* 0x000fca0007f3e0ff */
[----:B------:R-:W-:-:S05]  /*0c50*/  IMAD.X R5, RZ, RZ, c[0x0][0x16c], P1 ;  /* 0x00005b00ff057624 */ /* 0x000fca00008e06ff */
[----:B------:R0:W-:Y:S03]  /*0c60*/  STG.E.U8 [R4.64], R11 ;  /* 0x0000000b04007986 */ /* 0x0001e6000c101104 */
.L_x_18371:
        /* <DEDUP_REMOVED lines=8> */
.L_x_18372:
[----:B------:R-:W-:Y:S05]  /*0cf0*/  BSYNC B1 ;  /* 0x0000000000017941 */ /* 0x000fea0003800000 */
.L_x_18368:
[----:B------:R-:W-:-:S13]  /*0d00*/  ISETP.GE.AND P1, PT, R21, R2, PT ;  /* 0x000000021500720c */ /* 0x000fda0003f26270 */
[----:B0-----:R-:W-:Y:S01]  /*0d10*/  @!P1 IMAD.IADD R4, R0, 0x1, R21 ;  /* 0x0000000100049824 */ /* 0x001fe200078e0215 */
[----:B------:R-:W-:-:S04]  /*0d20*/  @!P1 IADD3 R21, R21, 0x80, RZ ;  /* 0x0000008015159810 */ /* 0x000fc80007ffe0ff */
[----:B------:R-:W-:-:S05]  /*0d30*/  @!P1 IADD3 R4, P2, R4, c[0x0][0x168], RZ ;  /* 0x00005a0004049a10 */ /* 0x000fca0007f5e0ff */
[----:B------:R-:W-:-:S05]  /*0d40*/  @!P1 IMAD.X R5, RZ, RZ, c[0x0][0x16c], P2 ;  /* 0x00005b00ff059624 */ /* 0x000fca00010e06ff */
[----:B------:R0:W-:Y:S03]  /*0d50*/  @!P1 STG.E.U8 [R4.64], R15 ;  /* 0x0000000f04009986 */ /* 0x0001e6000c101104 */
.L_x_18373:
[----:B------:R-:W-:Y:S05]  /*0d60*/  BSYNC B0 ;  /* 0x0000000000007941 */ /* 0x000fea0003800000 */
.L_x_18367:
[----:B------:R-:W-:Y:S01]  /*0d70*/  WARPSYNC 0xffffffff ;  /* 0xffffffff00007948 */ /* 0x000fe20003800000 */
[----:B------:R-:W-:-:S13]  /*0d80*/  ISETP.GE.AND P1, PT, R21, R2, PT ;  /* 0x000000021500720c */ /* 0x000fda0003f26270 */
[----:B------:R-:W-:Y:S05]  /*0d90*/  @P1 EXIT ;  /* 0x000000000000194d */ /* 0x000fea0003800000 */
[----:B------:R-:W-:Y:S01]  /*0da0*/  IMAD.IADD R0, R0, 0x1, R21 ;  /* 0x0000000100007824 */ /* 0x000fe200078e0215 */
[----:B0-----:R-:W-:-:S04]  /*0db0*/  SEL R5, RZ, 0x1, !P0 ;  /* 0x00000001ff057807 */ /* 0x001fc80004000000 */
[----:B------:R-:W-:-:S05]  /*0dc0*/  IADD3 R2, P1, R0, c[0x0][0x168], RZ ;  /* 0x00005a0000027a10 */ /* 0x000fca0007f3e0ff */
[----:B------:R-:W-:-:S05]  /*0dd0*/  IMAD.X R3, RZ, RZ, c[0x0][0x16c], P1 ;  /* 0x00005b00ff037624 */ /* 0x000fca00008e06ff */
[----:B------:R-:W-:Y:S01]  /*0de0*/  STG.E.U8 [R2.64], R5 ;  /* 0x0000000502007986 */ /* 0x000fe2000c101104 */
[----:B------:R-:W-:Y:S05]  /*0df0*/  EXIT ;  /* 0x000000000000794d */ /* 0x000fea0003800000 */
.L_x_18374:
        /* <DEDUP_REMOVED lines=16> */
.L_x_22530:


//--------------------- .text._ZN2at6native29vectorized_elementwise_kernelILi4EZZZNS0_23logical_not_kernel_cudaERNS_18TensorIteratorBaseEENKUlvE0_clEvENKUlvE6_clEvEUlN3c107complexIdEEE_St5arrayIPcLm2EEEEviT0_T1_ --------------------------
	.section	.text._ZN2at6native29vectorized_elementwise_kernelILi4EZZZNS0_23logical_not_kernel_cudaERNS_18TensorIteratorBaseEENKUlvE0_clEvENKUlvE6_clEvEUlN3c107complexIdEEE_St5arrayIPcLm2EEEEviT0_T1_,"ax",@progbits
	.sectioninfo	@"SHI_REGISTERS=36"
	.align	128
        .global         _ZN2at6native29vectorized_elementwise_kernelILi4EZZZNS0_23logical_not_kernel_cudaERNS_18TensorIteratorBaseEENKUlvE0_clEvENKUlvE6_clEvEUlN3c107complexIdEEE_St5arrayIPcLm2EEEEviT0_T1_
        .type           _ZN2at6native29vectorized_elementwise_kernelILi4EZZZNS0_23logical_not_kernel_cudaERNS_18TensorIteratorBaseEENKUlvE0_clEvENKUlvE6_clEvEUlN3c107complexIdEEE_St5arrayIPcLm2EEEEviT0_T1_,@function
        .size           _ZN2at6native29vectorized_elementwise_kernelILi4EZZZNS0_23logical_not_kernel_cudaERNS_18TensorIteratorBaseEENKUlvE0_clEvENKUlvE6_clEvEUlN3c107complexIdEEE_St5arrayIPcLm2EEEEviT0_T1_,(.L_x_22531 - _ZN2at6native29vectorized_elementwise_kernelILi4EZZZNS0_23logical_not_kernel_cudaERNS_18TensorIteratorBaseEENKUlvE0_clEvENKUlvE6_clEvEUlN3c107complexIdEEE_St5arrayIPcLm2EEEEviT0_T1_)
        .other          _ZN2at6native29vectorized_elementwise_kernelILi4EZZZNS0_23logical_not_kernel_cudaERNS_18TensorIteratorBaseEENKUlvE0_clEvENKUlvE6_clEvEUlN3c107complexIdEEE_St5arrayIPcLm2EEEEviT0_T1_,@"STO_CUDA_ENTRY STV_DEFAULT"
_ZN2at6native29vectorized_elementwise_kernelILi4EZZZNS0_23logical_not_kernel_cudaERNS_18TensorIteratorBaseEENKUlvE0_clEvENKUlvE6_clEvEUlN3c107complexIdEEE_St5arrayIPcLm2EEEEviT0_T1_:
.text._ZN2at6native29vectorized_elementwise_kernelILi4EZZZNS0_23logical_not_kernel_cudaERNS_18TensorIteratorBaseEENKUlvE0_clEvENKUlvE6_clEvEUlN3c107complexIdEEE_St5arrayIPcLm2EEEEviT0_T1_:
        /* <DEDUP_REMOVED lines=19> */
[----:B0-----:R0:W-:Y:S02]  /*0130*/  DSETP.EQ.AND P6, PT, R6, RZ, !P6 ;  /* 0x000000ff0600722a */ /* 0x0011e400077c2000 */
[----:B0-----:R-:W2:Y:S02]  /*0140*/  LDG.E.128 R4, [R32.64+0x2020] ;  /* 0x0020200420047981 */ /* 0x001ea4000c1e1d00 */
[----:B---3--:R-:W0:-:S04]  /*0150*/  DSETP.NEU.AND P5, PT, R28, RZ, PT ;  /* 0x000000ff1c00722a */ /* 0x008e080003fad000 */
[----:B----4-:R-:W1:-:S04]  /*0160*/  DSETP.NEU.AND P4, PT, R20, RZ, PT ;  /* 0x000000ff1400722a */ /* 0x010e480003f8d000 */
[----:B-----5:R-:W3:-:S04]  /*0170*/  DSETP.NEU.AND P3, PT, R24, RZ, PT ;  /* 0x000000ff1800722a */ /* 0x020ec80003f6d000 */
[----:B------:R-:W4:-:S04]  /*0180*/  DSETP.NEU.AND P1, PT, R12, RZ, PT ;  /* 0x000000ff0c00722a */ /* 0x000f080003f2d000 */
[----:B0-----:R-:W-:Y:S01]  /*0190*/  DSETP.EQ.AND P5, PT, R30, RZ, !P5 ;  /* 0x000000ff1e00722a */ /* 0x001fe20006fa2000 */
[----:B------:R-:W-:-:S03]  /*01a0*/  SEL R3, RZ, 0x1, !P6 ;  /* 0x00000001ff037807 */ /* 0x000fc60007000000 */
[----:B-1----:R-:W-:-:S04]  /*01b0*/  DSETP.EQ.AND P4, PT, R22, RZ, !P4 ;  /* 0x000000ff1600722a */ /* 0x002fc80006782000 */
[----:B---3--:R-:W0:-:S04]  /*01c0*/  DSETP.EQ.AND P3, PT, R26, RZ, !P3 ;  /* 0x000000ff1a00722a */ /* 0x008e080005f62000 */
[----:B------:R-:W1:-:S04]  /*01d0*/  DSETP.NEU.AND P0, PT, R16, RZ, PT ;  /* 0x000000ff1000722a */ /* 0x000e480003f0d000 */
[----:B------:R0:W3:-:S04]  /*01e0*/  DSETP.NEU.AND P6, PT, R8, RZ, PT ;  /* 0x000000ff0800722a */ /* 0x0000c80003fcd000 */
[----:B----4-:R-:W-:Y:S01]  /*01f0*/  DSETP.EQ.AND P1, PT, R14, RZ, !P1 ;  /* 0x000000ff0e00722a */ /* 0x010fe20004f22000 */
[----:B0-----:R-:W-:-:S03]  /*0200*/  SEL R8, RZ, 0x1, !P3 ;  /* 0x00000001ff087807 */ /* 0x001fc60005800000 */
[----:B-1----:R-:W-:-:S04]  /*0210*/  DSETP.EQ.AND P0, PT, R18, RZ, !P0 ;  /* 0x000000ff1200722a */ /* 0x002fc80004702000 */
[----:B---3--:R-:W-:-:S04]  /*0220*/  DSETP.EQ.AND P6, PT, R10, RZ, !P6 ;  /* 0x000000ff0a00722a */ /* 0x008fc800077c2000 */
[----:B--2---:R0:W1:Y:S02]  /*0230*/  DSETP.NEU.AND P2, PT, R4, RZ, PT ;  /* 0x000000ff0400722a */ /* 0x0040640003f4d000 */
[----:B0-----:R-:W-:Y:S02]  /*0240*/  SEL R4, RZ, 0x1, !P5 ;  /* 0x00000001ff047807 */ /* 0x001fe40006800000 */
[----:B------:R-:W-:Y:S02]  /*0250*/  SEL R5, RZ, 0x1, !P4 ;  /* 0x00000001ff057807 */ /* 0x000fe40006000000 */
[----:B-1----:R0:W1:Y:S02]  /*0260*/  DSETP.EQ.AND P2, PT, R6, RZ, !P2 ;  /* 0x000000ff0600722a */ /* 0x0020640005742000 */
[----:B0-----:R-:W-:Y:S02]  /*0270*/  PRMT R7, R4, 0x7604, R3 ;  /* 0x0000760404077816 */ /* 0x001fe40000000003 */
[----:B------:R-:W-:-:S02]  /*0280*/  IADD3 R4, P3, R0, c[0x0][0x168], RZ ;  /* 0x00005a0000047a10 */ /* 0x000fc40007f7e0ff */
[----:B------:R-:W-:Y:S02]  /*0290*/  SEL R0, RZ, 0x1, !P1 ;  /* 0x00000001ff007807 */ /* 0x000fe40004800000 */
[----:B------:R-:W-:Y:S02]  /*02a0*/  PRMT R8, R8, 0x7604, R5 ;  /* 0x0000760408087816 */ /* 0x000fe40000000005 */
[----:B-1----:R-:W-:Y:S01]  /*02b0*/  SEL R3, RZ, 0x1, !P2 ;  /* 0x00000001ff037807 */ /* 0x002fe20005000000 */
[----:B------:R-:W-:Y:S01]  /*02c0*/  IMAD.X R5, RZ, RZ, c[0x0][0x16c], P3 ;  /* 0x00005b00ff057624 */ /* 0x000fe200018e06ff */
[----:B------:R-:W-:Y:S02]  /*02d0*/  PRMT R7, R0, 0x7054, R7 ;  /* 0x0000705400077816 */ /* 0x000fe40000000007 */
[----:B------:R-:W-:Y:S02]  /*02e0*/  PRMT R9, R3, 0x7054, R8 ;  /* 0x0000705403097816 */ /* 0x000fe40000000008 */
[----:B------:R-:W-:-:S02]  /*02f0*/  SEL R0, RZ, 0x1, !P0 ;  /* 0x00000001ff007807 */ /* 0x000fc40004000000 */
[----:B------:R-:W-:Y:S01]  /*0300*/  SEL R6, RZ, 0x1, !P6 ;  /* 0x00000001ff067807 */ /* 0x000fe20007000000 */
[----:B------:R-:W-:Y:S01]  /*0310*/  IMAD.WIDE R2, R2, 0x4, R4 ;  /* 0x0000000402027825 */ /* 0x000fe200078e0204 */
[----:B------:R-:W-:Y:S02]  /*0320*/  PRMT R7, R0, 0x654, R7 ;  /* 0x0000065400077816 */ /* 0x000fe40000000007 */
[----:B------:R-:W-:-:S03]  /*0330*/  PRMT R9, R6, 0x654, R9 ;  /* 0x0000065406097816 */ /* 0x000fc60000000009 */
[----:B------:R-:W-:Y:S04]  /*0340*/  STG.E [R2.64], R7 ;  /* 0x0000000702007986 */ /* 0x000fe8000c101904 */
[----:B------:R-:W-:Y:S01]  /*0350*/  STG.E [R2.64+0x200], R9 ;  /* 0x0002000902007986 */ /* 0x000fe2000c101904 */
[----:B------:R-:W-:Y:S05]  /*0360*/  EXIT ;  /* 0x000000000000794d */ /* 0x000fea0003800000 */
.L_x_18375:
        /* <DEDUP_REMOVED lines=130> */
.L_x_18378:
[----:B-1----:R-:W-:-:S13]  /*0b90*/  ISETP.GE.AND P1, PT, R21, R2, PT ;  /* 0x000000021500720c */ /* 0x002fda0003f26270 */
[----:B------:R-:W-:Y:S05]  /*0ba0*/  @P1 BRA `(.L_x_18380) ;  /* 0x000000c000001947 */ /* 0x000fea0003800000 */
[----:B0-----:R-:W-:Y:S01]  /*0bb0*/  IMAD.IADD R4, R0, 0x1, R21 ;  /* 0x0000000100047824 */ /* 0x001fe200078e0215 */
[----:B------:R-:W-:-:S04]  /*0bc0*/  IADD3 R21, R21, 0x80, RZ ;  /* 0x0000008015157810 */ /* 0x000fc80007ffe0ff */
[----:B------:R-:W-:-:S05]  /*0bd0*/  IADD3 R4, P1, R4, c[0x0][0x168], RZ ;  /* 0x00005a0004047a10 */ /* 0x000fca0007f3e0ff */
[----:B------:R-:W-:-:S05]  /*0be0*/  IMAD.X R5, RZ, RZ, c[0x0][0x16c], P1 ;  /* 0x00005b00ff057624 */ /* 0x000fca00008e06ff */
[----:B------:R0:W-:Y:S03]  /*0bf0*/  STG.E.U8 [R4.64], R3 ;  /* 0x0000000304007986 */ /* 0x0001e6000c101104 */
.L_x_18379:
[----:B------:R-:W-:-:S13]  /*0c00*/  ISETP.GE.AND P1, PT, R21, R2, PT ;  /* 0x000000021500720c */ /* 0x000fda0003f26270 */
[----:B------:R-:W-:Y:S05]  /*0c10*/  @P1 BRA `(.L_x_18381) ;  /* 0x000000d000001947 */ /* 0x000fea0003800000 */
[----:B0-----:R-:W-:Y:S01]  /*0c20*/  IMAD.IADD R4, R0, 0x1, R21 ;  /* 0x0000000100047824 */ /* 0x001fe200078e0215 */
[----:B------:R-:W-:-:S04]  /*0c30*/  IADD3 R21, R21, 0x80, RZ ;  /* 0x0000008015157810 */ /* 0x000fc80007ffe0ff */
[----:B------:R-:W-:-:S05]  /*0c40*/  IADD3 R4, P1, R4, c[0x0][0x168], RZ ;  /* 0x00005a0004047a10 */ /* 0x000fca0007f3e0ff */
[----:B------:R-:W-:-:S05]  /*0c50*/  IMAD.X R5, RZ, RZ, c[0x0][0x16c], P1 ;  /* 0x00005b00ff057624 */ /* 0x000fca00008e06ff */
[----:B------:R0:W-:Y:S03]  /*0c60*/  STG.E.U8 [R4.64], R11 ;  /* 0x0000000b04007986 */ /* 0x0001e6000c101104 */
.L_x_18380:
        /* <DEDUP_REMOVED lines=8> */
.L_x_18381:
[----:B------:R-:W-:Y:S05]  /*0cf0*/  BSYNC B1 ;  /* 0x0000000000017941 */ /* 0x000fea0003800000 */
.L_x_18377:
[----:B------:R-:W-:-:S13]  /*0d00*/  ISETP.GE.AND P1, PT, R21, R2, PT ;  /* 0x000000021500720c */ /* 0x000fda0003f26270 */
[----:B0-----:R-:W-:Y:S01]  /*0d10*/  @!P1 IMAD.IADD R4, R0, 0x1, R21 ;  /* 0x0000000100049824 */ /* 0x001fe200078e0215 */
[----:B------:R-:W-:-:S04]  /*0d20*/  @!P1 IADD3 R21, R21, 0x80, RZ ;  /* 0x0000008015159810 */ /* 0x000fc80007ffe0ff */
[----:B------:R-:W-:-:S05]  /*0d30*/  @!P1 IADD3 R4, P2, R4, c[0x0][0x168], RZ ;  /* 0x00005a0004049a10 */ /* 0x000fca0007f5e0ff */
[----:B------:R-:W-:-:S05]  /*0d40*/  @!P1 IMAD.X R5, RZ, RZ, c[0x0][0x16c], P2 ;  /* 0x00005b00ff059624 */ /* 0x000fca00010e06ff */
[----:B------:R0:W-:Y:S03]  /*0d50*/  @!P1 STG.E.U8 [R4.64], R15 ;  /* 0x0000000f04009986 */ /* 0x0001e6000c101104 */
.L_x_18382:
[----:B------:R-:W-:Y:S05]  /*0d60*/  BSYNC B0 ;  /* 0x0000000000007941 */ /* 0x000fea0003800000 */
.L_x_18376:
        /* <DEDUP_REMOVED lines=9> */
.L_x_18383:
        /* <DEDUP_REMOVED lines=16> */
.L_x_22531:


//--------------------- .text._ZN2at6native29vectorized_elementwise_kernelILi8EZZZNS0_23logical_not_kernel_cudaERNS_18TensorIteratorBaseEENKUlvE0_clEvENKUlvE6_clEvEUlN3c107complexIdEEE_St5arrayIPcLm2EEEEviT0_T1_ --------------------------
	.section	.text._ZN2at6native29vectorized_elementwise_kernelILi8EZZZNS0_23logical_not_kernel_cudaERNS_18TensorIteratorBaseEENKUlvE0_clEvENKUlvE6_clEvEUlN3c107complexIdEEE_St5arrayIPcLm2EEEEviT0_T1_,"ax",@progbits
	.sectioninfo	@"SHI_REGISTERS=4"
	.align	128
        .global         _ZN2at6native29vectorized_elementwise_kernelILi8EZZZNS0_23logical_not_kernel_cudaERNS_18TensorIteratorBaseEENKUlvE0_clEvENKUlvE6_clEvEUlN3c107complexIdEEE_St5arrayIPcLm2EEEEviT0_T1_
        .type           _ZN2at6native29vectorized_elementwise_kernelILi8EZZZNS0_23logical_not_kernel_cudaERNS_18TensorIteratorBaseEENKUlvE0_clEvENKUlvE6_clEvEUlN3c107complexIdEEE_St5arrayIPcLm2EEEEviT0_T1_,@function
        .size           _ZN2at6native29vectorized_elementwise_kernelILi8EZZZNS0_23logical_not_kernel_cudaERNS_18TensorIteratorBaseEENKUlvE0_clEvENKUlvE6_clEvEUlN3c107complexIdEEE_St5arrayIPcLm2EEEEviT0_T1_,(.L_x_22532 - _ZN2at6native29vectorized_elementwise_kernelILi8EZZZNS0_23logical_not_kernel_cudaERNS_18TensorIteratorBaseEENKUlvE0_clEvENKUlvE6_clEvEUlN3c107complexIdEEE_St5arrayIPcLm2EEEEviT0_T1_)
        .other          _ZN2at6native29vectorized_elementwise_kernelILi8EZZZNS0_23logical_not_kernel_cudaERNS_18TensorIteratorBaseEENKUlvE0_clEvENKUlvE6_clEvEUlN3c107complexIdEEE_St5arrayIPcLm2EEEEviT0_T1_,@"STO_CUDA_ENTRY STV_DEFAULT"
_ZN2at6native29vectorized_elementwise_kernelILi8EZZZNS0_23logical_not_kernel_cudaERNS_18TensorIteratorBaseEENKUlvE0_clEvENKUlvE6_clEvEUlN3c107complexIdEEE_St5arrayIPcLm2EEEEviT0_T1_:
.text._ZN2at6native29vectorized_elementwise_kernelILi8EZZZNS0_23logical_not_kernel_cudaERNS_18TensorIteratorBaseEENKUlvE0_clEvENKUlvE6_clEvEUlN3c107complexIdEEE_St5arrayIPcLm2EEEEviT0_T1_:
[----:B------:R-:W-:Y:S02]  /*0000*/  MOV R1, c[0x0][0x28] ;  /* 0x00000a0000017a02 */ /* 0x000fe40000000f00 */
[----:B------:R-:W-:Y:S05]  /*0010*/  EXIT ;  /* 0x000000000000794d */ /* 0x000fea0003800000 */
.L_x_18384:
        /* <DEDUP_REMOVED lines=14> */
.L_x_22532:


//--------------------- .text._ZN2at6native18elementwise_kernelILi128ELi4EZNS0_15gpu_kernel_implIZZZNS0_23logical_not_kernel_cudaERNS_18TensorIteratorBaseEENKUlvE0_clEvENKUlvE5_clEvEUlfE_EEvS4_RKT_EUliE_EEviT1_ --------------------------
	.section	.text._ZN2at6native18elementwise_kernelILi128ELi4EZNS0_15gpu_kernel_implIZZZNS0_23logical_not_kernel_cudaERNS_18TensorIteratorBaseEENKUlvE0_clEvENKUlvE5_clEvEUlfE_EEvS4_RKT_EUliE_EEviT1_,"ax",@progbits
	.sectioninfo	@"SHI_REGISTERS=26"
	.align	128
        .global         _ZN2at6native18elementwise_kernelILi128ELi4EZNS0_15gpu_kernel_implIZZZNS0_23logical_not_kernel_cudaERNS_18TensorIteratorBaseEENKUlvE0_clEvENKUlvE5_clEvEUlfE_EEvS4_RKT_EUliE_EEviT1_
        .type           _ZN2at6native18elementwise_kernelILi128ELi4EZNS0_15gpu_kernel_implIZZZNS0_23logical_not_kernel_cudaERNS_18TensorIteratorBaseEENKUlvE0_clEvENKUlvE5_clEvEUlfE_EEvS4_RKT_EUliE_EEviT1_,@function
        .size           _ZN2at6native18elementwise_kernelILi128ELi4EZNS0_15gpu_kernel_implIZZZNS0_23logical_not_kernel_cudaERNS_18TensorIteratorBaseEENKUlvE0_clEvENKUlvE5_clEvEUlfE_EEvS4_RKT_EUliE_EEviT1_,(.L_x_22533 - _ZN2at6native18elementwise_kernelILi128ELi4EZNS0_15gpu_kernel_implIZZZNS0_23logical_not_kernel_cudaERNS_18TensorIteratorBaseEENKUlvE0_clEvENKUlvE5_clEvEUlfE_EEvS4_RKT_EUliE_EEviT1_)
        .other          _ZN2at6native18elementwise_kernelILi128ELi4EZNS0_15gpu_kernel_implIZZZNS0_23logical_not_kernel_cudaERNS_18TensorIteratorBaseEENKUlvE0_clEvENKUlvE5_clEvEUlfE_EEvS4_RKT_EUliE_EEviT1_,@"STO_CUDA_ENTRY STV_DEFAULT"
_ZN2at6native18elementwise_kernelILi128ELi4EZNS0_15gpu_kernel_implIZZZNS0_23logical_not_kernel_cudaERNS_18TensorIteratorBaseEENKUlvE0_clEvENKUlvE5_clEvEUlfE_EEvS4_RKT_EUliE_EEviT1_:
.text._ZN2at6native18elementwise_kernelILi128ELi4EZNS0_15gpu_kernel_implIZZZNS0_23logical_not_kernel_cudaERNS_18TensorIteratorBaseEENKUlvE0_clEvENKUlvE5_clEvEUlfE_EEvS4_RKT_EUliE_EEviT1_:
        /* <DEDUP_REMOVED lines=236> */
.L_x_18387:
        /* <DEDUP_REMOVED lines=20> */
.L_x_18392:
[----:B------:R-:W2:Y:S02]  /*1000*/  LDG.E.U8 R0, [R2.64] ;  /* 0x0000002402007981 */ /* 0x000ea4000c1e1100 */
[----:B--2---:R-:W0:Y:S01]  /*1010*/  I2F.U16 R0, R0 ;  /* 0x0000000000007306 */ /* 0x004e220000101000 */
[----:B------:R-:W-:Y:S05]  /*1020*/  BRA `(.L_x_18394) ;  /* 0x00000ca000007947 */ /* 0x000fea0003800000 */
.L_x_18391:
        /* <DEDUP_REMOVED lines=9> */
.L_x_18396:
[----:B------:R-:W2:Y:S02]  /*10c0*/  LDG.E R0, [R2.64] ;  /* 0x0000002402007981 */ /* 0x000ea4000c1e1900 */
[----:B--2---:R-:W0:Y:S01]  /*10d0*/  I2F R0, R0 ;  /* 0x0000000000007306 */ /* 0x004e220000201400 */
[----:B------:R-:W-:Y:S05]  /*10e0*/  BRA `(.L_x_18394) ;  /* 0x00000be000007947 */ /* 0x000fea0003800000 */
.L_x_18395:
[----:B------:R-:W2:Y:S02]  /*10f0*/  LDG.E.U16 R0, [R2.64] ;  /* 0x0000002402007981 */ /* 0x000ea4000c1e1500 */
[----:B--2---:R-:W0:Y:S01]  /*1100*/  I2F.S16 R0, R0 ;  /* 0x0000000000007306 */ /* 0x004e220000101400 */
[----:B------:R-:W-:Y:S05]  /*1110*/  BRA `(.L_x_18394) ;  /* 0x00000bb000007947 */ /* 0x000fea0003800000 */
.L_x_18390:
        /* <DEDUP_REMOVED lines=8> */
.L_x_18398:
[----:B------:R-:W2:Y:S02]  /*11a0*/  LDG.E.U16 R0, [R2.64] ;  /* 0x0000002402007981 */ /* 0x000ea4000c1e1500 */
[----:B--2---:R-:W-:Y:S01]  /*11b0*/  HADD2.F32 R0, -RZ, R0.H0_H0 ;  /* 0x20000000ff007230 */ /* 0x004fe20000004100 */
[----:B------:R-:W-:Y:S05]  /*11c0*/  BRA `(.L_x_18394) ;  /* 0x00000b0000007947 */ /* 0x000fea0003800000 */
.L_x_18397:
        /* <DEDUP_REMOVED lines=8> */
.L_x_18400:
[----:B------:R-:W2:Y:S02]  /*1250*/  LDG.E.U16 R0, [R2.64] ;  /* 0x0000002402007981 */ /* 0x000ea4000c1e1500 */
[----:B--2---:R-:W-:Y:S01]  /*1260*/  HADD2.F32 R0, -RZ, R0.H0_H0 ;  /* 0x20000000ff007230 */ /* 0x004fe20000004100 */
[----:B------:R-:W-:Y:S05]  /*1270*/  BRA `(.L_x_18394) ;  /* 0x00000a5000007947 */ /* 0x000fea0003800000 */
.L_x_18399:
[----:B------:R-:W2:Y:S02]  /*1280*/  LDG.E.64 R2, [R2.64] ;  /* 0x0000002402027981 */ /* 0x000ea4000c1e1b00 */
[----:B--2---:R-:W0:Y:S01]  /*1290*/  F2F.F32.F64 R0, R2 ;  /* 0x0000000200007310 */ /* 0x004e220000301000 */
[----:B------:R-:W0:-:S14]  /*12a0*/  DSETP.GEU.AND P0, PT, |R2|, c[0x2][0x0], PT ;  /* 0x008000000200762a */ /* 0x000e1c0003f0e200 */
[----:B0-----:R-:W-:Y:S01]  /*12b0*/  @!P0 FMUL R0, R0, 1.175494350822287508e-38 ;  /* 0x0080000000008820 */ /* 0x001fe20000400000 */
[----:B------:R-:W-:Y:S05]  /*12c0*/  BRA `(.L_x_18394) ;  /* 0x00000a0000007947 */ /* 0x000fea0003800000 */
.L_x_18389:
        /* <DEDUP_REMOVED lines=12> */
.L_x_18403:
[----:B------:R-:W2:Y:S02]  /*1390*/  LDG.E.64 R2, [R2.64] ;  /* 0x0000002402027981 */ /* 0x000ea4000c1e1b00 */
[----:B--2---:R-:W0:Y:S01]  /*13a0*/  F2F.F32.F64 R0, R2 ;  /* 0x0000000200007310 */ /* 0x004e220000301000 */
[----:B------:R-:W0:-:S14]  /*13b0*/  DSETP.GEU.AND P0, PT, |R2|, c[0x2][0x0], PT ;  /* 0x008000000200762a */ /* 0x000e1c0003f0e200 */
[----:B0-----:R-:W-:Y:S01]  /*13c0*/  @!P0 FMUL R0, R0, 1.175494350822287508e-38 ;  /* 0x0080000000008820 */ /* 0x001fe20000400000 */
[----:B------:R-:W-:Y:S05]  /*13d0*/  BRA `(.L_x_18394) ;  /* 0x000008f000007947 */ /* 0x000fea0003800000 */
.L_x_18402:
        /* <DEDUP_REMOVED lines=26> */
.L_x_18405:
        /* <DEDUP_REMOVED lines=13> */
.L_x_18404:
[----:B------:R-:W2:Y:S02]  /*1650*/  LDG.E.U16 R0, [R2.64] ;  /* 0x0000002402007981 */ /* 0x000ea4000c1e1500 */
[----:B--2---:R-:W-:Y:S01]  /*1660*/  PRMT R0, RZ, 0x5410, R0 ;  /* 0x00005410ff007816 */ /* 0x004fe20000000000 */
[----:B------:R-:W-:Y:S05]  /*1670*/  BRA `(.L_x_18394) ;  /* 0x0000065000007947 */ /* 0x000fea0003800000 */
.L_x_18401:
        /* <DEDUP_REMOVED lines=11> */
.L_x_18408:
        /* <DEDUP_REMOVED lines=20> */
.L_x_18410:
[----:B------:R-:W-:Y:S05]  /*1870*/  BSYNC B0 ;  /* 0x0000000000007941 */ /* 0x000fea0003800000 */
.L_x_18409:
[----:B------:R-:W-:Y:S01]  /*1880*/  LEA R3, R0, 0x3b800000, 0x17 ;  /* 0x3b80000000037811 */ /* 0x000fe200078eb8ff */
[----:B------:R-:W-:-:S05]  /*1890*/  IMAD.SHL.U32 R0, R2, 0x100000, RZ ;  /* 0x0010000002007824 */ /* 0x000fca00078e00ff */
[----:B------:R-:W-:Y:S01]  /*18a0*/  LOP3.LUT R0, R3, R0, R4, 0xfe, !PT ;  /* 0x0000000003007212 */ /* 0x000fe200078efe04 */
[----:B------:R-:W-:Y:S05]  /*18b0*/  BRA `(.L_x_18394) ;  /* 0x0000041000007947 */ /* 0x000fea0003800000 */
.L_x_18407:
        /* <DEDUP_REMOVED lines=20> */
.L_x_18412:
[----:B------:R-:W-:Y:S05]  /*1a00*/  BSYNC B0 ;  /* 0x0000000000007941 */ /* 0x000fea0003800000 */
.L_x_18411:
[----:B------:R-:W-:Y:S01]  /*1a10*/  LEA R3, R0, 0x37800000, 0x17 ;  /* 0x3780000000037811 */ /* 0x000fe200078eb8ff */
[----:B------:R-:W-:-:S05]  /*1a20*/  IMAD.SHL.U32 R0, R2, 0x200000, RZ ;  /* 0x0020000002007824 */ /* 0x000fca00078e00ff */
[----:B------:R-:W-:Y:S01]  /*1a30*/  LOP3.LUT R0, R3, R0, R4, 0xfe, !PT ;  /* 0x0000000003007212 */ /* 0x000fe200078efe04 */
[----:B------:R-:W-:Y:S05]  /*1a40*/  BRA `(.L_x_18394) ;  /* 0x0000028000007947 */ /* 0x000fea0003800000 */
.L_x_18406:
        /* <DEDUP_REMOVED lines=14> */
.L_x_18393:
        /* <DEDUP_REMOVED lines=21> */
.L_x_18414:
[----:B------:R-:W2:Y:S02]  /*1c80*/  LDG.E.64 R2, [R2.64] ;  /* 0x0000002402027981 */ /* 0x000ea4000c1e1b00 */
[----:B--2---:R0:W1:Y:S01]  /*1c90*/  I2F.U64 R0, R2 ;  /* 0x0000000200007312 */ /* 0x0040620000301000 */
[----:B------:R-:W-:Y:S05]  /*1ca0*/  BRA `(.L_x_18394) ;  /* 0x0000002000007947 */ /* 0x000fea0003800000 */
.L_x_18413:
[----:B------:R-:W2:Y:S02]  /*1cb0*/  LDG.E R0, [R2.64] ;  /* 0x0000002402007981 */ /* 0x000ea4000c1e1900 */
[----:B--2---:R-:W0:Y:S02]  /*1cc0*/  I2F.U32 R0, R0 ;  /* 0x0000000000007306 */ /* 0x004e240000201000 */
.L_x_18394:
[----:B------:R-:W-:Y:S05]  /*1cd0*/  BSYNC B6 ;  /* 0x0000000000067941 */ /* 0x000fea0003800000 */
.L_x_18388:
[----:B0-----:R-:W0:Y:S01]  /*1ce0*/  LDC.U8 R3, c[0x0][0x371] ;  /* 0x0000dc40ff037b82 */ /* 0x001e220000000000 */
[----:B-1---5:R-:W-:Y:S01]  /*1cf0*/  FSETP.NEU.FTZ.AND P0, PT, R0, RZ, PT ;  /* 0x000000ff0000720b */ /* 0x022fe20003f1d000 */
[----:B------:R-:W-:Y:S03]  /*1d00*/  BSSY B6, `(.L_x_18415) ;  /* 0x00000d9000067945 */ /* 0x000fe60003800000 */
[----:B------:R-:W-:-:S02]  /*1d10*/  SEL R5, RZ, 0x1, P0 ;  /* 0x00000001ff057807 */ /* 0x000fc40000000000 */
        /* <DEDUP_REMOVED lines=13> */
.L_x_18419:
[----:B------:R0:W-:Y:S01]  /*1df0*/  STG.E.U8 [R16.64], R5 ;  /* 0x0000000510007986 */ /* 0x0001e2000c101124 */
[----:B------:R-:W-:Y:S05]  /*1e00*/  BRA `(.L_x_18421) ;  /* 0x00000c8000007947 */ /* 0x000fea0003800000 */
.L_x_18418:
        /* <DEDUP_REMOVED lines=10> */
.L_x_18423:
[----:B------:R0:W-:Y:S01]  /*1eb0*/  STG.E [R16.64], R5 ;  /* 0x0000000510007986 */ /* 0x0001e2000c101924 */
[----:B------:R-:W-:Y:S05]  /*1ec0*/  BRA `(.L_x_18421) ;  /* 0x00000bc000007947 */ /* 0x000fea0003800000 */
.L_x_18422:
[----:B------:R0:W-:Y:S01]  /*1ed0*/  STG.E.U16 [R16.64], R5 ;  /* 0x0000000510007986 */ /* 0x0001e2000c101524 */
[----:B------:R-:W-:Y:S05]  /*1ee0*/  BRA `(.L_x_18421) ;  /* 0x00000ba000007947 */ /* 0x000fea0003800000 */
.L_x_18417:
        /* <DEDUP_REMOVED lines=9> */
.L_x_18425:
[----:B------:R-:W-:-:S04]  /*1f80*/  FSET.BF.EQ.FTZ.AND R0, R0, RZ, PT ;  /* 0x000000ff0000720a */ /* 0x000fc80003812000 */
[----:B------:R-:W-:-:S05]  /*1f90*/  F2FP.PACK_AB R0, RZ, R0 ;  /* 0x00000000ff00723e */ /* 0x000fca00000000ff */
[----:B------:R0:W-:Y:S01]  /*1fa0*/  STG.E.U16 [R16.64], R0 ;  /* 0x0000000010007986 */ /* 0x0001e2000c101524 */
[----:B------:R-:W-:Y:S05]  /*1fb0*/  BRA `(.L_x_18421) ;  /* 0x00000ad000007947 */ /* 0x000fea0003800000 */
.L_x_18424:
        /* <DEDUP_REMOVED lines=10> */
.L_x_18427:
[----:B------:R-:W-:-:S04]  /*2060*/  FSET.BF.EQ.FTZ.AND R0, R0, RZ, PT ;  /* 0x000000ff0000720a */ /* 0x000fc80003812000 */
[----:B------:R-:W-:-:S04]  /*2070*/  F2FP.PACK_AB R3, RZ, R0 ;  /* 0x00000000ff03723e */ /* 0x000fc800000000ff */
[----:B------:R-:W-:-:S05]  /*2080*/  PRMT R3, R3, 0x5410, RZ ;  /* 0x0000541003037816 */ /* 0x000fca00000000ff */
[----:B------:R0:W-:Y:S01]  /*2090*/  STG.E [R16.64], R3 ;  /* 0x0000000310007986 */ /* 0x0001e2000c101924 */
[----:B------:R-:W-:Y:S05]  /*20a0*/  BRA `(.L_x_18421) ;  /* 0x000009e000007947 */ /* 0x000fea0003800000 */
.L_x_18426:
[----:B------:R-:W-:Y:S01]  /*20b0*/  FSEL R3, RZ, 1.875, P0 ;  /* 0x3ff00000ff037808 */ /* 0x000fe20000000000 */
[----:B------:R-:W-:-:S05]  /*20c0*/  IMAD.MOV.U32 R2, RZ, RZ, RZ ;  /* 0x000000ffff027224 */ /* 0x000fca00078e00ff */
[----:B------:R0:W-:Y:S01]  /*20d0*/  STG.E.64 [R16.64], R2 ;  /* 0x0000000210007986 */ /* 0x0001e2000c101b24 */
[----:B------:R-:W-:Y:S05]  /*20e0*/  BRA `(.L_x_18421) ;  /* 0x000009a000007947 */ /* 0x000fea0003800000 */
.L_x_18416:
        /* <DEDUP_REMOVED lines=10> */
.L_x_18430:
[----:B------:R-:W-:Y:S01]  /*2190*/  FSEL R5, RZ, 1.875, P0 ;  /* 0x3ff00000ff057808 */ /* 0x000fe20000000000 */
[----:B------:R-:W-:Y:S01]  /*21a0*/  CS2R R6, SRZ ;  /* 0x0000000000067805 */ /* 0x000fe2000001ff00 */
[----:B------:R-:W-:-:S05]  /*21b0*/  IMAD.MOV.U32 R4, RZ, RZ, RZ ;  /* 0x000000ffff047224 */ /* 0x000fca00078e00ff */
[----:B------:R0:W-:Y:S01]  /*21c0*/  STG.E.128 [R16.64], R4 ;  /* 0x0000000410007986 */ /* 0x0001e2000c101d24 */
[----:B------:R-:W-:Y:S05]  /*21d0*/  BRA `(.L_x_18421) ;  /* 0x000008b000007947 */ /* 0x000fea0003800000 */
.L_x_18429:
        /* <DEDUP_REMOVED lines=18> */
.L_x_18434:
[----:B------:R-:W-:Y:S05]  /*2300*/  BSYNC B0 ;  /* 0x0000000000007941 */ /* 0x000fea0003800000 */
.L_x_18433:
[----:B------:R0:W-:Y:S01]  /*2310*/  STG.E.U8 [R16.64], R3 ;  /* 0x0000000310007986 */ /* 0x0001e2000c101124 */
[----:B------:R-:W-:Y:S05]  /*2320*/  BRA `(.L_x_18421) ;  /* 0x0000076000007947 */ /* 0x000fea0003800000 */
.L_x_18432:
        /* <DEDUP_REMOVED lines=13> */
.L_x_18435:
[----:B------:R-:W-:Y:S01]  /*2400*/  ISETP.GT.U32.AND P0, PT, R3, 0x7f800000, PT ;  /* 0x7f8000000300780c */ /* 0x000fe20003f04070 */
[----:B------:R-:W-:-:S05]  /*2410*/  IMAD.MOV.U32 R3, RZ, RZ, 0x7f ;  /* 0x0000007fff037424 */ /* 0x000fca00078e00ff */
[----:B------:R-:W-:-:S05]  /*2420*/  SEL R3, R3, 0x7c, P0 ;  /* 0x0000007c03037807 */ /* 0x000fca0000000000 */
[----:B------:R0:W-:Y:S01]  /*2430*/  STG.E.U8 [R16.64], R3 ;  /* 0x0000000310007986 */ /* 0x0001e2000c101124 */
[----:B------:R-:W-:Y:S05]  /*2440*/  BRA `(.L_x_18421) ;  /* 0x0000064000007947 */ /* 0x000fea0003800000 */
.L_x_18431:
[----:B------:R-:W-:-:S04]  /*2450*/  FSET.BF.EQ.FTZ.AND R0, R0, RZ, PT ;  /* 0x000000ff0000720a */ /* 0x000fc80003812000 */
[----:B------:R-:W-:-:S05]  /*2460*/  F2FP.BF16.PACK_AB R0, RZ, R0 ;  /* 0x00000000ff00723e */ /* 0x000fca00000010ff */
[----:B------:R0:W-:Y:S01]  /*2470*/  STG.E.U16 [R16.64], R0 ;  /* 0x0000000010007986 */ /* 0x0001e2000c101524 */
[----:B------:R-:W-:Y:S05]  /*2480*/  BRA `(.L_x_18421) ;  /* 0x0000060000007947 */ /* 0x000fea0003800000 */
.L_x_18428:
        /* <DEDUP_REMOVED lines=10> */
.L_x_18438:
        /* <DEDUP_REMOVED lines=16> */
.L_x_18441:
[----:B------:R-:W-:Y:S02]  /*2630*/  PRMT R8, R0, 0x7610, R8 ;  /* 0x0000761000087816 */ /* 0x000fe40000000008 */
.L_x_18440:
[----:B------:R-:W-:Y:S05]  /*2640*/  BSYNC B0 ;  /* 0x0000000000007941 */ /* 0x000fea0003800000 */
.L_x_18439:
[----:B------:R0:W-:Y:S01]  /*2650*/  STG.E.U8 [R16.64], R8 ;  /* 0x0000000810007986 */ /* 0x0001e2000c101124 */
[----:B------:R-:W-:Y:S05]  /*2660*/  BRA `(.L_x_18421) ;  /* 0x0000042000007947 */ /* 0x000fea0003800000 */
.L_x_18437:
        /* <DEDUP_REMOVED lines=16> */
.L_x_18444:
[----:B------:R-:W-:Y:S02]  /*2770*/  PRMT R8, R0, 0x7610, R8 ;  /* 0x0000761000087816 */ /* 0x000fe40000000008 */
.L_x_18443:
[----:B------:R-:W-:Y:S05]  /*2780*/  BSYNC B0 ;  /* 0x0000000000007941 */ /* 0x000fea0003800000 */
.L_x_18442:
[----:B------:R0:W-:Y:S01]  /*2790*/  STG.E.U8 [R16.64], R8 ;  /* 0x0000000810007986 */ /* 0x0001e2000c101124 */
[----:B------:R-:W-:Y:S05]  /*27a0*/  BRA `(.L_x_18421) ;  /* 0x000002e000007947 */ /* 0x000fea0003800000 */
.L_x_18436:
        /* <DEDUP_REMOVED lines=21> */
.L_x_18420:
        /* <DEDUP_REMOVED lines=20> */
.L_x_18446:
[----:B------:R-:W-:Y:S02]  /*2a40*/  IMAD.MOV.U32 R2, RZ, RZ, R5 ;  /* 0x000000ffff027224 */ /* 0x000fe400078e0005 */
[----:B------:R-:W-:-:S05]  /*2a50*/  IMAD.MOV.U32 R3, RZ, RZ, RZ ;  /* 0x000000ffff037224 */ /* 0x000fca00078e00ff */
[----:B------:R0:W-:Y:S01]  /*2a60*/  STG.E.64 [R16.64], R2 ;  /* 0x0000000210007986 */ /* 0x0001e2000c101b24 */
[----:B------:R-:W-:Y:S05]  /*2a70*/  BRA `(.L_x_18421) ;  /* 0x0000001000007947 */ /* 0x000fea0003800000 */
.L_x_18445:
[----:B------:R0:W-:Y:S02]  /*2a80*/  STG.E [R16.64], R5 ;  /* 0x0000000510007986 */ /* 0x0001e4000c101924 */
.L_x_18421:
[----:B------:R-:W-:Y:S05]  /*2a90*/  BSYNC B6 ;  /* 0x0000000000067941 */ /* 0x000fea0003800000 */
.L_x_18415:
[----:B------:R-:W-:-:S05]  /*2aa0*/  IMAD R18, R18, 0x200, R23 ;  /* 0x0000020012127824 */ /* 0x000fca00078e0217 */
[----:B------:R-:W-:Y:S02]  /*2ab0*/  IADD3 R19, R18, 0x80, RZ ;  /* 0x0000008012137810 */ /* 0x000fe40007ffe0ff */
.L_x_18386:
[----:B------:R-:W-:Y:S05]  /*2ac0*/  BSYNC B7 ;  /* 0x0000000000077941 */ /* 0x000fea0003800000 */
.L_x_18385:
        /* <DEDUP_REMOVED lines=231> */
.L_x_18449:
        /* <DEDUP_REMOVED lines=20> */
.L_x_18454:
[----:B------:R-:W2:Y:S02]  /*3a80*/  LDG.E.U8 R0, [R2.64] ;  /* 0x0000002402007981 */ /* 0x000ea4000c1e1100 */
[----:B--2---:R-:W0:Y:S01]  /*3a90*/  I2F.U16 R0, R0 ;  /* 0x0000000000007306 */ /* 0x004e220000101000 */
[----:B------:R-:W-:Y:S05]  /*3aa0*/  BRA `(.L_x_18456) ;  /* 0x00000ca000007947 */ /* 0x000fea0003800000 */
.L_x_18453:
        /* <DEDUP_REMOVED lines=9> */
.L_x_18458:
[----:B------:R-:W2:Y:S02]  /*3b40*/  LDG.E R0, [R2.64] ;  /* 0x0000002402007981 */ /* 0x000ea4000c1e1900 */
[----:B--2---:R-:W0:Y:S01]  /*3b50*/  I2F R0, R0 ;  /* 0x0000000000007306 */ /* 0x004e220000201400 */
[----:B------:R-:W-:Y:S05]  /*3b60*/  BRA `(.L_x_18456) ;  /* 0x00000be000007947 */ /* 0x000fea0003800000 */
.L_x_18457:
[----:B------:R-:W2:Y:S02]  /*3b70*/  LDG.E.U16 R0, [R2.64] ;  /* 0x0000002402007981 */ /* 0x000ea4000c1e1500 */
[----:B--2---:R-:W0:Y:S01]  /*3b80*/  I2F.S16 R0, R0 ;  /* 0x0000000000007306 */ /* 0x004e220000101400 */
[----:B------:R-:W-:Y:S05]  /*3b90*/  BRA `(.L_x_18456) ;  /* 0x00000bb000007947 */ /* 0x000fea0003800000 */
.L_x_18452:
        /* <DEDUP_REMOVED lines=8> */
.L_x_18460:
[----:B------:R-:W2:Y:S02]  /*3c20*/  LDG.E.U16 R0, [R2.64] ;  /* 0x0000002402007981 */ /* 0x000ea4000c1e1500 */
[----:B--2---:R-:W-:Y:S01]  /*3c30*/  HADD2.F32 R0, -RZ, R0.H0_H0 ;  /* 0x20000000ff007230 */ /* 0x004fe20000004100 */
[----:B------:R-:W-:Y:S05]  /*3c40*/  BRA `(.L_x_18456) ;  /* 0x00000b0000007947 */ /* 0x000fea0003800000 */
.L_x_18459:
        /* <DEDUP_REMOVED lines=8> */
.L_x_18462:
[----:B------:R-:W2:Y:S02]  /*3cd0*/  LDG.E.U16 R0, [R2.64] ;  /* 0x0000002402007981 */ /* 0x000ea4000c1e1500 */
[----:B--2---:R-:W-:Y:S01]  /*3ce0*/  HADD2.F32 R0, -RZ, R0.H0_H0 ;  /* 0x20000000ff007230 */ /* 0x004fe20000004100 */
[----:B------:R-:W-:Y:S05]  /*3cf0*/  BRA `(.L_x_18456) ;  /* 0x00000a5000007947 */ /* 0x000fea0003800000 */
.L_x_18461:
[----:B------:R-:W2:Y:S02]  /*3d00*/  LDG.E.64 R2, [R2.64] ;  /* 0x0000002402027981 */ /* 0x000ea4000c1e1b00 */
[----:B--2---:R-:W0:Y:S01]  /*3d10*/  F2F.F32.F64 R0, R2 ;  /* 0x0000000200007310 */ /* 0x004e220000301000 */
[----:B------:R-:W0:-:S14]  /*3d20*/  DSETP.GEU.AND P0, PT, |R2|, c[0x2][0x0], PT ;  /* 0x008000000200762a */ /* 0x000e1c0003f0e200 */
[----:B0-----:R-:W-:Y:S01]  /*3d30*/  @!P0 FMUL R0, R0, 1.175494350822287508e-38 ;  /* 0x0080000000008820 */ /* 0x001fe20000400000 */
[----:B------:R-:W-:Y:S05]  /*3d40*/  BRA `(.L_x_18456) ;  /* 0x00000a0000007947 */ /* 0x000fea0003800000 */
.L_x_18451:
        /* <DEDUP_REMOVED lines=12> */
.L_x_18465:
[----:B------:R-:W2:Y:S02]  /*3e10*/  LDG.E.64 R2, [R2.64] ;  /* 0x0000002402027981 */ /* 0x000ea4000c1e1b00 */
[----:B--2---:R-:W0:Y:S01]  /*3e20*/  F2F.F32.F64 R0, R2 ;  /* 0x0000000200007310 */ /* 0x004e220000301000 */
[----:B------:R-:W0:-:S14]  /*3e30*/  DSETP.GEU.AND P0, PT, |R2|, c[0x2][0x0], PT ;  /* 0x008000000200762a */ /* 0x000e1c0003f0e200 */
[----:B0-----:R-:W-:Y:S01]  /*3e40*/  @!P0 FMUL R0, R0, 1.175494350822287508e-38 ;  /* 0x0080000000008820 */ /* 0x001fe20000400000 */
[----:B------:R-:W-:Y:S05]  /*3e50*/  BRA `(.L_x_18456) ;  /* 0x000008f000007947 */ /* 0x000fea0003800000 */
.L_x_18464:
        /* <DEDUP_REMOVED lines=26> */
.L_x_18467:
        /* <DEDUP_REMOVED lines=13> */
.L_x_18466:
[----:B------:R-:W2:Y:S02]  /*40d0*/  LDG.E.U16 R0, [R2.64] ;  /* 0x0000002402007981 */ /* 0x000ea4000c1e1500 */
[----:B--2---:R-:W-:Y:S01]  /*40e0*/  PRMT R0, RZ, 0x5410, R0 ;  /* 0x00005410ff007816 */ /* 0x004fe20000000000 */
[----:B------:R-:W-:Y:S05]  /*40f0*/  BRA `(.L_x_18456) ;  /* 0x0000065000007947 */ /* 0x000fea0003800000 */
.L_x_18463:
        /* <DEDUP_REMOVED lines=11> */
.L_x_18470:
        /* <DEDUP_REMOVED lines=20> */
.L_x_18472:
[----:B------:R-:W-:Y:S05]  /*42f0*/  BSYNC B0 ;  /* 0x0000000000007941 */ /* 0x000fea0003800000 */
.L_x_18471:
[----:B------:R-:W-:Y:S01]  /*4300*/  LEA R3, R0, 0x3b800000, 0x17 ;  /* 0x3b80000000037811 */ /* 0x000fe200078eb8ff */
[----:B------:R-:W-:-:S05]  /*4310*/  IMAD.SHL.U32 R0, R2, 0x100000, RZ ;  /* 0x0010000002007824 */ /* 0x000fca00078e00ff */
[----:B------:R-:W-:Y:S01]  /*4320*/  LOP3.LUT R0, R3, R0, R4, 0xfe, !PT ;  /* 0x0000000003007212 */ /* 0x000fe200078efe04 */
[----:B------:R-:W-:Y:S05]  /*4330*/  BRA `(.L_x_18456) ;  /* 0x0000041000007947 */ /* 0x000fea0003800000 */
.L_x_18469:
        /* <DEDUP_REMOVED lines=20> */
.L_x_18474:
[----:B------:R-:W-:Y:S05]  /*4480*/  BSYNC B0 ;  /* 0x0000000000007941 */ /* 0x000fea0003800000 */
.L_x_18473:
[----:B------:R-:W-:Y:S01]  /*4490*/  LEA R3, R0, 0x37800000, 0x17 ;  /* 0x3780000000037811 */ /* 0x000fe200078eb8ff */
[----:B------:R-:W-:-:S05]  /*44a0*/  IMAD.SHL.U32 R0, R2, 0x200000, RZ ;  /* 0x0020000002007824 */ /* 0x000fca00078e00ff */
[----:B------:R-:W-:Y:S01]  /*44b0*/  LOP3.LUT R0, R3, R0, R4, 0xfe, !PT ;  /* 0x0000000003007212 */ /* 0x000fe200078efe04 */
[----:B------:R-:W-:Y:S05]  /*44c0*/  BRA `(.L_x_18456) ;  /* 0x0000028000007947 */ /* 0x000fea0003800000 */
.L_x_18468:
        /* <DEDUP_REMOVED lines=14> */
.L_x_18455:
        /* <DEDUP_REMOVED lines=21> */
.L_x_18476:
[----:B------:R-:W2:Y:S02]  /*4700*/  LDG.E.64 R2, [R2.64] ;  /* 0x0000002402027981 */ /* 0x000ea4000c1e1b00 */
[----:B--2---:R0:W1:Y:S01]  /*4710*/  I2F.U64 R0, R2 ;  /* 0x0000000200007312 */ /* 0x0040620000301000 */
[----:B------:R-:W-:Y:S05]  /*4720*/  BRA `(.L_x_18456) ;  /* 0x0000002000007947 */ /* 0x000fea0003800000 */
.L_x_18475:
[----:B------:R-:W2:Y:S02]  /*4730*/  LDG.E R0, [R2.64] ;  /* 0x0000002402007981 */ /* 0x000ea4000c1e1900 */
[----:B--2---:R-:W0:Y:S02]  /*4740*/  I2F.U32 R0, R0 ;  /* 0x0000000000007306 */ /* 0x004e240000201000 */
.L_x_18456:
[----:B------:R-:W-:Y:S05]  /*4750*/  BSYNC B6 ;  /* 0x0000000000067941 */ /* 0x000fea0003800000 */
.L_x_18450:
[----:B------:R-:W2:Y:S01]  /*4760*/  LDC.U8 R4, c[0x0][0x371] ;  /* 0x0000dc40ff047b82 */ /* 0x000ea20000000000 */
[----:B01---5:R-:W-:Y:S01]  /*4770*/  FSETP.NEU.FTZ.AND P0, PT, R0, RZ, PT ;  /* 0x000000ff0000720b */ /* 0x023fe20003f1d000 */
[----:B------:R-:W-:Y:S03]  /*4780*/  BSSY B6, `(.L_x_18477) ;  /* 0x00000d7000067945 */ /* 0x000fe60003800000 */
[----:B------:R-:W-:-:S02]  /*4790*/  SEL R2, RZ, 0x1, P0 ;  /* 0x00000001ff027807 */ /* 0x000fc40000000000 */
        /* <DEDUP_REMOVED lines=13> */
.L_x_18481:
[----:B------:R0:W-:Y:S01]  /*4870*/  STG.E.U8 [R16.64], R2 ;  /* 0x0000000210007986 */ /* 0x0001e2000c101124 */
[----:B------:R-:W-:Y:S05]  /*4880*/  BRA `(.L_x_18483) ;  /* 0x00000c6000007947 */ /* 0x000fea0003800000 */
.L_x_18480:
        /* <DEDUP_REMOVED lines=9> */
.L_x_18485:
[----:B------:R0:W-:Y:S01]  /*4920*/  STG.E [R16.64], R2 ;  /* 0x0000000210007986 */ /* 0x0001e2000c101924 */
[----:B------:R-:W-:Y:S05]  /*4930*/  BRA `(.L_x_18483) ;  /* 0x00000bb000007947 */ /* 0x000fea0003800000 */
.L_x_18484:
[----:B------:R0:W-:Y:S01]  /*4940*/  STG.E.U16 [R16.64], R2 ;  /* 0x0000000210007986 */ /* 0x0001e2000c101524 */
[----:B------:R-:W-:Y:S05]  /*4950*/  BRA `(.L_x_18483) ;  /* 0x00000b9000007947 */ /* 0x000fea0003800000 */
.L_x_18479:
        /* <DEDUP_REMOVED lines=9> */
.L_x_18487:
[----:B------:R-:W-:-:S04]  /*49f0*/  FSET.BF.EQ.FTZ.AND R0, R0, RZ, PT ;  /* 0x000000ff0000720a */ /* 0x000fc80003812000 */
[----:B------:R-:W-:-:S05]  /*4a00*/  F2FP.PACK_AB R0, RZ, R0 ;  /* 0x00000000ff00723e */ /* 0x000fca00000000ff */
[----:B------:R0:W-:Y:S01]  /*4a10*/  STG.E.U16 [R16.64], R0 ;  /* 0x0000000010007986 */ /* 0x0001e2000c101524 */
[----:B------:R-:W-:Y:S05]  /*4a20*/  BRA `(.L_x_18483) ;  /* 0x00000ac000007947 */ /* 0x000fea0003800000 */
.L_x_18486:
        /* <DEDUP_REMOVED lines=10> */
.L_x_18489:
[----:B------:R-:W-:-:S04]  /*4ad0*/  FSET.BF.EQ.FTZ.AND R0, R0, RZ, PT ;  /* 0x000000ff0000720a */ /* 0x000fc80003812000 */
[----:B------:R-:W-:-:S04]  /*4ae0*/  F2FP.PACK_AB R3, RZ, R0 ;  /* 0x00000000ff03723e */ /* 0x000fc800000000ff */
[----:B------:R-:W-:-:S05]  /*4af0*/  PRMT R3, R3, 0x5410, RZ ;  /* 0x0000541003037816 */ /* 0x000fca00000000ff */
[----:B------:R0:W-:Y:S01]  /*4b00*/  STG.E [R16.64], R3 ;  /* 0x0000000310007986 */ /* 0x0001e2000c101924 */
[----:B------:R-:W-:Y:S05]  /*4b10*/  BRA `(.L_x_18483) ;  /* 0x000009d000007947 */ /* 0x000fea0003800000 */
.L_x_18488:
[----:B------:R-:W-:Y:S01]  /*4b20*/  FSEL R3, RZ, 1.875, P0 ;  /* 0x3ff00000ff037808 */ /* 0x000fe20000000000 */
[----:B------:R-:W-:-:S05]  /*4b30*/  IMAD.MOV.U32 R2, RZ, RZ, RZ ;  /* 0x000000ffff027224 */ /* 0x000fca00078e00ff */
[----:B------:R0:W-:Y:S01]  /*4b40*/  STG.E.64 [R16.64], R2 ;  /* 0x0000000210007986 */ /* 0x0001e2000c101b24 */
[----:B------:R-:W-:Y:S05]  /*4b50*/  BRA `(.L_x_18483) ;  /* 0x0000099000007947 */ /* 0x000fea0003800000 */
.L_x_18478:
        /* <DEDUP_REMOVED lines=10> */
.L_x_18492:
[----:B------:R-:W-:Y:S01]  /*4c00*/  FSEL R5, RZ, 1.875, P0 ;  /* 0x3ff00000ff057808 */ /* 0x000fe20000000000 */
[----:B------:R-:W-:Y:S01]  /*4c10*/  CS2R R6, SRZ ;  /* 0x0000000000067805 */ /* 0x000fe2000001ff00 */
[----:B------:R-:W-:-:S05]  /*4c20*/  IMAD.MOV.U32 R4, RZ, RZ, RZ ;  /* 0x000000ffff047224 */ /* 0x000fca00078e00ff */
[----:B------:R0:W-:Y:S01]  /*4c30*/  STG.E.128 [R16.64], R4 ;  /* 0x0000000410007986 */ /* 0x0001e2000c101d24 */
[----:B------:R-:W-:Y:S05]  /*4c40*/  BRA `(.L_x_18483) ;  /* 0x000008a000007947 */ /* 0x000fea0003800000 */
.L_x_18491:
        /* <DEDUP_REMOVED lines=18> */
.L_x_18496:
[----:B------:R-:W-:Y:S05]  /*4d70*/  BSYNC B0 ;  /* 0x0000000000007941 */ /* 0x000fea0003800000 */
.L_x_18495:
[----:B------:R0:W-:Y:S01]  /*4d80*/  STG.E.U8 [R16.64], R3 ;  /* 0x0000000310007986 */ /* 0x0001e2000c101124 */
[----:B------:R-:W-:Y:S05]  /*4d90*/  BRA `(.L_x_18483) ;  /* 0x0000075000007947 */ /* 0x000fea0003800000 */
.L_x_18494:
        /* <DEDUP_REMOVED lines=13> */
.L_x_18497:
[----:B------:R-:W-:Y:S01]  /*4e70*/  ISETP.GT.U32.AND P0, PT, R3, 0x7f800000, PT ;  /* 0x7f8000000300780c */ /* 0x000fe20003f04070 */
[----:B------:R-:W-:-:S05]  /*4e80*/  IMAD.MOV.U32 R3, RZ, RZ, 0x7f ;  /* 0x0000007fff037424 */ /* 0x000fca00078e00ff */
[----:B------:R-:W-:-:S05]  /*4e90*/  SEL R3, R3, 0x7c, P0 ;  /* 0x0000007c03037807 */ /* 0x000fca0000000000 */
[----:B------:R0:W-:Y:S01]  /*4ea0*/  STG.E.U8 [R16.64], R3 ;  /* 0x0000000310007986 */ /* 0x0001e2000c101124 */
[----:B------:R-:W-:Y:S05]  /*4eb0*/  BRA `(.L_x_18483) ;  /* 0x0000063000007947 */ /* 0x000fea0003800000 */
.L_x_18493:
[----:B------:R-:W-:-:S04]  /*4ec0*/  FSET.BF.EQ.FTZ.AND R0, R0, RZ, PT ;  /* 0x000000ff0000720a */ /* 0x000fc80003812000 */
[----:B------:R-:W-:-:S05]  /*4ed0*/  F2FP.BF16.PACK_AB R0, RZ, R0 ;  /* 0x00000000ff00723e */ /* 0x000fca00000010ff */
[----:B------:R0:W-:Y:S01]  /*4ee0*/  STG.E.U16 [R16.64], R0 ;  /* 0x0000000010007986 */ /* 0x0001e2000c101524 */
[----:B------:R-:W-:Y:S05]  /*4ef0*/  BRA `(.L_x_18483) ;  /* 0x000005f000007947 */ /* 0x000fea0003800000 */
.L_x_18490:
        /* <DEDUP_REMOVED lines=10> */
.L_x_18500:
        /* <DEDUP_REMOVED lines=16> */
.L_x_18503:
[----:B------:R-:W-:Y:S02]  /*50a0*/  PRMT R8, R0, 0x7610, R8 ;  /* 0x0000761000087816 */ /* 0x000fe40000000008 */
.L_x_18502:
[----:B------:R-:W-:Y:S05]  /*50b0*/  BSYNC B0 ;  /* 0x0000000000007941 */ /* 0x000fea0003800000 */
.L_x_18501:
[----:B------:R0:W-:Y:S01]  /*50c0*/  STG.E.U8 [R16.64], R8 ;  /* 0x0000000810007986 */ /* 0x0001e2000c101124 */
[----:B------:R-:W-:Y:S05]  /*50d0*/  BRA `(.L_x_18483) ;  /* 0x0000041000007947 */ /* 0x000fea0003800000 */
.L_x_18499:
        /* <DEDUP_REMOVED lines=16> */
.L_x_18506:
[----:B------:R-:W-:Y:S02]  /*51e0*/  PRMT R8, R0, 0x7610, R8 ;  /* 0x0000761000087816 */ /* 0x000fe40000000008 */
.L_x_18505:
[----:B------:R-:W-:Y:S05]  /*51f0*/  BSYNC B0 ;  /* 0x0000000000007941 */ /* 0x000fea0003800000 */
.L_x_18504:
[----:B------:R0:W-:Y:S01]  /*5200*/  STG.E.U8 [R16.64], R8 ;  /* 0x0000000810007986 */ /* 0x0001e2000c101124 */
[----:B------:R-:W-:Y:S05]  /*5210*/  BRA `(.L_x_18483) ;  /* 0x000002d000007947 */ /* 0x000fea0003800000 */
.L_x_18498:
        /* <DEDUP_REMOVED lines=21> */
.L_x_18482:
        /* <DEDUP_REMOVED lines=20> */
.L_x_18508:
[----:B------:R-:W-:-:S05]  /*54b0*/  IMAD.MOV.U32 R3, RZ, RZ, RZ ;  /* 0x000000ffff037224 */ /* 0x000fca00078e00ff */
[----:B------:R0:W-:Y:S01]  /*54c0*/  STG.E.64 [R16.64], R2 ;  /* 0x0000000210007986 */ /* 0x0001e2000c101b24 */
[----:B------:R-:W-:Y:S05]  /*54d0*/  BRA `(.L_x_18483) ;  /* 0x0000001000007947 */ /* 0x000fea0003800000 */
.L_x_18507:
[----:B------:R0:W-:Y:S02]  /*54e0*/  STG.E [R16.64], R2 ;  /* 0x0000000210007986 */ /* 0x0001e4000c101924 */
.L_x_18483:
[----:B------:R-:W-:Y:S05]  /*54f0*/  BSYNC B6 ;  /* 0x0000000000067941 */ /* 0x000fea0003800000 */
.L_x_18477:
        /* <DEDUP_REMOVED lines=231> */
.L_x_18509:
        /* <DEDUP_REMOVED lines=20> */
.L_x_18514:
[----:B------:R-:W2:Y:S02]  /*64b0*/  LDG.E.U8 R0, [R2.64] ;  /* 0x0000002402007981 */ /* 0x000ea4000c1e1100 */
[----:B--2---:R-:W0:Y:S01]  /*64c0*/  I2F.U16 R0, R0 ;  /* 0x0000000000007306 */ /* 0x004e220000101000 */
[----:B------:R-:W-:Y:S05]  /*64d0*/  BRA `(.L_x_18516) ;  /* 0x00000ca000007947 */ /* 0x000fea0003800000 */
.L_x_18513:
        /* <DEDUP_REMOVED lines=9> */
.L_x_18518:
[----:B------:R-:W2:Y:S02]  /*6570*/  LDG.E R0, [R2.64] ;  /* 0x0000002402007981 */ /* 0x000ea4000c1e1900 */
[----:B--2---:R-:W0:Y:S01]  /*6580*/  I2F R0, R0 ;  /* 0x0000000000007306 */ /* 0x004e220000201400 */
[----:B------:R-:W-:Y:S05]  /*6590*/  BRA `(.L_x_18516) ;  /* 0x00000be000007947 */ /* 0x000fea0003800000 */
.L_x_18517:
[----:B------:R-:W2:Y:S02]  /*65a0*/  LDG.E.U16 R0, [R2.64] ;  /* 0x0000002402007981 */ /* 0x000ea4000c1e1500 */
[----:B--2---:R-:W0:Y:S01]  /*65b0*/  I2F.S16 R0, R0 ;  /* 0x0000000000007306 */ /* 0x004e220000101400 */
[----:B------:R-:W-:Y:S05]  /*65c0*/  BRA `(.L_x_18516) ;  /* 0x00000bb000007947 */ /* 0x000fea0003800000 */
.L_x_18512:
        /* <DEDUP_REMOVED lines=8> */
.L_x_18520:
[----:B------:R-:W2:Y:S02]  /*6650*/  LDG.E.U16 R0, [R2.64] ;  /* 0x0000002402007981 */ /* 0x000ea4000c1e1500 */
[----:B--2---:R-:W-:Y:S01]  /*6660*/  HADD2.F32 R0, -RZ, R0.H0_H0 ;  /* 0x20000000ff007230 */ /* 0x004fe20000004100 */
[----:B------:R-:W-:Y:S05]  /*6670*/  BRA `(.L_x_18516) ;  /* 0x00000b0000007947 */ /* 0x000fea0003800000 */
.L_x_18519:
        /* <DEDUP_REMOVED lines=8> */
.L_x_18522:
[----:B------:R-:W2:Y:S02]  /*6700*/  LDG.E.U16 R0, [R2.64] ;  /* 0x0000002402007981 */ /* 0x000ea4000c1e1500 */
[----:B--2---:R-:W-:Y:S01]  /*6710*/  HADD2.F32 R0, -RZ, R0.H0_H0 ;  /* 0x20000000ff007230 */ /* 0x004fe20000004100 */
[----:B------:R-:W-:Y:S05]  /*6720*/  BRA `(.L_x_18516) ;  /* 0x00000a5000007947 */ /* 0x000fea0003800000 */
.L_x_18521:
[----:B------:R-:W2:Y:S02]  /*6730*/  LDG.E.64 R2, [R2.64] ;  /* 0x0000002402027981 */ /* 0x000ea4000c1e1b00 */
[----:B--2---:R-:W0:Y:S01]  /*6740*/  F2F.F32.F64 R0, R2 ;  /* 0x0000000200007310 */ /* 0x004e220000301000 */
[----:B------:R-:W0:-:S14]  /*6750*/  DSETP.GEU.AND P0, PT, |R2|, c[0x2][0x0], PT ;  /* 0x008000000200762a */ /* 0x000e1c0003f0e200 */
[----:B0-----:R-:W-:Y:S01]  /*6760*/  @!P0 FMUL R0, R0, 1.175494350822287508e-38 ;  /* 0x0080000000008820 */ /* 0x001fe20000400000 */
[----:B------:R-:W-:Y:S05]  /*6770*/  BRA `(.L_x_18516) ;  /* 0x00000a0000007947 */ /* 0x000fea0003800000 */
.L_x_18511:
        /* <DEDUP_REMOVED lines=12> */
.L_x_18525:
[----:B------:R-:W2:Y:S02]  /*6840*/  LDG.E.64 R2, [R2.64] ;  /* 0x0000002402027981 */ /* 0x000ea4000c1e1b00 */
[----:B--2---:R-:W0:Y:S01]  /*6850*/  F2F.F32.F64 R0, R2 ;  /* 0x0000000200007310 */ /* 0x004e220000301000 */
[----:B------:R-:W0:-:S14]  /*6860*/  DSETP.GEU.AND P0, PT, |R2|, c[0x2][0x0], PT ;  /* 0x008000000200762a */ /* 0x000e1c0003f0e200 */
[----:B0-----:R-:W-:Y:S01]  /*6870*/  @!P0 FMUL R0, R0, 1.175494350822287508e-38 ;  /* 0x0080000000008820 */ /* 0x001fe20000400000 */
[----:B------:R-:W-:Y:S05]  /*6880*/  BRA `(.L_x_18516) ;  /* 0x000008f000007947 */ /* 0x000fea0003800000 */
.L_x_18524:
        /* <DEDUP_REMOVED lines=26> */
.L_x_18527:
        /* <DEDUP_REMOVED lines=13> */
.L_x_18526:
[----:B------:R-:W2:Y:S02]  /*6b00*/  LDG.E.U16 R0, [R2.64] ;  /* 0x0000002402007981 */ /* 0x000ea4000c1e1500 */
[----:B--2---:R-:W-:Y:S01]  /*6b10*/  PRMT R0, RZ, 0x5410, R0 ;  /* 0x00005410ff007816 */ /* 0x004fe20000000000 */
[----:B------:R-:W-:Y:S05]  /*6b20*/  BRA `(.L_x_18516) ;  /* 0x0000065000007947 */ /* 0x000fea0003800000 */
.L_x_18523:
        /* <DEDUP_REMOVED lines=11> */
.L_x_18530:
        /* <DEDUP_REMOVED lines=20> */
.L_x_18532:
[----:B------:R-:W-:Y:S05]  /*6d20*/  BSYNC B0 ;  /* 0x0000000000007941 */ /* 0x000fea0003800000 */
.L_x_18531:
[----:B------:R-:W-:Y:S01]  /*6d30*/  LEA R3, R0, 0x3b800000, 0x17 ;  /* 0x3b80000000037811 */ /* 0x000fe200078eb8ff */
[----:B------:R-:W-:-:S05]  /*6d40*/  IMAD.SHL.U32 R0, R2, 0x100000, RZ ;  /* 0x0010000002007824 */ /* 0x000fca00078e00ff */
[----:B------:R-:W-:Y:S01]  /*6d50*/  LOP3.LUT R0, R3, R0, R4, 0xfe, !PT ;  /* 0x0000000003007212 */ /* 0x000fe200078efe04 */
[----:B------:R-:W-:Y:S05]  /*6d60*/  BRA `(.L_x_18516) ;  /* 0x0000041000007947 */ /* 0x000fea0003800000 */
.L_x_18529:
        /* <DEDUP_REMOVED lines=20> */
.L_x_18534:
[----:B------:R-:W-:Y:S05]  /*6eb0*/  BSYNC B0 ;  /* 0x0000000000007941 */ /* 0x000fea0003800000 */
.L_x_18533:
[----:B------:R-:W-:Y:S01]  /*6ec0*/  LEA R3, R0, 0x37800000, 0x17 ;  /* 0x3780000000037811 */ /* 0x000fe200078eb8ff */
[----:B------:R-:W-:-:S05]  /*6ed0*/  IMAD.SHL.U32 R0, R2, 0x200000, RZ ;  /* 0x0020000002007824 */ /* 0x000fca00078e00ff */
[----:B------:R-:W-:Y:S01]  /*6ee0*/  LOP3.LUT R0, R3, R0, R4, 0xfe, !PT ;  /* 0x0000000003007212 */ /* 0x000fe200078efe04 */
[----:B------:R-:W-:Y:S05]  /*6ef0*/  BRA `(.L_x_18516) ;  /* 0x0000028000007947 */ /* 0x000fea0003800000 */
.L_x_18528:
        /* <DEDUP_REMOVED lines=14> */
.L_x_18515:
        /* <DEDUP_REMOVED lines=21> */
.L_x_18536:
[----:B------:R-:W2:Y:S02]  /*7130*/  LDG.E.64 R2, [R2.64] ;  /* 0x0000002402027981 */ /* 0x000ea4000c1e1b00 */
[----:B--2---:R0:W1:Y:S01]  /*7140*/  I2F.U64 R0, R2 ;  /* 0x0000000200007312 */ /* 0x0040620000301000 */
[----:B------:R-:W-:Y:S05]  /*7150*/  BRA `(.L_x_18516) ;  /* 0x0000002000007947 */ /* 0x000fea0003800000 */
.L_x_18535:
[----:B------:R-:W2:Y:S02]  /*7160*/  LDG.E R0, [R2.64] ;  /* 0x0000002402007981 */ /* 0x000ea4000c1e1900 */
[----:B--2---:R-:W0:Y:S02]  /*7170*/  I2F.U32 R0, R0 ;  /* 0x0000000000007306 */ /* 0x004e240000201000 */
.L_x_18516:
[----:B------:R-:W-:Y:S05]  /*7180*/  BSYNC B6 ;  /* 0x0000000000067941 */ /* 0x000fea0003800000 */
.L_x_18510:
        /* <DEDUP_REMOVED lines=17> */
.L_x_18541:
[----:B------:R0:W-:Y:S01]  /*72a0*/  STG.E.U8 [R16.64], R2 ;  /* 0x0000000210007986 */ /* 0x0001e2000c101124 */
[----:B------:R-:W-:Y:S05]  /*72b0*/  BRA `(.L_x_18543) ;  /* 0x00000c6000007947 */ /* 0x000fea0003800000 */
.L_x_18540:
        /* <DEDUP_REMOVED lines=9> */
.L_x_18545:
[----:B------:R0:W-:Y:S01]  /*7350*/  STG.E [R16.64], R2 ;  /* 0x0000000210007986 */ /* 0x0001e2000c101924 */
[----:B------:R-:W-:Y:S05]  /*7360*/  BRA `(.L_x_18543) ;  /* 0x00000bb000007947 */ /* 0x000fea0003800000 */
.L_x_18544:
[----:B------:R0:W-:Y:S01]  /*7370*/  STG.E.U16 [R16.64], R2 ;  /* 0x0000000210007986 */ /* 0x0001e2000c101524 */
[----:B------:R-:W-:Y:S05]  /*7380*/  BRA `(.L_x_18543) ;  /* 0x00000b9000007947 */ /* 0x000fea0003800000 */
.L_x_18539:
        /* <DEDUP_REMOVED lines=9> */
.L_x_18547:
[----:B------:R-:W-:-:S04]  /*7420*/  FSET.BF.EQ.FTZ.AND R0, R0, RZ, PT ;  /* 0x000000ff0000720a */ /* 0x000fc80003812000 */
[----:B------:R-:W-:-:S05]  /*7430*/  F2FP.PACK_AB R0, RZ, R0 ;  /* 0x00000000ff00723e */ /* 0x000fca00000000ff */
[----:B------:R0:W-:Y:S01]  /*7440*/  STG.E.U16 [R16.64], R0 ;  /* 0x0000000010007986 */ /* 0x0001e2000c101524 */
[----:B------:R-:W-:Y:S05]  /*7450*/  BRA `(.L_x_18543) ;  /* 0x00000ac000007947 */ /* 0x000fea0003800000 */
.L_x_18546:
        /* <DEDUP_REMOVED lines=10> */
.L_x_18549:
[----:B------:R-:W-:-:S04]  /*7500*/  FSET.BF.EQ.FTZ.AND R0, R0, RZ, PT ;  /* 0x000000ff0000720a */ /* 0x000fc80003812000 */
[----:B------:R-:W-:-:S04]  /*7510*/  F2FP.PACK_AB R3, RZ, R0 ;  /* 0x00000000ff03723e */ /* 0x000fc800000000ff */
[----:B------:R-:W-:-:S05]  /*7520*/  PRMT R3, R3, 0x5410, RZ ;  /* 0x0000541003037816 */ /* 0x000fca00000000ff */
[----:B------:R0:W-:Y:S01]  /*7530*/  STG.E [R16.64], R3 ;  /* 0x0000000310007986 */ /* 0x0001e2000c101924 */
[----:B------:R-:W-:Y:S05]  /*7540*/  BRA `(.L_x_18543) ;  /* 0x000009d000007947 */ /* 0x000fea0003800000 */
.L_x_18548:
[----:B------:R-:W-:Y:S01]  /*7550*/  FSEL R3, RZ, 1.875, P0 ;  /* 0x3ff00000ff037808 */ /* 0x000fe20000000000 */
[----:B------:R-:W-:-:S05]  /*7560*/  IMAD.MOV.U32 R2, RZ, RZ, RZ ;  /* 0x000000ffff027224 */ /* 0x000fca00078e00ff */
[----:B------:R0:W-:Y:S01]  /*7570*/  STG.E.64 [R16.64], R2 ;  /* 0x0000000210007986 */ /* 0x0001e2000c101b24 */
[----:B------:R-:W-:Y:S05]  /*7580*/  BRA `(.L_x_18543) ;  /* 0x0000099000007947 */ /* 0x000fea0003800000 */
.L_x_18538:
        /* <DEDUP_REMOVED lines=10> */
.L_x_18552:
[----:B------:R-:W-:Y:S01]  /*7630*/  FSEL R5, RZ, 1.875, P0 ;  /* 0x3ff00000ff057808 */ /* 0x000fe20000000000 */
[----:B------:R-:W-:Y:S01]  /*7640*/  CS2R R6, SRZ ;  /* 0x0000000000067805 */ /* 0x000fe2000001ff00 */
[----:B------:R-:W-:-:S05]  /*7650*/  IMAD.MOV.U32 R4, RZ, RZ, RZ ;  /* 0x000000ffff047224 */ /* 0x000fca00078e00ff */
[----:B------:R0:W-:Y:S01]  /*7660*/  STG.E.128 [R16.64], R4 ;  /* 0x0000000410007986 */ /* 0x0001e2000c101d24 */
[----:B------:R-:W-:Y:S05]  /*7670*/  BRA `(.L_x_18543) ;  /* 0x000008a000007947 */ /* 0x000fea0003800000 */
.L_x_18551:
        /* <DEDUP_REMOVED lines=18> */
.L_x_18556:
[----:B------:R-:W-:Y:S05]  /*77a0*/  BSYNC B0 ;  /* 0x0000000000007941 */ /* 0x000fea0003800000 */
.L_x_18555:
[----:B------:R0:W-:Y:S01]  /*77b0*/  STG.E.U8 [R16.64], R3 ;  /* 0x0000000310007986 */ /* 0x0001e2000c101124 */
[----:B------:R-:W-:Y:S05]  /*77c0*/  BRA `(.L_x_18543) ;  /* 0x0000075000007947 */ /* 0x000fea0003800000 */
.L_x_18554:
        /* <DEDUP_REMOVED lines=13> */
.L_x_18557:
[----:B------:R-:W-:Y:S01]  /*78a0*/  ISETP.GT.U32.AND P0, PT, R3, 0x7f800000, PT ;  /* 0x7f8000000300780c */ /* 0x000fe20003f04070 */
[----:B------:R-:W-:-:S05]  /*78b0*/  IMAD.MOV.U32 R3, RZ, RZ, 0x7f ;  /* 0x0000007fff037424 */ /* 0x000fca00078e00ff */
[----:B------:R-:W-:-:S05]  /*78c0*/  SEL R3, R3, 0x7c, P0 ;  /* 0x0000007c03037807 */ /* 0x000fca0000000000 */
[----:B------:R0:W-:Y:S01]  /*78d0*/  STG.E.U8 [R16.64], R3 ;  /* 0x0000000310007986 */ /* 0x0001e2000c101124 */
[----:B------:R-:W-:Y:S05]  /*78e0*/  BRA `(.L_x_18543) ;  /* 0x0000063000007947 */ /* 0x000fea0003800000 */
.L_x_18553:
[----:B------:R-:W-:-:S04]  /*78f0*/  FSET.BF.EQ.FTZ.AND R0, R0, RZ, PT ;  /* 0x000000ff0000720a */ /* 0x000fc80003812000 */
[----:B------:R-:W-:-:S05]  /*7900*/  F2FP.BF16.PACK_AB R0, RZ, R0 ;  /* 0x00000000ff00723e */ /* 0x000fca00000010ff */
[----:B------:R0:W-:Y:S01]  /*7910*/  STG.E.U16 [R16.64], R0 ;  /* 0x0000000010007986 */ /* 0x0001e2000c101524 */
[----:B------:R-:W-:Y:S05]  /*7920*/  BRA `(.L_x_18543) ;  /* 0x000005f000007947 */ /* 0x000fea0003800000 */
.L_x_18550:
        /* <DEDUP_REMOVED lines=10> */
.L_x_18560:
        /* <DEDUP_REMOVED lines=16> */
.L_x_18563:
[----:B------:R-:W-:Y:S02]  /*7ad0*/  PRMT R8, R0, 0x7610, R8 ;  /* 0x0000761000087816 */ /* 0x000fe40000000008 */
.L_x_18562:
[----:B------:R-:W-:Y:S05]  /*7ae0*/  BSYNC B0 ;  /* 0x0000000000007941 */ /* 0x000fea0003800000 */
.L_x_18561:
[----:B------:R0:W-:Y:S01]  /*7af0*/  STG.E.U8 [R16.64], R8 ;  /* 0x0000000810007986 */ /* 0x0001e2000c101124 */
[----:B------:R-:W-:Y:S05]  /*7b00*/  BRA `(.L_x_18543) ;  /* 0x0000041000007947 */ /* 0x000fea0003800000 */
.L_x_18559:
        /* <DEDUP_REMOVED lines=16> */
.L_x_18566:
[----:B------:R-:W-:Y:S02]  /*7c10*/  PRMT R8, R0, 0x7610, R8 ;  /* 0x0000761000087816 */ /* 0x000fe40000000008 */
.L_x_18565:
[----:B------:R-:W-:Y:S05]  /*7c20*/  BSYNC B0 ;  /* 0x0000000000007941 */ /* 0x000fea0003800000 */
.L_x_18564:
[----:B------:R0:W-:Y:S01]  /*7c30*/  STG.E.U8 [R16.64], R8 ;  /* 0x0000000810007986 */ /* 0x0001e2000c101124 */
[----:B------:R-:W-:Y:S05]  /*7c40*/  BRA `(.L_x_18543) ;  /* 0x000002d000007947 */ /* 0x000fea0003800000 */
.L_x_18558:
        /* <DEDUP_REMOVED lines=21> */
.L_x_18542:
        /* <DEDUP_REMOVED lines=20> */
.L_x_18568:
[----:B------:R-:W-:-:S05]  /*7ee0*/  IMAD.MOV.U32 R3, RZ, RZ, RZ ;  /* 0x000000ffff037224 */ /* 0x000fca00078e00ff */
[----:B------:R0:W-:Y:S01]  /*7ef0*/  STG.E.64 [R16.64], R2 ;  /* 0x0000000210007986 */ /* 0x0001e2000c101b24 */
[----:B------:R-:W-:Y:S05]  /*7f00*/  BRA `(.L_x_18543) ;  /* 0x0000001000007947 */ /* 0x000fea0003800000 */
.L_x_18567:
[----:B------:R0:W-:Y:S02]  /*7f10*/  STG.E [R16.64], R2 ;  /* 0x0000000210007986 */ /* 0x0001e4000c101924 */
.L_x_18543:
[----:B------:R-:W-:Y:S05]  /*7f20*/  BSYNC B6 ;  /* 0x0000000000067941 */ /* 0x000fea0003800000 */
.L_x_18537:
[----:B------:R-:W-:Y:S02]  /*7f30*/  IADD3 R19, R19, 0x80, RZ ;  /* 0x0000008013137810 */ /* 0x000fe40007ffe0ff */
.L_x_18448:
[----:B------:R-:W-:Y:S05]  /*7f40*/  BSYNC B7 ;  /* 0x0000000000077941 */ /* 0x000fea0003800000 */
.L_x_18447:
        /* <DEDUP_REMOVED lines=230> */
.L_x_18569:
        /* <DEDUP_REMOVED lines=20> */
.L_x_18574:
[----:B------:R-:W2:Y:S02]  /*8ef0*/  LDG.E.U8 R0, [R2.64] ;  /* 0x0000002402007981 */ /* 0x000ea4000c1e1100 */
[----:B--2---:R-:W0:Y:S01]  /*8f00*/  I2F.U16 R0, R0 ;  /* 0x0000000000007306 */ /* 0x004e220000101000 */
[----:B------:R-:W-:Y:S05]  /*8f10*/  BRA `(.L_x_18576) ;  /* 0x00000ca000007947 */ /* 0x000fea0003800000 */
.L_x_18573:
        /* <DEDUP_REMOVED lines=9> */
.L_x_18578:
[----:B------:R-:W2:Y:S02]  /*8fb0*/  LDG.E R0, [R2.64] ;  /* 0x0000002402007981 */ /* 0x000ea4000c1e1900 */
[----:B--2---:R-:W0:Y:S01]  /*8fc0*/  I2F R0, R0 ;  /* 0x0000000000007306 */ /* 0x004e220000201400 */
[----:B------:R-:W-:Y:S05]  /*8fd0*/  BRA `(.L_x_18576) ;  /* 0x00000be000007947 */ /* 0x000fea0003800000 */
.L_x_18577:
[----:B------:R-:W2:Y:S02]  /*8fe0*/  LDG.E.U16 R0, [R2.64] ;  /* 0x0000002402007981 */ /* 0x000ea4000c1e1500 */
[----:B--2---:R-:W0:Y:S01]  /*8ff0*/  I2F.S16 R0, R0 ;  /* 0x0000000000007306 */ /* 0x004e220000101400 */
[----:B------:R-:W-:Y:S05]  /*9000*/  BRA `(.L_x_18576) ;  /* 0x00000bb000007947 */ /* 0x000fea0003800000 */
.L_x_18572:
        /* <DEDUP_REMOVED lines=8> */
.L_x_18580:
[----:B------:R-:W2:Y:S02]  /*9090*/  LDG.E.U16 R0, [R2.64] ;  /* 0x0000002402007981 */ /* 0x000ea4000c1e1500 */
[----:B--2---:R-:W-:Y:S01]  /*90a0*/  HADD2.F32 R0, -RZ, R0.H0_H0 ;  /* 0x20000000ff007230 */ /* 0x004fe20000004100 */
[----:B------:R-:W-:Y:S05]  /*90b0*/  BRA `(.L_x_18576) ;  /* 0x00000b0000007947 */ /* 0x000fea0003800000 */
.L_x_18579:
        /* <DEDUP_REMOVED lines=8> */
.L_x_18582:
[----:B------:R-:W2:Y:S02]  /*9140*/  LDG.E.U16 R0, [R2.64] ;  /* 0x0000002402007981 */ /* 0x000ea4000c1e1500 */
[----:B--2---:R-:W-:Y:S01]  /*9150*/  HADD2.F32 R0, -RZ, R0.H0_H0 ;  /* 0x20000000ff007230 */ /* 0x004fe20000004100 */
[----:B------:R-:W-:Y:S05]  /*9160*/  BRA `(.L_x_18576) ;  /* 0x00000a5000007947 */ /* 0x000fea0003800000 */
.L_x_18581:
[----:B------:R-:W2:Y:S02]  /*9170*/  LDG.E.64 R2, [R2.64] ;  /* 0x0000002402027981 */ /* 0x000ea4000c1e1b00 */
[----:B--2---:R-:W0:Y:S01]  /*9180*/  F2F.F32.F64 R0, R2 ;  /* 0x0000000200007310 */ /* 0x004e220000301000 */
[----:B------:R-:W0:-:S14]  /*9190*/  DSETP.GEU.AND P0, PT, |R2|, c[0x2][0x0], PT ;  /* 0x008000000200762a */ /* 0x000e1c0003f0e200 */
[----:B0-----:R-:W-:Y:S01]  /*91a0*/  @!P0 FMUL R0, R0, 1.175494350822287508e-38 ;  /* 0x0080000000008820 */ /* 0x001fe20000400000 */
[----:B------:R-:W-:Y:S05]  /*91b0*/  BRA `(.L_x_18576) ;  /* 0x00000a0000007947 */ /* 0x000fea0003800000 */
.L_x_18571:
        /* <DEDUP_REMOVED lines=12> */
.L_x_18585:
[----:B------:R-:W2:Y:S02]  /*9280*/  LDG.E.64 R2, [R2.64] ;  /* 0x0000002402027981 */ /* 0x000ea4000c1e1b00 */
[----:B--2---:R-:W0:Y:S01]  /*9290*/  F2F.F32.F64 R0, R2 ;  /* 0x0000000200007310 */ /* 0x004e220000301000 */
[----:B------:R-:W0:-:S14]  /*92a0*/  DSETP.GEU.AND P0, PT, |R2|, c[0x2][0x0], PT ;  /* 0x008000000200762a */ /* 0x000e1c0003f0e200 */
[----:B0-----:R-:W-:Y:S01]  /*92b0*/  @!P0 FMUL R0, R0, 1.175494350822287508e-38 ;  /* 0x0080000000008820 */ /* 0x001fe20000400000 */
[----:B------:R-:W-:Y:S05]  /*92c0*/  BRA `(.L_x_18576) ;  /* 0x000008f000007947 */ /* 0x000fea0003800000 */
.L_x_18584:
        /* <DEDUP_REMOVED lines=26> */
.L_x_18587:
        /* <DEDUP_REMOVED lines=13> */
.L_x_18586:
[----:B------:R-:W2:Y:S02]  /*9540*/  LDG.E.U16 R0, [R2.64] ;  /* 0x0000002402007981 */ /* 0x000ea4000c1e1500 */
[----:B--2---:R-:W-:Y:S01]  /*9550*/  PRMT R0, RZ, 0x5410, R0 ;  /* 0x00005410ff007816 */ /* 0x004fe20000000000 */
[----:B------:R-:W-:Y:S05]  /*9560*/  BRA `(.L_x_18576) ;  /* 0x0000065000007947 */ /* 0x000fea0003800000 */
.L_x_18583:
        /* <DEDUP_REMOVED lines=11> */
.L_x_18590:
        /* <DEDUP_REMOVED lines=20> */
.L_x_18592:
[----:B------:R-:W-:Y:S05]  /*9760*/  BSYNC B0 ;  /* 0x0000000000007941 */ /* 0x000fea0003800000 */
.L_x_18591:
[----:B------:R-:W-:Y:S01]  /*9770*/  LEA R3, R0, 0x3b800000, 0x17 ;  /* 0x3b80000000037811 */ /* 0x000fe200078eb8ff */
[----:B------:R-:W-:-:S05]  /*9780*/  IMAD.SHL.U32 R0, R2, 0x100000, RZ ;  /* 0x0010000002007824 */ /* 0x000fca00078e00ff */
[----:B------:R-:W-:Y:S01]  /*9790*/  LOP3.LUT R0, R3, R0, R4, 0xfe, !PT ;  /* 0x0000000003007212 */ /* 0x000fe200078efe04 */
[----:B------:R-:W-:Y:S05]  /*97a0*/  BRA `(.L_x_18576) ;  /* 0x0000041000007947 */ /* 0x000fea0003800000 */
.L_x_18589:
        /* <DEDUP_REMOVED lines=20> */
.L_x_18594:
[----:B------:R-:W-:Y:S05]  /*98f0*/  BSYNC B0 ;  /* 0x0000000000007941 */ /* 0x000fea0003800000 */
.L_x_18593:
[----:B------:R-:W-:Y:S01]  /*9900*/  LEA R3, R0, 0x37800000, 0x17 ;  /* 0x3780000000037811 */ /* 0x000fe200078eb8ff */
[----:B------:R-:W-:-:S05]  /*9910*/  IMAD.SHL.U32 R0, R2, 0x200000, RZ ;  /* 0x0020000002007824 */ /* 0x000fca00078e00ff */
[----:B------:R-:W-:Y:S01]  /*9920*/  LOP3.LUT R0, R3, R0, R4, 0xfe, !PT ;  /* 0x0000000003007212 */ /* 0x000fe200078efe04 */
[----:B------:R-:W-:Y:S05]  /*9930*/  BRA `(.L_x_18576) ;  /* 0x0000028000007947 */ /* 0x000fea0003800000 */
.L_x_18588:
        /* <DEDUP_REMOVED lines=14> */
.L_x_18575:
        /* <DEDUP_REMOVED lines=21> */
.L_x_18596:
[----:B------:R-:W2:Y:S02]  /*9b70*/  LDG.E.64 R2, [R2.64] ;  /* 0x0000002402027981 */ /* 0x000ea4000c1e1b00 */
[----:B--2---:R0:W1:Y:S01]  /*9b80*/  I2F.U64 R0, R2 ;  /* 0x0000000200007312 */ /* 0x0040620000301000 */
[----:B------:R-:W-:Y:S05]  /*9b90*/  BRA `(.L_x_18576) ;  /* 0x0000002000007947 */ /* 0x000fea0003800000 */
.L_x_18595:
[----:B------:R-:W2:Y:S02]  /*9ba0*/  LDG.E R0, [R2.64] ;  /* 0x0000002402007981 */ /* 0x000ea4000c1e1900 */
[----:B--2---:R-:W0:Y:S02]  /*9bb0*/  I2F.U32 R0, R0 ;  /* 0x0000000000007306 */ /* 0x004e240000201000 */
.L_x_18576:
[----:B------:R-:W-:Y:S05]  /*9bc0*/  BSYNC B6 ;  /* 0x0000000000067941 */ /* 0x000fea0003800000 */
.L_x_18570:
[----:B------:R-:W2:Y:S01]  /*9bd0*/  LDC.U8 R4, c[0x0][0x371] ;  /* 0x0000dc40ff047b82 */ /* 0x000ea20000000000 */
[----:B01---5:R-:W-:-:S04]  /*9be0*/  FSETP.NEU.FTZ.AND P0, PT, R0, RZ, PT ;  /* 0x000000ff0000720b */ /* 0x023fc80003f1d000 */
[----:B------:R-:W-:Y:S02]  /*9bf0*/  SEL R2, RZ, 0x1, P0 ;  /* 0x00000001ff027807 */ /* 0x000fe40000000000 */
        /* <DEDUP_REMOVED lines=13> */
.L_x_18600:
[----:B------:R-:W-:Y:S01]  /*9cd0*/  STG.E.U8 [R16.64], R2 ;  /* 0x0000000210007986 */ /* 0x000fe2000c101124 */
[----:B------:R-:W-:Y:S05]  /*9ce0*/  EXIT ;  /* 0x000000000000794d */ /* 0x000fea0003800000 */
.L_x_18599:
        /* <DEDUP_REMOVED lines=9> */
.L_x_18603:
[----:B------:R-:W-:Y:S01]  /*9d80*/  STG.E [R16.64], R2 ;  /* 0x0000000210007986 */ /* 0x000fe2000c101924 */
[----:B------:R-:W-:Y:S05]  /*9d90*/  EXIT ;  /* 0x000000000000794d */ /* 0x000fea0003800000 */
.L_x_18602:
[----:B------:R-:W-:Y:S01]  /*9da0*/  STG.E.U16 [R16.64], R2 ;  /* 0x0000000210007986 */ /* 0x000fe2000c101524 */
[----:B------:R-:W-:Y:S05]  /*9db0*/  EXIT ;  /* 0x000000000000794d */ /* 0x000fea0003800000 */
.L_x_18598:
        /* <DEDUP_REMOVED lines=9> */
.L_x_18605:
[----:B------:R-:W-:-:S04]  /*9e50*/  FSET.BF.EQ.FTZ.AND R0, R0, RZ, PT ;  /* 0x000000ff0000720a */ /* 0x000fc80003812000 */
[----:B------:R-:W-:-:S05]  /*9e60*/  F2FP.PACK_AB R0, RZ, R0 ;  /* 0x00000000ff00723e */ /* 0x000fca00000000ff */
[----:B------:R-:W-:Y:S01]  /*9e70*/  STG.E.U16 [R16.64], R0 ;  /* 0x0000000010007986 */ /* 0x000fe2000c101524 */
[----:B------:R-:W-:Y:S05]  /*9e80*/  EXIT ;  /* 0x000000000000794d */ /* 0x000fea0003800000 */
.L_x_18604:
        /* <DEDUP_REMOVED lines=10> */
.L_x_18607:
[----:B------:R-:W-:-:S04]  /*9f30*/  FSET.BF.EQ.FTZ.AND R0, R0, RZ, PT ;  /* 0x000000ff0000720a */ /* 0x000fc80003812000 */
[----:B------:R-:W-:-:S04]  /*9f40*/  F2FP.PACK_AB R3, RZ, R0 ;  /* 0x00000000ff03723e */ /* 0x000fc800000000ff */
[----:B------:R-:W-:-:S05]  /*9f50*/  PRMT R3, R3, 0x5410, RZ ;  /* 0x0000541003037816 */ /* 0x000fca00000000ff */
[----:B------:R-:W-:Y:S01]  /*9f60*/  STG.E [R16.64], R3 ;  /* 0x0000000310007986 */ /* 0x000fe2000c101924 */
[----:B------:R-:W-:Y:S05]  /*9f70*/  EXIT ;  /* 0x000000000000794d */ /* 0x000fea0003800000 */
.L_x_18606:
[----:B------:R-:W-:Y:S01]  /*9f80*/  FSEL R3, RZ, 1.875, P0 ;  /* 0x3ff00000ff037808 */ /* 0x000fe20000000000 */
[----:B------:R-:W-:-:S05]  /*9f90*/  IMAD.MOV.U32 R2, RZ, RZ, RZ ;  /* 0x000000ffff027224 */ /* 0x000fca00078e00ff */
[----:B------:R-:W-:Y:S01]  /*9fa0*/  STG.E.64 [R16.64], R2 ;  /* 0x0000000210007986 */ /* 0x000fe2000c101b24 */
[----:B------:R-:W-:Y:S05]  /*9fb0*/  EXIT ;  /* 0x000000000000794d */ /* 0x000fea0003800000 */
.L_x_18597:
        /* <DEDUP_REMOVED lines=10> */
.L_x_18610:
[----:B------:R-:W-:Y:S01]  /*a060*/  FSEL R5, RZ, 1.875, P0 ;  /* 0x3ff00000ff057808 */ /* 0x000fe20000000000 */
[----:B------:R-:W-:Y:S01]  /*a070*/  CS2R R6, SRZ ;  /* 0x0000000000067805 */ /* 0x000fe2000001ff00 */
[----:B------:R-:W-:-:S05]  /*a080*/  IMAD.MOV.U32 R4, RZ, RZ, RZ ;  /* 0x000000ffff047224 */ /* 0x000fca00078e00ff */
[----:B------:R-:W-:Y:S01]  /*a090*/  STG.E.128 [R16.64], R4 ;  /* 0x0000000410007986 */ /* 0x000fe2000c101d24 */
[----:B------:R-:W-:Y:S05]  /*a0a0*/  EXIT ;  /* 0x000000000000794d */ /* 0x000fea0003800000 */
.L_x_18609:
        /* <DEDUP_REMOVED lines=18> */
.L_x_18614:
[----:B------:R-:W-:Y:S05]  /*a1d0*/  BSYNC B0 ;  /* 0x0000000000007941 */ /* 0x000fea0003800000 */
.L_x_18613:
[----:B------:R-:W-:Y:S01]  /*a1e0*/  STG.E.U8 [R16.64], R3 ;  /* 0x0000000310007986 */ /* 0x000fe2000c101124 */
[----:B------:R-:W-:Y:S05]  /*a1f0*/  EXIT ;  /* 0x000000000000794d */ /* 0x000fea0003800000 */
.L_x_18612:
        /* <DEDUP_REMOVED lines=14> */
.L_x_18615:
[----:B------:R-:W-:Y:S01]  /*a2e0*/  IMAD.MOV.U32 R3, RZ, RZ, 0x7f ;  /* 0x0000007fff037424 */ /* 0x000fe200078e00ff */
[----:B------:R-:W-:-:S04]  /*a2f0*/  ISETP.GT.U32.AND P0, PT, R5, 0x7f800000, PT ;  /* 0x7f8000000500780c */ /* 0x000fc80003f04070 */
[----:B------:R-:W-:-:S05]  /*a300*/  SEL R3, R3, 0x7c, P0 ;  /* 0x0000007c03037807 */ /* 0x000fca0000000000 */
[----:B------:R-:W-:Y:S01]  /*a310*/  STG.E.U8 [R16.64], R3 ;  /* 0x0000000310007986 */ /* 0x000fe2000c101124 */
[----:B------:R-:W-:Y:S05]  /*a320*/  EXIT ;  /* 0x000000000000794d */ /* 0x000fea0003800000 */
.L_x_18611:
[----:B------:R-:W-:-:S04]  /*a330*/  FSET.BF.EQ.FTZ.AND R0, R0, RZ, PT ;  /* 0x000000ff0000720a */ /* 0x000fc80003812000 */
[----:B------:R-:W-:-:S05]  /*a340*/  F2FP.BF16.PACK_AB R0, RZ, R0 ;  /* 0x00000000ff00723e */ /* 0x000fca00000010ff */
[----:B------:R-:W-:Y:S01]  /*a350*/  STG.E.U16 [R16.64], R0 ;  /* 0x0000000010007986 */ /* 0x000fe2000c101524 */
[----:B------:R-:W-:Y:S05]  /*a360*/  EXIT ;  /* 0x000000000000794d */ /* 0x000fea0003800000 */
.L_x_18608:
        /* <DEDUP_REMOVED lines=10> */
.L_x_18618:
        /* <DEDUP_REMOVED lines=16> */
.L_x_18621:
[----:B------:R-:W-:Y:S02]  /*a510*/  PRMT R8, R0, 0x7610, R8 ;  /* 0x0000761000087816 */ /* 0x000fe40000000008 */
.L_x_18620:
[----:B------:R-:W-:Y:S05]  /*a520*/  BSYNC B0 ;  /* 0x0000000000007941 */ /* 0x000fea0003800000 */
.L_x_18619:
[----:B------:R-:W-:Y:S01]  /*a530*/  STG.E.U8 [R16.64], R8 ;  /* 0x0000000810007986 */ /* 0x000fe2000c101124 */
[----:B------:R-:W-:Y:S05]  /*a540*/  EXIT ;  /* 0x000000000000794d */ /* 0x000fea0003800000 */
.L_x_18617:
        /* <DEDUP_REMOVED lines=16> */
.L_x_18624:
[----:B------:R-:W-:Y:S02]  /*a650*/  PRMT R8, R0, 0x7610, R8 ;  /* 0x0000761000087816 */ /* 0x000fe40000000008 */
.L_x_18623:
[----:B------:R-:W-:Y:S05]  /*a660*/  BSYNC B0 ;  /* 0x0000000000007941 */ /* 0x000fea0003800000 */
.L_x_18622:
[----:B------:R-:W-:Y:S01]  /*a670*/  STG.E.U8 [R16.64], R8 ;  /* 0x0000000810007986 */ /* 0x000fe2000c101124 */
[----:B------:R-:W-:Y:S05]  /*a680*/  EXIT ;  /* 0x000000000000794d */ /* 0x000fea0003800000 */
.L_x_18616:
        /* <DEDUP_REMOVED lines=21> */
.L_x_18601:
        /* <DEDUP_REMOVED lines=20> */
.L_x_18626:
[----:B------:R-:W-:-:S05]  /*a920*/  IMAD.MOV.U32 R3, RZ, RZ, RZ ;  /* 0x000000ffff037224 */ /* 0x000fca00078e00ff */
[----:B------:R-:W-:Y:S01]  /*a930*/  STG.E.64 [R16.64], R2 ;  /* 0x0000000210007986 */ /* 0x000fe2000c101b24 */
[----:B------:R-:W-:Y:S05]  /*a940*/  EXIT ;  /* 0x000000000000794d */ /* 0x000fea0003800000 */
.L_x_18625:
[----:B------:R-:W-:Y:S01]  /*a950*/  STG.E [R16.64], R2 ;  /* 0x0000000210007986 */ /* 0x000fe2000c101924 */
[----:B------:R-:W-:Y:S05]  /*a960*/  EXIT ;  /* 0x000000000000794d */ /* 0x000fea0003800000 */
.L_x_18627:
        /* <DEDUP_REMOVED lines=9> */
.L_x_22533:


//--------------------- .text._ZN2at6native27unrolled_elementwise_kernelIZZZNS0_23logical_not_kernel_cudaERNS_18TensorIteratorBaseEENKUlvE0_clEvENKUlvE5_clEvEUlfE_St5arrayIPcLm2EELi4E23TrivialOffsetCalculatorILi1EjESB_NS0_6memory12LoadWithCastILi1EEENSC_13StoreWithCastILi1EEEEEviT_T0_T2_T3_T4_T5_ --------------------------
	.section	.text._ZN2at6native27unrolled_elementwise_kernelIZZZNS0_23logical_not_kernel_cudaERNS_18TensorIteratorBaseEENKUlvE0_clEvENKUlvE5_clEvEUlfE_St5arrayIPcLm2EELi4E23TrivialOffsetCalculatorILi1EjESB_NS0_6memory12LoadWithCastILi1EEENSC_13StoreWithCastILi1EEEEEviT_T0_T2_T3_T4_T5_,"ax",@progbits
	.sectioninfo	@"SHI_REGISTERS=30"
	.align	128
        .global         _ZN2at6native27unrolled_elementwise_kernelIZZZNS0_23logical_not_kernel_cudaERNS_18TensorIteratorBaseEENKUlvE0_clEvENKUlvE5_clEvEUlfE_St5arrayIPcLm2EELi4E23TrivialOffsetCalculatorILi1EjESB_NS0_6memory12LoadWithCastILi1EEENSC_13StoreWithCastILi1EEEEEviT_T0_T2_T3_T4_T5_
        .type           _ZN2at6native27unrolled_elementwise_kernelIZZZNS0_23logical_not_kernel_cudaERNS_18TensorIteratorBaseEENKUlvE0_clEvENKUlvE5_clEvEUlfE_St5arrayIPcLm2EELi4E23TrivialOffsetCalculatorILi1EjESB_NS0_6memory12LoadWithCastILi1EEENSC_13StoreWithCastILi1EEEEEviT_T0_T2_T3_T4_T5_,@function
        .size           _ZN2at6native27unrolled_elementwise_kernelIZZZNS0_23logical_not_kernel_cudaERNS_18TensorIteratorBaseEENKUlvE0_clEvENKUlvE5_clEvEUlfE_St5arrayIPcLm2EELi4E23TrivialOffsetCalculatorILi1EjESB_NS0_6memory12LoadWithCastILi1EEENSC_13StoreWithCastILi1EEEEEviT_T0_T2_T3_T4_T5_,(.L_x_22534 - _ZN2at6native27unrolled_elementwise_kernelIZZZNS0_23logical_not_kernel_cudaERNS_18TensorIteratorBaseEENKUlvE0_clEvENKUlvE5_clEvEUlfE_St5arrayIPcLm2EELi4E23TrivialOffsetCalculatorILi1EjESB_NS0_6memory12LoadWithCastILi1EEENSC_13StoreWithCastILi1EEEEEviT_T0_T2_T3_T4_T5_)
        .other          _ZN2at6native27unrolled_elementwise_kernelIZZZNS0_23logical_not_kernel_cudaERNS_18TensorIteratorBaseEENKUlvE0_clEvENKUlvE5_clEvEUlfE_St5arrayIPcLm2EELi4E23TrivialOffsetCalculatorILi1EjESB_NS0_6memory12LoadWithCastILi1EEENSC_13StoreWithCastILi1EEEEEviT_T0_T2_T3_T4_T5_,@"STO_CUDA_ENTRY STV_DEFAULT"
_ZN2at6native27unrolled_elementwise_kernelIZZZNS0_23logical_not_kernel_cudaERNS_18TensorIteratorBaseEENKUlvE0_clEvENKUlvE5_clEvEUlfE_St5arrayIPcLm2EELi4E23TrivialOffsetCalculatorILi1EjESB_NS0_6memory12LoadWithCastILi1EEENSC_13StoreWithCastILi1EEEEEviT_T0_T2_T3_T4_T5_:
.text._ZN2at6native27unrolled_elementwise_kernelIZZZNS0_23logical_not_kernel_cudaERNS_18TensorIteratorBaseEENKUlvE0_clEvENKUlvE5_clEvEUlfE_St5arrayIPcLm2EELi4E23TrivialOffsetCalculatorILi1EjESB_NS0_6memory12LoadWithCastILi1EEENSC_13StoreWithCastILi1EEEEEviT_T0_T2_T3_T4_T5_:
        /* <DEDUP_REMOVED lines=30> */
.L_x_18634:
[----:B------:R-:W2:Y:S02]  /*01e0*/  LDG.E.U8 R2, [R2.64] ;  /* 0x0000002402027981 */ /* 0x000ea4000c1e1100 */
[----:B--2---:R0:W1:Y:S01]  /*01f0*/  I2F.U16 R23, R2 ;  /* 0x0000000200177306 */ /* 0x0040620000101000 */
[----:B------:R-:W-:Y:S05]  /*0200*/  BRA `(.L_x_18636) ;  /* 0x00000cb000007947 */ /* 0x000fea0003800000 */
.L_x_18633:
        /* <DEDUP_REMOVED lines=9> */
.L_x_18638:
[----:B------:R-:W2:Y:S02]  /*02a0*/  LDG.E R2, [R2.64] ;  /* 0x0000002402027981 */ /* 0x000ea4000c1e1900 */
[----:B--2---:R0:W1:Y:S01]  /*02b0*/  I2F R23, R2 ;  /* 0x0000000200177306 */ /* 0x0040620000201400 */
[----:B------:R-:W-:Y:S05]  /*02c0*/  BRA `(.L_x_18636) ;  /* 0x00000bf000007947 */ /* 0x000fea0003800000 */
.L_x_18637:
[----:B------:R-:W2:Y:S02]  /*02d0*/  LDG.E.U16 R2, [R2.64] ;  /* 0x0000002402027981 */ /* 0x000ea4000c1e1500 */
[----:B--2---:R0:W1:Y:S01]  /*02e0*/  I2F.S16 R23, R2 ;  /* 0x0000000200177306 */ /* 0x0040620000101400 */
[----:B------:R-:W-:Y:S05]  /*02f0*/  BRA `(.L_x_18636) ;  /* 0x00000bc000007947 */ /* 0x000fea0003800000 */
.L_x_18632:
        /* <DEDUP_REMOVED lines=8> */
.L_x_18640:
[----:B------:R-:W2:Y:S02]  /*0380*/  LDG.E.U16 R2, [R2.64] ;  /* 0x0000002402027981 */ /* 0x000ea4000c1e1500 */
[----:B--2---:R-:W-:Y:S01]  /*0390*/  HADD2.F32 R23, -RZ, R2.H0_H0 ;  /* 0x20000002ff177230 */ /* 0x004fe20000004100 */
[----:B------:R-:W-:Y:S05]  /*03a0*/  BRA `(.L_x_18636) ;  /* 0x00000b1000007947 */ /* 0x000fea0003800000 */
.L_x_18639:
        /* <DEDUP_REMOVED lines=8> */
.L_x_18642:
[----:B------:R-:W2:Y:S02]  /*0430*/  LDG.E.U16 R2, [R2.64] ;  /* 0x0000002402027981 */ /* 0x000ea4000c1e1500 */
[----:B--2---:R-:W-:Y:S01]  /*0440*/  HADD2.F32 R23, -RZ, R2.H0_H0 ;  /* 0x20000002ff177230 */ /* 0x004fe20000004100 */
[----:B------:R-:W-:Y:S05]  /*0450*/  BRA `(.L_x_18636) ;  /* 0x00000a6000007947 */ /* 0x000fea0003800000 */
.L_x_18641:
[----:B------:R-:W2:Y:S02]  /*0460*/  LDG.E.64 R2, [R2.64] ;  /* 0x0000002402027981 */ /* 0x000ea4000c1e1b00 */
[----:B--2---:R-:W0:Y:S01]  /*0470*/  F2F.F32.F64 R23, R2 ;  /* 0x0000000200177310 */ /* 0x004e220000301000 */
[----:B------:R-:W0:-:S14]  /*0480*/  DSETP.GEU.AND P0, PT, |R2|, c[0x2][0x0], PT ;  /* 0x008000000200762a */ /* 0x000e1c0003f0e200 */
[----:B0-----:R-:W-:Y:S01]  /*0490*/  @!P0 FMUL R23, R23, 1.175494350822287508e-38 ;  /* 0x0080000017178820 */ /* 0x001fe20000400000 */
[----:B------:R-:W-:Y:S05]  /*04a0*/  BRA `(.L_x_18636) ;  /* 0x00000a1000007947 */ /* 0x000fea0003800000 */
.L_x_18631:
        /* <DEDUP_REMOVED lines=12> */
.L_x_18645:
[----:B------:R-:W2:Y:S02]  /*0570*/  LDG.E.64 R2, [R2.64] ;  /* 0x0000002402027981 */ /* 0x000ea4000c1e1b00 */
[----:B--2---:R-:W0:Y:S01]  /*0580*/  F2F.F32.F64 R23, R2 ;  /* 0x0000000200177310 */ /* 0x004e220000301000 */
[----:B------:R-:W0:-:S14]  /*0590*/  DSETP.GEU.AND P0, PT, |R2|, c[0x2][0x0], PT ;  /* 0x008000000200762a */ /* 0x000e1c0003f0e200 */
[----:B0-----:R-:W-:Y:S01]  /*05a0*/  @!P0 FMUL R23, R23, 1.175494350822287508e-38 ;  /* 0x0080000017178820 */ /* 0x001fe20000400000 */
[----:B------:R-:W-:Y:S05]  /*05b0*/  BRA `(.L_x_18636) ;  /* 0x0000090000007947 */ /* 0x000fea0003800000 */
.L_x_18644:
        /* <DEDUP_REMOVED lines=11> */
[----:B------:R-:W-:-:S04]  /*0670*/  IADD3 R2, R0, -0x1, RZ ;  /* 0xffffffff00027810 */ /* 0x000fc80007ffe0ff */
[----:B------:R-:W-:Y:S02]  /*0680*/  SHF.R.S32.HI R2, RZ, 0x1f, R2 ;  /* 0x0000001fff027819 */ /* 0x000fe40000011402 */
[----:B0-----:R-:W-:-:S04]  /*0690*/  IADD3 R4, -R4, 0x1f, RZ ;  /* 0x0000001f04047810 */ /* 0x001fc80007ffe1ff */
[C---:B------:R-:W-:Y:S02]  /*06a0*/  ISETP.GT.U32.AND P0, PT, R4.reuse, 0x4, PT ;  /* 0x000000040400780c */ /* 0x040fe40003f04070 */
[----:B------:R-:W-:-:S04]  /*06b0*/  IADD3 R4, R4, -0x4, RZ ;  /* 0xfffffffc04047810 */ /* 0x000fc80007ffe0ff */
[----:B------:R-:W-:Y:S02]  /*06c0*/  SEL R5, R4, RZ, P0 ;  /* 0x000000ff04057207 */ /* 0x000fe40000000000 */
[----:B------:R-:W-:-:S03]  /*06d0*/  IADD3 R4, R0, 0x1000000, RZ ;  /* 0x0100000000047810 */ /* 0x000fc60007ffe0ff */
[----:B------:R-:W-:Y:S01]  /*06e0*/  IMAD R6, R5, R6, 0x3c000000 ;  /* 0x3c00000005067424 */ /* 0x000fe200078e0206 */
[----:B------:R-:W-:Y:S02]  /*06f0*/  SHF.L.U32 R5, R0, R5, RZ ;  /* 0x0000000500057219 */ /* 0x000fe400000006ff */
[----:B------:R-:W-:Y:S02]  /*0700*/  SHF.R.S32.HI R4, RZ, 0x8, R4 ;  /* 0x00000008ff047819 */ /* 0x000fe40000011404 */
[----:B------:R-:W-:-:S04]  /*0710*/  LEA.HI R5, R5, R6, RZ, 0x1c ;  /* 0x0000000605057211 */ /* 0x000fc800078fe0ff */
[----:B------:R-:W-:-:S04]  /*0720*/  LOP3.LUT R5, R5, 0x7f800000, R4, 0xf8, !PT ;  /* 0x7f80000005057812 */ /* 0x000fc800078ef804 */
[----:B------:R-:W-:-:S04]  /*0730*/  LOP3.LUT R2, R5, R2, RZ, 0x30, !PT ;  /* 0x0000000205027212 */ /* 0x000fc800078e30ff */
[----:B------:R-:W-:Y:S01]  /*0740*/  LOP3.LUT R23, R2, 0x80000000, R23, 0xf8, !PT ;  /* 0x8000000002177812 */ /* 0x000fe200078ef817 */
[----:B------:R-:W-:Y:S05]  /*0750*/  BRA `(.L_x_18636) ;  /* 0x0000076000007947 */ /* 0x000fea0003800000 */
.L_x_18647:
        /* <DEDUP_REMOVED lines=14> */
.L_x_18646:
[----:B------:R-:W2:Y:S02]  /*0840*/  LDG.E.U16 R2, [R2.64] ;  /* 0x0000002402027981 */ /* 0x000ea4000c1e1500 */
[----:B--2---:R-:W-:Y:S01]  /*0850*/  PRMT R23, RZ, 0x5410, R2 ;  /* 0x00005410ff177816 */ /* 0x004fe20000000002 */
[----:B------:R-:W-:Y:S05]  /*0860*/  BRA `(.L_x_18636) ;  /* 0x0000065000007947 */ /* 0x000fea0003800000 */
.L_x_18643:
        /* <DEDUP_REMOVED lines=11> */
.L_x_18650:
        /* <DEDUP_REMOVED lines=20> */
.L_x_18652:
[----:B------:R-:W-:Y:S05]  /*0a60*/  BSYNC B0 ;  /* 0x0000000000007941 */ /* 0x000fea0003800000 */
.L_x_18651:
[----:B------:R-:W-:Y:S01]  /*0a70*/  IMAD.SHL.U32 R2, R2, 0x100000, RZ ;  /* 0x0010000002027824 */ /* 0x000fe200078e00ff */
[----:B------:R-:W-:-:S04]  /*0a80*/  LEA R0, R0, 0x3b800000, 0x17 ;  /* 0x3b80000000007811 */ /* 0x000fc800078eb8ff */
[----:B------:R-:W-:Y:S01]  /*0a90*/  LOP3.LUT R23, R0, R2, R23, 0xfe, !PT ;  /* 0x0000000200177212 */ /* 0x000fe200078efe17 */
[----:B------:R-:W-:Y:S05]  /*0aa0*/  BRA `(.L_x_18636) ;  /* 0x0000041000007947 */ /* 0x000fea0003800000 */
.L_x_18649:
        /* <DEDUP_REMOVED lines=20> */
.L_x_18654:
[----:B------:R-:W-:Y:S05]  /*0bf0*/  BSYNC B0 ;  /* 0x0000000000007941 */ /* 0x000fea0003800000 */
.L_x_18653:
[----:B------:R-:W-:Y:S01]  /*0c00*/  IMAD.SHL.U32 R2, R2, 0x200000, RZ ;  /* 0x0020000002027824 */ /* 0x000fe200078e00ff */
[----:B------:R-:W-:-:S04]  /*0c10*/  LEA R0, R0, 0x37800000, 0x17 ;  /* 0x3780000000007811 */ /* 0x000fc800078eb8ff */
[----:B------:R-:W-:Y:S01]  /*0c20*/  LOP3.LUT R23, R0, R2, R23, 0xfe, !PT ;  /* 0x0000000200177212 */ /* 0x000fe200078efe17 */
[----:B------:R-:W-:Y:S05]  /*0c30*/  BRA `(.L_x_18636) ;  /* 0x0000028000007947 */ /* 0x000fea0003800000 */
.L_x_18648:
        /* <DEDUP_REMOVED lines=14> */
.L_x_18635:
        /* <DEDUP_REMOVED lines=21> */
.L_x_18656:
[----:B------:R-:W2:Y:S02]  /*0e70*/  LDG.E.64 R2, [R2.64] ;  /* 0x0000002402027981 */ /* 0x000ea4000c1e1b00 */
[----:B--2---:R0:W1:Y:S01]  /*0e80*/  I2F.U64 R23, R2 ;  /* 0x0000000200177312 */ /* 0x0040620000301000 */
[----:B------:R-:W-:Y:S05]  /*0e90*/  BRA `(.L_x_18636) ;  /* 0x0000002000007947 */ /* 0x000fea0003800000 */
.L_x_18655:
[----:B------:R-:W2:Y:S02]  /*0ea0*/  LDG.E R2, [R2.64] ;  /* 0x0000002402027981 */ /* 0x000ea4000c1e1900 */
[----:B--2---:R0:W1:Y:S02]  /*0eb0*/  I2F.U32 R23, R2 ;  /* 0x0000000200177306 */ /* 0x0040640000201000 */
.L_x_18636:
[----:B------:R-:W-:Y:S05]  /*0ec0*/  BSYNC B6 ;  /* 0x0000000000067941 */ /* 0x000fea0003800000 */
.L_x_18630:
[----:B------:R-:W2:Y:S02]  /*0ed0*/  S2R R19, SR_TID.X ;  /* 0x0000000000137919 */ /* 0x000ea40000002100 */
[----:B--2---:R-:W-:Y:S02]  /*0ee0*/  IADD3 R19, R19, 0x80, RZ ;  /* 0x0000008013137810 */ /* 0x004fe40007ffe0ff */
.L_x_18629:
[----:B-1----:R-:W-:Y:S05]  /*0ef0*/  BSYNC B7 ;  /* 0x0000000000077941 */ /* 0x002fea0003800000 */
.L_x_18628:
[----:B------:R-:W-:Y:S01]  /*0f00*/  ISETP.GE.AND P0, PT, R19, R17, PT ;  /* 0x000000111300720c */ /* 0x000fe20003f06270 */
[----:B------:R-:W-:-:S12]  /*0f10*/  BSSY B7, `(.L_x_18657) ;  /* 0x00000e5000077945 */ /* 0x000fd80003800000 */
[----:B------:R-:W-:Y:S05]  /*0f20*/  @P0 BRA `(.L_x_18658) ;  /* 0x00000e3000000947 */ /* 0x000fea0003800000 */
[----:B------:R-:W-:Y:S01]  /*0f30*/  IMAD R0, R16, 0x200, R19 ;  /* 0x0000020010007824 */ /* 0x000fe200078e0213 */
[----:B0-----:R-:W-:Y:S01]  /*0f40*/  PRMT R3, R18, 0x9910, RZ ;  /* 0x0000991012037816 */ /* 0x001fe200000000ff */
        /* <DEDUP_REMOVED lines=18> */
.L_x_18663:
[----:B------:R-:W2:Y:S02]  /*1070*/  LDG.E.U8 R2, [R2.64] ;  /* 0x0000002402027981 */ /* 0x000ea4000c1e1100 */
[----:B--2---:R0:W1:Y:S01]  /*1080*/  I2F.U16 R22, R2 ;  /* 0x0000000200167306 */ /* 0x0040620000101000 */
[----:B------:R-:W-:Y:S05]  /*1090*/  BRA `(.L_x_18665) ;  /* 0x00000ca000007947 */ /* 0x000fea0003800000 */
.L_x_18662:
        /* <DEDUP_REMOVED lines=9> */
.L_x_18667:
[----:B------:R-:W2:Y:S02]  /*1130*/  LDG.E R2, [R2.64] ;  /* 0x0000002402027981 */ /* 0x000ea4000c1e1900 */
[----:B--2---:R0:W1:Y:S01]  /*1140*/  I2F R22, R2 ;  /* 0x0000000200167306 */ /* 0x0040620000201400 */
[----:B------:R-:W-:Y:S05]  /*1150*/  BRA `(.L_x_18665) ;  /* 0x00000be000007947 */ /* 0x000fea0003800000 */
.L_x_18666:
[----:B------:R-:W2:Y:S02]  /*1160*/  LDG.E.U16 R2, [R2.64] ;  /* 0x0000002402027981 */ /* 0x000ea4000c1e1500 */
[----:B--2---:R0:W1:Y:S01]  /*1170*/  I2F.S16 R22, R2 ;  /* 0x0000000200167306 */ /* 0x0040620000101400 */
[----:B------:R-:W-:Y:S05]  /*1180*/  BRA `(.L_x_18665) ;  /* 0x00000bb000007947 */ /* 0x000fea0003800000 */
.L_x_18661:
        /* <DEDUP_REMOVED lines=8> */
.L_x_18669:
[----:B------:R-:W2:Y:S02]  /*1210*/  LDG.E.U16 R2, [R2.64] ;  /* 0x0000002402027981 */ /* 0x000ea4000c1e1500 */
[----:B--2---:R-:W-:Y:S01]  /*1220*/  HADD2.F32 R22, -RZ, R2.H0_H0 ;  /* 0x20000002ff167230 */ /* 0x004fe20000004100 */
[----:B------:R-:W-:Y:S05]  /*1230*/  BRA `(.L_x_18665) ;  /* 0x00000b0000007947 */ /* 0x000fea0003800000 */
.L_x_18668:
        /* <DEDUP_REMOVED lines=8> */
.L_x_18671:
[----:B------:R-:W2:Y:S02]  /*12c0*/  LDG.E.U16 R2, [R2.64] ;  /* 0x0000002402027981 */ /* 0x000ea4000c1e1500 */
[----:B--2---:R-:W-:Y:S01]  /*12d0*/  HADD2.F32 R22, -RZ, R2.H0_H0 ;  /* 0x20000002ff167230 */ /* 0x004fe20000004100 */
[----:B------:R-:W-:Y:S05]  /*12e0*/  BRA `(.L_x_18665) ;  /* 0x00000a5000007947 */ /* 0x000fea0003800000 */
.L_x_18670:
[----:B------:R-:W2:Y:S02]  /*12f0*/  LDG.E.64 R2, [R2.64] ;  /* 0x0000002402027981 */ /* 0x000ea4000c1e1b00 */
[----:B--2---:R-:W0:Y:S01]  /*1300*/  F2F.F32.F64 R22, R2 ;  /* 0x0000000200167310 */ /* 0x004e220000301000 */
[----:B------:R-:W0:-:S14]  /*1310*/  DSETP.GEU.AND P0, PT, |R2|, c[0x2][0x0], PT ;  /* 0x008000000200762a */ /* 0x000e1c0003f0e200 */
[----:B0-----:R-:W-:Y:S01]  /*1320*/  @!P0 FMUL R22, R22, 1.175494350822287508e-38 ;  /* 0x0080000016168820 */ /* 0x001fe20000400000 */
[----:B------:R-:W-:Y:S05]  /*1330*/  BRA `(.L_x_18665) ;  /* 0x00000a0000007947 */ /* 0x000fea0003800000 */
.L_x_18660:
        /* <DEDUP_REMOVED lines=12> */
.L_x_18674:
[----:B------:R-:W2:Y:S02]  /*1400*/  LDG.E.64 R2, [R2.64] ;  /* 0x0000002402027981 */ /* 0x000ea4000c1e1b00 */
[----:B--2---:R-:W0:Y:S01]  /*1410*/  F2F.F32.F64 R22, R2 ;  /* 0x0000000200167310 */ /* 0x004e220000301000 */
[----:B------:R-:W0:-:S14]  /*1420*/  DSETP.GEU.AND P0, PT, |R2|, c[0x2][0x0], PT ;  /* 0x008000000200762a */ /* 0x000e1c0003f0e200 */
[----:B0-----:R-:W-:Y:S01]  /*1430*/  @!P0 FMUL R22, R22, 1.175494350822287508e-38 ;  /* 0x0080000016168820 */ /* 0x001fe20000400000 */
[----:B------:R-:W-:Y:S05]  /*1440*/  BRA `(.L_x_18665) ;  /* 0x000008f000007947 */ /* 0x000fea0003800000 */
.L_x_18673:
        /* <DEDUP_REMOVED lines=26> */
.L_x_18676:
        /* <DEDUP_REMOVED lines=13> */
.L_x_18675:
[----:B------:R-:W2:Y:S02]  /*16c0*/  LDG.E.U16 R2, [R2.64] ;  /* 0x0000002402027981 */ /* 0x000ea4000c1e1500 */
[----:B--2---:R-:W-:Y:S01]  /*16d0*/  PRMT R22, RZ, 0x5410, R2 ;  /* 0x00005410ff167816 */ /* 0x004fe20000000002 */
[----:B------:R-:W-:Y:S05]  /*16e0*/  BRA `(.L_x_18665) ;  /* 0x0000065000007947 */ /* 0x000fea0003800000 */
.L_x_18672:
        /* <DEDUP_REMOVED lines=11> */
.L_x_18679:
        /* <DEDUP_REMOVED lines=20> */
.L_x_18681:
[----:B------:R-:W-:Y:S05]  /*18e0*/  BSYNC B0 ;  /* 0x0000000000007941 */ /* 0x000fea0003800000 */
.L_x_18680:
[----:B------:R-:W-:Y:S01]  /*18f0*/  IMAD.SHL.U32 R2, R2, 0x100000, RZ ;  /* 0x0010000002027824 */ /* 0x000fe200078e00ff */
[----:B------:R-:W-:-:S04]  /*1900*/  LEA R3, R0, 0x3b800000, 0x17 ;  /* 0x3b80000000037811 */ /* 0x000fc800078eb8ff */
[----:B------:R-:W-:Y:S01]  /*1910*/  LOP3.LUT R22, R3, R2, R22, 0xfe, !PT ;  /* 0x0000000203167212 */ /* 0x000fe200078efe16 */
[----:B------:R-:W-:Y:S05]  /*1920*/  BRA `(.L_x_18665) ;  /* 0x0000041000007947 */ /* 0x000fea0003800000 */
.L_x_18678:
        /* <DEDUP_REMOVED lines=20> */
.L_x_18683:
[----:B------:R-:W-:Y:S05]  /*1a70*/  BSYNC B0 ;  /* 0x0000000000007941 */ /* 0x000fea0003800000 */
.L_x_18682:
[----:B------:R-:W-:Y:S01]  /*1a80*/  IMAD.SHL.U32 R2, R2, 0x200000, RZ ;  /* 0x0020000002027824 */ /* 0x000fe200078e00ff */
[----:B------:R-:W-:-:S04]  /*1a90*/  LEA R3, R0, 0x37800000, 0x17 ;  /* 0x3780000000037811 */ /* 0x000fc800078eb8ff */
[----:B------:R-:W-:Y:S01]  /*1aa0*/  LOP3.LUT R22, R3, R2, R22, 0xfe, !PT ;  /* 0x0000000203167212 */ /* 0x000fe200078efe16 */
[----:B------:R-:W-:Y:S05]  /*1ab0*/  BRA `(.L_x_18665) ;  /* 0x0000028000007947 */ /* 0x000fea0003800000 */
.L_x_18677:
        /* <DEDUP_REMOVED lines=14> */
.L_x_18664:
        /* <DEDUP_REMOVED lines=21> */
.L_x_18685:
[----:B------:R-:W2:Y:S02]  /*1cf0*/  LDG.E.64 R2, [R2.64] ;  /* 0x0000002402027981 */ /* 0x000ea4000c1e1b00 */
[----:B--2---:R0:W1:Y:S01]  /*1d00*/  I2F.U64 R22, R2 ;  /* 0x0000000200167312 */ /* 0x0040620000301000 */
[----:B------:R-:W-:Y:S05]  /*1d10*/  BRA `(.L_x_18665) ;  /* 0x0000002000007947 */ /* 0x000fea0003800000 */
.L_x_18684:
[----:B------:R-:W2:Y:S02]  /*1d20*/  LDG.E R2, [R2.64] ;  /* 0x0000002402027981 */ /* 0x000ea4000c1e1900 */
[----:B--2---:R0:W1:Y:S02]  /*1d30*/  I2F.U32 R22, R2 ;  /* 0x0000000200167306 */ /* 0x0040640000201000 */
.L_x_18665:
[----:B------:R-:W-:Y:S05]  /*1d40*/  BSYNC B6 ;  /* 0x0000000000067941 */ /* 0x000fea0003800000 */
.L_x_18659:
[----:B------:R-:W-:Y:S02]  /*1d50*/  IADD3 R19, R19, 0x80, RZ ;  /* 0x0000008013137810 */ /* 0x000fe40007ffe0ff */
.L_x_18658:
[----:B------:R-:W-:Y:S05]  /*1d60*/  BSYNC B7 ;  /* 0x0000000000077941 */ /* 0x000fea0003800000 */
.L_x_18657:
[----:B------:R-:W-:Y:S01]  /*1d70*/  ISETP.GE.AND P0, PT, R19, R17, PT ;  /* 0x000000111300720c */ /* 0x000fe20003f06270 */
[----:B------:R-:W-:Y:S01]  /*1d80*/  BSSY B7, `(.L_x_18686) ;  /* 0x00000e6000077945 */ /* 0x000fe20003800000 */
[----:B------:R-:W-:-:S11]  /*1d90*/  CS2R R24, SRZ ;  /* 0x0000000000187805 */ /* 0x000fd6000001ff00 */
        /* <DEDUP_REMOVED lines=21> */
.L_x_18692:
[----:B------:R-:W2:Y:S02]  /*1ef0*/  LDG.E.U8 R2, [R2.64] ;  /* 0x0000002402027981 */ /* 0x000ea4000c1e1100 */
[----:B--2---:R0:W2:Y:S01]  /*1f00*/  I2F.U16 R25, R2 ;  /* 0x0000000200197306 */ /* 0x0040a20000101000 */
[----:B------:R-:W-:Y:S05]  /*1f10*/  BRA `(.L_x_18694) ;  /* 0x00000ca000007947 */ /* 0x000fea0003800000 */
.L_x_18691:
        /* <DEDUP_REMOVED lines=9> */
.L_x_18696:
[----:B------:R-:W2:Y:S02]  /*1fb0*/  LDG.E R2, [R2.64] ;  /* 0x0000002402027981 */ /* 0x000ea4000c1e1900 */
[----:B--2---:R0:W2:Y:S01]  /*1fc0*/  I2F R25, R2 ;  /* 0x0000000200197306 */ /* 0x0040a20000201400 */
[----:B------:R-:W-:Y:S05]  /*1fd0*/  BRA `(.L_x_18694) ;  /* 0x00000be000007947 */ /* 0x000fea0003800000 */
.L_x_18695:
[----:B------:R-:W2:Y:S02]  /*1fe0*/  LDG.E.U16 R2, [R2.64] ;  /* 0x0000002402027981 */ /* 0x000ea4000c1e1500 */
[----:B--2---:R0:W2:Y:S01]  /*1ff0*/  I2F.S16 R25, R2 ;  /* 0x0000000200197306 */ /* 0x0040a20000101400 */
[----:B------:R-:W-:Y:S05]  /*2000*/  BRA `(.L_x_18694) ;  /* 0x00000bb000007947 */ /* 0x000fea0003800000 */
.L_x_18690:
        /* <DEDUP_REMOVED lines=8> */
.L_x_18698:
[----:B------:R-:W2:Y:S02]  /*2090*/  LDG.E.U16 R2, [R2.64] ;  /* 0x0000002402027981 */ /* 0x000ea4000c1e1500 */
[----:B--2---:R-:W-:Y:S01]  /*20a0*/  HADD2.F32 R25, -RZ, R2.H0_H0 ;  /* 0x20000002ff197230 */ /* 0x004fe20000004100 */
[----:B------:R-:W-:Y:S05]  /*20b0*/  BRA `(.L_x_18694) ;  /* 0x00000b0000007947 */ /* 0x000fea0003800000 */
.L_x_18697:
        /* <DEDUP_REMOVED lines=8> */
.L_x_18700:
[----:B------:R-:W2:Y:S02]  /*2140*/  LDG.E.U16 R2, [R2.64] ;  /* 0x0000002402027981 */ /* 0x000ea4000c1e1500 */
[----:B--2---:R-:W-:Y:S01]  /*2150*/  HADD2.F32 R25, -RZ, R2.H0_H0 ;  /* 0x20000002ff197230 */ /* 0x004fe20000004100 */
[----:B------:R-:W-:Y:S05]  /*2160*/  BRA `(.L_x_18694) ;  /* 0x00000a5000007947 */ /* 0x000fea0003800000 */
.L_x_18699:
[----:B------:R-:W2:Y:S02]  /*2170*/  LDG.E.64 R2, [R2.64] ;  /* 0x0000002402027981 */ /* 0x000ea4000c1e1b00 */
[----:B--2---:R-:W0:Y:S01]  /*2180*/  F2F.F32.F64 R25, R2 ;  /* 0x0000000200197310 */ /* 0x004e220000301000 */
[----:B------:R-:W0:-:S14]  /*2190*/  DSETP.GEU.AND P0, PT, |R2|, c[0x2][0x0], PT ;  /* 0x008000000200762a */ /* 0x000e1c0003f0e200 */
[----:B0-----:R-:W-:Y:S01]  /*21a0*/  @!P0 FMUL R25, R25, 1.175494350822287508e-38 ;  /* 0x0080000019198820 */ /* 0x001fe20000400000 */
[----:B------:R-:W-:Y:S05]  /*21b0*/  BRA `(.L_x_18694) ;  /* 0x00000a0000007947 */ /* 0x000fea0003800000 */
.L_x_18689:
        /* <DEDUP_REMOVED lines=12> */
.L_x_18703:
[----:B------:R-:W2:Y:S02]  /*2280*/  LDG.E.64 R2, [R2.64] ;  /* 0x0000002402027981 */ /* 0x000ea4000c1e1b00 */
[----:B--2---:R-:W0:Y:S01]  /*2290*/  F2F.F32.F64 R25, R2 ;  /* 0x0000000200197310 */ /* 0x004e220000301000 */
[----:B------:R-:W0:-:S14]  /*22a0*/  DSETP.GEU.AND P0, PT, |R2|, c[0x2][0x0], PT ;  /* 0x008000000200762a */ /* 0x000e1c0003f0e200 */
[----:B0-----:R-:W-:Y:S01]  /*22b0*/  @!P0 FMUL R25, R25, 1.175494350822287508e-38 ;  /* 0x0080000019198820 */ /* 0x001fe20000400000 */
[----:B------:R-:W-:Y:S05]  /*22c0*/  BRA `(.L_x_18694) ;  /* 0x000008f000007947 */ /* 0x000fea0003800000 */
.L_x_18702:
        /* <DEDUP_REMOVED lines=26> */
.L_x_18705:
        /* <DEDUP_REMOVED lines=13> */
.L_x_18704:
[----:B------:R-:W2:Y:S02]  /*2540*/  LDG.E.U16 R2, [R2.64] ;  /* 0x0000002402027981 */ /* 0x000ea4000c1e1500 */
[----:B--2---:R-:W-:Y:S01]  /*2550*/  PRMT R25, RZ, 0x5410, R2 ;  /* 0x00005410ff197816 */ /* 0x004fe20000000002 */
[----:B------:R-:W-:Y:S05]  /*2560*/  BRA `(.L_x_18694) ;  /* 0x0000065000007947 */ /* 0x000fea0003800000 */
.L_x_18701:
        /* <DEDUP_REMOVED lines=11> */
.L_x_18708:
        /* <DEDUP_REMOVED lines=20> */
.L_x_18710:
[----:B------:R-:W-:Y:S05]  /*2760*/  BSYNC B0 ;  /* 0x0000000000007941 */ /* 0x000fea0003800000 */
.L_x_18709:
[----:B------:R-:W-:Y:S01]  /*2770*/  IMAD.SHL.U32 R2, R2, 0x100000, RZ ;  /* 0x0010000002027824 */ /* 0x000fe200078e00ff */
[----:B------:R-:W-:-:S04]  /*2780*/  LEA R0, R0, 0x3b800000, 0x17 ;  /* 0x3b80000000007811 */ /* 0x000fc800078eb8ff */
[----:B------:R-:W-:Y:S01]  /*2790*/  LOP3.LUT R25, R0, R2, R25, 0xfe, !PT ;  /* 0x0000000200197212 */ /* 0x000fe200078efe19 */
[----:B------:R-:W-:Y:S05]  /*27a0*/  BRA `(.L_x_18694) ;  /* 0x0000041000007947 */ /* 0x000fea0003800000 */
.L_x_18707:
        /* <DEDUP_REMOVED lines=20> */
.L_x_18712:
[----:B------:R-:W-:Y:S05]  /*28f0*/  BSYNC B0 ;  /* 0x0000000000007941 */ /* 0x000fea0003800000 */
.L_x_18711:
[----:B------:R-:W-:Y:S01]  /*2900*/  IMAD.SHL.U32 R2, R2, 0x200000, RZ ;  /* 0x0020000002027824 */ /* 0x000fe200078e00ff */
[----:B------:R-:W-:-:S04]  /*2910*/  LEA R0, R0, 0x37800000, 0x17 ;  /* 0x3780000000007811 */ /* 0x000fc800078eb8ff */
[----:B------:R-:W-:Y:S01]  /*2920*/  LOP3.LUT R25, R0, R2, R25, 0xfe, !PT ;  /* 0x0000000200197212 */ /* 0x000fe200078efe19 */
[----:B------:R-:W-:Y:S05]  /*2930*/  BRA `(.L_x_18694) ;  /* 0x0000028000007947 */ /* 0x000fea0003800000 */
.L_x_18706:
        /* <DEDUP_REMOVED lines=14> */
.L_x_18693:
        /* <DEDUP_REMOVED lines=21> */
.L_x_18714:
[----:B------:R-:W2:Y:S02]  /*2b70*/  LDG.E.64 R2, [R2.64] ;  /* 0x0000002402027981 */ /* 0x000ea4000c1e1b00 */
[----:B--2---:R0:W2:Y:S01]  /*2b80*/  I2F.U64 R25, R2 ;  /* 0x0000000200197312 */ /* 0x0040a20000301000 */
[----:B------:R-:W-:Y:S05]  /*2b90*/  BRA `(.L_x_18694) ;  /* 0x0000002000007947 */ /* 0x000fea0003800000 */
.L_x_18713:
[----:B------:R-:W2:Y:S02]  /*2ba0*/  LDG.E R2, [R2.64] ;  /* 0x0000002402027981 */ /* 0x000ea4000c1e1900 */
[----:B--2---:R0:W2:Y:S02]  /*2bb0*/  I2F.U32 R25, R2 ;  /* 0x0000000200197306 */ /* 0x0040a40000201000 */
.L_x_18694:
[----:B------:R-:W-:Y:S05]  /*2bc0*/  BSYNC B6 ;  /* 0x0000000000067941 */ /* 0x000fea0003800000 */
.L_x_18688:
[----:B------:R-:W-:Y:S02]  /*2bd0*/  IADD3 R19, R19, 0x80, RZ ;  /* 0x0000008013137810 */ /* 0x000fe40007ffe0ff */
.L_x_18687:
[----:B------:R-:W-:Y:S05]  /*2be0*/  BSYNC B7 ;  /* 0x0000000000077941 */ /* 0x000fea0003800000 */
.L_x_18686:
        /* <DEDUP_REMOVED lines=21> */
.L_x_18720:
[----:B------:R-:W3:Y:S02]  /*2d40*/  LDG.E.U8 R2, [R2.64] ;  /* 0x0000002402027981 */ /* 0x000ee4000c1e1100 */
[----:B---3--:R0:W3:Y:S01]  /*2d50*/  I2F.U16 R24, R2 ;  /* 0x0000000200187306 */ /* 0x0080e20000101000 */
[----:B------:R-:W-:Y:S05]  /*2d60*/  BRA `(.L_x_18716) ;  /* 0x00000c7000007947 */ /* 0x000fea0003800000 */
.L_x_18719:
        /* <DEDUP_REMOVED lines=9> */
.L_x_18723:
[----:B------:R-:W3:Y:S02]  /*2e00*/  LDG.E R2, [R2.64] ;  /* 0x0000002402027981 */ /* 0x000ee4000c1e1900 */
[----:B---3--:R0:W3:Y:S01]  /*2e10*/  I2F R24, R2 ;  /* 0x0000000200187306 */ /* 0x0080e20000201400 */
[----:B------:R-:W-:Y:S05]  /*2e20*/  BRA `(.L_x_18716) ;  /* 0x00000bb000007947 */ /* 0x000fea0003800000 */
.L_x_18722:
[----:B------:R-:W3:Y:S02]  /*2e30*/  LDG.E.U16 R2, [R2.64] ;  /* 0x0000002402027981 */ /* 0x000ee4000c1e1500 */
[----:B---3--:R0:W3:Y:S01]  /*2e40*/  I2F.S16 R24, R2 ;  /* 0x0000000200187306 */ /* 0x0080e20000101400 */
[----:B------:R-:W-:Y:S05]  /*2e50*/  BRA `(.L_x_18716) ;  /* 0x00000b8000007947 */ /* 0x000fea0003800000 */
.L_x_18718:
        /* <DEDUP_REMOVED lines=8> */
.L_x_18725:
[----:B------:R-:W3:Y:S02]  /*2ee0*/  LDG.E.U16 R2, [R2.64] ;  /* 0x0000002402027981 */ /* 0x000ee4000c1e1500 */
[----:B---3--:R-:W-:Y:S01]  /*2ef0*/  HADD2.F32 R24, -RZ, R2.H0_H0 ;  /* 0x20000002ff187230 */ /* 0x008fe20000004100 */
[----:B------:R-:W-:Y:S05]  /*2f00*/  BRA `(.L_x_18716) ;  /* 0x00000ad000007947 */ /* 0x000fea0003800000 */
.L_x_18724:
        /* <DEDUP_REMOVED lines=8> */
.L_x_18727:
[----:B------:R-:W3:Y:S02]  /*2f90*/  LDG.E.U16 R2, [R2.64] ;  /* 0x0000002402027981 */ /* 0x000ee4000c1e1500 */
[----:B---3--:R-:W-:Y:S01]  /*2fa0*/  HADD2.F32 R24, -RZ, R2.H0_H0 ;  /* 0x20000002ff187230 */ /* 0x008fe20000004100 */
[----:B------:R-:W-:Y:S05]  /*2fb0*/  BRA `(.L_x_18716) ;  /* 0x00000a2000007947 */ /* 0x000fea0003800000 */
.L_x_18726:
[----:B------:R-:W3:Y:S02]  /*2fc0*/  LDG.E.64 R2, [R2.64] ;  /* 0x0000002402027981 */ /* 0x000ee4000c1e1b00 */
[----:B---3--:R-:W0:Y:S01]  /*2fd0*/  F2F.F32.F64 R24, R2 ;  /* 0x0000000200187310 */ /* 0x008e220000301000 */
[----:B------:R-:W0:-:S14]  /*2fe0*/  DSETP.GEU.AND P0, PT, |R2|, c[0x2][0x0], PT ;  /* 0x008000000200762a */ /* 0x000e1c0003f0e200 */
[----:B0-----:R-:W-:Y:S01]  /*2ff0*/  @!P0 FMUL R24, R24, 1.175494350822287508e-38 ;  /* 0x0080000018188820 */ /* 0x001fe20000400000 */
[----:B------:R-:W-:Y:S05]  /*3000*/  BRA `(.L_x_18716) ;  /* 0x000009d000007947 */ /* 0x000fea0003800000 */
.L_x_18717:
        /* <DEDUP_REMOVED lines=12> */
.L_x_18730:
[----:B------:R-:W3:Y:S02]  /*30d0*/  LDG.E.64 R2, [R2.64] ;  /* 0x0000002402027981 */ /* 0x000ee4000c1e1b00 */
[----:B---3--:R-:W0:Y:S01]  /*30e0*/  F2F.F32.F64 R24, R2 ;  /* 0x0000000200187310 */ /* 0x008e220000301000 */
[----:B------:R-:W0:-:S14]  /*30f0*/  DSETP.GEU.AND P0, PT, |R2|, c[0x2][0x0], PT ;  /* 0x008000000200762a */ /* 0x000e1c0003f0e200 */
[----:B0-----:R-:W-:Y:S01]  /*3100*/  @!P0 FMUL R24, R24, 1.175494350822287508e-38 ;  /* 0x0080000018188820 */ /* 0x001fe20000400000 */
[----:B------:R-:W-:Y:S05]  /*3110*/  BRA `(.L_x_18716) ;  /* 0x000008c000007947 */ /* 0x000fea0003800000 */
.L_x_18729:
        /* <DEDUP_REMOVED lines=26> */
.L_x_18732:
        /* <DEDUP_REMOVED lines=13> */
.L_x_18731:
[----:B------:R-:W3:Y:S02]  /*3390*/  LDG.E.U16 R2, [R2.64] ;  /* 0x0000002402027981 */ /* 0x000ee4000c1e1500 */
[----:B---3--:R-:W-:Y:S01]  /*33a0*/  PRMT R24, RZ, 0x5410, R2 ;  /* 0x00005410ff187816 */ /* 0x008fe20000000002 */
[----:B------:R-:W-:Y:S05]  /*33b0*/  BRA `(.L_x_18716) ;  /* 0x0000062000007947 */ /* 0x000fea0003800000 */
.L_x_18728:
        /* <DEDUP_REMOVED lines=11> */
.L_x_18735:
        /* <DEDUP_REMOVED lines=19> */
.L_x_18737:
[----:B------:R-:W-:Y:S05]  /*35a0*/  BSYNC B0 ;  /* 0x0000000000007941 */ /* 0x000fea0003800000 */
.L_x_18736:
[----:B------:R-:W-:Y:S01]  /*35b0*/  IMAD.SHL.U32 R2, R2, 0x100000, RZ ;  /* 0x0010000002027824 */ /* 0x000fe200078e00ff */
[----:B------:R-:W-:-:S04]  /*35c0*/  LEA R3, R0, 0x3b800000, 0x17 ;  /* 0x3b80000000037811 */ /* 0x000fc800078eb8ff */
[----:B------:R-:W-:Y:S01]  /*35d0*/  LOP3.LUT R24, R3, R2, R24, 0xfe, !PT ;  /* 0x0000000203187212 */ /* 0x000fe200078efe18 */
[----:B------:R-:W-:Y:S05]  /*35e0*/  BRA `(.L_x_18716) ;  /* 0x000003f000007947 */ /* 0x000fea0003800000 */
.L_x_18734:
        /* <DEDUP_REMOVED lines=19> */
.L_x_18739:
[----:B------:R-:W-:Y:S05]  /*3720*/  BSYNC B0 ;  /* 0x0000000000007941 */ /* 0x000fea0003800000 */
.L_x_18738:
[----:B------:R-:W-:Y:S01]  /*3730*/  IMAD.SHL.U32 R2, R2, 0x200000, RZ ;  /* 0x0020000002027824 */ /* 0x000fe200078e00ff */
[----:B------:R-:W-:-:S04]  /*3740*/  LEA R3, R0, 0x37800000, 0x17 ;  /* 0x3780000000037811 */ /* 0x000fc800078eb8ff */
[----:B------:R-:W-:Y:S01]  /*3750*/  LOP3.LUT R24, R3, R2, R24, 0xfe, !PT ;  /* 0x0000000203187212 */ /* 0x000fe200078efe18 */
[----:B------:R-:W-:Y:S05]  /*3760*/  BRA `(.L_x_18716) ;  /* 0x0000027000007947 */ /* 0x000fea0003800000 */
.L_x_18733:
        /* <DEDUP_REMOVED lines=14> */
.L_x_18721:
        /* <DEDUP_REMOVED lines=20> */
.L_x_18741:
[----:B------:R-:W3:Y:S02]  /*3990*/  LDG.E.64 R2, [R2.64] ;  /* 0x0000002402027981 */ /* 0x000ee4000c1e1b00 */
[----:B---3--:R0:W3:Y:S01]  /*39a0*/  I2F.U64 R24, R2 ;  /* 0x0000000200187312 */ /* 0x0080e20000301000 */
[----:B------:R-:W-:Y:S05]  /*39b0*/  BRA `(.L_x_18716) ;  /* 0x0000002000007947 */ /* 0x000fea0003800000 */
.L_x_18740:
[----:B------:R-:W3:Y:S02]  /*39c0*/  LDG.E R2, [R2.64] ;  /* 0x0000002402027981 */ /* 0x000ee4000c1e1900 */
[----:B---3--:R0:W3:Y:S02]  /*39d0*/  I2F.U32 R24, R2 ;  /* 0x0000000200187306 */ /* 0x0080e40000201000 */
.L_x_18716:
[----:B------:R-:W-:Y:S05]  /*39e0*/  BSYNC B6 ;  /* 0x0000000000067941 */ /* 0x000fea0003800000 */
.L_x_18715:
[----:B------:R-:W4:Y:S01]  /*39f0*/  S2R R19, SR_TID.X ;  /* 0x0000000000137919 */ /* 0x000f220000002100 */
[----:B------:R-:W0:Y:S01]  /*3a00*/  LDC.U8 R18, c[0x0][0x184] ;  /* 0x00006100ff127b82 */ /* 0x000e220000000000 */
[----:B-----5:R-:W-:Y:S01]  /*3a10*/  FSETP.NEU.FTZ.AND P0, PT, R23, RZ, PT ;  /* 0x000000ff1700720b */ /* 0x020fe20003f1d000 */
[----:B------:R-:W-:Y:S01]  /*3a20*/  BSSY B6, `(.L_x_18742) ;  /* 0x00000f4000067945 */ /* 0x000fe20003800000 */
[----:B-1----:R-:W-:Y:S02]  /*3a30*/  FSETP.NEU.FTZ.AND P1, PT, R22, RZ, PT ;  /* 0x000000ff1600720b */ /* 0x002fe40003f3d000 */
[----:B--2---:R-:W-:-:S02]  /*3a40*/  FSETP.NEU.FTZ.AND P2, PT, R25, RZ, PT ;  /* 0x000000ff1900720b */ /* 0x004fc40003f5d000 */
[----:B---3--:R-:W-:Y:S02]  /*3a50*/  FSETP.NEU.FTZ.AND P3, PT, R24, RZ, PT ;  /* 0x000000ff1800720b */ /* 0x008fe40003f7d000 */
[----:B------:R-:W-:Y:S02]  /*3a60*/  SEL R4, RZ, 0x1, P0 ;  /* 0x00000001ff047807 */ /* 0x000fe40000000000 */
[----:B------:R-:W-:Y:S02]  /*3a70*/  SEL R22, RZ, 0x1, P1 ;  /* 0x00000001ff167807 */ /* 0x000fe40000800000 */
[----:B------:R-:W-:Y:S02]  /*3a80*/  SEL R24, RZ, 0x1, P2 ;  /* 0x00000001ff187807 */ /* 0x000fe40001000000 */
[----:B------:R-:W-:Y:S02]  /*3a90*/  SEL R26, RZ, 0x1, P3 ;  /* 0x00000001ff1a7807 */ /* 0x000fe40001800000 */
[----:B----4-:R-:W-:-:S13]  /*3aa0*/  ISETP.GE.AND P4, PT, R19, R17, PT ;  /* 0x000000111300720c */ /* 0x010fda0003f86270 */
        /* <DEDUP_REMOVED lines=20> */
.L_x_18747:
[----:B------:R0:W-:Y:S01]  /*3bf0*/  STG.E.U8 [R2.64], R4 ;  /* 0x0000000402007986 */ /* 0x0001e2000c101124 */
[----:B------:R-:W-:Y:S05]  /*3c00*/  BRA `(.L_x_18743) ;  /* 0x00000d5000007947 */ /* 0x000fea0003800000 */
.L_x_18746:
        /* <DEDUP_REMOVED lines=9> */
.L_x_18750:
[----:B------:R0:W-:Y:S01]  /*3ca0*/  STG.E [R2.64], R4 ;  /* 0x0000000402007986 */ /* 0x0001e2000c101924 */
[----:B------:R-:W-:Y:S05]  /*3cb0*/  BRA `(.L_x_18743) ;  /* 0x00000ca000007947 */ /* 0x000fea0003800000 */
.L_x_18749:
[----:B------:R0:W-:Y:S01]  /*3cc0*/  STG.E.U16 [R2.64], R4 ;  /* 0x0000000402007986 */ /* 0x0001e2000c101524 */
[----:B------:R-:W-:Y:S05]  /*3cd0*/  BRA `(.L_x_18743) ;  /* 0x00000c8000007947 */ /* 0x000fea0003800000 */
.L_x_18745:
        /* <DEDUP_REMOVED lines=9> */
.L_x_18752:
[----:B------:R-:W0:Y:S02]  /*3d70*/  I2F.S16 R0, R4 ;  /* 0x0000000400007306 */ /* 0x000e240000101400 */
[----:B0-----:R-:W-:-:S05]  /*3d80*/  F2FP.PACK_AB R0, RZ, R0 ;  /* 0x00000000ff00723e */ /* 0x001fca00000000ff */
[----:B------:R0:W-:Y:S01]  /*3d90*/  STG.E.U16 [R2.64], R0 ;  /* 0x0000000002007986 */ /* 0x0001e2000c101524 */
[----:B------:R-:W-:Y:S05]  /*3da0*/  BRA `(.L_x_18743) ;  /* 0x00000bb000007947 */ /* 0x000fea0003800000 */
.L_x_18751:
        /* <DEDUP_REMOVED lines=10> */
.L_x_18754:
[----:B------:R-:W0:Y:S02]  /*3e50*/  I2F.S16 R4, R4 ;  /* 0x0000000400047306 */ /* 0x000e240000101400 */
[----:B0-----:R-:W-:-:S04]  /*3e60*/  F2FP.PACK_AB R5, RZ, R4 ;  /* 0x00000004ff05723e */ /* 0x001fc800000000ff */
[----:B------:R-:W-:-:S05]  /*3e70*/  PRMT R5, R5, 0x5410, RZ ;  /* 0x0000541005057816 */ /* 0x000fca00000000ff */
[----:B------:R0:W-:Y:S01]  /*3e80*/  STG.E [R2.64], R5 ;  /* 0x0000000502007986 */ /* 0x0001e2000c101924 */
[----:B------:R-:W-:Y:S05]  /*3e90*/  BRA `(.L_x_18743) ;  /* 0x00000ac000007947 */ /* 0x000fea0003800000 */
.L_x_18753:
[----:B------:R-:W0:Y:S02]  /*3ea0*/  I2F.F64.S16 R4, R4 ;  /* 0x0000000400047312 */ /* 0x000e240000101c00 */
[----:B0-----:R0:W-:Y:S01]  /*3eb0*/  STG.E.64 [R2.64], R4 ;  /* 0x0000000402007986 */ /* 0x0011e2000c101b24 */
[----:B------:R-:W-:Y:S05]  /*3ec0*/  BRA `(.L_x_18743) ;  /* 0x00000a9000007947 */ /* 0x000fea0003800000 */
.L_x_18744:
        /* <DEDUP_REMOVED lines=10> */
.L_x_18757:
[----:B------:R-:W0:Y:S01]  /*3f70*/  I2F.F64.S16 R4, R4 ;  /* 0x0000000400047312 */ /* 0x000e220000101c00 */
[----:B------:R-:W-:-:S05]  /*3f80*/  CS2R R6, SRZ ;  /* 0x0000000000067805 */ /* 0x000fca000001ff00 */
[----:B0-----:R0:W-:Y:S01]  /*3f90*/  STG.E.128 [R2.64], R4 ;  /* 0x0000000402007986 */ /* 0x0011e2000c101d24 */
[----:B------:R-:W-:Y:S05]  /*3fa0*/  BRA `(.L_x_18743) ;  /* 0x000009b000007947 */ /* 0x000fea0003800000 */
.L_x_18756:
        /* <DEDUP_REMOVED lines=21> */
.L_x_18761:
[----:B------:R-:W-:Y:S05]  /*4100*/  BSYNC B0 ;  /* 0x0000000000007941 */ /* 0x000fea0003800000 */
.L_x_18760:
[----:B------:R-:W-:-:S05]  /*4110*/  LOP3.LUT R5, R0, R5, RZ, 0xfc, !PT ;  /* 0x0000000500057212 */ /* 0x000fca00078efcff */
[----:B------:R0:W-:Y:S01]  /*4120*/  STG.E.U8 [R2.64], R5 ;  /* 0x0000000502007986 */ /* 0x0001e2000c101124 */
[----:B------:R-:W-:Y:S05]  /*4130*/  BRA `(.L_x_18743) ;  /* 0x0000082000007947 */ /* 0x000fea0003800000 */
.L_x_18759:
        /* <DEDUP_REMOVED lines=13> */
.L_x_18763:
[----:B------:R-:W-:Y:S01]  /*4210*/  IMAD.MOV.U32 R0, RZ, RZ, 0x7f ;  /* 0x0000007fff007424 */ /* 0x000fe200078e00ff */
[----:B------:R-:W-:-:S04]  /*4220*/  ISETP.GT.U32.AND P0, PT, R5, 0x7f800000, PT ;  /* 0x7f8000000500780c */ /* 0x000fc80003f04070 */
[----:B------:R-:W-:-:S04]  /*4230*/  SEL R0, R0, 0x7c, P0 ;  /* 0x0000007c00007807 */ /* 0x000fc80000000000 */
.L_x_18764:
[----:B------:R-:W-:Y:S05]  /*4240*/  BSYNC B0 ;  /* 0x0000000000007941 */ /* 0x000fea0003800000 */
.L_x_18762:
[----:B------:R-:W-:-:S04]  /*4250*/  LOP3.LUT R4, R7, 0x80000000, RZ, 0xc0, !PT ;  /* 0x8000000007047812 */ /* 0x000fc800078ec0ff */
[----:B------:R-:W-:-:S04]  /*4260*/  SHF.R.U32.HI R5, RZ, 0x18, R4 ;  /* 0x00000018ff057819 */ /* 0x000fc80000011604 */
[----:B------:R-:W-:-:S05]  /*4270*/  LOP3.LUT R5, R0, R5, RZ, 0xfc, !PT ;  /* 0x0000000500057212 */ /* 0x000fca00078efcff */
[----:B------:R0:W-:Y:S01]  /*4280*/  STG.E.U8 [R2.64], R5 ;  /* 0x0000000502007986 */ /* 0x0001e2000c101124 */
[----:B------:R-:W-:Y:S05]  /*4290*/  BRA `(.L_x_18743) ;  /* 0x000006c000007947 */ /* 0x000fea0003800000 */
.L_x_18758:
[----:B------:R-:W0:Y:S02]  /*42a0*/  I2F.S16 R0, R4 ;  /* 0x0000000400007306 */ /* 0x000e240000101400 */
[----:B0-----:R-:W-:-:S05]  /*42b0*/  F2FP.BF16.PACK_AB R0, RZ, R0 ;  /* 0x00000000ff00723e */ /* 0x001fca00000010ff */
[----:B------:R0:W-:Y:S01]  /*42c0*/  STG.E.U16 [R2.64], R0 ;  /* 0x0000000002007986 */ /* 0x0001e2000c101524 */
[----:B------:R-:W-:Y:S05]  /*42d0*/  BRA `(.L_x_18743) ;  /* 0x0000068000007947 */ /* 0x000fea0003800000 */
.L_x_18755:
        /* <DEDUP_REMOVED lines=10> */
.L_x_18767:
        /* <DEDUP_REMOVED lines=17> */
.L_x_18770:
[----:B------:R-:W-:-:S04]  /*4490*/  LOP3.LUT R0, R7, 0x80000000, RZ, 0xc0, !PT ;  /* 0x8000000007007812 */ /* 0x000fc800078ec0ff */
[----:B------:R-:W-:-:S04]  /*44a0*/  SHF.R.U32.HI R5, RZ, 0x18, R0 ;  /* 0x00000018ff057819 */ /* 0x000fc80000011600 */
[----:B------:R-:W-:-:S04]  /*44b0*/  LOP3.LUT R4, R4, R5, RZ, 0xfc, !PT ;  /* 0x0000000504047212 */ /* 0x000fc800078efcff */
[----:B------:R-:W-:Y:S02]  /*44c0*/  PRMT R0, R4, 0x7610, R0 ;  /* 0x0000761004007816 */ /* 0x000fe40000000000 */
.L_x_18769:
[----:B------:R-:W-:Y:S05]  /*44d0*/  BSYNC B0 ;  /* 0x0000000000007941 */ /* 0x000fea0003800000 */
.L_x_18768:
[----:B------:R0:W-:Y:S01]  /*44e0*/  STG.E.U8 [R2.64], R0 ;  /* 0x0000000002007986 */ /* 0x0001e2000c101124 */
[----:B------:R-:W-:Y:S05]  /*44f0*/  BRA `(.L_x_18743) ;  /* 0x0000046000007947 */ /* 0x000fea0003800000 */
.L_x_18766:
        /* <DEDUP_REMOVED lines=17> */
.L_x_18773:
[----:B------:R-:W-:-:S04]  /*4610*/  LOP3.LUT R0, R7, 0x80000000, RZ, 0xc0, !PT ;  /* 0x8000000007007812 */ /* 0x000fc800078ec0ff */
[----:B------:R-:W-:-:S04]  /*4620*/  SHF.R.U32.HI R5, RZ, 0x18, R0 ;  /* 0x00000018ff057819 */ /* 0x000fc80000011600 */
[----:B------:R-:W-:-:S04]  /*4630*/  LOP3.LUT R4, R4, R5, RZ, 0xfc, !PT ;  /* 0x0000000504047212 */ /* 0x000fc800078efcff */
[----:B------:R-:W-:Y:S02]  /*4640*/  PRMT R0, R4, 0x7610, R0 ;  /* 0x0000761004007816 */ /* 0x000fe40000000000 */
.L_x_18772:
[----:B------:R-:W-:Y:S05]  /*4650*/  BSYNC B0 ;  /* 0x0000000000007941 */ /* 0x000fea0003800000 */
.L_x_18771:
[----:B------:R0:W-:Y:S01]  /*4660*/  STG.E.U8 [R2.64], R0 ;  /* 0x0000000002007986 */ /* 0x0001e2000c101124 */
[----:B------:R-:W-:Y:S05]  /*4670*/  BRA `(.L_x_18743) ;  /* 0x000002e000007947 */ /* 0x000fea0003800000 */
.L_x_18765:
        /* <DEDUP_REMOVED lines=22> */
.L_x_18748:
        /* <DEDUP_REMOVED lines=20> */
.L_x_18775:
[----:B------:R-:W-:-:S05]  /*4920*/  IMAD.MOV.U32 R5, RZ, RZ, RZ ;  /* 0x000000ffff057224 */ /* 0x000fca00078e00ff */
[----:B------:R0:W-:Y:S01]  /*4930*/  STG.E.64 [R2.64], R4 ;  /* 0x0000000402007986 */ /* 0x0001e2000c101b24 */
[----:B------:R-:W-:Y:S05]  /*4940*/  BRA `(.L_x_18743) ;  /* 0x0000001000007947 */ /* 0x000fea0003800000 */
.L_x_18774:
[----:B------:R0:W-:Y:S02]  /*4950*/  STG.E [R2.64], R4 ;  /* 0x0000000402007986 */ /* 0x0001e4000c101924 */
.L_x_18743:
[----:B0-----:R-:W-:Y:S05]  /*4960*/  BSYNC B6 ;  /* 0x0000000000067941 */ /* 0x001fea0003800000 */
.L_x_18742:
        /* <DEDUP_REMOVED lines=21> */
.L_x_18781:
[----:B------:R0:W-:Y:S01]  /*4ac0*/  STG.E.U8 [R2.64], R22 ;  /* 0x0000001602007986 */ /* 0x0001e2000c101124 */
[----:B------:R-:W-:Y:S05]  /*4ad0*/  BRA `(.L_x_18783) ;  /* 0x00000d5000007947 */ /* 0x000fea0003800000 */
.L_x_18780:
        /* <DEDUP_REMOVED lines=9> */
.L_x_18785:
[----:B------:R0:W-:Y:S01]  /*4b70*/  STG.E [R2.64], R22 ;  /* 0x0000001602007986 */ /* 0x0001e2000c101924 */
[----:B------:R-:W-:Y:S05]  /*4b80*/  BRA `(.L_x_18783) ;  /* 0x00000ca000007947 */ /* 0x000fea0003800000 */
.L_x_18784:
[----:B------:R0:W-:Y:S01]  /*4b90*/  STG.E.U16 [R2.64], R22 ;  /* 0x0000001602007986 */ /* 0x0001e2000c101524 */
[----:B------:R-:W-:Y:S05]  /*4ba0*/  BRA `(.L_x_18783) ;  /* 0x00000c8000007947 */ /* 0x000fea0003800000 */
.L_x_18779:
        /* <DEDUP_REMOVED lines=9> */
.L_x_18787:
[----:B------:R-:W0:Y:S02]  /*4c40*/  I2F.S16 R0, R22 ;  /* 0x0000001600007306 */ /* 0x000e240000101400 */
[----:B0-----:R-:W-:-:S05]  /*4c50*/  F2FP.PACK_AB R0, RZ, R0 ;  /* 0x00000000ff00723e */ /* 0x001fca00000000ff */
[----:B------:R0:W-:Y:S01]  /*4c60*/  STG.E.U16 [R2.64], R0 ;  /* 0x0000000002007986 */ /* 0x0001e2000c101524 */
[----:B------:R-:W-:Y:S05]  /*4c70*/  BRA `(.L_x_18783) ;  /* 0x00000bb000007947 */ /* 0x000fea0003800000 */
.L_x_18786:
        /* <DEDUP_REMOVED lines=10> */
.L_x_18789:
[----:B------:R-:W0:Y:S02]  /*4d20*/  I2F.S16 R22, R22 ;  /* 0x0000001600167306 */ /* 0x000e240000101400 */
[----:B0-----:R-:W-:-:S04]  /*4d30*/  F2FP.PACK_AB R5, RZ, R22 ;  /* 0x00000016ff05723e */ /* 0x001fc800000000ff */
[----:B------:R-:W-:-:S05]  /*4d40*/  PRMT R5, R5, 0x5410, RZ ;  /* 0x0000541005057816 */ /* 0x000fca00000000ff */
[----:B------:R0:W-:Y:S01]  /*4d50*/  STG.E [R2.64], R5 ;  /* 0x0000000502007986 */ /* 0x0001e2000c101924 */
[----:B------:R-:W-:Y:S05]  /*4d60*/  BRA `(.L_x_18783) ;  /* 0x00000ac000007947 */ /* 0x000fea0003800000 */
.L_x_18788:
[----:B------:R-:W0:Y:S02]  /*4d70*/  I2F.F64.S16 R22, R22 ;  /* 0x0000001600167312 */ /* 0x000e240000101c00 */
[----:B0-----:R0:W-:Y:S01]  /*4d80*/  STG.E.64 [R2.64], R22 ;  /* 0x0000001602007986 */ /* 0x0011e2000c101b24 */
[----:B------:R-:W-:Y:S05]  /*4d90*/  BRA `(.L_x_18783) ;  /* 0x00000a9000007947 */ /* 0x000fea0003800000 */
.L_x_18778:
        /* <DEDUP_REMOVED lines=10> */
.L_x_18792:
[----:B------:R-:W0:Y:S01]  /*4e40*/  I2F.F64.S16 R4, R22 ;  /* 0x0000001600047312 */ /* 0x000e220000101c00 */
[----:B------:R-:W-:-:S05]  /*4e50*/  CS2R R6, SRZ ;  /* 0x0000000000067805 */ /* 0x000fca000001ff00 */
[----:B0-----:R0:W-:Y:S01]  /*4e60*/  STG.E.128 [R2.64], R4 ;  /* 0x0000000402007986 */ /* 0x0011e2000c101d24 */
[----:B------:R-:W-:Y:S05]  /*4e70*/  BRA `(.L_x_18783) ;  /* 0x000009b000007947 */ /* 0x000fea0003800000 */
.L_x_18791:
        /* <DEDUP_REMOVED lines=21> */
.L_x_18796:
[----:B------:R-:W-:Y:S05]  /*4fd0*/  BSYNC B0 ;  /* 0x0000000000007941 */ /* 0x000fea0003800000 */
.L_x_18795:
[----:B------:R-:W-:-:S05]  /*4fe0*/  LOP3.LUT R5, R0, R5, RZ, 0xfc, !PT ;  /* 0x0000000500057212 */ /* 0x000fca00078efcff */
[----:B------:R0:W-:Y:S01]  /*4ff0*/  STG.E.U8 [R2.64], R5 ;  /* 0x0000000502007986 */ /* 0x0001e2000c101124 */
[----:B------:R-:W-:Y:S05]  /*5000*/  BRA `(.L_x_18783) ;  /* 0x0000082000007947 */ /* 0x000fea0003800000 */
.L_x_18794:
        /* <DEDUP_REMOVED lines=13> */
.L_x_18798:
[----:B------:R-:W-:Y:S01]  /*50e0*/  IMAD.MOV.U32 R0, RZ, RZ, 0x7f ;  /* 0x0000007fff007424 */ /* 0x000fe200078e00ff */
[----:B------:R-:W-:-:S04]  /*50f0*/  ISETP.GT.U32.AND P0, PT, R4, 0x7f800000, PT ;  /* 0x7f8000000400780c */ /* 0x000fc80003f04070 */
[----:B------:R-:W-:-:S04]  /*5100*/  SEL R0, R0, 0x7c, P0 ;  /* 0x0000007c00007807 */ /* 0x000fc80000000000 */
.L_x_18799:
[----:B------:R-:W-:Y:S05]  /*5110*/  BSYNC B0 ;  /* 0x0000000000007941 */ /* 0x000fea0003800000 */
.L_x_18797:
[----:B------:R-:W-:-:S04]  /*5120*/  LOP3.LUT R4, R5, 0x80000000, RZ, 0xc0, !PT ;  /* 0x8000000005047812 */ /* 0x000fc800078ec0ff */
[----:B------:R-:W-:-:S04]  /*5130*/  SHF.R.U32.HI R5, RZ, 0x18, R4 ;  /* 0x00000018ff057819 */ /* 0x000fc80000011604 */
[----:B------:R-:W-:-:S05]  /*5140*/  LOP3.LUT R5, R0, R5, RZ, 0xfc, !PT ;  /* 0x0000000500057212 */ /* 0x000fca00078efcff */
[----:B------:R0:W-:Y:S01]  /*5150*/  STG.E.U8 [R2.64], R5 ;  /* 0x0000000502007986 */ /* 0x0001e2000c101124 */
[----:B------:R-:W-:Y:S05]  /*5160*/  BRA `(.L_x_18783) ;  /* 0x000006c000007947 */ /* 0x000fea0003800000 */
.L_x_18793:
[----:B------:R-:W0:Y:S02]  /*5170*/  I2F.S16 R0, R22 ;  /* 0x0000001600007306 */ /* 0x000e240000101400 */
[----:B0-----:R-:W-:-:S05]  /*5180*/  F2FP.BF16.PACK_AB R0, RZ, R0 ;  /* 0x00000000ff00723e */ /* 0x001fca00000010ff */
[----:B------:R0:W-:Y:S01]  /*5190*/  STG.E.U16 [R2.64], R0 ;  /* 0x0000000002007986 */ /* 0x0001e2000c101524 */
[----:B------:R-:W-:Y:S05]  /*51a0*/  BRA `(.L_x_18783) ;  /* 0x0000068000007947 */ /* 0x000fea0003800000 */
.L_x_18790:
        /* <DEDUP_REMOVED lines=10> */
.L_x_18802:
        /* <DEDUP_REMOVED lines=17> */
.L_x_18805:
[----:B------:R-:W-:-:S04]  /*5360*/  LOP3.LUT R0, R7, 0x80000000, RZ, 0xc0, !PT ;  /* 0x8000000007007812 */ /* 0x000fc800078ec0ff */
[----:B------:R-:W-:-:S04]  /*5370*/  SHF.R.U32.HI R5, RZ, 0x18, R0 ;  /* 0x00000018ff057819 */ /* 0x000fc80000011600 */
[----:B------:R-:W-:-:S04]  /*5380*/  LOP3.LUT R4, R4, R5, RZ, 0xfc, !PT ;  /* 0x0000000504047212 */ /* 0x000fc800078efcff */
[----:B------:R-:W-:Y:S02]  /*5390*/  PRMT R0, R4, 0x7610, R0 ;  /* 0x0000761004007816 */ /* 0x000fe40000000000 */
.L_x_18804:
[----:B------:R-:W-:Y:S05]  /*53a0*/  BSYNC B0 ;  /* 0x0000000000007941 */ /* 0x000fea0003800000 */
.L_x_18803:
[----:B------:R0:W-:Y:S01]  /*53b0*/  STG.E.U8 [R2.64], R0 ;  /* 0x0000000002007986 */ /* 0x0001e2000c101124 */
[----:B------:R-:W-:Y:S05]  /*53c0*/  BRA `(.L_x_18783) ;  /* 0x0000046000007947 */ /* 0x000fea0003800000 */
.L_x_18801:
        /* <DEDUP_REMOVED lines=17> */
.L_x_18808:
[----:B------:R-:W-:-:S04]  /*54e0*/  LOP3.LUT R0, R7, 0x80000000, RZ, 0xc0, !PT ;  /* 0x8000000007007812 */ /* 0x000fc800078ec0ff */
[----:B------:R-:W-:-:S04]  /*54f0*/  SHF.R.U32.HI R5, RZ, 0x18, R0 ;  /* 0x00000018ff057819 */ /* 0x000fc80000011600 */
[----:B------:R-:W-:-:S04]  /*5500*/  LOP3.LUT R4, R4, R5, RZ, 0xfc, !PT ;  /* 0x0000000504047212 */ /* 0x000fc800078efcff */
[----:B------:R-:W-:Y:S02]  /*5510*/  PRMT R0, R4, 0x7610, R0 ;  /* 0x0000761004007816 */ /* 0x000fe40000000000 */
.L_x_18807:
[----:B------:R-:W-:Y:S05]  /*5520*/  BSYNC B0 ;  /* 0x0000000000007941 */ /* 0x000fea0003800000 */
.L_x_18806:
[----:B------:R0:W-:Y:S01]  /*5530*/  STG.E.U8 [R2.64], R0 ;  /* 0x0000000002007986 */ /* 0x0001e2000c101124 */
[----:B------:R-:W-:Y:S05]  /*5540*/  BRA `(.L_x_18783) ;  /* 0x000002e000007947 */ /* 0x000fea0003800000 */
.L_x_18800:
        /* <DEDUP_REMOVED lines=22> */
.L_x_18782:
        /* <DEDUP_REMOVED lines=20> */
.L_x_18810:
[----:B------:R-:W-:-:S05]  /*57f0*/  IMAD.MOV.U32 R23, RZ, RZ, RZ ;  /* 0x000000ffff177224 */ /* 0x000fca00078e00ff */
[----:B------:R0:W-:Y:S01]  /*5800*/  STG.E.64 [R2.64], R22 ;  /* 0x0000001602007986 */ /* 0x0001e2000c101b24 */
[----:B------:R-:W-:Y:S05]  /*5810*/  BRA `(.L_x_18783) ;  /* 0x0000001000007947 */ /* 0x000fea0003800000 */
.L_x_18809:
[----:B------:R0:W-:Y:S02]  /*5820*/  STG.E [R2.64], R22 ;  /* 0x0000001602007986 */ /* 0x0001e4000c101924 */
.L_x_18783:
        /* <DEDUP_REMOVED lines=21> */
.L_x_18814:
[----:B------:R0:W-:Y:S01]  /*5980*/  STG.E.U8 [R2.64], R24 ;  /* 0x0000001802007986 */ /* 0x0001e2000c101124 */
[----:B------:R-:W-:Y:S05]  /*5990*/  BRA `(.L_x_18816) ;  /* 0x00000d5000007947 */ /* 0x000fea0003800000 */
.L_x_18813:
        /* <DEDUP_REMOVED lines=9> */
.L_x_18818:
[----:B------:R0:W-:Y:S01]  /*5a30*/  STG.E [R2.64], R24 ;  /* 0x0000001802007986 */ /* 0x0001e2000c101924 */
[----:B------:R-:W-:Y:S05]  /*5a40*/  BRA `(.L_x_18816) ;  /* 0x00000ca000007947 */ /* 0x000fea0003800000 */
.L_x_18817:
[----:B------:R0:W-:Y:S01]  /*5a50*/  STG.E.U16 [R2.64], R24 ;  /* 0x0000001802007986 */ /* 0x0001e2000c101524 */
[----:B------:R-:W-:Y:S05]  /*5a60*/  BRA `(.L_x_18816) ;  /* 0x00000c8000007947 */ /* 0x000fea0003800000 */
.L_x_18812:
        /* <DEDUP_REMOVED lines=9> */
.L_x_18820:
[----:B------:R-:W0:Y:S02]  /*5b00*/  I2F.S16 R0, R24 ;  /* 0x0000001800007306 */ /* 0x000e240000101400 */
[----:B0-----:R-:W-:-:S05]  /*5b10*/  F2FP.PACK_AB R0, RZ, R0 ;  /* 0x00000000ff00723e */ /* 0x001fca00000000ff */
[----:B------:R0:W-:Y:S01]  /*5b20*/  STG.E.U16 [R2.64], R0 ;  /* 0x0000000002007986 */ /* 0x0001e2000c101524 */
[----:B------:R-:W-:Y:S05]  /*5b30*/  BRA `(.L_x_18816) ;  /* 0x00000bb000007947 */ /* 0x000fea0003800000 */
.L_x_18819:
        /* <DEDUP_REMOVED lines=10> */
.L_x_18822:
[----:B------:R-:W0:Y:S02]  /*5be0*/  I2F.S16 R24, R24 ;  /* 0x0000001800187306 */ /* 0x000e240000101400 */
[----:B0-----:R-:W-:-:S04]  /*5bf0*/  F2FP.PACK_AB R5, RZ, R24 ;  /* 0x00000018ff05723e */ /* 0x001fc800000000ff */
[----:B------:R-:W-:-:S05]  /*5c00*/  PRMT R5, R5, 0x5410, RZ ;  /* 0x0000541005057816 */ /* 0x000fca00000000ff */
[----:B------:R0:W-:Y:S01]  /*5c10*/  STG.E [R2.64], R5 ;  /* 0x0000000502007986 */ /* 0x0001e2000c101924 */
[----:B------:R-:W-:Y:S05]  /*5c20*/  BRA `(.L_x_18816) ;  /* 0x00000ac000007947 */ /* 0x000fea0003800000 */
.L_x_18821:
[----:B------:R-:W0:Y:S02]  /*5c30*/  I2F.F64.S16 R24, R24 ;  /* 0x0000001800187312 */ /* 0x000e240000101c00 */
[----:B0-----:R0:W-:Y:S01]  /*5c40*/  STG.E.64 [R2.64], R24 ;  /* 0x0000001802007986 */ /* 0x0011e2000c101b24 */
[----:B------:R-:W-:Y:S05]  /*5c50*/  BRA `(.L_x_18816) ;  /* 0x00000a9000007947 */ /* 0x000fea0003800000 */
.L_x_18811:
        /* <DEDUP_REMOVED lines=10> */
.L_x_18825:
[----:B------:R-:W0:Y:S01]  /*5d00*/  I2F.F64.S16 R4, R24 ;  /* 0x0000001800047312 */ /* 0x000e220000101c00 */
[----:B------:R-:W-:-:S05]  /*5d10*/  CS2R R6, SRZ ;  /* 0x0000000000067805 */ /* 0x000fca000001ff00 */
[----:B0-----:R0:W-:Y:S01]  /*5d20*/  STG.E.128 [R2.64], R4 ;  /* 0x0000000402007986 */ /* 0x0011e2000c101d24 */
[----:B------:R-:W-:Y:S05]  /*5d30*/  BRA `(.L_x_18816) ;  /* 0x000009b000007947 */ /* 0x000fea0003800000 */
.L_x_18824:
        /* <DEDUP_REMOVED lines=21> */
.L_x_18829:
[----:B------:R-:W-:Y:S05]  /*5e90*/  BSYNC B0 ;  /* 0x0000000000007941 */ /* 0x000fea0003800000 */
.L_x_18828:
[----:B------:R-:W-:-:S05]  /*5ea0*/  LOP3.LUT R5, R0, R5, RZ, 0xfc, !PT ;  /* 0x0000000500057212 */ /* 0x000fca00078efcff */
[----:B------:R0:W-:Y:S01]  /*5eb0*/  STG.E.U8 [R2.64], R5 ;  /* 0x0000000502007986 */ /* 0x0001e2000c101124 */
[----:B------:R-:W-:Y:S05]  /*5ec0*/  BRA `(.L_x_18816) ;  /* 0x0000082000007947 */ /* 0x000fea0003800000 */
.L_x_18827:
        /* <DEDUP_REMOVED lines=13> */
.L_x_18831:
[----:B------:R-:W-:Y:S01]  /*5fa0*/  IMAD.MOV.U32 R0, RZ, RZ, 0x7f ;  /* 0x0000007fff007424 */ /* 0x000fe200078e00ff */
[----:B------:R-:W-:-:S04]  /*5fb0*/  ISETP.GT.U32.AND P0, PT, R4, 0x7f800000, PT ;  /* 0x7f8000000400780c */ /* 0x000fc80003f04070 */
[----:B------:R-:W-:-:S04]  /*5fc0*/  SEL R0, R0, 0x7c, P0 ;  /* 0x0000007c00007807 */ /* 0x000fc80000000000 */
.L_x_18832:
[----:B------:R-:W-:Y:S05]  /*5fd0*/  BSYNC B0 ;  /* 0x0000000000007941 */ /* 0x000fea0003800000 */
.L_x_18830:
[----:B------:R-:W-:-:S04]  /*5fe0*/  LOP3.LUT R4, R5, 0x80000000, RZ, 0xc0, !PT ;  /* 0x8000000005047812 */ /* 0x000fc800078ec0ff */
[----:B------:R-:W-:-:S04]  /*5ff0*/  SHF.R.U32.HI R5, RZ, 0x18, R4 ;  /* 0x00000018ff057819 */ /* 0x000fc80000011604 */
[----:B------:R-:W-:-:S05]  /*6000*/  LOP3.LUT R5, R0, R5, RZ, 0xfc, !PT ;  /* 0x0000000500057212 */ /* 0x000fca00078efcff */
[----:B------:R0:W-:Y:S01]  /*6010*/  STG.E.U8 [R2.64], R5 ;  /* 0x0000000502007986 */ /* 0x0001e2000c101124 */
[----:B------:R-:W-:Y:S05]  /*6020*/  BRA `(.L_x_18816) ;  /* 0x000006c000007947 */ /* 0x000fea0003800000 */
.L_x_18826:
[----:B------:R-:W0:Y:S02]  /*6030*/  I2F.S16 R0, R24 ;  /* 0x0000001800007306 */ /* 0x000e240000101400 */
[----:B0-----:R-:W-:-:S05]  /*6040*/  F2FP.BF16.PACK_AB R0, RZ, R0 ;  /* 0x00000000ff00723e */ /* 0x001fca00000010ff */
[----:B------:R0:W-:Y:S01]  /*6050*/  STG.E.U16 [R2.64], R0 ;  /* 0x0000000002007986 */ /* 0x0001e2000c101524 */
[----:B------:R-:W-:Y:S05]  /*6060*/  BRA `(.L_x_18816) ;  /* 0x0000068000007947 */ /* 0x000fea0003800000 */
.L_x_18823:
        /* <DEDUP_REMOVED lines=10> */
.L_x_18835:
        /* <DEDUP_REMOVED lines=17> */
.L_x_18838:
[----:B------:R-:W-:-:S04]  /*6220*/  LOP3.LUT R0, R7, 0x80000000, RZ, 0xc0, !PT ;  /* 0x8000000007007812 */ /* 0x000fc800078ec0ff */
[----:B------:R-:W-:-:S04]  /*6230*/  SHF.R.U32.HI R5, RZ, 0x18, R0 ;  /* 0x00000018ff057819 */ /* 0x000fc80000011600 */
[----:B------:R-:W-:-:S04]  /*6240*/  LOP3.LUT R4, R4, R5, RZ, 0xfc, !PT ;  /* 0x0000000504047212 */ /* 0x000fc800078efcff */
[----:B------:R-:W-:Y:S02]  /*6250*/  PRMT R0, R4, 0x7610, R0 ;  /* 0x0000761004007816 */ /* 0x000fe40000000000 */
.L_x_18837:
[----:B------:R-:W-:Y:S05]  /*6260*/  BSYNC B0 ;  /* 0x0000000000007941 */ /* 0x000fea0003800000 */
.L_x_18836:
[----:B------:R0:W-:Y:S01]  /*6270*/  STG.E.U8 [R2.64], R0 ;  /* 0x0000000002007986 */ /* 0x0001e2000c101124 */
[----:B------:R-:W-:Y:S05]  /*6280*/  BRA `(.L_x_18816) ;  /* 0x0000046000007947 */ /* 0x000fea0003800000 */
.L_x_18834:
        /* <DEDUP_REMOVED lines=17> */
.L_x_18841:
[----:B------:R-:W-:-:S04]  /*63a0*/  LOP3.LUT R0, R7, 0x80000000, RZ, 0xc0, !PT ;  /* 0x8000000007007812 */ /* 0x000fc800078ec0ff */
[----:B------:R-:W-:-:S04]  /*63b0*/  SHF.R.U32.HI R5, RZ, 0x18, R0 ;  /* 0x00000018ff057819 */ /* 0x000fc80000011600 */
[----:B------:R-:W-:-:S04]  /*63c0*/  LOP3.LUT R4, R4, R5, RZ, 0xfc, !PT ;  /* 0x0000000504047212 */ /* 0x000fc800078efcff */
[----:B------:R-:W-:Y:S02]  /*63d0*/  PRMT R0, R4, 0x7610, R0 ;  /* 0x0000761004007816 */ /* 0x000fe40000000000 */
.L_x_18840:
[----:B------:R-:W-:Y:S05]  /*63e0*/  BSYNC B0 ;  /* 0x0000000000007941 */ /* 0x000fea0003800000 */
.L_x_18839:
[----:B------:R0:W-:Y:S01]  /*63f0*/  STG.E.U8 [R2.64], R0 ;  /* 0x0000000002007986 */ /* 0x0001e2000c101124 */
[----:B------:R-:W-:Y:S05]  /*6400*/  BRA `(.L_x_18816) ;  /* 0x000002e000007947 */ /* 0x000fea0003800000 */
.L_x_18833:
        /* <DEDUP_REMOVED lines=22> */
.L_x_18815:
        /* <DEDUP_REMOVED lines=20> */
.L_x_18843:
[----:B------:R-:W-:-:S05]  /*66b0*/  IMAD.MOV.U32 R25, RZ, RZ, RZ ;  /* 0x000000ffff197224 */ /* 0x000fca00078e00ff */
[----:B------:R0:W-:Y:S01]  /*66c0*/  STG.E.64 [R2.64], R24 ;  /* 0x0000001802007986 */ /* 0x0001e2000c101b24 */
[----:B------:R-:W-:Y:S05]  /*66d0*/  BRA `(.L_x_18816) ;  /* 0x0000001000007947 */ /* 0x000fea0003800000 */
.L_x_18842:
[----:B------:R0:W-:Y:S02]  /*66e0*/  STG.E [R2.64], R24 ;  /* 0x0000001802007986 */ /* 0x0001e4000c101924 */
.L_x_18816:
[----:B------:R-:W-:Y:S02]  /*66f0*/  IADD3 R19, R19, 0x80, RZ ;  /* 0x0000008013137810 */ /* 0x000fe40007ffe0ff */
.L_x_18777:
[----:B------:R-:W-:Y:S05]  /*6700*/  BSYNC B6 ;  /* 0x0000000000067941 */ /* 0x000fea0003800000 */
.L_x_18776:
        /* <DEDUP_REMOVED lines=19> */
.L_x_18847:
[----:B------:R-:W-:Y:S01]  /*6840*/  STG.E.U8 [R2.64], R26 ;  /* 0x0000001a02007986 */ /* 0x000fe2000c101124 */
[----:B------:R-:W-:Y:S05]  /*6850*/  EXIT ;  /* 0x000000000000794d */ /* 0x000fea0003800000 */
.L_x_18846:
        /* <DEDUP_REMOVED lines=9> */
.L_x_18850:
[----:B------:R-:W-:Y:S01]  /*68f0*/  STG.E [R2.64], R26 ;  /* 0x0000001a02007986 */ /* 0x000fe2000c101924 */
[----:B------:R-:W-:Y:S05]  /*6900*/  EXIT ;  /* 0x000000000000794d */ /* 0x000fea0003800000 */
.L_x_18849:
[----:B------:R-:W-:Y:S01]  /*6910*/  STG.E.U16 [R2.64], R26 ;  /* 0x0000001a02007986 */ /* 0x000fe2000c101524 */
[----:B------:R-:W-:Y:S05]  /*6920*/  EXIT ;  /* 0x000000000000794d */ /* 0x000fea0003800000 */
.L_x_18845:
        /* <DEDUP_REMOVED lines=9> */
.L_x_18852:
[----:B------:R-:W0:Y:S02]  /*69c0*/  I2F.S16 R0, R26 ;  /* 0x0000001a00007306 */ /* 0x000e240000101400 */
[----:B0-----:R-:W-:-:S05]  /*69d0*/  F2FP.PACK_AB R0, RZ, R0 ;  /* 0x00000000ff00723e */ /* 0x001fca00000000ff */
[----:B------:R-:W-:Y:S01]  /*69e0*/  STG.E.U16 [R2.64], R0 ;  /* 0x0000000002007986 */ /* 0x000fe2000c101524 */
[----:B------:R-:W-:Y:S05]  /*69f0*/  EXIT ;  /* 0x000000000000794d */ /* 0x000fea0003800000 */
.L_x_18851:
        /* <DEDUP_REMOVED lines=10> */
.L_x_18854:
[----:B------:R-:W0:Y:S02]  /*6aa0*/  I2F.S16 R26, R26 ;  /* 0x0000001a001a7306 */ /* 0x000e240000101400 */
[----:B0-----:R-:W-:-:S04]  /*6ab0*/  F2FP.PACK_AB R5, RZ, R26 ;  /* 0x0000001aff05723e */ /* 0x001fc800000000ff */
[----:B------:R-:W-:-:S05]  /*6ac0*/  PRMT R5, R5, 0x5410, RZ ;  /* 0x0000541005057816 */ /* 0x000fca00000000ff */
[----:B------:R-:W-:Y:S01]  /*6ad0*/  STG.E [R2.64], R5 ;  /* 0x0000000502007986 */ /* 0x000fe2000c101924 */
[----:B------:R-:W-:Y:S05]  /*6ae0*/  EXIT ;  /* 0x000000000000794d */ /* 0x000fea0003800000 */
.L_x_18853:
[----:B------:R-:W0:Y:S02]  /*6af0*/  I2F.F64.S16 R26, R26 ;  /* 0x0000001a001a7312 */ /* 0x000e240000101c00 */
[----:B0-----:R-:W-:Y:S01]  /*6b00*/  STG.E.64 [R2.64], R26 ;  /* 0x0000001a02007986 */ /* 0x001fe2000c101b24 */
[----:B------:R-:W-:Y:S05]  /*6b10*/  EXIT ;  /* 0x000000000000794d */ /* 0x000fea0003800000 */
.L_x_18844:
        /* <DEDUP_REMOVED lines=10> */
.L_x_18857:
[----:B------:R-:W0:Y:S01]  /*6bc0*/  I2F.F64.S16 R4, R26 ;  /* 0x0000001a00047312 */ /* 0x000e220000101c00 */
[----:B------:R-:W-:-:S05]  /*6bd0*/  CS2R R6, SRZ ;  /* 0x0000000000067805 */ /* 0x000fca000001ff00 */
[----:B0-----:R-:W-:Y:S01]  /*6be0*/  STG.E.128 [R2.64], R4 ;  /* 0x0000000402007986 */ /* 0x001fe2000c101d24 */
[----:B------:R-:W-:Y:S05]  /*6bf0*/  EXIT ;  /* 0x000000000000794d */ /* 0x000fea0003800000 */
.L_x_18856:
        /* <DEDUP_REMOVED lines=21> */
.L_x_18861:
[----:B------:R-:W-:Y:S05]  /*6d50*/  BSYNC B0 ;  /* 0x0000000000007941 */ /* 0x000fea0003800000 */
.L_x_18860:
[----:B------:R-:W-:-:S05]  /*6d60*/  LOP3.LUT R5, R0, R5, RZ, 0xfc, !PT ;  /* 0x0000000500057212 */ /* 0x000fca00078efcff */
[----:B------:R-:W-:Y:S01]  /*6d70*/  STG.E.U8 [R2.64], R5 ;  /* 0x0000000502007986 */ /* 0x000fe2000c101124 */
[----:B------:R-:W-:Y:S05]  /*6d80*/  EXIT ;  /* 0x000000000000794d */ /* 0x000fea0003800000 */
.L_x_18859:
        /* <DEDUP_REMOVED lines=13> */
.L_x_18863:
[----:B------:R-:W-:Y:S01]  /*6e60*/  IMAD.MOV.U32 R0, RZ, RZ, 0x7f ;  /* 0x0000007fff007424 */ /* 0x000fe200078e00ff */
[----:B------:R-:W-:-:S04]  /*6e70*/  ISETP.GT.U32.AND P0, PT, R4, 0x7f800000, PT ;  /* 0x7f8000000400780c */ /* 0x000fc80003f04070 */
[----:B------:R-:W-:-:S04]  /*6e80*/  SEL R0, R0, 0x7c, P0 ;  /* 0x0000007c00007807 */ /* 0x000fc80000000000 */
.L_x_18864:
[----:B------:R-:W-:Y:S05]  /*6e90*/  BSYNC B0 ;  /* 0x0000000000007941 */ /* 0x000fea0003800000 */
.L_x_18862:
[----:B------:R-:W-:-:S04]  /*6ea0*/  LOP3.LUT R4, R5, 0x80000000, RZ, 0xc0, !PT ;  /* 0x8000000005047812 */ /* 0x000fc800078ec0ff */
[----:B------:R-:W-:-:S04]  /*6eb0*/  SHF.R.U32.HI R5, RZ, 0x18, R4 ;  /* 0x00000018ff057819 */ /* 0x000fc80000011604 */
[----:B------:R-:W-:-:S05]  /*6ec0*/  LOP3.LUT R5, R0, R5, RZ, 0xfc, !PT ;  /* 0x0000000500057212 */ /* 0x000fca00078efcff */
[----:B------:R-:W-:Y:S01]  /*6ed0*/  STG.E.U8 [R2.64], R5 ;  /* 0x0000000502007986 */ /* 0x000fe2000c101124 */
[----:B------:R-:W-:Y:S05]  /*6ee0*/  EXIT ;  /* 0x000000000000794d */ /* 0x000fea0003800000 */
.L_x_18858:
[----:B------:R-:W0:Y:S02]  /*6ef0*/  I2F.S16 R0, R26 ;  /* 0x0000001a00007306 */ /* 0x000e240000101400 */
[----:B0-----:R-:W-:-:S05]  /*6f00*/  F2FP.BF16.PACK_AB R0, RZ, R0 ;  /* 0x00000000ff00723e */ /* 0x001fca00000010ff */
[----:B------:R-:W-:Y:S01]  /*6f10*/  STG.E.U16 [R2.64], R0 ;  /* 0x0000000002007986 */ /* 0x000fe2000c101524 */
[----:B------:R-:W-:Y:S05]  /*6f20*/  EXIT ;  /* 0x000000000000794d */ /* 0x000fea0003800000 */
.L_x_18855:
        /* <DEDUP_REMOVED lines=10> */
.L_x_18867:
        /* <DEDUP_REMOVED lines=17> */
.L_x_18870:
[----:B------:R-:W-:-:S04]  /*70e0*/  LOP3.LUT R0, R7, 0x80000000, RZ, 0xc0, !PT ;  /* 0x8000000007007812 */ /* 0x000fc800078ec0ff */
[----:B------:R-:W-:-:S04]  /*70f0*/  SHF.R.U32.HI R5, RZ, 0x18, R0 ;  /* 0x00000018ff057819 */ /* 0x000fc80000011600 */
[----:B------:R-:W-:-:S04]  /*7100*/  LOP3.LUT R4, R4, R5, RZ, 0xfc, !PT ;  /* 0x0000000504047212 */ /* 0x000fc800078efcff */
[----:B------:R-:W-:Y:S02]  /*7110*/  PRMT R0, R4, 0x7610, R0 ;  /* 0x0000761004007816 */ /* 0x000fe40000000000 */
.L_x_18869:
[----:B------:R-:W-:Y:S05]  /*7120*/  BSYNC B0 ;  /* 0x0000000000007941 */ /* 0x000fea0003800000 */
.L_x_18868:
[----:B------:R-:W-:Y:S01]  /*7130*/  STG.E.U8 [R2.64], R0 ;  /* 0x0000000002007986 */ /* 0x000fe2000c101124 */
[----:B------:R-:W-:Y:S05]  /*7140*/  EXIT ;  /* 0x000000000000794d */ /* 0x000fea0003800000 */
.L_x_18866:
        /* <DEDUP_REMOVED lines=17> */
.L_x_18873:
[----:B------:R-:W-:-:S04]  /*7260*/  LOP3.LUT R0, R7, 0x80000000, RZ, 0xc0, !PT ;  /* 0x8000000007007812 */ /* 0x000fc800078ec0ff */
[----:B------:R-:W-:-:S04]  /*7270*/  SHF.R.U32.HI R5, RZ, 0x18, R0 ;  /* 0x00000018ff057819 */ /* 0x000fc80000011600 */
[----:B------:R-:W-:-:S04]  /*7280*/  LOP3.LUT R4, R4, R5, RZ, 0xfc, !PT ;  /* 0x0000000504047212 */ /* 0x000fc800078efcff */
[----:B------:R-:W-:Y:S02]  /*7290*/  PRMT R0, R4, 0x7610, R0 ;  /* 0x0000761004007816 */ /* 0x000fe40000000000 */
.L_x_18872:
[----:B------:R-:W-:Y:S05]  /*72a0*/  BSYNC B0 ;  /* 0x0000000000007941 */ /* 0x000fea0003800000 */
.L_x_18871:
[----:B------:R-:W-:Y:S01]  /*72b0*/  STG.E.U8 [R2.64], R0 ;  /* 0x0000000002007986 */ /* 0x000fe2000c101124 */
[----:B------:R-:W-:Y:S05]  /*72c0*/  EXIT ;  /* 0x000000000000794d */ /* 0x000fea0003800000 */
.L_x_18865:
        /* <DEDUP_REMOVED lines=22> */
.L_x_18848:
        /* <DEDUP_REMOVED lines=20> */
.L_x_18875:
[----:B------:R-:W-:-:S05]  /*7570*/  IMAD.MOV.U32 R27, RZ, RZ, RZ ;  /* 0x000000ffff1b7224 */ /* 0x000fca00078e00ff */
[----:B------:R-:W-:Y:S01]  /*7580*/  STG.E.64 [R2.64], R26 ;  /* 0x0000001a02007986 */ /* 0x000fe2000c101b24 */
[----:B------:R-:W-:Y:S05]  /*7590*/  EXIT ;  /* 0x000000000000794d */ /* 0x000fea0003800000 */
.L_x_18874:
[----:B------:R-:W-:Y:S01]  /*75a0*/  STG.E [R2.64], R26 ;  /* 0x0000001a02007986 */ /* 0x000fe2000c101924 */
[----:B------:R-:W-:Y:S05]  /*75b0*/  EXIT ;  /* 0x000000000000794d */ /* 0x000fea0003800000 */
.L_x_18876:
        /* <DEDUP_REMOVED lines=12> */
.L_x_22534:


//--------------------- .text._ZN2at6native18elementwise_kernelILi128ELi4EZNS0_22gpu_kernel_impl_nocastIZZZNS0_23logical_not_kernel_cudaERNS_18TensorIteratorBaseEENKUlvE0_clEvENKUlvE5_clEvEUlfE_EEvS4_RKT_EUliE_EEviT1_ --------------------------
	.section	.text._ZN2at6native18elementwise_kernelILi128ELi4EZNS0_22gpu_kernel_impl_nocastIZZZNS0_23logical_not_kernel_cudaERNS_18TensorIteratorBaseEENKUlvE0_clEvENKUlvE5_clEvEUlfE_EEvS4_RKT_EUliE_EEviT1_,"ax",@progbits
	.sectioninfo	@"SHI_REGISTERS=12"
	.align	128
        .global         _ZN2at6native18elementwise_kernelILi128ELi4EZNS0_22gpu_kernel_impl_nocastIZZZNS0_23logical_not_kernel_cudaERNS_18TensorIteratorBaseEENKUlvE0_clEvENKUlvE5_clEvEUlfE_EEvS4_RKT_EUliE_EEviT1_
        .type           _ZN2at6native18elementwise_kernelILi128ELi4EZNS0_22gpu_kernel_impl_nocastIZZZNS0_23logical_not_kernel_cudaERNS_18TensorIteratorBaseEENKUlvE0_clEvENKUlvE5_clEvEUlfE_EEvS4_RKT_EUliE_EEviT1_,@function
        .size           _ZN2at6native18elementwise_kernelILi128ELi4EZNS0_22gpu_kernel_impl_nocastIZZZNS0_23logical_not_kernel_cudaERNS_18TensorIteratorBaseEENKUlvE0_clEvENKUlvE5_clEvEUlfE_EEvS4_RKT_EUliE_EEviT1_,(.L_x_22535 - _ZN2at6native18elementwise_kernelILi128ELi4EZNS0_22gpu_kernel_impl_nocastIZZZNS0_23logical_not_kernel_cudaERNS_18TensorIteratorBaseEENKUlvE0_clEvENKUlvE5_clEvEUlfE_EEvS4_RKT_EUliE_EEviT1_)
        .other          _ZN2at6native18elementwise_kernelILi128ELi4EZNS0_22gpu_kernel_impl_nocastIZZZNS0_23logical_not_kernel_cudaERNS_18TensorIteratorBaseEENKUlvE0_clEvENKUlvE5_clEvEUlfE_EEvS4_RKT_EUliE_EEviT1_,@"STO_CUDA_ENTRY STV_DEFAULT"
_ZN2at6native18elementwise_kernelILi128ELi4EZNS0_22gpu_kernel_impl_nocastIZZZNS0_23logical_not_kernel_cudaERNS_18TensorIteratorBaseEENKUlvE0_clEvENKUlvE5_clEvEUlfE_EEvS4_RKT_EUliE_EEviT1_:
.text._ZN2at6native18elementwise_kernelILi128ELi4EZNS0_22gpu_kernel_impl_nocastIZZZNS0_23logical_not_kernel_cudaERNS_18TensorIteratorBaseEENKUlvE0_clEvENKUlvE5_clEvEUlfE_EEvS4_RKT_EUliE_EEviT1_:
        /* <DEDUP_REMOVED lines=235> */
.L_x_18879:
[----:B------:R-:W-:-:S04]  /*0eb0*/  IADD3 R4, P0, R3, c[0x0][0x368], RZ ;  /* 0x0000da0003047a10 */ /* 0x000fc80007f1e0ff */
[----:B------:R-:W-:-:S05]  /*0ec0*/  IADD3.X R5, RZ, c[0x0][0x36c], RZ, P0, !PT ;  /* 0x0000db00ff057a10 */ /* 0x000fca00007fe4ff */
[----:B------:R-:W2:Y:S01]  /*0ed0*/  LDG.E R4, [R4.64] ;  /* 0x0000000404047981 */ /* 0x000ea2000c1e1900 */
[----:B------:R-:W-:Y:S02]  /*0ee0*/  IADD3 R2, P1, R2, c[0x0][0x360], RZ ;  /* 0x0000d80002027a10 */ /* 0x000fe40007f3e0ff */
[----:B------:R-:W-:Y:S02]  /*0ef0*/  IADD3 R0, R0, 0x80, RZ ;  /* 0x0000008000007810 */ /* 0x000fe40007ffe0ff */
[----:B------:R-:W-:Y:S02]  /*0f00*/  IADD3.X R3, RZ, c[0x0][0x364], RZ, P1, !PT ;  /* 0x0000d900ff037a10 */ /* 0x000fe40000ffe4ff */
[----:B--2---:R-:W-:-:S04]  /*0f10*/  FSETP.NEU.FTZ.AND P0, PT, R4, RZ, PT ;  /* 0x000000ff0400720b */ /* 0x004fc80003f1d000 */
[----:B------:R-:W-:-:S05]  /*0f20*/  SEL R7, RZ, 0x1, P0 ;  /* 0x00000001ff077807 */ /* 0x000fca0000000000 */
[----:B------:R0:W-:Y:S04]  /*0f30*/  STG.E.U8 [R2.64], R7 ;  /* 0x0000000702007986 */ /* 0x0001e8000c101104 */
.L_x_18878:
[----:B------:R-:W-:Y:S05]  /*0f40*/  BSYNC B0 ;  /* 0x0000000000007941 */ /* 0x000fea0003800000 */
.L_x_18877:
        /* <DEDUP_REMOVED lines=230> */
.L_x_18882:
[----:B------:R-:W-:-:S04]  /*1db0*/  IADD3 R4, P0, R3, c[0x0][0x368], RZ ;  /* 0x0000da0003047a10 */ /* 0x000fc80007f1e0ff */
[----:B------:R-:W-:-:S05]  /*1dc0*/  IADD3.X R5, RZ, c[0x0][0x36c], RZ, P0, !PT ;  /* 0x0000db00ff057a10 */ /* 0x000fca00007fe4ff */
[----:B------:R-:W2:Y:S01]  /*1dd0*/  LDG.E R4, [R4.64] ;  /* 0x0000000404047981 */ /* 0x000ea2000c1e1900 */
[----:B------:R-:W-:Y:S02]  /*1de0*/  IADD3 R2, P1, R2, c[0x0][0x360], RZ ;  /* 0x0000d80002027a10 */ /* 0x000fe40007f3e0ff */
[----:B------:R-:W-:-:S03]  /*1df0*/  IADD3 R0, R0, 0x80, RZ ;  /* 0x0000008000007810 */ /* 0x000fc60007ffe0ff */
[----:B------:R-:W-:Y:S01]  /*1e00*/  IMAD.X R3, RZ, RZ, c[0x0][0x364], P1 ;  /* 0x0000d900ff037624 */ /* 0x000fe200008e06ff */
[----:B--2---:R-:W-:-:S04]  /*1e10*/  FSETP.NEU.FTZ.AND P0, PT, R4, RZ, PT ;  /* 0x000000ff0400720b */ /* 0x004fc80003f1d000 */
        /* <DEDUP_REMOVED lines=231> */
.L_x_18883:
[----:B------:R-:W-:-:S04]  /*2c90*/  IADD3 R4, P0, R3, c[0x0][0x368], RZ ;  /* 0x0000da0003047a10 */ /* 0x000fc80007f1e0ff */
[----:B------:R-:W-:-:S05]  /*2ca0*/  IADD3.X R5, RZ, c[0x0][0x36c], RZ, P0, !PT ;  /* 0x0000db00ff057a10 */ /* 0x000fca00007fe4ff */
[----:B------:R-:W2:Y:S01]  /*2cb0*/  LDG.E R4, [R4.64] ;  /* 0x0000000404047981 */ /* 0x000ea2000c1e1900 */
[----:B------:R-:W-:Y:S02]  /*2cc0*/  IADD3 R2, P1, R2, c[0x0][0x360], RZ ;  /* 0x0000d80002027a10 */ /* 0x000fe40007f3e0ff */
[----:B------:R-:W-:-:S03]  /*2cd0*/  IADD3 R0, R0, 0x80, RZ ;  /* 0x0000008000007810 */ /* 0x000fc60007ffe0ff */
[----:B------:R-:W-:Y:S01]  /*2ce0*/  IMAD.X R3, RZ, RZ, c[0x0][0x364], P1 ;  /* 0x0000d900ff037624 */ /* 0x000fe200008e06ff */
[----:B--2---:R-:W-:-:S04]  /*2cf0*/  FSETP.NEU.FTZ.AND P0, PT, R4, RZ, PT ;  /* 0x000000ff0400720b */ /* 0x004fc80003f1d000 */
[----:B------:R-:W-:-:S05]  /*2d00*/  SEL R7, RZ, 0x1, P0 ;  /* 0x00000001ff077807 */ /* 0x000fca0000000000 */
[----:B------:R0:W-:Y:S04]  /*2d10*/  STG.E.U8 [R2.64], R7 ;  /* 0x0000000702007986 */ /* 0x0001e8000c101104 */
.L_x_18881:
[----:B------:R-:W-:Y:S05]  /*2d20*/  BSYNC B0 ;  /* 0x0000000000007941 */ /* 0x000fea0003800000 */
.L_x_18880:
        /* <DEDUP_REMOVED lines=229> */
.L_x_18884:
[----:B------:R-:W-:-:S04]  /*3b80*/  IADD3 R4, P0, R3, c[0x0][0x368], RZ ;  /* 0x0000da0003047a10 */ /* 0x000fc80007f1e0ff */
[----:B------:R-:W-:-:S05]  /*3b90*/  IADD3.X R5, RZ, c[0x0][0x36c], RZ, P0, !PT ;  /* 0x0000db00ff057a10 */ /* 0x000fca00007fe4ff */
[----:B------:R-:W2:Y:S01]  /*3ba0*/  LDG.E R4, [R4.64] ;  /* 0x0000000404047981 */ /* 0x000ea2000c1e1900 */
[----:B------:R-:W-:-:S04]  /*3bb0*/  IADD3 R2, P1, R2, c[0x0][0x360], RZ ;  /* 0x0000d80002027a10 */ /* 0x000fc80007f3e0ff */
[----:B------:R-:W-:Y:S02]  /*3bc0*/  IADD3.X R3, RZ, c[0x0][0x364], RZ, P1, !PT ;  /* 0x0000d900ff037a10 */ /* 0x000fe40000ffe4ff */
[----:B--2---:R-:W-:-:S04]  /*3bd0*/  FSETP.NEU.FTZ.AND P0, PT, R4, RZ, PT ;  /* 0x000000ff0400720b */ /* 0x004fc80003f1d000 */
[----:B------:R-:W-:-:S05]  /*3be0*/  SEL R7, RZ, 0x1, P0 ;  /* 0x00000001ff077807 */ /* 0x000fca0000000000 */
[----:B------:R-:W-:Y:S01]  /*3bf0*/  STG.E.U8 [R2.64], R7 ;  /* 0x0000000702007986 */ /* 0x000fe2000c101104 */
[----:B------:R-:W-:Y:S05]  /*3c00*/  EXIT ;  /* 0x000000000000794d */ /* 0x000fea0003800000 */
.L_x_18885:
        /* <DEDUP_REMOVED lines=15> */
.L_x_22535:


//--------------------- .text._ZN2at6native27unrolled_elementwise_kernelIZZZNS0_23logical_not_kernel_cudaERNS_18TensorIteratorBaseEENKUlvE0_clEvENKUlvE5_clEvEUlfE_St5arrayIPcLm2EELi4E23TrivialOffsetCalculatorILi1EjESB_NS0_6memory15LoadWithoutCastENSC_16StoreWithoutCastEEEviT_T0_T2_T3_T4_T5_ --------------------------
	.section	.text._ZN2at6native27unrolled_elementwise_kernelIZZZNS0_23logical_not_kernel_cudaERNS_18TensorIteratorBaseEENKUlvE0_clEvENKUlvE5_clEvEUlfE_St5arrayIPcLm2EELi4E23TrivialOffsetCalculatorILi1EjESB_NS0_6memory15LoadWithoutCastENSC_16StoreWithoutCastEEEviT_T0_T2_T3_T4_T5_,"ax",@progbits
	.sectioninfo	@"SHI_REGISTERS=18"
	.align	128
        .global         _ZN2at6native27unrolled_elementwise_kernelIZZZNS0_23logical_not_kernel_cudaERNS_18TensorIteratorBaseEENKUlvE0_clEvENKUlvE5_clEvEUlfE_St5arrayIPcLm2EELi4E23TrivialOffsetCalculatorILi1EjESB_NS0_6memory15LoadWithoutCastENSC_16StoreWithoutCastEEEviT_T0_T2_T3_T4_T5_
        .type           _ZN2at6native27unrolled_elementwise_kernelIZZZNS0_23logical_not_kernel_cudaERNS_18TensorIteratorBaseEENKUlvE0_clEvENKUlvE5_clEvEUlfE_St5arrayIPcLm2EELi4E23TrivialOffsetCalculatorILi1EjESB_NS0_6memory15LoadWithoutCastENSC_16StoreWithoutCastEEEviT_T0_T2_T3_T4_T5_,@function
        .size           _ZN2at6native27unrolled_elementwise_kernelIZZZNS0_23logical_not_kernel_cudaERNS_18TensorIteratorBaseEENKUlvE0_clEvENKUlvE5_clEvEUlfE_St5arrayIPcLm2EELi4E23TrivialOffsetCalculatorILi1EjESB_NS0_6memory15LoadWithoutCastENSC_16StoreWithoutCastEEEviT_T0_T2_T3_T4_T5_,(.L_x_22536 - _ZN2at6native27unrolled_elementwise_kernelIZZZNS0_23logical_not_kernel_cudaERNS_18TensorIteratorBaseEENKUlvE0_clEvENKUlvE5_clEvEUlfE_St5arrayIPcLm2EELi4E23TrivialOffsetCalculatorILi1EjESB_NS0_6memory15LoadWithoutCastENSC_16StoreWithoutCastEEEviT_T0_T2_T3_T4_T5_)
        .other          _ZN2at6native27unrolled_elementwise_kernelIZZZNS0_23logical_not_kernel_cudaERNS_18TensorIteratorBaseEENKUlvE0_clEvENKUlvE5_clEvEUlfE_St5arrayIPcLm2EELi4E23TrivialOffsetCalculatorILi1EjESB_NS0_6memory15LoadWithoutCastENSC_16StoreWithoutCastEEEviT_T0_T2_T3_T4_T5_,@"STO_CUDA_ENTRY STV_DEFAULT"
_ZN2at6native27unrolled_elementwise_kernelIZZZNS0_23logical_not_kernel_cudaERNS_18TensorIteratorBaseEENKUlvE0_clEvENKUlvE5_clEvEUlfE_St5arrayIPcLm2EELi4E23TrivialOffsetCalculatorILi1EjESB_NS0_6memory15LoadWithoutCastENSC_16StoreWithoutCastEEEviT_T0_T2_T3_T4_T5_:
.text._ZN2at6native27unrolled_elementwise_kernelIZZZNS0_23logical_not_kernel_cudaERNS_18TensorIteratorBaseEENKUlvE0_clEvENKUlvE5_clEvEUlfE_St5arrayIPcLm2EELi4E23TrivialOffsetCalculatorILi1EjESB_NS0_6memory15LoadWithoutCastENSC_16StoreWithoutCastEEEviT_T0_T2_T3_T4_T5_:
[----:B------:R-:W-:Y:S02]  /*0000*/  IMAD.MOV.U32 R1, RZ, RZ, c[0x0][0x28] ;  /* 0x00000a00ff017624 */ /* 0x000fe400078e00ff */
[----:B------:R-:W0:Y:S01]  /*0010*/  S2R R0, SR_CTAID.X ;  /* 0x0000000000007919 */ /* 0x000e220000002500 */
[----:B------:R-:W-:Y:S01]  /*0020*/  IMAD.MOV.U32 R5, RZ, RZ, -0x200 ;  /* 0xfffffe00ff057424 */ /* 0x000fe200078e00ff */
[----:B------:R-:W-:Y:S01]  /*0030*/  ULDC.64 UR4, c[0x0][0x118] ;  /* 0x0000460000047ab9 */ /* 0x000fe20000000a00 */
[----:B------:R-:W-:Y:S01]  /*0040*/  IMAD.MOV.U32 R15, RZ, RZ, RZ ;  /* 0x000000ffff0f7224 */ /* 0x000fe200078e00ff */
        /* <DEDUP_REMOVED lines=8> */
[----:B------:R-:W-:-:S05]  /*00d0*/  @!P1 IMAD.WIDE.U32 R4, R4, R5, c[0x0][0x170] ;  /* 0x00005c0004049625 */ /* 0x000fca00078e0005 */
[----:B------:R0:W2:Y:S07]  /*00e0*/  @!P1 LDG.E R15, [R4.64] ;  /* 0x00000004040f9981 */ /* 0x0000ae000c1e1900 */
[----:B------:R-:W-:Y:S01]  /*00f0*/  @!P2 IMAD R8, R0, 0x200, R7 ;  /* 0x000002000008a824 */ /* 0x000fe200078e0207 */
[----:B------:R-:W-:-:S04]  /*0100*/  @!P2 IADD3 R7, R7, 0x80, RZ ;  /* 0x000000800707a810 */ /* 0x000fc80007ffe0ff */
[----:B------:R-:W-:-:S13]  /*0110*/  ISETP.GE.AND P3, PT, R7, R2, PT ;  /* 0x000000020700720c */ /* 0x000fda0003f66270 */
[----:B------:R-:W-:Y:S01]  /*0120*/  @!P3 IMAD R13, R0, 0x200, R7 ;  /* 0x00000200000db824 */ /* 0x000fe200078e0207 */
[----:B------:R-:W-:-:S04]  /*0130*/  @!P3 IADD3 R7, R7, 0x80, RZ ;  /* 0x000000800707b810 */ /* 0x000fc80007ffe0ff */
[----:B------:R-:W-:Y:S01]  /*0140*/  ISETP.GE.AND P0, PT, R7, R2, PT ;  /* 0x000000020700720c */ /* 0x000fe20003f06270 */
[----:B------:R-:W-:Y:S02]  /*0150*/  @!P2 IMAD.MOV.U32 R9, RZ, RZ, 0x4 ;  /* 0x00000004ff09a424 */ /* 0x000fe400078e00ff */
[----:B------:R-:W-:Y:S01]  /*0160*/  @!P3 IMAD.MOV.U32 R14, RZ, RZ, 0x4 ;  /* 0x00000004ff0eb424 */ /* 0x000fe200078e00ff */
[----:B------:R-:W-:Y:S01]  /*0170*/  CS2R R10, SRZ ;  /* 0x00000000000a7805 */ /* 0x000fe2000001ff00 */
[----:B0-----:R-:W-:-:S08]  /*0180*/  @!P2 IMAD.WIDE.U32 R4, R8, R9, c[0x0][0x170] ;  /* 0x00005c000804a625 */ /* 0x001fd000078e0009 */
[----:B------:R-:W-:Y:S01]  /*0190*/  @!P0 IMAD R6, R0, 0x200, R7 ;  /* 0x0000020000068824 */ /* 0x000fe200078e0207 */
[----:B------:R0:W5:Y:S01]  /*01a0*/  @!P2 LDG.E R10, [R4.64] ;  /* 0x00000004040aa981 */ /* 0x000162000c1e1900 */
[----:B------:R-:W-:Y:S02]  /*01b0*/  @!P0 IMAD.MOV.U32 R7, RZ, RZ, 0x4 ;  /* 0x00000004ff078424 */ /* 0x000fe400078e00ff */
[----:B------:R-:W-:-:S04]  /*01c0*/  @!P3 IMAD.WIDE.U32 R8, R13, R14, c[0x0][0x170] ;  /* 0x00005c000d08b625 */ /* 0x000fc800078e000e */
[----:B------:R-:W-:Y:S01]  /*01d0*/  @!P0 IMAD.WIDE.U32 R6, R6, R7, c[0x0][0x170] ;  /* 0x00005c0006068625 */ /* 0x000fe200078e0007 */
[----:B------:R0:W5:Y:S03]  /*01e0*/  @!P3 LDG.E R11, [R8.64] ;  /* 0x00000004080bb981 */ /* 0x000166000c1e1900 */
[----:B------:R-:W-:Y:S01]  /*01f0*/  @!P1 IMAD R13, R0, 0x200, R3 ;  /* 0x00000200000d9824 */ /* 0x000fe200078e0203 */
[----:B------:R1:W5:Y:S04]  /*0200*/  @!P0 LDG.E R12, [R6.64] ;  /* 0x00000004060c8981 */ /* 0x000368000c1e1900 */
[----:B-1----:R-:W-:-:S05]  /*0210*/  @!P1 IADD3 R6, P4, R13, c[0x0][0x168], RZ ;  /* 0x00005a000d069a10 */ /* 0x002fca0007f9e0ff */
[----:B------:R-:W-:Y:S01]  /*0220*/  @!P1 IMAD.X R7, RZ, RZ, c[0x0][0x16c], P4 ;  /* 0x00005b00ff079624 */ /* 0x000fe200020e06ff */
[----:B------:R-:W-:-:S04]  /*0230*/  @!P1 IADD3 R3, R3, 0x80, RZ ;  /* 0x0000008003039810 */ /* 0x000fc80007ffe0ff */
[----:B------:R-:W-:Y:S01]  /*0240*/  ISETP.GE.AND P3, PT, R3, R2, PT ;  /* 0x000000020300720c */ /* 0x000fe20003f66270 */
[----:B------:R-:W-:Y:S01]  /*0250*/  BSSY B0, `(.L_x_18886) ;  /* 0x0000014000007945 */ /* 0x000fe20003800000 */
[----:B--2---:R-:W-:-:S04]  /*0260*/  @!P1 FSETP.NEU.FTZ.AND P2, PT, R15, RZ, PT ;  /* 0x000000ff0f00920b */ /* 0x004fc80003f5d000 */
[----:B------:R-:W-:-:S05]  /*0270*/  @!P1 SEL R13, RZ, 0x1, P2 ;  /* 0x00000001ff0d9807 */ /* 0x000fca0001000000 */
[----:B------:R0:W-:Y:S02]  /*0280*/  @!P1 STG.E.U8 [R6.64], R13 ;  /* 0x0000000d06009986 */ /* 0x0001e4000c101104 */
[----:B------:R-:W-:Y:S05]  /*0290*/  @P3 BRA `(.L_x_18887) ;  /* 0x000000f000003947 */ /* 0x000fea0003800000 */
[----:B0-----:R-:W-:Y:S01]  /*02a0*/  IMAD R4, R0, 0x200, R3 ;  /* 0x0000020000047824 */ /* 0x001fe200078e0203 */
[----:B------:R-:W-:Y:S02]  /*02b0*/  IADD3 R3, R3, 0x80, RZ ;  /* 0x0000008003037810 */ /* 0x000fe40007ffe0ff */
[----:B-----5:R-:W-:Y:S02]  /*02c0*/  FSETP.NEU.FTZ.AND P1, PT, R10, RZ, PT ;  /* 0x000000ff0a00720b */ /* 0x020fe40003f3d000 */
[----:B------:R-:W-:Y:S02]  /*02d0*/  ISETP.GE.AND P4, PT, R3, R2, PT ;  /* 0x000000020300720c */ /* 0x000fe40003f86270 */
[----:B------:R-:W-:Y:S02]  /*02e0*/  IADD3 R4, P3, R4, c[0x0][0x168], RZ ;  /* 0x00005a0004047a10 */ /* 0x000fe40007f7e0ff */
[----:B------:R-:W-:-:S03]  /*02f0*/  SEL R9, RZ, 0x1, P1 ;  /* 0x00000001ff097807 */ /* 0x000fc60000800000 */
[----:B------:R-:W-:-:S05]  /*0300*/  IMAD.X R5, RZ, RZ, c[0x0][0x16c], P3 ;  /* 0x00005b00ff057624 */ /* 0x000fca00018e06ff */
[----:B------:R0:W-:Y:S01]  /*0310*/  STG.E.U8 [R4.64], R9 ;  /* 0x0000000904007986 */ /* 0x0001e2000c101104 */
[----:B------:R-:W-:Y:S01]  /*0320*/  @!P4 IMAD R6, R0, 0x200, R3 ;  /* 0x000002000006c824 */ /* 0x000fe200078e0203 */
[----:B------:R-:W-:Y:S02]  /*0330*/  @!P4 FSETP.NEU.FTZ.AND P2, PT, R11, RZ, PT ;  /* 0x000000ff0b00c20b */ /* 0x000fe40003f5d000 */
[----:B------:R-:W-:Y:S02]  /*0340*/  @!P4 IADD3 R3, R3, 0x80, RZ ;  /* 0x000000800303c810 */ /* 0x000fe40007ffe0ff */
[----:B------:R-:W-:Y:S02]  /*0350*/  @!P4 IADD3 R6, P5, R6, c[0x0][0x168], RZ ;  /* 0x00005a000606ca10 */ /* 0x000fe40007fbe0ff */
[----:B------:R-:W-:-:S03]  /*0360*/  @!P4 SEL R11, RZ, 0x1, P2 ;  /* 0x00000001ff0bc807 */ /* 0x000fc60001000000 */
[----:B------:R-:W-:-:S05]  /*0370*/  @!P4 IMAD.X R7, RZ, RZ, c[0x0][0x16c], P5 ;  /* 0x00005b00ff07c624 */ /* 0x000fca00028e06ff */
[----:B------:R0:W-:Y:S03]  /*0380*/  @!P4 STG.E.U8 [R6.64], R11 ;  /* 0x0000000b0600c986 */ /* 0x0001e6000c101104 */
.L_x_18887:
[----:B------:R-:W-:Y:S05]  /*0390*/  BSYNC B0 ;  /* 0x0000000000007941 */ /* 0x000fea0003800000 */
.L_x_18886:
[----:B------:R-:W-:Y:S01]  /*03a0*/  ISETP.GE.AND P1, PT, R3, R2, PT ;  /* 0x000000020300720c */ /* 0x000fe20003f26270 */
[----:B------:R-:W-:-:S12]  /*03b0*/  IMAD.MOV.U32 R2, RZ, RZ, 0x1 ;  /* 0x00000001ff027424 */ /* 0x000fd800078e00ff */
[----:B------:R-:W-:Y:S05]  /*03c0*/  @P1 EXIT ;  /* 0x000000000000194d */ /* 0x000fea0003800000 */
[----:B------:R-:W-:Y:S01]  /*03d0*/  IMAD R3, R0, 0x200, R3 ;  /* 0x0000020000037824 */ /* 0x000fe200078e0203 */
[----:B-----5:R-:W-:Y:S02]  /*03e0*/  @!P0 FSETP.NEU.FTZ.AND P1, PT, R12, RZ, PT ;  /* 0x000000ff0c00820b */ /* 0x020fe40003f3d000 */
[----:B------:R-:W-:Y:S02]  /*03f0*/  PRMT R0, R2, 0x7610, R0 ;  /* 0x0000761002007816 */ /* 0x000fe40000000000 */
[----:B------:R-:W-:Y:S02]  /*0400*/  IADD3 R2, P2, R3, c[0x0][0x168], RZ ;  /* 0x00005a0003027a10 */ /* 0x000fe40007f5e0ff */
[----:B0-----:R-:W-:-:S03]  /*0410*/  @!P0 SEL R4, RZ, 0x1, P1 ;  /* 0x00000001ff048807 */ /* 0x001fc60000800000 */
[----:B------:R-:W-:Y:S01]  /*0420*/  IMAD.X R3, RZ, RZ, c[0x0][0x16c], P2 ;  /* 0x00005b00ff037624 */ /* 0x000fe200010e06ff */
[----:B------:R-:W-:-:S05]  /*0430*/  @!P0 PRMT R0, R4, 0x7610, R0 ;  /* 0x0000761004008816 */ /* 0x000fca0000000000 */
[----:B------:R-:W-:Y:S01]  /*0440*/  STG.E.U8 [R2.64], R0 ;  /* 0x0000000002007986 */ /* 0x000fe2000c101104 */
[----:B------:R-:W-:Y:S05]  /*0450*/  EXIT ;  /* 0x000000000000794d */ /* 0x000fea0003800000 */
.L_x_18888:
        /* <DEDUP_REMOVED lines=10> */
.L_x_22536:


//--------------------- .text._ZN2at6native29vectorized_elementwise_kernelILi2EZZZNS0_23logical_not_kernel_cudaERNS_18TensorIteratorBaseEENKUlvE0_clEvENKUlvE5_clEvEUlfE_St5arrayIPcLm2EEEEviT0_T1_ --------------------------
	.section	.text._ZN2at6native29vectorized_elementwise_kernelILi2EZZZNS0_23logical_not_kernel_cudaERNS_18TensorIteratorBaseEENKUlvE0_clEvENKUlvE5_clEvEUlfE_St5arrayIPcLm2EEEEviT0_T1_,"ax",@progbits
	.sectioninfo	@"SHI_REGISTERS=28"
	.align	128
        .global         _ZN2at6native29vectorized_elementwise_kernelILi2EZZZNS0_23logical_not_kernel_cudaERNS_18TensorIteratorBaseEENKUlvE0_clEvENKUlvE5_clEvEUlfE_St5arrayIPcLm2EEEEviT0_T1_
        .type           _ZN2at6native29vectorized_elementwise_kernelILi2EZZZNS0_23logical_not_kernel_cudaERNS_18TensorIteratorBaseEENKUlvE0_clEvENKUlvE5_clEvEUlfE_St5arrayIPcLm2EEEEviT0_T1_,@function
        .size           _ZN2at6native29vectorized_elementwise_kernelILi2EZZZNS0_23logical_not_kernel_cudaERNS_18TensorIteratorBaseEENKUlvE0_clEvENKUlvE5_clEvEUlfE_St5arrayIPcLm2EEEEviT0_T1_,(.L_x_22537 - _ZN2at6native29vectorized_elementwise_kernelILi2EZZZNS0_23logical_not_kernel_cudaERNS_18TensorIteratorBaseEENKUlvE0_clEvENKUlvE5_clEvEUlfE_St5arrayIPcLm2EEEEviT0_T1_)
        .other          _ZN2at6native29vectorized_elementwise_kernelILi2EZZZNS0_23logical_not_kernel_cudaERNS_18TensorIteratorBaseEENKUlvE0_clEvENKUlvE5_clEvEUlfE_St5arrayIPcLm2EEEEviT0_T1_,@"STO_CUDA_ENTRY STV_DEFAULT"
_ZN2at6native29vectorized_elementwise_kernelILi2EZZZNS0_23logical_not_kernel_cudaERNS_18TensorIteratorBaseEENKUlvE0_clEvENKUlvE5_clEvEUlfE_St5arrayIPcLm2EEEEviT0_T1_:
.text._ZN2at6native29vectorized_elementwise_kernelILi2EZZZNS0_23logical_not_kernel_cudaERNS_18TensorIteratorBaseEENKUlvE0_clEvENKUlvE5_clEvEUlfE_St5arrayIPcLm2EEEEviT0_T1_:
        /* <DEDUP_REMOVED lines=18> */
[----:B--2---:R-:W-:Y:S02]  /*0120*/  FSETP.NEU.FTZ.AND P6, PT, R14, RZ, PT ;  /* 0x000000ff0e00720b */ /* 0x004fe40003fdd000 */
[----:B------:R-:W-:Y:S02]  /*0130*/  FSETP.NEU.FTZ.AND P5, PT, R15, RZ, PT ;  /* 0x000000ff0f00720b */ /* 0x000fe40003fbd000 */
[----:B------:R-:W-:Y:S02]  /*0140*/  SEL R0, RZ, 0x1, P6 ;  /* 0x00000001ff007807 */ /* 0x000fe40003000000 */
[----:B---3--:R-:W-:Y:S02]  /*0150*/  FSETP.NEU.FTZ.AND P4, PT, R6, RZ, PT ;  /* 0x000000ff0600720b */ /* 0x008fe40003f9d000 */
[----:B------:R-:W-:Y:S02]  /*0160*/  FSETP.NEU.FTZ.AND P3, PT, R7, RZ, PT ;  /* 0x000000ff0700720b */ /* 0x000fe40003f7d000 */
[----:B----4-:R-:W-:-:S02]  /*0170*/  FSETP.NEU.FTZ.AND P2, PT, R8, RZ, PT ;  /* 0x000000ff0800720b */ /* 0x010fc40003f5d000 */
[----:B------:R-:W-:Y:S02]  /*0180*/  FSETP.NEU.FTZ.AND P1, PT, R9, RZ, PT ;  /* 0x000000ff0900720b */ /* 0x000fe40003f3d000 */
[----:B-----5:R-:W-:Y:S02]  /*0190*/  FSETP.NEU.FTZ.AND P0, PT, R10, RZ, PT ;  /* 0x000000ff0a00720b */ /* 0x020fe40003f1d000 */
        /* <DEDUP_REMOVED lines=17> */
.L_x_18889:
[----:B------:R-:W0:Y:S01]  /*02b0*/  S2R R13, SR_TID.X ;  /* 0x00000000000d7919 */ /* 0x000e220000002100 */
[----:B------:R-:W-:Y:S01]  /*02c0*/  IMAD.MOV.U32 R21, RZ, RZ, RZ ;  /* 0x000000ffff157224 */ /* 0x000fe200078e00ff */
[----:B0-----:R-:W-:Y:S01]  /*02d0*/  ISETP.GE.AND P0, PT, R13, R12, PT ;  /* 0x0000000c0d00720c */ /* 0x001fe20003f06270 */
[----:B------:R-:W-:-:S12]  /*02e0*/  IMAD.MOV.U32 R3, RZ, RZ, R13 ;  /* 0x000000ffff037224 */ /* 0x000fd800078e000d */
[----:B------:R-:W-:Y:S01]  /*02f0*/  @!P0 IADD3 R3, R13, 0x80, RZ ;  /* 0x000000800d038810 */ /* 0x000fe20007ffe0ff */
[----:B------:R-:W-:-:S03]  /*0300*/  @!P0 IMAD.IADD R22, R0, 0x1, R13 ;  /* 0x0000000100168824 */ /* 0x000fc600078e020d */
[----:B------:R-:W-:-:S13]  /*0310*/  ISETP.GE.AND P6, PT, R3, R12, PT ;  /* 0x0000000c0300720c */ /* 0x000fda0003fc6270 */
[----:B------:R-:W-:Y:S01]  /*0320*/  @!P6 IMAD.IADD R16, R0, 0x1, R3 ;  /* 0x000000010010e824 */ /* 0x000fe200078e0203 */
[----:B------:R-:W-:Y:S01]  /*0330*/  @!P6 IADD3 R3, R3, 0x80, RZ ;  /* 0x000000800303e810 */ /* 0x000fe20007ffe0ff */
[----:B------:R-:W-:-:S03]  /*0340*/  @!P6 IMAD.MOV.U32 R17, RZ, RZ, 0x4 ;  /* 0x00000004ff11e424 */ /* 0x000fc600078e00ff */
[----:B------:R-:W-:Y:S01]  /*0350*/  ISETP.GE.AND P1, PT, R3, R12, PT ;  /* 0x0000000c0300720c */ /* 0x000fe20003f26270 */
[----:B------:R-:W-:-:S05]  /*0360*/  @!P6 IMAD.WIDE.U32 R16, R16, R17, c[0x0][0x170] ;  /* 0x00005c001010e625 */ /* 0x000fca00078e0011 */
[----:B------:R0:W5:Y:S07]  /*0370*/  @!P6 LDG.E R21, [R16.64] ;  /* 0x000000041015e981 */ /* 0x00016e000c1e1900 */
        /* <DEDUP_REMOVED lines=12> */
[----:B------:R-:W-:Y:S01]  /*0440*/  @!P0 IMAD.MOV.U32 R23, RZ, RZ, 0x4 ;  /* 0x00000004ff178424 */ /* 0x000fe200078e00ff */
[----:B------:R-:W-:-:S11]  /*0450*/  CS2R R14, SRZ ;  /* 0x00000000000e7805 */ /* 0x000fd6000001ff00 */
[----:B------:R-:W-:Y:S01]  /*0460*/  @!P5 IMAD.IADD R10, R0, 0x1, R3 ;  /* 0x00000001000ad824 */ /* 0x000fe200078e0203 */
[----:B------:R-:W-:-:S04]  /*0470*/  @!P5 IADD3 R3, R3, 0x80, RZ ;  /* 0x000000800303d810 */ /* 0x000fc80007ffe0ff */
[----:B------:R-:W-:Y:S01]  /*0480*/  ISETP.GE.AND P6, PT, R3, R12, PT ;  /* 0x0000000c0300720c */ /* 0x000fe20003fc6270 */
[----:B------:R-:W-:-:S05]  /*0490*/  @!P0 IMAD.WIDE.U32 R22, R22, R23, c[0x0][0x170] ;  /* 0x00005c0016168625 */ /* 0x000fca00078e0017 */
[----:B------:R1:W2:Y:S07]  /*04a0*/  @!P0 LDG.E R14, [R22.64] ;  /* 0x00000004160e8981 */ /* 0x0002ae000c1e1900 */
[----:B------:R-:W-:Y:S02]  /*04b0*/  @!P6 IMAD.IADD R24, R0, 0x1, R3 ;  /* 0x000000010018e824 */ /* 0x000fe400078e0203 */
[----:B------:R-:W-:-:S04]  /*04c0*/  @!P6 IMAD.MOV.U32 R25, RZ, RZ, 0x4 ;  /* 0x00000004ff19e424 */ /* 0x000fc800078e00ff */
[----:B------:R-:W-:-:S05]  /*04d0*/  @!P6 IMAD.WIDE.U32 R24, R24, R25, c[0x0][0x170] ;  /* 0x00005c001818e625 */ /* 0x000fca00078e0019 */
[----:B------:R3:W4:Y:S01]  /*04e0*/  @!P6 LDG.E R20, [R24.64] ;  /* 0x000000041814e981 */ /* 0x000722000c1e1900 */
[----:B------:R-:W-:Y:S02]  /*04f0*/  @!P1 IMAD.MOV.U32 R3, RZ, RZ, 0x4 ;  /* 0x00000004ff039424 */ /* 0x000fe400078e00ff */
[----:B------:R-:W-:Y:S01]  /*0500*/  @!P2 IMAD.MOV.U32 R5, RZ, RZ, 0x4 ;  /* 0x00000004ff05a424 */ /* 0x000fe200078e00ff */
[----:B0-----:R-:W-:Y:S01]  /*0510*/  CS2R R16, SRZ ;  /* 0x0000000000107805 */ /* 0x001fe2000001ff00 */
[----:B------:R-:W-:-:S04]  /*0520*/  @!P1 IMAD.WIDE.U32 R2, R2, R3, c[0x0][0x170] ;  /* 0x00005c0002029625 */ /* 0x000fc800078e0003 */
[----:B------:R-:W-:Y:S01]  /*0530*/  @!P2 IMAD.WIDE.U32 R4, R4, R5, c[0x0][0x170] ;  /* 0x00005c000404a625 */ /* 0x000fe200078e0005 */
[----:B------:R0:W5:Y:S03]  /*0540*/  @!P1 LDG.E R15, [R2.64] ;  /* 0x00000004020f9981 */ /* 0x000166000c1e1900 */
[----:B-1----:R-:W-:Y:S01]  /*0550*/  @!P0 IMAD.IADD R22, R0, 0x1, R13 ;  /* 0x0000000100168824 */ /* 0x002fe200078e020d */
[----:B------:R1:W5:Y:S01]  /*0560*/  @!P2 LDG.E R16, [R4.64] ;  /* 0x000000040410a981 */ /* 0x000362000c1e1900 */
[----:B------:R-:W-:Y:S01]  /*0570*/  @!P3 IMAD.MOV.U32 R7, RZ, RZ, 0x4 ;  /* 0x00000004ff07b424 */ /* 0x000fe200078e00ff */
[----:B------:R-:W-:Y:S01]  /*0580*/  @!P0 IADD3 R13, R13, 0x80, RZ ;  /* 0x000000800d0d8810 */ /* 0x000fe20007ffe0ff */
[----:B------:R-:W-:Y:S01]  /*0590*/  @!P4 IMAD.MOV.U32 R9, RZ, RZ, 0x4 ;  /* 0x00000004ff09c424 */ /* 0x000fe200078e00ff */
[----:B------:R-:W-:Y:S01]  /*05a0*/  @!P0 IADD3 R22, P2, R22, c[0x0][0x168], RZ ;  /* 0x00005a0016168a10 */ /* 0x000fe20007f5e0ff */
[----:B------:R-:W-:Y:S01]  /*05b0*/  @!P5 IMAD.MOV.U32 R11, RZ, RZ, 0x4 ;  /* 0x00000004ff0bd424 */ /* 0x000fe200078e00ff */
[----:B------:R-:W-:Y:S01]  /*05c0*/  CS2R R18, SRZ ;  /* 0x0000000000127805 */ /* 0x000fe2000001ff00 */
[----:B------:R-:W-:-:S04]  /*05d0*/  @!P3 IMAD.WIDE.U32 R6, R6, R7, c[0x0][0x170] ;  /* 0x00005c000606b625 */ /* 0x000fc800078e0007 */
[----:B------:R-:W-:Y:S01]  /*05e0*/  @!P4 IMAD.WIDE.U32 R8, R8, R9, c[0x0][0x170] ;  /* 0x00005c000808c625 */ /* 0x000fe200078e0009 */
[----:B------:R1:W5:Y:S03]  /*05f0*/  @!P3 LDG.E R17, [R6.64] ;  /* 0x000000040611b981 */ /* 0x000366000c1e1900 */
[----:B------:R-:W-:Y:S01]  /*0600*/  @!P5 IMAD.WIDE.U32 R10, R10, R11, c[0x0][0x170] ;  /* 0x00005c000a0ad625 */ /* 0x000fe200078e000b */
[----:B------:R1:W5:Y:S03]  /*0610*/  @!P4 LDG.E R18, [R8.64] ;  /* 0x000000040812c981 */ /* 0x000366000c1e1900 */
[----:B------:R-:W-:Y:S01]  /*0620*/  @!P0 IMAD.X R23, RZ, RZ, c[0x0][0x16c], P2 ;  /* 0x00005b00ff178624 */ /* 0x000fe200010e06ff */
[----:B------:R1:W5:Y:S01]  /*0630*/  @!P5 LDG.E R19, [R10.64] ;  /* 0x000000040a13d981 */ /* 0x000362000c1e1900 */
[----:B0-----:R-:W-:Y:S01]  /*0640*/  IMAD.MOV.U32 R2, RZ, RZ, 0x1 ;  /* 0x00000001ff027424 */ /* 0x001fe200078e00ff */
[----:B------:R-:W-:Y:S01]  /*0650*/  BSSY B0, `(.L_x_18890) ;  /* 0x000003f000007945 */ /* 0x000fe20003800000 */
[----:B------:R-:W-:Y:S01]  /*0660*/  BSSY B1, `(.L_x_18891) ;  /* 0x0000035000017945 */ /* 0x000fe20003800000 */
[----:B--2---:R-:W-:-:S04]  /*0670*/  @!P0 FSETP.NEU.FTZ.AND P1, PT, R14, RZ, PT ;  /* 0x000000ff0e00820b */ /* 0x004fc80003f3d000 */
[----:B---3--:R-:W-:Y:S02]  /*0680*/  @!P0 SEL R25, RZ, 0x1, P1 ;  /* 0x00000001ff198807 */ /* 0x008fe40000800000 */
[----:B------:R-:W-:-:S03]  /*0690*/  ISETP.GE.AND P1, PT, R13, R12, PT ;  /* 0x0000000c0d00720c */ /* 0x000fc60003f26270 */
[----:B------:R1:W-:Y:S01]  /*06a0*/  @!P0 STG.E.U8 [R22.64], R25 ;  /* 0x0000001916008986 */ /* 0x0003e2000c101104 */
[----:B----4-:R-:W-:-:S04]  /*06b0*/  @!P6 FSETP.NEU.FTZ.AND P0, PT, R20, RZ, PT ;  /* 0x000000ff1400e20b */ /* 0x010fc80003f1d000 */
[----:B------:R-:W-:-:S04]  /*06c0*/  @!P6 SEL R3, RZ, 0x1, P0 ;  /* 0x00000001ff03e807 */ /* 0x000fc80000000000 */
[----:B------:R-:W-:Y:S01]  /*06d0*/  @!P6 PRMT R2, R3, 0x7610, R2 ;  /* 0x000076100302e816 */ /* 0x000fe20000000002 */
[----:B------:R-:W-:Y:S05]  /*06e0*/  @P1 BRA `(.L_x_18892) ;  /* 0x0000010000001947 */ /* 0x000fea0003800000 */
[----:B-1----:R-:W-:Y:S01]  /*06f0*/  IMAD.IADD R4, R0, 0x1, R13 ;  /* 0x0000000100047824 */ /* 0x002fe200078e020d */
[----:B-----5:R-:W-:Y:S02]  /*0700*/  FSETP.NEU.FTZ.AND P0, PT, R21, RZ, PT ;  /* 0x000000ff1500720b */ /* 0x020fe40003f1d000 */
[----:B------:R-:W-:Y:S02]  /*0710*/  IADD3 R13, R13, 0x80, RZ ;  /* 0x000000800d0d7810 */ /* 0x000fe40007ffe0ff */
[----:B------:R-:W-:Y:S02]  /*0720*/  IADD3 R4, P1, R4, c[0x0][0x168], RZ ;  /* 0x00005a0004047a10 */ /* 0x000fe40007f3e0ff */
[----:B------:R-:W-:Y:S02]  /*0730*/  SEL R3, RZ, 0x1, P0 ;  /* 0x00000001ff037807 */ /* 0x000fe40000000000 */
[----:B------:R-:W-:Y:S01]  /*0740*/  ISETP.GE.AND P0, PT, R13, R12, PT ;  /* 0x0000000c0d00720c */ /* 0x000fe20003f06270 */
[----:B------:R-:W-:-:S05]  /*0750*/  IMAD.X R5, RZ, RZ, c[0x0][0x16c], P1 ;  /* 0x00005b00ff057624 */ /* 0x000fca00008e06ff */
[----:B------:R0:W-:Y:S07]  /*0760*/  STG.E.U8 [R4.64], R3 ;  /* 0x0000000304007986 */ /* 0x0001ee000c101104 */
[----:B------:R-:W-:Y:S05]  /*0770*/  @P0 BRA `(.L_x_18893) ;  /* 0x0000010000000947 */ /* 0x000fea0003800000 */
[----:B0-----:R-:W-:Y:S01]  /*0780*/  IMAD.IADD R4, R0, 0x1, R13 ;  /* 0x0000000100047824 */ /* 0x001fe200078e020d */
[----:B------:R-:W-:Y:S02]  /*0790*/  FSETP.NEU.FTZ.AND P0, PT, R15, RZ, PT ;  /* 0x000000ff0f00720b */ /* 0x000fe40003f1d000 */
[----:B------:R-:W-:-:S02]  /*07a0*/  IADD3 R13, R13, 0x80, RZ ;  /* 0x000000800d0d7810 */ /* 0x000fc40007ffe0ff */
[----:B------:R-:W-:Y:S02]  /*07b0*/  IADD3 R4, P1, R4, c[0x0][0x168], RZ ;  /* 0x00005a0004047a10 */ /* 0x000fe40007f3e0ff */
[----:B------:R-:W-:-:S03]  /*07c0*/  SEL R3, RZ, 0x1, P0 ;  /* 0x00000001ff037807 */ /* 0x000fc60000000000 */
[----:B------:R-:W-:-:S05]  /*07d0*/  IMAD.X R5, RZ, RZ, c[0x0][0x16c], P1 ;  /* 0x00005b00ff057624 */ /* 0x000fca00008e06ff */
[----:B------:R0:W-:Y:S03]  /*07e0*/  STG.E.U8 [R4.64], R3 ;  /* 0x0000000304007986 */ /* 0x0001e6000c101104 */
.L_x_18892:
[----:B-1----:R-:W-:-:S13]  /*07f0*/  ISETP.GE.AND P0, PT, R13, R12, PT ;  /* 0x0000000c0d00720c */ /* 0x002fda0003f06270 */
[----:B------:R-:W-:Y:S05]  /*0800*/  @P0 BRA `(.L_x_18894) ;  /* 0x0000010000000947 */ /* 0x000fea0003800000 */
[----:B0-----:R-:W-:Y:S01]  /*0810*/  IMAD.IADD R4, R0, 0x1, R13 ;  /* 0x0000000100047824 */ /* 0x001fe200078e020d */
[----:B-----5:R-:W-:Y:S02]  /*0820*/  FSETP.NEU.FTZ.AND P0, PT, R16, RZ, PT ;  /* 0x000000ff1000720b */ /* 0x020fe40003f1d000 */
[----:B------:R-:W-:Y:S02]  /*0830*/  IADD3 R13, R13, 0x80, RZ ;  /* 0x000000800d0d7810 */ /* 0x000fe40007ffe0ff */
[----:B------:R-:W-:Y:S02]  /*0840*/  IADD3 R4, P1, R4, c[0x0][0x168], RZ ;  /* 0x00005a0004047a10 */ /* 0x000fe40007f3e0ff */
[----:B------:R-:W-:-:S03]  /*0850*/  SEL R3, RZ, 0x1, P0 ;  /* 0x00000001ff037807 */ /* 0x000fc60000000000 */
[----:B------:R-:W-:-:S05]  /*0860*/  IMAD.X R5, RZ, RZ, c[0x0][0x16c], P1 ;  /* 0x00005b00ff057624 */ /* 0x000fca00008e06ff */
[----:B------:R0:W-:Y:S03]  /*0870*/  STG.E.U8 [R4.64], R3 ;  /* 0x0000000304007986 */ /* 0x0001e6000c101104 */
.L_x_18893:
[----:B------:R-:W-:-:S13]  /*0880*/  ISETP.GE.AND P0, PT, R13, R12, PT ;  /* 0x0000000c0d00720c */ /* 0x000fda0003f06270 */
[----:B------:R-:W-:Y:S05]  /*0890*/  @P0 BRA `(.L_x_18895) ;  /* 0x0000011000000947 */ /* 0x000fea0003800000 */
[----:B0-----:R-:W-:Y:S01]  /*08a0*/  IMAD.IADD R4, R0, 0x1, R13 ;  /* 0x0000000100047824 */ /* 0x001fe200078e020d */
[----:B------:R-:W-:Y:S02]  /*08b0*/  FSETP.NEU.FTZ.AND P0, PT, R17, RZ, PT ;  /* 0x000000ff1100720b */ /* 0x000fe40003f1d000 */
[----:B------:R-:W-:Y:S02]  /*08c0*/  IADD3 R13, R13, 0x80, RZ ;  /* 0x000000800d0d7810 */ /* 0x000fe40007ffe0ff */
[----:B------:R-:W-:Y:S02]  /*08d0*/  IADD3 R4, P1, R4, c[0x0][0x168], RZ ;  /* 0x00005a0004047a10 */ /* 0x000fe40007f3e0ff */
[----:B------:R-:W-:-:S03]  /*08e0*/  SEL R3, RZ, 0x1, P0 ;  /* 0x00000001ff037807 */ /* 0x000fc60000000000 */
[----:B------:R-:W-:-:S05]  /*08f0*/  IMAD.X R5, RZ, RZ, c[0x0][0x16c], P1 ;  /* 0x00005b00ff057624 */ /* 0x000fca00008e06ff */
[----:B------:R0:W-:Y:S03]  /*0900*/  STG.E.U8 [R4.64], R3 ;  /* 0x0000000304007986 */ /* 0x0001e6000c101104 */
.L_x_18894:
[----:B------:R-:W-:-:S13]  /*0910*/  ISETP.GE.AND P0, PT, R13, R12, PT ;  /* 0x0000000c0d00720c */ /* 0x000fda0003f06270 */
[----:B------:R-:W-:Y:S01]  /*0920*/  @P0 BREAK B1 ;  /* 0x0000000000010942 */ /* 0x000fe20003800000 */
        /* <DEDUP_REMOVED lines=8> */
.L_x_18895:
[----:B------:R-:W-:Y:S05]  /*09b0*/  BSYNC B1 ;  /* 0x0000000000017941 */ /* 0x000fea0003800000 */
.L_x_18891:
[----:B------:R-:W-:-:S13]  /*09c0*/  ISETP.GE.AND P1, PT, R13, R12, PT ;  /* 0x0000000c0d00720c */ /* 0x000fda0003f26270 */
[----:B0-----:R-:W-:Y:S01]  /*09d0*/  @!P1 IMAD.IADD R4, R0, 0x1, R13 ;  /* 0x0000000100049824 */ /* 0x001fe200078e020d */
[----:B------:R-:W-:Y:S02]  /*09e0*/  @!P1 FSETP.NEU.FTZ.AND P0, PT, R19, RZ, PT ;  /* 0x000000ff1300920b */ /* 0x000fe40003f1d000 */
[----:B------:R-:W-:Y:S02]  /*09f0*/  @!P1 IADD3 R13, R13, 0x80, RZ ;  /* 0x000000800d0d9810 */ /* 0x000fe40007ffe0ff */
[----:B------:R-:W-:Y:S02]  /*0a00*/  @!P1 IADD3 R4, P2, R4, c[0x0][0x168], RZ ;  /* 0x00005a0004049a10 */ /* 0x000fe40007f5e0ff */
[----:B------:R-:W-:-:S03]  /*0a10*/  @!P1 SEL R3, RZ, 0x1, P0 ;  /* 0x00000001ff039807 */ /* 0x000fc60000000000 */
[----:B------:R-:W-:-:S05]  /*0a20*/  @!P1 IMAD.X R5, RZ, RZ, c[0x0][0x16c], P2 ;  /* 0x00005b00ff059624 */ /* 0x000fca00010e06ff */
[----:B------:R0:W-:Y:S03]  /*0a30*/  @!P1 STG.E.U8 [R4.64], R3 ;  /* 0x0000000304009986 */ /* 0x0001e6000c101104 */
.L_x_18896:
[----:B------:R-:W-:Y:S05]  /*0a40*/  BSYNC B0 ;  /* 0x0000000000007941 */ /* 0x000fea0003800000 */
.L_x_18890:
        /* <DEDUP_REMOVED lines=8> */
.L_x_18897:
        /* <DEDUP_REMOVED lines=11> */
.L_x_22537:


//--------------------- .text._ZN2at6native29vectorized_elementwise_kernelILi4EZZZNS0_23logical_not_kernel_cudaERNS_18TensorIteratorBaseEENKUlvE0_clEvENKUlvE5_clEvEUlfE_St5arrayIPcLm2EEEEviT0_T1_ --------------------------
	.section	.text._ZN2at6native29vectorized_elementwise_kernelILi4EZZZNS0_23logical_not_kernel_cudaERNS_18TensorIteratorBaseEENKUlvE0_clEvENKUlvE5_clEvEUlfE_St5arrayIPcLm2EEEEviT0_T1_,"ax",@progbits
	.sectioninfo	@"SHI_REGISTERS=28"
	.align	128
        .global         _ZN2at6native29vectorized_elementwise_kernelILi4EZZZNS0_23logical_not_kernel_cudaERNS_18TensorIteratorBaseEENKUlvE0_clEvENKUlvE5_clEvEUlfE_St5arrayIPcLm2EEEEviT0_T1_
        .type           _ZN2at6native29vectorized_elementwise_kernelILi4EZZZNS0_23logical_not_kernel_cudaERNS_18TensorIteratorBaseEENKUlvE0_clEvENKUlvE5_clEvEUlfE_St5arrayIPcLm2EEEEviT0_T1_,@function
        .size           _ZN2at6native29vectorized_elementwise_kernelILi4EZZZNS0_23logical_not_kernel_cudaERNS_18TensorIteratorBaseEENKUlvE0_clEvENKUlvE5_clEvEUlfE_St5arrayIPcLm2EEEEviT0_T1_,(.L_x_22538 - _ZN2at6native29vectorized_elementwise_kernelILi4EZZZNS0_23logical_not_kernel_cudaERNS_18TensorIteratorBaseEENKUlvE0_clEvENKUlvE5_clEvEUlfE_St5arrayIPcLm2EEEEviT0_T1_)
        .other          _ZN2at6native29vectorized_elementwise_kernelILi4EZZZNS0_23logical_not_kernel_cudaERNS_18TensorIteratorBaseEENKUlvE0_clEvENKUlvE5_clEvEUlfE_St5arrayIPcLm2EEEEviT0_T1_,@"STO_CUDA_ENTRY STV_DEFAULT"
_ZN2at6native29vectorized_elementwise_kernelILi4EZZZNS0_23logical_not_kernel_cudaERNS_18TensorIteratorBaseEENKUlvE0_clEvENKUlvE5_clEvEUlfE_St5arrayIPcLm2EEEEviT0_T1_:
.text._ZN2at6native29vectorized_elementwise_kernelILi4EZZZNS0_23logical_not_kernel_cudaERNS_18TensorIteratorBaseEENKUlvE0_clEvENKUlvE5_clEvEUlfE_St5arrayIPcLm2EEEEviT0_T1_:
        /* <DEDUP_REMOVED lines=13> */
[----:B--2---:R-:W-:Y:S02]  /*00d0*/  FSETP.NEU.FTZ.AND P1, PT, R8, RZ, PT ;  /* 0x000000ff0800720b */ /* 0x004fe40003f3d000 */
[----:B------:R-:W-:Y:S02]  /*00e0*/  FSETP.NEU.FTZ.AND P2, PT, R9, RZ, PT ;  /* 0x000000ff0900720b */ /* 0x000fe40003f5d000 */
[----:B---3--:R-:W-:Y:S02]  /*00f0*/  FSETP.NEU.FTZ.AND P3, PT, R4, RZ, PT ;  /* 0x000000ff0400720b */ /* 0x008fe40003f7d000 */
[----:B------:R-:W-:-:S02]  /*0100*/  FSETP.NEU.FTZ.AND P4, PT, R5, RZ, PT ;  /* 0x000000ff0500720b */ /* 0x000fc40003f9d000 */
[----:B------:R-:W-:Y:S02]  /*0110*/  SEL R4, RZ, 0x1, P1 ;  /* 0x00000001ff047807 */ /* 0x000fe40000800000 */
[----:B------:R-:W-:Y:S02]  /*0120*/  SEL R5, RZ, 0x1, P2 ;  /* 0x00000001ff057807 */ /* 0x000fe40001000000 */
[----:B------:R-:W-:Y:S02]  /*0130*/  FSETP.NEU.FTZ.AND P0, PT, R10, RZ, PT ;  /* 0x000000ff0a00720b */ /* 0x000fe40003f1d000 */
[----:B------:R-:W-:Y:S02]  /*0140*/  SEL R8, RZ, 0x1, P3 ;  /* 0x00000001ff087807 */ /* 0x000fe40001800000 */
[----:B------:R-:W-:Y:S02]  /*0150*/  SEL R9, RZ, 0x1, P4 ;  /* 0x00000001ff097807 */ /* 0x000fe40002000000 */
[----:B------:R-:W-:-:S02]  /*0160*/  FSETP.NEU.FTZ.AND P2, PT, R6, RZ, PT ;  /* 0x000000ff0600720b */ /* 0x000fc40003f5d000 */
[----:B------:R-:W-:Y:S02]  /*0170*/  PRMT R5, R5, 0x7604, R4 ;  /* 0x0000760405057816 */ /* 0x000fe40000000004 */
[----:B------:R-:W-:Y:S02]  /*0180*/  IADD3 R2, P3, R0, c[0x0][0x168], RZ ;  /* 0x00005a0000027a10 */ /* 0x000fe40007f7e0ff */
[----:B------:R-:W-:Y:S02]  /*0190*/  PRMT R9, R9, 0x7604, R8 ;  /* 0x0000760409097816 */ /* 0x000fe40000000008 */
[----:B------:R-:W-:Y:S01]  /*01a0*/  SEL R0, RZ, 0x1, P0 ;  /* 0x00000001ff007807 */ /* 0x000fe20000000000 */
[----:B------:R-:W-:Y:S01]  /*01b0*/  IMAD.X R3, RZ, RZ, c[0x0][0x16c], P3 ;  /* 0x00005b00ff037624 */ /* 0x000fe200018e06ff */
[----:B------:R-:W-:Y:S02]  /*01c0*/  SEL R4, RZ, 0x1, P2 ;  /* 0x00000001ff047807 */ /* 0x000fe40001000000 */
[----:B------:R-:W-:Y:S01]  /*01d0*/  FSETP.NEU.FTZ.AND P1, PT, R11, RZ, PT ;  /* 0x000000ff0b00720b */ /* 0x000fe20003f3d000 */
[----:B------:R-:W-:Y:S01]  /*01e0*/  IMAD.WIDE R2, R13, 0x4, R2 ;  /* 0x000000040d027825 */ /* 0x000fe200078e0202 */
[----:B------:R-:W-:-:S02]  /*01f0*/  FSETP.NEU.FTZ.AND P0, PT, R7, RZ, PT ;  /* 0x000000ff0700720b */ /* 0x000fc40003f1d000 */
[----:B------:R-:W-:Y:S02]  /*0200*/  PRMT R5, R0, 0x7054, R5 ;  /* 0x0000705400057816 */ /* 0x000fe40000000005 */
[----:B------:R-:W-:Y:S02]  /*0210*/  PRMT R9, R4, 0x7054, R9 ;  /* 0x0000705404097816 */ /* 0x000fe40000000009 */
[----:B------:R-:W-:Y:S02]  /*0220*/  SEL R0, RZ, 0x1, P1 ;  /* 0x00000001ff007807 */ /* 0x000fe40000800000 */
[----:B------:R-:W-:Y:S02]  /*0230*/  SEL R4, RZ, 0x1, P0 ;  /* 0x00000001ff047807 */ /* 0x000fe40000000000 */
[----:B------:R-:W-:Y:S02]  /*0240*/  PRMT R5, R0, 0x654, R5 ;  /* 0x0000065400057816 */ /* 0x000fe40000000005 */
[----:B------:R-:W-:-:S03]  /*0250*/  PRMT R9, R4, 0x654, R9 ;  /* 0x0000065404097816 */ /* 0x000fc60000000009 */
[----:B------:R-:W-:Y:S04]  /*0260*/  STG.E [R2.64], R5 ;  /* 0x0000000502007986 */ /* 0x000fe8000c101904 */
[----:B------:R-:W-:Y:S01]  /*0270*/  STG.E [R2.64+0x200], R9 ;  /* 0x0002000902007986 */ /* 0x000fe2000c101904 */
[----:B------:R-:W-:Y:S05]  /*0280*/  EXIT ;  /* 0x000000000000794d */ /* 0x000fea0003800000 */
.L_x_18898:
        /* <DEDUP_REMOVED lines=84> */
.L_x_18901:
        /* <DEDUP_REMOVED lines=9> */
.L_x_18902:
        /* <DEDUP_REMOVED lines=9> */
.L_x_18903:
        /* <DEDUP_REMOVED lines=10> */
.L_x_18904:
[----:B------:R-:W-:Y:S05]  /*0990*/  BSYNC B1 ;  /* 0x0000000000017941 */ /* 0x000fea0003800000 */
.L_x_18900:
        /* <DEDUP_REMOVED lines=8> */
.L_x_18905:
[----:B------:R-:W-:Y:S05]  /*0a20*/  BSYNC B0 ;  /* 0x0000000000007941 */ /* 0x000fea0003800000 */
.L_x_18899:
        /* <DEDUP_REMOVED lines=8> */
.L_x_18906:
        /* <DEDUP_REMOVED lines=13> */
.L_x_22538:


//--------------------- .text._ZN2at6native29vectorized_elementwise_kernelILi8EZZZNS0_23logical_not_kernel_cudaERNS_18TensorIteratorBaseEENKUlvE0_clEvENKUlvE5_clEvEUlfE_St5arrayIPcLm2EEEEviT0_T1_ --------------------------
	.section	.text._ZN2at6native29vectorized_elementwise_kernelILi8EZZZNS0_23logical_not_kernel_cudaERNS_18TensorIteratorBaseEENKUlvE0_clEvENKUlvE5_clEvEUlfE_St5arrayIPcLm2EEEEviT0_T1_,"ax",@progbits
	.sectioninfo	@"SHI_REGISTERS=4"
	.align	128
        .global         _ZN2at6native29vectorized_elementwise_kernelILi8EZZZNS0_23logical_not_kernel_cudaERNS_18TensorIteratorBaseEENKUlvE0_clEvENKUlvE5_clEvEUlfE_St5arrayIPcLm2EEEEviT0_T1_
        .type           _ZN2at6native29vectorized_elementwise_kernelILi8EZZZNS0_23logical_not_kernel_cudaERNS_18TensorIteratorBaseEENKUlvE0_clEvENKUlvE5_clEvEUlfE_St5arrayIPcLm2EEEEviT0_T1_,@function
        .size           _ZN2at6native29vectorized_elementwise_kernelILi8EZZZNS0_23logical_not_kernel_cudaERNS_18TensorIteratorBaseEENKUlvE0_clEvENKUlvE5_clEvEUlfE_St5arrayIPcLm2EEEEviT0_T1_,(.L_x_22539 - _ZN2at6native29vectorized_elementwise_kernelILi8EZZZNS0_23logical_not_kernel_cudaERNS_18TensorIteratorBaseEENKUlvE0_clEvENKUlvE5_clEvEUlfE_St5arrayIPcLm2EEEEviT0_T1_)
        .other          _ZN2at6native29vectorized_elementwise_kernelILi8EZZZNS0_23logical_not_kernel_cudaERNS_18TensorIteratorBaseEENKUlvE0_clEvENKUlvE5_clEvEUlfE_St5arrayIPcLm2EEEEviT0_T1_,@"STO_CUDA_ENTRY STV_DEFAULT"
_ZN2at6native29vectorized_elementwise_kernelILi8EZZZNS0_23logical_not_kernel_cudaERNS_18TensorIteratorBaseEENKUlvE0_clEvENKUlvE5_clEvEUlfE_St5arrayIPcLm2EEEEviT0_T1_:
.text._ZN2at6native29vectorized_elementwise_kernelILi8EZZZNS0_23logical_not_kernel_cudaERNS_18TensorIteratorBaseEENKUlvE0_clEvENKUlvE5_clEvEUlfE_St5arrayIPcLm2EEEEviT0_T1_:
[----:B------:R-:W-:Y:S02]  /*0000*/  MOV R1, c[0x0][0x28] ;  /* 0x00000a0000017a02 */ /* 0x000fe40000000f00 */
[----:B------:R-:W-:Y:S05]  /*0010*/  EXIT ;  /* 0x000000000000794d */ /* 0x000fea0003800000 */
.L_x_18907:
        /* <DEDUP_REMOVED lines=14> */
.L_x_22539:


//--------------------- .text._ZN2at6native18elementwise_kernelILi128ELi4EZNS0_15gpu_kernel_implIZZZNS0_23logical_not_kernel_cudaERNS_18TensorIteratorBaseEENKUlvE0_clEvENKUlvE4_clEvEUldE_EEvS4_RKT_EUliE_EEviT1_ --------------------------
	.section	.text._ZN2at6native18elementwise_kernelILi128ELi4EZNS0_15gpu_kernel_implIZZZNS0_23logical_not_kernel_cudaERNS_18TensorIteratorBaseEENKUlvE0_clEvENKUlvE4_clEvEUldE_EEvS4_RKT_EUliE_EEviT1_,"ax",@progbits
	.sectioninfo	@"SHI_REGISTERS=26"
	.align	128
        .global         _ZN2at6native18elementwise_kernelILi128ELi4EZNS0_15gpu_kernel_implIZZZNS0_23logical_not_kernel_cudaERNS_18TensorIteratorBaseEENKUlvE0_clEvENKUlvE4_clEvEUldE_EEvS4_RKT_EUliE_EEviT1_
        .type           _ZN2at6native18elementwise_kernelILi128ELi4EZNS0_15gpu_kernel_implIZZZNS0_23logical_not_kernel_cudaERNS_18TensorIteratorBaseEENKUlvE0_clEvENKUlvE4_clEvEUldE_EEvS4_RKT_EUliE_EEviT1_,@function
        .size           _ZN2at6native18elementwise_kernelILi128ELi4EZNS0_15gpu_kernel_implIZZZNS0_23logical_not_kernel_cudaERNS_18TensorIteratorBaseEENKUlvE0_clEvENKUlvE4_clEvEUldE_EEvS4_RKT_EUliE_EEviT1_,(.L_x_22540 - _ZN2at6native18elementwise_kernelILi128ELi4EZNS0_15gpu_kernel_implIZZZNS0_23logical_not_kernel_cudaERNS_18TensorIteratorBaseEENKUlvE0_clEvENKUlvE4_clEvEUldE_EEvS4_RKT_EUliE_EEviT1_)
        .other          _ZN2at6native18elementwise_kernelILi128ELi4EZNS0_15gpu_kernel_implIZZZNS0_23logical_not_kernel_cudaERNS_18TensorIteratorBaseEENKUlvE0_clEvENKUlvE4_clEvEUldE_EEvS4_RKT_EUliE_EEviT1_,@"STO_CUDA_ENTRY STV_DEFAULT"
_ZN2at6native18elementwise_kernelILi128ELi4EZNS0_15gpu_kernel_implIZZZNS0_23logical_not_kernel_cudaERNS_18TensorIteratorBaseEENKUlvE0_clEvENKUlvE4_clEvEUldE_EEvS4_RKT_EUliE_EEviT1_:
.text._ZN2at6native18elementwise_kernelILi128ELi4EZNS0_15gpu_kernel_implIZZZNS0_23logical_not_kernel_cudaERNS_18TensorIteratorBaseEENKUlvE0_clEvENKUlvE4_clEvEUldE_EEvS4_RKT_EUliE_EEviT1_:
        /* <DEDUP_REMOVED lines=236> */
.L_x_18910:
        /* <DEDUP_REMOVED lines=19> */
.L_x_18914:
[----:B------:R-:W2:Y:S02]  /*0ff0*/  LDG.E.U8 R2, [R4.64] ;  /* 0x0000002404027981 */ /* 0x000ea4000c1e1100 */
[----:B--2---:R-:W0:Y:S01]  /*1000*/  I2F.F64.U16 R2, R2 ;  /* 0x0000000200027312 */ /* 0x004e220000101800 */
[----:B------:R-:W-:Y:S05]  /*1010*/  BRA `(.L_x_18916) ;  /* 0x00000df000007947 */ /* 0x000fea0003800000 */
.L_x_18913:
        /* <DEDUP_REMOVED lines=9> */
.L_x_18918:
[----:B------:R-:W2:Y:S02]  /*10b0*/  LDG.E R2, [R4.64] ;  /* 0x0000002404027981 */ /* 0x000ea4000c1e1900 */
[----:B--2---:R-:W0:Y:S01]  /*10c0*/  I2F.F64 R2, R2 ;  /* 0x0000000200027312 */ /* 0x004e220000201c00 */
[----:B------:R-:W-:Y:S05]  /*10d0*/  BRA `(.L_x_18916) ;  /* 0x00000d3000007947 */ /* 0x000fea0003800000 */
.L_x_18917:
[----:B------:R-:W2:Y:S02]  /*10e0*/  LDG.E.U16 R2, [R4.64] ;  /* 0x0000002404027981 */ /* 0x000ea4000c1e1500 */
[----:B--2---:R-:W0:Y:S01]  /*10f0*/  I2F.F64.S16 R2, R2 ;  /* 0x0000000200027312 */ /* 0x004e220000101c00 */
[----:B------:R-:W-:Y:S05]  /*1100*/  BRA `(.L_x_18916) ;  /* 0x00000d0000007947 */ /* 0x000fea0003800000 */
.L_x_18912:
        /* <DEDUP_REMOVED lines=10> */
.L_x_18920:
[----:B------:R-:W2:Y:S02]  /*11b0*/  LDG.E.U16 R0, [R4.64] ;  /* 0x0000002404007981 */ /* 0x000ea4000c1e1500 */
[----:B--2---:R-:W-:-:S05]  /*11c0*/  HADD2.F32 R0, -RZ, R0.H0_H0 ;  /* 0x20000000ff007230 */ /* 0x004fca0000004100 */
[----:B------:R-:W-:-:S04]  /*11d0*/  FMUL.FTZ R0, R0, 1 ;  /* 0x3f80000000007820 */ /* 0x000fc80000410000 */
[----:B------:R0:W1:Y:S01]  /*11e0*/  F2F.F64.F32 R2, R0 ;  /* 0x0000000000027310 */ /* 0x0000620000201800 */
[----:B------:R-:W-:Y:S05]  /*11f0*/  BRA `(.L_x_18916) ;  /* 0x00000c1000007947 */ /* 0x000fea0003800000 */
.L_x_18919:
        /* <DEDUP_REMOVED lines=10> */
.L_x_18922:
[----:B------:R-:W2:Y:S02]  /*12a0*/  LDG.E.U16 R4, [R4.64] ;  /* 0x0000002404047981 */ /* 0x000ea4000c1e1500 */
[----:B--2---:R-:W-:-:S05]  /*12b0*/  HADD2.F32 R0, -RZ, R4.H0_H0 ;  /* 0x20000004ff007230 */ /* 0x004fca0000004100 */
[----:B------:R-:W-:-:S04]  /*12c0*/  FMUL.FTZ R0, R0, 1 ;  /* 0x3f80000000007820 */ /* 0x000fc80000410000 */
[----:B------:R0:W1:Y:S01]  /*12d0*/  F2F.F64.F32 R2, R0 ;  /* 0x0000000000027310 */ /* 0x0000620000201800 */
[----:B------:R-:W-:Y:S05]  /*12e0*/  BRA `(.L_x_18916) ;  /* 0x00000b2000007947 */ /* 0x000fea0003800000 */
.L_x_18921:
[----:B------:R0:W5:Y:S01]  /*12f0*/  LDG.E.64 R2, [R4.64] ;  /* 0x0000002404027981 */ /* 0x000162000c1e1b00 */
[----:B------:R-:W-:Y:S05]  /*1300*/  BRA `(.L_x_18916) ;  /* 0x00000b0000007947 */ /* 0x000fea0003800000 */
.L_x_18911:
        /* <DEDUP_REMOVED lines=13> */
.L_x_18925:
[----:B------:R0:W5:Y:S01]  /*13e0*/  LDG.E.64 R2, [R4.64] ;  /* 0x0000002404027981 */ /* 0x000162000c1e1b00 */
[----:B------:R-:W-:Y:S05]  /*13f0*/  BRA `(.L_x_18916) ;  /* 0x00000a1000007947 */ /* 0x000fea0003800000 */
.L_x_18924:
        /* <DEDUP_REMOVED lines=28> */
.L_x_18927:
        /* <DEDUP_REMOVED lines=15> */
.L_x_18926:
[----:B------:R-:W2:Y:S02]  /*16b0*/  LDG.E.U16 R0, [R4.64] ;  /* 0x0000002404007981 */ /* 0x000ea4000c1e1500 */
[----:B--2---:R-:W-:-:S05]  /*16c0*/  PRMT R0, RZ, 0x5410, R0 ;  /* 0x00005410ff007816 */ /* 0x004fca0000000000 */
[----:B------:R-:W-:-:S04]  /*16d0*/  FMUL.FTZ R0, R0, 1 ;  /* 0x3f80000000007820 */ /* 0x000fc80000410000 */
[----:B------:R0:W1:Y:S01]  /*16e0*/  F2F.F64.F32 R2, R0 ;  /* 0x0000000000027310 */ /* 0x0000620000201800 */
[----:B------:R-:W-:Y:S05]  /*16f0*/  BRA `(.L_x_18916) ;  /* 0x0000071000007947 */ /* 0x000fea0003800000 */
.L_x_18923:
        /* <DEDUP_REMOVED lines=11> */
.L_x_18930:
        /* <DEDUP_REMOVED lines=21> */
.L_x_18934:
[----:B------:R-:W-:Y:S05]  /*1900*/  BSYNC B1 ;  /* 0x0000000000017941 */ /* 0x000fea0003800000 */
.L_x_18933:
[----:B------:R-:W-:Y:S01]  /*1910*/  LEA R3, R0, 0x3b800000, 0x17 ;  /* 0x3b80000000037811 */ /* 0x000fe200078eb8ff */
[----:B------:R-:W-:-:S05]  /*1920*/  IMAD.SHL.U32 R0, R2, 0x100000, RZ ;  /* 0x0010000002007824 */ /* 0x000fca00078e00ff */
[----:B------:R-:W-:Y:S02]  /*1930*/  LOP3.LUT R0, R3, R0, R4, 0xfe, !PT ;  /* 0x0000000003007212 */ /* 0x000fe400078efe04 */
.L_x_18932:
[----:B------:R-:W-:Y:S05]  /*1940*/  BSYNC B0 ;  /* 0x0000000000007941 */ /* 0x000fea0003800000 */
.L_x_18931:
[----:B------:R-:W-:-:S04]  /*1950*/  FMUL.FTZ R0, R0, 1 ;  /* 0x3f80000000007820 */ /* 0x000fc80000410000 */
[----:B------:R0:W1:Y:S01]  /*1960*/  F2F.F64.F32 R2, R0 ;  /* 0x0000000000027310 */ /* 0x0000620000201800 */
[----:B------:R-:W-:Y:S05]  /*1970*/  BRA `(.L_x_18916) ;  /* 0x0000049000007947 */ /* 0x000fea0003800000 */
.L_x_18929:
        /* <DEDUP_REMOVED lines=21> */
.L_x_18938:
[----:B------:R-:W-:Y:S05]  /*1ad0*/  BSYNC B1 ;  /* 0x0000000000017941 */ /* 0x000fea0003800000 */
.L_x_18937:
[----:B------:R-:W-:Y:S01]  /*1ae0*/  LEA R3, R0, 0x37800000, 0x17 ;  /* 0x3780000000037811 */ /* 0x000fe200078eb8ff */
[----:B------:R-:W-:-:S05]  /*1af0*/  IMAD.SHL.U32 R0, R2, 0x200000, RZ ;  /* 0x0020000002007824 */ /* 0x000fca00078e00ff */
[----:B------:R-:W-:Y:S02]  /*1b00*/  LOP3.LUT R0, R3, R0, R4, 0xfe, !PT ;  /* 0x0000000003007212 */ /* 0x000fe400078efe04 */
.L_x_18936:
[----:B------:R-:W-:Y:S05]  /*1b10*/  BSYNC B0 ;  /* 0x0000000000007941 */ /* 0x000fea0003800000 */
.L_x_18935:
[----:B------:R-:W-:-:S04]  /*1b20*/  FMUL.FTZ R0, R0, 1 ;  /* 0x3f80000000007820 */ /* 0x000fc80000410000 */
[----:B------:R0:W1:Y:S01]  /*1b30*/  F2F.F64.F32 R2, R0 ;  /* 0x0000000000027310 */ /* 0x0000620000201800 */
[----:B------:R-:W-:Y:S05]  /*1b40*/  BRA `(.L_x_18916) ;  /* 0x000002c000007947 */ /* 0x000fea0003800000 */
.L_x_18928:
        /* <DEDUP_REMOVED lines=14> */
.L_x_18942:
[----:B------:R-:W-:Y:S05]  /*1c30*/  BSYNC B0 ;  /* 0x0000000000007941 */ /* 0x000fea0003800000 */
.L_x_18941:
[----:B------:R-:W-:-:S04]  /*1c40*/  FMUL.FTZ R0, R0, 1 ;  /* 0x3f80000000007820 */ /* 0x000fc80000410000 */
[----:B------:R0:W1:Y:S01]  /*1c50*/  F2F.F64.F32 R2, R0 ;  /* 0x0000000000027310 */ /* 0x0000620000201800 */
[----:B------:R-:W-:Y:S05]  /*1c60*/  BRA `(.L_x_18916) ;  /* 0x000001a000007947 */ /* 0x000fea0003800000 */
.L_x_18915:
        /* <DEDUP_REMOVED lines=21> */
.L_x_18940:
[----:B------:R-:W2:Y:S02]  /*1dc0*/  LDG.E.64 R2, [R4.64] ;  /* 0x0000002404027981 */ /* 0x000ea4000c1e1b00 */
[----:B--2---:R-:W0:Y:S01]  /*1dd0*/  I2F.F64.U64 R2, R2 ;  /* 0x0000000200027312 */ /* 0x004e220000301800 */
[----:B------:R-:W-:Y:S05]  /*1de0*/  BRA `(.L_x_18916) ;  /* 0x0000002000007947 */ /* 0x000fea0003800000 */
.L_x_18939:
[----:B------:R-:W2:Y:S02]  /*1df0*/  LDG.E R2, [R4.64] ;  /* 0x0000002404027981 */ /* 0x000ea4000c1e1900 */
[----:B--2---:R-:W0:Y:S02]  /*1e00*/  I2F.F64.U32 R2, R2 ;  /* 0x0000000200027312 */ /* 0x004e240000201800 */
.L_x_18916:
[----:B0-----:R-:W0:Y:S01]  /*1e10*/  LDC.U8 R4, c[0x0][0x371] ;  /* 0x0000dc40ff047b82 */ /* 0x001e220000000000 */
[----:B-1---5:R-:W1:Y:S01]  /*1e20*/  DSETP.NEU.AND P0, PT, R2, RZ, PT ;  /* 0x000000ff0200722a */ /* 0x022e620003f0d000 */
[----:B------:R-:W-:Y:S05]  /*1e30*/  BSSY B6, `(.L_x_18943) ;  /* 0x00000d7000067945 */ /* 0x000fea0003800000 */
[----:B-1----:R-:W-:-:S02]  /*1e40*/  SEL R2, RZ, 0x1, P0 ;  /* 0x00000001ff027807 */ /* 0x002fc40000000000 */
        /* <DEDUP_REMOVED lines=13> */
.L_x_18947:
[----:B------:R0:W-:Y:S01]  /*1f20*/  STG.E.U8 [R16.64], R2 ;  /* 0x0000000210007986 */ /* 0x0001e2000c101124 */
[----:B------:R-:W-:Y:S05]  /*1f30*/  BRA `(.L_x_18949) ;  /* 0x00000c6000007947 */ /* 0x000fea0003800000 */
.L_x_18946:
        /* <DEDUP_REMOVED lines=9> */
.L_x_18951:
[----:B------:R0:W-:Y:S01]  /*1fd0*/  STG.E [R16.64], R2 ;  /* 0x0000000210007986 */ /* 0x0001e2000c101924 */
[----:B------:R-:W-:Y:S05]  /*1fe0*/  BRA `(.L_x_18949) ;  /* 0x00000bb000007947 */ /* 0x000fea0003800000 */
.L_x_18950:
[----:B------:R0:W-:Y:S01]  /*1ff0*/  STG.E.U16 [R16.64], R2 ;  /* 0x0000000210007986 */ /* 0x0001e2000c101524 */
[----:B------:R-:W-:Y:S05]  /*2000*/  BRA `(.L_x_18949) ;  /* 0x00000b9000007947 */ /* 0x000fea0003800000 */
.L_x_18945:
[----:B------:R-:W-:-:S13]  /*2010*/  ISETP.GT.AND P1, PT, R0, 0x6, PT ;  /* 0x000000060000780c */ /* 0x000fda0003f24270 */
[----:B------:R-:W-:Y:S05]  /*2020*/  @P1 BRA `(.L_x_18952) ;  /* 0x000000b000001947 */ /* 0x000fea0003800000 */
[----:B------:R-:W-:-:S13]  /*2030*/  ISETP.NE.AND P1, PT, R0, 0x5, PT ;  /* 0x000000050000780c */ /* 0x000fda0003f25270 */
[----:B------:R-:W-:Y:S05]  /*2040*/  @!P1 BRA `(.L_x_18953) ;  /* 0x0000005000009947 */ /* 0x000fea0003800000 */
[----:B------:R-:W-:-:S13]  /*2050*/  ISETP.NE.AND P1, PT, R0, 0x6, PT ;  /* 0x000000060000780c */ /* 0x000fda0003f25270 */
[----:B------:R-:W-:Y:S05]  /*2060*/  @P1 BRA `(.L_x_18948) ;  /* 0x000009b000001947 */ /* 0x000fea0003800000 */
[----:B------:R-:W-:-:S05]  /*2070*/  FSEL R3, RZ, 1, P0 ;  /* 0x3f800000ff037808 */ /* 0x000fca0000000000 */
[----:B------:R0:W-:Y:S01]  /*2080*/  STG.E [R16.64], R3 ;  /* 0x0000000310007986 */ /* 0x0001e2000c101924 */
[----:B------:R-:W-:Y:S05]  /*2090*/  BRA `(.L_x_18949) ;  /* 0x00000b0000007947 */ /* 0x000fea0003800000 */
.L_x_18953:
[----:B------:R-:W-:-:S04]  /*20a0*/  FSEL R0, RZ, 1, P0 ;  /* 0x3f800000ff007808 */ /* 0x000fc80000000000 */
[----:B------:R-:W-:-:S05]  /*20b0*/  F2FP.PACK_AB R0, RZ, R0 ;  /* 0x00000000ff00723e */ /* 0x000fca00000000ff */
[----:B------:R0:W-:Y:S01]  /*20c0*/  STG.E.U16 [R16.64], R0 ;  /* 0x0000000010007986 */ /* 0x0001e2000c101524 */
[----:B------:R-:W-:Y:S05]  /*20d0*/  BRA `(.L_x_18949) ;  /* 0x00000ac000007947 */ /* 0x000fea0003800000 */
.L_x_18952:
[----:B------:R-:W-:-:S13]  /*20e0*/  ISETP.NE.AND P1, PT, R0, 0x7, PT ;  /* 0x000000070000780c */ /* 0x000fda0003f25270 */
[----:B------:R-:W-:Y:S05]  /*20f0*/  @!P1 BRA `(.L_x_18954) ;  /* 0x000000d000009947 */ /* 0x000fea0003800000 */
[----:B------:R-:W-:-:S13]  /*2100*/  ISETP.NE.AND P1, PT, R0, 0x8, PT ;  /* 0x000000080000780c */ /* 0x000fda0003f25270 */
[----:B------:R-:W-:Y:S05]  /*2110*/  @!P1 BRA `(.L_x_18955) ;  /* 0x0000006000009947 */ /* 0x000fea0003800000 */
[----:B------:R-:W-:-:S13]  /*2120*/  ISETP.NE.AND P1, PT, R0, 0x9, PT ;  /* 0x000000090000780c */ /* 0x000fda0003f25270 */
[----:B------:R-:W-:Y:S05]  /*2130*/  @P1 BRA `(.L_x_18948) ;  /* 0x000008e000001947 */ /* 0x000fea0003800000 */
[----:B------:R-:W-:Y:S01]  /*2140*/  FSEL R2, RZ, 1, P0 ;  /* 0x3f800000ff027808 */ /* 0x000fe20000000000 */
[----:B------:R-:W-:-:S05]  /*2150*/  IMAD.MOV.U32 R3, RZ, RZ, RZ ;  /* 0x000000ffff037224 */ /* 0x000fca00078e00ff */
[----:B------:R0:W-:Y:S01]  /*2160*/  STG.E.64 [R16.64], R2 ;  /* 0x0000000210007986 */ /* 0x0001e2000c101b24 */
[----:B------:R-:W-:Y:S05]  /*2170*/  BRA `(.L_x_18949) ;  /* 0x00000a2000007947 */ /* 0x000fea0003800000 */
.L_x_18955:
[----:B------:R-:W-:-:S04]  /*2180*/  FSEL R0, RZ, 1, P0 ;  /* 0x3f800000ff007808 */ /* 0x000fc80000000000 */
[----:B------:R-:W-:-:S04]  /*2190*/  F2FP.PACK_AB R3, RZ, R0 ;  /* 0x00000000ff03723e */ /* 0x000fc800000000ff */
[----:B------:R-:W-:-:S05]  /*21a0*/  PRMT R3, R3, 0x5410, RZ ;  /* 0x0000541003037816 */ /* 0x000fca00000000ff */
[----:B------:R0:W-:Y:S01]  /*21b0*/  STG.E [R16.64], R3 ;  /* 0x0000000310007986 */ /* 0x0001e2000c101924 */
[----:B------:R-:W-:Y:S05]  /*21c0*/  BRA `(.L_x_18949) ;  /* 0x000009d000007947 */ /* 0x000fea0003800000 */
.L_x_18954:
[----:B------:R-:W-:Y:S01]  /*21d0*/  FSEL R3, RZ, 1.875, P0 ;  /* 0x3ff00000ff037808 */ /* 0x000fe20000000000 */
[----:B------:R-:W-:-:S05]  /*21e0*/  IMAD.MOV.U32 R2, RZ, RZ, RZ ;  /* 0x000000ffff027224 */ /* 0x000fca00078e00ff */
[----:B------:R0:W-:Y:S01]  /*21f0*/  STG.E.64 [R16.64], R2 ;  /* 0x0000000210007986 */ /* 0x0001e2000c101b24 */
[----:B------:R-:W-:Y:S05]  /*2200*/  BRA `(.L_x_18949) ;  /* 0x0000099000007947 */ /* 0x000fea0003800000 */
.L_x_18944:
        /* <DEDUP_REMOVED lines=10> */
.L_x_18958:
[----:B------:R-:W-:Y:S01]  /*22b0*/  FSEL R5, RZ, 1.875, P0 ;  /* 0x3ff00000ff057808 */ /* 0x000fe20000000000 */
[----:B------:R-:W-:Y:S01]  /*22c0*/  CS2R R6, SRZ ;  /* 0x0000000000067805 */ /* 0x000fe2000001ff00 */
[----:B------:R-:W-:-:S05]  /*22d0*/  IMAD.MOV.U32 R4, RZ, RZ, RZ ;  /* 0x000000ffff047224 */ /* 0x000fca00078e00ff */
[----:B------:R0:W-:Y:S01]  /*22e0*/  STG.E.128 [R16.64], R4 ;  /* 0x0000000410007986 */ /* 0x0001e2000c101d24 */
[----:B------:R-:W-:Y:S05]  /*22f0*/  BRA `(.L_x_18949) ;  /* 0x000008a000007947 */ /* 0x000fea0003800000 */
.L_x_18957:
[----:B------:R-:W-:-:S13]  /*2300*/  ISETP.NE.AND P1, PT, R0, 0xf, PT ;  /* 0x0000000f0000780c */ /* 0x000fda0003f25270 */
[----:B------:R-:W-:Y:S05]  /*2310*/  @!P1 BRA `(.L_x_18959) ;  /* 0x0000025000009947 */ /* 0x000fea0003800000 */
[----:B------:R-:W-:-:S13]  /*2320*/  ISETP.NE.AND P1, PT, R0, 0x17, PT ;  /* 0x000000170000780c */ /* 0x000fda0003f25270 */
[----:B------:R-:W-:Y:S05]  /*2330*/  @!P1 BRA `(.L_x_18960) ;  /* 0x0000011000009947 */ /* 0x000fea0003800000 */
[----:B------:R-:W-:-:S13]  /*2340*/  ISETP.NE.AND P1, PT, R0, 0x18, PT ;  /* 0x000000180000780c */ /* 0x000fda0003f25270 */
[----:B------:R-:W-:Y:S05]  /*2350*/  @P1 BRA `(.L_x_18948) ;  /* 0x000006c000001947 */ /* 0x000fea0003800000 */
[----:B------:R-:W-:Y:S01]  /*2360*/  FSEL R5, RZ, 1, P0 ;  /* 0x3f800000ff057808 */ /* 0x000fe20000000000 */
        /* <DEDUP_REMOVED lines=11> */
.L_x_18962:
[----:B------:R-:W-:Y:S05]  /*2420*/  BSYNC B0 ;  /* 0x0000000000007941 */ /* 0x000fea0003800000 */
.L_x_18961:
[----:B------:R0:W-:Y:S01]  /*2430*/  STG.E.U8 [R16.64], R3 ;  /* 0x0000000310007986 */ /* 0x0001e2000c101124 */
[----:B------:R-:W-:Y:S05]  /*2440*/  BRA `(.L_x_18949) ;  /* 0x0000075000007947 */ /* 0x000fea0003800000 */
.L_x_18960:
[----:B------:R-:W-:-:S04]  /*2450*/  FSEL R3, RZ, 1, P0 ;  /* 0x3f800000ff037808 */ /* 0x000fc80000000000 */
        /* <DEDUP_REMOVED lines=12> */
.L_x_18963:
[----:B------:R-:W-:Y:S01]  /*2520*/  ISETP.GT.U32.AND P0, PT, R3, 0x7f800000, PT ;  /* 0x7f8000000300780c */ /* 0x000fe20003f04070 */
[----:B------:R-:W-:-:S05]  /*2530*/  IMAD.MOV.U32 R3, RZ, RZ, 0x7f ;  /* 0x0000007fff037424 */ /* 0x000fca00078e00ff */
[----:B------:R-:W-:-:S05]  /*2540*/  SEL R3, R3, 0x7c, P0 ;  /* 0x0000007c03037807 */ /* 0x000fca0000000000 */
[----:B------:R0:W-:Y:S01]  /*2550*/  STG.E.U8 [R16.64], R3 ;  /* 0x0000000310007986 */ /* 0x0001e2000c101124 */
[----:B------:R-:W-:Y:S05]  /*2560*/  BRA `(.L_x_18949) ;  /* 0x0000063000007947 */ /* 0x000fea0003800000 */
.L_x_18959:
[----:B------:R-:W-:-:S04]  /*2570*/  FSEL R0, RZ, 1, P0 ;  /* 0x3f800000ff007808 */ /* 0x000fc80000000000 */
[----:B------:R-:W-:-:S05]  /*2580*/  F2FP.BF16.PACK_AB R0, RZ, R0 ;  /* 0x00000000ff00723e */ /* 0x000fca00000010ff */
[----:B------:R0:W-:Y:S01]  /*2590*/  STG.E.U16 [R16.64], R0 ;  /* 0x0000000010007986 */ /* 0x0001e2000c101524 */
[----:B------:R-:W-:Y:S05]  /*25a0*/  BRA `(.L_x_18949) ;  /* 0x000005f000007947 */ /* 0x000fea0003800000 */
.L_x_18956:
        /* <DEDUP_REMOVED lines=10> */
.L_x_18966:
        /* <DEDUP_REMOVED lines=16> */
.L_x_18969:
[----:B------:R-:W-:Y:S02]  /*2750*/  PRMT R8, R0, 0x7610, R8 ;  /* 0x0000761000087816 */ /* 0x000fe40000000008 */
.L_x_18968:
[----:B------:R-:W-:Y:S05]  /*2760*/  BSYNC B0 ;  /* 0x0000000000007941 */ /* 0x000fea0003800000 */
.L_x_18967:
[----:B------:R0:W-:Y:S01]  /*2770*/  STG.E.U8 [R16.64], R8 ;  /* 0x0000000810007986 */ /* 0x0001e2000c101124 */
[----:B------:R-:W-:Y:S05]  /*2780*/  BRA `(.L_x_18949) ;  /* 0x0000041000007947 */ /* 0x000fea0003800000 */
.L_x_18965:
        /* <DEDUP_REMOVED lines=16> */
.L_x_18972:
[----:B------:R-:W-:Y:S02]  /*2890*/  PRMT R8, R0, 0x7610, R8 ;  /* 0x0000761000087816 */ /* 0x000fe40000000008 */
.L_x_18971:
[----:B------:R-:W-:Y:S05]  /*28a0*/  BSYNC B0 ;  /* 0x0000000000007941 */ /* 0x000fea0003800000 */
.L_x_18970:
[----:B------:R0:W-:Y:S01]  /*28b0*/  STG.E.U8 [R16.64], R8 ;  /* 0x0000000810007986 */ /* 0x0001e2000c101124 */
[----:B------:R-:W-:Y:S05]  /*28c0*/  BRA `(.L_x_18949) ;  /* 0x000002d000007947 */ /* 0x000fea0003800000 */
.L_x_18964:
[----:B------:R-:W-:-:S13]  /*28d0*/  ISETP.NE.AND P1, PT, R0, 0x1c, PT ;  /* 0x0000001c0000780c */ /* 0x000fda0003f25270 */
[----:B------:R-:W-:Y:S05]  /*28e0*/  @!P1 BRA `(.L_x_18973) ;  /* 0x000002a000009947 */ /* 0x000fea0003800000 */
[----:B------:R-:W-:-:S13]  /*28f0*/  ISETP.NE.AND P1, PT, R0, 0x1d, PT ;  /* 0x0000001d0000780c */ /* 0x000fda0003f25270 */
[----:B------:R-:W-:Y:S05]  /*2900*/  @!P1 BRA `(.L_x_18974) ;  /* 0x0000025000009947 */ /* 0x000fea0003800000 */
[----:B------:R-:W-:-:S13]  /*2910*/  ISETP.NE.AND P1, PT, R0, 0x2c, PT ;  /* 0x0000002c0000780c */ /* 0x000fda0003f25270 */
[----:B------:R-:W-:Y:S05]  /*2920*/  @P1 BRA `(.L_x_18948) ;  /* 0x000000f000001947 */ /* 0x000fea0003800000 */
[----:B------:R-:W-:Y:S02]  /*2930*/  FSEL R3, RZ, 1, P0 ;  /* 0x3f800000ff037808 */ /* 0x000fe40000000000 */
        /* <DEDUP_REMOVED lines=14> */
.L_x_18948:
        /* <DEDUP_REMOVED lines=20> */
.L_x_18974:
[----:B------:R-:W-:-:S05]  /*2b60*/  IMAD.MOV.U32 R3, RZ, RZ, RZ ;  /* 0x000000ffff037224 */ /* 0x000fca00078e00ff */
[----:B------:R0:W-:Y:S01]  /*2b70*/  STG.E.64 [R16.64], R2 ;  /* 0x0000000210007986 */ /* 0x0001e2000c101b24 */
[----:B------:R-:W-:Y:S05]  /*2b80*/  BRA `(.L_x_18949) ;  /* 0x0000001000007947 */ /* 0x000fea0003800000 */
.L_x_18973:
[----:B------:R0:W-:Y:S02]  /*2b90*/  STG.E [R16.64], R2 ;  /* 0x0000000210007986 */ /* 0x0001e4000c101924 */
.L_x_18949:
[----:B------:R-:W-:Y:S05]  /*2ba0*/  BSYNC B6 ;  /* 0x0000000000067941 */ /* 0x000fea0003800000 */
.L_x_18943:
[----:B------:R-:W-:-:S05]  /*2bb0*/  IMAD R18, R18, 0x200, R23 ;  /* 0x0000020012127824 */ /* 0x000fca00078e0217 */
[----:B------:R-:W-:Y:S02]  /*2bc0*/  IADD3 R19, R18, 0x80, RZ ;  /* 0x0000008012137810 */ /* 0x000fe40007ffe0ff */
.L_x_18909:
[----:B------:R-:W-:Y:S05]  /*2bd0*/  BSYNC B7 ;  /* 0x0000000000077941 */ /* 0x000fea0003800000 */
.L_x_18908:
        /* <DEDUP_REMOVED lines=231> */
.L_x_18977:
        /* <DEDUP_REMOVED lines=19> */
.L_x_18981:
[----:B------:R-:W2:Y:S02]  /*3b80*/  LDG.E.U8 R2, [R4.64] ;  /* 0x0000002404027981 */ /* 0x000ea4000c1e1100 */
[----:B--2---:R-:W0:Y:S01]  /*3b90*/  I2F.F64.U16 R2, R2 ;  /* 0x0000000200027312 */ /* 0x004e220000101800 */
[----:B------:R-:W-:Y:S05]  /*3ba0*/  BRA `(.L_x_18983) ;  /* 0x00000df000007947 */ /* 0x000fea0003800000 */
.L_x_18980:
        /* <DEDUP_REMOVED lines=9> */
.L_x_18985:
[----:B------:R-:W2:Y:S02]  /*3c40*/  LDG.E R2, [R4.64] ;  /* 0x0000002404027981 */ /* 0x000ea4000c1e1900 */
[----:B--2---:R-:W0:Y:S01]  /*3c50*/  I2F.F64 R2, R2 ;  /* 0x0000000200027312 */ /* 0x004e220000201c00 */
[----:B------:R-:W-:Y:S05]  /*3c60*/  BRA `(.L_x_18983) ;  /* 0x00000d3000007947 */ /* 0x000fea0003800000 */
.L_x_18984:
[----:B------:R-:W2:Y:S02]  /*3c70*/  LDG.E.U16 R2, [R4.64] ;  /* 0x0000002404027981 */ /* 0x000ea4000c1e1500 */
[----:B--2---:R-:W0:Y:S01]  /*3c80*/  I2F.F64.S16 R2, R2 ;  /* 0x0000000200027312 */ /* 0x004e220000101c00 */
[----:B------:R-:W-:Y:S05]  /*3c90*/  BRA `(.L_x_18983) ;  /* 0x00000d0000007947 */ /* 0x000fea0003800000 */
.L_x_18979:
        /* <DEDUP_REMOVED lines=10> */
.L_x_18987:
[----:B------:R-:W2:Y:S02]  /*3d40*/  LDG.E.U16 R0, [R4.64] ;  /* 0x0000002404007981 */ /* 0x000ea4000c1e1500 */
[----:B--2---:R-:W-:-:S05]  /*3d50*/  HADD2.F32 R0, -RZ, R0.H0_H0 ;  /* 0x20000000ff007230 */ /* 0x004fca0000004100 */
[----:B------:R-:W-:-:S04]  /*3d60*/  FMUL.FTZ R0, R0, 1 ;  /* 0x3f80000000007820 */ /* 0x000fc80000410000 */
[----:B------:R0:W1:Y:S01]  /*3d70*/  F2F.F64.F32 R2, R0 ;  /* 0x0000000000027310 */ /* 0x0000620000201800 */
[----:B------:R-:W-:Y:S05]  /*3d80*/  BRA `(.L_x_18983) ;  /* 0x00000c1000007947 */ /* 0x000fea0003800000 */
.L_x_18986:
        /* <DEDUP_REMOVED lines=10> */
.L_x_18989:
[----:B------:R-:W2:Y:S02]  /*3e30*/  LDG.E.U16 R4, [R4.64] ;  /* 0x0000002404047981 */ /* 0x000ea4000c1e1500 */
[----:B--2---:R-:W-:-:S05]  /*3e40*/  HADD2.F32 R0, -RZ, R4.H0_H0 ;  /* 0x20000004ff007230 */ /* 0x004fca0000004100 */
[----:B------:R-:W-:-:S04]  /*3e50*/  FMUL.FTZ R0, R0, 1 ;  /* 0x3f80000000007820 */ /* 0x000fc80000410000 */
[----:B------:R0:W1:Y:S01]  /*3e60*/  F2F.F64.F32 R2, R0 ;  /* 0x0000000000027310 */ /* 0x0000620000201800 */
[----:B------:R-:W-:Y:S05]  /*3e70*/  BRA `(.L_x_18983) ;  /* 0x00000b2000007947 */ /* 0x000fea0003800000 */
.L_x_18988:
[----:B------:R0:W5:Y:S01]  /*3e80*/  LDG.E.64 R2, [R4.64] ;  /* 0x0000002404027981 */ /* 0x000162000c1e1b00 */
[----:B------:R-:W-:Y:S05]  /*3e90*/  BRA `(.L_x_18983) ;  /* 0x00000b0000007947 */ /* 0x000fea0003800000 */
.L_x_18978:
        /* <DEDUP_REMOVED lines=13> */
.L_x_18992:
[----:B------:R0:W5:Y:S01]  /*3f70*/  LDG.E.64 R2, [R4.64] ;  /* 0x0000002404027981 */ /* 0x000162000c1e1b00 */
[----:B------:R-:W-:Y:S05]  /*3f80*/  BRA `(.L_x_18983) ;  /* 0x00000a1000007947 */ /* 0x000fea0003800000 */
.L_x_18991:
        /* <DEDUP_REMOVED lines=28> */
.L_x_18994:
        /* <DEDUP_REMOVED lines=15> */
.L_x_18993:
[----:B------:R-:W2:Y:S02]  /*4240*/  LDG.E.U16 R0, [R4.64] ;  /* 0x0000002404007981 */ /* 0x000ea4000c1e1500 */
[----:B--2---:R-:W-:-:S05]  /*4250*/  PRMT R0, RZ, 0x5410, R0 ;  /* 0x00005410ff007816 */ /* 0x004fca0000000000 */
[----:B------:R-:W-:-:S04]  /*4260*/  FMUL.FTZ R0, R0, 1 ;  /* 0x3f80000000007820 */ /* 0x000fc80000410000 */
[----:B------:R0:W1:Y:S01]  /*4270*/  F2F.F64.F32 R2, R0 ;  /* 0x0000000000027310 */ /* 0x0000620000201800 */
[----:B------:R-:W-:Y:S05]  /*4280*/  BRA `(.L_x_18983) ;  /* 0x0000071000007947 */ /* 0x000fea0003800000 */
.L_x_18990:
        /* <DEDUP_REMOVED lines=11> */
.L_x_18997:
        /* <DEDUP_REMOVED lines=21> */
.L_x_19001:
[----:B------:R-:W-:Y:S05]  /*4490*/  BSYNC B1 ;  /* 0x0000000000017941 */ /* 0x000fea0003800000 */
.L_x_19000:
[----:B------:R-:W-:Y:S01]  /*44a0*/  LEA R3, R0, 0x3b800000, 0x17 ;  /* 0x3b80000000037811 */ /* 0x000fe200078eb8ff */
[----:B------:R-:W-:-:S05]  /*44b0*/  IMAD.SHL.U32 R0, R2, 0x100000, RZ ;  /* 0x0010000002007824 */ /* 0x000fca00078e00ff */
[----:B------:R-:W-:Y:S02]  /*44c0*/  LOP3.LUT R0, R3, R0, R4, 0xfe, !PT ;  /* 0x0000000003007212 */ /* 0x000fe400078efe04 */
.L_x_18999:
[----:B------:R-:W-:Y:S05]  /*44d0*/  BSYNC B0 ;  /* 0x0000000000007941 */ /* 0x000fea0003800000 */
.L_x_18998:
[----:B------:R-:W-:-:S04]  /*44e0*/  FMUL.FTZ R0, R0, 1 ;  /* 0x3f80000000007820 */ /* 0x000fc80000410000 */
[----:B------:R0:W1:Y:S01]  /*44f0*/  F2F.F64.F32 R2, R0 ;  /* 0x0000000000027310 */ /* 0x0000620000201800 */
[----:B------:R-:W-:Y:S05]  /*4500*/  BRA `(.L_x_18983) ;  /* 0x0000049000007947 */ /* 0x000fea0003800000 */
.L_x_18996:
        /* <DEDUP_REMOVED lines=21> */
.L_x_19005:
[----:B------:R-:W-:Y:S05]  /*4660*/  BSYNC B1 ;  /* 0x0000000000017941 */ /* 0x000fea0003800000 */
.L_x_19004:
[----:B------:R-:W-:Y:S01]  /*4670*/  LEA R3, R0, 0x37800000, 0x17 ;  /* 0x3780000000037811 */ /* 0x000fe200078eb8ff */
[----:B------:R-:W-:-:S05]  /*4680*/  IMAD.SHL.U32 R0, R2, 0x200000, RZ ;  /* 0x0020000002007824 */ /* 0x000fca00078e00ff */
[----:B------:R-:W-:Y:S02]  /*4690*/  LOP3.LUT R0, R3, R0, R4, 0xfe, !PT ;  /* 0x0000000003007212 */ /* 0x000fe400078efe04 */
.L_x_19003:
[----:B------:R-:W-:Y:S05]  /*46a0*/  BSYNC B0 ;  /* 0x0000000000007941 */ /* 0x000fea0003800000 */
.L_x_19002:
[----:B------:R-:W-:-:S04]  /*46b0*/  FMUL.FTZ R0, R0, 1 ;  /* 0x3f80000000007820 */ /* 0x000fc80000410000 */
[----:B------:R0:W1:Y:S01]  /*46c0*/  F2F.F64.F32 R2, R0 ;  /* 0x0000000000027310 */ /* 0x0000620000201800 */
[----:B------:R-:W-:Y:S05]  /*46d0*/  BRA `(.L_x_18983) ;  /* 0x000002c000007947 */ /* 0x000fea0003800000 */
.L_x_18995:
        /* <DEDUP_REMOVED lines=14> */
.L_x_19009:
[----:B------:R-:W-:Y:S05]  /*47c0*/  BSYNC B0 ;  /* 0x0000000000007941 */ /* 0x000fea0003800000 */
.L_x_19008:
[----:B------:R-:W-:-:S04]  /*47d0*/  FMUL.FTZ R0, R0, 1 ;  /* 0x3f80000000007820 */ /* 0x000fc80000410000 */
[----:B------:R0:W1:Y:S01]  /*47e0*/  F2F.F64.F32 R2, R0 ;  /* 0x0000000000027310 */ /* 0x0000620000201800 */
[----:B------:R-:W-:Y:S05]  /*47f0*/  BRA `(.L_x_18983) ;  /* 0x000001a000007947 */ /* 0x000fea0003800000 */
.L_x_18982:
        /* <DEDUP_REMOVED lines=21> */
.L_x_19007:
[----:B------:R-:W2:Y:S02]  /*4950*/  LDG.E.64 R2, [R4.64] ;  /* 0x0000002404027981 */ /* 0x000ea4000c1e1b00 */
[----:B--2---:R-:W0:Y:S01]  /*4960*/  I2F.F64.U64 R2, R2 ;  /* 0x0000000200027312 */ /* 0x004e220000301800 */
[----:B------:R-:W-:Y:S05]  /*4970*/  BRA `(.L_x_18983) ;  /* 0x0000002000007947 */ /* 0x000fea0003800000 */
.L_x_19006:
[----:B------:R-:W2:Y:S02]  /*4980*/  LDG.E R2, [R4.64] ;  /* 0x0000002404027981 */ /* 0x000ea4000c1e1900 */
[----:B--2---:R-:W0:Y:S02]  /*4990*/  I2F.F64.U32 R2, R2 ;  /* 0x0000000200027312 */ /* 0x004e240000201800 */
.L_x_18983:
        /* <DEDUP_REMOVED lines=17> */
.L_x_19014:
[----:B------:R0:W-:Y:S01]  /*4ab0*/  STG.E.U8 [R16.64], R2 ;  /* 0x0000000210007986 */ /* 0x0001e2000c101124 */
[----:B------:R-:W-:Y:S05]  /*4ac0*/  BRA `(.L_x_19016) ;  /* 0x00000c6000007947 */ /* 0x000fea0003800000 */
.L_x_19013:
        /* <DEDUP_REMOVED lines=9> */
.L_x_19018:
[----:B------:R0:W-:Y:S01]  /*4b60*/  STG.E [R16.64], R2 ;  /* 0x0000000210007986 */ /* 0x0001e2000c101924 */
[----:B------:R-:W-:Y:S05]  /*4b70*/  BRA `(.L_x_19016) ;  /* 0x00000bb000007947 */ /* 0x000fea0003800000 */
.L_x_19017:
[----:B------:R0:W-:Y:S01]  /*4b80*/  STG.E.U16 [R16.64], R2 ;  /* 0x0000000210007986 */ /* 0x0001e2000c101524 */
[----:B------:R-:W-:Y:S05]  /*4b90*/  BRA `(.L_x_19016) ;  /* 0x00000b9000007947 */ /* 0x000fea0003800000 */
.L_x_19012:
        /* <DEDUP_REMOVED lines=9> */
.L_x_19020:
[----:B------:R-:W-:-:S04]  /*4c30*/  FSEL R0, RZ, 1, P0 ;  /* 0x3f800000ff007808 */ /* 0x000fc80000000000 */
[----:B------:R-:W-:-:S05]  /*4c40*/  F2FP.PACK_AB R0, RZ, R0 ;  /* 0x00000000ff00723e */ /* 0x000fca00000000ff */
[----:B------:R0:W-:Y:S01]  /*4c50*/  STG.E.U16 [R16.64], R0 ;  /* 0x0000000010007986 */ /* 0x0001e2000c101524 */
[----:B------:R-:W-:Y:S05]  /*4c60*/  BRA `(.L_x_19016) ;  /* 0x00000ac000007947 */ /* 0x000fea0003800000 */
.L_x_19019:
        /* <DEDUP_REMOVED lines=10> */
.L_x_19022:
[----:B------:R-:W-:-:S04]  /*4d10*/  FSEL R0, RZ, 1, P0 ;  /* 0x3f800000ff007808 */ /* 0x000fc80000000000 */
[----:B------:R-:W-:-:S04]  /*4d20*/  F2FP.PACK_AB R3, RZ, R0 ;  /* 0x00000000ff03723e */ /* 0x000fc800000000ff */
[----:B------:R-:W-:-:S05]  /*4d30*/  PRMT R3, R3, 0x5410, RZ ;  /* 0x0000541003037816 */ /* 0x000fca00000000ff */
[----:B------:R0:W-:Y:S01]  /*4d40*/  STG.E [R16.64], R3 ;  /* 0x0000000310007986 */ /* 0x0001e2000c101924 */
[----:B------:R-:W-:Y:S05]  /*4d50*/  BRA `(.L_x_19016) ;  /* 0x000009d000007947 */ /* 0x000fea0003800000 */
.L_x_19021:
[----:B------:R-:W-:Y:S01]  /*4d60*/  FSEL R3, RZ, 1.875, P0 ;  /* 0x3ff00000ff037808 */ /* 0x000fe20000000000 */
[----:B------:R-:W-:-:S05]  /*4d70*/  IMAD.MOV.U32 R2, RZ, RZ, RZ ;  /* 0x000000ffff027224 */ /* 0x000fca00078e00ff */
[----:B------:R0:W-:Y:S01]  /*4d80*/  STG.E.64 [R16.64], R2 ;  /* 0x0000000210007986 */ /* 0x0001e2000c101b24 */
[----:B------:R-:W-:Y:S05]  /*4d90*/  BRA `(.L_x_19016) ;  /* 0x0000099000007947 */ /* 0x000fea0003800000 */
.L_x_19011:
        /* <DEDUP_REMOVED lines=10> */
.L_x_19025:
[----:B------:R-:W-:Y:S01]  /*4e40*/  FSEL R5, RZ, 1.875, P0 ;  /* 0x3ff00000ff057808 */ /* 0x000fe20000000000 */
[----:B------:R-:W-:Y:S01]  /*4e50*/  CS2R R6, SRZ ;  /* 0x0000000000067805 */ /* 0x000fe2000001ff00 */
[----:B------:R-:W-:-:S05]  /*4e60*/  IMAD.MOV.U32 R4, RZ, RZ, RZ ;  /* 0x000000ffff047224 */ /* 0x000fca00078e00ff */
[----:B------:R0:W-:Y:S01]  /*4e70*/  STG.E.128 [R16.64], R4 ;  /* 0x0000000410007986 */ /* 0x0001e2000c101d24 */
[----:B------:R-:W-:Y:S05]  /*4e80*/  BRA `(.L_x_19016) ;  /* 0x000008a000007947 */ /* 0x000fea0003800000 */
.L_x_19024:
        /* <DEDUP_REMOVED lines=18> */
.L_x_19029:
[----:B------:R-:W-:Y:S05]  /*4fb0*/  BSYNC B0 ;  /* 0x0000000000007941 */ /* 0x000fea0003800000 */
.L_x_19028:
[----:B------:R0:W-:Y:S01]  /*4fc0*/  STG.E.U8 [R16.64], R3 ;  /* 0x0000000310007986 */ /* 0x0001e2000c101124 */
[----:B------:R-:W-:Y:S05]  /*4fd0*/  BRA `(.L_x_19016) ;  /* 0x0000075000007947 */ /* 0x000fea0003800000 */
.L_x_19027:
        /* <DEDUP_REMOVED lines=13> */
.L_x_19030:
[----:B------:R-:W-:Y:S01]  /*50b0*/  ISETP.GT.U32.AND P0, PT, R3, 0x7f800000, PT ;  /* 0x7f8000000300780c */ /* 0x000fe20003f04070 */
[----:B------:R-:W-:-:S05]  /*50c0*/  IMAD.MOV.U32 R3, RZ, RZ, 0x7f ;  /* 0x0000007fff037424 */ /* 0x000fca00078e00ff */
[----:B------:R-:W-:-:S05]  /*50d0*/  SEL R3, R3, 0x7c, P0 ;  /* 0x0000007c03037807 */ /* 0x000fca0000000000 */
[----:B------:R0:W-:Y:S01]  /*50e0*/  STG.E.U8 [R16.64], R3 ;  /* 0x0000000310007986 */ /* 0x0001e2000c101124 */
[----:B------:R-:W-:Y:S05]  /*50f0*/  BRA `(.L_x_19016) ;  /* 0x0000063000007947 */ /* 0x000fea0003800000 */
.L_x_19026:
[----:B------:R-:W-:-:S04]  /*5100*/  FSEL R0, RZ, 1, P0 ;  /* 0x3f800000ff007808 */ /* 0x000fc80000000000 */
[----:B------:R-:W-:-:S05]  /*5110*/  F2FP.BF16.PACK_AB R0, RZ, R0 ;  /* 0x00000000ff00723e */ /* 0x000fca00000010ff */
[----:B------:R0:W-:Y:S01]  /*5120*/  STG.E.U16 [R16.64], R0 ;  /* 0x0000000010007986 */ /* 0x0001e2000c101524 */
[----:B------:R-:W-:Y:S05]  /*5130*/  BRA `(.L_x_19016) ;  /* 0x000005f000007947 */ /* 0x000fea0003800000 */
.L_x_19023:
        /* <DEDUP_REMOVED lines=10> */
.L_x_19033:
        /* <DEDUP_REMOVED lines=16> */
.L_x_19036:
[----:B------:R-:W-:Y:S02]  /*52e0*/  PRMT R8, R0, 0x7610, R8 ;  /* 0x0000761000087816 */ /* 0x000fe40000000008 */
.L_x_19035:
[----:B------:R-:W-:Y:S05]  /*52f0*/  BSYNC B0 ;  /* 0x0000000000007941 */ /* 0x000fea0003800000 */
.L_x_19034:
[----:B------:R0:W-:Y:S01]  /*5300*/  STG.E.U8 [R16.64], R8 ;  /* 0x0000000810007986 */ /* 0x0001e2000c101124 */
[----:B------:R-:W-:Y:S05]  /*5310*/  BRA `(.L_x_19016) ;  /* 0x0000041000007947 */ /* 0x000fea0003800000 */
.L_x_19032:
        /* <DEDUP_REMOVED lines=16> */
.L_x_19039:
[----:B------:R-:W-:Y:S02]  /*5420*/  PRMT R8, R0, 0x7610, R8 ;  /* 0x0000761000087816 */ /* 0x000fe40000000008 */
.L_x_19038:
[----:B------:R-:W-:Y:S05]  /*5430*/  BSYNC B0 ;  /* 0x0000000000007941 */ /* 0x000fea0003800000 */
.L_x_19037:
[----:B------:R0:W-:Y:S01]  /*5440*/  STG.E.U8 [R16.64], R8 ;  /* 0x0000000810007986 */ /* 0x0001e2000c101124 */
[----:B------:R-:W-:Y:S05]  /*5450*/  BRA `(.L_x_19016) ;  /* 0x000002d000007947 */ /* 0x000fea0003800000 */
.L_x_19031:
        /* <DEDUP_REMOVED lines=21> */
.L_x_19015:
        /* <DEDUP_REMOVED lines=20> */
.L_x_19041:
[----:B------:R-:W-:-:S05]  /*56f0*/  IMAD.MOV.U32 R3, RZ, RZ, RZ ;  /* 0x000000ffff037224 */ /* 0x000fca00078e00ff */
[----:B------:R0:W-:Y:S01]  /*5700*/  STG.E.64 [R16.64], R2 ;  /* 0x0000000210007986 */ /* 0x0001e2000c101b24 */
[----:B------:R-:W-:Y:S05]  /*5710*/  BRA `(.L_x_19016) ;  /* 0x0000001000007947 */ /* 0x000fea0003800000 */
.L_x_19040:
[----:B------:R0:W-:Y:S02]  /*5720*/  STG.E [R16.64], R2 ;  /* 0x0000000210007986 */ /* 0x0001e4000c101924 */
.L_x_19016:
[----:B------:R-:W-:Y:S05]  /*5730*/  BSYNC B6 ;  /* 0x0000000000067941 */ /* 0x000fea0003800000 */
.L_x_19010:
        /* <DEDUP_REMOVED lines=231> */
.L_x_19042:
        /* <DEDUP_REMOVED lines=19> */
.L_x_19046:
[----:B------:R-:W2:Y:S02]  /*66e0*/  LDG.E.U8 R2, [R4.64] ;  /* 0x0000002404027981 */ /* 0x000ea4000c1e1100 */
[----:B--2---:R-:W0:Y:S01]  /*66f0*/  I2F.F64.U16 R2, R2 ;  /* 0x0000000200027312 */ /* 0x004e220000101800 */
[----:B------:R-:W-:Y:S05]  /*6700*/  BRA `(.L_x_19048) ;  /* 0x00000df000007947 */ /* 0x000fea0003800000 */
.L_x_19045:
        /* <DEDUP_REMOVED lines=9> */
.L_x_19050:
[----:B------:R-:W2:Y:S02]  /*67a0*/  LDG.E R2, [R4.64] ;  /* 0x0000002404027981 */ /* 0x000ea4000c1e1900 */
[----:B--2---:R-:W0:Y:S01]  /*67b0*/  I2F.F64 R2, R2 ;  /* 0x0000000200027312 */ /* 0x004e220000201c00 */
[----:B------:R-:W-:Y:S05]  /*67c0*/  BRA `(.L_x_19048) ;  /* 0x00000d3000007947 */ /* 0x000fea0003800000 */
.L_x_19049:
[----:B------:R-:W2:Y:S02]  /*67d0*/  LDG.E.U16 R2, [R4.64] ;  /* 0x0000002404027981 */ /* 0x000ea4000c1e1500 */
[----:B--2---:R-:W0:Y:S01]  /*67e0*/  I2F.F64.S16 R2, R2 ;  /* 0x0000000200027312 */ /* 0x004e220000101c00 */
[----:B------:R-:W-:Y:S05]  /*67f0*/  BRA `(.L_x_19048) ;  /* 0x00000d0000007947 */ /* 0x000fea0003800000 */
.L_x_19044:
        /* <DEDUP_REMOVED lines=10> */
.L_x_19052:
[----:B------:R-:W2:Y:S02]  /*68a0*/  LDG.E.U16 R0, [R4.64] ;  /* 0x0000002404007981 */ /* 0x000ea4000c1e1500 */
[----:B--2---:R-:W-:-:S05]  /*68b0*/  HADD2.F32 R0, -RZ, R0.H0_H0 ;  /* 0x20000000ff007230 */ /* 0x004fca0000004100 */
[----:B------:R-:W-:-:S04]  /*68c0*/  FMUL.FTZ R0, R0, 1 ;  /* 0x3f80000000007820 */ /* 0x000fc80000410000 */
[----:B------:R0:W1:Y:S01]  /*68d0*/  F2F.F64.F32 R2, R0 ;  /* 0x0000000000027310 */ /* 0x0000620000201800 */
[----:B------:R-:W-:Y:S05]  /*68e0*/  BRA `(.L_x_19048) ;  /* 0x00000c1000007947 */ /* 0x000fea0003800000 */
.L_x_19051:
        /* <DEDUP_REMOVED lines=10> */
.L_x_19054:
[----:B------:R-:W2:Y:S02]  /*6990*/  LDG.E.U16 R4, [R4.64] ;  /* 0x0000002404047981 */ /* 0x000ea4000c1e1500 */
[----:B--2---:R-:W-:-:S05]  /*69a0*/  HADD2.F32 R0, -RZ, R4.H0_H0 ;  /* 0x20000004ff007230 */ /* 0x004fca0000004100 */
[----:B------:R-:W-:-:S04]  /*69b0*/  FMUL.FTZ R0, R0, 1 ;  /* 0x3f80000000007820 */ /* 0x000fc80000410000 */
[----:B------:R0:W1:Y:S01]  /*69c0*/  F2F.F64.F32 R2, R0 ;  /* 0x0000000000027310 */ /* 0x0000620000201800 */
[----:B------:R-:W-:Y:S05]  /*69d0*/  BRA `(.L_x_19048) ;  /* 0x00000b2000007947 */ /* 0x000fea0003800000 */
.L_x_19053:
[----:B------:R0:W5:Y:S01]  /*69e0*/  LDG.E.64 R2, [R4.64] ;  /* 0x0000002404027981 */ /* 0x000162000c1e1b00 */
[----:B------:R-:W-:Y:S05]  /*69f0*/  BRA `(.L_x_19048) ;  /* 0x00000b0000007947 */ /* 0x000fea0003800000 */
.L_x_19043:
        /* <DEDUP_REMOVED lines=13> */
.L_x_19057:
[----:B------:R0:W5:Y:S01]  /*6ad0*/  LDG.E.64 R2, [R4.64] ;  /* 0x0000002404027981 */ /* 0x000162000c1e1b00 */
[----:B------:R-:W-:Y:S05]  /*6ae0*/  BRA `(.L_x_19048) ;  /* 0x00000a1000007947 */ /* 0x000fea0003800000 */
.L_x_19056:
        /* <DEDUP_REMOVED lines=28> */
.L_x_19059:
        /* <DEDUP_REMOVED lines=15> */
.L_x_19058:
[----:B------:R-:W2:Y:S02]  /*6da0*/  LDG.E.U16 R0, [R4.64] ;  /* 0x0000002404007981 */ /* 0x000ea4000c1e1500 */
[----:B--2---:R-:W-:-:S05]  /*6db0*/  PRMT R0, RZ, 0x5410, R0 ;  /* 0x00005410ff007816 */ /* 0x004fca0000000000 */
[----:B------:R-:W-:-:S04]  /*6dc0*/  FMUL.FTZ R0, R0, 1 ;  /* 0x3f80000000007820 */ /* 0x000fc80000410000 */
[----:B------:R0:W1:Y:S01]  /*6dd0*/  F2F.F64.F32 R2, R0 ;  /* 0x0000000000027310 */ /* 0x0000620000201800 */
[----:B------:R-:W-:Y:S05]  /*6de0*/  BRA `(.L_x_19048) ;  /* 0x0000071000007947 */ /* 0x000fea0003800000 */
.L_x_19055:
        /* <DEDUP_REMOVED lines=11> */
.L_x_19062:
        /* <DEDUP_REMOVED lines=21> */
.L_x_19066:
[----:B------:R-:W-:Y:S05]  /*6ff0*/  BSYNC B1 ;  /* 0x0000000000017941 */ /* 0x000fea0003800000 */
.L_x_19065:
[----:B------:R-:W-:Y:S01]  /*7000*/  LEA R3, R0, 0x3b800000, 0x17 ;  /* 0x3b80000000037811 */ /* 0x000fe200078eb8ff */
[----:B------:R-:W-:-:S05]  /*7010*/  IMAD.SHL.U32 R0, R2, 0x100000, RZ ;  /* 0x0010000002007824 */ /* 0x000fca00078e00ff */
[----:B------:R-:W-:Y:S02]  /*7020*/  LOP3.LUT R0, R3, R0, R4, 0xfe, !PT ;  /* 0x0000000003007212 */ /* 0x000fe400078efe04 */
.L_x_19064:
[----:B------:R-:W-:Y:S05]  /*7030*/  BSYNC B0 ;  /* 0x0000000000007941 */ /* 0x000fea0003800000 */
.L_x_19063:
[----:B------:R-:W-:-:S04]  /*7040*/  FMUL.FTZ R0, R0, 1 ;  /* 0x3f80000000007820 */ /* 0x000fc80000410000 */
[----:B------:R0:W1:Y:S01]  /*7050*/  F2F.F64.F32 R2, R0 ;  /* 0x0000000000027310 */ /* 0x0000620000201800 */
[----:B------:R-:W-:Y:S05]  /*7060*/  BRA `(.L_x_19048) ;  /* 0x0000049000007947 */ /* 0x000fea0003800000 */
.L_x_19061:
        /* <DEDUP_REMOVED lines=21> */
.L_x_19070:
[----:B------:R-:W-:Y:S05]  /*71c0*/  BSYNC B1 ;  /* 0x0000000000017941 */ /* 0x000fea0003800000 */
.L_x_19069:
[----:B------:R-:W-:Y:S01]  /*71d0*/  LEA R3, R0, 0x37800000, 0x17 ;  /* 0x3780000000037811 */ /* 0x000fe200078eb8ff */
[----:B------:R-:W-:-:S05]  /*71e0*/  IMAD.SHL.U32 R0, R2, 0x200000, RZ ;  /* 0x0020000002007824 */ /* 0x000fca00078e00ff */
[----:B------:R-:W-:Y:S02]  /*71f0*/  LOP3.LUT R0, R3, R0, R4, 0xfe, !PT ;  /* 0x0000000003007212 */ /* 0x000fe400078efe04 */
.L_x_19068:
[----:B------:R-:W-:Y:S05]  /*7200*/  BSYNC B0 ;  /* 0x0000000000007941 */ /* 0x000fea0003800000 */
.L_x_19067:
[----:B------:R-:W-:-:S04]  /*7210*/  FMUL.FTZ R0, R0, 1 ;  /* 0x3f80000000007820 */ /* 0x000fc80000410000 */
[----:B------:R0:W1:Y:S01]  /*7220*/  F2F.F64.F32 R2, R0 ;  /* 0x0000000000027310 */ /* 0x0000620000201800 */
[----:B------:R-:W-:Y:S05]  /*7230*/  BRA `(.L_x_19048) ;  /* 0x000002c000007947 */ /* 0x000fea0003800000 */
.L_x_19060:
        /* <DEDUP_REMOVED lines=14> */
.L_x_19074:
[----:B------:R-:W-:Y:S05]  /*7320*/  BSYNC B0 ;  /* 0x0000000000007941 */ /* 0x000fea0003800000 */
.L_x_19073:
[----:B------:R-:W-:-:S04]  /*7330*/  FMUL.FTZ R0, R0, 1 ;  /* 0x3f80000000007820 */ /* 0x000fc80000410000 */
[----:B------:R0:W1:Y:S01]  /*7340*/  F2F.F64.F32 R2, R0 ;  /* 0x0000000000027310 */ /* 0x0000620000201800 */
[----:B------:R-:W-:Y:S05]  /*7350*/  BRA `(.L_x_19048) ;  /* 0x000001a000007947 */ /* 0x000fea0003800000 */
.L_x_19047:
        /* <DEDUP_REMOVED lines=21> */
.L_x_19072:
[----:B------:R-:W2:Y:S02]  /*74b0*/  LDG.E.64 R2, [R4.64] ;  /* 0x0000002404027981 */ /* 0x000ea4000c1e1b00 */
[----:B--2---:R-:W0:Y:S01]  /*74c0*/  I2F.F64.U64 R2, R2 ;  /* 0x0000000200027312 */ /* 0x004e220000301800 */
[----:B------:R-:W-:Y:S05]  /*74d0*/  BRA `(.L_x_19048) ;  /* 0x0000002000007947 */ /* 0x000fea0003800000 */
.L_x_19071:
[----:B------:R-:W2:Y:S02]  /*74e0*/  LDG.E R2, [R4.64] ;  /* 0x0000002404027981 */ /* 0x000ea4000c1e1900 */
[----:B--2---:R-:W0:Y:S02]  /*74f0*/  I2F.F64.U32 R2, R2 ;  /* 0x0000000200027312 */ /* 0x004e240000201800 */
.L_x_19048:
        /* <DEDUP_REMOVED lines=17> */
.L_x_19079:
[----:B------:R0:W-:Y:S01]  /*7610*/  STG.E.U8 [R16.64], R2 ;  /* 0x0000000210007986 */ /* 0x0001e2000c101124 */
[----:B------:R-:W-:Y:S05]  /*7620*/  BRA `(.L_x_19081) ;  /* 0x00000c6000007947 */ /* 0x000fea0003800000 */
.L_x_19078:
        /* <DEDUP_REMOVED lines=9> */
.L_x_19083:
[----:B------:R0:W-:Y:S01]  /*76c0*/  STG.E [R16.64], R2 ;  /* 0x0000000210007986 */ /* 0x0001e2000c101924 */
[----:B------:R-:W-:Y:S05]  /*76d0*/  BRA `(.L_x_19081) ;  /* 0x00000bb000007947 */ /* 0x000fea0003800000 */
.L_x_19082:
[----:B------:R0:W-:Y:S01]  /*76e0*/  STG.E.U16 [R16.64], R2 ;  /* 0x0000000210007986 */ /* 0x0001e2000c101524 */
[----:B------:R-:W-:Y:S05]  /*76f0*/  BRA `(.L_x_19081) ;  /* 0x00000b9000007947 */ /* 0x000fea0003800000 */
.L_x_19077:
        /* <DEDUP_REMOVED lines=9> */
.L_x_19085:
[----:B------:R-:W-:-:S04]  /*7790*/  FSEL R0, RZ, 1, P0 ;  /* 0x3f800000ff007808 */ /* 0x000fc80000000000 */
[----:B------:R-:W-:-:S05]  /*77a0*/  F2FP.PACK_AB R0, RZ, R0 ;  /* 0x00000000ff00723e */ /* 0x000fca00000000ff */
[----:B------:R0:W-:Y:S01]  /*77b0*/  STG.E.U16 [R16.64], R0 ;  /* 0x0000000010007986 */ /* 0x0001e2000c101524 */
[----:B------:R-:W-:Y:S05]  /*77c0*/  BRA `(.L_x_19081) ;  /* 0x00000ac000007947 */ /* 0x000fea0003800000 */
.L_x_19084:
        /* <DEDUP_REMOVED lines=10> */
.L_x_19087:
[----:B------:R-:W-:-:S04]  /*7870*/  FSEL R0, RZ, 1, P0 ;  /* 0x3f800000ff007808 */ /* 0x000fc80000000000 */
[----:B------:R-:W-:-:S04]  /*7880*/  F2FP.PACK_AB R3, RZ, R0 ;  /* 0x00000000ff03723e */ /* 0x000fc800000000ff */
[----:B------:R-:W-:-:S05]  /*7890*/  PRMT R3, R3, 0x5410, RZ ;  /* 0x0000541003037816 */ /* 0x000fca00000000ff */
[----:B------:R0:W-:Y:S01]  /*78a0*/  STG.E [R16.64], R3 ;  /* 0x0000000310007986 */ /* 0x0001e2000c101924 */
[----:B------:R-:W-:Y:S05]  /*78b0*/  BRA `(.L_x_19081) ;  /* 0x000009d000007947 */ /* 0x000fea0003800000 */
.L_x_19086:
[----:B------:R-:W-:Y:S01]  /*78c0*/  FSEL R3, RZ, 1.875, P0 ;  /* 0x3ff00000ff037808 */ /* 0x000fe20000000000 */
[----:B------:R-:W-:-:S05]  /*78d0*/  IMAD.MOV.U32 R2, RZ, RZ, RZ ;  /* 0x000000ffff027224 */ /* 0x000fca00078e00ff */
[----:B------:R0:W-:Y:S01]  /*78e0*/  STG.E.64 [R16.64], R2 ;  /* 0x0000000210007986 */ /* 0x0001e2000c101b24 */
[----:B------:R-:W-:Y:S05]  /*78f0*/  BRA `(.L_x_19081) ;  /* 0x0000099000007947 */ /* 0x000fea0003800000 */
.L_x_19076:
        /* <DEDUP_REMOVED lines=10> */
.L_x_19090:
[----:B------:R-:W-:Y:S01]  /*79a0*/  FSEL R5, RZ, 1.875, P0 ;  /* 0x3ff00000ff057808 */ /* 0x000fe20000000000 */
[----:B------:R-:W-:Y:S01]  /*79b0*/  CS2R R6, SRZ ;  /* 0x0000000000067805 */ /* 0x000fe2000001ff00 */
[----:B------:R-:W-:-:S05]  /*79c0*/  IMAD.MOV.U32 R4, RZ, RZ, RZ ;  /* 0x000000ffff047224 */ /* 0x000fca00078e00ff */
[----:B------:R0:W-:Y:S01]  /*79d0*/  STG.E.128 [R16.64], R4 ;  /* 0x0000000410007986 */ /* 0x0001e2000c101d24 */
[----:B------:R-:W-:Y:S05]  /*79e0*/  BRA `(.L_x_19081) ;  /* 0x000008a000007947 */ /* 0x000fea0003800000 */
.L_x_19089:
        /* <DEDUP_REMOVED lines=18> */
.L_x_19094:
[----:B------:R-:W-:Y:S05]  /*7b10*/  BSYNC B0 ;  /* 0x0000000000007941 */ /* 0x000fea0003800000 */
.L_x_19093:
[----:B------:R0:W-:Y:S01]  /*7b20*/  STG.E.U8 [R16.64], R3 ;  /* 0x0000000310007986 */ /* 0x0001e2000c101124 */
[----:B------:R-:W-:Y:S05]  /*7b30*/  BRA `(.L_x_19081) ;  /* 0x0000075000007947 */ /* 0x000fea0003800000 */
.L_x_19092:
        /* <DEDUP_REMOVED lines=13> */
.L_x_19095:
[----:B------:R-:W-:Y:S01]  /*7c10*/  ISETP.GT.U32.AND P0, PT, R3, 0x7f800000, PT ;  /* 0x7f8000000300780c */ /* 0x000fe20003f04070 */
[----:B------:R-:W-:-:S05]  /*7c20*/  IMAD.MOV.U32 R3, RZ, RZ, 0x7f ;  /* 0x0000007fff037424 */ /* 0x000fca00078e00ff */
[----:B------:R-:W-:-:S05]  /*7c30*/  SEL R3, R3, 0x7c, P0 ;  /* 0x0000007c03037807 */ /* 0x000fca0000000000 */
[----:B------:R0:W-:Y:S01]  /*7c40*/  STG.E.U8 [R16.64], R3 ;  /* 0x0000000310007986 */ /* 0x0001e2000c101124 */
[----:B------:R-:W-:Y:S05]  /*7c50*/  BRA `(.L_x_19081) ;  /* 0x0000063000007947 */ /* 0x000fea0003800000 */
.L_x_19091:
[----:B------:R-:W-:-:S04]  /*7c60*/  FSEL R0, RZ, 1, P0 ;  /* 0x3f800000ff007808 */ /* 0x000fc80000000000 */
[----:B------:R-:W-:-:S05]  /*7c70*/  F2FP.BF16.PACK_AB R0, RZ, R0 ;  /* 0x00000000ff00723e */ /* 0x000fca00000010ff */
[----:B------:R0:W-:Y:S01]  /*7c80*/  STG.E.U16 [R16.64], R0 ;  /* 0x0000000010007986 */ /* 0x0001e2000c101524 */
[----:B------:R-:W-:Y:S05]  /*7c90*/  BRA `(.L_x_19081) ;  /* 0x000005f000007947 */ /* 0x000fea0003800000 */
.L_x_19088:
        /* <DEDUP_REMOVED lines=10> */
.L_x_19098:
        /* <DEDUP_REMOVED lines=16> */
.L_x_19101:
[----:B------:R-:W-:Y:S02]  /*7e40*/  PRMT R8, R0, 0x7610, R8 ;  /* 0x0000761000087816 */ /* 0x000fe40000000008 */
.L_x_19100:
[----:B------:R-:W-:Y:S05]  /*7e50*/  BSYNC B0 ;  /* 0x0000000000007941 */ /* 0x000fea0003800000 */
.L_x_19099:
[----:B------:R0:W-:Y:S01]  /*7e60*/  STG.E.U8 [R16.64], R8 ;  /* 0x0000000810007986 */ /* 0x0001e2000c101124 */
[----:B------:R-:W-:Y:S05]  /*7e70*/  BRA `(.L_x_19081) ;  /* 0x0000041000007947 */ /* 0x000fea0003800000 */
.L_x_19097:
        /* <DEDUP_REMOVED lines=16> */
.L_x_19104:
[----:B------:R-:W-:Y:S02]  /*7f80*/  PRMT R8, R0, 0x7610, R8 ;  /* 0x0000761000087816 */ /* 0x000fe40000000008 */
.L_x_19103:
[----:B------:R-:W-:Y:S05]  /*7f90*/  BSYNC B0 ;  /* 0x0000000000007941 */ /* 0x000fea0003800000 */
.L_x_19102:
[----:B------:R0:W-:Y:S01]  /*7fa0*/  STG.E.U8 [R16.64], R8 ;  /* 0x0000000810007986 */ /* 0x0001e2000c101124 */
[----:B------:R-:W-:Y:S05]  /*7fb0*/  BRA `(.L_x_19081) ;  /* 0x000002d000007947 */ /* 0x000fea0003800000 */
.L_x_19096:
        /* <DEDUP_REMOVED lines=21> */
.L_x_19080:
        /* <DEDUP_REMOVED lines=20> */
.L_x_19106:
[----:B------:R-:W-:-:S05]  /*8250*/  IMAD.MOV.U32 R3, RZ, RZ, RZ ;  /* 0x000000ffff037224 */ /* 0x000fca00078e00ff */
[----:B------:R0:W-:Y:S01]  /*8260*/  STG.E.64 [R16.64], R2 ;  /* 0x0000000210007986 */ /* 0x0001e2000c101b24 */
[----:B------:R-:W-:Y:S05]  /*8270*/  BRA `(.L_x_19081) ;  /* 0x0000001000007947 */ /* 0x000fea0003800000 */
.L_x_19105:
[----:B------:R0:W-:Y:S02]  /*8280*/  STG.E [R16.64], R2 ;  /* 0x0000000210007986 */ /* 0x0001e4000c101924 */
.L_x_19081:
[----:B------:R-:W-:Y:S05]  /*8290*/  BSYNC B6 ;  /* 0x0000000000067941 */ /* 0x000fea0003800000 */
.L_x_19075:
[----:B------:R-:W-:Y:S02]  /*82a0*/  IADD3 R19, R19, 0x80, RZ ;  /* 0x0000008013137810 */ /* 0x000fe40007ffe0ff */
.L_x_18976:
[----:B------:R-:W-:Y:S05]  /*82b0*/  BSYNC B7 ;  /* 0x0000000000077941 */ /* 0x000fea0003800000 */
.L_x_18975:
        /* <DEDUP_REMOVED lines=230> */
.L_x_19107:
        /* <DEDUP_REMOVED lines=19> */
.L_x_19111:
[----:B------:R-:W2:Y:S02]  /*9250*/  LDG.E.U8 R2, [R4.64] ;  /* 0x0000002404027981 */ /* 0x000ea4000c1e1100 */
[----:B--2---:R-:W0:Y:S01]  /*9260*/  I2F.F64.U16 R2, R2 ;  /* 0x0000000200027312 */ /* 0x004e220000101800 */
[----:B------:R-:W-:Y:S05]  /*9270*/  BRA `(.L_x_19113) ;  /* 0x00000df000007947 */ /* 0x000fea0003800000 */
.L_x_19110:
        /* <DEDUP_REMOVED lines=9> */
.L_x_19115:
[----:B------:R-:W2:Y:S02]  /*9310*/  LDG.E R2, [R4.64] ;  /* 0x0000002404027981 */ /* 0x000ea4000c1e1900 */
[----:B--2---:R-:W0:Y:S01]  /*9320*/  I2F.F64 R2, R2 ;  /* 0x0000000200027312 */ /* 0x004e220000201c00 */
[----:B------:R-:W-:Y:S05]  /*9330*/  BRA `(.L_x_19113) ;  /* 0x00000d3000007947 */ /* 0x000fea0003800000 */
.L_x_19114:
[----:B------:R-:W2:Y:S02]  /*9340*/  LDG.E.U16 R2, [R4.64] ;  /* 0x0000002404027981 */ /* 0x000ea4000c1e1500 */
[----:B--2---:R-:W0:Y:S01]  /*9350*/  I2F.F64.S16 R2, R2 ;  /* 0x0000000200027312 */ /* 0x004e220000101c00 */
[----:B------:R-:W-:Y:S05]  /*9360*/  BRA `(.L_x_19113) ;  /* 0x00000d0000007947 */ /* 0x000fea0003800000 */
.L_x_19109:
        /* <DEDUP_REMOVED lines=10> */
.L_x_19117:
[----:B------:R-:W2:Y:S02]  /*9410*/  LDG.E.U16 R0, [R4.64] ;  /* 0x0000002404007981 */ /* 0x000ea4000c1e1500 */
[----:B--2---:R-:W-:-:S05]  /*9420*/  HADD2.F32 R0, -RZ, R0.H0_H0 ;  /* 0x20000000ff007230 */ /* 0x004fca0000004100 */
[----:B------:R-:W-:-:S04]  /*9430*/  FMUL.FTZ R0, R0, 1 ;  /* 0x3f80000000007820 */ /* 0x000fc80000410000 */
[----:B------:R0:W1:Y:S01]  /*9440*/  F2F.F64.F32 R2, R0 ;  /* 0x0000000000027310 */ /* 0x0000620000201800 */
[----:B------:R-:W-:Y:S05]  /*9450*/  BRA `(.L_x_19113) ;  /* 0x00000c1000007947 */ /* 0x000fea0003800000 */
.L_x_19116:
        /* <DEDUP_REMOVED lines=10> */
.L_x_19119:
[----:B------:R-:W2:Y:S02]  /*9500*/  LDG.E.U16 R4, [R4.64] ;  /* 0x0000002404047981 */ /* 0x000ea4000c1e1500 */
[----:B--2---:R-:W-:-:S05]  /*9510*/  HADD2.F32 R0, -RZ, R4.H0_H0 ;  /* 0x20000004ff007230 */ /* 0x004fca0000004100 */
[----:B------:R-:W-:-:S04]  /*9520*/  FMUL.FTZ R0, R0, 1 ;  /* 0x3f80000000007820 */ /* 0x000fc80000410000 */
[----:B------:R0:W1:Y:S01]  /*9530*/  F2F.F64.F32 R2, R0 ;  /* 0x0000000000027310 */ /* 0x0000620000201800 */
[----:B------:R-:W-:Y:S05]  /*9540*/  BRA `(.L_x_19113) ;  /* 0x00000b2000007947 */ /* 0x000fea0003800000 */
.L_x_19118:
[----:B------:R0:W5:Y:S01]  /*9550*/  LDG.E.64 R2, [R4.64] ;  /* 0x0000002404027981 */ /* 0x000162000c1e1b00 */
[----:B------:R-:W-:Y:S05]  /*9560*/  BRA `(.L_x_19113) ;  /* 0x00000b0000007947 */ /* 0x000fea0003800000 */
.L_x_19108:
        /* <DEDUP_REMOVED lines=13> */
.L_x_19122:
[----:B------:R0:W5:Y:S01]  /*9640*/  LDG.E.64 R2, [R4.64] ;  /* 0x0000002404027981 */ /* 0x000162000c1e1b00 */
[----:B------:R-:W-:Y:S05]  /*9650*/  BRA `(.L_x_19113) ;  /* 0x00000a1000007947 */ /* 0x000fea0003800000 */
.L_x_19121:
        /* <DEDUP_REMOVED lines=28> */
.L_x_19124:
        /* <DEDUP_REMOVED lines=15> */
.L_x_19123:
[----:B------:R-:W2:Y:S02]  /*9910*/  LDG.E.U16 R0, [R4.64] ;  /* 0x0000002404007981 */ /* 0x000ea4000c1e1500 */
[----:B--2---:R-:W-:-:S05]  /*9920*/  PRMT R0, RZ, 0x5410, R0 ;  /* 0x00005410ff007816 */ /* 0x004fca0000000000 */
[----:B------:R-:W-:-:S04]  /*9930*/  FMUL.FTZ R0, R0, 1 ;  /* 0x3f80000000007820 */ /* 0x000fc80000410000 */
[----:B------:R0:W1:Y:S01]  /*9940*/  F2F.F64.F32 R2, R0 ;  /* 0x0000000000027310 */ /* 0x0000620000201800 */
[----:B------:R-:W-:Y:S05]  /*9950*/  BRA `(.L_x_19113) ;  /* 0x0000071000007947 */ /* 0x000fea0003800000 */
.L_x_19120:
        /* <DEDUP_REMOVED lines=11> */
.L_x_19127:
        /* <DEDUP_REMOVED lines=21> */
.L_x_19131:
[----:B------:R-:W-:Y:S05]  /*9b60*/  BSYNC B1 ;  /* 0x0000000000017941 */ /* 0x000fea0003800000 */
.L_x_19130:
[----:B------:R-:W-:Y:S01]  /*9b70*/  LEA R3, R0, 0x3b800000, 0x17 ;  /* 0x3b80000000037811 */ /* 0x000fe200078eb8ff */
[----:B------:R-:W-:-:S05]  /*9b80*/  IMAD.SHL.U32 R0, R2, 0x100000, RZ ;  /* 0x0010000002007824 */ /* 0x000fca00078e00ff */
[----:B------:R-:W-:Y:S02]  /*9b90*/  LOP3.LUT R0, R3, R0, R4, 0xfe, !PT ;  /* 0x0000000003007212 */ /* 0x000fe400078efe04 */
.L_x_19129:
[----:B------:R-:W-:Y:S05]  /*9ba0*/  BSYNC B0 ;  /* 0x0000000000007941 */ /* 0x000fea0003800000 */
.L_x_19128:
[----:B------:R-:W-:-:S04]  /*9bb0*/  FMUL.FTZ R0, R0, 1 ;  /* 0x3f80000000007820 */ /* 0x000fc80000410000 */
[----:B------:R0:W1:Y:S01]  /*9bc0*/  F2F.F64.F32 R2, R0 ;  /* 0x0000000000027310 */ /* 0x0000620000201800 */
[----:B------:R-:W-:Y:S05]  /*9bd0*/  BRA `(.L_x_19113) ;  /* 0x0000049000007947 */ /* 0x000fea0003800000 */
.L_x_19126:
        /* <DEDUP_REMOVED lines=21> */
.L_x_19135:
[----:B------:R-:W-:Y:S05]  /*9d30*/  BSYNC B1 ;  /* 0x0000000000017941 */ /* 0x000fea0003800000 */
.L_x_19134:
[----:B------:R-:W-:Y:S01]  /*9d40*/  LEA R3, R0, 0x37800000, 0x17 ;  /* 0x3780000000037811 */ /* 0x000fe200078eb8ff */
[----:B------:R-:W-:-:S05]  /*9d50*/  IMAD.SHL.U32 R0, R2, 0x200000, RZ ;  /* 0x0020000002007824 */ /* 0x000fca00078e00ff */
[----:B------:R-:W-:Y:S02]  /*9d60*/  LOP3.LUT R0, R3, R0, R4, 0xfe, !PT ;  /* 0x0000000003007212 */ /* 0x000fe400078efe04 */
.L_x_19133:
[----:B------:R-:W-:Y:S05]  /*9d70*/  BSYNC B0 ;  /* 0x0000000000007941 */ /* 0x000fea0003800000 */
.L_x_19132:
[----:B------:R-:W-:-:S04]  /*9d80*/  FMUL.FTZ R0, R0, 1 ;  /* 0x3f80000000007820 */ /* 0x000fc80000410000 */
[----:B------:R0:W1:Y:S01]  /*9d90*/  F2F.F64.F32 R2, R0 ;  /* 0x0000000000027310 */ /* 0x0000620000201800 */
[----:B------:R-:W-:Y:S05]  /*9da0*/  BRA `(.L_x_19113) ;  /* 0x000002c000007947 */ /* 0x000fea0003800000 */
.L_x_19125:
        /* <DEDUP_REMOVED lines=14> */
.L_x_19139:
[----:B------:R-:W-:Y:S05]  /*9e90*/  BSYNC B0 ;  /* 0x0000000000007941 */ /* 0x000fea0003800000 */
.L_x_19138:
[----:B------:R-:W-:-:S04]  /*9ea0*/  FMUL.FTZ R0, R0, 1 ;  /* 0x3f80000000007820 */ /* 0x000fc80000410000 */
[----:B------:R0:W1:Y:S01]  /*9eb0*/  F2F.F64.F32 R2, R0 ;  /* 0x0000000000027310 */ /* 0x0000620000201800 */
[----:B------:R-:W-:Y:S05]  /*9ec0*/  BRA `(.L_x_19113) ;  /* 0x000001a000007947 */ /* 0x000fea0003800000 */
.L_x_19112:
        /* <DEDUP_REMOVED lines=21> */
.L_x_19137:
[----:B------:R-:W2:Y:S02]  /*a020*/  LDG.E.64 R2, [R4.64] ;  /* 0x0000002404027981 */ /* 0x000ea4000c1e1b00 */
[----:B--2---:R-:W0:Y:S01]  /*a030*/  I2F.F64.U64 R2, R2 ;  /* 0x0000000200027312 */ /* 0x004e220000301800 */
[----:B------:R-:W-:Y:S05]  /*a040*/  BRA `(.L_x_19113) ;  /* 0x0000002000007947 */ /* 0x000fea0003800000 */
.L_x_19136:
[----:B------:R-:W2:Y:S02]  /*a050*/  LDG.E R2, [R4.64] ;  /* 0x0000002404027981 */ /* 0x000ea4000c1e1900 */
[----:B--2---:R-:W0:Y:S02]  /*a060*/  I2F.F64.U32 R2, R2 ;  /* 0x0000000200027312 */ /* 0x004e240000201800 */
.L_x_19113:
[----:B0-----:R-:W0:Y:S01]  /*a070*/  LDC.U8 R4, c[0x0][0x371] ;  /* 0x0000dc40ff047b82 */ /* 0x001e220000000000 */
[----:B-1---5:R-:W1:-:S06]  /*a080*/  DSETP.NEU.AND P0, PT, R2, RZ, PT ;  /* 0x000000ff0200722a */ /* 0x022e4c0003f0d000 */
        /* <DEDUP_REMOVED lines=14> */
.L_x_19143:
[----:B------:R-:W-:Y:S01]  /*a170*/  STG.E.U8 [R16.64], R2 ;  /* 0x0000000210007986 */ /* 0x000fe2000c101124 */
[----:B------:R-:W-:Y:S05]  /*a180*/  EXIT ;  /* 0x000000000000794d */ /* 0x000fea0003800000 */
.L_x_19142:
        /* <DEDUP_REMOVED lines=9> */
.L_x_19146:
[----:B------:R-:W-:Y:S01]  /*a220*/  STG.E [R16.64], R2 ;  /* 0x0000000210007986 */ /* 0x000fe2000c101924 */
[----:B------:R-:W-:Y:S05]  /*a230*/  EXIT ;  /* 0x000000000000794d */ /* 0x000fea0003800000 */
.L_x_19145:
[----:B------:R-:W-:Y:S01]  /*a240*/  STG.E.U16 [R16.64], R2 ;  /* 0x0000000210007986 */ /* 0x000fe2000c101524 */
[----:B------:R-:W-:Y:S05]  /*a250*/  EXIT ;  /* 0x000000000000794d */ /* 0x000fea0003800000 */
.L_x_19141:
[----:B------:R-:W-:-:S13]  /*a260*/  ISETP.GT.AND P1, PT, R0, 0x6, PT ;  /* 0x000000060000780c */ /* 0x000fda0003f24270 */
[----:B------:R-:W-:Y:S05]  /*a270*/  @P1 BRA `(.L_x_19147) ;  /* 0x000000b000001947 */ /* 0x000fea0003800000 */
[----:B------:R-:W-:-:S13]  /*a280*/  ISETP.NE.AND P1, PT, R0, 0x5, PT ;  /* 0x000000050000780c */ /* 0x000fda0003f25270 */
[----:B------:R-:W-:Y:S05]  /*a290*/  @!P1 BRA `(.L_x_19148) ;  /* 0x0000005000009947 */ /* 0x000fea0003800000 */
[----:B------:R-:W-:-:S13]  /*a2a0*/  ISETP.NE.AND P1, PT, R0, 0x6, PT ;  /* 0x000000060000780c */ /* 0x000fda0003f25270 */
[----:B------:R-:W-:Y:S05]  /*a2b0*/  @P1 BRA `(.L_x_19144) ;  /* 0x000009c000001947 */ /* 0x000fea0003800000 */
[----:B------:R-:W-:-:S05]  /*a2c0*/  FSEL R3, RZ, 1, P0 ;  /* 0x3f800000ff037808 */ /* 0x000fca0000000000 */
[----:B------:R-:W-:Y:S01]  /*a2d0*/  STG.E [R16.64], R3 ;  /* 0x0000000310007986 */ /* 0x000fe2000c101924 */
[----:B------:R-:W-:Y:S05]  /*a2e0*/  EXIT ;  /* 0x000000000000794d */ /* 0x000fea0003800000 */
.L_x_19148:
[----:B------:R-:W-:-:S04]  /*a2f0*/  FSEL R0, RZ, 1, P0 ;  /* 0x3f800000ff007808 */ /* 0x000fc80000000000 */
[----:B------:R-:W-:-:S05]  /*a300*/  F2FP.PACK_AB R0, RZ, R0 ;  /* 0x00000000ff00723e */ /* 0x000fca00000000ff */
[----:B------:R-:W-:Y:S01]  /*a310*/  STG.E.U16 [R16.64], R0 ;  /* 0x0000000010007986 */ /* 0x000fe2000c101524 */
[----:B------:R-:W-:Y:S05]  /*a320*/  EXIT ;  /* 0x000000000000794d */ /* 0x000fea0003800000 */
.L_x_19147:
        /* <DEDUP_REMOVED lines=8> */
[----:B------:R-:W-:Y:S01]  /*a3b0*/  STG.E.64 [R16.64], R2 ;  /* 0x0000000210007986 */ /* 0x000fe2000c101b24 */
[----:B------:R-:W-:Y:S05]  /*a3c0*/  EXIT ;  /* 0x000000000000794d */ /* 0x000fea0003800000 */
.L_x_19150:
[----:B------:R-:W-:-:S04]  /*a3d0*/  FSEL R0, RZ, 1, P0 ;  /* 0x3f800000ff007808 */ /* 0x000fc80000000000 */
[----:B------:R-:W-:-:S04]  /*a3e0*/  F2FP.PACK_AB R3, RZ, R0 ;  /* 0x00000000ff03723e */ /* 0x000fc800000000ff */
[----:B------:R-:W-:-:S05]  /*a3f0*/  PRMT R3, R3, 0x5410, RZ ;  /* 0x0000541003037816 */ /* 0x000fca00000000ff */
[----:B------:R-:W-:Y:S01]  /*a400*/  STG.E [R16.64], R3 ;  /* 0x0000000310007986 */ /* 0x000fe2000c101924 */
[----:B------:R-:W-:Y:S05]  /*a410*/  EXIT ;  /* 0x000000000000794d */ /* 0x000fea0003800000 */
.L_x_19149:
[----:B------:R-:W-:Y:S01]  /*a420*/  FSEL R3, RZ, 1.875, P0 ;  /* 0x3ff00000ff037808 */ /* 0x000fe20000000000 */
[----:B------:R-:W-:-:S05]  /*a430*/  IMAD.MOV.U32 R2, RZ, RZ, RZ ;  /* 0x000000ffff027224 */ /* 0x000fca00078e00ff */
[----:B------:R-:W-:Y:S01]  /*a440*/  STG.E.64 [R16.64], R2 ;  /* 0x0000000210007986 */ /* 0x000fe2000c101b24 */
[----:B------:R-:W-:Y:S05]  /*a450*/  EXIT ;  /* 0x000000000000794d */ /* 0x000fea0003800000 */
.L_x_19140:
        /* <DEDUP_REMOVED lines=10> */
.L_x_19153:
[----:B------:R-:W-:Y:S01]  /*a500*/  FSEL R5, RZ, 1.875, P0 ;  /* 0x3ff00000ff057808 */ /* 0x000fe20000000000 */
[----:B------:R-:W-:Y:S01]  /*a510*/  CS2R R6, SRZ ;  /* 0x0000000000067805 */ /* 0x000fe2000001ff00 */
[----:B------:R-:W-:-:S05]  /*a520*/  IMAD.MOV.U32 R4, RZ, RZ, RZ ;  /* 0x000000ffff047224 */ /* 0x000fca00078e00ff */
[----:B------:R-:W-:Y:S01]  /*a530*/  STG.E.128 [R16.64], R4 ;  /* 0x0000000410007986 */ /* 0x000fe2000c101d24 */
[----:B------:R-:W-:Y:S05]  /*a540*/  EXIT ;  /* 0x000000000000794d */ /* 0x000fea0003800000 */
.L_x_19152:
        /* <DEDUP_REMOVED lines=18> */
.L_x_19157:
[----:B------:R-:W-:Y:S05]  /*a670*/  BSYNC B0 ;  /* 0x0000000000007941 */ /* 0x000fea0003800000 */
.L_x_19156:
[----:B------:R-:W-:Y:S01]  /*a680*/  STG.E.U8 [R16.64], R3 ;  /* 0x0000000310007986 */ /* 0x000fe2000c101124 */
[----:B------:R-:W-:Y:S05]  /*a690*/  EXIT ;  /* 0x000000000000794d */ /* 0x000fea0003800000 */
.L_x_19155:
[----:B------:R-:W-:-:S04]  /*a6a0*/  FSEL R5, RZ, 1, P0 ;  /* 0x3f800000ff057808 */ /* 0x000fc80000000000 */
        /* <DEDUP_REMOVED lines=13> */
.L_x_19158:
[----:B------:R-:W-:Y:S01]  /*a780*/  IMAD.MOV.U32 R3, RZ, RZ, 0x7f ;  /* 0x0000007fff037424 */ /* 0x000fe200078e00ff */
[----:B------:R-:W-:-:S04]  /*a790*/  ISETP.GT.U32.AND P0, PT, R5, 0x7f800000, PT ;  /* 0x7f8000000500780c */ /* 0x000fc80003f04070 */
[----:B------:R-:W-:-:S05]  /*a7a0*/  SEL R3, R3, 0x7c, P0 ;  /* 0x0000007c03037807 */ /* 0x000fca0000000000 */
[----:B------:R-:W-:Y:S01]  /*a7b0*/  STG.E.U8 [R16.64], R3 ;  /* 0x0000000310007986 */ /* 0x000fe2000c101124 */
[----:B------:R-:W-:Y:S05]  /*a7c0*/  EXIT ;  /* 0x000000000000794d */ /* 0x000fea0003800000 */
.L_x_19154:
[----:B------:R-:W-:-:S04]  /*a7d0*/  FSEL R0, RZ, 1, P0 ;  /* 0x3f800000ff007808 */ /* 0x000fc80000000000 */
[----:B------:R-:W-:-:S05]  /*a7e0*/  F2FP.BF16.PACK_AB R0, RZ, R0 ;  /* 0x00000000ff00723e */ /* 0x000fca00000010ff */
[----:B------:R-:W-:Y:S01]  /*a7f0*/  STG.E.U16 [R16.64], R0 ;  /* 0x0000000010007986 */ /* 0x000fe2000c101524 */
[----:B------:R-:W-:Y:S05]  /*a800*/  EXIT ;  /* 0x000000000000794d */ /* 0x000fea0003800000 */
.L_x_19151:
        /* <DEDUP_REMOVED lines=10> */
.L_x_19161:
        /* <DEDUP_REMOVED lines=16> */
.L_x_19164:
[----:B------:R-:W-:Y:S02]  /*a9b0*/  PRMT R8, R0, 0x7610, R8 ;  /* 0x0000761000087816 */ /* 0x000fe40000000008 */
.L_x_19163:
[----:B------:R-:W-:Y:S05]  /*a9c0*/  BSYNC B0 ;  /* 0x0000000000007941 */ /* 0x000fea0003800000 */
.L_x_19162:
[----:B------:R-:W-:Y:S01]  /*a9d0*/  STG.E.U8 [R16.64], R8 ;  /* 0x0000000810007986 */ /* 0x000fe2000c101124 */
[----:B------:R-:W-:Y:S05]  /*a9e0*/  EXIT ;  /* 0x000000000000794d */ /* 0x000fea0003800000 */
.L_x_19160:
        /* <DEDUP_REMOVED lines=16> */
.L_x_19167:
[----:B------:R-:W-:Y:S02]  /*aaf0*/  PRMT R8, R0, 0x7610, R8 ;  /* 0x0000761000087816 */ /* 0x000fe40000000008 */
.L_x_19166:
[----:B------:R-:W-:Y:S05]  /*ab00*/  BSYNC B0 ;  /* 0x0000000000007941 */ /* 0x000fea0003800000 */
.L_x_19165:
[----:B------:R-:W-:Y:S01]  /*ab10*/  STG.E.U8 [R16.64], R8 ;  /* 0x0000000810007986 */ /* 0x000fe2000c101124 */
[----:B------:R-:W-:Y:S05]  /*ab20*/  EXIT ;  /* 0x000000000000794d */ /* 0x000fea0003800000 */
.L_x_19159:
        /* <DEDUP_REMOVED lines=21> */
.L_x_19144:
        /* <DEDUP_REMOVED lines=20> */
.L_x_19169:
[----:B------:R-:W-:-:S05]  /*adc0*/  IMAD.MOV.U32 R3, RZ, RZ, RZ ;  /* 0x000000ffff037224 */ /* 0x000fca00078e00ff */
[----:B------:R-:W-:Y:S01]  /*add0*/  STG.E.64 [R16.64], R2 ;  /* 0x0000000210007986 */ /* 0x000fe2000c101b24 */
[----:B------:R-:W-:Y:S05]  /*ade0*/  EXIT ;  /* 0x000000000000794d */ /* 0x000fea0003800000 */
.L_x_19168:
[----:B------:R-:W-:Y:S01]  /*adf0*/  STG.E [R16.64], R2 ;  /* 0x0000000210007986 */ /* 0x000fe2000c101924 */
[----:B------:R-:W-:Y:S05]  /*ae00*/  EXIT ;  /* 0x000000000000794d */ /* 0x000fea0003800000 */
.L_x_19170:
        /* <DEDUP_REMOVED lines=15> */
.L_x_22540:


//--------------------- .text._ZN2at6native27unrolled_elementwise_kernelIZZZNS0_23logical_not_kernel_cudaERNS_18TensorIteratorBaseEENKUlvE0_clEvENKUlvE4_clEvEUldE_St5arrayIPcLm2EELi4E23TrivialOffsetCalculatorILi1EjESB_NS0_6memory12LoadWithCastILi1EEENSC_13StoreWithCastILi1EEEEEviT_T0_T2_T3_T4_T5_ --------------------------
	.section	.text._ZN2at6native27unrolled_elementwise_kernelIZZZNS0_23logical_not_kernel_cudaERNS_18TensorIteratorBaseEENKUlvE0_clEvENKUlvE4_clEvEUldE_St5arrayIPcLm2EELi4E23TrivialOffsetCalculatorILi1EjESB_NS0_6memory12LoadWithCastILi1EEENSC_13StoreWithCastILi1EEEEEviT_T0_T2_T3_T4_T5_,"ax",@progbits
	.sectioninfo	@"SHI_REGISTERS=31"
	.align	128
        .global         _ZN2at6native27unrolled_elementwise_kernelIZZZNS0_23logical_not_kernel_cudaERNS_18TensorIteratorBaseEENKUlvE0_clEvENKUlvE4_clEvEUldE_St5arrayIPcLm2EELi4E23TrivialOffsetCalculatorILi1EjESB_NS0_6memory12LoadWithCastILi1EEENSC_13StoreWithCastILi1EEEEEviT_T0_T2_T3_T4_T5_
        .type           _ZN2at6native27unrolled_elementwise_kernelIZZZNS0_23logical_not_kernel_cudaERNS_18TensorIteratorBaseEENKUlvE0_clEvENKUlvE4_clEvEUldE_St5arrayIPcLm2EELi4E23TrivialOffsetCalculatorILi1EjESB_NS0_6memory12LoadWithCastILi1EEENSC_13StoreWithCastILi1EEEEEviT_T0_T2_T3_T4_T5_,@function
        .size           _ZN2at6native27unrolled_elementwise_kernelIZZZNS0_23logical_not_kernel_cudaERNS_18TensorIteratorBaseEENKUlvE0_clEvENKUlvE4_clEvEUldE_St5arrayIPcLm2EELi4E23TrivialOffsetCalculatorILi1EjESB_NS0_6memory12LoadWithCastILi1EEENSC_13StoreWithCastILi1EEEEEviT_T0_T2_T3_T4_T5_,(.L_x_22541 - _ZN2at6native27unrolled_elementwise_kernelIZZZNS0_23logical_not_kernel_cudaERNS_18TensorIteratorBaseEENKUlvE0_clEvENKUlvE4_clEvEUldE_St5arrayIPcLm2EELi4E23TrivialOffsetCalculatorILi1EjESB_NS0_6memory12LoadWithCastILi1EEENSC_13StoreWithCastILi1EEEEEviT_T0_T2_T3_T4_T5_)
        .other          _ZN2at6native27unrolled_elementwise_kernelIZZZNS0_23logical_not_kernel_cudaERNS_18TensorIteratorBaseEENKUlvE0_clEvENKUlvE4_clEvEUldE_St5arrayIPcLm2EELi4E23TrivialOffsetCalculatorILi1EjESB_NS0_6memory12LoadWithCastILi1EEENSC_13StoreWithCastILi1EEEEEviT_T0_T2_T3_T4_T5_,@"STO_CUDA_ENTRY STV_DEFAULT"
_ZN2at6native27unrolled_elementwise_kernelIZZZNS0_23logical_not_kernel_cudaERNS_18TensorIteratorBaseEENKUlvE0_clEvENKUlvE4_clEvEUldE_St5arrayIPcLm2EELi4E23TrivialOffsetCalculatorILi1EjESB_NS0_6memory12LoadWithCastILi1EEENSC_13StoreWithCastILi1EEEEEviT_T0_T2_T3_T4_T5_:
.text._ZN2at6native27unrolled_elementwise_kernelIZZZNS0_23logical_not_kernel_cudaERNS_18TensorIteratorBaseEENKUlvE0_clEvENKUlvE4_clEvEUldE_St5arrayIPcLm2EELi4E23TrivialOffsetCalculatorILi1EjESB_NS0_6memory12LoadWithCastILi1EEENSC_13StoreWithCastILi1EEEEEviT_T0_T2_T3_T4_T5_:
        /* <DEDUP_REMOVED lines=30> */
.L_x_19176:
[----:B------:R-:W2:Y:S02]  /*01e0*/  LDG.E.U8 R4, [R4.64] ;  /* 0x0000002404047981 */ /* 0x000ea4000c1e1100 */
[----:B--2---:R0:W1:Y:S01]  /*01f0*/  I2F.F64.U16 R22, R4 ;  /* 0x0000000400167312 */ /* 0x0040620000101800 */
[----:B------:R-:W-:Y:S05]  /*0200*/  BRA `(.L_x_19178) ;  /* 0x00000e0000007947 */ /* 0x000fea0003800000 */
.L_x_19175:
        /* <DEDUP_REMOVED lines=9> */
.L_x_19180:
[----:B------:R-:W2:Y:S02]  /*02a0*/  LDG.E R4, [R4.64] ;  /* 0x0000002404047981 */ /* 0x000ea4000c1e1900 */
[----:B--2---:R0:W1:Y:S01]  /*02b0*/  I2F.F64 R22, R4 ;  /* 0x0000000400167312 */ /* 0x0040620000201c00 */
[----:B------:R-:W-:Y:S05]  /*02c0*/  BRA `(.L_x_19178) ;  /* 0x00000d4000007947 */ /* 0x000fea0003800000 */
.L_x_19179:
[----:B------:R-:W2:Y:S02]  /*02d0*/  LDG.E.U16 R4, [R4.64] ;  /* 0x0000002404047981 */ /* 0x000ea4000c1e1500 */
[----:B--2---:R0:W1:Y:S01]  /*02e0*/  I2F.F64.S16 R22, R4 ;  /* 0x0000000400167312 */ /* 0x0040620000101c00 */
[----:B------:R-:W-:Y:S05]  /*02f0*/  BRA `(.L_x_19178) ;  /* 0x00000d1000007947 */ /* 0x000fea0003800000 */
.L_x_19174:
        /* <DEDUP_REMOVED lines=10> */
.L_x_19182:
[----:B------:R-:W2:Y:S02]  /*03a0*/  LDG.E.U16 R0, [R4.64] ;  /* 0x0000002404007981 */ /* 0x000ea4000c1e1500 */
[----:B--2---:R-:W-:-:S05]  /*03b0*/  HADD2.F32 R0, -RZ, R0.H0_H0 ;  /* 0x20000000ff007230 */ /* 0x004fca0000004100 */
[----:B------:R-:W-:-:S04]  /*03c0*/  FMUL.FTZ R0, R0, 1 ;  /* 0x3f80000000007820 */ /* 0x000fc80000410000 */
[----:B------:R0:W1:Y:S01]  /*03d0*/  F2F.F64.F32 R22, R0 ;  /* 0x0000000000167310 */ /* 0x0000620000201800 */
[----:B------:R-:W-:Y:S05]  /*03e0*/  BRA `(.L_x_19178) ;  /* 0x00000c2000007947 */ /* 0x000fea0003800000 */
.L_x_19181:
        /* <DEDUP_REMOVED lines=10> */
.L_x_19184:
[----:B------:R-:W2:Y:S02]  /*0490*/  LDG.E.U16 R4, [R4.64] ;  /* 0x0000002404047981 */ /* 0x000ea4000c1e1500 */
[----:B--2---:R-:W-:-:S05]  /*04a0*/  HADD2.F32 R0, -RZ, R4.H0_H0 ;  /* 0x20000004ff007230 */ /* 0x004fca0000004100 */
[----:B------:R-:W-:-:S04]  /*04b0*/  FMUL.FTZ R0, R0, 1 ;  /* 0x3f80000000007820 */ /* 0x000fc80000410000 */
[----:B------:R0:W1:Y:S01]  /*04c0*/  F2F.F64.F32 R22, R0 ;  /* 0x0000000000167310 */ /* 0x0000620000201800 */
[----:B------:R-:W-:Y:S05]  /*04d0*/  BRA `(.L_x_19178) ;  /* 0x00000b3000007947 */ /* 0x000fea0003800000 */
.L_x_19183:
[----:B------:R0:W5:Y:S01]  /*04e0*/  LDG.E.64 R22, [R4.64] ;  /* 0x0000002404167981 */ /* 0x000162000c1e1b00 */
[----:B------:R-:W-:Y:S05]  /*04f0*/  BRA `(.L_x_19178) ;  /* 0x00000b1000007947 */ /* 0x000fea0003800000 */
.L_x_19173:
        /* <DEDUP_REMOVED lines=13> */
.L_x_19187:
[----:B------:R0:W5:Y:S01]  /*05d0*/  LDG.E.64 R22, [R4.64] ;  /* 0x0000002404167981 */ /* 0x000162000c1e1b00 */
[----:B------:R-:W-:Y:S05]  /*05e0*/  BRA `(.L_x_19178) ;  /* 0x00000a2000007947 */ /* 0x000fea0003800000 */
.L_x_19186:
        /* <DEDUP_REMOVED lines=28> */
.L_x_19189:
        /* <DEDUP_REMOVED lines=16> */
.L_x_19188:
[----:B------:R-:W2:Y:S02]  /*08b0*/  LDG.E.U16 R0, [R4.64] ;  /* 0x0000002404007981 */ /* 0x000ea4000c1e1500 */
[----:B--2---:R-:W-:-:S05]  /*08c0*/  PRMT R0, RZ, 0x5410, R0 ;  /* 0x00005410ff007816 */ /* 0x004fca0000000000 */
[----:B------:R-:W-:-:S04]  /*08d0*/  FMUL.FTZ R0, R0, 1 ;  /* 0x3f80000000007820 */ /* 0x000fc80000410000 */
[----:B------:R0:W1:Y:S01]  /*08e0*/  F2F.F64.F32 R22, R0 ;  /* 0x0000000000167310 */ /* 0x0000620000201800 */
[----:B------:R-:W-:Y:S05]  /*08f0*/  BRA `(.L_x_19178) ;  /* 0x0000071000007947 */ /* 0x000fea0003800000 */
.L_x_19185:
        /* <DEDUP_REMOVED lines=11> */
.L_x_19192:
        /* <DEDUP_REMOVED lines=21> */
.L_x_19196:
[----:B------:R-:W-:Y:S05]  /*0b00*/  BSYNC B1 ;  /* 0x0000000000017941 */ /* 0x000fea0003800000 */
.L_x_19195:
[----:B------:R-:W-:Y:S01]  /*0b10*/  LEA R5, R0, 0x3b800000, 0x17 ;  /* 0x3b80000000057811 */ /* 0x000fe200078eb8ff */
[----:B------:R-:W-:-:S05]  /*0b20*/  IMAD.SHL.U32 R0, R3, 0x100000, RZ ;  /* 0x0010000003007824 */ /* 0x000fca00078e00ff */
[----:B------:R-:W-:Y:S02]  /*0b30*/  LOP3.LUT R0, R5, R0, R6, 0xfe, !PT ;  /* 0x0000000005007212 */ /* 0x000fe400078efe06 */
.L_x_19194:
[----:B------:R-:W-:Y:S05]  /*0b40*/  BSYNC B0 ;  /* 0x0000000000007941 */ /* 0x000fea0003800000 */
.L_x_19193:
[----:B------:R-:W-:-:S04]  /*0b50*/  FMUL.FTZ R0, R0, 1 ;  /* 0x3f80000000007820 */ /* 0x000fc80000410000 */
[----:B------:R0:W1:Y:S01]  /*0b60*/  F2F.F64.F32 R22, R0 ;  /* 0x0000000000167310 */ /* 0x0000620000201800 */
[----:B------:R-:W-:Y:S05]  /*0b70*/  BRA `(.L_x_19178) ;  /* 0x0000049000007947 */ /* 0x000fea0003800000 */
.L_x_19191:
        /* <DEDUP_REMOVED lines=21> */
.L_x_19200:
[----:B------:R-:W-:Y:S05]  /*0cd0*/  BSYNC B1 ;  /* 0x0000000000017941 */ /* 0x000fea0003800000 */
.L_x_19199:
[----:B------:R-:W-:Y:S01]  /*0ce0*/  LEA R5, R0, 0x37800000, 0x17 ;  /* 0x3780000000057811 */ /* 0x000fe200078eb8ff */
[----:B------:R-:W-:-:S05]  /*0cf0*/  IMAD.SHL.U32 R0, R3, 0x200000, RZ ;  /* 0x0020000003007824 */ /* 0x000fca00078e00ff */
[----:B------:R-:W-:Y:S02]  /*0d00*/  LOP3.LUT R0, R5, R0, R6, 0xfe, !PT ;  /* 0x0000000005007212 */ /* 0x000fe400078efe06 */
.L_x_19198:
[----:B------:R-:W-:Y:S05]  /*0d10*/  BSYNC B0 ;  /* 0x0000000000007941 */ /* 0x000fea0003800000 */
.L_x_19197:
[----:B------:R-:W-:-:S04]  /*0d20*/  FMUL.FTZ R0, R0, 1 ;  /* 0x3f80000000007820 */ /* 0x000fc80000410000 */
[----:B------:R0:W1:Y:S01]  /*0d30*/  F2F.F64.F32 R22, R0 ;  /* 0x0000000000167310 */ /* 0x0000620000201800 */
[----:B------:R-:W-:Y:S05]  /*0d40*/  BRA `(.L_x_19178) ;  /* 0x000002c000007947 */ /* 0x000fea0003800000 */
.L_x_19190:
        /* <DEDUP_REMOVED lines=14> */
.L_x_19204:
[----:B------:R-:W-:Y:S05]  /*0e30*/  BSYNC B0 ;  /* 0x0000000000007941 */ /* 0x000fea0003800000 */
.L_x_19203:
[----:B------:R-:W-:-:S04]  /*0e40*/  FMUL.FTZ R0, R0, 1 ;  /* 0x3f80000000007820 */ /* 0x000fc80000410000 */
[----:B------:R0:W1:Y:S01]  /*0e50*/  F2F.F64.F32 R22, R0 ;  /* 0x0000000000167310 */ /* 0x0000620000201800 */
[----:B------:R-:W-:Y:S05]  /*0e60*/  BRA `(.L_x_19178) ;  /* 0x000001a000007947 */ /* 0x000fea0003800000 */
.L_x_19177:
        /* <DEDUP_REMOVED lines=21> */
.L_x_19202:
[----:B------:R-:W2:Y:S02]  /*0fc0*/  LDG.E.64 R22, [R4.64] ;  /* 0x0000002404167981 */ /* 0x000ea4000c1e1b00 */
[----:B--2---:R-:W0:Y:S01]  /*0fd0*/  I2F.F64.U64 R22, R22 ;  /* 0x0000001600167312 */ /* 0x004e220000301800 */
[----:B------:R-:W-:Y:S05]  /*0fe0*/  BRA `(.L_x_19178) ;  /* 0x0000002000007947 */ /* 0x000fea0003800000 */
.L_x_19201:
[----:B------:R-:W2:Y:S02]  /*0ff0*/  LDG.E R4, [R4.64] ;  /* 0x0000002404047981 */ /* 0x000ea4000c1e1900 */
[----:B--2---:R0:W1:Y:S02]  /*1000*/  I2F.F64.U32 R22, R4 ;  /* 0x0000000400167312 */ /* 0x0040640000201800 */
.L_x_19178:
[----:B------:R-:W2:Y:S02]  /*1010*/  S2R R28, SR_TID.X ;  /* 0x00000000001c7919 */ /* 0x000ea40000002100 */
[----:B--2---:R-:W-:Y:S02]  /*1020*/  IADD3 R28, R28, 0x80, RZ ;  /* 0x000000801c1c7810 */ /* 0x004fe40007ffe0ff */
.L_x_19172:
[----:B-1----:R-:W-:Y:S05]  /*1030*/  BSYNC B6 ;  /* 0x0000000000067941 */ /* 0x002fea0003800000 */
.L_x_19171:
        /* <DEDUP_REMOVED lines=22> */
.L_x_19210:
[----:B------:R-:W2:Y:S02]  /*11a0*/  LDG.E.U8 R4, [R4.64] ;  /* 0x0000002404047981 */ /* 0x000ea4000c1e1100 */
[----:B--2---:R0:W1:Y:S01]  /*11b0*/  I2F.F64.U16 R24, R4 ;  /* 0x0000000400187312 */ /* 0x0040620000101800 */
[----:B------:R-:W-:Y:S05]  /*11c0*/  BRA `(.L_x_19212) ;  /* 0x00000df000007947 */ /* 0x000fea0003800000 */
.L_x_19209:
        /* <DEDUP_REMOVED lines=9> */
.L_x_19214:
[----:B------:R-:W2:Y:S02]  /*1260*/  LDG.E R4, [R4.64] ;  /* 0x0000002404047981 */ /* 0x000ea4000c1e1900 */
[----:B--2---:R0:W1:Y:S01]  /*1270*/  I2F.F64 R24, R4 ;  /* 0x0000000400187312 */ /* 0x0040620000201c00 */
[----:B------:R-:W-:Y:S05]  /*1280*/  BRA `(.L_x_19212) ;  /* 0x00000d3000007947 */ /* 0x000fea0003800000 */
.L_x_19213:
[----:B------:R-:W2:Y:S02]  /*1290*/  LDG.E.U16 R4, [R4.64] ;  /* 0x0000002404047981 */ /* 0x000ea4000c1e1500 */
[----:B--2---:R0:W1:Y:S01]  /*12a0*/  I2F.F64.S16 R24, R4 ;  /* 0x0000000400187312 */ /* 0x0040620000101c00 */
[----:B------:R-:W-:Y:S05]  /*12b0*/  BRA `(.L_x_19212) ;  /* 0x00000d0000007947 */ /* 0x000fea0003800000 */
.L_x_19208:
        /* <DEDUP_REMOVED lines=10> */
.L_x_19216:
[----:B------:R-:W2:Y:S02]  /*1360*/  LDG.E.U16 R0, [R4.64] ;  /* 0x0000002404007981 */ /* 0x000ea4000c1e1500 */
[----:B--2---:R-:W-:-:S05]  /*1370*/  HADD2.F32 R0, -RZ, R0.H0_H0 ;  /* 0x20000000ff007230 */ /* 0x004fca0000004100 */
[----:B------:R-:W-:-:S04]  /*1380*/  FMUL.FTZ R0, R0, 1 ;  /* 0x3f80000000007820 */ /* 0x000fc80000410000 */
[----:B------:R0:W1:Y:S01]  /*1390*/  F2F.F64.F32 R24, R0 ;  /* 0x0000000000187310 */ /* 0x0000620000201800 */
[----:B------:R-:W-:Y:S05]  /*13a0*/  BRA `(.L_x_19212) ;  /* 0x00000c1000007947 */ /* 0x000fea0003800000 */
.L_x_19215:
        /* <DEDUP_REMOVED lines=10> */
.L_x_19218:
[----:B------:R-:W2:Y:S02]  /*1450*/  LDG.E.U16 R4, [R4.64] ;  /* 0x0000002404047981 */ /* 0x000ea4000c1e1500 */
[----:B--2---:R-:W-:-:S05]  /*1460*/  HADD2.F32 R0, -RZ, R4.H0_H0 ;  /* 0x20000004ff007230 */ /* 0x004fca0000004100 */
[----:B------:R-:W-:-:S04]  /*1470*/  FMUL.FTZ R0, R0, 1 ;  /* 0x3f80000000007820 */ /* 0x000fc80000410000 */
[----:B------:R0:W1:Y:S01]  /*1480*/  F2F.F64.F32 R24, R0 ;  /* 0x0000000000187310 */ /* 0x0000620000201800 */
[----:B------:R-:W-:Y:S05]  /*1490*/  BRA `(.L_x_19212) ;  /* 0x00000b2000007947 */ /* 0x000fea0003800000 */
.L_x_19217:
[----:B------:R0:W5:Y:S01]  /*14a0*/  LDG.E.64 R24, [R4.64] ;  /* 0x0000002404187981 */ /* 0x000162000c1e1b00 */
[----:B------:R-:W-:Y:S05]  /*14b0*/  BRA `(.L_x_19212) ;  /* 0x00000b0000007947 */ /* 0x000fea0003800000 */
.L_x_19207:
        /* <DEDUP_REMOVED lines=13> */
.L_x_19221:
[----:B------:R0:W5:Y:S01]  /*1590*/  LDG.E.64 R24, [R4.64] ;  /* 0x0000002404187981 */ /* 0x000162000c1e1b00 */
[----:B------:R-:W-:Y:S05]  /*15a0*/  BRA `(.L_x_19212) ;  /* 0x00000a1000007947 */ /* 0x000fea0003800000 */
.L_x_19220:
        /* <DEDUP_REMOVED lines=28> */
.L_x_19223:
        /* <DEDUP_REMOVED lines=15> */
.L_x_19222:
[----:B------:R-:W2:Y:S02]  /*1860*/  LDG.E.U16 R0, [R4.64] ;  /* 0x0000002404007981 */ /* 0x000ea4000c1e1500 */
[----:B--2---:R-:W-:-:S05]  /*1870*/  PRMT R0, RZ, 0x5410, R0 ;  /* 0x00005410ff007816 */ /* 0x004fca0000000000 */
[----:B------:R-:W-:-:S04]  /*1880*/  FMUL.FTZ R0, R0, 1 ;  /* 0x3f80000000007820 */ /* 0x000fc80000410000 */
[----:B------:R0:W1:Y:S01]  /*1890*/  F2F.F64.F32 R24, R0 ;  /* 0x0000000000187310 */ /* 0x0000620000201800 */
[----:B------:R-:W-:Y:S05]  /*18a0*/  BRA `(.L_x_19212) ;  /* 0x0000071000007947 */ /* 0x000fea0003800000 */
.L_x_19219:
        /* <DEDUP_REMOVED lines=11> */
.L_x_19226:
        /* <DEDUP_REMOVED lines=21> */
.L_x_19230:
[----:B------:R-:W-:Y:S05]  /*1ab0*/  BSYNC B1 ;  /* 0x0000000000017941 */ /* 0x000fea0003800000 */
.L_x_19229:
[----:B------:R-:W-:Y:S01]  /*1ac0*/  LEA R5, R0, 0x3b800000, 0x17 ;  /* 0x3b80000000057811 */ /* 0x000fe200078eb8ff */
[----:B------:R-:W-:-:S05]  /*1ad0*/  IMAD.SHL.U32 R0, R3, 0x100000, RZ ;  /* 0x0010000003007824 */ /* 0x000fca00078e00ff */
[----:B------:R-:W-:Y:S02]  /*1ae0*/  LOP3.LUT R0, R5, R0, R6, 0xfe, !PT ;  /* 0x0000000005007212 */ /* 0x000fe400078efe06 */
.L_x_19228:
[----:B------:R-:W-:Y:S05]  /*1af0*/  BSYNC B0 ;  /* 0x0000000000007941 */ /* 0x000fea0003800000 */
.L_x_19227:
[----:B------:R-:W-:-:S04]  /*1b00*/  FMUL.FTZ R0, R0, 1 ;  /* 0x3f80000000007820 */ /* 0x000fc80000410000 */
[----:B------:R0:W1:Y:S01]  /*1b10*/  F2F.F64.F32 R24, R0 ;  /* 0x0000000000187310 */ /* 0x0000620000201800 */
[----:B------:R-:W-:Y:S05]  /*1b20*/  BRA `(.L_x_19212) ;  /* 0x0000049000007947 */ /* 0x000fea0003800000 */
.L_x_19225:
        /* <DEDUP_REMOVED lines=21> */
.L_x_19234:
[----:B------:R-:W-:Y:S05]  /*1c80*/  BSYNC B1 ;  /* 0x0000000000017941 */ /* 0x000fea0003800000 */
.L_x_19233:
[----:B------:R-:W-:Y:S01]  /*1c90*/  LEA R5, R0, 0x37800000, 0x17 ;  /* 0x3780000000057811 */ /* 0x000fe200078eb8ff */
[----:B------:R-:W-:-:S05]  /*1ca0*/  IMAD.SHL.U32 R0, R3, 0x200000, RZ ;  /* 0x0020000003007824 */ /* 0x000fca00078e00ff */
[----:B------:R-:W-:Y:S02]  /*1cb0*/  LOP3.LUT R0, R5, R0, R6, 0xfe, !PT ;  /* 0x0000000005007212 */ /* 0x000fe400078efe06 */
.L_x_19232:
[----:B------:R-:W-:Y:S05]  /*1cc0*/  BSYNC B0 ;  /* 0x0000000000007941 */ /* 0x000fea0003800000 */
.L_x_19231:
[----:B------:R-:W-:-:S04]  /*1cd0*/  FMUL.FTZ R0, R0, 1 ;  /* 0x3f80000000007820 */ /* 0x000fc80000410000 */
[----:B------:R0:W1:Y:S01]  /*1ce0*/  F2F.F64.F32 R24, R0 ;  /* 0x0000000000187310 */ /* 0x0000620000201800 */
[----:B------:R-:W-:Y:S05]  /*1cf0*/  BRA `(.L_x_19212) ;  /* 0x000002c000007947 */ /* 0x000fea0003800000 */
.L_x_19224:
        /* <DEDUP_REMOVED lines=14> */
.L_x_19238:
[----:B------:R-:W-:Y:S05]  /*1de0*/  BSYNC B0 ;  /* 0x0000000000007941 */ /* 0x000fea0003800000 */
.L_x_19237:
[----:B------:R-:W-:-:S04]  /*1df0*/  FMUL.FTZ R0, R0, 1 ;  /* 0x3f80000000007820 */ /* 0x000fc80000410000 */
[----:B------:R0:W1:Y:S01]  /*1e00*/  F2F.F64.F32 R24, R0 ;  /* 0x0000000000187310 */ /* 0x0000620000201800 */
[----:B------:R-:W-:Y:S05]  /*1e10*/  BRA `(.L_x_19212) ;  /* 0x000001a000007947 */ /* 0x000fea0003800000 */
.L_x_19211:
        /* <DEDUP_REMOVED lines=21> */
.L_x_19236:
[----:B------:R-:W2:Y:S02]  /*1f70*/  LDG.E.64 R24, [R4.64] ;  /* 0x0000002404187981 */ /* 0x000ea4000c1e1b00 */
[----:B--2---:R-:W0:Y:S01]  /*1f80*/  I2F.F64.U64 R24, R24 ;  /* 0x0000001800187312 */ /* 0x004e220000301800 */
[----:B------:R-:W-:Y:S05]  /*1f90*/  BRA `(.L_x_19212) ;  /* 0x0000002000007947 */ /* 0x000fea0003800000 */
.L_x_19235:
[----:B------:R-:W2:Y:S02]  /*1fa0*/  LDG.E R4, [R4.64] ;  /* 0x0000002404047981 */ /* 0x000ea4000c1e1900 */
[----:B--2---:R0:W1:Y:S02]  /*1fb0*/  I2F.F64.U32 R24, R4 ;  /* 0x0000000400187312 */ /* 0x0040640000201800 */
.L_x_19212:
[----:B------:R-:W-:-:S03]  /*1fc0*/  IADD3 R28, R28, 0x80, RZ ;  /* 0x000000801c1c7810 */ /* 0x000fc60007ffe0ff */
.L_x_19206:
[----:B------:R-:W-:Y:S05]  /*1fd0*/  BSYNC B6 ;  /* 0x0000000000067941 */ /* 0x000fea0003800000 */
.L_x_19205:
        /* <DEDUP_REMOVED lines=24> */
.L_x_19244:
[----:B------:R-:W2:Y:S02]  /*2160*/  LDG.E.U8 R4, [R4.64] ;  /* 0x0000002404047981 */ /* 0x000ea4000c1e1100 */
[----:B--2---:R0:W2:Y:S01]  /*2170*/  I2F.F64.U16 R16, R4 ;  /* 0x0000000400107312 */ /* 0x0040a20000101800 */
[----:B------:R-:W-:Y:S05]  /*2180*/  BRA `(.L_x_19246) ;  /* 0x00000df000007947 */ /* 0x000fea0003800000 */
.L_x_19243:
        /* <DEDUP_REMOVED lines=9> */
.L_x_19248:
[----:B------:R-:W2:Y:S02]  /*2220*/  LDG.E R4, [R4.64] ;  /* 0x0000002404047981 */ /* 0x000ea4000c1e1900 */
[----:B--2---:R0:W2:Y:S01]  /*2230*/  I2F.F64 R16, R4 ;  /* 0x0000000400107312 */ /* 0x0040a20000201c00 */
[----:B------:R-:W-:Y:S05]  /*2240*/  BRA `(.L_x_19246) ;  /* 0x00000d3000007947 */ /* 0x000fea0003800000 */
.L_x_19247:
[----:B------:R-:W2:Y:S02]  /*2250*/  LDG.E.U16 R4, [R4.64] ;  /* 0x0000002404047981 */ /* 0x000ea4000c1e1500 */
[----:B--2---:R0:W2:Y:S01]  /*2260*/  I2F.F64.S16 R16, R4 ;  /* 0x0000000400107312 */ /* 0x0040a20000101c00 */
[----:B------:R-:W-:Y:S05]  /*2270*/  BRA `(.L_x_19246) ;  /* 0x00000d0000007947 */ /* 0x000fea0003800000 */
.L_x_19242:
        /* <DEDUP_REMOVED lines=10> */
.L_x_19250:
[----:B------:R-:W2:Y:S02]  /*2320*/  LDG.E.U16 R0, [R4.64] ;  /* 0x0000002404007981 */ /* 0x000ea4000c1e1500 */
[----:B--2---:R-:W-:-:S05]  /*2330*/  HADD2.F32 R0, -RZ, R0.H0_H0 ;  /* 0x20000000ff007230 */ /* 0x004fca0000004100 */
[----:B------:R-:W-:-:S04]  /*2340*/  FMUL.FTZ R0, R0, 1 ;  /* 0x3f80000000007820 */ /* 0x000fc80000410000 */
[----:B------:R0:W2:Y:S01]  /*2350*/  F2F.F64.F32 R16, R0 ;  /* 0x0000000000107310 */ /* 0x0000a20000201800 */
[----:B------:R-:W-:Y:S05]  /*2360*/  BRA `(.L_x_19246) ;  /* 0x00000c1000007947 */ /* 0x000fea0003800000 */
.L_x_19249:
        /* <DEDUP_REMOVED lines=10> */
.L_x_19252:
[----:B------:R-:W2:Y:S02]  /*2410*/  LDG.E.U16 R4, [R4.64] ;  /* 0x0000002404047981 */ /* 0x000ea4000c1e1500 */
[----:B--2---:R-:W-:-:S05]  /*2420*/  HADD2.F32 R0, -RZ, R4.H0_H0 ;  /* 0x20000004ff007230 */ /* 0x004fca0000004100 */
[----:B------:R-:W-:-:S04]  /*2430*/  FMUL.FTZ R0, R0, 1 ;  /* 0x3f80000000007820 */ /* 0x000fc80000410000 */
[----:B------:R0:W2:Y:S01]  /*2440*/  F2F.F64.F32 R16, R0 ;  /* 0x0000000000107310 */ /* 0x0000a20000201800 */
[----:B------:R-:W-:Y:S05]  /*2450*/  BRA `(.L_x_19246) ;  /* 0x00000b2000007947 */ /* 0x000fea0003800000 */
.L_x_19251:
[----:B------:R0:W5:Y:S01]  /*2460*/  LDG.E.64 R16, [R4.64] ;  /* 0x0000002404107981 */ /* 0x000162000c1e1b00 */
[----:B------:R-:W-:Y:S05]  /*2470*/  BRA `(.L_x_19246) ;  /* 0x00000b0000007947 */ /* 0x000fea0003800000 */
.L_x_19241:
        /* <DEDUP_REMOVED lines=13> */
.L_x_19255:
[----:B------:R0:W5:Y:S01]  /*2550*/  LDG.E.64 R16, [R4.64] ;  /* 0x0000002404107981 */ /* 0x000162000c1e1b00 */
[----:B------:R-:W-:Y:S05]  /*2560*/  BRA `(.L_x_19246) ;  /* 0x00000a1000007947 */ /* 0x000fea0003800000 */
.L_x_19254:
        /* <DEDUP_REMOVED lines=28> */
.L_x_19257:
        /* <DEDUP_REMOVED lines=15> */
.L_x_19256:
[----:B------:R-:W2:Y:S02]  /*2820*/  LDG.E.U16 R0, [R4.64] ;  /* 0x0000002404007981 */ /* 0x000ea4000c1e1500 */
[----:B--2---:R-:W-:-:S05]  /*2830*/  PRMT R0, RZ, 0x5410, R0 ;  /* 0x00005410ff007816 */ /* 0x004fca0000000000 */
[----:B------:R-:W-:-:S04]  /*2840*/  FMUL.FTZ R0, R0, 1 ;  /* 0x3f80000000007820 */ /* 0x000fc80000410000 */
[----:B------:R0:W2:Y:S01]  /*2850*/  F2F.F64.F32 R16, R0 ;  /* 0x0000000000107310 */ /* 0x0000a20000201800 */
[----:B------:R-:W-:Y:S05]  /*2860*/  BRA `(.L_x_19246) ;  /* 0x0000071000007947 */ /* 0x000fea0003800000 */
.L_x_19253:
        /* <DEDUP_REMOVED lines=11> */
.L_x_19260:
        /* <DEDUP_REMOVED lines=21> */
.L_x_19264:
[----:B------:R-:W-:Y:S05]  /*2a70*/  BSYNC B1 ;  /* 0x0000000000017941 */ /* 0x000fea0003800000 */
.L_x_19263:
[----:B------:R-:W-:Y:S01]  /*2a80*/  LEA R5, R0, 0x3b800000, 0x17 ;  /* 0x3b80000000057811 */ /* 0x000fe200078eb8ff */
[----:B------:R-:W-:-:S05]  /*2a90*/  IMAD.SHL.U32 R0, R3, 0x100000, RZ ;  /* 0x0010000003007824 */ /* 0x000fca00078e00ff */
[----:B------:R-:W-:Y:S02]  /*2aa0*/  LOP3.LUT R0, R5, R0, R6, 0xfe, !PT ;  /* 0x0000000005007212 */ /* 0x000fe400078efe06 */
.L_x_19262:
[----:B------:R-:W-:Y:S05]  /*2ab0*/  BSYNC B0 ;  /* 0x0000000000007941 */ /* 0x000fea0003800000 */
.L_x_19261:
[----:B------:R-:W-:-:S04]  /*2ac0*/  FMUL.FTZ R0, R0, 1 ;  /* 0x3f80000000007820 */ /* 0x000fc80000410000 */
[----:B------:R0:W2:Y:S01]  /*2ad0*/  F2F.F64.F32 R16, R0 ;  /* 0x0000000000107310 */ /* 0x0000a20000201800 */
[----:B------:R-:W-:Y:S05]  /*2ae0*/  BRA `(.L_x_19246) ;  /* 0x0000049000007947 */ /* 0x000fea0003800000 */
.L_x_19259:
        /* <DEDUP_REMOVED lines=21> */
.L_x_19268:
[----:B------:R-:W-:Y:S05]  /*2c40*/  BSYNC B1 ;  /* 0x0000000000017941 */ /* 0x000fea0003800000 */
.L_x_19267:
[----:B------:R-:W-:Y:S01]  /*2c50*/  LEA R5, R0, 0x37800000, 0x17 ;  /* 0x3780000000057811 */ /* 0x000fe200078eb8ff */
[----:B------:R-:W-:-:S05]  /*2c60*/  IMAD.SHL.U32 R0, R3, 0x200000, RZ ;  /* 0x0020000003007824 */ /* 0x000fca00078e00ff */
[----:B------:R-:W-:Y:S02]  /*2c70*/  LOP3.LUT R0, R5, R0, R6, 0xfe, !PT ;  /* 0x0000000005007212 */ /* 0x000fe400078efe06 */
.L_x_19266:
[----:B------:R-:W-:Y:S05]  /*2c80*/  BSYNC B0 ;  /* 0x0000000000007941 */ /* 0x000fea0003800000 */
.L_x_19265:
[----:B------:R-:W-:-:S04]  /*2c90*/  FMUL.FTZ R0, R0, 1 ;  /* 0x3f80000000007820 */ /* 0x000fc80000410000 */
[----:B------:R0:W2:Y:S01]  /*2ca0*/  F2F.F64.F32 R16, R0 ;  /* 0x0000000000107310 */ /* 0x0000a20000201800 */
[----:B------:R-:W-:Y:S05]  /*2cb0*/  BRA `(.L_x_19246) ;  /* 0x000002c000007947 */ /* 0x000fea0003800000 */
.L_x_19258:
        /* <DEDUP_REMOVED lines=14> */
.L_x_19272:
[----:B------:R-:W-:Y:S05]  /*2da0*/  BSYNC B0 ;  /* 0x0000000000007941 */ /* 0x000fea0003800000 */
.L_x_19271:
[----:B------:R-:W-:-:S04]  /*2db0*/  FMUL.FTZ R0, R0, 1 ;  /* 0x3f80000000007820 */ /* 0x000fc80000410000 */
[----:B------:R0:W2:Y:S01]  /*2dc0*/  F2F.F64.F32 R16, R0 ;  /* 0x0000000000107310 */ /* 0x0000a20000201800 */
[----:B------:R-:W-:Y:S05]  /*2dd0*/  BRA `(.L_x_19246) ;  /* 0x000001a000007947 */ /* 0x000fea0003800000 */
.L_x_19245:
        /* <DEDUP_REMOVED lines=21> */
.L_x_19270:
[----:B------:R-:W2:Y:S02]  /*2f30*/  LDG.E.64 R16, [R4.64] ;  /* 0x0000002404107981 */ /* 0x000ea4000c1e1b00 */
[----:B--2---:R-:W0:Y:S01]  /*2f40*/  I2F.F64.U64 R16, R16 ;  /* 0x0000001000107312 */ /* 0x004e220000301800 */
[----:B------:R-:W-:Y:S05]  /*2f50*/  BRA `(.L_x_19246) ;  /* 0x0000002000007947 */ /* 0x000fea0003800000 */
.L_x_19269:
[----:B------:R-:W2:Y:S02]  /*2f60*/  LDG.E R4, [R4.64] ;  /* 0x0000002404047981 */ /* 0x000ea4000c1e1900 */
[----:B--2---:R0:W2:Y:S02]  /*2f70*/  I2F.F64.U32 R16, R4 ;  /* 0x0000000400107312 */ /* 0x0040a40000201800 */
.L_x_19246:
[----:B------:R-:W-:-:S03]  /*2f80*/  IADD3 R28, R28, 0x80, RZ ;  /* 0x000000801c1c7810 */ /* 0x000fc60007ffe0ff */
.L_x_19240:
[----:B------:R-:W-:Y:S05]  /*2f90*/  BSYNC B6 ;  /* 0x0000000000067941 */ /* 0x000fea0003800000 */
.L_x_19239:
        /* <DEDUP_REMOVED lines=21> */
.L_x_19278:
[----:B------:R-:W3:Y:S02]  /*30f0*/  LDG.E.U8 R4, [R4.64] ;  /* 0x0000002404047981 */ /* 0x000ee4000c1e1100 */
[----:B---3--:R0:W3:Y:S01]  /*3100*/  I2F.F64.U16 R18, R4 ;  /* 0x0000000400127312 */ /* 0x0080e20000101800 */
[----:B------:R-:W-:Y:S05]  /*3110*/  BRA `(.L_x_19274) ;  /* 0x00000de000007947 */ /* 0x000fea0003800000 */
.L_x_19277:
        /* <DEDUP_REMOVED lines=9> */
.L_x_19281:
[----:B------:R-:W3:Y:S02]  /*31b0*/  LDG.E R4, [R4.64] ;  /* 0x0000002404047981 */ /* 0x000ee4000c1e1900 */
[----:B---3--:R0:W3:Y:S01]  /*31c0*/  I2F.F64 R18, R4 ;  /* 0x0000000400127312 */ /* 0x0080e20000201c00 */
[----:B------:R-:W-:Y:S05]  /*31d0*/  BRA `(.L_x_19274) ;  /* 0x00000d2000007947 */ /* 0x000fea0003800000 */
.L_x_19280:
[----:B------:R-:W3:Y:S02]  /*31e0*/  LDG.E.U16 R4, [R4.64] ;  /* 0x0000002404047981 */ /* 0x000ee4000c1e1500 */
[----:B---3--:R0:W3:Y:S01]  /*31f0*/  I2F.F64.S16 R18, R4 ;  /* 0x0000000400127312 */ /* 0x0080e20000101c00 */
[----:B------:R-:W-:Y:S05]  /*3200*/  BRA `(.L_x_19274) ;  /* 0x00000cf000007947 */ /* 0x000fea0003800000 */
.L_x_19276:
        /* <DEDUP_REMOVED lines=10> */
.L_x_19283:
[----:B------:R-:W3:Y:S02]  /*32b0*/  LDG.E.U16 R0, [R4.64] ;  /* 0x0000002404007981 */ /* 0x000ee4000c1e1500 */
[----:B---3--:R-:W-:-:S05]  /*32c0*/  HADD2.F32 R0, -RZ, R0.H0_H0 ;  /* 0x20000000ff007230 */ /* 0x008fca0000004100 */
[----:B------:R-:W-:-:S04]  /*32d0*/  FMUL.FTZ R0, R0, 1 ;  /* 0x3f80000000007820 */ /* 0x000fc80000410000 */
[----:B------:R0:W3:Y:S01]  /*32e0*/  F2F.F64.F32 R18, R0 ;  /* 0x0000000000127310 */ /* 0x0000e20000201800 */
[----:B------:R-:W-:Y:S05]  /*32f0*/  BRA `(.L_x_19274) ;  /* 0x00000c0000007947 */ /* 0x000fea0003800000 */
.L_x_19282:
        /* <DEDUP_REMOVED lines=10> */
.L_x_19285:
[----:B------:R-:W3:Y:S02]  /*33a0*/  LDG.E.U16 R4, [R4.64] ;  /* 0x0000002404047981 */ /* 0x000ee4000c1e1500 */
[----:B---3--:R-:W-:-:S05]  /*33b0*/  HADD2.F32 R0, -RZ, R4.H0_H0 ;  /* 0x20000004ff007230 */ /* 0x008fca0000004100 */
[----:B------:R-:W-:-:S04]  /*33c0*/  FMUL.FTZ R0, R0, 1 ;  /* 0x3f80000000007820 */ /* 0x000fc80000410000 */
[----:B------:R0:W3:Y:S01]  /*33d0*/  F2F.F64.F32 R18, R0 ;  /* 0x0000000000127310 */ /* 0x0000e20000201800 */
[----:B------:R-:W-:Y:S05]  /*33e0*/  BRA `(.L_x_19274) ;  /* 0x00000b1000007947 */ /* 0x000fea0003800000 */
.L_x_19284:
[----:B------:R0:W5:Y:S01]  /*33f0*/  LDG.E.64 R18, [R4.64] ;  /* 0x0000002404127981 */ /* 0x000162000c1e1b00 */
[----:B------:R-:W-:Y:S05]  /*3400*/  BRA `(.L_x_19274) ;  /* 0x00000af000007947 */ /* 0x000fea0003800000 */
.L_x_19275:
        /* <DEDUP_REMOVED lines=13> */
.L_x_19288:
[----:B------:R0:W5:Y:S01]  /*34e0*/  LDG.E.64 R18, [R4.64] ;  /* 0x0000002404127981 */ /* 0x000162000c1e1b00 */
[----:B------:R-:W-:Y:S05]  /*34f0*/  BRA `(.L_x_19274) ;  /* 0x00000a0000007947 */ /* 0x000fea0003800000 */
.L_x_19287:
        /* <DEDUP_REMOVED lines=25> */
[----:B------:R-:W-:-:S04]  /*3690*/  FMUL.FTZ R3, R3, 1 ;  /* 0x3f80000003037820 */ /* 0x000fc80000410000 */
[----:B------:R0:W3:Y:S01]  /*36a0*/  F2F.F64.F32 R18, R3 ;  /* 0x0000000300127310 */ /* 0x0000e20000201800 */
[----:B------:R-:W-:Y:S05]  /*36b0*/  BRA `(.L_x_19274) ;  /* 0x0000084000007947 */ /* 0x000fea0003800000 */
.L_x_19290:
[----:B------:R-:W3:Y:S02]  /*36c0*/  LDG.E.U8 R3, [R4.64] ;  /* 0x0000002404037981 */ /* 0x000ee4000c1e1100 */
[----:B---3--:R-:W-:-:S05]  /*36d0*/  IMAD.SHL.U32 R0, R3, 0x2000000, RZ ;  /* 0x0200000003007824 */ /* 0x008fca00078e00ff */
        /* <DEDUP_REMOVED lines=10> */
[----:B------:R-:W-:-:S04]  /*3780*/  FMUL.FTZ R2, R2, 1 ;  /* 0x3f80000002027820 */ /* 0x000fc80000410000 */
[----:B------:R0:W3:Y:S01]  /*3790*/  F2F.F64.F32 R18, R2 ;  /* 0x0000000200127310 */ /* 0x0000e20000201800 */
[----:B------:R-:W-:Y:S05]  /*37a0*/  BRA `(.L_x_19274) ;  /* 0x0000075000007947 */ /* 0x000fea0003800000 */
.L_x_19289:
[----:B------:R-:W3:Y:S02]  /*37b0*/  LDG.E.U16 R0, [R4.64] ;  /* 0x0000002404007981 */ /* 0x000ee4000c1e1500 */
[----:B---3--:R-:W-:-:S05]  /*37c0*/  PRMT R0, RZ, 0x5410, R0 ;  /* 0x00005410ff007816 */ /* 0x008fca0000000000 */
[----:B------:R-:W-:-:S04]  /*37d0*/  FMUL.FTZ R0, R0, 1 ;  /* 0x3f80000000007820 */ /* 0x000fc80000410000 */
[----:B------:R0:W3:Y:S01]  /*37e0*/  F2F.F64.F32 R18, R0 ;  /* 0x0000000000127310 */ /* 0x0000e20000201800 */
[----:B------:R-:W-:Y:S05]  /*37f0*/  BRA `(.L_x_19274) ;  /* 0x0000070000007947 */ /* 0x000fea0003800000 */
.L_x_19286:
        /* <DEDUP_REMOVED lines=11> */
.L_x_19293:
        /* <DEDUP_REMOVED lines=21> */
.L_x_19297:
[----:B------:R-:W-:Y:S05]  /*3a00*/  BSYNC B1 ;  /* 0x0000000000017941 */ /* 0x000fea0003800000 */
.L_x_19296:
[----:B------:R-:W-:Y:S01]  /*3a10*/  LEA R3, R0, 0x3b800000, 0x17 ;  /* 0x3b80000000037811 */ /* 0x000fe200078eb8ff */
[----:B------:R-:W-:-:S05]  /*3a20*/  IMAD.SHL.U32 R0, R2, 0x100000, RZ ;  /* 0x0010000002007824 */ /* 0x000fca00078e00ff */
[----:B------:R-:W-:Y:S02]  /*3a30*/  LOP3.LUT R0, R3, R0, R4, 0xfe, !PT ;  /* 0x0000000003007212 */ /* 0x000fe400078efe04 */
.L_x_19295:
[----:B------:R-:W-:Y:S05]  /*3a40*/  BSYNC B0 ;  /* 0x0000000000007941 */ /* 0x000fea0003800000 */
.L_x_19294:
[----:B------:R-:W-:-:S04]  /*3a50*/  FMUL.FTZ R0, R0, 1 ;  /* 0x3f80000000007820 */ /* 0x000fc80000410000 */
[----:B------:R0:W3:Y:S01]  /*3a60*/  F2F.F64.F32 R18, R0 ;  /* 0x0000000000127310 */ /* 0x0000e20000201800 */
[----:B------:R-:W-:Y:S05]  /*3a70*/  BRA `(.L_x_19274) ;  /* 0x0000048000007947 */ /* 0x000fea0003800000 */
.L_x_19292:
        /* <DEDUP_REMOVED lines=21> */
.L_x_19301:
[----:B------:R-:W-:Y:S05]  /*3bd0*/  BSYNC B1 ;  /* 0x0000000000017941 */ /* 0x000fea0003800000 */
.L_x_19300:
[----:B------:R-:W-:Y:S01]  /*3be0*/  LEA R3, R0, 0x37800000, 0x17 ;  /* 0x3780000000037811 */ /* 0x000fe200078eb8ff */
[----:B------:R-:W-:-:S05]  /*3bf0*/  IMAD.SHL.U32 R0, R2, 0x200000, RZ ;  /* 0x0020000002007824 */ /* 0x000fca00078e00ff */
[----:B------:R-:W-:Y:S02]  /*3c00*/  LOP3.LUT R0, R3, R0, R4, 0xfe, !PT ;  /* 0x0000000003007212 */ /* 0x000fe400078efe04 */
.L_x_19299:
[----:B------:R-:W-:Y:S05]  /*3c10*/  BSYNC B0 ;  /* 0x0000000000007941 */ /* 0x000fea0003800000 */
.L_x_19298:
[----:B------:R-:W-:-:S04]  /*3c20*/  FMUL.FTZ R0, R0, 1 ;  /* 0x3f80000000007820 */ /* 0x000fc80000410000 */
[----:B------:R0:W3:Y:S01]  /*3c30*/  F2F.F64.F32 R18, R0 ;  /* 0x0000000000127310 */ /* 0x0000e20000201800 */
[----:B------:R-:W-:Y:S05]  /*3c40*/  BRA `(.L_x_19274) ;  /* 0x000002b000007947 */ /* 0x000fea0003800000 */
.L_x_19291:
        /* <DEDUP_REMOVED lines=14> */
.L_x_19305:
[----:B------:R-:W-:Y:S05]  /*3d30*/  BSYNC B0 ;  /* 0x0000000000007941 */ /* 0x000fea0003800000 */
.L_x_19304:
[----:B------:R-:W-:-:S04]  /*3d40*/  FMUL.FTZ R0, R0, 1 ;  /* 0x3f80000000007820 */ /* 0x000fc80000410000 */
[----:B------:R0:W3:Y:S01]  /*3d50*/  F2F.F64.F32 R18, R0 ;  /* 0x0000000000127310 */ /* 0x0000e20000201800 */
[----:B------:R-:W-:Y:S05]  /*3d60*/  BRA `(.L_x_19274) ;  /* 0x0000019000007947 */ /* 0x000fea0003800000 */
.L_x_19279:
        /* <DEDUP_REMOVED lines=20> */
.L_x_19303:
[----:B------:R-:W3:Y:S02]  /*3eb0*/  LDG.E.64 R18, [R4.64] ;  /* 0x0000002404127981 */ /* 0x000ee4000c1e1b00 */
[----:B---3--:R-:W0:Y:S01]  /*3ec0*/  I2F.F64.U64 R18, R18 ;  /* 0x0000001200127312 */ /* 0x008e220000301800 */
[----:B------:R-:W-:Y:S05]  /*3ed0*/  BRA `(.L_x_19274) ;  /* 0x0000002000007947 */ /* 0x000fea0003800000 */
.L_x_19302:
[----:B------:R-:W3:Y:S02]  /*3ee0*/  LDG.E R4, [R4.64] ;  /* 0x0000002404047981 */ /* 0x000ee4000c1e1900 */
[----:B---3--:R0:W3:Y:S02]  /*3ef0*/  I2F.F64.U32 R18, R4 ;  /* 0x0000000400127312 */ /* 0x0080e40000201800 */
.L_x_19274:
[----:B------:R-:W-:Y:S05]  /*3f00*/  BSYNC B6 ;  /* 0x0000000000067941 */ /* 0x000fea0003800000 */
.L_x_19273:
[----:B0-----:R-:W0:Y:S01]  /*3f10*/  S2R R2, SR_TID.X ;  /* 0x0000000000027919 */ /* 0x001e220000002100 */
[----:B------:R-:W4:Y:S01]  /*3f20*/  LDC.U8 R28, c[0x0][0x184] ;  /* 0x00006100ff1c7b82 */ /* 0x000f220000000000 */
[----:B-----5:R-:W3:Y:S01]  /*3f30*/  DSETP.NEU.AND P0, PT, R22, RZ, PT ;  /* 0x000000ff1600722a */ /* 0x020ee20003f0d000 */
[----:B------:R-:W-:Y:S03]  /*3f40*/  BSSY B6, `(.L_x_19306) ;  /* 0x000010c000067945 */ /* 0x000fe60003800000 */
[----:B-1----:R-:W1:-:S02]  /*3f50*/  DSETP.NEU.AND P1, PT, R24, RZ, PT ;  /* 0x000000ff1800722a */ /* 0x002e440003f2d000 */
[----:B---3--:R-:W-:Y:S02]  /*3f60*/  SEL R11, RZ, 0x1, P0 ;  /* 0x00000001ff0b7807 */ /* 0x008fe40000000000 */
[----:B--2---:R-:W2:Y:S02]  /*3f70*/  DSETP.NEU.AND P2, PT, R16, RZ, PT ;  /* 0x000000ff1000722a */ /* 0x004ea40003f4d000 */
[----:B-1----:R-:W-:Y:S02]  /*3f80*/  SEL R22, RZ, 0x1, P1 ;  /* 0x00000001ff167807 */ /* 0x002fe40000800000 */
[----:B------:R2:W1:Y:S02]  /*3f90*/  DSETP.NEU.AND P3, PT, R18, RZ, PT ;  /* 0x000000ff1200722a */ /* 0x0004640003f6d000 */
[----:B--2---:R-:W-:-:S04]  /*3fa0*/  SEL R18, RZ, 0x1, P2 ;  /* 0x00000001ff127807 */ /* 0x004fc80001000000 */
[----:B-1----:R-:W-:Y:S02]  /*3fb0*/  SEL R16, RZ, 0x1, P3 ;  /* 0x00000001ff107807 */ /* 0x002fe40001800000 */
[----:B0-----:R-:W-:-:S13]  /*3fc0*/  ISETP.GE.AND P4, PT, R2, R26, PT ;  /* 0x0000001a0200720c */ /* 0x001fda0003f86270 */
        /* <DEDUP_REMOVED lines=21> */
.L_x_19311:
[----:B------:R0:W-:Y:S01]  /*4120*/  STG.E.U8 [R8.64], R11 ;  /* 0x0000000b08007986 */ /* 0x0001e2000c101124 */
[----:B------:R-:W-:Y:S01]  /*4130*/  IMAD.MOV.U32 R2, RZ, RZ, R17 ;  /* 0x000000ffff027224 */ /* 0x000fe200078e0011 */
[----:B------:R-:W-:Y:S05]  /*4140*/  BRA `(.L_x_19307) ;  /* 0x00000eb000007947 */ /* 0x000fea0003800000 */
.L_x_19310:
[----:B------:R-:W-:-:S13]  /*4150*/  ISETP.NE.AND P0, PT, R0, 0x2, PT ;  /* 0x000000020000780c */ /* 0x000fda0003f05270 */
[----:B------:R-:W-:Y:S05]  /*4160*/  @!P0 BRA `(.L_x_19313) ;  /* 0x000000c000008947 */ /* 0x000fea0003800000 */
[----:B------:R-:W-:-:S13]  /*4170*/  ISETP.NE.AND P0, PT, R0, 0x3, PT ;  /* 0x000000030000780c */ /* 0x000fda0003f05270 */
[----:B------:R-:W-:Y:S05]  /*4180*/  @!P0 BRA `(.L_x_19314) ;  /* 0x0000007000008947 */ /* 0x000fea0003800000 */
[----:B------:R-:W-:-:S13]  /*4190*/  ISETP.NE.AND P0, PT, R0, 0x4, PT ;  /* 0x000000040000780c */ /* 0x000fda0003f05270 */
[----:B------:R-:W-:Y:S05]  /*41a0*/  @P0 BRA `(.L_x_19312) ;  /* 0x00000c9000000947 */ /* 0x000fea0003800000 */
[----:B------:R-:W-:Y:S02]  /*41b0*/  IMAD.MOV.U32 R4, RZ, RZ, R11 ;  /* 0x000000ffff047224 */ /* 0x000fe400078e000b */
[----:B------:R-:W-:Y:S02]  /*41c0*/  IMAD.MOV.U32 R5, RZ, RZ, RZ ;  /* 0x000000ffff057224 */ /* 0x000fe400078e00ff */
[----:B------:R-:W-:-:S03]  /*41d0*/  IMAD.MOV.U32 R2, RZ, RZ, R17 ;  /* 0x000000ffff027224 */ /* 0x000fc600078e0011 */
[----:B------:R0:W-:Y:S01]  /*41e0*/  STG.E.64 [R8.64], R4 ;  /* 0x0000000408007986 */ /* 0x0001e2000c101b24 */
[----:B------:R-:W-:Y:S05]  /*41f0*/  BRA `(.L_x_19307) ;  /* 0x00000e0000007947 */ /* 0x000fea0003800000 */
.L_x_19314:
[----:B------:R0:W-:Y:S01]  /*4200*/  STG.E [R8.64], R11 ;  /* 0x0000000b08007986 */ /* 0x0001e2000c101924 */
[----:B------:R-:W-:Y:S01]  /*4210*/  IMAD.MOV.U32 R2, RZ, RZ, R17 ;  /* 0x000000ffff027224 */ /* 0x000fe200078e0011 */
[----:B------:R-:W-:Y:S05]  /*4220*/  BRA `(.L_x_19307) ;  /* 0x00000dd000007947 */ /* 0x000fea0003800000 */
.L_x_19313:
[----:B------:R0:W-:Y:S01]  /*4230*/  STG.E.U16 [R8.64], R11 ;  /* 0x0000000b08007986 */ /* 0x0001e2000c101524 */
[----:B------:R-:W-:Y:S01]  /*4240*/  IMAD.MOV.U32 R2, RZ, RZ, R17 ;  /* 0x000000ffff027224 */ /* 0x000fe200078e0011 */
[----:B------:R-:W-:Y:S05]  /*4250*/  BRA `(.L_x_19307) ;  /* 0x00000da000007947 */ /* 0x000fea0003800000 */
.L_x_19309:
        /* <DEDUP_REMOVED lines=10> */
.L_x_19316:
[----:B------:R-:W0:Y:S01]  /*4300*/  I2F.S16 R0, R11 ;  /* 0x0000000b00007306 */ /* 0x000e220000101400 */
[----:B------:R-:W-:Y:S01]  /*4310*/  IMAD.MOV.U32 R2, RZ, RZ, R17 ;  /* 0x000000ffff027224 */ /* 0x000fe200078e0011 */
[----:B0-----:R-:W-:-:S05]  /*4320*/  F2FP.PACK_AB R0, RZ, R0 ;  /* 0x00000000ff00723e */ /* 0x001fca00000000ff */
[----:B------:R0:W-:Y:S01]  /*4330*/  STG.E.U16 [R8.64], R0 ;  /* 0x0000000008007986 */ /* 0x0001e2000c101524 */
[----:B------:R-:W-:Y:S05]  /*4340*/  BRA `(.L_x_19307) ;  /* 0x00000cb000007947 */ /* 0x000fea0003800000 */
.L_x_19315:
        /* <DEDUP_REMOVED lines=11> */
.L_x_19318:
[----:B------:R-:W0:Y:S01]  /*4400*/  I2F.S16 R11, R11 ;  /* 0x0000000b000b7306 */ /* 0x000e220000101400 */
[----:B------:R-:W-:Y:S01]  /*4410*/  IMAD.MOV.U32 R2, RZ, RZ, R17 ;  /* 0x000000ffff027224 */ /* 0x000fe200078e0011 */
[----:B0-----:R-:W-:-:S04]  /*4420*/  F2FP.PACK_AB R3, RZ, R11 ;  /* 0x0000000bff03723e */ /* 0x001fc800000000ff */
[----:B------:R-:W-:-:S05]  /*4430*/  PRMT R3, R3, 0x5410, RZ ;  /* 0x0000541003037816 */ /* 0x000fca00000000ff */
[----:B------:R0:W-:Y:S01]  /*4440*/  STG.E [R8.64], R3 ;  /* 0x0000000308007986 */ /* 0x0001e2000c101924 */
[----:B------:R-:W-:Y:S05]  /*4450*/  BRA `(.L_x_19307) ;  /* 0x00000ba000007947 */ /* 0x000fea0003800000 */
.L_x_19317:
[----:B------:R-:W0:Y:S01]  /*4460*/  I2F.F64.S16 R4, R11 ;  /* 0x0000000b00047312 */ /* 0x000e220000101c00 */
[----:B------:R-:W-:Y:S01]  /*4470*/  IMAD.MOV.U32 R2, RZ, RZ, R17 ;  /* 0x000000ffff027224 */ /* 0x000fe200078e0011 */
[----:B0-----:R0:W-:Y:S01]  /*4480*/  STG.E.64 [R8.64], R4 ;  /* 0x0000000408007986 */ /* 0x0011e2000c101b24 */
[----:B------:R-:W-:Y:S05]  /*4490*/  BRA `(.L_x_19307) ;  /* 0x00000b6000007947 */ /* 0x000fea0003800000 */
.L_x_19308:
        /* <DEDUP_REMOVED lines=9> */
[----:B------:R-:W-:Y:S01]  /*4530*/  IMAD.MOV.U32 R2, RZ, RZ, R17 ;  /* 0x000000ffff027224 */ /* 0x000fe200078e0011 */
[----:B------:R-:W-:Y:S05]  /*4540*/  BRA `(.L_x_19307) ;  /* 0x00000ab000007947 */ /* 0x000fea0003800000 */
.L_x_19321:
[----:B------:R-:W0:Y:S01]  /*4550*/  I2F.F64.S16 R4, R11 ;  /* 0x0000000b00047312 */ /* 0x000e220000101c00 */
[----:B------:R-:W-:Y:S01]  /*4560*/  CS2R R6, SRZ ;  /* 0x0000000000067805 */ /* 0x000fe2000001ff00 */
[----:B------:R-:W-:-:S04]  /*4570*/  IMAD.MOV.U32 R2, RZ, RZ, R17 ;  /* 0x000000ffff027224 */ /* 0x000fc800078e0011 */
[----:B0-----:R0:W-:Y:S01]  /*4580*/  STG.E.128 [R8.64], R4 ;  /* 0x0000000408007986 */ /* 0x0011e2000c101d24 */
[----:B------:R-:W-:Y:S05]  /*4590*/  BRA `(.L_x_19307) ;  /* 0x00000a6000007947 */ /* 0x000fea0003800000 */
.L_x_19320:
        /* <DEDUP_REMOVED lines=21> */
.L_x_19325:
[----:B------:R-:W-:Y:S05]  /*46f0*/  BSYNC B0 ;  /* 0x0000000000007941 */ /* 0x000fea0003800000 */
.L_x_19324:
[----:B------:R-:W-:Y:S01]  /*4700*/  LOP3.LUT R3, R0, R3, RZ, 0xfc, !PT ;  /* 0x0000000300037212 */ /* 0x000fe200078efcff */
[----:B------:R-:W-:-:S04]  /*4710*/  IMAD.MOV.U32 R2, RZ, RZ, R17 ;  /* 0x000000ffff027224 */ /* 0x000fc800078e0011 */
[----:B------:R0:W-:Y:S01]  /*4720*/  STG.E.U8 [R8.64], R3 ;  /* 0x0000000308007986 */ /* 0x0001e2000c101124 */
[----:B------:R-:W-:Y:S05]  /*4730*/  BRA `(.L_x_19307) ;  /* 0x000008c000007947 */ /* 0x000fea0003800000 */
.L_x_19323:
        /* <DEDUP_REMOVED lines=13> */
.L_x_19327:
[----:B------:R-:W-:Y:S01]  /*4810*/  IMAD.MOV.U32 R0, RZ, RZ, 0x7f ;  /* 0x0000007fff007424 */ /* 0x000fe200078e00ff */
[----:B------:R-:W-:-:S04]  /*4820*/  ISETP.GT.U32.AND P0, PT, R2, 0x7f800000, PT ;  /* 0x7f8000000200780c */ /* 0x000fc80003f04070 */
[----:B------:R-:W-:-:S04]  /*4830*/  SEL R0, R0, 0x7c, P0 ;  /* 0x0000007c00007807 */ /* 0x000fc80000000000 */
.L_x_19328:
[----:B------:R-:W-:Y:S05]  /*4840*/  BSYNC B0 ;  /* 0x0000000000007941 */ /* 0x000fea0003800000 */
.L_x_19326:
[----:B------:R-:W-:-:S04]  /*4850*/  LOP3.LUT R2, R11, 0x80000000, RZ, 0xc0, !PT ;  /* 0x800000000b027812 */ /* 0x000fc800078ec0ff */
[----:B------:R-:W-:Y:S01]  /*4860*/  SHF.R.U32.HI R3, RZ, 0x18, R2 ;  /* 0x00000018ff037819 */ /* 0x000fe20000011602 */
[----:B------:R-:W-:-:S03]  /*4870*/  IMAD.MOV.U32 R2, RZ, RZ, R17 ;  /* 0x000000ffff027224 */ /* 0x000fc600078e0011 */
[----:B------:R-:W-:-:S05]  /*4880*/  LOP3.LUT R3, R0, R3, RZ, 0xfc, !PT ;  /* 0x0000000300037212 */ /* 0x000fca00078efcff */
[----:B------:R0:W-:Y:S01]  /*4890*/  STG.E.U8 [R8.64], R3 ;  /* 0x0000000308007986 */ /* 0x0001e2000c101124 */
[----:B------:R-:W-:Y:S05]  /*48a0*/  BRA `(.L_x_19307) ;  /* 0x0000075000007947 */ /* 0x000fea0003800000 */
.L_x_19322:
[----:B------:R-:W0:Y:S01]  /*48b0*/  I2F.S16 R0, R11 ;  /* 0x0000000b00007306 */ /* 0x000e220000101400 */
[----:B------:R-:W-:Y:S01]  /*48c0*/  IMAD.MOV.U32 R2, RZ, RZ, R17 ;  /* 0x000000ffff027224 */ /* 0x000fe200078e0011 */
[----:B0-----:R-:W-:-:S05]  /*48d0*/  F2FP.BF16.PACK_AB R0, RZ, R0 ;  /* 0x00000000ff00723e */ /* 0x001fca00000010ff */
[----:B------:R0:W-:Y:S01]  /*48e0*/  STG.E.U16 [R8.64], R0 ;  /* 0x0000000008007986 */ /* 0x0001e2000c101524 */
[----:B------:R-:W-:Y:S05]  /*48f0*/  BRA `(.L_x_19307) ;  /* 0x0000070000007947 */ /* 0x000fea0003800000 */
.L_x_19319:
        /* <DEDUP_REMOVED lines=11> */
.L_x_19331:
        /* <DEDUP_REMOVED lines=17> */
.L_x_19334:
[----:B------:R-:W-:-:S04]  /*4ac0*/  LOP3.LUT R2, R11, 0x80000000, RZ, 0xc0, !PT ;  /* 0x800000000b027812 */ /* 0x000fc800078ec0ff */
[----:B------:R-:W-:-:S04]  /*4ad0*/  SHF.R.U32.HI R3, RZ, 0x18, R2 ;  /* 0x00000018ff037819 */ /* 0x000fc80000011602 */
[----:B------:R-:W-:-:S04]  /*4ae0*/  LOP3.LUT R0, R0, R3, RZ, 0xfc, !PT ;  /* 0x0000000300007212 */ /* 0x000fc800078efcff */
[----:B------:R-:W-:Y:S02]  /*4af0*/  PRMT R4, R0, 0x7610, R4 ;  /* 0x0000761000047816 */ /* 0x000fe40000000004 */
.L_x_19333:
[----:B------:R-:W-:Y:S05]  /*4b00*/  BSYNC B0 ;  /* 0x0000000000007941 */ /* 0x000fea0003800000 */
.L_x_19332:
[----:B------:R0:W-:Y:S01]  /*4b10*/  STG.E.U8 [R8.64], R4 ;  /* 0x0000000408007986 */ /* 0x0001e2000c101124 */
[----:B------:R-:W-:Y:S01]  /*4b20*/  IMAD.MOV.U32 R2, RZ, RZ, R17 ;  /* 0x000000ffff027224 */ /* 0x000fe200078e0011 */
[----:B------:R-:W-:Y:S05]  /*4b30*/  BRA `(.L_x_19307) ;  /* 0x000004c000007947 */ /* 0x000fea0003800000 */
.L_x_19330:
        /* <DEDUP_REMOVED lines=17> */
.L_x_19337:
[----:B------:R-:W-:-:S04]  /*4c50*/  LOP3.LUT R2, R11, 0x80000000, RZ, 0xc0, !PT ;  /* 0x800000000b027812 */ /* 0x000fc800078ec0ff */
[----:B------:R-:W-:-:S04]  /*4c60*/  SHF.R.U32.HI R3, RZ, 0x18, R2 ;  /* 0x00000018ff037819 */ /* 0x000fc80000011602 */
[----:B------:R-:W-:-:S04]  /*4c70*/  LOP3.LUT R0, R0, R3, RZ, 0xfc, !PT ;  /* 0x0000000300007212 */ /* 0x000fc800078efcff */
[----:B------:R-:W-:Y:S02]  /*4c80*/  PRMT R4, R0, 0x7610, R4 ;  /* 0x0000761000047816 */ /* 0x000fe40000000004 */
.L_x_19336:
[----:B------:R-:W-:Y:S05]  /*4c90*/  BSYNC B0 ;  /* 0x0000000000007941 */ /* 0x000fea0003800000 */
.L_x_19335:
[----:B------:R0:W-:Y:S01]  /*4ca0*/  STG.E.U8 [R8.64], R4 ;  /* 0x0000000408007986 */ /* 0x0001e2000c101124 */
[----:B------:R-:W-:Y:S01]  /*4cb0*/  IMAD.MOV.U32 R2, RZ, RZ, R17 ;  /* 0x000000ffff027224 */ /* 0x000fe200078e0011 */
[----:B------:R-:W-:Y:S05]  /*4cc0*/  BRA `(.L_x_19307) ;  /* 0x0000033000007947 */ /* 0x000fea0003800000 */
.L_x_19329:
        /* <DEDUP_REMOVED lines=23> */
.L_x_19312:
        /* <DEDUP_REMOVED lines=21> */
.L_x_19339:
[----:B------:R-:W-:Y:S02]  /*4f90*/  IMAD.MOV.U32 R4, RZ, RZ, R11 ;  /* 0x000000ffff047224 */ /* 0x000fe400078e000b */
[----:B------:R-:W-:Y:S02]  /*4fa0*/  IMAD.MOV.U32 R5, RZ, RZ, RZ ;  /* 0x000000ffff057224 */ /* 0x000fe400078e00ff */
[----:B------:R-:W-:-:S03]  /*4fb0*/  IMAD.MOV.U32 R2, RZ, RZ, R17 ;  /* 0x000000ffff027224 */ /* 0x000fc600078e0011 */
[----:B------:R0:W-:Y:S01]  /*4fc0*/  STG.E.64 [R8.64], R4 ;  /* 0x0000000408007986 */ /* 0x0001e2000c101b24 */
[----:B------:R-:W-:Y:S05]  /*4fd0*/  BRA `(.L_x_19307) ;  /* 0x0000002000007947 */ /* 0x000fea0003800000 */
.L_x_19338:
[----:B------:R0:W-:Y:S01]  /*4fe0*/  STG.E [R8.64], R11 ;  /* 0x0000000b08007986 */ /* 0x0001e2000c101924 */
[----:B------:R-:W-:-:S03]  /*4ff0*/  IMAD.MOV.U32 R2, RZ, RZ, R17 ;  /* 0x000000ffff027224 */ /* 0x000fc600078e0011 */
.L_x_19307:
[----:B----4-:R-:W-:Y:S05]  /*5000*/  BSYNC B6 ;  /* 0x0000000000067941 */ /* 0x010fea0003800000 */
.L_x_19306:
        /* <DEDUP_REMOVED lines=21> */
.L_x_19345:
[----:B------:R0:W-:Y:S01]  /*5160*/  STG.E.U8 [R8.64], R22 ;  /* 0x0000001608007986 */ /* 0x0001e2000c101124 */
[----:B------:R-:W-:Y:S05]  /*5170*/  BRA `(.L_x_19347) ;  /* 0x00000d5000007947 */ /* 0x000fea0003800000 */
.L_x_19344:
        /* <DEDUP_REMOVED lines=9> */
.L_x_19349:
[----:B------:R0:W-:Y:S01]  /*5210*/  STG.E [R8.64], R22 ;  /* 0x0000001608007986 */ /* 0x0001e2000c101924 */
[----:B------:R-:W-:Y:S05]  /*5220*/  BRA `(.L_x_19347) ;  /* 0x00000ca000007947 */ /* 0x000fea0003800000 */
.L_x_19348:
[----:B------:R0:W-:Y:S01]  /*5230*/  STG.E.U16 [R8.64], R22 ;  /* 0x0000001608007986 */ /* 0x0001e2000c101524 */
[----:B------:R-:W-:Y:S05]  /*5240*/  BRA `(.L_x_19347) ;  /* 0x00000c8000007947 */ /* 0x000fea0003800000 */
.L_x_19343:
        /* <DEDUP_REMOVED lines=9> */
.L_x_19351:
[----:B------:R-:W0:Y:S02]  /*52e0*/  I2F.S16 R0, R22 ;  /* 0x0000001600007306 */ /* 0x000e240000101400 */
[----:B0-----:R-:W-:-:S05]  /*52f0*/  F2FP.PACK_AB R0, RZ, R0 ;  /* 0x00000000ff00723e */ /* 0x001fca00000000ff */
[----:B------:R0:W-:Y:S01]  /*5300*/  STG.E.U16 [R8.64], R0 ;  /* 0x0000000008007986 */ /* 0x0001e2000c101524 */
[----:B------:R-:W-:Y:S05]  /*5310*/  BRA `(.L_x_19347) ;  /* 0x00000bb000007947 */ /* 0x000fea0003800000 */
.L_x_19350:
        /* <DEDUP_REMOVED lines=10> */
.L_x_19353:
[----:B------:R-:W0:Y:S02]  /*53c0*/  I2F.S16 R22, R22 ;  /* 0x0000001600167306 */ /* 0x000e240000101400 */
[----:B0-----:R-:W-:-:S04]  /*53d0*/  F2FP.PACK_AB R3, RZ, R22 ;  /* 0x00000016ff03723e */ /* 0x001fc800000000ff */
[----:B------:R-:W-:-:S05]  /*53e0*/  PRMT R3, R3, 0x5410, RZ ;  /* 0x0000541003037816 */ /* 0x000fca00000000ff */
[----:B------:R0:W-:Y:S01]  /*53f0*/  STG.E [R8.64], R3 ;  /* 0x0000000308007986 */ /* 0x0001e2000c101924 */
[----:B------:R-:W-:Y:S05]  /*5400*/  BRA `(.L_x_19347) ;  /* 0x00000ac000007947 */ /* 0x000fea0003800000 */
.L_x_19352:
[----:B------:R-:W0:Y:S02]  /*5410*/  I2F.F64.S16 R22, R22 ;  /* 0x0000001600167312 */ /* 0x000e240000101c00 */
[----:B0-----:R0:W-:Y:S01]  /*5420*/  STG.E.64 [R8.64], R22 ;  /* 0x0000001608007986 */ /* 0x0011e2000c101b24 */
[----:B------:R-:W-:Y:S05]  /*5430*/  BRA `(.L_x_19347) ;  /* 0x00000a9000007947 */ /* 0x000fea0003800000 */
.L_x_19342:
        /* <DEDUP_REMOVED lines=10> */
.L_x_19356:
[----:B------:R-:W0:Y:S01]  /*54e0*/  I2F.F64.S16 R4, R22 ;  /* 0x0000001600047312 */ /* 0x000e220000101c00 */
[----:B------:R-:W-:-:S05]  /*54f0*/  CS2R R6, SRZ ;  /* 0x0000000000067805 */ /* 0x000fca000001ff00 */
[----:B0-----:R0:W-:Y:S01]  /*5500*/  STG.E.128 [R8.64], R4 ;  /* 0x0000000408007986 */ /* 0x0011e2000c101d24 */
[----:B------:R-:W-:Y:S05]  /*5510*/  BRA `(.L_x_19347) ;  /* 0x000009b000007947 */ /* 0x000fea0003800000 */
.L_x_19355:
        /* <DEDUP_REMOVED lines=21> */
.L_x_19360:
[----:B------:R-:W-:Y:S05]  /*5670*/  BSYNC B0 ;  /* 0x0000000000007941 */ /* 0x000fea0003800000 */
.L_x_19359:
[----:B------:R-:W-:-:S05]  /*5680*/  LOP3.LUT R5, R0, R5, RZ, 0xfc, !PT ;  /* 0x0000000500057212 */ /* 0x000fca00078efcff */
[----:B------:R0:W-:Y:S01]  /*5690*/  STG.E.U8 [R8.64], R5 ;  /* 0x0000000508007986 */ /* 0x0001e2000c101124 */
[----:B------:R-:W-:Y:S05]  /*56a0*/  BRA `(.L_x_19347) ;  /* 0x0000082000007947 */ /* 0x000fea0003800000 */
.L_x_19358:
        /* <DEDUP_REMOVED lines=13> */
.L_x_19362:
[----:B------:R-:W-:Y:S01]  /*5780*/  IMAD.MOV.U32 R0, RZ, RZ, 0x7f ;  /* 0x0000007fff007424 */ /* 0x000fe200078e00ff */
[----:B------:R-:W-:-:S04]  /*5790*/  ISETP.GT.U32.AND P0, PT, R3, 0x7f800000, PT ;  /* 0x7f8000000300780c */ /* 0x000fc80003f04070 */
[----:B------:R-:W-:-:S04]  /*57a0*/  SEL R0, R0, 0x7c, P0 ;  /* 0x0000007c00007807 */ /* 0x000fc80000000000 */
.L_x_19363:
[----:B------:R-:W-:Y:S05]  /*57b0*/  BSYNC B0 ;  /* 0x0000000000007941 */ /* 0x000fea0003800000 */
.L_x_19361:
[----:B------:R-:W-:-:S04]  /*57c0*/  LOP3.LUT R3, R5, 0x80000000, RZ, 0xc0, !PT ;  /* 0x8000000005037812 */ /* 0x000fc800078ec0ff */
[----:B------:R-:W-:-:S04]  /*57d0*/  SHF.R.U32.HI R3, RZ, 0x18, R3 ;  /* 0x00000018ff037819 */ /* 0x000fc80000011603 */
[----:B------:R-:W-:-:S05]  /*57e0*/  LOP3.LUT R3, R0, R3, RZ, 0xfc, !PT ;  /* 0x0000000300037212 */ /* 0x000fca00078efcff */
[----:B------:R0:W-:Y:S01]  /*57f0*/  STG.E.U8 [R8.64], R3 ;  /* 0x0000000308007986 */ /* 0x0001e2000c101124 */
[----:B------:R-:W-:Y:S05]  /*5800*/  BRA `(.L_x_19347) ;  /* 0x000006c000007947 */ /* 0x000fea0003800000 */
.L_x_19357:
[----:B------:R-:W0:Y:S02]  /*5810*/  I2F.S16 R0, R22 ;  /* 0x0000001600007306 */ /* 0x000e240000101400 */
[----:B0-----:R-:W-:-:S05]  /*5820*/  F2FP.BF16.PACK_AB R0, RZ, R0 ;  /* 0x00000000ff00723e */ /* 0x001fca00000010ff */
[----:B------:R0:W-:Y:S01]  /*5830*/  STG.E.U16 [R8.64], R0 ;  /* 0x0000000008007986 */ /* 0x0001e2000c101524 */
[----:B------:R-:W-:Y:S05]  /*5840*/  BRA `(.L_x_19347) ;  /* 0x0000068000007947 */ /* 0x000fea0003800000 */
.L_x_19354:
        /* <DEDUP_REMOVED lines=10> */
.L_x_19366:
        /* <DEDUP_REMOVED lines=17> */
.L_x_19369:
[----:B------:R-:W-:-:S04]  /*5a00*/  LOP3.LUT R3, R5, 0x80000000, RZ, 0xc0, !PT ;  /* 0x8000000005037812 */ /* 0x000fc800078ec0ff */
[----:B------:R-:W-:-:S04]  /*5a10*/  SHF.R.U32.HI R3, RZ, 0x18, R3 ;  /* 0x00000018ff037819 */ /* 0x000fc80000011603 */
[----:B------:R-:W-:-:S04]  /*5a20*/  LOP3.LUT R0, R0, R3, RZ, 0xfc, !PT ;  /* 0x0000000300007212 */ /* 0x000fc800078efcff */
[----:B------:R-:W-:Y:S02]  /*5a30*/  PRMT R4, R0, 0x7610, R4 ;  /* 0x0000761000047816 */ /* 0x000fe40000000004 */
.L_x_19368:
[----:B------:R-:W-:Y:S05]  /*5a40*/  BSYNC B0 ;  /* 0x0000000000007941 */ /* 0x000fea0003800000 */
.L_x_19367:
[----:B------:R0:W-:Y:S01]  /*5a50*/  STG.E.U8 [R8.64], R4 ;  /* 0x0000000408007986 */ /* 0x0001e2000c101124 */
[----:B------:R-:W-:Y:S05]  /*5a60*/  BRA `(.L_x_19347) ;  /* 0x0000046000007947 */ /* 0x000fea0003800000 */
.L_x_19365:
        /* <DEDUP_REMOVED lines=17> */
.L_x_19372:
[----:B------:R-:W-:-:S04]  /*5b80*/  LOP3.LUT R3, R5, 0x80000000, RZ, 0xc0, !PT ;  /* 0x8000000005037812 */ /* 0x000fc800078ec0ff */
[----:B------:R-:W-:-:S04]  /*5b90*/  SHF.R.U32.HI R3, RZ, 0x18, R3 ;  /* 0x00000018ff037819 */ /* 0x000fc80000011603 */
[----:B------:R-:W-:-:S04]  /*5ba0*/  LOP3.LUT R0, R0, R3, RZ, 0xfc, !PT ;  /* 0x0000000300007212 */ /* 0x000fc800078efcff */
[----:B------:R-:W-:Y:S02]  /*5bb0*/  PRMT R4, R0, 0x7610, R4 ;  /* 0x0000761000047816 */ /* 0x000fe40000000004 */
.L_x_19371:
[----:B------:R-:W-:Y:S05]  /*5bc0*/  BSYNC B0 ;  /* 0x0000000000007941 */ /* 0x000fea0003800000 */
.L_x_19370:
[----:B------:R0:W-:Y:S01]  /*5bd0*/  STG.E.U8 [R8.64], R4 ;  /* 0x0000000408007986 */ /* 0x0001e2000c101124 */
[----:B------:R-:W-:Y:S05]  /*5be0*/  BRA `(.L_x_19347) ;  /* 0x000002e000007947 */ /* 0x000fea0003800000 */
.L_x_19364:
        /* <DEDUP_REMOVED lines=22> */
.L_x_19346:
        /* <DEDUP_REMOVED lines=20> */
.L_x_19374:
[----:B------:R-:W-:-:S05]  /*5e90*/  IMAD.MOV.U32 R23, RZ, RZ, RZ ;  /* 0x000000ffff177224 */ /* 0x000fca00078e00ff */
[----:B------:R0:W-:Y:S01]  /*5ea0*/  STG.E.64 [R8.64], R22 ;  /* 0x0000001608007986 */ /* 0x0001e2000c101b24 */
[----:B------:R-:W-:Y:S05]  /*5eb0*/  BRA `(.L_x_19347) ;  /* 0x0000001000007947 */ /* 0x000fea0003800000 */
.L_x_19373:
[----:B------:R0:W-:Y:S02]  /*5ec0*/  STG.E [R8.64], R22 ;  /* 0x0000001608007986 */ /* 0x0001e4000c101924 */
.L_x_19347:
        /* <DEDUP_REMOVED lines=21> */
.L_x_19378:
[----:B------:R0:W-:Y:S01]  /*6020*/  STG.E.U8 [R8.64], R18 ;  /* 0x0000001208007986 */ /* 0x0001e2000c101124 */
[----:B------:R-:W-:Y:S05]  /*6030*/  BRA `(.L_x_19380) ;  /* 0x00000d5000007947 */ /* 0x000fea0003800000 */
.L_x_19377:
        /* <DEDUP_REMOVED lines=9> */
.L_x_19382:
[----:B------:R0:W-:Y:S01]  /*60d0*/  STG.E [R8.64], R18 ;  /* 0x0000001208007986 */ /* 0x0001e2000c101924 */
[----:B------:R-:W-:Y:S05]  /*60e0*/  BRA `(.L_x_19380) ;  /* 0x00000ca000007947 */ /* 0x000fea0003800000 */
.L_x_19381:
[----:B------:R0:W-:Y:S01]  /*60f0*/  STG.E.U16 [R8.64], R18 ;  /* 0x0000001208007986 */ /* 0x0001e2000c101524 */
[----:B------:R-:W-:Y:S05]  /*6100*/  BRA `(.L_x_19380) ;  /* 0x00000c8000007947 */ /* 0x000fea0003800000 */
.L_x_19376:
        /* <DEDUP_REMOVED lines=9> */
.L_x_19384:
[----:B------:R-:W0:Y:S02]  /*61a0*/  I2F.S16 R0, R18 ;  /* 0x0000001200007306 */ /* 0x000e240000101400 */
[----:B0-----:R-:W-:-:S05]  /*61b0*/  F2FP.PACK_AB R0, RZ, R0 ;  /* 0x00000000ff00723e */ /* 0x001fca00000000ff */
[----:B------:R0:W-:Y:S01]  /*61c0*/  STG.E.U16 [R8.64], R0 ;  /* 0x0000000008007986 */ /* 0x0001e2000c101524 */
[----:B------:R-:W-:Y:S05]  /*61d0*/  BRA `(.L_x_19380) ;  /* 0x00000bb000007947 */ /* 0x000fea0003800000 */
.L_x_19383:
        /* <DEDUP_REMOVED lines=10> */
.L_x_19386:
[----:B------:R-:W0:Y:S02]  /*6280*/  I2F.S16 R18, R18 ;  /* 0x0000001200127306 */ /* 0x000e240000101400 */
[----:B0-----:R-:W-:-:S04]  /*6290*/  F2FP.PACK_AB R3, RZ, R18 ;  /* 0x00000012ff03723e */ /* 0x001fc800000000ff */
[----:B------:R-:W-:-:S05]  /*62a0*/  PRMT R3, R3, 0x5410, RZ ;  /* 0x0000541003037816 */ /* 0x000fca00000000ff */
[----:B------:R0:W-:Y:S01]  /*62b0*/  STG.E [R8.64], R3 ;  /* 0x0000000308007986 */ /* 0x0001e2000c101924 */
[----:B------:R-:W-:Y:S05]  /*62c0*/  BRA `(.L_x_19380) ;  /* 0x00000ac000007947 */ /* 0x000fea0003800000 */
.L_x_19385:
[----:B------:R-:W0:Y:S02]  /*62d0*/  I2F.F64.S16 R18, R18 ;  /* 0x0000001200127312 */ /* 0x000e240000101c00 */
[----:B0-----:R0:W-:Y:S01]  /*62e0*/  STG.E.64 [R8.64], R18 ;  /* 0x0000001208007986 */ /* 0x0011e2000c101b24 */
[----:B------:R-:W-:Y:S05]  /*62f0*/  BRA `(.L_x_19380) ;  /* 0x00000a9000007947 */ /* 0x000fea0003800000 */
.L_x_19375:
        /* <DEDUP_REMOVED lines=10> */
.L_x_19389:
[----:B------:R-:W0:Y:S01]  /*63a0*/  I2F.F64.S16 R4, R18 ;  /* 0x0000001200047312 */ /* 0x000e220000101c00 */
[----:B------:R-:W-:-:S05]  /*63b0*/  CS2R R6, SRZ ;  /* 0x0000000000067805 */ /* 0x000fca000001ff00 */
[----:B0-----:R0:W-:Y:S01]  /*63c0*/  STG.E.128 [R8.64], R4 ;  /* 0x0000000408007986 */ /* 0x0011e2000c101d24 */
[----:B------:R-:W-:Y:S05]  /*63d0*/  BRA `(.L_x_19380) ;  /* 0x000009b000007947 */ /* 0x000fea0003800000 */
.L_x_19388:
        /* <DEDUP_REMOVED lines=21> */
.L_x_19393:
[----:B------:R-:W-:Y:S05]  /*6530*/  BSYNC B0 ;  /* 0x0000000000007941 */ /* 0x000fea0003800000 */
.L_x_19392:
[----:B------:R-:W-:-:S05]  /*6540*/  LOP3.LUT R5, R0, R5, RZ, 0xfc, !PT ;  /* 0x0000000500057212 */ /* 0x000fca00078efcff */
[----:B------:R0:W-:Y:S01]  /*6550*/  STG.E.U8 [R8.64], R5 ;  /* 0x0000000508007986 */ /* 0x0001e2000c101124 */
[----:B------:R-:W-:Y:S05]  /*6560*/  BRA `(.L_x_19380) ;  /* 0x0000082000007947 */ /* 0x000fea0003800000 */
.L_x_19391:
        /* <DEDUP_REMOVED lines=13> */
.L_x_19395:
[----:B------:R-:W-:Y:S01]  /*6640*/  IMAD.MOV.U32 R0, RZ, RZ, 0x7f ;  /* 0x0000007fff007424 */ /* 0x000fe200078e00ff */
[----:B------:R-:W-:-:S04]  /*6650*/  ISETP.GT.U32.AND P0, PT, R3, 0x7f800000, PT ;  /* 0x7f8000000300780c */ /* 0x000fc80003f04070 */
[----:B------:R-:W-:-:S04]  /*6660*/  SEL R0, R0, 0x7c, P0 ;  /* 0x0000007c00007807 */ /* 0x000fc80000000000 */
.L_x_19396:
[----:B------:R-:W-:Y:S05]  /*6670*/  BSYNC B0 ;  /* 0x0000000000007941 */ /* 0x000fea0003800000 */
.L_x_19394:
[----:B------:R-:W-:-:S04]  /*6680*/  LOP3.LUT R3, R5, 0x80000000, RZ, 0xc0, !PT ;  /* 0x8000000005037812 */ /* 0x000fc800078ec0ff */
[----:B------:R-:W-:-:S04]  /*6690*/  SHF.R.U32.HI R3, RZ, 0x18, R3 ;  /* 0x00000018ff037819 */ /* 0x000fc80000011603 */
[----:B------:R-:W-:-:S05]  /*66a0*/  LOP3.LUT R3, R0, R3, RZ, 0xfc, !PT ;  /* 0x0000000300037212 */ /* 0x000fca00078efcff */
[----:B------:R0:W-:Y:S01]  /*66b0*/  STG.E.U8 [R8.64], R3 ;  /* 0x0000000308007986 */ /* 0x0001e2000c101124 */
[----:B------:R-:W-:Y:S05]  /*66c0*/  BRA `(.L_x_19380) ;  /* 0x000006c000007947 */ /* 0x000fea0003800000 */
.L_x_19390:
[----:B------:R-:W0:Y:S02]  /*66d0*/  I2F.S16 R0, R18 ;  /* 0x0000001200007306 */ /* 0x000e240000101400 */
[----:B0-----:R-:W-:-:S05]  /*66e0*/  F2FP.BF16.PACK_AB R0, RZ, R0 ;  /* 0x00000000ff00723e */ /* 0x001fca00000010ff */
[----:B------:R0:W-:Y:S01]  /*66f0*/  STG.E.U16 [R8.64], R0 ;  /* 0x0000000008007986 */ /* 0x0001e2000c101524 */
[----:B------:R-:W-:Y:S05]  /*6700*/  BRA `(.L_x_19380) ;  /* 0x0000068000007947 */ /* 0x000fea0003800000 */
.L_x_19387:
        /* <DEDUP_REMOVED lines=10> */
.L_x_19399:
        /* <DEDUP_REMOVED lines=17> */
.L_x_19402:
[----:B------:R-:W-:-:S04]  /*68c0*/  LOP3.LUT R3, R5, 0x80000000, RZ, 0xc0, !PT ;  /* 0x8000000005037812 */ /* 0x000fc800078ec0ff */
[----:B------:R-:W-:-:S04]  /*68d0*/  SHF.R.U32.HI R3, RZ, 0x18, R3 ;  /* 0x00000018ff037819 */ /* 0x000fc80000011603 */
[----:B------:R-:W-:-:S04]  /*68e0*/  LOP3.LUT R0, R0, R3, RZ, 0xfc, !PT ;  /* 0x0000000300007212 */ /* 0x000fc800078efcff */
[----:B------:R-:W-:Y:S02]  /*68f0*/  PRMT R4, R0, 0x7610, R4 ;  /* 0x0000761000047816 */ /* 0x000fe40000000004 */
.L_x_19401:
[----:B------:R-:W-:Y:S05]  /*6900*/  BSYNC B0 ;  /* 0x0000000000007941 */ /* 0x000fea0003800000 */
.L_x_19400:
[----:B------:R0:W-:Y:S01]  /*6910*/  STG.E.U8 [R8.64], R4 ;  /* 0x0000000408007986 */ /* 0x0001e2000c101124 */
[----:B------:R-:W-:Y:S05]  /*6920*/  BRA `(.L_x_19380) ;  /* 0x0000046000007947 */ /* 0x000fea0003800000 */
.L_x_19398:
        /* <DEDUP_REMOVED lines=17> */
.L_x_19405:
[----:B------:R-:W-:-:S04]  /*6a40*/  LOP3.LUT R3, R5, 0x80000000, RZ, 0xc0, !PT ;  /* 0x8000000005037812 */ /* 0x000fc800078ec0ff */
[----:B------:R-:W-:-:S04]  /*6a50*/  SHF.R.U32.HI R3, RZ, 0x18, R3 ;  /* 0x00000018ff037819 */ /* 0x000fc80000011603 */
[----:B------:R-:W-:-:S04]  /*6a60*/  LOP3.LUT R0, R0, R3, RZ, 0xfc, !PT ;  /* 0x0000000300007212 */ /* 0x000fc800078efcff */
[----:B------:R-:W-:Y:S02]  /*6a70*/  PRMT R4, R0, 0x7610, R4 ;  /* 0x0000761000047816 */ /* 0x000fe40000000004 */
.L_x_19404:
[----:B------:R-:W-:Y:S05]  /*6a80*/  BSYNC B0 ;  /* 0x0000000000007941 */ /* 0x000fea0003800000 */
.L_x_19403:
[----:B------:R0:W-:Y:S01]  /*6a90*/  STG.E.U8 [R8.64], R4 ;  /* 0x0000000408007986 */ /* 0x0001e2000c101124 */
[----:B------:R-:W-:Y:S05]  /*6aa0*/  BRA `(.L_x_19380) ;  /* 0x000002e000007947 */ /* 0x000fea0003800000 */
.L_x_19397:
        /* <DEDUP_REMOVED lines=22> */
.L_x_19379:
        /* <DEDUP_REMOVED lines=20> */
.L_x_19407:
[----:B------:R-:W-:-:S05]  /*6d50*/  IMAD.MOV.U32 R19, RZ, RZ, RZ ;  /* 0x000000ffff137224 */ /* 0x000fca00078e00ff */
[----:B------:R0:W-:Y:S01]  /*6d60*/  STG.E.64 [R8.64], R18 ;  /* 0x0000001208007986 */ /* 0x0001e2000c101b24 */
[----:B------:R-:W-:Y:S05]  /*6d70*/  BRA `(.L_x_19380) ;  /* 0x0000001000007947 */ /* 0x000fea0003800000 */
.L_x_19406:
[----:B------:R0:W-:Y:S02]  /*6d80*/  STG.E [R8.64], R18 ;  /* 0x0000001208007986 */ /* 0x0001e4000c101924 */
.L_x_19380:
[----:B------:R-:W-:Y:S02]  /*6d90*/  IADD3 R2, R2, 0x80, RZ ;  /* 0x0000008002027810 */ /* 0x000fe40007ffe0ff */
.L_x_19341:
[----:B------:R-:W-:Y:S05]  /*6da0*/  BSYNC B6 ;  /* 0x0000000000067941 */ /* 0x000fea0003800000 */
.L_x_19340:
        /* <DEDUP_REMOVED lines=19> */
.L_x_19411:
[----:B------:R-:W-:Y:S01]  /*6ee0*/  STG.E.U8 [R2.64], R16 ;  /* 0x0000001002007986 */ /* 0x000fe2000c101124 */
[----:B------:R-:W-:Y:S05]  /*6ef0*/  EXIT ;  /* 0x000000000000794d */ /* 0x000fea0003800000 */
.L_x_19410:
        /* <DEDUP_REMOVED lines=9> */
.L_x_19414:
[----:B------:R-:W-:Y:S01]  /*6f90*/  STG.E [R2.64], R16 ;  /* 0x0000001002007986 */ /* 0x000fe2000c101924 */
[----:B------:R-:W-:Y:S05]  /*6fa0*/  EXIT ;  /* 0x000000000000794d */ /* 0x000fea0003800000 */
.L_x_19413:
[----:B------:R-:W-:Y:S01]  /*6fb0*/  STG.E.U16 [R2.64], R16 ;  /* 0x0000001002007986 */ /* 0x000fe2000c101524 */
[----:B------:R-:W-:Y:S05]  /*6fc0*/  EXIT ;  /* 0x000000000000794d */ /* 0x000fea0003800000 */
.L_x_19409:
        /* <DEDUP_REMOVED lines=9> */
.L_x_19416:
[----:B------:R-:W0:Y:S02]  /*7060*/  I2F.S16 R0, R16 ;  /* 0x0000001000007306 */ /* 0x000e240000101400 */
[----:B0-----:R-:W-:-:S05]  /*7070*/  F2FP.PACK_AB R0, RZ, R0 ;  /* 0x00000000ff00723e */ /* 0x001fca00000000ff */
[----:B------:R-:W-:Y:S01]  /*7080*/  STG.E.U16 [R2.64], R0 ;  /* 0x0000000002007986 */ /* 0x000fe2000c101524 */
[----:B------:R-:W-:Y:S05]  /*7090*/  EXIT ;  /* 0x000000000000794d */ /* 0x000fea0003800000 */
.L_x_19415:
        /* <DEDUP_REMOVED lines=10> */
.L_x_19418:
[----:B------:R-:W0:Y:S02]  /*7140*/  I2F.S16 R16, R16 ;  /* 0x0000001000107306 */ /* 0x000e240000101400 */
[----:B0-----:R-:W-:-:S04]  /*7150*/  F2FP.PACK_AB R5, RZ, R16 ;  /* 0x00000010ff05723e */ /* 0x001fc800000000ff */
[----:B------:R-:W-:-:S05]  /*7160*/  PRMT R5, R5, 0x5410, RZ ;  /* 0x0000541005057816 */ /* 0x000fca00000000ff */
[----:B------:R-:W-:Y:S01]  /*7170*/  STG.E [R2.64], R5 ;  /* 0x0000000502007986 */ /* 0x000fe2000c101924 */
[----:B------:R-:W-:Y:S05]  /*7180*/  EXIT ;  /* 0x000000000000794d */ /* 0x000fea0003800000 */
.L_x_19417:
[----:B------:R-:W0:Y:S02]  /*7190*/  I2F.F64.S16 R16, R16 ;  /* 0x0000001000107312 */ /* 0x000e240000101c00 */
[----:B0-----:R-:W-:Y:S01]  /*71a0*/  STG.E.64 [R2.64], R16 ;  /* 0x0000001002007986 */ /* 0x001fe2000c101b24 */
[----:B------:R-:W-:Y:S05]  /*71b0*/  EXIT ;  /* 0x000000000000794d */ /* 0x000fea0003800000 */
.L_x_19408:
        /* <DEDUP_REMOVED lines=10> */
.L_x_19421:
[----:B------:R-:W0:Y:S01]  /*7260*/  I2F.F64.S16 R16, R16 ;  /* 0x0000001000107312 */ /* 0x000e220000101c00 */
[----:B------:R-:W-:-:S05]  /*7270*/  CS2R R18, SRZ ;  /* 0x0000000000127805 */ /* 0x000fca000001ff00 */
[----:B0-----:R-:W-:Y:S01]  /*7280*/  STG.E.128 [R2.64], R16 ;  /* 0x0000001002007986 */ /* 0x001fe2000c101d24 */
[----:B------:R-:W-:Y:S05]  /*7290*/  EXIT ;  /* 0x000000000000794d */ /* 0x000fea0003800000 */
.L_x_19420:
        /* <DEDUP_REMOVED lines=21> */
.L_x_19425:
[----:B------:R-:W-:Y:S05]  /*73f0*/  BSYNC B0 ;  /* 0x0000000000007941 */ /* 0x000fea0003800000 */
.L_x_19424:
[----:B------:R-:W-:-:S05]  /*7400*/  LOP3.LUT R5, R0, R5, RZ, 0xfc, !PT ;  /* 0x0000000500057212 */ /* 0x000fca00078efcff */
[----:B------:R-:W-:Y:S01]  /*7410*/  STG.E.U8 [R2.64], R5 ;  /* 0x0000000502007986 */ /* 0x000fe2000c101124 */
[----:B------:R-:W-:Y:S05]  /*7420*/  EXIT ;  /* 0x000000000000794d */ /* 0x000fea0003800000 */
.L_x_19423:
        /* <DEDUP_REMOVED lines=13> */
.L_x_19427:
[----:B------:R-:W-:Y:S01]  /*7500*/  IMAD.MOV.U32 R0, RZ, RZ, 0x7f ;  /* 0x0000007fff007424 */ /* 0x000fe200078e00ff */
[----:B------:R-:W-:-:S04]  /*7510*/  ISETP.GT.U32.AND P0, PT, R4, 0x7f800000, PT ;  /* 0x7f8000000400780c */ /* 0x000fc80003f04070 */
[----:B------:R-:W-:-:S04]  /*7520*/  SEL R0, R0, 0x7c, P0 ;  /* 0x0000007c00007807 */ /* 0x000fc80000000000 */
.L_x_19428:
[----:B------:R-:W-:Y:S05]  /*7530*/  BSYNC B0 ;  /* 0x0000000000007941 */ /* 0x000fea0003800000 */
.L_x_19426:
[----:B------:R-:W-:-:S04]  /*7540*/  LOP3.LUT R4, R5, 0x80000000, RZ, 0xc0, !PT ;  /* 0x8000000005047812 */ /* 0x000fc800078ec0ff */
[----:B------:R-:W-:-:S04]  /*7550*/  SHF.R.U32.HI R5, RZ, 0x18, R4 ;  /* 0x00000018ff057819 */ /* 0x000fc80000011604 */
[----:B------:R-:W-:-:S05]  /*7560*/  LOP3.LUT R5, R0, R5, RZ, 0xfc, !PT ;  /* 0x0000000500057212 */ /* 0x000fca00078efcff */
[----:B------:R-:W-:Y:S01]  /*7570*/  STG.E.U8 [R2.64], R5 ;  /* 0x0000000502007986 */ /* 0x000fe2000c101124 */
[----:B------:R-:W-:Y:S05]  /*7580*/  EXIT ;  /* 0x000000000000794d */ /* 0x000fea0003800000 */
.L_x_19422:
[----:B------:R-:W0:Y:S02]  /*7590*/  I2F.S16 R0, R16 ;  /* 0x0000001000007306 */ /* 0x000e240000101400 */
[----:B0-----:R-:W-:-:S05]  /*75a0*/  F2FP.BF16.PACK_AB R0, RZ, R0 ;  /* 0x00000000ff00723e */ /* 0x001fca00000010ff */
[----:B------:R-:W-:Y:S01]  /*75b0*/  STG.E.U16 [R2.64], R0 ;  /* 0x0000000002007986 */ /* 0x000fe2000c101524 */
[----:B------:R-:W-:Y:S05]  /*75c0*/  EXIT ;  /* 0x000000000000794d */ /* 0x000fea0003800000 */
.L_x_19419:
        /* <DEDUP_REMOVED lines=10> */
.L_x_19431:
        /* <DEDUP_REMOVED lines=17> */
.L_x_19434:
[----:B------:R-:W-:-:S04]  /*7780*/  LOP3.LUT R0, R7, 0x80000000, RZ, 0xc0, !PT ;  /* 0x8000000007007812 */ /* 0x000fc800078ec0ff */
[----:B------:R-:W-:-:S04]  /*7790*/  SHF.R.U32.HI R5, RZ, 0x18, R0 ;  /* 0x00000018ff057819 */ /* 0x000fc80000011600 */
[----:B------:R-:W-:-:S04]  /*77a0*/  LOP3.LUT R4, R4, R5, RZ, 0xfc, !PT ;  /* 0x0000000504047212 */ /* 0x000fc800078efcff */
[----:B------:R-:W-:Y:S02]  /*77b0*/  PRMT R0, R4, 0x7610, R0 ;  /* 0x0000761004007816 */ /* 0x000fe40000000000 */
.L_x_19433:
[----:B------:R-:W-:Y:S05]  /*77c0*/  BSYNC B0 ;  /* 0x0000000000007941 */ /* 0x000fea0003800000 */
.L_x_19432:
[----:B------:R-:W-:Y:S01]  /*77d0*/  STG.E.U8 [R2.64], R0 ;  /* 0x0000000002007986 */ /* 0x000fe2000c101124 */
[----:B------:R-:W-:Y:S05]  /*77e0*/  EXIT ;  /* 0x000000000000794d */ /* 0x000fea0003800000 */
.L_x_19430:
        /* <DEDUP_REMOVED lines=17> */
.L_x_19437:
[----:B------:R-:W-:-:S04]  /*7900*/  LOP3.LUT R0, R7, 0x80000000, RZ, 0xc0, !PT ;  /* 0x8000000007007812 */ /* 0x000fc800078ec0ff */
[----:B------:R-:W-:-:S04]  /*7910*/  SHF.R.U32.HI R5, RZ, 0x18, R0 ;  /* 0x00000018ff057819 */ /* 0x000fc80000011600 */
[----:B------:R-:W-:-:S04]  /*7920*/  LOP3.LUT R4, R4, R5, RZ, 0xfc, !PT ;  /* 0x0000000504047212 */ /* 0x000fc800078efcff */
[----:B------:R-:W-:Y:S02]  /*7930*/  PRMT R0, R4, 0x7610, R0 ;  /* 0x0000761004007816 */ /* 0x000fe40000000000 */
.L_x_19436:
[----:B------:R-:W-:Y:S05]  /*7940*/  BSYNC B0 ;  /* 0x0000000000007941 */ /* 0x000fea0003800000 */
.L_x_19435:
[----:B------:R-:W-:Y:S01]  /*7950*/  STG.E.U8 [R2.64], R0 ;  /* 0x0000000002007986 */ /* 0x000fe2000c101124 */
[----:B------:R-:W-:Y:S05]  /*7960*/  EXIT ;  /* 0x000000000000794d */ /* 0x000fea0003800000 */
.L_x_19429:
        /* <DEDUP_REMOVED lines=22> */
.L_x_19412:
        /* <DEDUP_REMOVED lines=20> */
.L_x_19439:
[----:B------:R-:W-:-:S05]  /*7c10*/  IMAD.MOV.U32 R17, RZ, RZ, RZ ;  /* 0x000000ffff117224 */ /* 0x000fca00078e00ff */
[----:B------:R-:W-:Y:S01]  /*7c20*/  STG.E.64 [R2.64], R16 ;  /* 0x0000001002007986 */ /* 0x000fe2000c101b24 */
[----:B------:R-:W-:Y:S05]  /*7c30*/  EXIT ;  /* 0x000000000000794d */ /* 0x000fea0003800000 */
.L_x_19438:
[----:B------:R-:W-:Y:S01]  /*7c40*/  STG.E [R2.64], R16 ;  /* 0x0000001002007986 */ /* 0x000fe2000c101924 */
[----:B------:R-:W-:Y:S05]  /*7c50*/  EXIT ;  /* 0x000000000000794d */ /* 0x000fea0003800000 */
.L_x_19440:
        /* <DEDUP_REMOVED lines=10> */
.L_x_22541:


//--------------------- .text._ZN2at6native18elementwise_kernelILi128ELi4EZNS0_22gpu_kernel_impl_nocastIZZZNS0_23logical_not_kernel_cudaERNS_18TensorIteratorBaseEENKUlvE0_clEvENKUlvE4_clEvEUldE_EEvS4_RKT_EUliE_EEviT1_ --------------------------
	.section	.text._ZN2at6native18elementwise_kernelILi128ELi4EZNS0_22gpu_kernel_impl_nocastIZZZNS0_23logical_not_kernel_cudaERNS_18TensorIteratorBaseEENKUlvE0_clEvENKUlvE4_clEvEUldE_EEvS4_RKT_EUliE_EEviT1_,"ax",@progbits
	.sectioninfo	@"SHI_REGISTERS=12"
	.align	128
        .global         _ZN2at6native18elementwise_kernelILi128ELi4EZNS0_22gpu_kernel_impl_nocastIZZZNS0_23logical_not_kernel_cudaERNS_18TensorIteratorBaseEENKUlvE0_clEvENKUlvE4_clEvEUldE_EEvS4_RKT_EUliE_EEviT1_
        .type           _ZN2at6native18elementwise_kernelILi128ELi4EZNS0_22gpu_kernel_impl_nocastIZZZNS0_23logical_not_kernel_cudaERNS_18TensorIteratorBaseEENKUlvE0_clEvENKUlvE4_clEvEUldE_EEvS4_RKT_EUliE_EEviT1_,@function
        .size           _ZN2at6native18elementwise_kernelILi128ELi4EZNS0_22gpu_kernel_impl_nocastIZZZNS0_23logical_not_kernel_cudaERNS_18TensorIteratorBaseEENKUlvE0_clEvENKUlvE4_clEvEUldE_EEvS4_RKT_EUliE_EEviT1_,(.L_x_22542 - _ZN2at6native18elementwise_kernelILi128ELi4EZNS0_22gpu_kernel_impl_nocastIZZZNS0_23logical_not_kernel_cudaERNS_18TensorIteratorBaseEENKUlvE0_clEvENKUlvE4_clEvEUldE_EEvS4_RKT_EUliE_EEviT1_)
        .other          _ZN2at6native18elementwise_kernelILi128ELi4EZNS0_22gpu_kernel_impl_nocastIZZZNS0_23logical_not_kernel_cudaERNS_18TensorIteratorBaseEENKUlvE0_clEvENKUlvE4_clEvEUldE_EEvS4_RKT_EUliE_EEviT1_,@"STO_CUDA_ENTRY STV_DEFAULT"
_ZN2at6native18elementwise_kernelILi128ELi4EZNS0_22gpu_kernel_impl_nocastIZZZNS0_23logical_not_kernel_cudaERNS_18TensorIteratorBaseEENKUlvE0_clEvENKUlvE4_clEvEUldE_EEvS4_RKT_EUliE_EEviT1_:
.text._ZN2at6native18elementwise_kernelILi128ELi4EZNS0_22gpu_kernel_impl_nocastIZZZNS0_23logical_not_kernel_cudaERNS_18TensorIteratorBaseEENKUlvE0_clEvENKUlvE4_clEvEUldE_EEvS4_RKT_EUliE_EEviT1_:
        /* <DEDUP_REMOVED lines=235> */
.L_x_19443:
[----:B------:R-:W-:-:S04]  /*0eb0*/  IADD3 R4, P0, R3, c[0x0][0x368], RZ ;  /* 0x0000da0003047a10 */ /* 0x000fc80007f1e0ff */
[----:B------:R-:W-:-:S06]  /*0ec0*/  IADD3.X R5, RZ, c[0x0][0x36c], RZ, P0, !PT ;  /* 0x0000db00ff057a10 */ /* 0x000fcc00007fe4ff */
[----:B------:R-:W2:Y:S01]  /*0ed0*/  LDG.E.64 R4, [R4.64] ;  /* 0x0000000404047981 */ /* 0x000ea2000c1e1b00 */
[----:B------:R-:W-:Y:S02]  /*0ee0*/  IADD3 R2, P1, R2, c[0x0][0x360], RZ ;  /* 0x0000d80002027a10 */ /* 0x000fe40007f3e0ff */
[----:B------:R-:W-:-:S03]  /*0ef0*/  IADD3 R0, R0, 0x80, RZ ;  /* 0x0000008000007810 */ /* 0x000fc60007ffe0ff */
[----:B------:R-:W-:Y:S01]  /*0f00*/  IMAD.X R3, RZ, RZ, c[0x0][0x364], P1 ;  /* 0x0000d900ff037624 */ /* 0x000fe200008e06ff */
[----:B--2---:R-:W0:-:S06]  /*0f10*/  DSETP.NEU.AND P0, PT, R4, RZ, PT ;  /* 0x000000ff0400722a */ /* 0x004e0c0003f0d000 */
[----:B0-----:R-:W-:-:S05]  /*0f20*/  SEL R7, RZ, 0x1, P0 ;  /* 0x00000001ff077807 */ /* 0x001fca0000000000 */
[----:B------:R0:W-:Y:S03]  /*0f30*/  STG.E.U8 [R2.64], R7 ;  /* 0x0000000702007986 */ /* 0x0001e6000c101104 */
.L_x_19442:
[----:B------:R-:W-:Y:S05]  /*0f40*/  BSYNC B0 ;  /* 0x0000000000007941 */ /* 0x000fea0003800000 */
.L_x_19441:
        /* <DEDUP_REMOVED lines=230> */
.L_x_19446:
[----:B------:R-:W-:-:S04]  /*1db0*/  IADD3 R4, P0, R3, c[0x0][0x368], RZ ;  /* 0x0000da0003047a10 */ /* 0x000fc80007f1e0ff */
[----:B------:R-:W-:-:S06]  /*1dc0*/  IADD3.X R5, RZ, c[0x0][0x36c], RZ, P0, !PT ;  /* 0x0000db00ff057a10 */ /* 0x000fcc00007fe4ff */
[----:B------:R-:W2:Y:S01]  /*1dd0*/  LDG.E.64 R4, [R4.64] ;  /* 0x0000000404047981 */ /* 0x000ea2000c1e1b00 */
[----:B------:R-:W-:Y:S02]  /*1de0*/  IADD3 R2, P1, R2, c[0x0][0x360], RZ ;  /* 0x0000d80002027a10 */ /* 0x000fe40007f3e0ff */
[----:B------:R-:W-:Y:S02]  /*1df0*/  IADD3 R0, R0, 0x80, RZ ;  /* 0x0000008000007810 */ /* 0x000fe40007ffe0ff */
[----:B------:R-:W-:Y:S01]  /*1e00*/  IADD3.X R3, RZ, c[0x0][0x364], RZ, P1, !PT ;  /* 0x0000d900ff037a10 */ /* 0x000fe20000ffe4ff */
[----:B--2---:R-:W0:-:S06]  /*1e10*/  DSETP.NEU.AND P0, PT, R4, RZ, PT ;  /* 0x000000ff0400722a */ /* 0x004e0c0003f0d000 */
[----:B0-----:R-:W-:Y:S02]  /*1e20*/  SEL R7, RZ, 0x1, P0 ;  /* 0x00000001ff077807 */ /* 0x001fe40000000000 */
        /* <DEDUP_REMOVED lines=230> */
.L_x_19447:
[----:B------:R-:W-:-:S04]  /*2c90*/  IADD3 R4, P0, R3, c[0x0][0x368], RZ ;  /* 0x0000da0003047a10 */ /* 0x000fc80007f1e0ff */
[----:B------:R-:W-:-:S06]  /*2ca0*/  IADD3.X R5, RZ, c[0x0][0x36c], RZ, P0, !PT ;  /* 0x0000db00ff057a10 */ /* 0x000fcc00007fe4ff */
[----:B------:R-:W2:Y:S01]  /*2cb0*/  LDG.E.64 R4, [R4.64] ;  /* 0x0000000404047981 */ /* 0x000ea2000c1e1b00 */
[----:B------:R-:W-:Y:S02]  /*2cc0*/  IADD3 R2, P1, R2, c[0x0][0x360], RZ ;  /* 0x0000d80002027a10 */ /* 0x000fe40007f3e0ff */
[----:B------:R-:W-:Y:S02]  /*2cd0*/  IADD3 R0, R0, 0x80, RZ ;  /* 0x0000008000007810 */ /* 0x000fe40007ffe0ff */
[----:B------:R-:W-:Y:S01]  /*2ce0*/  IADD3.X R3, RZ, c[0x0][0x364], RZ, P1, !PT ;  /* 0x0000d900ff037a10 */ /* 0x000fe20000ffe4ff */
[----:B--2---:R-:W0:-:S06]  /*2cf0*/  DSETP.NEU.AND P0, PT, R4, RZ, PT ;  /* 0x000000ff0400722a */ /* 0x004e0c0003f0d000 */
[----:B0-----:R-:W-:-:S05]  /*2d00*/  SEL R7, RZ, 0x1, P0 ;  /* 0x00000001ff077807 */ /* 0x001fca0000000000 */
[----:B------:R0:W-:Y:S03]  /*2d10*/  STG.E.U8 [R2.64], R7 ;  /* 0x0000000702007986 */ /* 0x0001e6000c101104 */
.L_x_19445:
[----:B------:R-:W-:Y:S05]  /*2d20*/  BSYNC B0 ;  /* 0x0000000000007941 */ /* 0x000fea0003800000 */
.L_x_19444:
        /* <DEDUP_REMOVED lines=229> */
.L_x_19448:
[----:B------:R-:W-:-:S04]  /*3b80*/  IADD3 R4, P0, R3, c[0x0][0x368], RZ ;  /* 0x0000da0003047a10 */ /* 0x000fc80007f1e0ff */
[----:B------:R-:W-:-:S06]  /*3b90*/  IADD3.X R5, RZ, c[0x0][0x36c], RZ, P0, !PT ;  /* 0x0000db00ff057a10 */ /* 0x000fcc00007fe4ff */
[----:B------:R-:W2:Y:S01]  /*3ba0*/  LDG.E.64 R4, [R4.64] ;  /* 0x0000000404047981 */ /* 0x000ea2000c1e1b00 */
[----:B------:R-:W-:-:S04]  /*3bb0*/  IADD3 R2, P1, R2, c[0x0][0x360], RZ ;  /* 0x0000d80002027a10 */ /* 0x000fc80007f3e0ff */
[----:B------:R-:W-:Y:S01]  /*3bc0*/  IADD3.X R3, RZ, c[0x0][0x364], RZ, P1, !PT ;  /* 0x0000d900ff037a10 */ /* 0x000fe20000ffe4ff */
[----:B--2---:R-:W0:-:S06]  /*3bd0*/  DSETP.NEU.AND P0, PT, R4, RZ, PT ;  /* 0x000000ff0400722a */ /* 0x004e0c0003f0d000 */
[----:B0-----:R-:W-:-:S05]  /*3be0*/  SEL R7, RZ, 0x1, P0 ;  /* 0x00000001ff077807 */ /* 0x001fca0000000000 */
[----:B------:R-:W-:Y:S01]  /*3bf0*/  STG.E.U8 [R2.64], R7 ;  /* 0x0000000702007986 */ /* 0x000fe2000c101104 */
[----:B------:R-:W-:Y:S05]  /*3c00*/  EXIT ;  /* 0x000000000000794d */ /* 0x000fea0003800000 */
.L_x_19449:
        /* <DEDUP_REMOVED lines=15> */
.L_x_22542:


//--------------------- .text._ZN2at6native27unrolled_elementwise_kernelIZZZNS0_23logical_not_kernel_cudaERNS_18TensorIteratorBaseEENKUlvE0_clEvENKUlvE4_clEvEUldE_St5arrayIPcLm2EELi4E23TrivialOffsetCalculatorILi1EjESB_NS0_6memory15LoadWithoutCastENSC_16StoreWithoutCastEEEviT_T0_T2_T3_T4_T5_ --------------------------
	.section	.text._ZN2at6native27unrolled_elementwise_kernelIZZZNS0_23logical_not_kernel_cudaERNS_18TensorIteratorBaseEENKUlvE0_clEvENKUlvE4_clEvEUldE_St5arrayIPcLm2EELi4E23TrivialOffsetCalculatorILi1EjESB_NS0_6memory15LoadWithoutCastENSC_16StoreWithoutCastEEEviT_T0_T2_T3_T4_T5_,"ax",@progbits
	.sectioninfo	@"SHI_REGISTERS=16"
	.align	128
        .global         _ZN2at6native27unrolled_elementwise_kernelIZZZNS0_23logical_not_kernel_cudaERNS_18TensorIteratorBaseEENKUlvE0_clEvENKUlvE4_clEvEUldE_St5arrayIPcLm2EELi4E23TrivialOffsetCalculatorILi1EjESB_NS0_6memory15LoadWithoutCastENSC_16StoreWithoutCastEEEviT_T0_T2_T3_T4_T5_
        .type           _ZN2at6native27unrolled_elementwise_kernelIZZZNS0_23logical_not_kernel_cudaERNS_18TensorIteratorBaseEENKUlvE0_clEvENKUlvE4_clEvEUldE_St5arrayIPcLm2EELi4E23TrivialOffsetCalculatorILi1EjESB_NS0_6memory15LoadWithoutCastENSC_16StoreWithoutCastEEEviT_T0_T2_T3_T4_T5_,@function
        .size           _ZN2at6native27unrolled_elementwise_kernelIZZZNS0_23logical_not_kernel_cudaERNS_18TensorIteratorBaseEENKUlvE0_clEvENKUlvE4_clEvEUldE_St5arrayIPcLm2EELi4E23TrivialOffsetCalculatorILi1EjESB_NS0_6memory15LoadWithoutCastENSC_16StoreWithoutCastEEEviT_T0_T2_T3_T4_T5_,(.L_x_22543 - _ZN2at6native27unrolled_elementwise_kernelIZZZNS0_23logical_not_kernel_cudaERNS_18TensorIteratorBaseEENKUlvE0_clEvENKUlvE4_clEvEUldE_St5arrayIPcLm2EELi4E23TrivialOffsetCalculatorILi1EjESB_NS0_6memory15LoadWithoutCastENSC_16StoreWithoutCastEEEviT_T0_T2_T3_T4_T5_)
        .other          _ZN2at6native27unrolled_elementwise_kernelIZZZNS0_23logical_not_kernel_cudaERNS_18TensorIteratorBaseEENKUlvE0_clEvENKUlvE4_clEvEUldE_St5arrayIPcLm2EELi4E23TrivialOffsetCalculatorILi1EjESB_NS0_6memory15LoadWithoutCastENSC_16StoreWithoutCastEEEviT_T0_T2_T3_T4_T5_,@"STO_CUDA_ENTRY STV_DEFAULT"
_ZN2at6native27unrolled_elementwise_kernelIZZZNS0_23logical_not_kernel_cudaERNS_18TensorIteratorBaseEENKUlvE0_clEvENKUlvE4_clEvEUldE_St5arrayIPcLm2EELi4E23TrivialOffsetCalculatorILi1EjESB_NS0_6memory15LoadWithoutCastENSC_16StoreWithoutCastEEEviT_T0_T2_T3_T4_T5_:
.text._ZN2at6native27unrolled_elementwise_kernelIZZZNS0_23logical_not_kernel_cudaERNS_18TensorIteratorBaseEENKUlvE0_clEvENKUlvE4_clEvEUldE_St5arrayIPcLm2EELi4E23TrivialOffsetCalculatorILi1EjESB_NS0_6memory15LoadWithoutCastENSC_16StoreWithoutCastEEEviT_T0_T2_T3_T4_T5_:
        /* <DEDUP_REMOVED lines=13> */
[----:B------:R-:W2:Y:S04]  /*00d0*/  @!P4 LDG.E.64 R4, [R4.64] ;  /* 0x000000040404c981 */ /* 0x000ea8000c1e1b00 */
[----:B------:R-:W-:Y:S01]  /*00e0*/  @!P3 IMAD R6, R0, 0x200, R9 ;  /* 0x000002000006b824 */ /* 0x000fe200078e0209 */
[----:B------:R-:W-:Y:S01]  /*00f0*/  @!P3 IADD3 R9, R9, 0x80, RZ ;  /* 0x000000800909b810 */ /* 0x000fe20007ffe0ff */
[----:B------:R-:W-:-:S03]  /*0100*/  @!P3 IMAD.MOV.U32 R7, RZ, RZ, 0x8 ;  /* 0x00000008ff07b424 */ /* 0x000fc600078e00ff */
[----:B------:R-:W-:Y:S01]  /*0110*/  ISETP.GE.AND P5, PT, R9, R2, PT ;  /* 0x000000020900720c */ /* 0x000fe20003fa6270 */
[----:B------:R-:W-:-:S06]  /*0120*/  @!P3 IMAD.WIDE.U32 R6, R6, R7, c[0x0][0x170] ;  /* 0x00005c000606b625 */ /* 0x000fcc00078e0007 */
[----:B------:R-:W3:Y:S06]  /*0130*/  @!P3 LDG.E.64 R6, [R6.64] ;  /* 0x000000040606b981 */ /* 0x000eec000c1e1b00 */
[----:B------:R-:W-:Y:S02]  /*0140*/  @!P5 IMAD R10, R0, 0x200, R9 ;  /* 0x00000200000ad824 */ /* 0x000fe400078e0209 */
[----:B------:R-:W-:-:S04]  /*0150*/  @!P5 IMAD.MOV.U32 R11, RZ, RZ, 0x8 ;  /* 0x00000008ff0bd424 */ /* 0x000fc800078e00ff */
[----:B------:R-:W-:-:S06]  /*0160*/  @!P5 IMAD.WIDE.U32 R10, R10, R11, c[0x0][0x170] ;  /* 0x00005c000a0ad625 */ /* 0x000fcc00078e000b */
[----:B------:R-:W4:Y:S01]  /*0170*/  @!P5 LDG.E.64 R10, [R10.64] ;  /* 0x000000040a0ad981 */ /* 0x000f22000c1e1b00 */
[----:B------:R-:W-:Y:S02]  /*0180*/  @!P5 IADD3 R9, R9, 0x80, RZ ;  /* 0x000000800909d810 */ /* 0x000fe40007ffe0ff */
[----:B------:R-:W-:Y:S02]  /*0190*/  PLOP3.LUT P6, PT, PT, PT, PT, 0x8, 0x0 ;  /* 0x000000000000781c */ /* 0x000fe40003fce170 */
[----:B------:R-:W-:Y:S02]  /*01a0*/  ISETP.GE.AND P1, PT, R9, R2, PT ;  /* 0x000000020900720c */ /* 0x000fe40003f26270 */
[----:B------:R-:W-:-:S11]  /*01b0*/  PLOP3.LUT P2, PT, PT, PT, PT, 0x8, 0x0 ;  /* 0x000000000000781c */ /* 0x000fd60003f4e170 */
[----:B------:R-:W-:Y:S02]  /*01c0*/  @!P1 IMAD R8, R0, 0x200, R9 ;  /* 0x0000020000089824 */ /* 0x000fe400078e0209 */
[----:B------:R-:W-:-:S04]  /*01d0*/  @!P1 IMAD.MOV.U32 R9, RZ, RZ, 0x8 ;  /* 0x00000008ff099424 */ /* 0x000fc800078e00ff */
[----:B------:R-:W-:-:S06]  /*01e0*/  @!P1 IMAD.WIDE.U32 R8, R8, R9, c[0x0][0x170] ;  /* 0x00005c0008089625 */ /* 0x000fcc00078e0009 */
[----:B------:R-:W5:Y:S01]  /*01f0*/  @!P1 LDG.E.64 R8, [R8.64] ;  /* 0x0000000408089981 */ /* 0x000f62000c1e1b00 */
[----:B------:R-:W-:Y:S01]  /*0200*/  PLOP3.LUT P0, PT, PT, PT, PT, 0x8, 0x0 ;  /* 0x000000000000781c */ /* 0x000fe20003f0e170 */
[----:B------:R-:W-:Y:S01]  /*0210*/  BSSY B0, `(.L_x_19450) ;  /* 0x0000019000007945 */ /* 0x000fe20003800000 */
[----:B--2---:R0:W1:Y:S02]  /*0220*/  @!P4 DSETP.NEU.AND P6, PT, R4, RZ, PT ;  /* 0x000000ff0400c22a */ /* 0x0040640003fcd000 */
[----:B0-----:R-:W-:-:S04]  /*0230*/  @!P4 IMAD R4, R0, 0x200, R3 ;  /* 0x000002000004c824 */ /* 0x001fc800078e0203 */
[----:B-1----:R-:W-:Y:S02]  /*0240*/  @!P4 SEL R13, RZ, 0x1, P6 ;  /* 0x00000001ff0dc807 */ /* 0x002fe40003000000 */
[----:B------:R-:W-:-:S05]  /*0250*/  @!P4 IADD3 R4, P6, R4, c[0x0][0x168], RZ ;  /* 0x00005a000404ca10 */ /* 0x000fca0007fde0ff */
[----:B------:R-:W-:Y:S01]  /*0260*/  @!P4 IMAD.X R5, RZ, RZ, c[0x0][0x16c], P6 ;  /* 0x00005b00ff05c624 */ /* 0x000fe200030e06ff */
[----:B------:R-:W-:-:S04]  /*0270*/  @!P4 IADD3 R3, R3, 0x80, RZ ;  /* 0x000000800303c810 */ /* 0x000fc80007ffe0ff */
[----:B------:R0:W-:Y:S01]  /*0280*/  @!P4 STG.E.U8 [R4.64], R13 ;  /* 0x0000000d0400c986 */ /* 0x0001e2000c101104 */
[----:B---3--:R0:W1:Y:S01]  /*0290*/  @!P3 DSETP.NEU.AND P2, PT, R6, RZ, PT ;  /* 0x000000ff0600b22a */ /* 0x0080620003f4d000 */
[----:B------:R-:W-:-:S03]  /*02a0*/  ISETP.GE.AND P3, PT, R3, R2, PT ;  /* 0x000000020300720c */ /* 0x000fc60003f66270 */
[----:B----4-:R0:W2:-:S10]  /*02b0*/  @!P5 DSETP.NEU.AND P0, PT, R10, RZ, PT ;  /* 0x000000ff0a00d22a */ /* 0x0100940003f0d000 */
[----:B------:R-:W-:Y:S05]  /*02c0*/  @P3 BRA `(.L_x_19451) ;  /* 0x000000d000003947 */ /* 0x000fea0003800000 */
[----:B01----:R-:W-:Y:S01]  /*02d0*/  IMAD R4, R0, 0x200, R3 ;  /* 0x0000020000047824 */ /* 0x003fe200078e0203 */
[----:B------:R-:W-:Y:S02]  /*02e0*/  IADD3 R3, R3, 0x80, RZ ;  /* 0x0000008003037810 */ /* 0x000fe40007ffe0ff */
[----:B------:R-:W-:Y:S02]  /*02f0*/  SEL R11, RZ, 0x1, P2 ;  /* 0x00000001ff0b7807 */ /* 0x000fe40001000000 */
[----:B------:R-:W-:Y:S02]  /*0300*/  ISETP.GE.AND P4, PT, R3, R2, PT ;  /* 0x000000020300720c */ /* 0x000fe40003f86270 */
[----:B------:R-:W-:-:S05]  /*0310*/  IADD3 R4, P3, R4, c[0x0][0x168], RZ ;  /* 0x00005a0004047a10 */ /* 0x000fca0007f7e0ff */
[----:B------:R-:W-:-:S05]  /*0320*/  IMAD.X R5, RZ, RZ, c[0x0][0x16c], P3 ;  /* 0x00005b00ff057624 */ /* 0x000fca00018e06ff */
[----:B------:R0:W-:Y:S01]  /*0330*/  STG.E.U8 [R4.64], R11 ;  /* 0x0000000b04007986 */ /* 0x0001e2000c101104 */
[----:B------:R-:W-:Y:S01]  /*0340*/  @!P4 IMAD R6, R0, 0x200, R3 ;  /* 0x000002000006c824 */ /* 0x000fe200078e0203 */
[----:B--2---:R-:W-:Y:S02]  /*0350*/  @!P4 SEL R13, RZ, 0x1, P0 ;  /* 0x00000001ff0dc807 */ /* 0x004fe40000000000 */
[----:B------:R-:W-:Y:S02]  /*0360*/  @!P4 IADD3 R3, R3, 0x80, RZ ;  /* 0x000000800303c810 */ /* 0x000fe40007ffe0ff */
[----:B------:R-:W-:-:S05]  /*0370*/  @!P4 IADD3 R6, P5, R6, c[0x0][0x168], RZ ;  /* 0x00005a000606ca10 */ /* 0x000fca0007fbe0ff */
[----:B------:R-:W-:-:S05]  /*0380*/  @!P4 IMAD.X R7, RZ, RZ, c[0x0][0x16c], P5 ;  /* 0x00005b00ff07c624 */ /* 0x000fca00028e06ff */
[----:B------:R0:W-:Y:S03]  /*0390*/  @!P4 STG.E.U8 [R6.64], R13 ;  /* 0x0000000d0600c986 */ /* 0x0001e6000c101104 */
.L_x_19451:
[----:B-1----:R-:W-:Y:S05]  /*03a0*/  BSYNC B0 ;  /* 0x0000000000007941 */ /* 0x002fea0003800000 */
.L_x_19450:
[----:B------:R-:W-:Y:S01]  /*03b0*/  ISETP.GE.AND P2, PT, R3, R2, PT ;  /* 0x000000020300720c */ /* 0x000fe20003f46270 */
[----:B--2--5:R1:W2:Y:S01]  /*03c0*/  @!P1 DSETP.NEU.AND P0, PT, R8, RZ, PT ;  /* 0x000000ff0800922a */ /* 0x0242a20003f0d000 */
[----:B------:R-:W-:-:S11]  /*03d0*/  IMAD.MOV.U32 R2, RZ, RZ, 0x1 ;  /* 0x00000001ff027424 */ /* 0x000fd600078e00ff */
[----:B------:R-:W-:Y:S05]  /*03e0*/  @P2 EXIT ;  /* 0x000000000000294d */ /* 0x000fea0003800000 */
[----:B-12---:R-:W-:Y:S01]  /*03f0*/  IMAD R3, R0, 0x200, R3 ;  /* 0x0000020000037824 */ /* 0x006fe200078e0203 */
[----:B------:R-:W-:Y:S02]  /*0400*/  PRMT R0, R2, 0x7610, R0 ;  /* 0x0000761002007816 */ /* 0x000fe40000000000 */
[----:B0-----:R-:W-:Y:S02]  /*0410*/  @!P1 SEL R4, RZ, 0x1, P0 ;  /* 0x00000001ff049807 */ /* 0x001fe40000000000 */
[----:B------:R-:W-:Y:S02]  /*0420*/  IADD3 R2, P2, R3, c[0x0][0x168], RZ ;  /* 0x00005a0003027a10 */ /* 0x000fe40007f5e0ff */
[----:B------:R-:W-:-:S03]  /*0430*/  @!P1 PRMT R0, R4, 0x7610, R0 ;  /* 0x0000761004009816 */ /* 0x000fc60000000000 */
[----:B------:R-:W-:-:S05]  /*0440*/  IMAD.X R3, RZ, RZ, c[0x0][0x16c], P2 ;  /* 0x00005b00ff037624 */ /* 0x000fca00010e06ff */
[----:B------:R-:W-:Y:S01]  /*0450*/  STG.E.U8 [R2.64], R0 ;  /* 0x0000000002007986 */ /* 0x000fe2000c101104 */
[----:B------:R-:W-:Y:S05]  /*0460*/  EXIT ;  /* 0x000000000000794d */ /* 0x000fea0003800000 */
.L_x_19452:
        /* <DEDUP_REMOVED lines=9> */
.L_x_22543:


//--------------------- .text._ZN2at6native29vectorized_elementwise_kernelILi2EZZZNS0_23logical_not_kernel_cudaERNS_18TensorIteratorBaseEENKUlvE0_clEvENKUlvE4_clEvEUldE_St5arrayIPcLm2EEEEviT0_T1_ --------------------------
	.section	.text._ZN2at6native29vectorized_elementwise_kernelILi2EZZZNS0_23logical_not_kernel_cudaERNS_18TensorIteratorBaseEENKUlvE0_clEvENKUlvE4_clEvEUldE_St5arrayIPcLm2EEEEviT0_T1_,"ax",@progbits
	.sectioninfo	@"SHI_REGISTERS=32"
	.align	128
        .global         _ZN2at6native29vectorized_elementwise_kernelILi2EZZZNS0_23logical_not_kernel_cudaERNS_18TensorIteratorBaseEENKUlvE0_clEvENKUlvE4_clEvEUldE_St5arrayIPcLm2EEEEviT0_T1_
        .type           _ZN2at6native29vectorized_elementwise_kernelILi2EZZZNS0_23logical_not_kernel_cudaERNS_18TensorIteratorBaseEENKUlvE0_clEvENKUlvE4_clEvEUldE_St5arrayIPcLm2EEEEviT0_T1_,@function
        .size           _ZN2at6native29vectorized_elementwise_kernelILi2EZZZNS0_23logical_not_kernel_cudaERNS_18TensorIteratorBaseEENKUlvE0_clEvENKUlvE4_clEvEUldE_St5arrayIPcLm2EEEEviT0_T1_,(.L_x_22544 - _ZN2at6native29vectorized_elementwise_kernelILi2EZZZNS0_23logical_not_kernel_cudaERNS_18TensorIteratorBaseEENKUlvE0_clEvENKUlvE4_clEvEUldE_St5arrayIPcLm2EEEEviT0_T1_)
        .other          _ZN2at6native29vectorized_elementwise_kernelILi2EZZZNS0_23logical_not_kernel_cudaERNS_18TensorIteratorBaseEENKUlvE0_clEvENKUlvE4_clEvEUldE_St5arrayIPcLm2EEEEviT0_T1_,@"STO_CUDA_ENTRY STV_DEFAULT"
_ZN2at6native29vectorized_elementwise_kernelILi2EZZZNS0_23logical_not_kernel_cudaERNS_18TensorIteratorBaseEENKUlvE0_clEvENKUlvE4_clEvEUldE_St5arrayIPcLm2EEEEviT0_T1_:
.text._ZN2at6native29vectorized_elementwise_kernelILi2EZZZNS0_23logical_not_kernel_cudaERNS_18TensorIteratorBaseEENKUlvE0_clEvENKUlvE4_clEvEUldE_St5arrayIPcLm2EEEEviT0_T1_:
        /* <DEDUP_REMOVED lines=11> */
[----:B------:R-:W2:Y:S04]  /*00b0*/  LDG.E.128 R8, [R2.64+0x1000] ;  /* 0x0010000402087981 */ /* 0x000ea8000c1e1d00 */
[----:B------:R-:W3:Y:S04]  /*00c0*/  LDG.E.128 R16, [R2.64] ;  /* 0x0000000402107981 */ /* 0x000ee8000c1e1d00 */
[----:B------:R-:W4:Y:S04]  /*00d0*/  LDG.E.128 R12, [R2.64+0x800] ;  /* 0x00080004020c7981 */ /* 0x000f28000c1e1d00 */
[----:B------:R-:W5:Y:S01]  /*00e0*/  LDG.E.128 R4, [R2.64+0x1800] ;  /* 0x0018000402047981 */ /* 0x000f62000c1e1d00 */
[----:B--2---:R0:W-:-:S02]  /*00f0*/  DSETP.NEU.AND P2, PT, R8, RZ, PT ;  /* 0x000000ff0800722a */ /* 0x0041c40003f4d000 */
[----:B0-----:R-:W-:Y:S02]  /*0100*/  IADD3 R8, P0, R0, c[0x0][0x168], RZ ;  /* 0x00005a0000087a10 */ /* 0x001fe40007f1e0ff */
[----:B---3--:R-:W0:-:S03]  /*0110*/  DSETP.NEU.AND P6, PT, R16, RZ, PT ;  /* 0x000000ff1000722a */ /* 0x008e060003fcd000 */
[----:B------:R-:W-:Y:S01]  /*0120*/  IMAD.X R9, RZ, RZ, c[0x0][0x16c], P0 ;  /* 0x00005b00ff097624 */ /* 0x000fe200000e06ff */
[----:B------:R-:W1:Y:S02]  /*0130*/  DSETP.NEU.AND P5, PT, R18, RZ, PT ;  /* 0x000000ff1200722a */ /* 0x000e640003fad000 */
[----:B0-----:R-:W-:Y:S02]  /*0140*/  SEL R0, RZ, 0x1, P6 ;  /* 0x00000001ff007807 */ /* 0x001fe40003000000 */
[----:B----4-:R-:W0:-:S04]  /*0150*/  DSETP.NEU.AND P4, PT, R12, RZ, PT ;  /* 0x000000ff0c00722a */ /* 0x010e080003f8d000 */
[----:B------:R-:W2:-:S04]  /*0160*/  DSETP.NEU.AND P3, PT, R14, RZ, PT ;  /* 0x000000ff0e00722a */ /* 0x000e880003f6d000 */
[----:B------:R-:W3:-:S04]  /*0170*/  DSETP.NEU.AND P1, PT, R10, RZ, PT ;  /* 0x000000ff0a00722a */ /* 0x000ec80003f2d000 */
[----:B-----5:R4:W5:-:S04]  /*0180*/  DSETP.NEU.AND P0, PT, R4, RZ, PT ;  /* 0x000000ff0400722a */ /* 0x0209480003f0d000 */
[----:B------:R2:W0:Y:S01]  /*0190*/  DSETP.NEU.AND P6, PT, R6, RZ, PT ;  /* 0x000000ff0600722a */ /* 0x0004220003fcd000 */
[----:B----4-:R-:W-:Y:S01]  /*01a0*/  IMAD.WIDE R4, R21, 0x2, R8 ;  /* 0x0000000215047825 */ /* 0x010fe200078e0208 */
[----:B-1----:R-:W-:Y:S02]  /*01b0*/  SEL R3, RZ, 0x1, P5 ;  /* 0x00000001ff037807 */ /* 0x002fe40002800000 */
[----:B0-----:R-:W-:Y:S02]  /*01c0*/  SEL R2, RZ, 0x1, P4 ;  /* 0x00000001ff027807 */ /* 0x001fe40002000000 */
[----:B--2---:R-:W-:Y:S02]  /*01d0*/  SEL R7, RZ, 0x1, P3 ;  /* 0x00000001ff077807 */ /* 0x004fe40001800000 */
[----:B------:R-:W-:Y:S02]  /*01e0*/  SEL R6, RZ, 0x1, P2 ;  /* 0x00000001ff067807 */ /* 0x000fe40001000000 */
[----:B---3--:R-:W-:-:S02]  /*01f0*/  SEL R9, RZ, 0x1, P1 ;  /* 0x00000001ff097807 */ /* 0x008fc40000800000 */
[----:B-----5:R-:W-:Y:S02]  /*0200*/  SEL R8, RZ, 0x1, P0 ;  /* 0x00000001ff087807 */ /* 0x020fe40000000000 */
[----:B------:R-:W-:Y:S02]  /*0210*/  SEL R11, RZ, 0x1, P6 ;  /* 0x00000001ff0b7807 */ /* 0x000fe40003000000 */
[----:B------:R-:W-:Y:S02]  /*0220*/  PRMT R3, R3, 0x7604, R0 ;  /* 0x0000760403037816 */ /* 0x000fe40000000000 */
        /* <DEDUP_REMOVED lines=8> */
.L_x_19453:
[----:B------:R-:W0:Y:S01]  /*02b0*/  S2R R15, SR_TID.X ;  /* 0x00000000000f7919 */ /* 0x000e220000002100 */
[----:B------:R-:W-:Y:S01]  /*02c0*/  CS2R R20, SRZ ;  /* 0x0000000000147805 */ /* 0x000fe2000001ff00 */
[----:B0-----:R-:W-:Y:S01]  /*02d0*/  ISETP.GE.AND P0, PT, R15, R14, PT ;  /* 0x0000000e0f00720c */ /* 0x001fe20003f06270 */
[----:B------:R-:W-:-:S12]  /*02e0*/  IMAD.MOV.U32 R3, RZ, RZ, R15 ;  /* 0x000000ffff037224 */ /* 0x000fd800078e000f */
[----:B------:R-:W-:Y:S01]  /*02f0*/  @!P0 IADD3 R3, R15, 0x80, RZ ;  /* 0x000000800f038810 */ /* 0x000fe20007ffe0ff */
[----:B------:R-:W-:Y:S02]  /*0300*/  @!P0 IMAD.IADD R4, R0, 0x1, R15 ;  /* 0x0000000100048824 */ /* 0x000fe400078e020f */
[----:B------:R-:W-:Y:S01]  /*0310*/  @!P0 IMAD.MOV.U32 R5, RZ, RZ, 0x8 ;  /* 0x00000008ff058424 */ /* 0x000fe200078e00ff */
        /* <DEDUP_REMOVED lines=19> */
[----:B------:R-:W-:Y:S01]  /*0450*/  CS2R R10, SRZ ;  /* 0x00000000000a7805 */ /* 0x000fe2000001ff00 */
[----:B------:R-:W-:-:S05]  /*0460*/  @!P0 IMAD.WIDE.U32 R4, R4, R5, c[0x0][0x170] ;  /* 0x00005c0004048625 */ /* 0x000fca00078e0005 */
[----:B------:R1:W2:Y:S06]  /*0470*/  @!P0 LDG.E.64 R10, [R4.64] ;  /* 0x00000004040a8981 */ /* 0x0002ac000c1e1b00 */
[----:B------:R-:W-:Y:S01]  /*0480*/  @!P5 IMAD.IADD R18, R0, 0x1, R3 ;  /* 0x000000010012d824 */ /* 0x000fe200078e0203 */
[----:B------:R-:W-:-:S04]  /*0490*/  @!P5 IADD3 R3, R3, 0x80, RZ ;  /* 0x000000800303d810 */ /* 0x000fc80007ffe0ff */
[----:B------:R-:W-:-:S13]  /*04a0*/  ISETP.GE.AND P6, PT, R3, R14, PT ;  /* 0x0000000e0300720c */ /* 0x000fda0003fc6270 */
[----:B------:R-:W-:Y:S02]  /*04b0*/  @!P6 IMAD.IADD R12, R0, 0x1, R3 ;  /* 0x00000001000ce824 */ /* 0x000fe400078e0203 */
[----:B------:R-:W-:-:S04]  /*04c0*/  @!P6 IMAD.MOV.U32 R13, RZ, RZ, 0x8 ;  /* 0x00000008ff0de424 */ /* 0x000fc800078e00ff */
[----:B------:R-:W-:-:S06]  /*04d0*/  @!P6 IMAD.WIDE.U32 R12, R12, R13, c[0x0][0x170] ;  /* 0x00005c000c0ce625 */ /* 0x000fcc00078e000d */
[----:B------:R-:W3:Y:S01]  /*04e0*/  @!P6 LDG.E.64 R12, [R12.64] ;  /* 0x000000040c0ce981 */ /* 0x000ee2000c1e1b00 */
[----:B------:R-:W-:Y:S01]  /*04f0*/  @!P1 IMAD.MOV.U32 R23, RZ, RZ, 0x8 ;  /* 0x00000008ff179424 */ /* 0x000fe200078e00ff */
[----:B------:R-:W-:Y:S01]  /*0500*/  CS2R R8, SRZ ;  /* 0x0000000000087805 */ /* 0x000fe2000001ff00 */
[----:B------:R-:W-:Y:S02]  /*0510*/  @!P2 IMAD.MOV.U32 R27, RZ, RZ, 0x8 ;  /* 0x00000008ff1ba424 */ /* 0x000fe400078e00ff */
[----:B------:R-:W-:Y:S01]  /*0520*/  @!P1 IMAD.WIDE.U32 R22, R22, R23, c[0x0][0x170] ;  /* 0x00005c0016169625 */ /* 0x000fe200078e0017 */
[----:B0-----:R-:W-:-:S03]  /*0530*/  CS2R R6, SRZ ;  /* 0x0000000000067805 */ /* 0x001fc6000001ff00 */
[----:B------:R-:W-:Y:S01]  /*0540*/  @!P2 IMAD.WIDE.U32 R26, R2, R27, c[0x0][0x170] ;  /* 0x00005c00021aa625 */ /* 0x000fe200078e001b */
[----:B------:R0:W5:Y:S03]  /*0550*/  @!P1 LDG.E.64 R8, [R22.64] ;  /* 0x0000000416089981 */ /* 0x000166000c1e1b00 */
[----:B------:R-:W-:Y:S01]  /*0560*/  @!P4 IMAD.MOV.U32 R24, RZ, RZ, 0x8 ;  /* 0x00000008ff18c424 */ /* 0x000fe200078e00ff */
[----:B------:R4:W5:Y:S01]  /*0570*/  @!P2 LDG.E.64 R6, [R26.64] ;  /* 0x000000041a06a981 */ /* 0x000962000c1e1b00 */
[----:B------:R-:W-:Y:S02]  /*0580*/  @!P5 IMAD.MOV.U32 R29, RZ, RZ, 0x8 ;  /* 0x00000008ff1dd424 */ /* 0x000fe400078e00ff */
[----:B0-----:R-:W-:Y:S02]  /*0590*/  @!P0 IMAD.IADD R22, R0, 0x1, R15 ;  /* 0x0000000100168824 */ /* 0x001fe400078e020f */
[----:B------:R-:W-:Y:S01]  /*05a0*/  @!P3 IMAD.MOV.U32 R17, RZ, RZ, 0x8 ;  /* 0x00000008ff11b424 */ /* 0x000fe200078e00ff */
[----:B------:R-:W-:-:S02]  /*05b0*/  @!P0 IADD3 R15, R15, 0x80, RZ ;  /* 0x000000800f0f8810 */ /* 0x000fc40007ffe0ff */
[----:B------:R-:W-:Y:S01]  /*05c0*/  @!P0 IADD3 R22, P2, R22, c[0x0][0x168], RZ ;  /* 0x00005a0016168a10 */ /* 0x000fe20007f5e0ff */
[----:B------:R-:W-:Y:S01]  /*05d0*/  @!P4 IMAD.WIDE.U32 R24, R19, R24, c[0x0][0x170] ;  /* 0x00005c001318c625 */ /* 0x000fe200078e0018 */
[----:B-1----:R-:W-:Y:S01]  /*05e0*/  CS2R R4, SRZ ;  /* 0x0000000000047805 */ /* 0x002fe2000001ff00 */
[----:B------:R-:W-:Y:S02]  /*05f0*/  CS2R R2, SRZ ;  /* 0x0000000000027805 */ /* 0x000fe4000001ff00 */
[----:B------:R-:W-:Y:S02]  /*0600*/  @!P5 IMAD.WIDE.U32 R28, R18, R29, c[0x0][0x170] ;  /* 0x00005c00121cd625 */ /* 0x000fe400078e001d */
[----:B------:R-:W-:Y:S02]  /*0610*/  CS2R R18, SRZ ;  /* 0x0000000000127805 */ /* 0x000fe4000001ff00 */
[----:B------:R-:W-:Y:S01]  /*0620*/  @!P3 IMAD.WIDE.U32 R16, R16, R17, c[0x0][0x170] ;  /* 0x00005c001010b625 */ /* 0x000fe200078e0011 */
[----:B------:R0:W5:Y:S03]  /*0630*/  @!P4 LDG.E.64 R2, [R24.64] ;  /* 0x000000041802c981 */ /* 0x000166000c1e1b00 */
[----:B------:R-:W-:Y:S01]  /*0640*/  @!P0 IMAD.X R23, RZ, RZ, c[0x0][0x16c], P2 ;  /* 0x00005b00ff178624 */ /* 0x000fe200010e06ff */
[----:B------:R0:W5:Y:S04]  /*0650*/  @!P3 LDG.E.64 R4, [R16.64] ;  /* 0x000000041004b981 */ /* 0x000168000c1e1b00 */
[----:B------:R0:W5:Y:S01]  /*0660*/  @!P5 LDG.E.64 R18, [R28.64] ;  /* 0x000000041c12d981 */ /* 0x000162000c1e1b00 */
[----:B------:R-:W-:Y:S01]  /*0670*/  BSSY B0, `(.L_x_19454) ;  /* 0x0000040000007945 */ /* 0x000fe20003800000 */
[----:B------:R-:W-:Y:S01]  /*0680*/  BSSY B1, `(.L_x_19455) ;  /* 0x0000036000017945 */ /* 0x000fe20003800000 */
[----:B--2---:R-:W4:-:S06]  /*0690*/  @!P0 DSETP.NEU.AND P1, PT, R10, RZ, PT ;  /* 0x000000ff0a00822a */ /* 0x004f0c0003f2d000 */
[----:B----4-:R-:W-:Y:S02]  /*06a0*/  @!P0 SEL R27, RZ, 0x1, P1 ;  /* 0x00000001ff1b8807 */ /* 0x010fe40000800000 */
[----:B------:R-:W-:-:S03]  /*06b0*/  ISETP.GE.AND P1, PT, R15, R14, PT ;  /* 0x0000000e0f00720c */ /* 0x000fc60003f26270 */
[----:B------:R0:W-:Y:S01]  /*06c0*/  @!P0 STG.E.U8 [R22.64], R27 ;  /* 0x0000001b16008986 */ /* 0x0001e2000c101104 */
[----:B------:R-:W-:Y:S01]  /*06d0*/  IMAD.MOV.U32 R10, RZ, RZ, 0x1 ;  /* 0x00000001ff0a7424 */ /* 0x000fe200078e00ff */
[----:B---3--:R-:W1:-:S06]  /*06e0*/  @!P6 DSETP.NEU.AND P0, PT, R12, RZ, PT ;  /* 0x000000ff0c00e22a */ /* 0x008e4c0003f0d000 */
[----:B-1----:R-:W-:-:S04]  /*06f0*/  @!P6 SEL R11, RZ, 0x1, P0 ;  /* 0x00000001ff0be807 */ /* 0x002fc80000000000 */
[----:B------:R-:W-:Y:S01]  /*0700*/  @!P6 PRMT R10, R11, 0x7610, R10 ;  /* 0x000076100b0ae816 */ /* 0x000fe2000000000a */
[----:B------:R-:W-:Y:S05]  /*0710*/  @P1 BRA `(.L_x_19456) ;  /* 0x0000010000001947 */ /* 0x000fea0003800000 */
[----:B0-----:R-:W-:Y:S01]  /*0720*/  IMAD.IADD R12, R0, 0x1, R15 ;  /* 0x00000001000c7824 */ /* 0x001fe200078e020f */
[----:B-----5:R-:W0:Y:S01]  /*0730*/  DSETP.NEU.AND P0, PT, R20, RZ, PT ;  /* 0x000000ff1400722a */ /* 0x020e220003f0d000 */
[----:B------:R-:W-:-:S03]  /*0740*/  IADD3 R15, R15, 0x80, RZ ;  /* 0x000000800f0f7810 */ /* 0x000fc60007ffe0ff */
[----:B------:R-:W-:Y:S02]  /*0750*/  IADD3 R12, P1, R12, c[0x0][0x168], RZ ;  /* 0x00005a000c0c7a10 */ /* 0x000fe40007f3e0ff */
[----:B0-----:R-:W-:Y:S02]  /*0760*/  SEL R11, RZ, 0x1, P0 ;  /* 0x00000001ff0b7807 */ /* 0x001fe40000000000 */
[----:B------:R-:W-:Y:S01]  /*0770*/  ISETP.GE.AND P0, PT, R15, R14, PT ;  /* 0x0000000e0f00720c */ /* 0x000fe20003f06270 */
[----:B------:R-:W-:-:S05]  /*0780*/  IMAD.X R13, RZ, RZ, c[0x0][0x16c], P1 ;  /* 0x00005b00ff0d7624 */ /* 0x000fca00008e06ff */
[----:B------:R0:W-:Y:S07]  /*0790*/  STG.E.U8 [R12.64], R11 ;  /* 0x0000000b0c007986 */ /* 0x0001ee000c101104 */
[----:B------:R-:W-:Y:S05]  /*07a0*/  @P0 BRA `(.L_x_19457) ;  /* 0x0000010000000947 */ /* 0x000fea0003800000 */
[----:B0-----:R-:W-:Y:S01]  /*07b0*/  IMAD.IADD R11, R0, 0x1, R15 ;  /* 0x00000001000b7824 */ /* 0x001fe200078e020f */
[----:B------:R0:W1:Y:S01]  /*07c0*/  DSETP.NEU.AND P0, PT, R8, RZ, PT ;  /* 0x000000ff0800722a */ /* 0x0000620003f0d000 */
[----:B------:R-:W-:-:S03]  /*07d0*/  IADD3 R15, R15, 0x80, RZ ;  /* 0x000000800f0f7810 */ /* 0x000fc60007ffe0ff */
[----:B0-----:R-:W-:Y:S02]  /*07e0*/  IADD3 R8, P1, R11, c[0x0][0x168], RZ ;  /* 0x00005a000b087a10 */ /* 0x001fe40007f3e0ff */
[----:B-1----:R-:W-:-:S03]  /*07f0*/  SEL R11, RZ, 0x1, P0 ;  /* 0x00000001ff0b7807 */ /* 0x002fc60000000000 */
[----:B------:R-:W-:-:S05]  /*0800*/  IMAD.X R9, RZ, RZ, c[0x0][0x16c], P1 ;  /* 0x00005b00ff097624 */ /* 0x000fca00008e06ff */
[----:B------:R0:W-:Y:S03]  /*0810*/  STG.E.U8 [R8.64], R11 ;  /* 0x0000000b08007986 */ /* 0x0001e6000c101104 */
.L_x_19456:
[----:B0-----:R-:W-:-:S13]  /*0820*/  ISETP.GE.AND P0, PT, R15, R14, PT ;  /* 0x0000000e0f00720c */ /* 0x001fda0003f06270 */
[----:B------:R-:W-:Y:S05]  /*0830*/  @P0 BRA `(.L_x_19458) ;  /* 0x0000010000000947 */ /* 0x000fea0003800000 */
[----:B-----5:R-:W-:Y:S01]  /*0840*/  IMAD.IADD R8, R0, 0x1, R15 ;  /* 0x0000000100087824 */ /* 0x020fe200078e020f */
[----:B------:R0:W1:Y:S01]  /*0850*/  DSETP.NEU.AND P0, PT, R6, RZ, PT ;  /* 0x000000ff0600722a */ /* 0x0000620003f0d000 */
[----:B------:R-:W-:-:S03]  /*0860*/  IADD3 R15, R15, 0x80, RZ ;  /* 0x000000800f0f7810 */ /* 0x000fc60007ffe0ff */
[----:B0-----:R-:W-:Y:S02]  /*0870*/  IADD3 R6, P1, R8, c[0x0][0x168], RZ ;  /* 0x00005a0008067a10 */ /* 0x001fe40007f3e0ff */
[----:B-1----:R-:W-:-:S03]  /*0880*/  SEL R9, RZ, 0x1, P0 ;  /* 0x00000001ff097807 */ /* 0x002fc60000000000 */
[----:B------:R-:W-:-:S05]  /*0890*/  IMAD.X R7, RZ, RZ, c[0x0][0x16c], P1 ;  /* 0x00005b00ff077624 */ /* 0x000fca00008e06ff */
[----:B------:R0:W-:Y:S03]  /*08a0*/  STG.E.U8 [R6.64], R9 ;  /* 0x0000000906007986 */ /* 0x0001e6000c101104 */
.L_x_19457:
[----:B------:R-:W-:-:S13]  /*08b0*/  ISETP.GE.AND P0, PT, R15, R14, PT ;  /* 0x0000000e0f00720c */ /* 0x000fda0003f06270 */
        /* <DEDUP_REMOVED lines=8> */
.L_x_19458:
[----:B------:R-:W-:-:S13]  /*0940*/  ISETP.GE.AND P0, PT, R15, R14, PT ;  /* 0x0000000e0f00720c */ /* 0x000fda0003f06270 */
[----:B------:R-:W-:Y:S01]  /*0950*/  @P0 BREAK B1 ;  /* 0x0000000000010942 */ /* 0x000fe20003800000 */
[----:B------:R-:W-:Y:S05]  /*0960*/  @P0 BRA `(.L_x_19460) ;  /* 0x0000010000000947 */ /* 0x000fea0003800000 */
[----:B0----5:R-:W-:Y:S01]  /*0970*/  IMAD.IADD R4, R0, 0x1, R15 ;  /* 0x0000000100047824 */ /* 0x021fe200078e020f */
[----:B------:R0:W1:Y:S01]  /*0980*/  DSETP.NEU.AND P0, PT, R2, RZ, PT ;  /* 0x000000ff0200722a */ /* 0x0000620003f0d000 */
[----:B------:R-:W-:-:S03]  /*0990*/  IADD3 R15, R15, 0x80, RZ ;  /* 0x000000800f0f7810 */ /* 0x000fc60007ffe0ff */
[----:B0-----:R-:W-:Y:S02]  /*09a0*/  IADD3 R2, P1, R4, c[0x0][0x168], RZ ;  /* 0x00005a0004027a10 */ /* 0x001fe40007f3e0ff */
[----:B-1----:R-:W-:-:S03]  /*09b0*/  SEL R5, RZ, 0x1, P0 ;  /* 0x00000001ff057807 */ /* 0x002fc60000000000 */
[----:B------:R-:W-:-:S05]  /*09c0*/  IMAD.X R3, RZ, RZ, c[0x0][0x16c], P1 ;  /* 0x00005b00ff037624 */ /* 0x000fca00008e06ff */
[----:B------:R0:W-:Y:S03]  /*09d0*/  STG.E.U8 [R2.64], R5 ;  /* 0x0000000502007986 */ /* 0x0001e6000c101104 */
.L_x_19459:
[----:B------:R-:W-:Y:S05]  /*09e0*/  BSYNC B1 ;  /* 0x0000000000017941 */ /* 0x000fea0003800000 */
.L_x_19455:
[----:B------:R-:W-:-:S13]  /*09f0*/  ISETP.GE.AND P1, PT, R15, R14, PT ;  /* 0x0000000e0f00720c */ /* 0x000fda0003f26270 */
[----:B0-----:R-:W-:Y:S01]  /*0a00*/  @!P1 IMAD.IADD R2, R0, 0x1, R15 ;  /* 0x0000000100029824 */ /* 0x001fe200078e020f */
[----:B------:R-:W0:Y:S01]  /*0a10*/  @!P1 DSETP.NEU.AND P0, PT, R18, RZ, PT ;  /* 0x000000ff1200922a */ /* 0x000e220003f0d000 */
[----:B------:R-:W-:-:S03]  /*0a20*/  @!P1 IADD3 R15, R15, 0x80, RZ ;  /* 0x000000800f0f9810 */ /* 0x000fc60007ffe0ff */
[----:B------:R-:W-:Y:S02]  /*0a30*/  @!P1 IADD3 R2, P2, R2, c[0x0][0x168], RZ ;  /* 0x00005a0002029a10 */ /* 0x000fe40007f5e0ff */
[----:B0-----:R-:W-:-:S03]  /*0a40*/  @!P1 SEL R5, RZ, 0x1, P0 ;  /* 0x00000001ff059807 */ /* 0x001fc60000000000 */
[----:B------:R-:W-:-:S05]  /*0a50*/  @!P1 IMAD.X R3, RZ, RZ, c[0x0][0x16c], P2 ;  /* 0x00005b00ff039624 */ /* 0x000fca00010e06ff */
[----:B------:R0:W-:Y:S03]  /*0a60*/  @!P1 STG.E.U8 [R2.64], R5 ;  /* 0x0000000502009986 */ /* 0x0001e6000c101104 */
.L_x_19460:
[----:B------:R-:W-:Y:S05]  /*0a70*/  BSYNC B0 ;  /* 0x0000000000007941 */ /* 0x000fea0003800000 */
.L_x_19454:
[----:B------:R-:W-:Y:S01]  /*0a80*/  WARPSYNC 0xffffffff ;  /* 0xffffffff00007948 */ /* 0x000fe20003800000 */
[----:B------:R-:W-:-:S13]  /*0a90*/  ISETP.GE.AND P0, PT, R15, R14, PT ;  /* 0x0000000e0f00720c */ /* 0x000fda0003f06270 */
[----:B------:R-:W-:Y:S05]  /*0aa0*/  @P0 EXIT ;  /* 0x000000000000094d */ /* 0x000fea0003800000 */
[----:B------:R-:W-:-:S05]  /*0ab0*/  IMAD.IADD R0, R0, 0x1, R15 ;  /* 0x0000000100007824 */ /* 0x000fca00078e020f */
[----:B0----5:R-:W-:-:S05]  /*0ac0*/  IADD3 R2, P0, R0, c[0x0][0x168], RZ ;  /* 0x00005a0000027a10 */ /* 0x021fca0007f1e0ff */
[----:B------:R-:W-:-:S05]  /*0ad0*/  IMAD.X R3, RZ, RZ, c[0x0][0x16c], P0 ;  /* 0x00005b00ff037624 */ /* 0x000fca00000e06ff */
[----:B------:R-:W-:Y:S01]  /*0ae0*/  STG.E.U8 [R2.64], R10 ;  /* 0x0000000a02007986 */ /* 0x000fe2000c101104 */
[----:B------:R-:W-:Y:S05]  /*0af0*/  EXIT ;  /* 0x000000000000794d */ /* 0x000fea0003800000 */
.L_x_19461:
        /* <DEDUP_REMOVED lines=16> */
.L_x_22544:


//--------------------- .text._ZN2at6native29vectorized_elementwise_kernelILi4EZZZNS0_23logical_not_kernel_cudaERNS_18TensorIteratorBaseEENKUlvE0_clEvENKUlvE4_clEvEUldE_St5arrayIPcLm2EEEEviT0_T1_ --------------------------
	.section	.text._ZN2at6native29vectorized_elementwise_kernelILi4EZZZNS0_23logical_not_kernel_cudaERNS_18TensorIteratorBaseEENKUlvE0_clEvENKUlvE4_clEvEUldE_St5arrayIPcLm2EEEEviT0_T1_,"ax",@progbits
	.sectioninfo	@"SHI_REGISTERS=32"
	.align	128
        .global         _ZN2at6native29vectorized_elementwise_kernelILi4EZZZNS0_23logical_not_kernel_cudaERNS_18TensorIteratorBaseEENKUlvE0_clEvENKUlvE4_clEvEUldE_St5arrayIPcLm2EEEEviT0_T1_
        .type           _ZN2at6native29vectorized_elementwise_kernelILi4EZZZNS0_23logical_not_kernel_cudaERNS_18TensorIteratorBaseEENKUlvE0_clEvENKUlvE4_clEvEUldE_St5arrayIPcLm2EEEEviT0_T1_,@function
        .size           _ZN2at6native29vectorized_elementwise_kernelILi4EZZZNS0_23logical_not_kernel_cudaERNS_18TensorIteratorBaseEENKUlvE0_clEvENKUlvE4_clEvEUldE_St5arrayIPcLm2EEEEviT0_T1_,(.L_x_22545 - _ZN2at6native29vectorized_elementwise_kernelILi4EZZZNS0_23logical_not_kernel_cudaERNS_18TensorIteratorBaseEENKUlvE0_clEvENKUlvE4_clEvEUldE_St5arrayIPcLm2EEEEviT0_T1_)
        .other          _ZN2at6native29vectorized_elementwise_kernelILi4EZZZNS0_23logical_not_kernel_cudaERNS_18TensorIteratorBaseEENKUlvE0_clEvENKUlvE4_clEvEUldE_St5arrayIPcLm2EEEEviT0_T1_,@"STO_CUDA_ENTRY STV_DEFAULT"
_ZN2at6native29vectorized_elementwise_kernelILi4EZZZNS0_23logical_not_kernel_cudaERNS_18TensorIteratorBaseEENKUlvE0_clEvENKUlvE4_clEvEUldE_St5arrayIPcLm2EEEEviT0_T1_:
.text._ZN2at6native29vectorized_elementwise_kernelILi4EZZZNS0_23logical_not_kernel_cudaERNS_18TensorIteratorBaseEENKUlvE0_clEvENKUlvE4_clEvEUldE_St5arrayIPcLm2EEEEviT0_T1_:
        /* <DEDUP_REMOVED lines=15> */
[----:B--2---:R-:W0:-:S04]  /*00f0*/  DSETP.NEU.AND P2, PT, R16, RZ, PT ;  /* 0x000000ff1000722a */ /* 0x004e080003f4d000 */
[----:B------:R-:W1:-:S04]  /*0100*/  DSETP.NEU.AND P3, PT, R18, RZ, PT ;  /* 0x000000ff1200722a */ /* 0x000e480003f6d000 */
[----:B---3--:R-:W2:Y:S01]  /*0110*/  DSETP.NEU.AND P4, PT, R8, RZ, PT ;  /* 0x000000ff0800722a */ /* 0x008ea20003f8d000 */
[----:B0-----:R-:W-:-:S03]  /*0120*/  SEL R3, RZ, 0x1, P2 ;  /* 0x00000001ff037807 */ /* 0x001fc60001000000 */
[----:B------:R-:W0:-:S04]  /*0130*/  DSETP.NEU.AND P5, PT, R10, RZ, PT ;  /* 0x000000ff0a00722a */ /* 0x000e080003fad000 */
[----:B----4-:R1:W3:Y:S02]  /*0140*/  DSETP.NEU.AND P1, PT, R4, RZ, PT ;  /* 0x000000ff0400722a */ /* 0x0102e40003f2d000 */
[----:B-1----:R-:W-:Y:S02]  /*0150*/  SEL R4, RZ, 0x1, P3 ;  /* 0x00000001ff047807 */ /* 0x002fe40001800000 */
[----:B-----5:R-:W1:Y:S01]  /*0160*/  DSETP.NEU.AND P2, PT, R12, RZ, PT ;  /* 0x000000ff0c00722a */ /* 0x020e620003f4d000 */
[----:B--2---:R-:W-:-:S03]  /*0170*/  SEL R5, RZ, 0x1, P4 ;  /* 0x00000001ff057807 */ /* 0x004fc60002000000 */
[----:B------:R0:W2:Y:S02]  /*0180*/  DSETP.NEU.AND P0, PT, R6, RZ, PT ;  /* 0x000000ff0600722a */ /* 0x0000a40003f0d000 */
[----:B0-----:R-:W-:Y:S02]  /*0190*/  SEL R6, RZ, 0x1, P5 ;  /* 0x00000001ff067807 */ /* 0x001fe40002800000 */
[----:B------:R-:W-:Y:S01]  /*01a0*/  PRMT R7, R4, 0x7604, R3 ;  /* 0x0000760404077816 */ /* 0x000fe20000000003 */
[----:B------:R-:W0:Y:S01]  /*01b0*/  DSETP.NEU.AND P3, PT, R14, RZ, PT ;  /* 0x000000ff0e00722a */ /* 0x000e220003f6d000 */
[----:B------:R-:W-:Y:S02]  /*01c0*/  IADD3 R4, P4, R0, c[0x0][0x168], RZ ;  /* 0x00005a0000047a10 */ /* 0x000fe40007f9e0ff */
[----:B------:R-:W-:Y:S02]  /*01d0*/  PRMT R6, R6, 0x7604, R5 ;  /* 0x0000760406067816 */ /* 0x000fe40000000005 */
[----:B---3--:R-:W-:-:S02]  /*01e0*/  SEL R0, RZ, 0x1, P1 ;  /* 0x00000001ff007807 */ /* 0x008fc40000800000 */
[----:B-1----:R-:W-:Y:S01]  /*01f0*/  SEL R3, RZ, 0x1, P2 ;  /* 0x00000001ff037807 */ /* 0x002fe20001000000 */
[----:B------:R-:W-:Y:S01]  /*0200*/  IMAD.X R5, RZ, RZ, c[0x0][0x16c], P4 ;  /* 0x00005b00ff057624 */ /* 0x000fe200020e06ff */
[----:B------:R-:W-:Y:S02]  /*0210*/  PRMT R7, R0, 0x7054, R7 ;  /* 0x0000705400077816 */ /* 0x000fe40000000007 */
[----:B------:R-:W-:Y:S02]  /*0220*/  PRMT R9, R3, 0x7054, R6 ;  /* 0x0000705403097816 */ /* 0x000fe40000000006 */
[----:B--2---:R-:W-:Y:S02]  /*0230*/  SEL R0, RZ, 0x1, P0 ;  /* 0x00000001ff007807 */ /* 0x004fe40000000000 */
[----:B0-----:R-:W-:Y:S01]  /*0240*/  SEL R6, RZ, 0x1, P3 ;  /* 0x00000001ff067807 */ /* 0x001fe20001800000 */
[----:B------:R-:W-:Y:S01]  /*0250*/  IMAD.WIDE R2, R2, 0x4, R4 ;  /* 0x0000000402027825 */ /* 0x000fe200078e0204 */
[----:B------:R-:W-:-:S02]  /*0260*/  PRMT R7, R0, 0x654, R7 ;  /* 0x0000065400077816 */ /* 0x000fc40000000007 */
[----:B------:R-:W-:-:S03]  /*0270*/  PRMT R9, R6, 0x654, R9 ;  /* 0x0000065406097816 */ /* 0x000fc60000000009 */
[----:B------:R-:W-:Y:S04]  /*0280*/  STG.E [R2.64], R7 ;  /* 0x0000000702007986 */ /* 0x000fe8000c101904 */
[----:B------:R-:W-:Y:S01]  /*0290*/  STG.E [R2.64+0x200], R9 ;  /* 0x0002000902007986 */ /* 0x000fe2000c101904 */
[----:B------:R-:W-:Y:S05]  /*02a0*/  EXIT ;  /* 0x000000000000794d */ /* 0x000fea0003800000 */
.L_x_19462:
        /* <DEDUP_REMOVED lines=87> */
.L_x_19465:
        /* <DEDUP_REMOVED lines=9> */
.L_x_19466:
        /* <DEDUP_REMOVED lines=9> */
.L_x_19467:
        /* <DEDUP_REMOVED lines=10> */
.L_x_19468:
[----:B------:R-:W-:Y:S05]  /*09e0*/  BSYNC B1 ;  /* 0x0000000000017941 */ /* 0x000fea0003800000 */
.L_x_19464:
        /* <DEDUP_REMOVED lines=8> */
.L_x_19469:
[----:B------:R-:W-:Y:S05]  /*0a70*/  BSYNC B0 ;  /* 0x0000000000007941 */ /* 0x000fea0003800000 */
.L_x_19463:
        /* <DEDUP_REMOVED lines=8> */
.L_x_19470:
        /* <DEDUP_REMOVED lines=16> */
.L_x_22545:


//--------------------- .text._ZN2at6native29vectorized_elementwise_kernelILi8EZZZNS0_23logical_not_kernel_cudaERNS_18TensorIteratorBaseEENKUlvE0_clEvENKUlvE4_clEvEUldE_St5arrayIPcLm2EEEEviT0_T1_ --------------------------
	.section	.text._ZN2at6native29vectorized_elementwise_kernelILi8EZZZNS0_23logical_not_kernel_cudaERNS_18TensorIteratorBaseEENKUlvE0_clEvENKUlvE4_clEvEUldE_St5arrayIPcLm2EEEEviT0_T1_,"ax",@progbits
	.sectioninfo	@"SHI_REGISTERS=4"
	.align	128
        .global         _ZN2at6native29vectorized_elementwise_kernelILi8EZZZNS0_23logical_not_kernel_cudaERNS_18TensorIteratorBaseEENKUlvE0_clEvENKUlvE4_clEvEUldE_St5arrayIPcLm2EEEEviT0_T1_
        .type           _ZN2at6native29vectorized_elementwise_kernelILi8EZZZNS0_23logical_not_kernel_cudaERNS_18TensorIteratorBaseEENKUlvE0_clEvENKUlvE4_clEvEUldE_St5arrayIPcLm2EEEEviT0_T1_,@function
        .size           _ZN2at6native29vectorized_elementwise_kernelILi8EZZZNS0_23logical_not_kernel_cudaERNS_18TensorIteratorBaseEENKUlvE0_clEvENKUlvE4_clEvEUldE_St5arrayIPcLm2EEEEviT0_T1_,(.L_x_22546 - _ZN2at6native29vectorized_elementwise_kernelILi8EZZZNS0_23logical_not_kernel_cudaERNS_18TensorIteratorBaseEENKUlvE0_clEvENKUlvE4_clEvEUldE_St5arrayIPcLm2EEEEviT0_T1_)
        .other          _ZN2at6native29vectorized_elementwise_kernelILi8EZZZNS0_23logical_not_kernel_cudaERNS_18TensorIteratorBaseEENKUlvE0_clEvENKUlvE4_clEvEUldE_St5arrayIPcLm2EEEEviT0_T1_,@"STO_CUDA_ENTRY STV_DEFAULT"
_ZN2at6native29vectorized_elementwise_kernelILi8EZZZNS0_23logical_not_kernel_cudaERNS_18TensorIteratorBaseEENKUlvE0_clEvENKUlvE4_clEvEUldE_St5arrayIPcLm2EEEEviT0_T1_:
.text._ZN2at6native29vectorized_elementwise_kernelILi8EZZZNS0_23logical_not_kernel_cudaERNS_18TensorIteratorBaseEENKUlvE0_clEvENKUlvE4_clEvEUldE_St5arrayIPcLm2EEEEviT0_T1_:
[----:B------:R-:W-:Y:S02]  /*0000*/  MOV R1, c[0x0][0x28] ;  /* 0x00000a0000017a02 */ /* 0x000fe40000000f00 */
[----:B------:R-:W-:Y:S05]  /*0010*/  EXIT ;  /* 0x000000000000794d */ /* 0x000fea0003800000 */
.L_x_19471:
        /* <DEDUP_REMOVED lines=14> */
.L_x_22546:


//--------------------- .text._ZN2at6native18elementwise_kernelILi128ELi4EZNS0_15gpu_kernel_implIZZZNS0_23logical_not_kernel_cudaERNS_18TensorIteratorBaseEENKUlvE0_clEvENKUlvE3_clEvEUlsE_EEvS4_RKT_EUliE_EEviT1_ --------------------------
	.section	.text._ZN2at6native18elementwise_kernelILi128ELi4EZNS0_15gpu_kernel_implIZZZNS0_23logical_not_kernel_cudaERNS_18TensorIteratorBaseEENKUlvE0_clEvENKUlvE3_clEvEUlsE_EEvS4_RKT_EUliE_EEviT1_,"ax",@progbits
	.sectioninfo	@"SHI_REGISTERS=26"
	.align	128
        .global         _ZN2at6native18elementwise_kernelILi128ELi4EZNS0_15gpu_kernel_implIZZZNS0_23logical_not_kernel_cudaERNS_18TensorIteratorBaseEENKUlvE0_clEvENKUlvE3_clEvEUlsE_EEvS4_RKT_EUliE_EEviT1_
        .type           _ZN2at6native18elementwise_kernelILi128ELi4EZNS0_15gpu_kernel_implIZZZNS0_23logical_not_kernel_cudaERNS_18TensorIteratorBaseEENKUlvE0_clEvENKUlvE3_clEvEUlsE_EEvS4_RKT_EUliE_EEviT1_,@function
        .size           _ZN2at6native18elementwise_kernelILi128ELi4EZNS0_15gpu_kernel_implIZZZNS0_23logical_not_kernel_cudaERNS_18TensorIteratorBaseEENKUlvE0_clEvENKUlvE3_clEvEUlsE_EEvS4_RKT_EUliE_EEviT1_,(.L_x_22547 - _ZN2at6native18elementwise_kernelILi128ELi4EZNS0_15gpu_kernel_implIZZZNS0_23logical_not_kernel_cudaERNS_18TensorIteratorBaseEENKUlvE0_clEvENKUlvE3_clEvEUlsE_EEvS4_RKT_EUliE_EEviT1_)
        .other          _ZN2at6native18elementwise_kernelILi128ELi4EZNS0_15gpu_kernel_implIZZZNS0_23logical_not_kernel_cudaERNS_18TensorIteratorBaseEENKUlvE0_clEvENKUlvE3_clEvEUlsE_EEvS4_RKT_EUliE_EEviT1_,@"STO_CUDA_ENTRY STV_DEFAULT"
_ZN2at6native18elementwise_kernelILi128ELi4EZNS0_15gpu_kernel_implIZZZNS0_23logical_not_kernel_cudaERNS_18TensorIteratorBaseEENKUlvE0_clEvENKUlvE3_clEvEUlsE_EEvS4_RKT_EUliE_EEviT1_:
.text._ZN2at6native18elementwise_kernelILi128ELi4EZNS0_15gpu_kernel_implIZZZNS0_23logical_not_kernel_cudaERNS_18TensorIteratorBaseEENKUlvE0_clEvENKUlvE3_clEvEUlsE_EEvS4_RKT_EUliE_EEviT1_:
        /* <DEDUP_REMOVED lines=236> */
.L_x_19474:
        /* <DEDUP_REMOVED lines=18> */
.L_x_19478:
[----:B------:R0:W5:Y:S01]  /*0fe0*/  LDG.E.U8 R0, [R2.64] ;  /* 0x0000002402007981 */ /* 0x000162000c1e1100 */
[----:B------:R-:W-:Y:S05]  /*0ff0*/  BRA `(.L_x_19480) ;  /* 0x00000d7000007947 */ /* 0x000fea0003800000 */
.L_x_19477:
        /* <DEDUP_REMOVED lines=8> */
.L_x_19482:
[----:B------:R0:W5:Y:S01]  /*1080*/  LDG.E.U16 R0, [R2.64] ;  /* 0x0000002402007981 */ /* 0x000162000c1e1500 */
[----:B------:R-:W-:Y:S05]  /*1090*/  BRA `(.L_x_19480) ;  /* 0x00000cd000007947 */ /* 0x000fea0003800000 */
.L_x_19481:
[----:B------:R0:W5:Y:S01]  /*10a0*/  LDG.E.U16 R0, [R2.64] ;  /* 0x0000002402007981 */ /* 0x000162000c1e1500 */
[----:B------:R-:W-:Y:S05]  /*10b0*/  BRA `(.L_x_19480) ;  /* 0x00000cb000007947 */ /* 0x000fea0003800000 */
.L_x_19476:
        /* <DEDUP_REMOVED lines=9> */
.L_x_19484:
[----:B------:R-:W2:Y:S02]  /*1150*/  LDG.E.U16 R4, [R2.64] ;  /* 0x0000002402047981 */ /* 0x000ea4000c1e1500 */
[----:B--2---:R-:W-:-:S06]  /*1160*/  HADD2.F32 R4, -RZ, R4.H0_H0 ;  /* 0x20000004ff047230 */ /* 0x004fcc0000004100 */
[----:B------:R-:W0:Y:S02]  /*1170*/  F2I.FTZ.TRUNC.NTZ R4, R4 ;  /* 0x0000000400047305 */ /* 0x000e24000021f100 */
[----:B0-----:R-:W-:Y:S01]  /*1180*/  PRMT R0, R4, 0x7610, R0 ;  /* 0x0000761004007816 */ /* 0x001fe20000000000 */
[----:B------:R-:W-:Y:S05]  /*1190*/  BRA `(.L_x_19480) ;  /* 0x00000bd000007947 */ /* 0x000fea0003800000 */
.L_x_19483:
        /* <DEDUP_REMOVED lines=9> */
.L_x_19486:
[----:B------:R-:W2:Y:S02]  /*1230*/  LDG.E.U16 R2, [R2.64] ;  /* 0x0000002402027981 */ /* 0x000ea4000c1e1500 */
[----:B--2---:R-:W-:-:S06]  /*1240*/  HADD2.F32 R4, -RZ, R2.H0_H0 ;  /* 0x20000002ff047230 */ /* 0x004fcc0000004100 */
[----:B------:R-:W0:Y:S02]  /*1250*/  F2I.FTZ.TRUNC.NTZ R4, R4 ;  /* 0x0000000400047305 */ /* 0x000e24000021f100 */
[----:B0-----:R-:W-:Y:S01]  /*1260*/  PRMT R0, R4, 0x7610, R0 ;  /* 0x0000761004007816 */ /* 0x001fe20000000000 */
[----:B------:R-:W-:Y:S05]  /*1270*/  BRA `(.L_x_19480) ;  /* 0x00000af000007947 */ /* 0x000fea0003800000 */
.L_x_19485:
[----:B------:R-:W2:Y:S02]  /*1280*/  LDG.E.64 R2, [R2.64] ;  /* 0x0000002402027981 */ /* 0x000ea4000c1e1b00 */
[----:B--2---:R0:W1:Y:S01]  /*1290*/  F2I.F64.TRUNC R0, R2 ;  /* 0x0000000200007311 */ /* 0x004062000030d100 */
[----:B------:R-:W-:Y:S05]  /*12a0*/  BRA `(.L_x_19480) ;  /* 0x00000ac000007947 */ /* 0x000fea0003800000 */
.L_x_19475:
        /* <DEDUP_REMOVED lines=12> */
.L_x_19489:
[----:B------:R-:W2:Y:S02]  /*1370*/  LDG.E.64 R2, [R2.64] ;  /* 0x0000002402027981 */ /* 0x000ea4000c1e1b00 */
[----:B--2---:R0:W1:Y:S01]  /*1380*/  F2I.F64.TRUNC R0, R2 ;  /* 0x0000000200007311 */ /* 0x004062000030d100 */
[----:B------:R-:W-:Y:S05]  /*1390*/  BRA `(.L_x_19480) ;  /* 0x000009d000007947 */ /* 0x000fea0003800000 */
.L_x_19488:
        /* <DEDUP_REMOVED lines=28> */
.L_x_19491:
        /* <DEDUP_REMOVED lines=15> */
.L_x_19490:
[----:B------:R-:W2:Y:S02]  /*1650*/  LDG.E.U16 R2, [R2.64] ;  /* 0x0000002402027981 */ /* 0x000ea4000c1e1500 */
[----:B--2---:R-:W-:-:S04]  /*1660*/  PRMT R2, RZ, 0x5410, R2 ;  /* 0x00005410ff027816 */ /* 0x004fc80000000002 */
[----:B------:R0:W1:Y:S01]  /*1670*/  F2I.FTZ.TRUNC.NTZ R0, R2 ;  /* 0x0000000200007305 */ /* 0x000062000021f100 */
[----:B------:R-:W-:Y:S05]  /*1680*/  BRA `(.L_x_19480) ;  /* 0x000006e000007947 */ /* 0x000fea0003800000 */
.L_x_19487:
        /* <DEDUP_REMOVED lines=10> */
.L_x_19494:
        /* <DEDUP_REMOVED lines=21> */
.L_x_19498:
[----:B------:R-:W-:Y:S05]  /*1880*/  BSYNC B1 ;  /* 0x0000000000017941 */ /* 0x000fea0003800000 */
.L_x_19497:
[----:B------:R-:W-:Y:S01]  /*1890*/  IMAD.SHL.U32 R2, R2, 0x100000, RZ ;  /* 0x0010000002027824 */ /* 0x000fe200078e00ff */
[----:B------:R-:W-:-:S04]  /*18a0*/  LEA R3, R0, 0x3b800000, 0x17 ;  /* 0x3b80000000037811 */ /* 0x000fc800078eb8ff */
[----:B------:R-:W-:Y:S02]  /*18b0*/  LOP3.LUT R4, R3, R2, R4, 0xfe, !PT ;  /* 0x0000000203047212 */ /* 0x000fe400078efe04 */
.L_x_19496:
[----:B------:R-:W-:Y:S05]  /*18c0*/  BSYNC B0 ;  /* 0x0000000000007941 */ /* 0x000fea0003800000 */
.L_x_19495:
[----:B------:R-:W0:Y:S02]  /*18d0*/  F2I.FTZ.TRUNC.NTZ R4, R4 ;  /* 0x0000000400047305 */ /* 0x000e24000021f100 */
[----:B0-----:R-:W-:Y:S01]  /*18e0*/  PRMT R0, R4, 0x7610, R0 ;  /* 0x0000761004007816 */ /* 0x001fe20000000000 */
[----:B------:R-:W-:Y:S05]  /*18f0*/  BRA `(.L_x_19480) ;  /* 0x0000047000007947 */ /* 0x000fea0003800000 */
.L_x_19493:
        /* <DEDUP_REMOVED lines=21> */
.L_x_19502:
[----:B------:R-:W-:Y:S05]  /*1a50*/  BSYNC B1 ;  /* 0x0000000000017941 */ /* 0x000fea0003800000 */
.L_x_19501:
[----:B------:R-:W-:Y:S01]  /*1a60*/  IMAD.SHL.U32 R2, R2, 0x200000, RZ ;  /* 0x0020000002027824 */ /* 0x000fe200078e00ff */
[----:B------:R-:W-:-:S04]  /*1a70*/  LEA R3, R0, 0x37800000, 0x17 ;  /* 0x3780000000037811 */ /* 0x000fc800078eb8ff */
[----:B------:R-:W-:Y:S02]  /*1a80*/  LOP3.LUT R4, R3, R2, R4, 0xfe, !PT ;  /* 0x0000000203047212 */ /* 0x000fe400078efe04 */
.L_x_19500:
[----:B------:R-:W-:Y:S05]  /*1a90*/  BSYNC B0 ;  /* 0x0000000000007941 */ /* 0x000fea0003800000 */
.L_x_19499:
[----:B------:R-:W0:Y:S02]  /*1aa0*/  F2I.FTZ.TRUNC.NTZ R4, R4 ;  /* 0x0000000400047305 */ /* 0x000e24000021f100 */
[----:B0-----:R-:W-:Y:S01]  /*1ab0*/  PRMT R0, R4, 0x7610, R0 ;  /* 0x0000761004007816 */ /* 0x001fe20000000000 */
[----:B------:R-:W-:Y:S05]  /*1ac0*/  BRA `(.L_x_19480) ;  /* 0x000002a000007947 */ /* 0x000fea0003800000 */
.L_x_19492:
        /* <DEDUP_REMOVED lines=14> */
.L_x_19506:
[----:B------:R-:W-:Y:S05]  /*1bb0*/  BSYNC B0 ;  /* 0x0000000000007941 */ /* 0x000fea0003800000 */
.L_x_19505:
[----:B------:R-:W0:Y:S02]  /*1bc0*/  F2I.FTZ.TRUNC.NTZ R4, R4 ;  /* 0x0000000400047305 */ /* 0x000e24000021f100 */
[----:B0-----:R-:W-:Y:S01]  /*1bd0*/  PRMT R0, R4, 0x7610, R0 ;  /* 0x0000761004007816 */ /* 0x001fe20000000000 */
[----:B------:R-:W-:Y:S05]  /*1be0*/  BRA `(.L_x_19480) ;  /* 0x0000018000007947 */ /* 0x000fea0003800000 */
.L_x_19479:
        /* <DEDUP_REMOVED lines=21> */
.L_x_19504:
[----:B------:R0:W5:Y:S01]  /*1d40*/  LDG.E.U16 R0, [R2.64] ;  /* 0x0000002402007981 */ /* 0x000162000c1e1500 */
[----:B------:R-:W-:Y:S05]  /*1d50*/  BRA `(.L_x_19480) ;  /* 0x0000001000007947 */ /* 0x000fea0003800000 */
.L_x_19503:
[----:B------:R0:W5:Y:S02]  /*1d60*/  LDG.E.U16 R0, [R2.64] ;  /* 0x0000002402007981 */ /* 0x000164000c1e1500 */
.L_x_19480:
[----:B0-----:R-:W0:Y:S01]  /*1d70*/  LDC.U8 R3, c[0x0][0x371] ;  /* 0x0000dc40ff037b82 */ /* 0x001e220000000000 */
[----:B-1---5:R-:W-:Y:S01]  /*1d80*/  PRMT R0, R0, 0x9910, RZ ;  /* 0x0000991000007816 */ /* 0x022fe200000000ff */
[----:B------:R-:W-:Y:S03]  /*1d90*/  BSSY B6, `(.L_x_19507) ;  /* 0x00000da000067945 */ /* 0x000fe60003800000 */
[----:B------:R-:W-:-:S04]  /*1da0*/  ISETP.NE.AND P0, PT, R0, RZ, PT ;  /* 0x000000ff0000720c */ /* 0x000fc80003f05270 */
        /* <DEDUP_REMOVED lines=14> */
.L_x_19511:
[----:B------:R0:W-:Y:S01]  /*1e90*/  STG.E.U8 [R16.64], R5 ;  /* 0x0000000510007986 */ /* 0x0001e2000c101124 */
[----:B------:R-:W-:Y:S05]  /*1ea0*/  BRA `(.L_x_19513) ;  /* 0x00000c8000007947 */ /* 0x000fea0003800000 */
.L_x_19510:
        /* <DEDUP_REMOVED lines=10> */
.L_x_19515:
[----:B------:R0:W-:Y:S01]  /*1f50*/  STG.E [R16.64], R5 ;  /* 0x0000000510007986 */ /* 0x0001e2000c101924 */
[----:B------:R-:W-:Y:S05]  /*1f60*/  BRA `(.L_x_19513) ;  /* 0x00000bc000007947 */ /* 0x000fea0003800000 */
.L_x_19514:
[----:B------:R0:W-:Y:S01]  /*1f70*/  STG.E.U16 [R16.64], R5 ;  /* 0x0000000510007986 */ /* 0x0001e2000c101524 */
[----:B------:R-:W-:Y:S05]  /*1f80*/  BRA `(.L_x_19513) ;  /* 0x00000ba000007947 */ /* 0x000fea0003800000 */
.L_x_19509:
        /* <DEDUP_REMOVED lines=9> */
.L_x_19517:
[----:B------:R-:W-:-:S04]  /*2020*/  FSEL R0, RZ, 1, P0 ;  /* 0x3f800000ff007808 */ /* 0x000fc80000000000 */
[----:B------:R-:W-:-:S05]  /*2030*/  F2FP.PACK_AB R0, RZ, R0 ;  /* 0x00000000ff00723e */ /* 0x000fca00000000ff */
[----:B------:R0:W-:Y:S01]  /*2040*/  STG.E.U16 [R16.64], R0 ;  /* 0x0000000010007986 */ /* 0x0001e2000c101524 */
[----:B------:R-:W-:Y:S05]  /*2050*/  BRA `(.L_x_19513) ;  /* 0x00000ad000007947 */ /* 0x000fea0003800000 */
.L_x_19516:
        /* <DEDUP_REMOVED lines=10> */
.L_x_19519:
[----:B------:R-:W-:-:S04]  /*2100*/  FSEL R0, RZ, 1, P0 ;  /* 0x3f800000ff007808 */ /* 0x000fc80000000000 */
[----:B------:R-:W-:-:S04]  /*2110*/  F2FP.PACK_AB R3, RZ, R0 ;  /* 0x00000000ff03723e */ /* 0x000fc800000000ff */
[----:B------:R-:W-:-:S05]  /*2120*/  PRMT R3, R3, 0x5410, RZ ;  /* 0x0000541003037816 */ /* 0x000fca00000000ff */
[----:B------:R0:W-:Y:S01]  /*2130*/  STG.E [R16.64], R3 ;  /* 0x0000000310007986 */ /* 0x0001e2000c101924 */
[----:B------:R-:W-:Y:S05]  /*2140*/  BRA `(.L_x_19513) ;  /* 0x000009e000007947 */ /* 0x000fea0003800000 */
.L_x_19518:
[----:B------:R-:W-:Y:S01]  /*2150*/  FSEL R3, RZ, 1.875, P0 ;  /* 0x3ff00000ff037808 */ /* 0x000fe20000000000 */
[----:B------:R-:W-:-:S05]  /*2160*/  IMAD.MOV.U32 R2, RZ, RZ, RZ ;  /* 0x000000ffff027224 */ /* 0x000fca00078e00ff */
[----:B------:R0:W-:Y:S01]  /*2170*/  STG.E.64 [R16.64], R2 ;  /* 0x0000000210007986 */ /* 0x0001e2000c101b24 */
[----:B------:R-:W-:Y:S05]  /*2180*/  BRA `(.L_x_19513) ;  /* 0x000009a000007947 */ /* 0x000fea0003800000 */
.L_x_19508:
        /* <DEDUP_REMOVED lines=10> */
.L_x_19522:
[----:B------:R-:W-:Y:S01]  /*2230*/  FSEL R5, RZ, 1.875, P0 ;  /* 0x3ff00000ff057808 */ /* 0x000fe20000000000 */
[----:B------:R-:W-:Y:S01]  /*2240*/  CS2R R6, SRZ ;  /* 0x0000000000067805 */ /* 0x000fe2000001ff00 */
[----:B------:R-:W-:-:S05]  /*2250*/  IMAD.MOV.U32 R4, RZ, RZ, RZ ;  /* 0x000000ffff047224 */ /* 0x000fca00078e00ff */
[----:B------:R0:W-:Y:S01]  /*2260*/  STG.E.128 [R16.64], R4 ;  /* 0x0000000410007986 */ /* 0x0001e2000c101d24 */
[----:B------:R-:W-:Y:S05]  /*2270*/  BRA `(.L_x_19513) ;  /* 0x000008b000007947 */ /* 0x000fea0003800000 */
.L_x_19521:
        /* <DEDUP_REMOVED lines=18> */
.L_x_19526:
[----:B------:R-:W-:Y:S05]  /*23a0*/  BSYNC B0 ;  /* 0x0000000000007941 */ /* 0x000fea0003800000 */
.L_x_19525:
[----:B------:R0:W-:Y:S01]  /*23b0*/  STG.E.U8 [R16.64], R3 ;  /* 0x0000000310007986 */ /* 0x0001e2000c101124 */
[----:B------:R-:W-:Y:S05]  /*23c0*/  BRA `(.L_x_19513) ;  /* 0x0000076000007947 */ /* 0x000fea0003800000 */
.L_x_19524:
        /* <DEDUP_REMOVED lines=13> */
.L_x_19527:
[----:B------:R-:W-:Y:S01]  /*24a0*/  ISETP.GT.U32.AND P0, PT, R3, 0x7f800000, PT ;  /* 0x7f8000000300780c */ /* 0x000fe20003f04070 */
[----:B------:R-:W-:-:S05]  /*24b0*/  IMAD.MOV.U32 R3, RZ, RZ, 0x7f ;  /* 0x0000007fff037424 */ /* 0x000fca00078e00ff */
[----:B------:R-:W-:-:S05]  /*24c0*/  SEL R3, R3, 0x7c, P0 ;  /* 0x0000007c03037807 */ /* 0x000fca0000000000 */
[----:B------:R0:W-:Y:S01]  /*24d0*/  STG.E.U8 [R16.64], R3 ;  /* 0x0000000310007986 */ /* 0x0001e2000c101124 */
[----:B------:R-:W-:Y:S05]  /*24e0*/  BRA `(.L_x_19513) ;  /* 0x0000064000007947 */ /* 0x000fea0003800000 */
.L_x_19523:
[----:B------:R-:W-:-:S04]  /*24f0*/  FSEL R0, RZ, 1, P0 ;  /* 0x3f800000ff007808 */ /* 0x000fc80000000000 */
[----:B------:R-:W-:-:S05]  /*2500*/  F2FP.BF16.PACK_AB R0, RZ, R0 ;  /* 0x00000000ff00723e */ /* 0x000fca00000010ff */
[----:B------:R0:W-:Y:S01]  /*2510*/  STG.E.U16 [R16.64], R0 ;  /* 0x0000000010007986 */ /* 0x0001e2000c101524 */
[----:B------:R-:W-:Y:S05]  /*2520*/  BRA `(.L_x_19513) ;  /* 0x0000060000007947 */ /* 0x000fea0003800000 */
.L_x_19520:
        /* <DEDUP_REMOVED lines=10> */
.L_x_19530:
        /* <DEDUP_REMOVED lines=16> */
.L_x_19533:
[----:B------:R-:W-:Y:S02]  /*26d0*/  PRMT R8, R0, 0x7610, R8 ;  /* 0x0000761000087816 */ /* 0x000fe40000000008 */
.L_x_19532:
[----:B------:R-:W-:Y:S05]  /*26e0*/  BSYNC B0 ;  /* 0x0000000000007941 */ /* 0x000fea0003800000 */
.L_x_19531:
[----:B------:R0:W-:Y:S01]  /*26f0*/  STG.E.U8 [R16.64], R8 ;  /* 0x0000000810007986 */ /* 0x0001e2000c101124 */
[----:B------:R-:W-:Y:S05]  /*2700*/  BRA `(.L_x_19513) ;  /* 0x0000042000007947 */ /* 0x000fea0003800000 */
.L_x_19529:
        /* <DEDUP_REMOVED lines=16> */
.L_x_19536:
[----:B------:R-:W-:Y:S02]  /*2810*/  PRMT R8, R0, 0x7610, R8 ;  /* 0x0000761000087816 */ /* 0x000fe40000000008 */
.L_x_19535:
[----:B------:R-:W-:Y:S05]  /*2820*/  BSYNC B0 ;  /* 0x0000000000007941 */ /* 0x000fea0003800000 */
.L_x_19534:
[----:B------:R0:W-:Y:S01]  /*2830*/  STG.E.U8 [R16.64], R8 ;  /* 0x0000000810007986 */ /* 0x0001e2000c101124 */
[----:B------:R-:W-:Y:S05]  /*2840*/  BRA `(.L_x_19513) ;  /* 0x000002e000007947 */ /* 0x000fea0003800000 */
.L_x_19528:
        /* <DEDUP_REMOVED lines=21> */
.L_x_19512:
        /* <DEDUP_REMOVED lines=20> */
.L_x_19538:
[----:B------:R-:W-:Y:S02]  /*2ae0*/  IMAD.MOV.U32 R2, RZ, RZ, R5 ;  /* 0x000000ffff027224 */ /* 0x000fe400078e0005 */
[----:B------:R-:W-:-:S05]  /*2af0*/  IMAD.MOV.U32 R3, RZ, RZ, RZ ;  /* 0x000000ffff037224 */ /* 0x000fca00078e00ff */
[----:B------:R0:W-:Y:S01]  /*2b00*/  STG.E.64 [R16.64], R2 ;  /* 0x0000000210007986 */ /* 0x0001e2000c101b24 */
[----:B------:R-:W-:Y:S05]  /*2b10*/  BRA `(.L_x_19513) ;  /* 0x0000001000007947 */ /* 0x000fea0003800000 */
.L_x_19537:
[----:B------:R0:W-:Y:S02]  /*2b20*/  STG.E [R16.64], R5 ;  /* 0x0000000510007986 */ /* 0x0001e4000c101924 */
.L_x_19513:
[----:B------:R-:W-:Y:S05]  /*2b30*/  BSYNC B6 ;  /* 0x0000000000067941 */ /* 0x000fea0003800000 */
.L_x_19507:
[----:B------:R-:W-:-:S05]  /*2b40*/  IMAD R18, R18, 0x200, R23 ;  /* 0x0000020012127824 */ /* 0x000fca00078e0217 */
[----:B------:R-:W-:Y:S02]  /*2b50*/  IADD3 R19, R18, 0x80, RZ ;  /* 0x0000008012137810 */ /* 0x000fe40007ffe0ff */
.L_x_19473:
[----:B------:R-:W-:Y:S05]  /*2b60*/  BSYNC B7 ;  /* 0x0000000000077941 */ /* 0x000fea0003800000 */
.L_x_19472:
        /* <DEDUP_REMOVED lines=231> */
.L_x_19541:
        /* <DEDUP_REMOVED lines=18> */
.L_x_19545:
[----:B------:R0:W5:Y:S01]  /*3b00*/  LDG.E.U8 R0, [R2.64] ;  /* 0x0000002402007981 */ /* 0x000162000c1e1100 */
[----:B------:R-:W-:Y:S05]  /*3b10*/  BRA `(.L_x_19547) ;  /* 0x00000d7000007947 */ /* 0x000fea0003800000 */
.L_x_19544:
        /* <DEDUP_REMOVED lines=8> */
.L_x_19549:
[----:B------:R0:W5:Y:S01]  /*3ba0*/  LDG.E.U16 R0, [R2.64] ;  /* 0x0000002402007981 */ /* 0x000162000c1e1500 */
[----:B------:R-:W-:Y:S05]  /*3bb0*/  BRA `(.L_x_19547) ;  /* 0x00000cd000007947 */ /* 0x000fea0003800000 */
.L_x_19548:
[----:B------:R0:W5:Y:S01]  /*3bc0*/  LDG.E.U16 R0, [R2.64] ;  /* 0x0000002402007981 */ /* 0x000162000c1e1500 */
[----:B------:R-:W-:Y:S05]  /*3bd0*/  BRA `(.L_x_19547) ;  /* 0x00000cb000007947 */ /* 0x000fea0003800000 */
.L_x_19543:
        /* <DEDUP_REMOVED lines=9> */
.L_x_19551:
[----:B------:R-:W2:Y:S02]  /*3c70*/  LDG.E.U16 R4, [R2.64] ;  /* 0x0000002402047981 */ /* 0x000ea4000c1e1500 */
[----:B--2---:R-:W-:-:S06]  /*3c80*/  HADD2.F32 R4, -RZ, R4.H0_H0 ;  /* 0x20000004ff047230 */ /* 0x004fcc0000004100 */
[----:B------:R-:W0:Y:S02]  /*3c90*/  F2I.FTZ.TRUNC.NTZ R4, R4 ;  /* 0x0000000400047305 */ /* 0x000e24000021f100 */
[----:B0-----:R-:W-:Y:S01]  /*3ca0*/  PRMT R0, R4, 0x7610, R0 ;  /* 0x0000761004007816 */ /* 0x001fe20000000000 */
[----:B------:R-:W-:Y:S05]  /*3cb0*/  BRA `(.L_x_19547) ;  /* 0x00000bd000007947 */ /* 0x000fea0003800000 */
.L_x_19550:
        /* <DEDUP_REMOVED lines=9> */
.L_x_19553:
[----:B------:R-:W2:Y:S02]  /*3d50*/  LDG.E.U16 R2, [R2.64] ;  /* 0x0000002402027981 */ /* 0x000ea4000c1e1500 */
[----:B--2---:R-:W-:-:S06]  /*3d60*/  HADD2.F32 R4, -RZ, R2.H0_H0 ;  /* 0x20000002ff047230 */ /* 0x004fcc0000004100 */
[----:B------:R-:W0:Y:S02]  /*3d70*/  F2I.FTZ.TRUNC.NTZ R4, R4 ;  /* 0x0000000400047305 */ /* 0x000e24000021f100 */
[----:B0-----:R-:W-:Y:S01]  /*3d80*/  PRMT R0, R4, 0x7610, R0 ;  /* 0x0000761004007816 */ /* 0x001fe20000000000 */
[----:B------:R-:W-:Y:S05]  /*3d90*/  BRA `(.L_x_19547) ;  /* 0x00000af000007947 */ /* 0x000fea0003800000 */
.L_x_19552:
[----:B------:R-:W2:Y:S02]  /*3da0*/  LDG.E.64 R2, [R2.64] ;  /* 0x0000002402027981 */ /* 0x000ea4000c1e1b00 */
[----:B--2---:R0:W1:Y:S01]  /*3db0*/  F2I.F64.TRUNC R0, R2 ;  /* 0x0000000200007311 */ /* 0x004062000030d100 */
[----:B------:R-:W-:Y:S05]  /*3dc0*/  BRA `(.L_x_19547) ;  /* 0x00000ac000007947 */ /* 0x000fea0003800000 */
.L_x_19542:
        /* <DEDUP_REMOVED lines=12> */
.L_x_19556:
[----:B------:R-:W2:Y:S02]  /*3e90*/  LDG.E.64 R2, [R2.64] ;  /* 0x0000002402027981 */ /* 0x000ea4000c1e1b00 */
[----:B--2---:R0:W1:Y:S01]  /*3ea0*/  F2I.F64.TRUNC R0, R2 ;  /* 0x0000000200007311 */ /* 0x004062000030d100 */
[----:B------:R-:W-:Y:S05]  /*3eb0*/  BRA `(.L_x_19547) ;  /* 0x000009d000007947 */ /* 0x000fea0003800000 */
.L_x_19555:
        /* <DEDUP_REMOVED lines=28> */
.L_x_19558:
        /* <DEDUP_REMOVED lines=15> */
.L_x_19557:
[----:B------:R-:W2:Y:S02]  /*4170*/  LDG.E.U16 R2, [R2.64] ;  /* 0x0000002402027981 */ /* 0x000ea4000c1e1500 */
[----:B--2---:R-:W-:-:S04]  /*4180*/  PRMT R2, RZ, 0x5410, R2 ;  /* 0x00005410ff027816 */ /* 0x004fc80000000002 */
[----:B------:R0:W1:Y:S01]  /*4190*/  F2I.FTZ.TRUNC.NTZ R0, R2 ;  /* 0x0000000200007305 */ /* 0x000062000021f100 */
[----:B------:R-:W-:Y:S05]  /*41a0*/  BRA `(.L_x_19547) ;  /* 0x000006e000007947 */ /* 0x000fea0003800000 */
.L_x_19554:
        /* <DEDUP_REMOVED lines=10> */
.L_x_19561:
        /* <DEDUP_REMOVED lines=21> */
.L_x_19565:
[----:B------:R-:W-:Y:S05]  /*43a0*/  BSYNC B1 ;  /* 0x0000000000017941 */ /* 0x000fea0003800000 */
.L_x_19564:
[----:B------:R-:W-:Y:S01]  /*43b0*/  IMAD.SHL.U32 R2, R2, 0x100000, RZ ;  /* 0x0010000002027824 */ /* 0x000fe200078e00ff */
[----:B------:R-:W-:-:S04]  /*43c0*/  LEA R3, R0, 0x3b800000, 0x17 ;  /* 0x3b80000000037811 */ /* 0x000fc800078eb8ff */
[----:B------:R-:W-:Y:S02]  /*43d0*/  LOP3.LUT R4, R3, R2, R4, 0xfe, !PT ;  /* 0x0000000203047212 */ /* 0x000fe400078efe04 */
.L_x_19563:
[----:B------:R-:W-:Y:S05]  /*43e0*/  BSYNC B0 ;  /* 0x0000000000007941 */ /* 0x000fea0003800000 */
.L_x_19562:
[----:B------:R-:W0:Y:S02]  /*43f0*/  F2I.FTZ.TRUNC.NTZ R4, R4 ;  /* 0x0000000400047305 */ /* 0x000e24000021f100 */
[----:B0-----:R-:W-:Y:S01]  /*4400*/  PRMT R0, R4, 0x7610, R0 ;  /* 0x0000761004007816 */ /* 0x001fe20000000000 */
[----:B------:R-:W-:Y:S05]  /*4410*/  BRA `(.L_x_19547) ;  /* 0x0000047000007947 */ /* 0x000fea0003800000 */
.L_x_19560:
        /* <DEDUP_REMOVED lines=21> */
.L_x_19569:
[----:B------:R-:W-:Y:S05]  /*4570*/  BSYNC B1 ;  /* 0x0000000000017941 */ /* 0x000fea0003800000 */
.L_x_19568:
[----:B------:R-:W-:Y:S01]  /*4580*/  IMAD.SHL.U32 R2, R2, 0x200000, RZ ;  /* 0x0020000002027824 */ /* 0x000fe200078e00ff */
[----:B------:R-:W-:-:S04]  /*4590*/  LEA R3, R0, 0x37800000, 0x17 ;  /* 0x3780000000037811 */ /* 0x000fc800078eb8ff */
[----:B------:R-:W-:Y:S02]  /*45a0*/  LOP3.LUT R4, R3, R2, R4, 0xfe, !PT ;  /* 0x0000000203047212 */ /* 0x000fe400078efe04 */
.L_x_19567:
[----:B------:R-:W-:Y:S05]  /*45b0*/  BSYNC B0 ;  /* 0x0000000000007941 */ /* 0x000fea0003800000 */
.L_x_19566:
[----:B------:R-:W0:Y:S02]  /*45c0*/  F2I.FTZ.TRUNC.NTZ R4, R4 ;  /* 0x0000000400047305 */ /* 0x000e24000021f100 */
[----:B0-----:R-:W-:Y:S01]  /*45d0*/  PRMT R0, R4, 0x7610, R0 ;  /* 0x0000761004007816 */ /* 0x001fe20000000000 */
[----:B------:R-:W-:Y:S05]  /*45e0*/  BRA `(.L_x_19547) ;  /* 0x000002a000007947 */ /* 0x000fea0003800000 */
.L_x_19559:
        /* <DEDUP_REMOVED lines=14> */
.L_x_19573:
[----:B------:R-:W-:Y:S05]  /*46d0*/  BSYNC B0 ;  /* 0x0000000000007941 */ /* 0x000fea0003800000 */
.L_x_19572:
[----:B------:R-:W0:Y:S02]  /*46e0*/  F2I.FTZ.TRUNC.NTZ R4, R4 ;  /* 0x0000000400047305 */ /* 0x000e24000021f100 */
[----:B0-----:R-:W-:Y:S01]  /*46f0*/  PRMT R0, R4, 0x7610, R0 ;  /* 0x0000761004007816 */ /* 0x001fe20000000000 */
[----:B------:R-:W-:Y:S05]  /*4700*/  BRA `(.L_x_19547) ;  /* 0x0000018000007947 */ /* 0x000fea0003800000 */
.L_x_19546:
        /* <DEDUP_REMOVED lines=21> */
.L_x_19571:
[----:B------:R0:W5:Y:S01]  /*4860*/  LDG.E.U16 R0, [R2.64] ;  /* 0x0000002402007981 */ /* 0x000162000c1e1500 */
[----:B------:R-:W-:Y:S05]  /*4870*/  BRA `(.L_x_19547) ;  /* 0x0000001000007947 */ /* 0x000fea0003800000 */
.L_x_19570:
[----:B------:R0:W5:Y:S02]  /*4880*/  LDG.E.U16 R0, [R2.64] ;  /* 0x0000002402007981 */ /* 0x000164000c1e1500 */
.L_x_19547:
[----:B------:R-:W2:Y:S01]  /*4890*/  LDC.U8 R4, c[0x0][0x371] ;  /* 0x0000dc40ff047b82 */ /* 0x000ea20000000000 */
[----:B-1---5:R-:W-:Y:S01]  /*48a0*/  PRMT R0, R0, 0x9910, RZ ;  /* 0x0000991000007816 */ /* 0x022fe200000000ff */
[----:B------:R-:W-:Y:S03]  /*48b0*/  BSSY B6, `(.L_x_19574) ;  /* 0x00000d8000067945 */ /* 0x000fe60003800000 */
[----:B------:R-:W-:-:S04]  /*48c0*/  ISETP.NE.AND P0, PT, R0, RZ, PT ;  /* 0x000000ff0000720c */ /* 0x000fc80003f05270 */
[----:B0-----:R-:W-:Y:S02]  /*48d0*/  SEL R2, RZ, 0x1, P0 ;  /* 0x00000001ff027807 */ /* 0x001fe40000000000 */
        /* <DEDUP_REMOVED lines=13> */
.L_x_19578:
[----:B------:R0:W-:Y:S01]  /*49b0*/  STG.E.U8 [R16.64], R2 ;  /* 0x0000000210007986 */ /* 0x0001e2000c101124 */
[----:B------:R-:W-:Y:S05]  /*49c0*/  BRA `(.L_x_19580) ;  /* 0x00000c6000007947 */ /* 0x000fea0003800000 */
.L_x_19577:
        /* <DEDUP_REMOVED lines=9> */
.L_x_19582:
[----:B------:R0:W-:Y:S01]  /*4a60*/  STG.E [R16.64], R2 ;  /* 0x0000000210007986 */ /* 0x0001e2000c101924 */
[----:B------:R-:W-:Y:S05]  /*4a70*/  BRA `(.L_x_19580) ;  /* 0x00000bb000007947 */ /* 0x000fea0003800000 */
.L_x_19581:
[----:B------:R0:W-:Y:S01]  /*4a80*/  STG.E.U16 [R16.64], R2 ;  /* 0x0000000210007986 */ /* 0x0001e2000c101524 */
[----:B------:R-:W-:Y:S05]  /*4a90*/  BRA `(.L_x_19580) ;  /* 0x00000b9000007947 */ /* 0x000fea0003800000 */
.L_x_19576:
        /* <DEDUP_REMOVED lines=9> */
.L_x_19584:
[----:B------:R-:W-:-:S04]  /*4b30*/  FSEL R0, RZ, 1, P0 ;  /* 0x3f800000ff007808 */ /* 0x000fc80000000000 */
[----:B------:R-:W-:-:S05]  /*4b40*/  F2FP.PACK_AB R0, RZ, R0 ;  /* 0x00000000ff00723e */ /* 0x000fca00000000ff */
[----:B------:R0:W-:Y:S01]  /*4b50*/  STG.E.U16 [R16.64], R0 ;  /* 0x0000000010007986 */ /* 0x0001e2000c101524 */
[----:B------:R-:W-:Y:S05]  /*4b60*/  BRA `(.L_x_19580) ;  /* 0x00000ac000007947 */ /* 0x000fea0003800000 */
.L_x_19583:
        /* <DEDUP_REMOVED lines=10> */
.L_x_19586:
[----:B------:R-:W-:-:S04]  /*4c10*/  FSEL R0, RZ, 1, P0 ;  /* 0x3f800000ff007808 */ /* 0x000fc80000000000 */
[----:B------:R-:W-:-:S04]  /*4c20*/  F2FP.PACK_AB R3, RZ, R0 ;  /* 0x00000000ff03723e */ /* 0x000fc800000000ff */
[----:B------:R-:W-:-:S05]  /*4c30*/  PRMT R3, R3, 0x5410, RZ ;  /* 0x0000541003037816 */ /* 0x000fca00000000ff */
[----:B------:R0:W-:Y:S01]  /*4c40*/  STG.E [R16.64], R3 ;  /* 0x0000000310007986 */ /* 0x0001e2000c101924 */
[----:B------:R-:W-:Y:S05]  /*4c50*/  BRA `(.L_x_19580) ;  /* 0x000009d000007947 */ /* 0x000fea0003800000 */
.L_x_19585:
[----:B------:R-:W-:Y:S01]  /*4c60*/  FSEL R3, RZ, 1.875, P0 ;  /* 0x3ff00000ff037808 */ /* 0x000fe20000000000 */
[----:B------:R-:W-:-:S05]  /*4c70*/  IMAD.MOV.U32 R2, RZ, RZ, RZ ;  /* 0x000000ffff027224 */ /* 0x000fca00078e00ff */
[----:B------:R0:W-:Y:S01]  /*4c80*/  STG.E.64 [R16.64], R2 ;  /* 0x0000000210007986 */ /* 0x0001e2000c101b24 */
[----:B------:R-:W-:Y:S05]  /*4c90*/  BRA `(.L_x_19580) ;  /* 0x0000099000007947 */ /* 0x000fea0003800000 */
.L_x_19575:
        /* <DEDUP_REMOVED lines=10> */
.L_x_19589:
[----:B------:R-:W-:Y:S01]  /*4d40*/  FSEL R5, RZ, 1.875, P0 ;  /* 0x3ff00000ff057808 */ /* 0x000fe20000000000 */
[----:B------:R-:W-:Y:S01]  /*4d50*/  CS2R R6, SRZ ;  /* 0x0000000000067805 */ /* 0x000fe2000001ff00 */
[----:B------:R-:W-:-:S05]  /*4d60*/  IMAD.MOV.U32 R4, RZ, RZ, RZ ;  /* 0x000000ffff047224 */ /* 0x000fca00078e00ff */
[----:B------:R0:W-:Y:S01]  /*4d70*/  STG.E.128 [R16.64], R4 ;  /* 0x0000000410007986 */ /* 0x0001e2000c101d24 */
[----:B------:R-:W-:Y:S05]  /*4d80*/  BRA `(.L_x_19580) ;  /* 0x000008a000007947 */ /* 0x000fea0003800000 */
.L_x_19588:
        /* <DEDUP_REMOVED lines=18> */
.L_x_19593:
[----:B------:R-:W-:Y:S05]  /*4eb0*/  BSYNC B0 ;  /* 0x0000000000007941 */ /* 0x000fea0003800000 */
.L_x_19592:
[----:B------:R0:W-:Y:S01]  /*4ec0*/  STG.E.U8 [R16.64], R3 ;  /* 0x0000000310007986 */ /* 0x0001e2000c101124 */
[----:B------:R-:W-:Y:S05]  /*4ed0*/  BRA `(.L_x_19580) ;  /* 0x0000075000007947 */ /* 0x000fea0003800000 */
.L_x_19591:
        /* <DEDUP_REMOVED lines=13> */
.L_x_19594:
[----:B------:R-:W-:Y:S01]  /*4fb0*/  ISETP.GT.U32.AND P0, PT, R3, 0x7f800000, PT ;  /* 0x7f8000000300780c */ /* 0x000fe20003f04070 */
[----:B------:R-:W-:-:S05]  /*4fc0*/  IMAD.MOV.U32 R3, RZ, RZ, 0x7f ;  /* 0x0000007fff037424 */ /* 0x000fca00078e00ff */
[----:B------:R-:W-:-:S05]  /*4fd0*/  SEL R3, R3, 0x7c, P0 ;  /* 0x0000007c03037807 */ /* 0x000fca0000000000 */
[----:B------:R0:W-:Y:S01]  /*4fe0*/  STG.E.U8 [R16.64], R3 ;  /* 0x0000000310007986 */ /* 0x0001e2000c101124 */
[----:B------:R-:W-:Y:S05]  /*4ff0*/  BRA `(.L_x_19580) ;  /* 0x0000063000007947 */ /* 0x000fea0003800000 */
.L_x_19590:
[----:B------:R-:W-:-:S04]  /*5000*/  FSEL R0, RZ, 1, P0 ;  /* 0x3f800000ff007808 */ /* 0x000fc80000000000 */
[----:B------:R-:W-:-:S05]  /*5010*/  F2FP.BF16.PACK_AB R0, RZ, R0 ;  /* 0x00000000ff00723e */ /* 0x000fca00000010ff */
[----:B------:R0:W-:Y:S01]  /*5020*/  STG.E.U16 [R16.64], R0 ;  /* 0x0000000010007986 */ /* 0x0001e2000c101524 */
[----:B------:R-:W-:Y:S05]  /*5030*/  BRA `(.L_x_19580) ;  /* 0x000005f000007947 */ /* 0x000fea0003800000 */
.L_x_19587:
        /* <DEDUP_REMOVED lines=10> */
.L_x_19597:
        /* <DEDUP_REMOVED lines=16> */
.L_x_19600:
[----:B------:R-:W-:Y:S02]  /*51e0*/  PRMT R8, R0, 0x7610, R8 ;  /* 0x0000761000087816 */ /* 0x000fe40000000008 */
.L_x_19599:
[----:B------:R-:W-:Y:S05]  /*51f0*/  BSYNC B0 ;  /* 0x0000000000007941 */ /* 0x000fea0003800000 */
.L_x_19598:
[----:B------:R0:W-:Y:S01]  /*5200*/  STG.E.U8 [R16.64], R8 ;  /* 0x0000000810007986 */ /* 0x0001e2000c101124 */
[----:B------:R-:W-:Y:S05]  /*5210*/  BRA `(.L_x_19580) ;  /* 0x0000041000007947 */ /* 0x000fea0003800000 */
.L_x_19596:
        /* <DEDUP_REMOVED lines=16> */
.L_x_19603:
[----:B------:R-:W-:Y:S02]  /*5320*/  PRMT R8, R0, 0x7610, R8 ;  /* 0x0000761000087816 */ /* 0x000fe40000000008 */
.L_x_19602:
[----:B------:R-:W-:Y:S05]  /*5330*/  BSYNC B0 ;  /* 0x0000000000007941 */ /* 0x000fea0003800000 */
.L_x_19601:
[----:B------:R0:W-:Y:S01]  /*5340*/  STG.E.U8 [R16.64], R8 ;  /* 0x0000000810007986 */ /* 0x0001e2000c101124 */
[----:B------:R-:W-:Y:S05]  /*5350*/  BRA `(.L_x_19580) ;  /* 0x000002d000007947 */ /* 0x000fea0003800000 */
.L_x_19595:
        /* <DEDUP_REMOVED lines=21> */
.L_x_19579:
        /* <DEDUP_REMOVED lines=20> */
.L_x_19605:
[----:B------:R-:W-:-:S05]  /*55f0*/  IMAD.MOV.U32 R3, RZ, RZ, RZ ;  /* 0x000000ffff037224 */ /* 0x000fca00078e00ff */
[----:B------:R0:W-:Y:S01]  /*5600*/  STG.E.64 [R16.64], R2 ;  /* 0x0000000210007986 */ /* 0x0001e2000c101b24 */
[----:B------:R-:W-:Y:S05]  /*5610*/  BRA `(.L_x_19580) ;  /* 0x0000001000007947 */ /* 0x000fea0003800000 */
.L_x_19604:
[----:B------:R0:W-:Y:S02]  /*5620*/  STG.E [R16.64], R2 ;  /* 0x0000000210007986 */ /* 0x0001e4000c101924 */
.L_x_19580:
[----:B------:R-:W-:Y:S05]  /*5630*/  BSYNC B6 ;  /* 0x0000000000067941 */ /* 0x000fea0003800000 */
.L_x_19574:
        /* <DEDUP_REMOVED lines=231> */
.L_x_19606:
        /* <DEDUP_REMOVED lines=18> */
.L_x_19610:
[----:B------:R0:W5:Y:S01]  /*65d0*/  LDG.E.U8 R0, [R2.64] ;  /* 0x0000002402007981 */ /* 0x000162000c1e1100 */
[----:B------:R-:W-:Y:S05]  /*65e0*/  BRA `(.L_x_19612) ;  /* 0x00000d7000007947 */ /* 0x000fea0003800000 */
.L_x_19609:
        /* <DEDUP_REMOVED lines=8> */
.L_x_19614:
[----:B------:R0:W5:Y:S01]  /*6670*/  LDG.E.U16 R0, [R2.64] ;  /* 0x0000002402007981 */ /* 0x000162000c1e1500 */
[----:B------:R-:W-:Y:S05]  /*6680*/  BRA `(.L_x_19612) ;  /* 0x00000cd000007947 */ /* 0x000fea0003800000 */
.L_x_19613:
[----:B------:R0:W5:Y:S01]  /*6690*/  LDG.E.U16 R0, [R2.64] ;  /* 0x0000002402007981 */ /* 0x000162000c1e1500 */
[----:B------:R-:W-:Y:S05]  /*66a0*/  BRA `(.L_x_19612) ;  /* 0x00000cb000007947 */ /* 0x000fea0003800000 */
.L_x_19608:
        /* <DEDUP_REMOVED lines=9> */
.L_x_19616:
[----:B------:R-:W2:Y:S02]  /*6740*/  LDG.E.U16 R4, [R2.64] ;  /* 0x0000002402047981 */ /* 0x000ea4000c1e1500 */
[----:B--2---:R-:W-:-:S06]  /*6750*/  HADD2.F32 R4, -RZ, R4.H0_H0 ;  /* 0x20000004ff047230 */ /* 0x004fcc0000004100 */
[----:B------:R-:W0:Y:S02]  /*6760*/  F2I.FTZ.TRUNC.NTZ R4, R4 ;  /* 0x0000000400047305 */ /* 0x000e24000021f100 */
[----:B0-----:R-:W-:Y:S01]  /*6770*/  PRMT R0, R4, 0x7610, R0 ;  /* 0x0000761004007816 */ /* 0x001fe20000000000 */
[----:B------:R-:W-:Y:S05]  /*6780*/  BRA `(.L_x_19612) ;  /* 0x00000bd000007947 */ /* 0x000fea0003800000 */
.L_x_19615:
        /* <DEDUP_REMOVED lines=9> */
.L_x_19618:
[----:B------:R-:W2:Y:S02]  /*6820*/  LDG.E.U16 R2, [R2.64] ;  /* 0x0000002402027981 */ /* 0x000ea4000c1e1500 */
[----:B--2---:R-:W-:-:S06]  /*6830*/  HADD2.F32 R4, -RZ, R2.H0_H0 ;  /* 0x20000002ff047230 */ /* 0x004fcc0000004100 */
[----:B------:R-:W0:Y:S02]  /*6840*/  F2I.FTZ.TRUNC.NTZ R4, R4 ;  /* 0x0000000400047305 */ /* 0x000e24000021f100 */
[----:B0-----:R-:W-:Y:S01]  /*6850*/  PRMT R0, R4, 0x7610, R0 ;  /* 0x0000761004007816 */ /* 0x001fe20000000000 */
[----:B------:R-:W-:Y:S05]  /*6860*/  BRA `(.L_x_19612) ;  /* 0x00000af000007947 */ /* 0x000fea0003800000 */
.L_x_19617:
[----:B------:R-:W2:Y:S02]  /*6870*/  LDG.E.64 R2, [R2.64] ;  /* 0x0000002402027981 */ /* 0x000ea4000c1e1b00 */
[----:B--2---:R0:W1:Y:S01]  /*6880*/  F2I.F64.TRUNC R0, R2 ;  /* 0x0000000200007311 */ /* 0x004062000030d100 */
[----:B------:R-:W-:Y:S05]  /*6890*/  BRA `(.L_x_19612) ;  /* 0x00000ac000007947 */ /* 0x000fea0003800000 */
.L_x_19607:
        /* <DEDUP_REMOVED lines=12> */
.L_x_19621:
[----:B------:R-:W2:Y:S02]  /*6960*/  LDG.E.64 R2, [R2.64] ;  /* 0x0000002402027981 */ /* 0x000ea4000c1e1b00 */
[----:B--2---:R0:W1:Y:S01]  /*6970*/  F2I.F64.TRUNC R0, R2 ;  /* 0x0000000200007311 */ /* 0x004062000030d100 */
[----:B------:R-:W-:Y:S05]  /*6980*/  BRA `(.L_x_19612) ;  /* 0x000009d000007947 */ /* 0x000fea0003800000 */
.L_x_19620:
        /* <DEDUP_REMOVED lines=28> */
.L_x_19623:
        /* <DEDUP_REMOVED lines=15> */
.L_x_19622:
[----:B------:R-:W2:Y:S02]  /*6c40*/  LDG.E.U16 R2, [R2.64] ;  /* 0x0000002402027981 */ /* 0x000ea4000c1e1500 */
[----:B--2---:R-:W-:-:S04]  /*6c50*/  PRMT R2, RZ, 0x5410, R2 ;  /* 0x00005410ff027816 */ /* 0x004fc80000000002 */
[----:B------:R0:W1:Y:S01]  /*6c60*/  F2I.FTZ.TRUNC.NTZ R0, R2 ;  /* 0x0000000200007305 */ /* 0x000062000021f100 */
[----:B------:R-:W-:Y:S05]  /*6c70*/  BRA `(.L_x_19612) ;  /* 0x000006e000007947 */ /* 0x000fea0003800000 */
.L_x_19619:
        /* <DEDUP_REMOVED lines=10> */
.L_x_19626:
        /* <DEDUP_REMOVED lines=21> */
.L_x_19630:
[----:B------:R-:W-:Y:S05]  /*6e70*/  BSYNC B1 ;  /* 0x0000000000017941 */ /* 0x000fea0003800000 */
.L_x_19629:
[----:B------:R-:W-:Y:S01]  /*6e80*/  IMAD.SHL.U32 R2, R2, 0x100000, RZ ;  /* 0x0010000002027824 */ /* 0x000fe200078e00ff */
[----:B------:R-:W-:-:S04]  /*6e90*/  LEA R3, R0, 0x3b800000, 0x17 ;  /* 0x3b80000000037811 */ /* 0x000fc800078eb8ff */
[----:B------:R-:W-:Y:S02]  /*6ea0*/  LOP3.LUT R4, R3, R2, R4, 0xfe, !PT ;  /* 0x0000000203047212 */ /* 0x000fe400078efe04 */
.L_x_19628:
[----:B------:R-:W-:Y:S05]  /*6eb0*/  BSYNC B0 ;  /* 0x0000000000007941 */ /* 0x000fea0003800000 */
.L_x_19627:
[----:B------:R-:W0:Y:S02]  /*6ec0*/  F2I.FTZ.TRUNC.NTZ R4, R4 ;  /* 0x0000000400047305 */ /* 0x000e24000021f100 */
[----:B0-----:R-:W-:Y:S01]  /*6ed0*/  PRMT R0, R4, 0x7610, R0 ;  /* 0x0000761004007816 */ /* 0x001fe20000000000 */
[----:B------:R-:W-:Y:S05]  /*6ee0*/  BRA `(.L_x_19612) ;  /* 0x0000047000007947 */ /* 0x000fea0003800000 */
.L_x_19625:
        /* <DEDUP_REMOVED lines=21> */
.L_x_19634:
[----:B------:R-:W-:Y:S05]  /*7040*/  BSYNC B1 ;  /* 0x0000000000017941 */ /* 0x000fea0003800000 */
.L_x_19633:
[----:B------:R-:W-:Y:S01]  /*7050*/  IMAD.SHL.U32 R2, R2, 0x200000, RZ ;  /* 0x0020000002027824 */ /* 0x000fe200078e00ff */
[----:B------:R-:W-:-:S04]  /*7060*/  LEA R3, R0, 0x37800000, 0x17 ;  /* 0x3780000000037811 */ /* 0x000fc800078eb8ff */
[----:B------:R-:W-:Y:S02]  /*7070*/  LOP3.LUT R4, R3, R2, R4, 0xfe, !PT ;  /* 0x0000000203047212 */ /* 0x000fe400078efe04 */
.L_x_19632:
[----:B------:R-:W-:Y:S05]  /*7080*/  BSYNC B0 ;  /* 0x0000000000007941 */ /* 0x000fea0003800000 */
.L_x_19631:
[----:B------:R-:W0:Y:S02]  /*7090*/  F2I.FTZ.TRUNC.NTZ R4, R4 ;  /* 0x0000000400047305 */ /* 0x000e24000021f100 */
[----:B0-----:R-:W-:Y:S01]  /*70a0*/  PRMT R0, R4, 0x7610, R0 ;  /* 0x0000761004007816 */ /* 0x001fe20000000000 */
[----:B------:R-:W-:Y:S05]  /*70b0*/  BRA `(.L_x_19612) ;  /* 0x000002a000007947 */ /* 0x000fea0003800000 */
.L_x_19624:
        /* <DEDUP_REMOVED lines=14> */
.L_x_19638:
[----:B------:R-:W-:Y:S05]  /*71a0*/  BSYNC B0 ;  /* 0x0000000000007941 */ /* 0x000fea0003800000 */
.L_x_19637:
[----:B------:R-:W0:Y:S02]  /*71b0*/  F2I.FTZ.TRUNC.NTZ R4, R4 ;  /* 0x0000000400047305 */ /* 0x000e24000021f100 */
[----:B0-----:R-:W-:Y:S01]  /*71c0*/  PRMT R0, R4, 0x7610, R0 ;  /* 0x0000761004007816 */ /* 0x001fe20000000000 */
[----:B------:R-:W-:Y:S05]  /*71d0*/  BRA `(.L_x_19612) ;  /* 0x0000018000007947 */ /* 0x000fea0003800000 */
.L_x_19611:
        /* <DEDUP_REMOVED lines=21> */
.L_x_19636:
[----:B------:R0:W5:Y:S01]  /*7330*/  LDG.E.U16 R0, [R2.64] ;  /* 0x0000002402007981 */ /* 0x000162000c1e1500 */
[----:B------:R-:W-:Y:S05]  /*7340*/  BRA `(.L_x_19612) ;  /* 0x0000001000007947 */ /* 0x000fea0003800000 */
.L_x_19635:
[----:B------:R0:W5:Y:S02]  /*7350*/  LDG.E.U16 R0, [R2.64] ;  /* 0x0000002402007981 */ /* 0x000164000c1e1500 */
.L_x_19612:
        /* <DEDUP_REMOVED lines=18> */
.L_x_19643:
[----:B------:R0:W-:Y:S01]  /*7480*/  STG.E.U8 [R16.64], R2 ;  /* 0x0000000210007986 */ /* 0x0001e2000c101124 */
[----:B------:R-:W-:Y:S05]  /*7490*/  BRA `(.L_x_19645) ;  /* 0x00000c6000007947 */ /* 0x000fea0003800000 */
.L_x_19642:
        /* <DEDUP_REMOVED lines=9> */
.L_x_19647:
[----:B------:R0:W-:Y:S01]  /*7530*/  STG.E [R16.64], R2 ;  /* 0x0000000210007986 */ /* 0x0001e2000c101924 */
[----:B------:R-:W-:Y:S05]  /*7540*/  BRA `(.L_x_19645) ;  /* 0x00000bb000007947 */ /* 0x000fea0003800000 */
.L_x_19646:
[----:B------:R0:W-:Y:S01]  /*7550*/  STG.E.U16 [R16.64], R2 ;  /* 0x0000000210007986 */ /* 0x0001e2000c101524 */
[----:B------:R-:W-:Y:S05]  /*7560*/  BRA `(.L_x_19645) ;  /* 0x00000b9000007947 */ /* 0x000fea0003800000 */
.L_x_19641:
        /* <DEDUP_REMOVED lines=9> */
.L_x_19649:
[----:B------:R-:W-:-:S04]  /*7600*/  FSEL R0, RZ, 1, P0 ;  /* 0x3f800000ff007808 */ /* 0x000fc80000000000 */
[----:B------:R-:W-:-:S05]  /*7610*/  F2FP.PACK_AB R0, RZ, R0 ;  /* 0x00000000ff00723e */ /* 0x000fca00000000ff */
[----:B------:R0:W-:Y:S01]  /*7620*/  STG.E.U16 [R16.64], R0 ;  /* 0x0000000010007986 */ /* 0x0001e2000c101524 */
[----:B------:R-:W-:Y:S05]  /*7630*/  BRA `(.L_x_19645) ;  /* 0x00000ac000007947 */ /* 0x000fea0003800000 */
.L_x_19648:
        /* <DEDUP_REMOVED lines=10> */
.L_x_19651:
[----:B------:R-:W-:-:S04]  /*76e0*/  FSEL R0, RZ, 1, P0 ;  /* 0x3f800000ff007808 */ /* 0x000fc80000000000 */
[----:B------:R-:W-:-:S04]  /*76f0*/  F2FP.PACK_AB R3, RZ, R0 ;  /* 0x00000000ff03723e */ /* 0x000fc800000000ff */
[----:B------:R-:W-:-:S05]  /*7700*/  PRMT R3, R3, 0x5410, RZ ;  /* 0x0000541003037816 */ /* 0x000fca00000000ff */
[----:B------:R0:W-:Y:S01]  /*7710*/  STG.E [R16.64], R3 ;  /* 0x0000000310007986 */ /* 0x0001e2000c101924 */
[----:B------:R-:W-:Y:S05]  /*7720*/  BRA `(.L_x_19645) ;  /* 0x000009d000007947 */ /* 0x000fea0003800000 */
.L_x_19650:
[----:B------:R-:W-:Y:S01]  /*7730*/  FSEL R3, RZ, 1.875, P0 ;  /* 0x3ff00000ff037808 */ /* 0x000fe20000000000 */
[----:B------:R-:W-:-:S05]  /*7740*/  IMAD.MOV.U32 R2, RZ, RZ, RZ ;  /* 0x000000ffff027224 */ /* 0x000fca00078e00ff */
[----:B------:R0:W-:Y:S01]  /*7750*/  STG.E.64 [R16.64], R2 ;  /* 0x0000000210007986 */ /* 0x0001e2000c101b24 */
[----:B------:R-:W-:Y:S05]  /*7760*/  BRA `(.L_x_19645) ;  /* 0x0000099000007947 */ /* 0x000fea0003800000 */
.L_x_19640:
        /* <DEDUP_REMOVED lines=10> */
.L_x_19654:
[----:B------:R-:W-:Y:S01]  /*7810*/  FSEL R5, RZ, 1.875, P0 ;  /* 0x3ff00000ff057808 */ /* 0x000fe20000000000 */
[----:B------:R-:W-:Y:S01]  /*7820*/  CS2R R6, SRZ ;  /* 0x0000000000067805 */ /* 0x000fe2000001ff00 */
[----:B------:R-:W-:-:S05]  /*7830*/  IMAD.MOV.U32 R4, RZ, RZ, RZ ;  /* 0x000000ffff047224 */ /* 0x000fca00078e00ff */
[----:B------:R0:W-:Y:S01]  /*7840*/  STG.E.128 [R16.64], R4 ;  /* 0x0000000410007986 */ /* 0x0001e2000c101d24 */
[----:B------:R-:W-:Y:S05]  /*7850*/  BRA `(.L_x_19645) ;  /* 0x000008a000007947 */ /* 0x000fea0003800000 */
.L_x_19653:
        /* <DEDUP_REMOVED lines=18> */
.L_x_19658:
[----:B------:R-:W-:Y:S05]  /*7980*/  BSYNC B0 ;  /* 0x0000000000007941 */ /* 0x000fea0003800000 */
.L_x_19657:
[----:B------:R0:W-:Y:S01]  /*7990*/  STG.E.U8 [R16.64], R3 ;  /* 0x0000000310007986 */ /* 0x0001e2000c101124 */
[----:B------:R-:W-:Y:S05]  /*79a0*/  BRA `(.L_x_19645) ;  /* 0x0000075000007947 */ /* 0x000fea0003800000 */
.L_x_19656:
        /* <DEDUP_REMOVED lines=13> */
.L_x_19659:
[----:B------:R-:W-:Y:S01]  /*7a80*/  ISETP.GT.U32.AND P0, PT, R3, 0x7f800000, PT ;  /* 0x7f8000000300780c */ /* 0x000fe20003f04070 */
[----:B------:R-:W-:-:S05]  /*7a90*/  IMAD.MOV.U32 R3, RZ, RZ, 0x7f ;  /* 0x0000007fff037424 */ /* 0x000fca00078e00ff */
[----:B------:R-:W-:-:S05]  /*7aa0*/  SEL R3, R3, 0x7c, P0 ;  /* 0x0000007c03037807 */ /* 0x000fca0000000000 */
[----:B------:R0:W-:Y:S01]  /*7ab0*/  STG.E.U8 [R16.64], R3 ;  /* 0x0000000310007986 */ /* 0x0001e2000c101124 */
[----:B------:R-:W-:Y:S05]  /*7ac0*/  BRA `(.L_x_19645) ;  /* 0x0000063000007947 */ /* 0x000fea0003800000 */
.L_x_19655:
[----:B------:R-:W-:-:S04]  /*7ad0*/  FSEL R0, RZ, 1, P0 ;  /* 0x3f800000ff007808 */ /* 0x000fc80000000000 */
[----:B------:R-:W-:-:S05]  /*7ae0*/  F2FP.BF16.PACK_AB R0, RZ, R0 ;  /* 0x00000000ff00723e */ /* 0x000fca00000010ff */
[----:B------:R0:W-:Y:S01]  /*7af0*/  STG.E.U16 [R16.64], R0 ;  /* 0x0000000010007986 */ /* 0x0001e2000c101524 */
[----:B------:R-:W-:Y:S05]  /*7b00*/  BRA `(.L_x_19645) ;  /* 0x000005f000007947 */ /* 0x000fea0003800000 */
.L_x_19652:
        /* <DEDUP_REMOVED lines=10> */
.L_x_19662:
        /* <DEDUP_REMOVED lines=16> */
.L_x_19665:
[----:B------:R-:W-:Y:S02]  /*7cb0*/  PRMT R8, R0, 0x7610, R8 ;  /* 0x0000761000087816 */ /* 0x000fe40000000008 */
.L_x_19664:
[----:B------:R-:W-:Y:S05]  /*7cc0*/  BSYNC B0 ;  /* 0x0000000000007941 */ /* 0x000fea0003800000 */
.L_x_19663:
[----:B------:R0:W-:Y:S01]  /*7cd0*/  STG.E.U8 [R16.64], R8 ;  /* 0x0000000810007986 */ /* 0x0001e2000c101124 */
[----:B------:R-:W-:Y:S05]  /*7ce0*/  BRA `(.L_x_19645) ;  /* 0x0000041000007947 */ /* 0x000fea0003800000 */
.L_x_19661:
        /* <DEDUP_REMOVED lines=16> */
.L_x_19668:
[----:B------:R-:W-:Y:S02]  /*7df0*/  PRMT R8, R0, 0x7610, R8 ;  /* 0x0000761000087816 */ /* 0x000fe40000000008 */
.L_x_19667:
[----:B------:R-:W-:Y:S05]  /*7e00*/  BSYNC B0 ;  /* 0x0000000000007941 */ /* 0x000fea0003800000 */
.L_x_19666:
[----:B------:R0:W-:Y:S01]  /*7e10*/  STG.E.U8 [R16.64], R8 ;  /* 0x0000000810007986 */ /* 0x0001e2000c101124 */
[----:B------:R-:W-:Y:S05]  /*7e20*/  BRA `(.L_x_19645) ;  /* 0x000002d000007947 */ /* 0x000fea0003800000 */
.L_x_19660:
        /* <DEDUP_REMOVED lines=21> */
.L_x_19644:
        /* <DEDUP_REMOVED lines=20> */
.L_x_19670:
[----:B------:R-:W-:-:S05]  /*80c0*/  IMAD.MOV.U32 R3, RZ, RZ, RZ ;  /* 0x000000ffff037224 */ /* 0x000fca00078e00ff */
[----:B------:R0:W-:Y:S01]  /*80d0*/  STG.E.64 [R16.64], R2 ;  /* 0x0000000210007986 */ /* 0x0001e2000c101b24 */
[----:B------:R-:W-:Y:S05]  /*80e0*/  BRA `(.L_x_19645) ;  /* 0x0000001000007947 */ /* 0x000fea0003800000 */
.L_x_19669:
[----:B------:R0:W-:Y:S02]  /*80f0*/  STG.E [R16.64], R2 ;  /* 0x0000000210007986 */ /* 0x0001e4000c101924 */
.L_x_19645:
[----:B------:R-:W-:Y:S05]  /*8100*/  BSYNC B6 ;  /* 0x0000000000067941 */ /* 0x000fea0003800000 */
.L_x_19639:
[----:B------:R-:W-:Y:S02]  /*8110*/  IADD3 R19, R19, 0x80, RZ ;  /* 0x0000008013137810 */ /* 0x000fe40007ffe0ff */
.L_x_19540:
[----:B------:R-:W-:Y:S05]  /*8120*/  BSYNC B7 ;  /* 0x0000000000077941 */ /* 0x000fea0003800000 */
.L_x_19539:
        /* <DEDUP_REMOVED lines=230> */
.L_x_19671:
        /* <DEDUP_REMOVED lines=18> */
.L_x_19675:
[----:B------:R0:W5:Y:S01]  /*90b0*/  LDG.E.U8 R0, [R2.64] ;  /* 0x0000002402007981 */ /* 0x000162000c1e1100 */
[----:B------:R-:W-:Y:S05]  /*90c0*/  BRA `(.L_x_19677) ;  /* 0x00000d7000007947 */ /* 0x000fea0003800000 */
.L_x_19674:
        /* <DEDUP_REMOVED lines=8> */
.L_x_19679:
[----:B------:R0:W5:Y:S01]  /*9150*/  LDG.E.U16 R0, [R2.64] ;  /* 0x0000002402007981 */ /* 0x000162000c1e1500 */
[----:B------:R-:W-:Y:S05]  /*9160*/  BRA `(.L_x_19677) ;  /* 0x00000cd000007947 */ /* 0x000fea0003800000 */
.L_x_19678:
[----:B------:R0:W5:Y:S01]  /*9170*/  LDG.E.U16 R0, [R2.64] ;  /* 0x0000002402007981 */ /* 0x000162000c1e1500 */
[----:B------:R-:W-:Y:S05]  /*9180*/  BRA `(.L_x_19677) ;  /* 0x00000cb000007947 */ /* 0x000fea0003800000 */
.L_x_19673:
        /* <DEDUP_REMOVED lines=9> */
.L_x_19681:
[----:B------:R-:W2:Y:S02]  /*9220*/  LDG.E.U16 R4, [R2.64] ;  /* 0x0000002402047981 */ /* 0x000ea4000c1e1500 */
[----:B--2---:R-:W-:-:S06]  /*9230*/  HADD2.F32 R4, -RZ, R4.H0_H0 ;  /* 0x20000004ff047230 */ /* 0x004fcc0000004100 */
[----:B------:R-:W0:Y:S02]  /*9240*/  F2I.FTZ.TRUNC.NTZ R4, R4 ;  /* 0x0000000400047305 */ /* 0x000e24000021f100 */
[----:B0-----:R-:W-:Y:S01]  /*9250*/  PRMT R0, R4, 0x7610, R0 ;  /* 0x0000761004007816 */ /* 0x001fe20000000000 */
[----:B------:R-:W-:Y:S05]  /*9260*/  BRA `(.L_x_19677) ;  /* 0x00000bd000007947 */ /* 0x000fea0003800000 */
.L_x_19680:
        /* <DEDUP_REMOVED lines=9> */
.L_x_19683:
[----:B------:R-:W2:Y:S02]  /*9300*/  LDG.E.U16 R2, [R2.64] ;  /* 0x0000002402027981 */ /* 0x000ea4000c1e1500 */
[----:B--2---:R-:W-:-:S06]  /*9310*/  HADD2.F32 R4, -RZ, R2.H0_H0 ;  /* 0x20000002ff047230 */ /* 0x004fcc0000004100 */
[----:B------:R-:W0:Y:S02]  /*9320*/  F2I.FTZ.TRUNC.NTZ R4, R4 ;  /* 0x0000000400047305 */ /* 0x000e24000021f100 */
[----:B0-----:R-:W-:Y:S01]  /*9330*/  PRMT R0, R4, 0x7610, R0 ;  /* 0x0000761004007816 */ /* 0x001fe20000000000 */
[----:B------:R-:W-:Y:S05]  /*9340*/  BRA `(.L_x_19677) ;  /* 0x00000af000007947 */ /* 0x000fea0003800000 */
.L_x_19682:
[----:B------:R-:W2:Y:S02]  /*9350*/  LDG.E.64 R2, [R2.64] ;  /* 0x0000002402027981 */ /* 0x000ea4000c1e1b00 */
[----:B--2---:R0:W1:Y:S01]  /*9360*/  F2I.F64.TRUNC R0, R2 ;  /* 0x0000000200007311 */ /* 0x004062000030d100 */
[----:B------:R-:W-:Y:S05]  /*9370*/  BRA `(.L_x_19677) ;  /* 0x00000ac000007947 */ /* 0x000fea0003800000 */
.L_x_19672:
        /* <DEDUP_REMOVED lines=12> */
.L_x_19686:
[----:B------:R-:W2:Y:S02]  /*9440*/  LDG.E.64 R2, [R2.64] ;  /* 0x0000002402027981 */ /* 0x000ea4000c1e1b00 */
[----:B--2---:R0:W1:Y:S01]  /*9450*/  F2I.F64.TRUNC R0, R2 ;  /* 0x0000000200007311 */ /* 0x004062000030d100 */
[----:B------:R-:W-:Y:S05]  /*9460*/  BRA `(.L_x_19677) ;  /* 0x000009d000007947 */ /* 0x000fea0003800000 */
.L_x_19685:
        /* <DEDUP_REMOVED lines=28> */
.L_x_19688:
        /* <DEDUP_REMOVED lines=15> */
.L_x_19687:
[----:B------:R-:W2:Y:S02]  /*9720*/  LDG.E.U16 R2, [R2.64] ;  /* 0x0000002402027981 */ /* 0x000ea4000c1e1500 */
[----:B--2---:R-:W-:-:S04]  /*9730*/  PRMT R2, RZ, 0x5410, R2 ;  /* 0x00005410ff027816 */ /* 0x004fc80000000002 */
[----:B------:R0:W1:Y:S01]  /*9740*/  F2I.FTZ.TRUNC.NTZ R0, R2 ;  /* 0x0000000200007305 */ /* 0x000062000021f100 */
[----:B------:R-:W-:Y:S05]  /*9750*/  BRA `(.L_x_19677) ;  /* 0x000006e000007947 */ /* 0x000fea0003800000 */
.L_x_19684:
        /* <DEDUP_REMOVED lines=10> */
.L_x_19691:
        /* <DEDUP_REMOVED lines=21> */
.L_x_19695:
[----:B------:R-:W-:Y:S05]  /*9950*/  BSYNC B1 ;  /* 0x0000000000017941 */ /* 0x000fea0003800000 */
.L_x_19694:
[----:B------:R-:W-:Y:S01]  /*9960*/  IMAD.SHL.U32 R2, R2, 0x100000, RZ ;  /* 0x0010000002027824 */ /* 0x000fe200078e00ff */
[----:B------:R-:W-:-:S04]  /*9970*/  LEA R3, R0, 0x3b800000, 0x17 ;  /* 0x3b80000000037811 */ /* 0x000fc800078eb8ff */
[----:B------:R-:W-:Y:S02]  /*9980*/  LOP3.LUT R4, R3, R2, R4, 0xfe, !PT ;  /* 0x0000000203047212 */ /* 0x000fe400078efe04 */
.L_x_19693:
[----:B------:R-:W-:Y:S05]  /*9990*/  BSYNC B0 ;  /* 0x0000000000007941 */ /* 0x000fea0003800000 */
.L_x_19692:
[----:B------:R-:W0:Y:S02]  /*99a0*/  F2I.FTZ.TRUNC.NTZ R4, R4 ;  /* 0x0000000400047305 */ /* 0x000e24000021f100 */
[----:B0-----:R-:W-:Y:S01]  /*99b0*/  PRMT R0, R4, 0x7610, R0 ;  /* 0x0000761004007816 */ /* 0x001fe20000000000 */
[----:B------:R-:W-:Y:S05]  /*99c0*/  BRA `(.L_x_19677) ;  /* 0x0000047000007947 */ /* 0x000fea0003800000 */
.L_x_19690:
        /* <DEDUP_REMOVED lines=21> */
.L_x_19699:
[----:B------:R-:W-:Y:S05]  /*9b20*/  BSYNC B1 ;  /* 0x0000000000017941 */ /* 0x000fea0003800000 */
.L_x_19698:
[----:B------:R-:W-:Y:S01]  /*9b30*/  IMAD.SHL.U32 R2, R2, 0x200000, RZ ;  /* 0x0020000002027824 */ /* 0x000fe200078e00ff */
[----:B------:R-:W-:-:S04]  /*9b40*/  LEA R3, R0, 0x37800000, 0x17 ;  /* 0x3780000000037811 */ /* 0x000fc800078eb8ff */
[----:B------:R-:W-:Y:S02]  /*9b50*/  LOP3.LUT R4, R3, R2, R4, 0xfe, !PT ;  /* 0x0000000203047212 */ /* 0x000fe400078efe04 */
.L_x_19697:
[----:B------:R-:W-:Y:S05]  /*9b60*/  BSYNC B0 ;  /* 0x0000000000007941 */ /* 0x000fea0003800000 */
.L_x_19696:
[----:B------:R-:W0:Y:S02]  /*9b70*/  F2I.FTZ.TRUNC.NTZ R4, R4 ;  /* 0x0000000400047305 */ /* 0x000e24000021f100 */
[----:B0-----:R-:W-:Y:S01]  /*9b80*/  PRMT R0, R4, 0x7610, R0 ;  /* 0x0000761004007816 */ /* 0x001fe20000000000 */
[----:B------:R-:W-:Y:S05]  /*9b90*/  BRA `(.L_x_19677) ;  /* 0x000002a000007947 */ /* 0x000fea0003800000 */
.L_x_19689:
        /* <DEDUP_REMOVED lines=14> */
.L_x_19703:
[----:B------:R-:W-:Y:S05]  /*9c80*/  BSYNC B0 ;  /* 0x0000000000007941 */ /* 0x000fea0003800000 */
.L_x_19702:
[----:B------:R-:W0:Y:S02]  /*9c90*/  F2I.FTZ.TRUNC.NTZ R4, R4 ;  /* 0x0000000400047305 */ /* 0x000e24000021f100 */
[----:B0-----:R-:W-:Y:S01]  /*9ca0*/  PRMT R0, R4, 0x7610, R0 ;  /* 0x0000761004007816 */ /* 0x001fe20000000000 */
[----:B------:R-:W-:Y:S05]  /*9cb0*/  BRA `(.L_x_19677) ;  /* 0x0000018000007947 */ /* 0x000fea0003800000 */
.L_x_19676:
        /* <DEDUP_REMOVED lines=21> */
.L_x_19701:
[----:B------:R0:W5:Y:S01]  /*9e10*/  LDG.E.U16 R0, [R2.64] ;  /* 0x0000002402007981 */ /* 0x000162000c1e1500 */
[----:B------:R-:W-:Y:S05]  /*9e20*/  BRA `(.L_x_19677) ;  /* 0x0000001000007947 */ /* 0x000fea0003800000 */
.L_x_19700:
[----:B------:R0:W5:Y:S02]  /*9e30*/  LDG.E.U16 R0, [R2.64] ;  /* 0x0000002402007981 */ /* 0x000164000c1e1500 */
.L_x_19677:
[----:B------:R-:W2:Y:S01]  /*9e40*/  LDC.U8 R4, c[0x0][0x371] ;  /* 0x0000dc40ff047b82 */ /* 0x000ea20000000000 */
[----:B-1---5:R-:W-:-:S04]  /*9e50*/  PRMT R0, R0, 0x9910, RZ ;  /* 0x0000991000007816 */ /* 0x022fc800000000ff */
        /* <DEDUP_REMOVED lines=15> */
.L_x_19707:
[----:B------:R-:W-:Y:S01]  /*9f50*/  STG.E.U8 [R16.64], R2 ;  /* 0x0000000210007986 */ /* 0x000fe2000c101124 */
[----:B------:R-:W-:Y:S05]  /*9f60*/  EXIT ;  /* 0x000000000000794d */ /* 0x000fea0003800000 */
.L_x_19706:
        /* <DEDUP_REMOVED lines=9> */
.L_x_19710:
[----:B------:R-:W-:Y:S01]  /*a000*/  STG.E [R16.64], R2 ;  /* 0x0000000210007986 */ /* 0x000fe2000c101924 */
[----:B------:R-:W-:Y:S05]  /*a010*/  EXIT ;  /* 0x000000000000794d */ /* 0x000fea0003800000 */
.L_x_19709:
[----:B------:R-:W-:Y:S01]  /*a020*/  STG.E.U16 [R16.64], R2 ;  /* 0x0000000210007986 */ /* 0x000fe2000c101524 */
[----:B------:R-:W-:Y:S05]  /*a030*/  EXIT ;  /* 0x000000000000794d */ /* 0x000fea0003800000 */
.L_x_19705:
        /* <DEDUP_REMOVED lines=9> */
.L_x_19712:
[----:B------:R-:W-:-:S04]  /*a0d0*/  FSEL R0, RZ, 1, P0 ;  /* 0x3f800000ff007808 */ /* 0x000fc80000000000 */
[----:B------:R-:W-:-:S05]  /*a0e0*/  F2FP.PACK_AB R0, RZ, R0 ;  /* 0x00000000ff00723e */ /* 0x000fca00000000ff */
[----:B------:R-:W-:Y:S01]  /*a0f0*/  STG.E.U16 [R16.64], R0 ;  /* 0x0000000010007986 */ /* 0x000fe2000c101524 */
[----:B------:R-:W-:Y:S05]  /*a100*/  EXIT ;  /* 0x000000000000794d */ /* 0x000fea0003800000 */
.L_x_19711:
        /* <DEDUP_REMOVED lines=10> */
.L_x_19714:
[----:B------:R-:W-:-:S04]  /*a1b0*/  FSEL R0, RZ, 1, P0 ;  /* 0x3f800000ff007808 */ /* 0x000fc80000000000 */
[----:B------:R-:W-:-:S04]  /*a1c0*/  F2FP.PACK_AB R3, RZ, R0 ;  /* 0x00000000ff03723e */ /* 0x000fc800000000ff */
[----:B------:R-:W-:-:S05]  /*a1d0*/  PRMT R3, R3, 0x5410, RZ ;  /* 0x0000541003037816 */ /* 0x000fca00000000ff */
[----:B------:R-:W-:Y:S01]  /*a1e0*/  STG.E [R16.64], R3 ;  /* 0x0000000310007986 */ /* 0x000fe2000c101924 */
[----:B------:R-:W-:Y:S05]  /*a1f0*/  EXIT ;  /* 0x000000000000794d */ /* 0x000fea0003800000 */
.L_x_19713:
[----:B------:R-:W-:Y:S01]  /*a200*/  FSEL R3, RZ, 1.875, P0 ;  /* 0x3ff00000ff037808 */ /* 0x000fe20000000000 */
[----:B------:R-:W-:-:S05]  /*a210*/  IMAD.MOV.U32 R2, RZ, RZ, RZ ;  /* 0x000000ffff027224 */ /* 0x000fca00078e00ff */
[----:B------:R-:W-:Y:S01]  /*a220*/  STG.E.64 [R16.64], R2 ;  /* 0x0000000210007986 */ /* 0x000fe2000c101b24 */
[----:B------:R-:W-:Y:S05]  /*a230*/  EXIT ;  /* 0x000000000000794d */ /* 0x000fea0003800000 */
.L_x_19704:
        /* <DEDUP_REMOVED lines=10> */
.L_x_19717:
[----:B------:R-:W-:Y:S01]  /*a2e0*/  FSEL R5, RZ, 1.875, P0 ;  /* 0x3ff00000ff057808 */ /* 0x000fe20000000000 */
[----:B------:R-:W-:Y:S01]  /*a2f0*/  CS2R R6, SRZ ;  /* 0x0000000000067805 */ /* 0x000fe2000001ff00 */
[----:B------:R-:W-:-:S05]  /*a300*/  IMAD.MOV.U32 R4, RZ, RZ, RZ ;  /* 0x000000ffff047224 */ /* 0x000fca00078e00ff */
[----:B------:R-:W-:Y:S01]  /*a310*/  STG.E.128 [R16.64], R4 ;  /* 0x0000000410007986 */ /* 0x000fe2000c101d24 */
[----:B------:R-:W-:Y:S05]  /*a320*/  EXIT ;  /* 0x000000000000794d */ /* 0x000fea0003800000 */
.L_x_19716:
        /* <DEDUP_REMOVED lines=18> */
.L_x_19721:
[----:B------:R-:W-:Y:S05]  /*a450*/  BSYNC B0 ;  /* 0x0000000000007941 */ /* 0x000fea0003800000 */
.L_x_19720:
[----:B------:R-:W-:Y:S01]  /*a460*/  STG.E.U8 [R16.64], R3 ;  /* 0x0000000310007986 */ /* 0x000fe2000c101124 */
[----:B------:R-:W-:Y:S05]  /*a470*/  EXIT ;  /* 0x000000000000794d */ /* 0x000fea0003800000 */
.L_x_19719:
        /* <DEDUP_REMOVED lines=14> */
.L_x_19722:
[----:B------:R-:W-:Y:S01]  /*a560*/  IMAD.MOV.U32 R3, RZ, RZ, 0x7f ;  /* 0x0000007fff037424 */ /* 0x000fe200078e00ff */
[----:B------:R-:W-:-:S04]  /*a570*/  ISETP.GT.U32.AND P0, PT, R5, 0x7f800000, PT ;  /* 0x7f8000000500780c */ /* 0x000fc80003f04070 */
[----:B------:R-:W-:-:S05]  /*a580*/  SEL R3, R3, 0x7c, P0 ;  /* 0x0000007c03037807 */ /* 0x000fca0000000000 */
[----:B------:R-:W-:Y:S01]  /*a590*/  STG.E.U8 [R16.64], R3 ;  /* 0x0000000310007986 */ /* 0x000fe2000c101124 */
[----:B------:R-:W-:Y:S05]  /*a5a0*/  EXIT ;  /* 0x000000000000794d */ /* 0x000fea0003800000 */
.L_x_19718:
[----:B------:R-:W-:-:S04]  /*a5b0*/  FSEL R0, RZ, 1, P0 ;  /* 0x3f800000ff007808 */ /* 0x000fc80000000000 */
[----:B------:R-:W-:-:S05]  /*a5c0*/  F2FP.BF16.PACK_AB R0, RZ, R0 ;  /* 0x00000000ff00723e */ /* 0x000fca00000010ff */
[----:B------:R-:W-:Y:S01]  /*a5d0*/  STG.E.U16 [R16.64], R0 ;  /* 0x0000000010007986 */ /* 0x000fe2000c101524 */
[----:B------:R-:W-:Y:S05]  /*a5e0*/  EXIT ;  /* 0x000000000000794d */ /* 0x000fea0003800000 */
.L_x_19715:
        /* <DEDUP_REMOVED lines=10> */
.L_x_19725:
        /* <DEDUP_REMOVED lines=16> */
.L_x_19728:
[----:B------:R-:W-:Y:S02]  /*a790*/  PRMT R8, R0, 0x7610, R8 ;  /* 0x0000761000087816 */ /* 0x000fe40000000008 */
.L_x_19727:
[----:B------:R-:W-:Y:S05]  /*a7a0*/  BSYNC B0 ;  /* 0x0000000000007941 */ /* 0x000fea0003800000 */
.L_x_19726:
[----:B------:R-:W-:Y:S01]  /*a7b0*/  STG.E.U8 [R16.64], R8 ;  /* 0x0000000810007986 */ /* 0x000fe2000c101124 */
[----:B------:R-:W-:Y:S05]  /*a7c0*/  EXIT ;  /* 0x000000000000794d */ /* 0x000fea0003800000 */
.L_x_19724:
        /* <DEDUP_REMOVED lines=16> */
.L_x_19731:
[----:B------:R-:W-:Y:S02]  /*a8d0*/  PRMT R8, R0, 0x7610, R8 ;  /* 0x0000761000087816 */ /* 0x000fe40000000008 */
.L_x_19730:
[----:B------:R-:W-:Y:S05]  /*a8e0*/  BSYNC B0 ;  /* 0x0000000000007941 */ /* 0x000fea0003800000 */
.L_x_19729:
[----:B------:R-:W-:Y:S01]  /*a8f0*/  STG.E.U8 [R16.64], R8 ;  /* 0x0000000810007986 */ /* 0x000fe2000c101124 */
[----:B------:R-:W-:Y:S05]  /*a900*/  EXIT ;  /* 0x000000000000794d */ /* 0x000fea0003800000 */
.L_x_19723:
        /* <DEDUP_REMOVED lines=21> */
.L_x_19708:
        /* <DEDUP_REMOVED lines=20> */
.L_x_19733:
[----:B------:R-:W-:-:S05]  /*aba0*/  IMAD.MOV.U32 R3, RZ, RZ, RZ ;  /* 0x000000ffff037224 */ /* 0x000fca00078e00ff */
[----:B------:R-:W-:Y:S01]  /*abb0*/  STG.E.64 [R16.64], R2 ;  /* 0x0000000210007986 */ /* 0x000fe2000c101b24 */
[----:B------:R-:W-:Y:S05]  /*abc0*/  EXIT ;  /* 0x000000000000794d */ /* 0x000fea0003800000 */
.L_x_19732:
[----:B------:R-:W-:Y:S01]  /*abd0*/  STG.E [R16.64], R2 ;  /* 0x0000000210007986 */ /* 0x000fe2000c101924 */
[----:B------:R-:W-:Y:S05]  /*abe0*/  EXIT ;  /* 0x000000000000794d */ /* 0x000fea0003800000 */
.L_x_19734:
        /* <DEDUP_REMOVED lines=9> */
.L_x_22547:


//--------------------- .text._ZN2at6native27unrolled_elementwise_kernelIZZZNS0_23logical_not_kernel_cudaERNS_18TensorIteratorBaseEENKUlvE0_clEvENKUlvE3_clEvEUlsE_St5arrayIPcLm2EELi4E23TrivialOffsetCalculatorILi1EjESB_NS0_6memory12LoadWithCastILi1EEENSC_13StoreWithCastILi1EEEEEviT_T0_T2_T3_T4_T5_ --------------------------
	.section	.text._ZN2at6native27unrolled_elementwise_kernelIZZZNS0_23logical_not_kernel_cudaERNS_18TensorIteratorBaseEENKUlvE0_clEvENKUlvE3_clEvEUlsE_St5arrayIPcLm2EELi4E23TrivialOffsetCalculatorILi1EjESB_NS0_6memory12LoadWithCastILi1EEENSC_13StoreWithCastILi1EEEEEviT_T0_T2_T3_T4_T5_,"ax",@progbits
	.sectioninfo	@"SHI_REGISTERS=30"
	.align	128
        .global         _ZN2at6native27unrolled_elementwise_kernelIZZZNS0_23logical_not_kernel_cudaERNS_18TensorIteratorBaseEENKUlvE0_clEvENKUlvE3_clEvEUlsE_St5arrayIPcLm2EELi4E23TrivialOffsetCalculatorILi1EjESB_NS0_6memory12LoadWithCastILi1EEENSC_13StoreWithCastILi1EEEEEviT_T0_T2_T3_T4_T5_
        .type           _ZN2at6native27unrolled_elementwise_kernelIZZZNS0_23logical_not_kernel_cudaERNS_18TensorIteratorBaseEENKUlvE0_clEvENKUlvE3_clEvEUlsE_St5arrayIPcLm2EELi4E23TrivialOffsetCalculatorILi1EjESB_NS0_6memory12LoadWithCastILi1EEENSC_13StoreWithCastILi1EEEEEviT_T0_T2_T3_T4_T5_,@function
        .size           _ZN2at6native27unrolled_elementwise_kernelIZZZNS0_23logical_not_kernel_cudaERNS_18TensorIteratorBaseEENKUlvE0_clEvENKUlvE3_clEvEUlsE_St5arrayIPcLm2EELi4E23TrivialOffsetCalculatorILi1EjESB_NS0_6memory12LoadWithCastILi1EEENSC_13StoreWithCastILi1EEEEEviT_T0_T2_T3_T4_T5_,(.L_x_22548 - _ZN2at6native27unrolled_elementwise_kernelIZZZNS0_23logical_not_kernel_cudaERNS_18TensorIteratorBaseEENKUlvE0_clEvENKUlvE3_clEvEUlsE_St5arrayIPcLm2EELi4E23TrivialOffsetCalculatorILi1EjESB_NS0_6memory12LoadWithCastILi1EEENSC_13StoreWithCastILi1EEEEEviT_T0_T2_T3_T4_T5_)
        .other          _ZN2at6native27unrolled_elementwise_kernelIZZZNS0_23logical_not_kernel_cudaERNS_18TensorIteratorBaseEENKUlvE0_clEvENKUlvE3_clEvEUlsE_St5arrayIPcLm2EELi4E23TrivialOffsetCalculatorILi1EjESB_NS0_6memory12LoadWithCastILi1EEENSC_13StoreWithCastILi1EEEEEviT_T0_T2_T3_T4_T5_,@"STO_CUDA_ENTRY STV_DEFAULT"
_ZN2at6native27unrolled_elementwise_kernelIZZZNS0_23logical_not_kernel_cudaERNS_18TensorIteratorBaseEENKUlvE0_clEvENKUlvE3_clEvEUlsE_St5arrayIPcLm2EELi4E23TrivialOffsetCalculatorILi1EjESB_NS0_6memory12LoadWithCastILi1EEENSC_13StoreWithCastILi1EEEEEviT_T0_T2_T3_T4_T5_:
.text._ZN2at6native27unrolled_elementwise_kernelIZZZNS0_23logical_not_kernel_cudaERNS_18TensorIteratorBaseEENKUlvE0_clEvENKUlvE3_clEvEUlsE_St5arrayIPcLm2EELi4E23TrivialOffsetCalculatorILi1EjESB_NS0_6memory12LoadWithCastILi1EEENSC_13StoreWithCastILi1EEEEEviT_T0_T2_T3_T4_T5_:
        /* <DEDUP_REMOVED lines=29> */
.L_x_19740:
[----:B------:R0:W5:Y:S01]  /*01d0*/  LDG.E.U8 R23, [R2.64] ;  /* 0x0000002402177981 */ /* 0x000162000c1e1100 */
[----:B------:R-:W-:Y:S05]  /*01e0*/  BRA `(.L_x_19742) ;  /* 0x00000d9000007947 */ /* 0x000fea0003800000 */
.L_x_19739:
        /* <DEDUP_REMOVED lines=8> */
.L_x_19744:
[----:B------:R0:W5:Y:S01]  /*0270*/  LDG.E.U16 R23, [R2.64] ;  /* 0x0000002402177981 */ /* 0x000162000c1e1500 */
[----:B------:R-:W-:Y:S05]  /*0280*/  BRA `(.L_x_19742) ;  /* 0x00000cf000007947 */ /* 0x000fea0003800000 */
.L_x_19743:
[----:B------:R0:W5:Y:S01]  /*0290*/  LDG.E.U16 R23, [R2.64] ;  /* 0x0000002402177981 */ /* 0x000162000c1e1500 */
[----:B------:R-:W-:Y:S05]  /*02a0*/  BRA `(.L_x_19742) ;  /* 0x00000cd000007947 */ /* 0x000fea0003800000 */
.L_x_19738:
        /* <DEDUP_REMOVED lines=9> */
.L_x_19746:
[----:B------:R-:W2:Y:S02]  /*0340*/  LDG.E.U16 R0, [R2.64] ;  /* 0x0000002402007981 */ /* 0x000ea4000c1e1500 */
[----:B--2---:R-:W-:-:S06]  /*0350*/  HADD2.F32 R0, -RZ, R0.H0_H0 ;  /* 0x20000000ff007230 */ /* 0x004fcc0000004100 */
[----:B------:R-:W0:Y:S02]  /*0360*/  F2I.FTZ.TRUNC.NTZ R0, R0 ;  /* 0x0000000000007305 */ /* 0x000e24000021f100 */
[----:B0-----:R-:W-:Y:S01]  /*0370*/  PRMT R23, R0, 0x7610, R23 ;  /* 0x0000761000177816 */ /* 0x001fe20000000017 */
[----:B------:R-:W-:Y:S05]  /*0380*/  BRA `(.L_x_19742) ;  /* 0x00000bf000007947 */ /* 0x000fea0003800000 */
.L_x_19745:
        /* <DEDUP_REMOVED lines=9> */
.L_x_19748:
[----:B------:R-:W2:Y:S02]  /*0420*/  LDG.E.U16 R2, [R2.64] ;  /* 0x0000002402027981 */ /* 0x000ea4000c1e1500 */
[----:B--2---:R-:W-:-:S06]  /*0430*/  HADD2.F32 R0, -RZ, R2.H0_H0 ;  /* 0x20000002ff007230 */ /* 0x004fcc0000004100 */
[----:B------:R-:W0:Y:S02]  /*0440*/  F2I.FTZ.TRUNC.NTZ R0, R0 ;  /* 0x0000000000007305 */ /* 0x000e24000021f100 */
[----:B0-----:R-:W-:Y:S01]  /*0450*/  PRMT R23, R0, 0x7610, R23 ;  /* 0x0000761000177816 */ /* 0x001fe20000000017 */
[----:B------:R-:W-:Y:S05]  /*0460*/  BRA `(.L_x_19742) ;  /* 0x00000b1000007947 */ /* 0x000fea0003800000 */
.L_x_19747:
[----:B------:R-:W2:Y:S02]  /*0470*/  LDG.E.64 R2, [R2.64] ;  /* 0x0000002402027981 */ /* 0x000ea4000c1e1b00 */
[----:B--2---:R0:W1:Y:S01]  /*0480*/  F2I.F64.TRUNC R23, R2 ;  /* 0x0000000200177311 */ /* 0x004062000030d100 */
[----:B------:R-:W-:Y:S05]  /*0490*/  BRA `(.L_x_19742) ;  /* 0x00000ae000007947 */ /* 0x000fea0003800000 */
.L_x_19737:
        /* <DEDUP_REMOVED lines=12> */
.L_x_19751:
[----:B------:R-:W2:Y:S02]  /*0560*/  LDG.E.64 R2, [R2.64] ;  /* 0x0000002402027981 */ /* 0x000ea4000c1e1b00 */
[----:B--2---:R0:W1:Y:S01]  /*0570*/  F2I.F64.TRUNC R23, R2 ;  /* 0x0000000200177311 */ /* 0x004062000030d100 */
[----:B------:R-:W-:Y:S05]  /*0580*/  BRA `(.L_x_19742) ;  /* 0x000009f000007947 */ /* 0x000fea0003800000 */
.L_x_19750:
        /* <DEDUP_REMOVED lines=28> */
.L_x_19753:
        /* <DEDUP_REMOVED lines=16> */
.L_x_19752:
[----:B------:R-:W2:Y:S02]  /*0850*/  LDG.E.U16 R0, [R2.64] ;  /* 0x0000002402007981 */ /* 0x000ea4000c1e1500 */
[----:B--2---:R-:W-:-:S06]  /*0860*/  PRMT R0, RZ, 0x5410, R0 ;  /* 0x00005410ff007816 */ /* 0x004fcc0000000000 */
[----:B------:R-:W0:Y:S02]  /*0870*/  F2I.FTZ.TRUNC.NTZ R0, R0 ;  /* 0x0000000000007305 */ /* 0x000e24000021f100 */
[----:B0-----:R-:W-:Y:S01]  /*0880*/  PRMT R23, R0, 0x7610, R23 ;  /* 0x0000761000177816 */ /* 0x001fe20000000017 */
[----:B------:R-:W-:Y:S05]  /*0890*/  BRA `(.L_x_19742) ;  /* 0x000006e000007947 */ /* 0x000fea0003800000 */
.L_x_19749:
        /* <DEDUP_REMOVED lines=10> */
.L_x_19756:
        /* <DEDUP_REMOVED lines=21> */
.L_x_19760:
[----:B------:R-:W-:Y:S05]  /*0a90*/  BSYNC B1 ;  /* 0x0000000000017941 */ /* 0x000fea0003800000 */
.L_x_19759:
[----:B------:R-:W-:Y:S01]  /*0aa0*/  LEA R3, R0, 0x3b800000, 0x17 ;  /* 0x3b80000000037811 */ /* 0x000fe200078eb8ff */
[----:B------:R-:W-:-:S05]  /*0ab0*/  IMAD.SHL.U32 R0, R2, 0x100000, RZ ;  /* 0x0010000002007824 */ /* 0x000fca00078e00ff */
[----:B------:R-:W-:Y:S02]  /*0ac0*/  LOP3.LUT R0, R3, R0, R4, 0xfe, !PT ;  /* 0x0000000003007212 */ /* 0x000fe400078efe04 */
.L_x_19758:
[----:B------:R-:W-:Y:S05]  /*0ad0*/  BSYNC B0 ;  /* 0x0000000000007941 */ /* 0x000fea0003800000 */
.L_x_19757:
[----:B------:R-:W0:Y:S02]  /*0ae0*/  F2I.FTZ.TRUNC.NTZ R0, R0 ;  /* 0x0000000000007305 */ /* 0x000e24000021f100 */
[----:B0-----:R-:W-:Y:S01]  /*0af0*/  PRMT R23, R0, 0x7610, R23 ;  /* 0x0000761000177816 */ /* 0x001fe20000000017 */
[----:B------:R-:W-:Y:S05]  /*0b00*/  BRA `(.L_x_19742) ;  /* 0x0000047000007947 */ /* 0x000fea0003800000 */
.L_x_19755:
        /* <DEDUP_REMOVED lines=21> */
.L_x_19764:
[----:B------:R-:W-:Y:S05]  /*0c60*/  BSYNC B1 ;  /* 0x0000000000017941 */ /* 0x000fea0003800000 */
.L_x_19763:
[----:B------:R-:W-:Y:S01]  /*0c70*/  LEA R3, R0, 0x37800000, 0x17 ;  /* 0x3780000000037811 */ /* 0x000fe200078eb8ff */
[----:B------:R-:W-:-:S05]  /*0c80*/  IMAD.SHL.U32 R0, R2, 0x200000, RZ ;  /* 0x0020000002007824 */ /* 0x000fca00078e00ff */
[----:B------:R-:W-:Y:S02]  /*0c90*/  LOP3.LUT R0, R3, R0, R4, 0xfe, !PT ;  /* 0x0000000003007212 */ /* 0x000fe400078efe04 */
.L_x_19762:
[----:B------:R-:W-:Y:S05]  /*0ca0*/  BSYNC B0 ;  /* 0x0000000000007941 */ /* 0x000fea0003800000 */
.L_x_19761:
[----:B------:R-:W0:Y:S02]  /*0cb0*/  F2I.FTZ.TRUNC.NTZ R0, R0 ;  /* 0x0000000000007305 */ /* 0x000e24000021f100 */
[----:B0-----:R-:W-:Y:S01]  /*0cc0*/  PRMT R23, R0, 0x7610, R23 ;  /* 0x0000761000177816 */ /* 0x001fe20000000017 */
[----:B------:R-:W-:Y:S05]  /*0cd0*/  BRA `(.L_x_19742) ;  /* 0x000002a000007947 */ /* 0x000fea0003800000 */
.L_x_19754:
        /* <DEDUP_REMOVED lines=14> */
.L_x_19768:
[----:B------:R-:W-:Y:S05]  /*0dc0*/  BSYNC B0 ;  /* 0x0000000000007941 */ /* 0x000fea0003800000 */
.L_x_19767:
[----:B------:R-:W0:Y:S02]  /*0dd0*/  F2I.FTZ.TRUNC.NTZ R0, R0 ;  /* 0x0000000000007305 */ /* 0x000e24000021f100 */
[----:B0-----:R-:W-:Y:S01]  /*0de0*/  PRMT R23, R0, 0x7610, R23 ;  /* 0x0000761000177816 */ /* 0x001fe20000000017 */
[----:B------:R-:W-:Y:S05]  /*0df0*/  BRA `(.L_x_19742) ;  /* 0x0000018000007947 */ /* 0x000fea0003800000 */
.L_x_19741:
        /* <DEDUP_REMOVED lines=21> */
.L_x_19766:
[----:B------:R0:W5:Y:S01]  /*0f50*/  LDG.E.U16 R23, [R2.64] ;  /* 0x0000002402177981 */ /* 0x000162000c1e1500 */
[----:B------:R-:W-:Y:S05]  /*0f60*/  BRA `(.L_x_19742) ;  /* 0x0000001000007947 */ /* 0x000fea0003800000 */
.L_x_19765:
[----:B------:R0:W5:Y:S02]  /*0f70*/  LDG.E.U16 R23, [R2.64] ;  /* 0x0000002402177981 */ /* 0x000164000c1e1500 */
.L_x_19742:
[----:B------:R-:W2:Y:S02]  /*0f80*/  S2R R24, SR_TID.X ;  /* 0x0000000000187919 */ /* 0x000ea40000002100 */
[----:B--2---:R-:W-:Y:S02]  /*0f90*/  IADD3 R24, R24, 0x80, RZ ;  /* 0x0000008018187810 */ /* 0x004fe40007ffe0ff */
.L_x_19736:
[----:B-1----:R-:W-:Y:S05]  /*0fa0*/  BSYNC B6 ;  /* 0x0000000000067941 */ /* 0x002fea0003800000 */
.L_x_19735:
        /* <DEDUP_REMOVED lines=21> */
.L_x_19774:
[----:B------:R0:W5:Y:S01]  /*1100*/  LDG.E.U8 R18, [R2.64] ;  /* 0x0000002402127981 */ /* 0x000162000c1e1100 */
[----:B------:R-:W-:Y:S05]  /*1110*/  BRA `(.L_x_19776) ;  /* 0x00000d8000007947 */ /* 0x000fea0003800000 */
.L_x_19773:
        /* <DEDUP_REMOVED lines=8> */
.L_x_19778:
[----:B------:R0:W5:Y:S01]  /*11a0*/  LDG.E.U16 R18, [R2.64] ;  /* 0x0000002402127981 */ /* 0x000162000c1e1500 */
[----:B------:R-:W-:Y:S05]  /*11b0*/  BRA `(.L_x_19776) ;  /* 0x00000ce000007947 */ /* 0x000fea0003800000 */
.L_x_19777:
[----:B------:R0:W5:Y:S01]  /*11c0*/  LDG.E.U16 R18, [R2.64] ;  /* 0x0000002402127981 */ /* 0x000162000c1e1500 */
[----:B------:R-:W-:Y:S05]  /*11d0*/  BRA `(.L_x_19776) ;  /* 0x00000cc000007947 */ /* 0x000fea0003800000 */
.L_x_19772:
        /* <DEDUP_REMOVED lines=9> */
.L_x_19780:
[----:B------:R-:W2:Y:S02]  /*1270*/  LDG.E.U16 R0, [R2.64] ;  /* 0x0000002402007981 */ /* 0x000ea4000c1e1500 */
[----:B--2---:R-:W-:-:S06]  /*1280*/  HADD2.F32 R0, -RZ, R0.H0_H0 ;  /* 0x20000000ff007230 */ /* 0x004fcc0000004100 */
[----:B------:R-:W0:Y:S02]  /*1290*/  F2I.FTZ.TRUNC.NTZ R0, R0 ;  /* 0x0000000000007305 */ /* 0x000e24000021f100 */
[----:B0-----:R-:W-:Y:S01]  /*12a0*/  PRMT R18, R0, 0x7610, R18 ;  /* 0x0000761000127816 */ /* 0x001fe20000000012 */
[----:B------:R-:W-:Y:S05]  /*12b0*/  BRA `(.L_x_19776) ;  /* 0x00000be000007947 */ /* 0x000fea0003800000 */
.L_x_19779:
        /* <DEDUP_REMOVED lines=9> */
.L_x_19782:
[----:B------:R-:W2:Y:S02]  /*1350*/  LDG.E.U16 R2, [R2.64] ;  /* 0x0000002402027981 */ /* 0x000ea4000c1e1500 */
[----:B--2---:R-:W-:-:S06]  /*1360*/  HADD2.F32 R0, -RZ, R2.H0_H0 ;  /* 0x20000002ff007230 */ /* 0x004fcc0000004100 */
[----:B------:R-:W0:Y:S02]  /*1370*/  F2I.FTZ.TRUNC.NTZ R0, R0 ;  /* 0x0000000000007305 */ /* 0x000e24000021f100 */
[----:B0-----:R-:W-:Y:S01]  /*1380*/  PRMT R18, R0, 0x7610, R18 ;  /* 0x0000761000127816 */ /* 0x001fe20000000012 */
[----:B------:R-:W-:Y:S05]  /*1390*/  BRA `(.L_x_19776) ;  /* 0x00000b0000007947 */ /* 0x000fea0003800000 */
.L_x_19781:
[----:B------:R-:W2:Y:S02]  /*13a0*/  LDG.E.64 R2, [R2.64] ;  /* 0x0000002402027981 */ /* 0x000ea4000c1e1b00 */
[----:B--2---:R0:W1:Y:S01]  /*13b0*/  F2I.F64.TRUNC R18, R2 ;  /* 0x0000000200127311 */ /* 0x004062000030d100 */
[----:B------:R-:W-:Y:S05]  /*13c0*/  BRA `(.L_x_19776) ;  /* 0x00000ad000007947 */ /* 0x000fea0003800000 */
.L_x_19771:
        /* <DEDUP_REMOVED lines=12> */
.L_x_19785:
[----:B------:R-:W2:Y:S02]  /*1490*/  LDG.E.64 R2, [R2.64] ;  /* 0x0000002402027981 */ /* 0x000ea4000c1e1b00 */
[----:B--2---:R0:W1:Y:S01]  /*14a0*/  F2I.F64.TRUNC R18, R2 ;  /* 0x0000000200127311 */ /* 0x004062000030d100 */
[----:B------:R-:W-:Y:S05]  /*14b0*/  BRA `(.L_x_19776) ;  /* 0x000009e000007947 */ /* 0x000fea0003800000 */
.L_x_19784:
        /* <DEDUP_REMOVED lines=28> */
.L_x_19787:
        /* <DEDUP_REMOVED lines=15> */
.L_x_19786:
[----:B------:R-:W2:Y:S02]  /*1770*/  LDG.E.U16 R0, [R2.64] ;  /* 0x0000002402007981 */ /* 0x000ea4000c1e1500 */
[----:B--2---:R-:W-:-:S06]  /*1780*/  PRMT R0, RZ, 0x5410, R0 ;  /* 0x00005410ff007816 */ /* 0x004fcc0000000000 */
[----:B------:R-:W0:Y:S02]  /*1790*/  F2I.FTZ.TRUNC.NTZ R0, R0 ;  /* 0x0000000000007305 */ /* 0x000e24000021f100 */
[----:B0-----:R-:W-:Y:S01]  /*17a0*/  PRMT R18, R0, 0x7610, R18 ;  /* 0x0000761000127816 */ /* 0x001fe20000000012 */
[----:B------:R-:W-:Y:S05]  /*17b0*/  BRA `(.L_x_19776) ;  /* 0x000006e000007947 */ /* 0x000fea0003800000 */
.L_x_19783:
        /* <DEDUP_REMOVED lines=10> */
.L_x_19790:
        /* <DEDUP_REMOVED lines=21> */
.L_x_19794:
[----:B------:R-:W-:Y:S05]  /*19b0*/  BSYNC B1 ;  /* 0x0000000000017941 */ /* 0x000fea0003800000 */
.L_x_19793:
[----:B------:R-:W-:Y:S01]  /*19c0*/  LEA R3, R0, 0x3b800000, 0x17 ;  /* 0x3b80000000037811 */ /* 0x000fe200078eb8ff */
[----:B------:R-:W-:-:S05]  /*19d0*/  IMAD.SHL.U32 R0, R2, 0x100000, RZ ;  /* 0x0010000002007824 */ /* 0x000fca00078e00ff */
[----:B------:R-:W-:Y:S02]  /*19e0*/  LOP3.LUT R0, R3, R0, R4, 0xfe, !PT ;  /* 0x0000000003007212 */ /* 0x000fe400078efe04 */
.L_x_19792:
[----:B------:R-:W-:Y:S05]  /*19f0*/  BSYNC B0 ;  /* 0x0000000000007941 */ /* 0x000fea0003800000 */
.L_x_19791:
[----:B------:R-:W0:Y:S02]  /*1a00*/  F2I.FTZ.TRUNC.NTZ R0, R0 ;  /* 0x0000000000007305 */ /* 0x000e24000021f100 */
[----:B0-----:R-:W-:Y:S01]  /*1a10*/  PRMT R18, R0, 0x7610, R18 ;  /* 0x0000761000127816 */ /* 0x001fe20000000012 */
[----:B------:R-:W-:Y:S05]  /*1a20*/  BRA `(.L_x_19776) ;  /* 0x0000047000007947 */ /* 0x000fea0003800000 */
.L_x_19789:
        /* <DEDUP_REMOVED lines=21> */
.L_x_19798:
[----:B------:R-:W-:Y:S05]  /*1b80*/  BSYNC B1 ;  /* 0x0000000000017941 */ /* 0x000fea0003800000 */
.L_x_19797:
[----:B------:R-:W-:Y:S01]  /*1b90*/  LEA R3, R0, 0x37800000, 0x17 ;  /* 0x3780000000037811 */ /* 0x000fe200078eb8ff */
[----:B------:R-:W-:-:S05]  /*1ba0*/  IMAD.SHL.U32 R0, R2, 0x200000, RZ ;  /* 0x0020000002007824 */ /* 0x000fca00078e00ff */
[----:B------:R-:W-:Y:S02]  /*1bb0*/  LOP3.LUT R0, R3, R0, R4, 0xfe, !PT ;  /* 0x0000000003007212 */ /* 0x000fe400078efe04 */
.L_x_19796:
[----:B------:R-:W-:Y:S05]  /*1bc0*/  BSYNC B0 ;  /* 0x0000000000007941 */ /* 0x000fea0003800000 */
.L_x_19795:
[----:B------:R-:W0:Y:S02]  /*1bd0*/  F2I.FTZ.TRUNC.NTZ R0, R0 ;  /* 0x0000000000007305 */ /* 0x000e24000021f100 */
[----:B0-----:R-:W-:Y:S01]  /*1be0*/  PRMT R18, R0, 0x7610, R18 ;  /* 0x0000761000127816 */ /* 0x001fe20000000012 */
[----:B------:R-:W-:Y:S05]  /*1bf0*/  BRA `(.L_x_19776) ;  /* 0x000002a000007947 */ /* 0x000fea0003800000 */
.L_x_19788:
        /* <DEDUP_REMOVED lines=14> */
.L_x_19802:
[----:B------:R-:W-:Y:S05]  /*1ce0*/  BSYNC B0 ;  /* 0x0000000000007941 */ /* 0x000fea0003800000 */
.L_x_19801:
[----:B------:R-:W0:Y:S02]  /*1cf0*/  F2I.FTZ.TRUNC.NTZ R0, R0 ;  /* 0x0000000000007305 */ /* 0x000e24000021f100 */
[----:B0-----:R-:W-:Y:S01]  /*1d00*/  PRMT R18, R0, 0x7610, R18 ;  /* 0x0000761000127816 */ /* 0x001fe20000000012 */
[----:B------:R-:W-:Y:S05]  /*1d10*/  BRA `(.L_x_19776) ;  /* 0x0000018000007947 */ /* 0x000fea0003800000 */
.L_x_19775:
        /* <DEDUP_REMOVED lines=21> */
.L_x_19800:
[----:B------:R0:W5:Y:S01]  /*1e70*/  LDG.E.U16 R18, [R2.64] ;  /* 0x0000002402127981 */ /* 0x000162000c1e1500 */
[----:B------:R-:W-:Y:S05]  /*1e80*/  BRA `(.L_x_19776) ;  /* 0x0000001000007947 */ /* 0x000fea0003800000 */
.L_x_19799:
[----:B------:R0:W5:Y:S02]  /*1e90*/  LDG.E.U16 R18, [R2.64] ;  /* 0x0000002402127981 */ /* 0x000164000c1e1500 */
.L_x_19776:
[----:B------:R-:W-:-:S03]  /*1ea0*/  IADD3 R24, R24, 0x80, RZ ;  /* 0x0000008018187810 */ /* 0x000fc60007ffe0ff */
.L_x_19770:
[----:B------:R-:W-:Y:S05]  /*1eb0*/  BSYNC B6 ;  /* 0x0000000000067941 */ /* 0x000fea0003800000 */
.L_x_19769:
        /* <DEDUP_REMOVED lines=23> */
.L_x_19808:
[----:B------:R0:W5:Y:S01]  /*2030*/  LDG.E.U8 R25, [R2.64] ;  /* 0x0000002402197981 */ /* 0x000162000c1e1100 */
[----:B------:R-:W-:Y:S05]  /*2040*/  BRA `(.L_x_19810) ;  /* 0x00000d8000007947 */ /* 0x000fea0003800000 */
.L_x_19807:
        /* <DEDUP_REMOVED lines=8> */
.L_x_19812:
[----:B------:R0:W5:Y:S01]  /*20d0*/  LDG.E.U16 R25, [R2.64] ;  /* 0x0000002402197981 */ /* 0x000162000c1e1500 */
[----:B------:R-:W-:Y:S05]  /*20e0*/  BRA `(.L_x_19810) ;  /* 0x00000ce000007947 */ /* 0x000fea0003800000 */
.L_x_19811:
[----:B------:R0:W5:Y:S01]  /*20f0*/  LDG.E.U16 R25, [R2.64] ;  /* 0x0000002402197981 */ /* 0x000162000c1e1500 */
[----:B------:R-:W-:Y:S05]  /*2100*/  BRA `(.L_x_19810) ;  /* 0x00000cc000007947 */ /* 0x000fea0003800000 */
.L_x_19806:
        /* <DEDUP_REMOVED lines=9> */
.L_x_19814:
[----:B------:R-:W2:Y:S02]  /*21a0*/  LDG.E.U16 R0, [R2.64] ;  /* 0x0000002402007981 */ /* 0x000ea4000c1e1500 */
[----:B--2---:R-:W-:-:S06]  /*21b0*/  HADD2.F32 R0, -RZ, R0.H0_H0 ;  /* 0x20000000ff007230 */ /* 0x004fcc0000004100 */
[----:B------:R-:W0:Y:S02]  /*21c0*/  F2I.FTZ.TRUNC.NTZ R0, R0 ;  /* 0x0000000000007305 */ /* 0x000e24000021f100 */
[----:B0-----:R-:W-:Y:S01]  /*21d0*/  PRMT R25, R0, 0x7610, R25 ;  /* 0x0000761000197816 */ /* 0x001fe20000000019 */
[----:B------:R-:W-:Y:S05]  /*21e0*/  BRA `(.L_x_19810) ;  /* 0x00000be000007947 */ /* 0x000fea0003800000 */
.L_x_19813:
        /* <DEDUP_REMOVED lines=9> */
.L_x_19816:
[----:B------:R-:W2:Y:S02]  /*2280*/  LDG.E.U16 R2, [R2.64] ;  /* 0x0000002402027981 */ /* 0x000ea4000c1e1500 */
[----:B--2---:R-:W-:-:S06]  /*2290*/  HADD2.F32 R0, -RZ, R2.H0_H0 ;  /* 0x20000002ff007230 */ /* 0x004fcc0000004100 */
[----:B------:R-:W0:Y:S02]  /*22a0*/  F2I.FTZ.TRUNC.NTZ R0, R0 ;  /* 0x0000000000007305 */ /* 0x000e24000021f100 */
[----:B0-----:R-:W-:Y:S01]  /*22b0*/  PRMT R25, R0, 0x7610, R25 ;  /* 0x0000761000197816 */ /* 0x001fe20000000019 */
[----:B------:R-:W-:Y:S05]  /*22c0*/  BRA `(.L_x_19810) ;  /* 0x00000b0000007947 */ /* 0x000fea0003800000 */
.L_x_19815:
[----:B------:R-:W2:Y:S02]  /*22d0*/  LDG.E.64 R2, [R2.64] ;  /* 0x0000002402027981 */ /* 0x000ea4000c1e1b00 */
[----:B--2---:R0:W2:Y:S01]  /*22e0*/  F2I.F64.TRUNC R25, R2 ;  /* 0x0000000200197311 */ /* 0x0040a2000030d100 */
[----:B------:R-:W-:Y:S05]  /*22f0*/  BRA `(.L_x_19810) ;  /* 0x00000ad000007947 */ /* 0x000fea0003800000 */
.L_x_19805:
        /* <DEDUP_REMOVED lines=12> */
.L_x_19819:
[----:B------:R-:W2:Y:S02]  /*23c0*/  LDG.E.64 R2, [R2.64] ;  /* 0x0000002402027981 */ /* 0x000ea4000c1e1b00 */
[----:B--2---:R0:W2:Y:S01]  /*23d0*/  F2I.F64.TRUNC R25, R2 ;  /* 0x0000000200197311 */ /* 0x0040a2000030d100 */
[----:B------:R-:W-:Y:S05]  /*23e0*/  BRA `(.L_x_19810) ;  /* 0x000009e000007947 */ /* 0x000fea0003800000 */
.L_x_19818:
        /* <DEDUP_REMOVED lines=28> */
.L_x_19821:
        /* <DEDUP_REMOVED lines=15> */
.L_x_19820:
[----:B------:R-:W2:Y:S02]  /*26a0*/  LDG.E.U16 R0, [R2.64] ;  /* 0x0000002402007981 */ /* 0x000ea4000c1e1500 */
[----:B--2---:R-:W-:-:S06]  /*26b0*/  PRMT R0, RZ, 0x5410, R0 ;  /* 0x00005410ff007816 */ /* 0x004fcc0000000000 */
[----:B------:R-:W0:Y:S02]  /*26c0*/  F2I.FTZ.TRUNC.NTZ R0, R0 ;  /* 0x0000000000007305 */ /* 0x000e24000021f100 */
[----:B0-----:R-:W-:Y:S01]  /*26d0*/  PRMT R25, R0, 0x7610, R25 ;  /* 0x0000761000197816 */ /* 0x001fe20000000019 */
[----:B------:R-:W-:Y:S05]  /*26e0*/  BRA `(.L_x_19810) ;  /* 0x000006e000007947 */ /* 0x000fea0003800000 */
.L_x_19817:
        /* <DEDUP_REMOVED lines=10> */
.L_x_19824:
        /* <DEDUP_REMOVED lines=21> */
.L_x_19828:
[----:B------:R-:W-:Y:S05]  /*28e0*/  BSYNC B1 ;  /* 0x0000000000017941 */ /* 0x000fea0003800000 */
.L_x_19827:
[----:B------:R-:W-:Y:S01]  /*28f0*/  LEA R3, R0, 0x3b800000, 0x17 ;  /* 0x3b80000000037811 */ /* 0x000fe200078eb8ff */
[----:B------:R-:W-:-:S05]  /*2900*/  IMAD.SHL.U32 R0, R2, 0x100000, RZ ;  /* 0x0010000002007824 */ /* 0x000fca00078e00ff */
[----:B------:R-:W-:Y:S02]  /*2910*/  LOP3.LUT R0, R3, R0, R4, 0xfe, !PT ;  /* 0x0000000003007212 */ /* 0x000fe400078efe04 */
.L_x_19826:
[----:B------:R-:W-:Y:S05]  /*2920*/  BSYNC B0 ;  /* 0x0000000000007941 */ /* 0x000fea0003800000 */
.L_x_19825:
[----:B------:R-:W0:Y:S02]  /*2930*/  F2I.FTZ.TRUNC.NTZ R0, R0 ;  /* 0x0000000000007305 */ /* 0x000e24000021f100 */
[----:B0-----:R-:W-:Y:S01]  /*2940*/  PRMT R25, R0, 0x7610, R25 ;  /* 0x0000761000197816 */ /* 0x001fe20000000019 */
[----:B------:R-:W-:Y:S05]  /*2950*/  BRA `(.L_x_19810) ;  /* 0x0000047000007947 */ /* 0x000fea0003800000 */
.L_x_19823:
        /* <DEDUP_REMOVED lines=21> */
.L_x_19832:
[----:B------:R-:W-:Y:S05]  /*2ab0*/  BSYNC B1 ;  /* 0x0000000000017941 */ /* 0x000fea0003800000 */
.L_x_19831:
[----:B------:R-:W-:Y:S01]  /*2ac0*/  LEA R3, R0, 0x37800000, 0x17 ;  /* 0x3780000000037811 */ /* 0x000fe200078eb8ff */
[----:B------:R-:W-:-:S05]  /*2ad0*/  IMAD.SHL.U32 R0, R2, 0x200000, RZ ;  /* 0x0020000002007824 */ /* 0x000fca00078e00ff */
[----:B------:R-:W-:Y:S02]  /*2ae0*/  LOP3.LUT R0, R3, R0, R4, 0xfe, !PT ;  /* 0x0000000003007212 */ /* 0x000fe400078efe04 */
.L_x_19830:
[----:B------:R-:W-:Y:S05]  /*2af0*/  BSYNC B0 ;  /* 0x0000000000007941 */ /* 0x000fea0003800000 */
.L_x_19829:
[----:B------:R-:W0:Y:S02]  /*2b00*/  F2I.FTZ.TRUNC.NTZ R0, R0 ;  /* 0x0000000000007305 */ /* 0x000e24000021f100 */
[----:B0-----:R-:W-:Y:S01]  /*2b10*/  PRMT R25, R0, 0x7610, R25 ;  /* 0x0000761000197816 */ /* 0x001fe20000000019 */
[----:B------:R-:W-:Y:S05]  /*2b20*/  BRA `(.L_x_19810) ;  /* 0x000002a000007947 */ /* 0x000fea0003800000 */
.L_x_19822:
        /* <DEDUP_REMOVED lines=14> */
.L_x_19836:
[----:B------:R-:W-:Y:S05]  /*2c10*/  BSYNC B0 ;  /* 0x0000000000007941 */ /* 0x000fea0003800000 */
.L_x_19835:
[----:B------:R-:W0:Y:S02]  /*2c20*/  F2I.FTZ.TRUNC.NTZ R0, R0 ;  /* 0x0000000000007305 */ /* 0x000e24000021f100 */
[----:B0-----:R-:W-:Y:S01]  /*2c30*/  PRMT R25, R0, 0x7610, R25 ;  /* 0x0000761000197816 */ /* 0x001fe20000000019 */
[----:B------:R-:W-:Y:S05]  /*2c40*/  BRA `(.L_x_19810) ;  /* 0x0000018000007947 */ /* 0x000fea0003800000 */
.L_x_19809:
        /* <DEDUP_REMOVED lines=21> */
.L_x_19834:
[----:B------:R0:W5:Y:S01]  /*2da0*/  LDG.E.U16 R25, [R2.64] ;  /* 0x0000002402197981 */ /* 0x000162000c1e1500 */
[----:B------:R-:W-:Y:S05]  /*2db0*/  BRA `(.L_x_19810) ;  /* 0x0000001000007947 */ /* 0x000fea0003800000 */
.L_x_19833:
[----:B------:R0:W5:Y:S02]  /*2dc0*/  LDG.E.U16 R25, [R2.64] ;  /* 0x0000002402197981 */ /* 0x000164000c1e1500 */
.L_x_19810:
[----:B------:R-:W-:-:S03]  /*2dd0*/  IADD3 R24, R24, 0x80, RZ ;  /* 0x0000008018187810 */ /* 0x000fc60007ffe0ff */
.L_x_19804:
[----:B------:R-:W-:Y:S05]  /*2de0*/  BSYNC B6 ;  /* 0x0000000000067941 */ /* 0x000fea0003800000 */
.L_x_19803:
        /* <DEDUP_REMOVED lines=20> */
.L_x_19842:
[----:B------:R0:W5:Y:S01]  /*2f30*/  LDG.E.U8 R22, [R2.64] ;  /* 0x0000002402167981 */ /* 0x000162000c1e1100 */
[----:B------:R-:W-:Y:S05]  /*2f40*/  BRA `(.L_x_19838) ;  /* 0x00000d7000007947 */ /* 0x000fea0003800000 */
.L_x_19841:
        /* <DEDUP_REMOVED lines=8> */
.L_x_19845:
[----:B------:R0:W5:Y:S01]  /*2fd0*/  LDG.E.U16 R22, [R2.64] ;  /* 0x0000002402167981 */ /* 0x000162000c1e1500 */
[----:B------:R-:W-:Y:S05]  /*2fe0*/  BRA `(.L_x_19838) ;  /* 0x00000cd000007947 */ /* 0x000fea0003800000 */
.L_x_19844:
[----:B------:R0:W5:Y:S01]  /*2ff0*/  LDG.E.U16 R22, [R2.64] ;  /* 0x0000002402167981 */ /* 0x000162000c1e1500 */
[----:B------:R-:W-:Y:S05]  /*3000*/  BRA `(.L_x_19838) ;  /* 0x00000cb000007947 */ /* 0x000fea0003800000 */
.L_x_19840:
        /* <DEDUP_REMOVED lines=9> */
.L_x_19847:
[----:B------:R-:W3:Y:S02]  /*30a0*/  LDG.E.U16 R0, [R2.64] ;  /* 0x0000002402007981 */ /* 0x000ee4000c1e1500 */
[----:B---3--:R-:W-:-:S06]  /*30b0*/  HADD2.F32 R0, -RZ, R0.H0_H0 ;  /* 0x20000000ff007230 */ /* 0x008fcc0000004100 */
[----:B------:R-:W0:Y:S02]  /*30c0*/  F2I.FTZ.TRUNC.NTZ R0, R0 ;  /* 0x0000000000007305 */ /* 0x000e24000021f100 */
[----:B0-----:R-:W-:Y:S01]  /*30d0*/  PRMT R22, R0, 0x7610, R22 ;  /* 0x0000761000167816 */ /* 0x001fe20000000016 */
[----:B------:R-:W-:Y:S05]  /*30e0*/  BRA `(.L_x_19838) ;  /* 0x00000bd000007947 */ /* 0x000fea0003800000 */
.L_x_19846:
        /* <DEDUP_REMOVED lines=9> */
.L_x_19849:
[----:B------:R-:W3:Y:S02]  /*3180*/  LDG.E.U16 R2, [R2.64] ;  /* 0x0000002402027981 */ /* 0x000ee4000c1e1500 */
[----:B---3--:R-:W-:-:S06]  /*3190*/  HADD2.F32 R0, -RZ, R2.H0_H0 ;  /* 0x20000002ff007230 */ /* 0x008fcc0000004100 */
[----:B------:R-:W0:Y:S02]  /*31a0*/  F2I.FTZ.TRUNC.NTZ R0, R0 ;  /* 0x0000000000007305 */ /* 0x000e24000021f100 */
[----:B0-----:R-:W-:Y:S01]  /*31b0*/  PRMT R22, R0, 0x7610, R22 ;  /* 0x0000761000167816 */ /* 0x001fe20000000016 */
[----:B------:R-:W-:Y:S05]  /*31c0*/  BRA `(.L_x_19838) ;  /* 0x00000af000007947 */ /* 0x000fea0003800000 */
.L_x_19848:
[----:B------:R-:W3:Y:S02]  /*31d0*/  LDG.E.64 R2, [R2.64] ;  /* 0x0000002402027981 */ /* 0x000ee4000c1e1b00 */
[----:B---3--:R0:W3:Y:S01]  /*31e0*/  F2I.F64.TRUNC R22, R2 ;  /* 0x0000000200167311 */ /* 0x0080e2000030d100 */
[----:B------:R-:W-:Y:S05]  /*31f0*/  BRA `(.L_x_19838) ;  /* 0x00000ac000007947 */ /* 0x000fea0003800000 */
.L_x_19839:
        /* <DEDUP_REMOVED lines=12> */
.L_x_19852:
[----:B------:R-:W3:Y:S02]  /*32c0*/  LDG.E.64 R2, [R2.64] ;  /* 0x0000002402027981 */ /* 0x000ee4000c1e1b00 */
[----:B---3--:R0:W3:Y:S01]  /*32d0*/  F2I.F64.TRUNC R22, R2 ;  /* 0x0000000200167311 */ /* 0x0080e2000030d100 */
[----:B------:R-:W-:Y:S05]  /*32e0*/  BRA `(.L_x_19838) ;  /* 0x000009d000007947 */ /* 0x000fea0003800000 */
.L_x_19851:
        /* <DEDUP_REMOVED lines=28> */
.L_x_19854:
        /* <DEDUP_REMOVED lines=15> */
.L_x_19853:
[----:B------:R-:W3:Y:S02]  /*35a0*/  LDG.E.U16 R0, [R2.64] ;  /* 0x0000002402007981 */ /* 0x000ee4000c1e1500 */
[----:B---3--:R-:W-:-:S06]  /*35b0*/  PRMT R0, RZ, 0x5410, R0 ;  /* 0x00005410ff007816 */ /* 0x008fcc0000000000 */
[----:B------:R-:W0:Y:S02]  /*35c0*/  F2I.FTZ.TRUNC.NTZ R0, R0 ;  /* 0x0000000000007305 */ /* 0x000e24000021f100 */
[----:B0-----:R-:W-:Y:S01]  /*35d0*/  PRMT R22, R0, 0x7610, R22 ;  /* 0x0000761000167816 */ /* 0x001fe20000000016 */
[----:B------:R-:W-:Y:S05]  /*35e0*/  BRA `(.L_x_19838) ;  /* 0x000006d000007947 */ /* 0x000fea0003800000 */
.L_x_19850:
        /* <DEDUP_REMOVED lines=10> */
.L_x_19857:
        /* <DEDUP_REMOVED lines=21> */
.L_x_19861:
[----:B------:R-:W-:Y:S05]  /*37e0*/  BSYNC B1 ;  /* 0x0000000000017941 */ /* 0x000fea0003800000 */
.L_x_19860:
[----:B------:R-:W-:Y:S01]  /*37f0*/  LEA R3, R0, 0x3b800000, 0x17 ;  /* 0x3b80000000037811 */ /* 0x000fe200078eb8ff */
[----:B------:R-:W-:-:S05]  /*3800*/  IMAD.SHL.U32 R0, R2, 0x100000, RZ ;  /* 0x0010000002007824 */ /* 0x000fca00078e00ff */
[----:B------:R-:W-:Y:S02]  /*3810*/  LOP3.LUT R0, R3, R0, R4, 0xfe, !PT ;  /* 0x0000000003007212 */ /* 0x000fe400078efe04 */
.L_x_19859:
[----:B------:R-:W-:Y:S05]  /*3820*/  BSYNC B0 ;  /* 0x0000000000007941 */ /* 0x000fea0003800000 */
.L_x_19858:
[----:B------:R-:W0:Y:S02]  /*3830*/  F2I.FTZ.TRUNC.NTZ R0, R0 ;  /* 0x0000000000007305 */ /* 0x000e24000021f100 */
[----:B0-----:R-:W-:Y:S01]  /*3840*/  PRMT R22, R0, 0x7610, R22 ;  /* 0x0000761000167816 */ /* 0x001fe20000000016 */
[----:B------:R-:W-:Y:S05]  /*3850*/  BRA `(.L_x_19838) ;  /* 0x0000046000007947 */ /* 0x000fea0003800000 */
.L_x_19856:
        /* <DEDUP_REMOVED lines=21> */
.L_x_19865:
[----:B------:R-:W-:Y:S05]  /*39b0*/  BSYNC B1 ;  /* 0x0000000000017941 */ /* 0x000fea0003800000 */
.L_x_19864:
[----:B------:R-:W-:Y:S01]  /*39c0*/  LEA R3, R0, 0x37800000, 0x17 ;  /* 0x3780000000037811 */ /* 0x000fe200078eb8ff */
[----:B------:R-:W-:-:S05]  /*39d0*/  IMAD.SHL.U32 R0, R2, 0x200000, RZ ;  /* 0x0020000002007824 */ /* 0x000fca00078e00ff */
[----:B------:R-:W-:Y:S02]  /*39e0*/  LOP3.LUT R0, R3, R0, R4, 0xfe, !PT ;  /* 0x0000000003007212 */ /* 0x000fe400078efe04 */
.L_x_19863:
[----:B------:R-:W-:Y:S05]  /*39f0*/  BSYNC B0 ;  /* 0x0000000000007941 */ /* 0x000fea0003800000 */
.L_x_19862:
[----:B------:R-:W0:Y:S02]  /*3a00*/  F2I.FTZ.TRUNC.NTZ R0, R0 ;  /* 0x0000000000007305 */ /* 0x000e24000021f100 */
[----:B0-----:R-:W-:Y:S01]  /*3a10*/  PRMT R22, R0, 0x7610, R22 ;  /* 0x0000761000167816 */ /* 0x001fe20000000016 */
[----:B------:R-:W-:Y:S05]  /*3a20*/  BRA `(.L_x_19838) ;  /* 0x0000029000007947 */ /* 0x000fea0003800000 */
.L_x_19855:
        /* <DEDUP_REMOVED lines=14> */
.L_x_19869:
[----:B------:R-:W-:Y:S05]  /*3b10*/  BSYNC B0 ;  /* 0x0000000000007941 */ /* 0x000fea0003800000 */
.L_x_19868:
[----:B------:R-:W0:Y:S02]  /*3b20*/  F2I.FTZ.TRUNC.NTZ R0, R0 ;  /* 0x0000000000007305 */ /* 0x000e24000021f100 */
[----:B0-----:R-:W-:Y:S01]  /*3b30*/  PRMT R22, R0, 0x7610, R22 ;  /* 0x0000761000167816 */ /* 0x001fe20000000016 */
[----:B------:R-:W-:Y:S05]  /*3b40*/  BRA `(.L_x_19838) ;  /* 0x0000017000007947 */ /* 0x000fea0003800000 */
.L_x_19843:
        /* <DEDUP_REMOVED lines=20> */
.L_x_19867:
[----:B------:R0:W5:Y:S01]  /*3c90*/  LDG.E.U16 R22, [R2.64] ;  /* 0x0000002402167981 */ /* 0x000162000c1e1500 */
[----:B------:R-:W-:Y:S05]  /*3ca0*/  BRA `(.L_x_19838) ;  /* 0x0000001000007947 */ /* 0x000fea0003800000 */
.L_x_19866:
[----:B------:R0:W5:Y:S02]  /*3cb0*/  LDG.E.U16 R22, [R2.64] ;  /* 0x0000002402167981 */ /* 0x000164000c1e1500 */
.L_x_19838:
[----:B------:R-:W-:Y:S05]  /*3cc0*/  BSYNC B6 ;  /* 0x0000000000067941 */ /* 0x000fea0003800000 */
.L_x_19837:
[----:B------:R-:W4:Y:S01]  /*3cd0*/  S2R R19, SR_TID.X ;  /* 0x0000000000137919 */ /* 0x000f220000002100 */
[----:B01---5:R-:W-:Y:S01]  /*3ce0*/  PRMT R2, R18, 0x9910, RZ ;  /* 0x0000991012027816 */ /* 0x023fe200000000ff */
[----:B------:R-:W-:Y:S01]  /*3cf0*/  BSSY B6, `(.L_x_19870) ;  /* 0x00000f9000067945 */ /* 0x000fe20003800000 */
[----:B------:R-:W0:Y:S01]  /*3d00*/  LDC.U8 R18, c[0x0][0x184] ;  /* 0x00006100ff127b82 */ /* 0x000e220000000000 */
[----:B------:R-:W-:Y:S02]  /*3d10*/  PRMT R0, R23, 0x9910, RZ ;  /* 0x0000991017007816 */ /* 0x000fe400000000ff */
[----:B--2---:R-:W-:Y:S02]  /*3d20*/  PRMT R3, R25, 0x9910, RZ ;  /* 0x0000991019037816 */ /* 0x004fe400000000ff */
[----:B---3--:R-:W-:Y:S02]  /*3d30*/  PRMT R4, R22, 0x9910, RZ ;  /* 0x0000991016047816 */ /* 0x008fe400000000ff */
[----:B------:R-:W-:-:S02]  /*3d40*/  ISETP.NE.AND P0, PT, R0, RZ, PT ;  /* 0x000000ff0000720c */ /* 0x000fc40003f05270 */
[----:B------:R-:W-:Y:S02]  /*3d50*/  ISETP.NE.AND P1, PT, R2, RZ, PT ;  /* 0x000000ff0200720c */ /* 0x000fe40003f25270 */
[----:B------:R-:W-:Y:S02]  /*3d60*/  ISETP.NE.AND P2, PT, R3, RZ, PT ;  /* 0x000000ff0300720c */ /* 0x000fe40003f45270 */
[----:B------:R-:W-:Y:S02]  /*3d70*/  ISETP.NE.AND P3, PT, R4, RZ, PT ;  /* 0x000000ff0400720c */ /* 0x000fe40003f65270 */
[----:B------:R-:W-:Y:S02]  /*3d80*/  SEL R4, RZ, 0x1, P0 ;  /* 0x00000001ff047807 */ /* 0x000fe40000000000 */
[----:B------:R-:W-:Y:S02]  /*3d90*/  SEL R22, RZ, 0x1, P1 ;  /* 0x00000001ff167807 */ /* 0x000fe40000800000 */
[----:B------:R-:W-:-:S02]  /*3da0*/  SEL R24, RZ, 0x1, P2 ;  /* 0x00000001ff187807 */ /* 0x000fc40001000000 */
[----:B----4-:R-:W-:Y:S02]  /*3db0*/  ISETP.GE.AND P4, PT, R19, R17, PT ;  /* 0x000000111300720c */ /* 0x010fe40003f86270 */
[----:B------:R-:W-:-:S11]  /*3dc0*/  SEL R26, RZ, 0x1, P3 ;  /* 0x00000001ff1a7807 */ /* 0x000fd60001800000 */
        /* <DEDUP_REMOVED lines=20> */
.L_x_19875:
[----:B------:R0:W-:Y:S01]  /*3f10*/  STG.E.U8 [R2.64], R4 ;  /* 0x0000000402007986 */ /* 0x0001e2000c101124 */
[----:B------:R-:W-:Y:S05]  /*3f20*/  BRA `(.L_x_19871) ;  /* 0x00000d5000007947 */ /* 0x000fea0003800000 */
.L_x_19874:
        /* <DEDUP_REMOVED lines=9> */
.L_x_19878:
[----:B------:R0:W-:Y:S01]  /*3fc0*/  STG.E [R2.64], R4 ;  /* 0x0000000402007986 */ /* 0x0001e2000c101924 */
[----:B------:R-:W-:Y:S05]  /*3fd0*/  BRA `(.L_x_19871) ;  /* 0x00000ca000007947 */ /* 0x000fea0003800000 */
.L_x_19877:
[----:B------:R0:W-:Y:S01]  /*3fe0*/  STG.E.U16 [R2.64], R4 ;  /* 0x0000000402007986 */ /* 0x0001e2000c101524 */
[----:B------:R-:W-:Y:S05]  /*3ff0*/  BRA `(.L_x_19871) ;  /* 0x00000c8000007947 */ /* 0x000fea0003800000 */
.L_x_19873:
        /* <DEDUP_REMOVED lines=9> */
.L_x_19880:
[----:B------:R-:W0:Y:S02]  /*4090*/  I2F.S16 R0, R4 ;  /* 0x0000000400007306 */ /* 0x000e240000101400 */
[----:B0-----:R-:W-:-:S05]  /*40a0*/  F2FP.PACK_AB R0, RZ, R0 ;  /* 0x00000000ff00723e */ /* 0x001fca00000000ff */
[----:B------:R0:W-:Y:S01]  /*40b0*/  STG.E.U16 [R2.64], R0 ;  /* 0x0000000002007986 */ /* 0x0001e2000c101524 */
[----:B------:R-:W-:Y:S05]  /*40c0*/  BRA `(.L_x_19871) ;  /* 0x00000bb000007947 */ /* 0x000fea0003800000 */
.L_x_19879:
        /* <DEDUP_REMOVED lines=10> */
.L_x_19882:
[----:B------:R-:W0:Y:S02]  /*4170*/  I2F.S16 R4, R4 ;  /* 0x0000000400047306 */ /* 0x000e240000101400 */
[----:B0-----:R-:W-:-:S04]  /*4180*/  F2FP.PACK_AB R5, RZ, R4 ;  /* 0x00000004ff05723e */ /* 0x001fc800000000ff */
[----:B------:R-:W-:-:S05]  /*4190*/  PRMT R5, R5, 0x5410, RZ ;  /* 0x0000541005057816 */ /* 0x000fca00000000ff */
[----:B------:R0:W-:Y:S01]  /*41a0*/  STG.E [R2.64], R5 ;  /* 0x0000000502007986 */ /* 0x0001e2000c101924 */
[----:B------:R-:W-:Y:S05]  /*41b0*/  BRA `(.L_x_19871) ;  /* 0x00000ac000007947 */ /* 0x000fea0003800000 */
.L_x_19881:
[----:B------:R-:W0:Y:S02]  /*41c0*/  I2F.F64.S16 R4, R4 ;  /* 0x0000000400047312 */ /* 0x000e240000101c00 */
[----:B0-----:R0:W-:Y:S01]  /*41d0*/  STG.E.64 [R2.64], R4 ;  /* 0x0000000402007986 */ /* 0x0011e2000c101b24 */
[----:B------:R-:W-:Y:S05]  /*41e0*/  BRA `(.L_x_19871) ;  /* 0x00000a9000007947 */ /* 0x000fea0003800000 */
.L_x_19872:
        /* <DEDUP_REMOVED lines=10> */
.L_x_19885:
[----:B------:R-:W0:Y:S01]  /*4290*/  I2F.F64.S16 R4, R4 ;  /* 0x0000000400047312 */ /* 0x000e220000101c00 */
[----:B------:R-:W-:-:S05]  /*42a0*/  CS2R R6, SRZ ;  /* 0x0000000000067805 */ /* 0x000fca000001ff00 */
[----:B0-----:R0:W-:Y:S01]  /*42b0*/  STG.E.128 [R2.64], R4 ;  /* 0x0000000402007986 */ /* 0x0011e2000c101d24 */
[----:B------:R-:W-:Y:S05]  /*42c0*/  BRA `(.L_x_19871) ;  /* 0x000009b000007947 */ /* 0x000fea0003800000 */
.L_x_19884:
        /* <DEDUP_REMOVED lines=21> */
.L_x_19889:
[----:B------:R-:W-:Y:S05]  /*4420*/  BSYNC B0 ;  /* 0x0000000000007941 */ /* 0x000fea0003800000 */
.L_x_19888:
[----:B------:R-:W-:-:S05]  /*4430*/  LOP3.LUT R5, R0, R5, RZ, 0xfc, !PT ;  /* 0x0000000500057212 */ /* 0x000fca00078efcff */
[----:B------:R0:W-:Y:S01]  /*4440*/  STG.E.U8 [R2.64], R5 ;  /* 0x0000000502007986 */ /* 0x0001e2000c101124 */
[----:B------:R-:W-:Y:S05]  /*4450*/  BRA `(.L_x_19871) ;  /* 0x0000082000007947 */ /* 0x000fea0003800000 */
.L_x_19887:
        /* <DEDUP_REMOVED lines=13> */
.L_x_19891:
[----:B------:R-:W-:Y:S01]  /*4530*/  IMAD.MOV.U32 R0, RZ, RZ, 0x7f ;  /* 0x0000007fff007424 */ /* 0x000fe200078e00ff */
[----:B------:R-:W-:-:S04]  /*4540*/  ISETP.GT.U32.AND P0, PT, R5, 0x7f800000, PT ;  /* 0x7f8000000500780c */ /* 0x000fc80003f04070 */
[----:B------:R-:W-:-:S04]  /*4550*/  SEL R0, R0, 0x7c, P0 ;  /* 0x0000007c00007807 */ /* 0x000fc80000000000 */
.L_x_19892:
[----:B------:R-:W-:Y:S05]  /*4560*/  BSYNC B0 ;  /* 0x0000000000007941 */ /* 0x000fea0003800000 */
.L_x_19890:
[----:B------:R-:W-:-:S04]  /*4570*/  LOP3.LUT R4, R7, 0x80000000, RZ, 0xc0, !PT ;  /* 0x8000000007047812 */ /* 0x000fc800078ec0ff */
[----:B------:R-:W-:-:S04]  /*4580*/  SHF.R.U32.HI R5, RZ, 0x18, R4 ;  /* 0x00000018ff057819 */ /* 0x000fc80000011604 */
[----:B------:R-:W-:-:S05]  /*4590*/  LOP3.LUT R5, R0, R5, RZ, 0xfc, !PT ;  /* 0x0000000500057212 */ /* 0x000fca00078efcff */
[----:B------:R0:W-:Y:S01]  /*45a0*/  STG.E.U8 [R2.64], R5 ;  /* 0x0000000502007986 */ /* 0x0001e2000c101124 */
[----:B------:R-:W-:Y:S05]  /*45b0*/  BRA `(.L_x_19871) ;  /* 0x000006c000007947 */ /* 0x000fea0003800000 */
.L_x_19886:
[----:B------:R-:W0:Y:S02]  /*45c0*/  I2F.S16 R0, R4 ;  /* 0x0000000400007306 */ /* 0x000e240000101400 */
[----:B0-----:R-:W-:-:S05]  /*45d0*/  F2FP.BF16.PACK_AB R0, RZ, R0 ;  /* 0x00000000ff00723e */ /* 0x001fca00000010ff */
[----:B------:R0:W-:Y:S01]  /*45e0*/  STG.E.U16 [R2.64], R0 ;  /* 0x0000000002007986 */ /* 0x0001e2000c101524 */
[----:B------:R-:W-:Y:S05]  /*45f0*/  BRA `(.L_x_19871) ;  /* 0x0000068000007947 */ /* 0x000fea0003800000 */
.L_x_19883:
        /* <DEDUP_REMOVED lines=10> */
.L_x_19895:
        /* <DEDUP_REMOVED lines=17> */
.L_x_19898:
[----:B------:R-:W-:-:S04]  /*47b0*/  LOP3.LUT R0, R7, 0x80000000, RZ, 0xc0, !PT ;  /* 0x8000000007007812 */ /* 0x000fc800078ec0ff */
[----:B------:R-:W-:-:S04]  /*47c0*/  SHF.R.U32.HI R5, RZ, 0x18, R0 ;  /* 0x00000018ff057819 */ /* 0x000fc80000011600 */
[----:B------:R-:W-:-:S04]  /*47d0*/  LOP3.LUT R4, R4, R5, RZ, 0xfc, !PT ;  /* 0x0000000504047212 */ /* 0x000fc800078efcff */
[----:B------:R-:W-:Y:S02]  /*47e0*/  PRMT R0, R4, 0x7610, R0 ;  /* 0x0000761004007816 */ /* 0x000fe40000000000 */
.L_x_19897:
[----:B------:R-:W-:Y:S05]  /*47f0*/  BSYNC B0 ;  /* 0x0000000000007941 */ /* 0x000fea0003800000 */
.L_x_19896:
[----:B------:R0:W-:Y:S01]  /*4800*/  STG.E.U8 [R2.64], R0 ;  /* 0x0000000002007986 */ /* 0x0001e2000c101124 */
[----:B------:R-:W-:Y:S05]  /*4810*/  BRA `(.L_x_19871) ;  /* 0x0000046000007947 */ /* 0x000fea0003800000 */
.L_x_19894:
        /* <DEDUP_REMOVED lines=17> */
.L_x_19901:
[----:B------:R-:W-:-:S04]  /*4930*/  LOP3.LUT R0, R7, 0x80000000, RZ, 0xc0, !PT ;  /* 0x8000000007007812 */ /* 0x000fc800078ec0ff */
[----:B------:R-:W-:-:S04]  /*4940*/  SHF.R.U32.HI R5, RZ, 0x18, R0 ;  /* 0x00000018ff057819 */ /* 0x000fc80000011600 */
[----:B------:R-:W-:-:S04]  /*4950*/  LOP3.LUT R4, R4, R5, RZ, 0xfc, !PT ;  /* 0x0000000504047212 */ /* 0x000fc800078efcff */
[----:B------:R-:W-:Y:S02]  /*4960*/  PRMT R0, R4, 0x7610, R0 ;  /* 0x0000761004007816 */ /* 0x000fe40000000000 */
.L_x_19900:
[----:B------:R-:W-:Y:S05]  /*4970*/  BSYNC B0 ;  /* 0x0000000000007941 */ /* 0x000fea0003800000 */
.L_x_19899:
[----:B------:R0:W-:Y:S01]  /*4980*/  STG.E.U8 [R2.64], R0 ;  /* 0x0000000002007986 */ /* 0x0001e2000c101124 */
[----:B------:R-:W-:Y:S05]  /*4990*/  BRA `(.L_x_19871) ;  /* 0x000002e000007947 */ /* 0x000fea0003800000 */
.L_x_19893:
        /* <DEDUP_REMOVED lines=22> */
.L_x_19876:
        /* <DEDUP_REMOVED lines=20> */
.L_x_19903:
[----:B------:R-:W-:-:S05]  /*4c40*/  IMAD.MOV.U32 R5, RZ, RZ, RZ ;  /* 0x000000ffff057224 */ /* 0x000fca00078e00ff */
[----:B------:R0:W-:Y:S01]  /*4c50*/  STG.E.64 [R2.64], R4 ;  /* 0x0000000402007986 */ /* 0x0001e2000c101b24 */
[----:B------:R-:W-:Y:S05]  /*4c60*/  BRA `(.L_x_19871) ;  /* 0x0000001000007947 */ /* 0x000fea0003800000 */
.L_x_19902:
[----:B------:R0:W-:Y:S02]  /*4c70*/  STG.E [R2.64], R4 ;  /* 0x0000000402007986 */ /* 0x0001e4000c101924 */
.L_x_19871:
[----:B0-----:R-:W-:Y:S05]  /*4c80*/  BSYNC B6 ;  /* 0x0000000000067941 */ /* 0x001fea0003800000 */
.L_x_19870:
        /* <DEDUP_REMOVED lines=21> */
.L_x_19909:
[----:B------:R0:W-:Y:S01]  /*4de0*/  STG.E.U8 [R2.64], R22 ;  /* 0x0000001602007986 */ /* 0x0001e2000c101124 */
[----:B------:R-:W-:Y:S05]  /*4df0*/  BRA `(.L_x_19911) ;  /* 0x00000d5000007947 */ /* 0x000fea0003800000 */
.L_x_19908:
        /* <DEDUP_REMOVED lines=9> */
.L_x_19913:
[----:B------:R0:W-:Y:S01]  /*4e90*/  STG.E [R2.64], R22 ;  /* 0x0000001602007986 */ /* 0x0001e2000c101924 */
[----:B------:R-:W-:Y:S05]  /*4ea0*/  BRA `(.L_x_19911) ;  /* 0x00000ca000007947 */ /* 0x000fea0003800000 */
.L_x_19912:
[----:B------:R0:W-:Y:S01]  /*4eb0*/  STG.E.U16 [R2.64], R22 ;  /* 0x0000001602007986 */ /* 0x0001e2000c101524 */
[----:B------:R-:W-:Y:S05]  /*4ec0*/  BRA `(.L_x_19911) ;  /* 0x00000c8000007947 */ /* 0x000fea0003800000 */
.L_x_19907:
        /* <DEDUP_REMOVED lines=9> */
.L_x_19915:
[----:B------:R-:W0:Y:S02]  /*4f60*/  I2F.S16 R0, R22 ;  /* 0x0000001600007306 */ /* 0x000e240000101400 */
[----:B0-----:R-:W-:-:S05]  /*4f70*/  F2FP.PACK_AB R0, RZ, R0 ;  /* 0x00000000ff00723e */ /* 0x001fca00000000ff */
[----:B------:R0:W-:Y:S01]  /*4f80*/  STG.E.U16 [R2.64], R0 ;  /* 0x0000000002007986 */ /* 0x0001e2000c101524 */
[----:B------:R-:W-:Y:S05]  /*4f90*/  BRA `(.L_x_19911) ;  /* 0x00000bb000007947 */ /* 0x000fea0003800000 */
.L_x_19914:
        /* <DEDUP_REMOVED lines=10> */
.L_x_19917:
[----:B------:R-:W0:Y:S02]  /*5040*/  I2F.S16 R22, R22 ;  /* 0x0000001600167306 */ /* 0x000e240000101400 */
[----:B0-----:R-:W-:-:S04]  /*5050*/  F2FP.PACK_AB R5, RZ, R22 ;  /* 0x00000016ff05723e */ /* 0x001fc800000000ff */
[----:B------:R-:W-:-:S05]  /*5060*/  PRMT R5, R5, 0x5410, RZ ;  /* 0x0000541005057816 */ /* 0x000fca00000000ff */
[----:B------:R0:W-:Y:S01]  /*5070*/  STG.E [R2.64], R5 ;  /* 0x0000000502007986 */ /* 0x0001e2000c101924 */
[----:B------:R-:W-:Y:S05]  /*5080*/  BRA `(.L_x_19911) ;  /* 0x00000ac000007947 */ /* 0x000fea0003800000 */
.L_x_19916:
[----:B------:R-:W0:Y:S02]  /*5090*/  I2F.F64.S16 R22, R22 ;  /* 0x0000001600167312 */ /* 0x000e240000101c00 */
[----:B0-----:R0:W-:Y:S01]  /*50a0*/  STG.E.64 [R2.64], R22 ;  /* 0x0000001602007986 */ /* 0x0011e2000c101b24 */
[----:B------:R-:W-:Y:S05]  /*50b0*/  BRA `(.L_x_19911) ;  /* 0x00000a9000007947 */ /* 0x000fea0003800000 */
.L_x_19906:
        /* <DEDUP_REMOVED lines=10> */
.L_x_19920:
[----:B------:R-:W0:Y:S01]  /*5160*/  I2F.F64.S16 R4, R22 ;  /* 0x0000001600047312 */ /* 0x000e220000101c00 */
[----:B------:R-:W-:-:S05]  /*5170*/  CS2R R6, SRZ ;  /* 0x0000000000067805 */ /* 0x000fca000001ff00 */
[----:B0-----:R0:W-:Y:S01]  /*5180*/  STG.E.128 [R2.64], R4 ;  /* 0x0000000402007986 */ /* 0x0011e2000c101d24 */
[----:B------:R-:W-:Y:S05]  /*5190*/  BRA `(.L_x_19911) ;  /* 0x000009b000007947 */ /* 0x000fea0003800000 */
.L_x_19919:
        /* <DEDUP_REMOVED lines=21> */
.L_x_19924:
[----:B------:R-:W-:Y:S05]  /*52f0*/  BSYNC B0 ;  /* 0x0000000000007941 */ /* 0x000fea0003800000 */
.L_x_19923:
[----:B------:R-:W-:-:S05]  /*5300*/  LOP3.LUT R5, R0, R5, RZ, 0xfc, !PT ;  /* 0x0000000500057212 */ /* 0x000fca00078efcff */
[----:B------:R0:W-:Y:S01]  /*5310*/  STG.E.U8 [R2.64], R5 ;  /* 0x0000000502007986 */ /* 0x0001e2000c101124 */
[----:B------:R-:W-:Y:S05]  /*5320*/  BRA `(.L_x_19911) ;  /* 0x0000082000007947 */ /* 0x000fea0003800000 */
.L_x_19922:
        /* <DEDUP_REMOVED lines=13> */
.L_x_19926:
[----:B------:R-:W-:Y:S01]  /*5400*/  IMAD.MOV.U32 R0, RZ, RZ, 0x7f ;  /* 0x0000007fff007424 */ /* 0x000fe200078e00ff */
[----:B------:R-:W-:-:S04]  /*5410*/  ISETP.GT.U32.AND P0, PT, R4, 0x7f800000, PT ;  /* 0x7f8000000400780c */ /* 0x000fc80003f04070 */
[----:B------:R-:W-:-:S04]  /*5420*/  SEL R0, R0, 0x7c, P0 ;  /* 0x0000007c00007807 */ /* 0x000fc80000000000 */
.L_x_19927:
[----:B------:R-:W-:Y:S05]  /*5430*/  BSYNC B0 ;  /* 0x0000000000007941 */ /* 0x000fea0003800000 */
.L_x_19925:
[----:B------:R-:W-:-:S04]  /*5440*/  LOP3.LUT R4, R5, 0x80000000, RZ, 0xc0, !PT ;  /* 0x8000000005047812 */ /* 0x000fc800078ec0ff */
[----:B------:R-:W-:-:S04]  /*5450*/  SHF.R.U32.HI R5, RZ, 0x18, R4 ;  /* 0x00000018ff057819 */ /* 0x000fc80000011604 */
[----:B------:R-:W-:-:S05]  /*5460*/  LOP3.LUT R5, R0, R5, RZ, 0xfc, !PT ;  /* 0x0000000500057212 */ /* 0x000fca00078efcff */
[----:B------:R0:W-:Y:S01]  /*5470*/  STG.E.U8 [R2.64], R5 ;  /* 0x0000000502007986 */ /* 0x0001e2000c101124 */
[----:B------:R-:W-:Y:S05]  /*5480*/  BRA `(.L_x_19911) ;  /* 0x000006c000007947 */ /* 0x000fea0003800000 */
.L_x_19921:
[----:B------:R-:W0:Y:S02]  /*5490*/  I2F.S16 R0, R22 ;  /* 0x0000001600007306 */ /* 0x000e240000101400 */
[----:B0-----:R-:W-:-:S05]  /*54a0*/  F2FP.BF16.PACK_AB R0, RZ, R0 ;  /* 0x00000000ff00723e */ /* 0x001fca00000010ff */
[----:B------:R0:W-:Y:S01]  /*54b0*/  STG.E.U16 [R2.64], R0 ;  /* 0x0000000002007986 */ /* 0x0001e2000c101524 */
[----:B------:R-:W-:Y:S05]  /*54c0*/  BRA `(.L_x_19911) ;  /* 0x0000068000007947 */ /* 0x000fea0003800000 */
.L_x_19918:
        /* <DEDUP_REMOVED lines=10> */
.L_x_19930:
        /* <DEDUP_REMOVED lines=17> */
.L_x_19933:
[----:B------:R-:W-:-:S04]  /*5680*/  LOP3.LUT R0, R7, 0x80000000, RZ, 0xc0, !PT ;  /* 0x8000000007007812 */ /* 0x000fc800078ec0ff */
[----:B------:R-:W-:-:S04]  /*5690*/  SHF.R.U32.HI R5, RZ, 0x18, R0 ;  /* 0x00000018ff057819 */ /* 0x000fc80000011600 */
[----:B------:R-:W-:-:S04]  /*56a0*/  LOP3.LUT R4, R4, R5, RZ, 0xfc, !PT ;  /* 0x0000000504047212 */ /* 0x000fc800078efcff */
[----:B------:R-:W-:Y:S02]  /*56b0*/  PRMT R0, R4, 0x7610, R0 ;  /* 0x0000761004007816 */ /* 0x000fe40000000000 */
.L_x_19932:
[----:B------:R-:W-:Y:S05]  /*56c0*/  BSYNC B0 ;  /* 0x0000000000007941 */ /* 0x000fea0003800000 */
.L_x_19931:
[----:B------:R0:W-:Y:S01]  /*56d0*/  STG.E.U8 [R2.64], R0 ;  /* 0x0000000002007986 */ /* 0x0001e2000c101124 */
[----:B------:R-:W-:Y:S05]  /*56e0*/  BRA `(.L_x_19911) ;  /* 0x0000046000007947 */ /* 0x000fea0003800000 */
.L_x_19929:
        /* <DEDUP_REMOVED lines=17> */
.L_x_19936:
[----:B------:R-:W-:-:S04]  /*5800*/  LOP3.LUT R0, R7, 0x80000000, RZ, 0xc0, !PT ;  /* 0x8000000007007812 */ /* 0x000fc800078ec0ff */
[----:B------:R-:W-:-:S04]  /*5810*/  SHF.R.U32.HI R5, RZ, 0x18, R0 ;  /* 0x00000018ff057819 */ /* 0x000fc80000011600 */
[----:B------:R-:W-:-:S04]  /*5820*/  LOP3.LUT R4, R4, R5, RZ, 0xfc, !PT ;  /* 0x0000000504047212 */ /* 0x000fc800078efcff */
[----:B------:R-:W-:Y:S02]  /*5830*/  PRMT R0, R4, 0x7610, R0 ;  /* 0x0000761004007816 */ /* 0x000fe40000000000 */
.L_x_19935:
[----:B------:R-:W-:Y:S05]  /*5840*/  BSYNC B0 ;  /* 0x0000000000007941 */ /* 0x000fea0003800000 */
.L_x_19934:
[----:B------:R0:W-:Y:S01]  /*5850*/  STG.E.U8 [R2.64], R0 ;  /* 0x0000000002007986 */ /* 0x0001e2000c101124 */
[----:B------:R-:W-:Y:S05]  /*5860*/  BRA `(.L_x_19911) ;  /* 0x000002e000007947 */ /* 0x000fea0003800000 */
.L_x_19928:
        /* <DEDUP_REMOVED lines=22> */
.L_x_19910:
        /* <DEDUP_REMOVED lines=20> */
.L_x_19938:
[----:B------:R-:W-:-:S05]  /*5b10*/  IMAD.MOV.U32 R23, RZ, RZ, RZ ;  /* 0x000000ffff177224 */ /* 0x000fca00078e00ff */
[----:B------:R0:W-:Y:S01]  /*5b20*/  STG.E.64 [R2.64], R22 ;  /* 0x0000001602007986 */ /* 0x0001e2000c101b24 */
[----:B------:R-:W-:Y:S05]  /*5b30*/  BRA `(.L_x_19911) ;  /* 0x0000001000007947 */ /* 0x000fea0003800000 */
.L_x_19937:
[----:B------:R0:W-:Y:S02]  /*5b40*/  STG.E [R2.64], R22 ;  /* 0x0000001602007986 */ /* 0x0001e4000c101924 */
.L_x_19911:
        /* <DEDUP_REMOVED lines=21> */
.L_x_19942:
[----:B------:R0:W-:Y:S01]  /*5ca0*/  STG.E.U8 [R2.64], R24 ;  /* 0x0000001802007986 */ /* 0x0001e2000c101124 */
[----:B------:R-:W-:Y:S05]  /*5cb0*/  BRA `(.L_x_19944) ;  /* 0x00000d5000007947 */ /* 0x000fea0003800000 */
.L_x_19941:
        /* <DEDUP_REMOVED lines=9> */
.L_x_19946:
[----:B------:R0:W-:Y:S01]  /*5d50*/  STG.E [R2.64], R24 ;  /* 0x0000001802007986 */ /* 0x0001e2000c101924 */
[----:B------:R-:W-:Y:S05]  /*5d60*/  BRA `(.L_x_19944) ;  /* 0x00000ca000007947 */ /* 0x000fea0003800000 */
.L_x_19945:
[----:B------:R0:W-:Y:S01]  /*5d70*/  STG.E.U16 [R2.64], R24 ;  /* 0x0000001802007986 */ /* 0x0001e2000c101524 */
[----:B------:R-:W-:Y:S05]  /*5d80*/  BRA `(.L_x_19944) ;  /* 0x00000c8000007947 */ /* 0x000fea0003800000 */
.L_x_19940:
        /* <DEDUP_REMOVED lines=9> */
.L_x_19948:
[----:B------:R-:W0:Y:S02]  /*5e20*/  I2F.S16 R0, R24 ;  /* 0x0000001800007306 */ /* 0x000e240000101400 */
[----:B0-----:R-:W-:-:S05]  /*5e30*/  F2FP.PACK_AB R0, RZ, R0 ;  /* 0x00000000ff00723e */ /* 0x001fca00000000ff */
[----:B------:R0:W-:Y:S01]  /*5e40*/  STG.E.U16 [R2.64], R0 ;  /* 0x0000000002007986 */ /* 0x0001e2000c101524 */
[----:B------:R-:W-:Y:S05]  /*5e50*/  BRA `(.L_x_19944) ;  /* 0x00000bb000007947 */ /* 0x000fea0003800000 */
.L_x_19947:
        /* <DEDUP_REMOVED lines=10> */
.L_x_19950:
[----:B------:R-:W0:Y:S02]  /*5f00*/  I2F.S16 R24, R24 ;  /* 0x0000001800187306 */ /* 0x000e240000101400 */
[----:B0-----:R-:W-:-:S04]  /*5f10*/  F2FP.PACK_AB R5, RZ, R24 ;  /* 0x00000018ff05723e */ /* 0x001fc800000000ff */
[----:B------:R-:W-:-:S05]  /*5f20*/  PRMT R5, R5, 0x5410, RZ ;  /* 0x0000541005057816 */ /* 0x000fca00000000ff */
[----:B------:R0:W-:Y:S01]  /*5f30*/  STG.E [R2.64], R5 ;  /* 0x0000000502007986 */ /* 0x0001e2000c101924 */
[----:B------:R-:W-:Y:S05]  /*5f40*/  BRA `(.L_x_19944) ;  /* 0x00000ac000007947 */ /* 0x000fea0003800000 */
.L_x_19949:
[----:B------:R-:W0:Y:S02]  /*5f50*/  I2F.F64.S16 R24, R24 ;  /* 0x0000001800187312 */ /* 0x000e240000101c00 */
[----:B0-----:R0:W-:Y:S01]  /*5f60*/  STG.E.64 [R2.64], R24 ;  /* 0x0000001802007986 */ /* 0x0011e2000c101b24 */
[----:B------:R-:W-:Y:S05]  /*5f70*/  BRA `(.L_x_19944) ;  /* 0x00000a9000007947 */ /* 0x000fea0003800000 */
.L_x_19939:
        /* <DEDUP_REMOVED lines=10> */
.L_x_19953:
[----:B------:R-:W0:Y:S01]  /*6020*/  I2F.F64.S16 R4, R24 ;  /* 0x0000001800047312 */ /* 0x000e220000101c00 */
[----:B------:R-:W-:-:S05]  /*6030*/  CS2R R6, SRZ ;  /* 0x0000000000067805 */ /* 0x000fca000001ff00 */
[----:B0-----:R0:W-:Y:S01]  /*6040*/  STG.E.128 [R2.64], R4 ;  /* 0x0000000402007986 */ /* 0x0011e2000c101d24 */
[----:B------:R-:W-:Y:S05]  /*6050*/  BRA `(.L_x_19944) ;  /* 0x000009b000007947 */ /* 0x000fea0003800000 */
.L_x_19952:
        /* <DEDUP_REMOVED lines=21> */
.L_x_19957:
[----:B------:R-:W-:Y:S05]  /*61b0*/  BSYNC B0 ;  /* 0x0000000000007941 */ /* 0x000fea0003800000 */
.L_x_19956:
[----:B------:R-:W-:-:S05]  /*61c0*/  LOP3.LUT R5, R0, R5, RZ, 0xfc, !PT ;  /* 0x0000000500057212 */ /* 0x000fca00078efcff */
[----:B------:R0:W-:Y:S01]  /*61d0*/  STG.E.U8 [R2.64], R5 ;  /* 0x0000000502007986 */ /* 0x0001e2000c101124 */
[----:B------:R-:W-:Y:S05]  /*61e0*/  BRA `(.L_x_19944) ;  /* 0x0000082000007947 */ /* 0x000fea0003800000 */
.L_x_19955:
        /* <DEDUP_REMOVED lines=13> */
.L_x_19959:
[----:B------:R-:W-:Y:S01]  /*62c0*/  IMAD.MOV.U32 R0, RZ, RZ, 0x7f ;  /* 0x0000007fff007424 */ /* 0x000fe200078e00ff */
[----:B------:R-:W-:-:S04]  /*62d0*/  ISETP.GT.U32.AND P0, PT, R4, 0x7f800000, PT ;  /* 0x7f8000000400780c */ /* 0x000fc80003f04070 */
[----:B------:R-:W-:-:S04]  /*62e0*/  SEL R0, R0, 0x7c, P0 ;  /* 0x0000007c00007807 */ /* 0x000fc80000000000 */
.L_x_19960:
[----:B------:R-:W-:Y:S05]  /*62f0*/  BSYNC B0 ;  /* 0x0000000000007941 */ /* 0x000fea0003800000 */
.L_x_19958:
[----:B------:R-:W-:-:S04]  /*6300*/  LOP3.LUT R4, R5, 0x80000000, RZ, 0xc0, !PT ;  /* 0x8000000005047812 */ /* 0x000fc800078ec0ff */
[----:B------:R-:W-:-:S04]  /*6310*/  SHF.R.U32.HI R5, RZ, 0x18, R4 ;  /* 0x00000018ff057819 */ /* 0x000fc80000011604 */
[----:B------:R-:W-:-:S05]  /*6320*/  LOP3.LUT R5, R0, R5, RZ, 0xfc, !PT ;  /* 0x0000000500057212 */ /* 0x000fca00078efcff */
[----:B------:R0:W-:Y:S01]  /*6330*/  STG.E.U8 [R2.64], R5 ;  /* 0x0000000502007986 */ /* 0x0001e2000c101124 */
[----:B------:R-:W-:Y:S05]  /*6340*/  BRA `(.L_x_19944) ;  /* 0x000006c000007947 */ /* 0x000fea0003800000 */
.L_x_19954:
[----:B------:R-:W0:Y:S02]  /*6350*/  I2F.S16 R0, R24 ;  /* 0x0000001800007306 */ /* 0x000e240000101400 */
[----:B0-----:R-:W-:-:S05]  /*6360*/  F2FP.BF16.PACK_AB R0, RZ, R0 ;  /* 0x00000000ff00723e */ /* 0x001fca00000010ff */
[----:B------:R0:W-:Y:S01]  /*6370*/  STG.E.U16 [R2.64], R0 ;  /* 0x0000000002007986 */ /* 0x0001e2000c101524 */
[----:B------:R-:W-:Y:S05]  /*6380*/  BRA `(.L_x_19944) ;  /* 0x0000068000007947 */ /* 0x000fea0003800000 */
.L_x_19951:
        /* <DEDUP_REMOVED lines=10> */
.L_x_19963:
        /* <DEDUP_REMOVED lines=17> */
.L_x_19966:
[----:B------:R-:W-:-:S04]  /*6540*/  LOP3.LUT R0, R7, 0x80000000, RZ, 0xc0, !PT ;  /* 0x8000000007007812 */ /* 0x000fc800078ec0ff */
[----:B------:R-:W-:-:S04]  /*6550*/  SHF.R.U32.HI R5, RZ, 0x18, R0 ;  /* 0x00000018ff057819 */ /* 0x000fc80000011600 */
[----:B------:R-:W-:-:S04]  /*6560*/  LOP3.LUT R4, R4, R5, RZ, 0xfc, !PT ;  /* 0x0000000504047212 */ /* 0x000fc800078efcff */
[----:B------:R-:W-:Y:S02]  /*6570*/  PRMT R0, R4, 0x7610, R0 ;  /* 0x0000761004007816 */ /* 0x000fe40000000000 */
.L_x_19965:
[----:B------:R-:W-:Y:S05]  /*6580*/  BSYNC B0 ;  /* 0x0000000000007941 */ /* 0x000fea0003800000 */
.L_x_19964:
[----:B------:R0:W-:Y:S01]  /*6590*/  STG.E.U8 [R2.64], R0 ;  /* 0x0000000002007986 */ /* 0x0001e2000c101124 */
[----:B------:R-:W-:Y:S05]  /*65a0*/  BRA `(.L_x_19944) ;  /* 0x0000046000007947 */ /* 0x000fea0003800000 */
.L_x_19962:
        /* <DEDUP_REMOVED lines=17> */
.L_x_19969:
[----:B------:R-:W-:-:S04]  /*66c0*/  LOP3.LUT R0, R7, 0x80000000, RZ, 0xc0, !PT ;  /* 0x8000000007007812 */ /* 0x000fc800078ec0ff */
[----:B------:R-:W-:-:S04]  /*66d0*/  SHF.R.U32.HI R5, RZ, 0x18, R0 ;  /* 0x00000018ff057819 */ /* 0x000fc80000011600 */
[----:B------:R-:W-:-:S04]  /*66e0*/  LOP3.LUT R4, R4, R5, RZ, 0xfc, !PT ;  /* 0x0000000504047212 */ /* 0x000fc800078efcff */
[----:B------:R-:W-:Y:S02]  /*66f0*/  PRMT R0, R4, 0x7610, R0 ;  /* 0x0000761004007816 */ /* 0x000fe40000000000 */
.L_x_19968:
[----:B------:R-:W-:Y:S05]  /*6700*/  BSYNC B0 ;  /* 0x0000000000007941 */ /* 0x000fea0003800000 */
.L_x_19967:
[----:B------:R0:W-:Y:S01]  /*6710*/  STG.E.U8 [R2.64], R0 ;  /* 0x0000000002007986 */ /* 0x0001e2000c101124 */
[----:B------:R-:W-:Y:S05]  /*6720*/  BRA `(.L_x_19944) ;  /* 0x000002e000007947 */ /* 0x000fea0003800000 */
.L_x_19961:
        /* <DEDUP_REMOVED lines=22> */
.L_x_19943:
        /* <DEDUP_REMOVED lines=20> */
.L_x_19971:
[----:B------:R-:W-:-:S05]  /*69d0*/  IMAD.MOV.U32 R25, RZ, RZ, RZ ;  /* 0x000000ffff197224 */ /* 0x000fca00078e00ff */
[----:B------:R0:W-:Y:S01]  /*69e0*/  STG.E.64 [R2.64], R24 ;  /* 0x0000001802007986 */ /* 0x0001e2000c101b24 */
[----:B------:R-:W-:Y:S05]  /*69f0*/  BRA `(.L_x_19944) ;  /* 0x0000001000007947 */ /* 0x000fea0003800000 */
.L_x_19970:
[----:B------:R0:W-:Y:S02]  /*6a00*/  STG.E [R2.64], R24 ;  /* 0x0000001802007986 */ /* 0x0001e4000c101924 */
.L_x_19944:
[----:B------:R-:W-:Y:S02]  /*6a10*/  IADD3 R19, R19, 0x80, RZ ;  /* 0x0000008013137810 */ /* 0x000fe40007ffe0ff */
.L_x_19905:
[----:B------:R-:W-:Y:S05]  /*6a20*/  BSYNC B6 ;  /* 0x0000000000067941 */ /* 0x000fea0003800000 */
.L_x_19904:
        /* <DEDUP_REMOVED lines=19> */
.L_x_19975:
[----:B------:R-:W-:Y:S01]  /*6b60*/  STG.E.U8 [R2.64], R26 ;  /* 0x0000001a02007986 */ /* 0x000fe2000c101124 */
[----:B------:R-:W-:Y:S05]  /*6b70*/  EXIT ;  /* 0x000000000000794d */ /* 0x000fea0003800000 */
.L_x_19974:
        /* <DEDUP_REMOVED lines=9> */
.L_x_19978:
[----:B------:R-:W-:Y:S01]  /*6c10*/  STG.E [R2.64], R26 ;  /* 0x0000001a02007986 */ /* 0x000fe2000c101924 */
[----:B------:R-:W-:Y:S05]  /*6c20*/  EXIT ;  /* 0x000000000000794d */ /* 0x000fea0003800000 */
.L_x_19977:
[----:B------:R-:W-:Y:S01]  /*6c30*/  STG.E.U16 [R2.64], R26 ;  /* 0x0000001a02007986 */ /* 0x000fe2000c101524 */
[----:B------:R-:W-:Y:S05]  /*6c40*/  EXIT ;  /* 0x000000000000794d */ /* 0x000fea0003800000 */
.L_x_19973:
        /* <DEDUP_REMOVED lines=9> */
.L_x_19980:
[----:B------:R-:W0:Y:S02]  /*6ce0*/  I2F.S16 R0, R26 ;  /* 0x0000001a00007306 */ /* 0x000e240000101400 */
[----:B0-----:R-:W-:-:S05]  /*6cf0*/  F2FP.PACK_AB R0, RZ, R0 ;  /* 0x00000000ff00723e */ /* 0x001fca00000000ff */
[----:B------:R-:W-:Y:S01]  /*6d00*/  STG.E.U16 [R2.64], R0 ;  /* 0x0000000002007986 */ /* 0x000fe2000c101524 */
[----:B------:R-:W-:Y:S05]  /*6d10*/  EXIT ;  /* 0x000000000000794d */ /* 0x000fea0003800000 */
.L_x_19979:
        /* <DEDUP_REMOVED lines=10> */
.L_x_19982:
[----:B------:R-:W0:Y:S02]  /*6dc0*/  I2F.S16 R26, R26 ;  /* 0x0000001a001a7306 */ /* 0x000e240000101400 */
[----:B0-----:R-:W-:-:S04]  /*6dd0*/  F2FP.PACK_AB R5, RZ, R26 ;  /* 0x0000001aff05723e */ /* 0x001fc800000000ff */
[----:B------:R-:W-:-:S05]  /*6de0*/  PRMT R5, R5, 0x5410, RZ ;  /* 0x0000541005057816 */ /* 0x000fca00000000ff */
[----:B------:R-:W-:Y:S01]  /*6df0*/  STG.E [R2.64], R5 ;  /* 0x0000000502007986 */ /* 0x000fe2000c101924 */
[----:B------:R-:W-:Y:S05]  /*6e00*/  EXIT ;  /* 0x000000000000794d */ /* 0x000fea0003800000 */
.L_x_19981:
[----:B------:R-:W0:Y:S02]  /*6e10*/  I2F.F64.S16 R26, R26 ;  /* 0x0000001a001a7312 */ /* 0x000e240000101c00 */
[----:B0-----:R-:W-:Y:S01]  /*6e20*/  STG.E.64 [R2.64], R26 ;  /* 0x0000001a02007986 */ /* 0x001fe2000c101b24 */
[----:B------:R-:W-:Y:S05]  /*6e30*/  EXIT ;  /* 0x000000000000794d */ /* 0x000fea0003800000 */
.L_x_19972:
        /* <DEDUP_REMOVED lines=10> */
.L_x_19985:
[----:B------:R-:W0:Y:S01]  /*6ee0*/  I2F.F64.S16 R4, R26 ;  /* 0x0000001a00047312 */ /* 0x000e220000101c00 */
[----:B------:R-:W-:-:S05]  /*6ef0*/  CS2R R6, SRZ ;  /* 0x0000000000067805 */ /* 0x000fca000001ff00 */
[----:B0-----:R-:W-:Y:S01]  /*6f00*/  STG.E.128 [R2.64], R4 ;  /* 0x0000000402007986 */ /* 0x001fe2000c101d24 */
[----:B------:R-:W-:Y:S05]  /*6f10*/  EXIT ;  /* 0x000000000000794d */ /* 0x000fea0003800000 */
.L_x_19984:
        /* <DEDUP_REMOVED lines=21> */
.L_x_19989:
[----:B------:R-:W-:Y:S05]  /*7070*/  BSYNC B0 ;  /* 0x0000000000007941 */ /* 0x000fea0003800000 */
.L_x_19988:
[----:B------:R-:W-:-:S05]  /*7080*/  LOP3.LUT R5, R0, R5, RZ, 0xfc, !PT ;  /* 0x0000000500057212 */ /* 0x000fca00078efcff */
[----:B------:R-:W-:Y:S01]  /*7090*/  STG.E.U8 [R2.64], R5 ;  /* 0x0000000502007986 */ /* 0x000fe2000c101124 */
[----:B------:R-:W-:Y:S05]  /*70a0*/  EXIT ;  /* 0x000000000000794d */ /* 0x000fea0003800000 */
.L_x_19987:
        /* <DEDUP_REMOVED lines=13> */
.L_x_19991:
[----:B------:R-:W-:Y:S01]  /*7180*/  IMAD.MOV.U32 R0, RZ, RZ, 0x7f ;  /* 0x0000007fff007424 */ /* 0x000fe200078e00ff */
[----:B------:R-:W-:-:S04]  /*7190*/  ISETP.GT.U32.AND P0, PT, R4, 0x7f800000, PT ;  /* 0x7f8000000400780c */ /* 0x000fc80003f04070 */
[----:B------:R-:W-:-:S04]  /*71a0*/  SEL R0, R0, 0x7c, P0 ;  /* 0x0000007c00007807 */ /* 0x000fc80000000000 */
.L_x_19992:
[----:B------:R-:W-:Y:S05]  /*71b0*/  BSYNC B0 ;  /* 0x0000000000007941 */ /* 0x000fea0003800000 */
.L_x_19990:
[----:B------:R-:W-:-:S04]  /*71c0*/  LOP3.LUT R4, R5, 0x80000000, RZ, 0xc0, !PT ;  /* 0x8000000005047812 */ /* 0x000fc800078ec0ff */
[----:B------:R-:W-:-:S04]  /*71d0*/  SHF.R.U32.HI R5, RZ, 0x18, R4 ;  /* 0x00000018ff057819 */ /* 0x000fc80000011604 */
[----:B------:R-:W-:-:S05]  /*71e0*/  LOP3.LUT R5, R0, R5, RZ, 0xfc, !PT ;  /* 0x0000000500057212 */ /* 0x000fca00078efcff */
[----:B------:R-:W-:Y:S01]  /*71f0*/  STG.E.U8 [R2.64], R5 ;  /* 0x0000000502007986 */ /* 0x000fe2000c101124 */
[----:B------:R-:W-:Y:S05]  /*7200*/  EXIT ;  /* 0x000000000000794d */ /* 0x000fea0003800000 */
.L_x_19986:
[----:B------:R-:W0:Y:S02]  /*7210*/  I2F.S16 R0, R26 ;  /* 0x0000001a00007306 */ /* 0x000e240000101400 */
[----:B0-----:R-:W-:-:S05]  /*7220*/  F2FP.BF16.PACK_AB R0, RZ, R0 ;  /* 0x00000000ff00723e */ /* 0x001fca00000010ff */
[----:B------:R-:W-:Y:S01]  /*7230*/  STG.E.U16 [R2.64], R0 ;  /* 0x0000000002007986 */ /* 0x000fe2000c101524 */
[----:B------:R-:W-:Y:S05]  /*7240*/  EXIT ;  /* 0x000000000000794d */ /* 0x000fea0003800000 */
.L_x_19983:
        /* <DEDUP_REMOVED lines=10> */
.L_x_19995:
        /* <DEDUP_REMOVED lines=17> */
.L_x_19998:
[----:B------:R-:W-:-:S04]  /*7400*/  LOP3.LUT R0, R7, 0x80000000, RZ, 0xc0, !PT ;  /* 0x8000000007007812 */ /* 0x000fc800078ec0ff */
[----:B------:R-:W-:-:S04]  /*7410*/  SHF.R.U32.HI R5, RZ, 0x18, R0 ;  /* 0x00000018ff057819 */ /* 0x000fc80000011600 */
[----:B------:R-:W-:-:S04]  /*7420*/  LOP3.LUT R4, R4, R5, RZ, 0xfc, !PT ;  /* 0x0000000504047212 */ /* 0x000fc800078efcff */
[----:B------:R-:W-:Y:S02]  /*7430*/  PRMT R0, R4, 0x7610, R0 ;  /* 0x0000761004007816 */ /* 0x000fe40000000000 */
.L_x_19997:
[----:B------:R-:W-:Y:S05]  /*7440*/  BSYNC B0 ;  /* 0x0000000000007941 */ /* 0x000fea0003800000 */
.L_x_19996:
[----:B------:R-:W-:Y:S01]  /*7450*/  STG.E.U8 [R2.64], R0 ;  /* 0x0000000002007986 */ /* 0x000fe2000c101124 */
[----:B------:R-:W-:Y:S05]  /*7460*/  EXIT ;  /* 0x000000000000794d */ /* 0x000fea0003800000 */
.L_x_19994:
        /* <DEDUP_REMOVED lines=17> */
.L_x_20001:
[----:B------:R-:W-:-:S04]  /*7580*/  LOP3.LUT R0, R7, 0x80000000, RZ, 0xc0, !PT ;  /* 0x8000000007007812 */ /* 0x000fc800078ec0ff */
[----:B------:R-:W-:-:S04]  /*7590*/  SHF.R.U32.HI R5, RZ, 0x18, R0 ;  /* 0x00000018ff057819 */ /* 0x000fc80000011600 */
[----:B------:R-:W-:-:S04]  /*75a0*/  LOP3.LUT R4, R4, R5, RZ, 0xfc, !PT ;  /* 0x0000000504047212 */ /* 0x000fc800078efcff */
[----:B------:R-:W-:Y:S02]  /*75b0*/  PRMT R0, R4, 0x7610, R0 ;  /* 0x0000761004007816 */ /* 0x000fe40000000000 */
.L_x_20000:
[----:B------:R-:W-:Y:S05]  /*75c0*/  BSYNC B0 ;  /* 0x0000000000007941 */ /* 0x000fea0003800000 */
.L_x_19999:
[----:B------:R-:W-:Y:S01]  /*75d0*/  STG.E.U8 [R2.64], R0 ;  /* 0x0000000002007986 */ /* 0x000fe2000c101124 */
[----:B------:R-:W-:Y:S05]  /*75e0*/  EXIT ;  /* 0x000000000000794d */ /* 0x000fea0003800000 */
.L_x_19993:
        /* <DEDUP_REMOVED lines=22> */
.L_x_19976:
        /* <DEDUP_REMOVED lines=20> */
.L_x_20003:
[----:B------:R-:W-:-:S05]  /*7890*/  IMAD.MOV.U32 R27, RZ, RZ, RZ ;  /* 0x000000ffff1b7224 */ /* 0x000fca00078e00ff */
[----:B------:R-:W-:Y:S01]  /*78a0*/  STG.E.64 [R2.64], R26 ;  /* 0x0000001a02007986 */ /* 0x000fe2000c101b24 */
[----:B------:R-:W-:Y:S05]  /*78b0*/  EXIT ;  /* 0x000000000000794d */ /* 0x000fea0003800000 */
.L_x_20002:
[----:B------:R-:W-:Y:S01]  /*78c0*/  STG.E [R2.64], R26 ;  /* 0x0000001a02007986 */ /* 0x000fe2000c101924 */
[----:B------:R-:W-:Y:S05]  /*78d0*/  EXIT ;  /* 0x000000000000794d */ /* 0x000fea0003800000 */
.L_x_20004:
        /* <DEDUP_REMOVED lines=10> */
.L_x_22548:


//--------------------- .text._ZN2at6native18elementwise_kernelILi128ELi4EZNS0_22gpu_kernel_impl_nocastIZZZNS0_23logical_not_kernel_cudaERNS_18TensorIteratorBaseEENKUlvE0_clEvENKUlvE3_clEvEUlsE_EEvS4_RKT_EUliE_EEviT1_ --------------------------
	.section	.text._ZN2at6native18elementwise_kernelILi128ELi4EZNS0_22gpu_kernel_impl_nocastIZZZNS0_23logical_not_kernel_cudaERNS_18TensorIteratorBaseEENKUlvE0_clEvENKUlvE3_clEvEUlsE_EEvS4_RKT_EUliE_EEviT1_,"ax",@progbits
	.sectioninfo	@"SHI_REGISTERS=12"
	.align	128
        .global         _ZN2at6native18elementwise_kernelILi128ELi4EZNS0_22gpu_kernel_impl_nocastIZZZNS0_23logical_not_kernel_cudaERNS_18TensorIteratorBaseEENKUlvE0_clEvENKUlvE3_clEvEUlsE_EEvS4_RKT_EUliE_EEviT1_
        .type           _ZN2at6native18elementwise_kernelILi128ELi4EZNS0_22gpu_kernel_impl_nocastIZZZNS0_23logical_not_kernel_cudaERNS_18TensorIteratorBaseEENKUlvE0_clEvENKUlvE3_clEvEUlsE_EEvS4_RKT_EUliE_EEviT1_,@function
        .size           _ZN2at6native18elementwise_kernelILi128ELi4EZNS0_22gpu_kernel_impl_nocastIZZZNS0_23logical_not_kernel_cudaERNS_18TensorIteratorBaseEENKUlvE0_clEvENKUlvE3_clEvEUlsE_EEvS4_RKT_EUliE_EEviT1_,(.L_x_22549 - _ZN2at6native18elementwise_kernelILi128ELi4EZNS0_22gpu_kernel_impl_nocastIZZZNS0_23logical_not_kernel_cudaERNS_18TensorIteratorBaseEENKUlvE0_clEvENKUlvE3_clEvEUlsE_EEvS4_RKT_EUliE_EEviT1_)
        .other          _ZN2at6native18elementwise_kernelILi128ELi4EZNS0_22gpu_kernel_impl_nocastIZZZNS0_23logical_not_kernel_cudaERNS_18TensorIteratorBaseEENKUlvE0_clEvENKUlvE3_clEvEUlsE_EEvS4_RKT_EUliE_EEviT1_,@"STO_CUDA_ENTRY STV_DEFAULT"
_ZN2at6native18elementwise_kernelILi128ELi4EZNS0_22gpu_kernel_impl_nocastIZZZNS0_23logical_not_kernel_cudaERNS_18TensorIteratorBaseEENKUlvE0_clEvENKUlvE3_clEvEUlsE_EEvS4_RKT_EUliE_EEviT1_:
.text._ZN2at6native18elementwise_kernelILi128ELi4EZNS0_22gpu_kernel_impl_nocastIZZZNS0_23logical_not_kernel_cudaERNS_18TensorIteratorBaseEENKUlvE0_clEvENKUlvE3_clEvEUlsE_EEvS4_RKT_EUliE_EEviT1_:
        /* <DEDUP_REMOVED lines=235> */
.L_x_20007:
[----:B------:R-:W-:-:S04]  /*0eb0*/  IADD3 R4, P0, R3, c[0x0][0x368], RZ ;  /* 0x0000da0003047a10 */ /* 0x000fc80007f1e0ff */
[----:B------:R-:W-:-:S05]  /*0ec0*/  IADD3.X R5, RZ, c[0x0][0x36c], RZ, P0, !PT ;  /* 0x0000db00ff057a10 */ /* 0x000fca00007fe4ff */
[----:B------:R-:W2:Y:S01]  /*0ed0*/  LDG.E.U16 R4, [R4.64] ;  /* 0x0000000404047981 */ /* 0x000ea2000c1e1500 */
[----:B------:R-:W-:Y:S02]  /*0ee0*/  IADD3 R2, P1, R2, c[0x0][0x360], RZ ;  /* 0x0000d80002027a10 */ /* 0x000fe40007f3e0ff */
[----:B------:R-:W-:Y:S02]  /*0ef0*/  IADD3 R0, R0, 0x80, RZ ;  /* 0x0000008000007810 */ /* 0x000fe40007ffe0ff */
[----:B------:R-:W-:Y:S02]  /*0f00*/  IADD3.X R3, RZ, c[0x0][0x364], RZ, P1, !PT ;  /* 0x0000d900ff037a10 */ /* 0x000fe40000ffe4ff */
[----:B--2---:R-:W-:-:S04]  /*0f10*/  ISETP.NE.AND P0, PT, R4, RZ, PT ;  /* 0x000000ff0400720c */ /* 0x004fc80003f05270 */
[----:B------:R-:W-:-:S05]  /*0f20*/  SEL R7, RZ, 0x1, P0 ;  /* 0x00000001ff077807 */ /* 0x000fca0000000000 */
[----:B------:R0:W-:Y:S04]  /*0f30*/  STG.E.U8 [R2.64], R7 ;  /* 0x0000000702007986 */ /* 0x0001e8000c101104 */
.L_x_20006:
[----:B------:R-:W-:Y:S05]  /*0f40*/  BSYNC B0 ;  /* 0x0000000000007941 */ /* 0x000fea0003800000 */
.L_x_20005:
        /* <DEDUP_REMOVED lines=230> */
.L_x_20010:
[----:B------:R-:W-:-:S04]  /*1db0*/  IADD3 R4, P0, R3, c[0x0][0x368], RZ ;  /* 0x0000da0003047a10 */ /* 0x000fc80007f1e0ff */
[----:B------:R-:W-:-:S05]  /*1dc0*/  IADD3.X R5, RZ, c[0x0][0x36c], RZ, P0, !PT ;  /* 0x0000db00ff057a10 */ /* 0x000fca00007fe4ff */
[----:B------:R-:W2:Y:S01]  /*1dd0*/  LDG.E.U16 R4, [R4.64] ;  /* 0x0000000404047981 */ /* 0x000ea2000c1e1500 */
        /* <DEDUP_REMOVED lines=235> */
.L_x_20011:
[----:B------:R-:W-:-:S04]  /*2c90*/  IADD3 R4, P0, R3, c[0x0][0x368], RZ ;  /* 0x0000da0003047a10 */ /* 0x000fc80007f1e0ff */
[----:B------:R-:W-:-:S05]  /*2ca0*/  IADD3.X R5, RZ, c[0x0][0x36c], RZ, P0, !PT ;  /* 0x0000db00ff057a10 */ /* 0x000fca00007fe4ff */
[----:B------:R-:W2:Y:S01]  /*2cb0*/  LDG.E.U16 R4, [R4.64] ;  /* 0x0000000404047981 */ /* 0x000ea2000c1e1500 */
[----:B------:R-:W-:Y:S02]  /*2cc0*/  IADD3 R2, P1, R2, c[0x0][0x360], RZ ;  /* 0x0000d80002027a10 */ /* 0x000fe40007f3e0ff */
[----:B------:R-:W-:-:S03]  /*2cd0*/  IADD3 R0, R0, 0x80, RZ ;  /* 0x0000008000007810 */ /* 0x000fc60007ffe0ff */
[----:B------:R-:W-:Y:S01]  /*2ce0*/  IMAD.X R3, RZ, RZ, c[0x0][0x364], P1 ;  /* 0x0000d900ff037624 */ /* 0x000fe200008e06ff */
[----:B--2---:R-:W-:-:S04]  /*2cf0*/  ISETP.NE.AND P0, PT, R4, RZ, PT ;  /* 0x000000ff0400720c */ /* 0x004fc80003f05270 */
[----:B------:R-:W-:-:S05]  /*2d00*/  SEL R7, RZ, 0x1, P0 ;  /* 0x00000001ff077807 */ /* 0x000fca0000000000 */
[----:B------:R0:W-:Y:S04]  /*2d10*/  STG.E.U8 [R2.64], R7 ;  /* 0x0000000702007986 */ /* 0x0001e8000c101104 */
.L_x_20009:
[----:B------:R-:W-:Y:S05]  /*2d20*/  BSYNC B0 ;  /* 0x0000000000007941 */ /* 0x000fea0003800000 */
.L_x_20008:
        /* <DEDUP_REMOVED lines=229> */
.L_x_20012:
[----:B------:R-:W-:-:S04]  /*3b80*/  IADD3 R4, P0, R3, c[0x0][0x368], RZ ;  /* 0x0000da0003047a10 */ /* 0x000fc80007f1e0ff */
[----:B------:R-:W-:-:S05]  /*3b90*/  IADD3.X R5, RZ, c[0x0][0x36c], RZ, P0, !PT ;  /* 0x0000db00ff057a10 */ /* 0x000fca00007fe4ff */
[----:B------:R-:W2:Y:S01]  /*3ba0*/  LDG.E.U16 R4, [R4.64] ;  /* 0x0000000404047981 */ /* 0x000ea2000c1e1500 */
[----:B------:R-:W-:-:S04]  /*3bb0*/  IADD3 R2, P1, R2, c[0x0][0x360], RZ ;  /* 0x0000d80002027a10 */ /* 0x000fc80007f3e0ff */
[----:B------:R-:W-:Y:S02]  /*3bc0*/  IADD3.X R3, RZ, c[0x0][0x364], RZ, P1, !PT ;  /* 0x0000d900ff037a10 */ /* 0x000fe40000ffe4ff */
[----:B--2---:R-:W-:-:S04]  /*3bd0*/  ISETP.NE.AND P0, PT, R4, RZ, PT ;  /* 0x000000ff0400720c */ /* 0x004fc80003f05270 */
[----:B------:R-:W-:-:S05]  /*3be0*/  SEL R7, RZ, 0x1, P0 ;  /* 0x00000001ff077807 */ /* 0x000fca0000000000 */
[----:B------:R-:W-:Y:S01]  /*3bf0*/  STG.E.U8 [R2.64], R7 ;  /* 0x0000000702007986 */ /* 0x000fe2000c101104 */
[----:B------:R-:W-:Y:S05]  /*3c00*/  EXIT ;  /* 0x000000000000794d */ /* 0x000fea0003800000 */
.L_x_20013:
        /* <DEDUP_REMOVED lines=15> */
.L_x_22549:


//--------------------- .text._ZN2at6native27unrolled_elementwise_kernelIZZZNS0_23logical_not_kernel_cudaERNS_18TensorIteratorBaseEENKUlvE0_clEvENKUlvE3_clEvEUlsE_St5arrayIPcLm2EELi4E23TrivialOffsetCalculatorILi1EjESB_NS0_6memory15LoadWithoutCastENSC_16StoreWithoutCastEEEviT_T0_T2_T3_T4_T5_ --------------------------
	.section	.text._ZN2at6native27unrolled_elementwise_kernelIZZZNS0_23logical_not_kernel_cudaERNS_18TensorIteratorBaseEENKUlvE0_clEvENKUlvE3_clEvEUlsE_St5arrayIPcLm2EELi4E23TrivialOffsetCalculatorILi1EjESB_NS0_6memory15LoadWithoutCastENSC_16StoreWithoutCastEEEviT_T0_T2_T3_T4_T5_,"ax",@progbits
	.sectioninfo	@"SHI_REGISTERS=18"
	.align	128
        .global         _ZN2at6native27unrolled_elementwise_kernelIZZZNS0_23logical_not_kernel_cudaERNS_18TensorIteratorBaseEENKUlvE0_clEvENKUlvE3_clEvEUlsE_St5arrayIPcLm2EELi4E23TrivialOffsetCalculatorILi1EjESB_NS0_6memory15LoadWithoutCastENSC_16StoreWithoutCastEEEviT_T0_T2_T3_T4_T5_
        .type           _ZN2at6native27unrolled_elementwise_kernelIZZZNS0_23logical_not_kernel_cudaERNS_18TensorIteratorBaseEENKUlvE0_clEvENKUlvE3_clEvEUlsE_St5arrayIPcLm2EELi4E23TrivialOffsetCalculatorILi1EjESB_NS0_6memory15LoadWithoutCastENSC_16StoreWithoutCastEEEviT_T0_T2_T3_T4_T5_,@function
        .size           _ZN2at6native27unrolled_elementwise_kernelIZZZNS0_23logical_not_kernel_cudaERNS_18TensorIteratorBaseEENKUlvE0_clEvENKUlvE3_clEvEUlsE_St5arrayIPcLm2EELi4E23TrivialOffsetCalculatorILi1EjESB_NS0_6memory15LoadWithoutCastENSC_16StoreWithoutCastEEEviT_T0_T2_T3_T4_T5_,(.L_x_22550 - _ZN2at6native27unrolled_elementwise_kernelIZZZNS0_23logical_not_kernel_cudaERNS_18TensorIteratorBaseEENKUlvE0_clEvENKUlvE3_clEvEUlsE_St5arrayIPcLm2EELi4E23TrivialOffsetCalculatorILi1EjESB_NS0_6memory15LoadWithoutCastENSC_16StoreWithoutCastEEEviT_T0_T2_T3_T4_T5_)
        .other          _ZN2at6native27unrolled_elementwise_kernelIZZZNS0_23logical_not_kernel_cudaERNS_18TensorIteratorBaseEENKUlvE0_clEvENKUlvE3_clEvEUlsE_St5arrayIPcLm2EELi4E23TrivialOffsetCalculatorILi1EjESB_NS0_6memory15LoadWithoutCastENSC_16StoreWithoutCastEEEviT_T0_T2_T3_T4_T5_,@"STO_CUDA_ENTRY STV_DEFAULT"
_ZN2at6native27unrolled_elementwise_kernelIZZZNS0_23logical_not_kernel_cudaERNS_18TensorIteratorBaseEENKUlvE0_clEvENKUlvE3_clEvEUlsE_St5arrayIPcLm2EELi4E23TrivialOffsetCalculatorILi1EjESB_NS0_6memory15LoadWithoutCastENSC_16StoreWithoutCastEEEviT_T0_T2_T3_T4_T5_:
.text._ZN2at6native27unrolled_elementwise_kernelIZZZNS0_23logical_not_kernel_cudaERNS_18TensorIteratorBaseEENKUlvE0_clEvENKUlvE3_clEvEUlsE_St5arrayIPcLm2EELi4E23TrivialOffsetCalculatorILi1EjESB_NS0_6memory15LoadWithoutCastENSC_16StoreWithoutCastEEEviT_T0_T2_T3_T4_T5_:
        /* <DEDUP_REMOVED lines=35> */
[----:B0-----:R-:W-:Y:S01]  /*0230*/  IMAD R6, R0, 0x200, R3 ;  /* 0x0000020000067824 */ /* 0x001fe200078e0203 */
[----:B-----5:R-:W-:-:S02]  /*0240*/  PRMT R7, R15, 0x9910, RZ ;  /* 0x000099100f077816 */ /* 0x020fc400000000ff */
[----:B------:R-:W-:Y:S02]  /*0250*/  IADD3 R3, R3, 0x80, RZ ;  /* 0x0000008003037810 */ /* 0x000fe40007ffe0ff */
[----:B------:R-:W-:Y:S02]  /*0260*/  IADD3 R6, P2, R6, c[0x0][0x168], RZ ;  /* 0x00005a0006067a10 */ /* 0x000fe40007f5e0ff */
[----:B------:R-:W-:-:S03]  /*0270*/  ISETP.NE.AND P1, PT, R7, RZ, PT ;  /* 0x000000ff0700720c */ /* 0x000fc60003f25270 */
[----:B------:R-:W-:Y:S01]  /*0280*/  IMAD.X R7, RZ, RZ, c[0x0][0x16c], P2 ;  /* 0x00005b00ff077624 */ /* 0x000fe200010e06ff */
[----:B------:R-:W-:-:S05]  /*0290*/  SEL R9, RZ, 0x1, P1 ;  /* 0x00000001ff097807 */ /* 0x000fca0000800000 */
[----:B------:R0:W-:Y:S04]  /*02a0*/  STG.E.U8 [R6.64], R9 ;  /* 0x0000000906007986 */ /* 0x0001e8000c101104 */
.L_x_20015:
[----:B------:R-:W-:Y:S05]  /*02b0*/  BSYNC B0 ;  /* 0x0000000000007941 */ /* 0x000fea0003800000 */
.L_x_20014:
[----:B------:R-:W-:Y:S01]  /*02c0*/  ISETP.GE.AND P1, PT, R3, R2, PT ;  /* 0x000000020300720c */ /* 0x000fe20003f26270 */
[----:B------:R-:W-:-:S12]  /*02d0*/  BSSY B0, `(.L_x_20016) ;  /* 0x0000014000007945 */ /* 0x000fd80003800000 */
[----:B------:R-:W-:Y:S05]  /*02e0*/  @P1 BRA `(.L_x_20017) ;  /* 0x0000012000001947 */ /* 0x000fea0003800000 */
[----:B0-----:R-:W-:Y:S01]  /*02f0*/  IMAD R6, R0, 0x200, R3 ;  /* 0x0000020000067824 */ /* 0x001fe200078e0203 */
[----:B-----5:R-:W-:Y:S02]  /*0300*/  PRMT R7, R14, 0x9910, RZ ;  /* 0x000099100e077816 */ /* 0x020fe400000000ff */
        /* <DEDUP_REMOVED lines=16> */
.L_x_20017:
[----:B------:R-:W-:Y:S05]  /*0410*/  BSYNC B0 ;  /* 0x0000000000007941 */ /* 0x000fea0003800000 */
.L_x_20016:
        /* <DEDUP_REMOVED lines=12> */
.L_x_20018:
        /* <DEDUP_REMOVED lines=10> */
.L_x_22550:


//--------------------- .text._ZN2at6native29vectorized_elementwise_kernelILi2EZZZNS0_23logical_not_kernel_cudaERNS_18TensorIteratorBaseEENKUlvE0_clEvENKUlvE3_clEvEUlsE_St5arrayIPcLm2EEEEviT0_T1_ --------------------------
	.section	.text._ZN2at6native29vectorized_elementwise_kernelILi2EZZZNS0_23logical_not_kernel_cudaERNS_18TensorIteratorBaseEENKUlvE0_clEvENKUlvE3_clEvEUlsE_St5arrayIPcLm2EEEEviT0_T1_,"ax",@progbits
	.sectioninfo	@"SHI_REGISTERS=28"
	.align	128
        .global         _ZN2at6native29vectorized_elementwise_kernelILi2EZZZNS0_23logical_not_kernel_cudaERNS_18TensorIteratorBaseEENKUlvE0_clEvENKUlvE3_clEvEUlsE_St5arrayIPcLm2EEEEviT0_T1_
        .type           _ZN2at6native29vectorized_elementwise_kernelILi2EZZZNS0_23logical_not_kernel_cudaERNS_18TensorIteratorBaseEENKUlvE0_clEvENKUlvE3_clEvEUlsE_St5arrayIPcLm2EEEEviT0_T1_,@function
        .size           _ZN2at6native29vectorized_elementwise_kernelILi2EZZZNS0_23logical_not_kernel_cudaERNS_18TensorIteratorBaseEENKUlvE0_clEvENKUlvE3_clEvEUlsE_St5arrayIPcLm2EEEEviT0_T1_,(.L_x_22551 - _ZN2at6native29vectorized_elementwise_kernelILi2EZZZNS0_23logical_not_kernel_cudaERNS_18TensorIteratorBaseEENKUlvE0_clEvENKUlvE3_clEvEUlsE_St5arrayIPcLm2EEEEviT0_T1_)
        .other          _ZN2at6native29vectorized_elementwise_kernelILi2EZZZNS0_23logical_not_kernel_cudaERNS_18TensorIteratorBaseEENKUlvE0_clEvENKUlvE3_clEvEUlsE_St5arrayIPcLm2EEEEviT0_T1_,@"STO_CUDA_ENTRY STV_DEFAULT"
_ZN2at6native29vectorized_elementwise_kernelILi2EZZZNS0_23logical_not_kernel_cudaERNS_18TensorIteratorBaseEENKUlvE0_clEvENKUlvE3_clEvEUlsE_St5arrayIPcLm2EEEEviT0_T1_:
.text._ZN2at6native29vectorized_elementwise_kernelILi2EZZZNS0_23logical_not_kernel_cudaERNS_18TensorIteratorBaseEENKUlvE0_clEvENKUlvE3_clEvEUlsE_St5arrayIPcLm2EEEEviT0_T1_:
        /* <DEDUP_REMOVED lines=18> */
[C---:B--2---:R-:W-:Y:S02]  /*0120*/  PRMT R0, R6.reuse, 0x9910, RZ ;  /* 0x0000991006007816 */ /* 0x044fe400000000ff */
[----:B------:R-:W-:Y:S02]  /*0130*/  PRMT R6, R6, 0xbb32, RZ ;  /* 0x0000bb3206067816 */ /* 0x000fe400000000ff */
[C---:B---3--:R-:W-:Y:S02]  /*0140*/  PRMT R11, R7.reuse, 0xbb32, RZ ;  /* 0x0000bb32070b7816 */ /* 0x048fe400000000ff */
[----:B------:R-:W-:Y:S02]  /*0150*/  ISETP.NE.AND P6, PT, R0, RZ, PT ;  /* 0x000000ff0000720c */ /* 0x000fe40003fc5270 */
[----:B----4-:R-:W-:Y:S01]  /*0160*/  PRMT R4, R8, 0x9910, RZ ;  /* 0x0000991008047816 */ /* 0x010fe200000000ff */
[----:B------:R-:W-:Y:S01]  /*0170*/  IMAD.MOV.U32 R0, RZ, RZ, R11 ;  /* 0x000000ffff007224 */ /* 0x000fe200078e000b */
[----:B------:R-:W-:-:S02]  /*0180*/  PRMT R10, R7, 0x9910, RZ ;  /* 0x00009910070a7816 */ /* 0x000fc400000000ff */
[----:B------:R-:W-:Y:S02]  /*0190*/  PRMT R8, R8, 0xbb32, RZ ;  /* 0x0000bb3208087816 */ /* 0x000fe400000000ff */
[----:B------:R-:W-:Y:S01]  /*01a0*/  ISETP.NE.AND P3, PT, R0, RZ, PT ;  /* 0x000000ff0000720c */ /* 0x000fe20003f65270 */
[----:B------:R-:W-:Y:S01]  /*01b0*/  IMAD.MOV.U32 R0, RZ, RZ, R4 ;  /* 0x000000ffff007224 */ /* 0x000fe200078e0004 */
[----:B------:R-:W-:Y:S01]  /*01c0*/  ISETP.NE.AND P5, PT, R6, RZ, PT ;  /* 0x000000ff0600720c */ /* 0x000fe20003fa5270 */
[----:B------:R-:W-:Y:S01]  /*01d0*/  IMAD.MOV.U32 R7, RZ, RZ, R10 ;  /* 0x000000ffff077224 */ /* 0x000fe200078e000a */
[C---:B-----5:R-:W-:Y:S01]  /*01e0*/  PRMT R5, R9.reuse, 0x9910, RZ ;  /* 0x0000991009057816 */ /* 0x060fe200000000ff */
[----:B------:R-:W-:Y:S01]  /*01f0*/  IMAD.MOV.U32 R4, RZ, RZ, R8 ;  /* 0x000000ffff047224 */ /* 0x000fe200078e0008 */
        /* <DEDUP_REMOVED lines=23> */
.L_x_20019:
[----:B------:R-:W0:Y:S01]  /*0370*/  S2R R13, SR_TID.X ;  /* 0x00000000000d7919 */ /* 0x000e220000002100 */
[----:B------:R-:W-:-:S02]  /*0380*/  PRMT R14, RZ, 0x7610, R14 ;  /* 0x00007610ff0e7816 */ /* 0x000fc4000000000e */
        /* <DEDUP_REMOVED lines=25> */
[----:B------:R-:W-:Y:S02]  /*0520*/  @!P0 IMAD.IADD R22, R0, 0x1, R13 ;  /* 0x0000000100168824 */ /* 0x000fe400078e020d */
[----:B------:R-:W-:Y:S02]  /*0530*/  @!P0 IMAD.MOV.U32 R23, RZ, RZ, 0x2 ;  /* 0x00000002ff178424 */ /* 0x000fe400078e00ff */
[----:B------:R-:W-:Y:S02]  /*0540*/  @!P2 IMAD.MOV.U32 R5, RZ, RZ, 0x2 ;  /* 0x00000002ff05a424 */ /* 0x000fe400078e00ff */
[----:B------:R-:W-:-:S06]  /*0550*/  @!P3 IMAD.MOV.U32 R7, RZ, RZ, 0x2 ;  /* 0x00000002ff07b424 */ /* 0x000fcc00078e00ff */
[----:B------:R-:W-:Y:S02]  /*0560*/  @!P6 IMAD.IADD R24, R0, 0x1, R3 ;  /* 0x000000010018e824 */ /* 0x000fe400078e0203 */
[----:B------:R-:W-:Y:S02]  /*0570*/  @!P6 IMAD.MOV.U32 R25, RZ, RZ, 0x2 ;  /* 0x00000002ff19e424 */ /* 0x000fe400078e00ff */
[----:B------:R-:W-:Y:S02]  /*0580*/  @!P4 IMAD.MOV.U32 R9, RZ, RZ, 0x2 ;  /* 0x00000002ff09c424 */ /* 0x000fe400078e00ff */
[----:B------:R-:W-:Y:S01]  /*0590*/  @!P6 IMAD.WIDE.U32 R24, R24, R25, c[0x0][0x170] ;  /* 0x00005c001818e625 */ /* 0x000fe200078e0019 */
[----:B------:R-:W-:-:S03]  /*05a0*/  PRMT R20, RZ, 0x7610, R20 ;  /* 0x00007610ff147816 */ /* 0x000fc60000000014 */
[----:B------:R-:W-:Y:S01]  /*05b0*/  @!P5 IMAD.MOV.U32 R11, RZ, RZ, 0x2 ;  /* 0x00000002ff0bd424 */ /* 0x000fe200078e00ff */
[----:B0-----:R-:W-:Y:S01]  /*05c0*/  PRMT R16, RZ, 0x7610, R16 ;  /* 0x00007610ff107816 */ /* 0x001fe20000000010 */
[----:B------:R-:W2:Y:S01]  /*05d0*/  @!P6 LDG.E.U16 R21, [R24.64] ;  /* 0x000000041815e981 */ /* 0x000ea2000c1e1500 */
[----:B------:R-:W-:Y:S01]  /*05e0*/  PRMT R17, RZ, 0x7610, R17 ;  /* 0x00007610ff117816 */ /* 0x000fe20000000011 */
[----:B------:R-:W-:Y:S01]  /*05f0*/  @!P0 IMAD.WIDE.U32 R22, R22, R23, c[0x0][0x170] ;  /* 0x00005c0016168625 */ /* 0x000fe200078e0017 */
[----:B------:R-:W-:Y:S02]  /*0600*/  PRMT R18, RZ, 0x7610, R18 ;  /* 0x00007610ff127816 */ /* 0x000fe40000000012 */
[----:B------:R-:W-:Y:S01]  /*0610*/  PRMT R19, RZ, 0x7610, R19 ;  /* 0x00007610ff137816 */ /* 0x000fe20000000013 */
[----:B------:R-:W-:Y:S01]  /*0620*/  @!P2 IMAD.WIDE.U32 R4, R4, R5, c[0x0][0x170] ;  /* 0x00005c000404a625 */ /* 0x000fe200078e0005 */
[----:B------:R0:W5:Y:S03]  /*0630*/  @!P0 LDG.E.U16 R20, [R22.64] ;  /* 0x0000000416148981 */ /* 0x000166000c1e1500 */
[----:B------:R-:W-:Y:S01]  /*0640*/  @!P3 IMAD.WIDE.U32 R6, R6, R7, c[0x0][0x170] ;  /* 0x00005c000606b625 */ /* 0x000fe200078e0007 */
[----:B------:R0:W5:Y:S03]  /*0650*/  @!P2 LDG.E.U16 R16, [R4.64] ;  /* 0x000000040410a981 */ /* 0x000166000c1e1500 */
[----:B------:R-:W-:Y:S01]  /*0660*/  @!P4 IMAD.WIDE.U32 R8, R8, R9, c[0x0][0x170] ;  /* 0x00005c000808c625 */ /* 0x000fe200078e0009 */
[----:B------:R0:W5:Y:S03]  /*0670*/  @!P3 LDG.E.U16 R17, [R6.64] ;  /* 0x000000040611b981 */ /* 0x000166000c1e1500 */
[----:B------:R-:W-:Y:S01]  /*0680*/  @!P5 IMAD.WIDE.U32 R10, R10, R11, c[0x0][0x170] ;  /* 0x00005c000a0ad625 */ /* 0x000fe200078e000b */
[----:B------:R0:W5:Y:S04]  /*0690*/  @!P4 LDG.E.U16 R18, [R8.64] ;  /* 0x000000040812c981 */ /* 0x000168000c1e1500 */
[----:B------:R0:W5:Y:S01]  /*06a0*/  @!P5 LDG.E.U16 R19, [R10.64] ;  /* 0x000000040a13d981 */ /* 0x000162000c1e1500 */
[----:B------:R-:W-:Y:S01]  /*06b0*/  @!P1 IMAD.MOV.U32 R3, RZ, RZ, 0x2 ;  /* 0x00000002ff039424 */ /* 0x000fe200078e00ff */
[----:B------:R-:W-:-:S03]  /*06c0*/  PRMT R15, RZ, 0x7610, R15 ;  /* 0x00007610ff0f7816 */ /* 0x000fc6000000000f */
[----:B------:R-:W-:Y:S01]  /*06d0*/  @!P1 IMAD.WIDE.U32 R2, R2, R3, c[0x0][0x170] ;  /* 0x00005c0002029625 */ /* 0x000fe200078e0003 */
[----:B------:R-:W-:Y:S04]  /*06e0*/  BSSY B0, `(.L_x_20020) ;  /* 0x000000d000007945 */ /* 0x000fe80003800000 */
[----:B------:R0:W5:Y:S01]  /*06f0*/  @!P1 LDG.E.U16 R15, [R2.64] ;  /* 0x00000004020f9981 */ /* 0x000162000c1e1500 */
[----:B--2---:R-:W-:Y:S01]  /*0700*/  @!P6 ISETP.NE.AND P1, PT, R21, RZ, PT ;  /* 0x000000ff1500e20c */ /* 0x004fe20003f25270 */
[----:B------:R-:W-:Y:S01]  /*0710*/  IMAD.MOV.U32 R21, RZ, RZ, 0x1 ;  /* 0x00000001ff157424 */ /* 0x000fe200078e00ff */
[----:B------:R-:W-:Y:S06]  /*0720*/  @P0 BRA `(.L_x_20021) ;  /* 0x0000008000000947 */ /* 0x000fec0003800000 */
[----:B0-----:R-:W-:Y:S01]  /*0730*/  IMAD.IADD R2, R0, 0x1, R13 ;  /* 0x0000000100027824 */ /* 0x001fe200078e020d */
[----:B-----5:R-:W-:Y:S02]  /*0740*/  PRMT R3, R20, 0x9910, RZ ;  /* 0x0000991014037816 */ /* 0x020fe400000000ff */
[----:B------:R-:W-:-:S02]  /*0750*/  IADD3 R13, R13, 0x80, RZ ;  /* 0x000000800d0d7810 */ /* 0x000fc40007ffe0ff */
[----:B------:R-:W-:Y:S02]  /*0760*/  IADD3 R2, P2, R2, c[0x0][0x168], RZ ;  /* 0x00005a0002027a10 */ /* 0x000fe40007f5e0ff */
[----:B------:R-:W-:-:S03]  /*0770*/  ISETP.NE.AND P0, PT, R3, RZ, PT ;  /* 0x000000ff0300720c */ /* 0x000fc60003f05270 */
[----:B------:R-:W-:Y:S01]  /*0780*/  IMAD.X R3, RZ, RZ, c[0x0][0x16c], P2 ;  /* 0x00005b00ff037624 */ /* 0x000fe200010e06ff */
[----:B------:R-:W-:-:S05]  /*0790*/  SEL R5, RZ, 0x1, P0 ;  /* 0x00000001ff057807 */ /* 0x000fca0000000000 */
[----:B------:R0:W-:Y:S04]  /*07a0*/  STG.E.U8 [R2.64], R5 ;  /* 0x0000000502007986 */ /* 0x0001e8000c101104 */
.L_x_20021:
[----:B0-----:R-:W-:Y:S05]  /*07b0*/  BSYNC B0 ;  /* 0x0000000000007941 */ /* 0x001fea0003800000 */
.L_x_20020:
[----:B------:R-:W-:Y:S01]  /*07c0*/  ISETP.GE.AND P0, PT, R13, R12, PT ;  /* 0x0000000c0d00720c */ /* 0x000fe20003f06270 */
[----:B------:R-:W-:Y:S01]  /*07d0*/  BSSY B0, `(.L_x_20022) ;  /* 0x0000043000007945 */ /* 0x000fe20003800000 */
[----:B------:R-:W-:Y:S01]  /*07e0*/  PRMT R2, R21, 0x7610, R2 ;  /* 0x0000761015027816 */ /* 0x000fe20000000002 */
[----:B------:R-:W-:Y:S01]  /*07f0*/  BSSY B1, `(.L_x_20023) ;  /* 0x0000038000017945 */ /* 0x000fe20003800000 */
[----:B------:R-:W-:-:S04]  /*0800*/  @!P6 SEL R3, RZ, 0x1, P1 ;  /* 0x00000001ff03e807 */ /* 0x000fc80000800000 */
[----:B------:R-:W-:-:S05]  /*0810*/  @!P6 PRMT R2, R3, 0x7610, R2 ;  /* 0x000076100302e816 */ /* 0x000fca0000000002 */
[----:B------:R-:W-:Y:S05]  /*0820*/  @P0 BRA `(.L_x_20024) ;  /* 0x0000012000000947 */ /* 0x000fea0003800000 */
[----:B------:R-:W-:Y:S01]  /*0830*/  IMAD.IADD R4, R0, 0x1, R13 ;  /* 0x0000000100047824 */ /* 0x000fe200078e020d */
        /* <DEDUP_REMOVED lines=17> */
.L_x_20024:
[----:B------:R-:W-:-:S13]  /*0950*/  ISETP.GE.AND P0, PT, R13, R12, PT ;  /* 0x0000000c0d00720c */ /* 0x000fda0003f06270 */
[----:B------:R-:W-:Y:S05]  /*0960*/  @P0 BRA `(.L_x_20026) ;  /* 0x0000012000000947 */ /* 0x000fea0003800000 */
[----:B0-----:R-:W-:Y:S01]  /*0970*/  IMAD.IADD R4, R0, 0x1, R13 ;  /* 0x0000000100047824 */ /* 0x001fe200078e020d */
[----:B-----5:R-:W-:Y:S02]  /*0980*/  PRMT R3, R16, 0x9910, RZ ;  /* 0x0000991010037816 */ /* 0x020fe400000000ff */
[----:B------:R-:W-:Y:S02]  /*0990*/  IADD3 R13, R13, 0x80, RZ ;  /* 0x000000800d0d7810 */ /* 0x000fe40007ffe0ff */
[----:B------:R-:W-:Y:S02]  /*09a0*/  IADD3 R4, P1, R4, c[0x0][0x168], RZ ;  /* 0x00005a0004047a10 */ /* 0x000fe40007f3e0ff */
[----:B------:R-:W-:-:S03]  /*09b0*/  ISETP.NE.AND P0, PT, R3, RZ, PT ;  /* 0x000000ff0300720c */ /* 0x000fc60003f05270 */
[----:B------:R-:W-:Y:S01]  /*09c0*/  IMAD.X R5, RZ, RZ, c[0x0][0x16c], P1 ;  /* 0x00005b00ff057624 */ /* 0x000fe200008e06ff */
[----:B------:R-:W-:-:S05]  /*09d0*/  SEL R3, RZ, 0x1, P0 ;  /* 0x00000001ff037807 */ /* 0x000fca0000000000 */
[----:B------:R0:W-:Y:S04]  /*09e0*/  STG.E.U8 [R4.64], R3 ;  /* 0x0000000304007986 */ /* 0x0001e8000c101104 */
.L_x_20025:
        /* <DEDUP_REMOVED lines=10> */
.L_x_20026:
[----:B------:R-:W-:-:S13]  /*0a90*/  ISETP.GE.AND P0, PT, R13, R12, PT ;  /* 0x0000000c0d00720c */ /* 0x000fda0003f06270 */
[----:B------:R-:W-:Y:S01]  /*0aa0*/  @P0 BREAK B1 ;  /* 0x0000000000010942 */ /* 0x000fe20003800000 */
        /* <DEDUP_REMOVED lines=9> */
.L_x_20027:
[----:B------:R-:W-:-:S13]  /*0b40*/  ISETP.GE.AND P0, PT, R13, R12, PT ;  /* 0x0000000c0d00720c */ /* 0x000fda0003f06270 */
[----:B------:R-:W-:Y:S01]  /*0b50*/  @P0 BREAK B1 ;  /* 0x0000000000010942 */ /* 0x000fe20003800000 */
[----:B------:R-:W-:Y:S05]  /*0b60*/  @P0 BRA `(.L_x_20028) ;  /* 0x0000009000000947 */ /* 0x000fea0003800000 */
[----:B------:R-:W-:Y:S05]  /*0b70*/  BSYNC B1 ;  /* 0x0000000000017941 */ /* 0x000fea0003800000 */
.L_x_20023:
        /* <DEDUP_REMOVED lines=8> */
.L_x_20028:
[----:B------:R-:W-:Y:S05]  /*0c00*/  BSYNC B0 ;  /* 0x0000000000007941 */ /* 0x000fea0003800000 */
.L_x_20022:
        /* <DEDUP_REMOVED lines=8> */
.L_x_20029:
        /* <DEDUP_REMOVED lines=15> */
.L_x_22551:


//--------------------- .text._ZN2at6native29vectorized_elementwise_kernelILi4EZZZNS0_23logical_not_kernel_cudaERNS_18TensorIteratorBaseEENKUlvE0_clEvENKUlvE3_clEvEUlsE_St5arrayIPcLm2EEEEviT0_T1_ --------------------------
	.section	.text._ZN2at6native29vectorized_elementwise_kernelILi4EZZZNS0_23logical_not_kernel_cudaERNS_18TensorIteratorBaseEENKUlvE0_clEvENKUlvE3_clEvEUlsE_St5arrayIPcLm2EEEEviT0_T1_,"ax",@progbits
	.sectioninfo	@"SHI_REGISTERS=28"
	.align	128
        .global         _ZN2at6native29vectorized_elementwise_kernelILi4EZZZNS0_23logical_not_kernel_cudaERNS_18TensorIteratorBaseEENKUlvE0_clEvENKUlvE3_clEvEUlsE_St5arrayIPcLm2EEEEviT0_T1_
        .type           _ZN2at6native29vectorized_elementwise_kernelILi4EZZZNS0_23logical_not_kernel_cudaERNS_18TensorIteratorBaseEENKUlvE0_clEvENKUlvE3_clEvEUlsE_St5arrayIPcLm2EEEEviT0_T1_,@function
        .size           _ZN2at6native29vectorized_elementwise_kernelILi4EZZZNS0_23logical_not_kernel_cudaERNS_18TensorIteratorBaseEENKUlvE0_clEvENKUlvE3_clEvEUlsE_St5arrayIPcLm2EEEEviT0_T1_,(.L_x_22552 - _ZN2at6native29vectorized_elementwise_kernelILi4EZZZNS0_23logical_not_kernel_cudaERNS_18TensorIteratorBaseEENKUlvE0_clEvENKUlvE3_clEvEUlsE_St5arrayIPcLm2EEEEviT0_T1_)
        .other          _ZN2at6native29vectorized_elementwise_kernelILi4EZZZNS0_23logical_not_kernel_cudaERNS_18TensorIteratorBaseEENKUlvE0_clEvENKUlvE3_clEvEUlsE_St5arrayIPcLm2EEEEviT0_T1_,@"STO_CUDA_ENTRY STV_DEFAULT"
_ZN2at6native29vectorized_elementwise_kernelILi4EZZZNS0_23logical_not_kernel_cudaERNS_18TensorIteratorBaseEENKUlvE0_clEvENKUlvE3_clEvEUlsE_St5arrayIPcLm2EEEEviT0_T1_:
.text._ZN2at6native29vectorized_elementwise_kernelILi4EZZZNS0_23logical_not_kernel_cudaERNS_18TensorIteratorBaseEENKUlvE0_clEvENKUlvE3_clEvEUlsE_St5arrayIPcLm2EEEEviT0_T1_:
        /* <DEDUP_REMOVED lines=14> */
[----:B------:R-:W-:Y:S02]  /*00e0*/  PRMT R10, R9, 0x9910, RZ ;  /* 0x00009910090a7816 */ /* 0x000fe400000000ff */
[----:B------:R-:W-:Y:S02]  /*00f0*/  PRMT R8, R8, 0xbb32, RZ ;  /* 0x0000bb3208087816 */ /* 0x000fe400000000ff */
[----:B------:R-:W-:Y:S01]  /*0100*/  ISETP.NE.AND P2, PT, R5, RZ, PT ;  /* 0x000000ff0500720c */ /* 0x000fe20003f45270 */
[----:B------:R-:W-:Y:S01]  /*0110*/  IMAD.MOV.U32 R5, RZ, RZ, R10 ;  /* 0x000000ffff057224 */ /* 0x000fe200078e000a */
[----:B------:R-:W-:-:S02]  /*0120*/  ISETP.NE.AND P3, PT, R8, RZ, PT ;  /* 0x000000ff0800720c */ /* 0x000fc40003f65270 */
[C---:B---3--:R-:W-:Y:S02]  /*0130*/  PRMT R8, R2.reuse, 0x9910, RZ ;  /* 0x0000991002087816 */ /* 0x048fe400000000ff */
[----:B------:R-:W-:Y:S02]  /*0140*/  PRMT R9, R9, 0xbb32, RZ ;  /* 0x0000bb3209097816 */ /* 0x000fe400000000ff */
[----:B------:R-:W-:Y:S01]  /*0150*/  ISETP.NE.AND P1, PT, R5, RZ, PT ;  /* 0x000000ff0500720c */ /* 0x000fe20003f25270 */
[----:B------:R-:W-:Y:S01]  /*0160*/  IMAD.MOV.U32 R5, RZ, RZ, R8 ;  /* 0x000000ffff057224 */ /* 0x000fe200078e0008 */
[----:B------:R-:W-:Y:S01]  /*0170*/  PRMT R6, R2, 0xbb32, RZ ;  /* 0x0000bb3202067816 */ /* 0x000fe200000000ff */
[----:B------:R-:W-:Y:S01]  /*0180*/  IMAD.MOV.U32 R2, RZ, RZ, R9 ;  /* 0x000000ffff027224 */ /* 0x000fe200078e0009 */
[----:B------:R-:W-:Y:S02]  /*0190*/  PRMT R8, R3, 0x9910, RZ ;  /* 0x0000991003087816 */ /* 0x000fe400000000ff */
[----:B------:R-:W-:-:S02]  /*01a0*/  ISETP.NE.AND P4, PT, R5, RZ, PT ;  /* 0x000000ff0500720c */ /* 0x000fc40003f85270 */
[----:B------:R-:W-:Y:S02]  /*01b0*/  ISETP.NE.AND P5, PT, R6, RZ, PT ;  /* 0x000000ff0600720c */ /* 0x000fe40003fa5270 */
[----:B------:R-:W-:Y:S02]  /*01c0*/  ISETP.NE.AND P0, PT, R2, RZ, PT ;  /* 0x000000ff0200720c */ /* 0x000fe40003f05270 */
[----:B------:R-:W-:Y:S02]  /*01d0*/  SEL R2, RZ, 0x1, P2 ;  /* 0x00000001ff027807 */ /* 0x000fe40001000000 */
[----:B------:R-:W-:Y:S02]  /*01e0*/  SEL R5, RZ, 0x1, P3 ;  /* 0x00000001ff057807 */ /* 0x000fe40001800000 */
[----:B------:R-:W-:Y:S02]  /*01f0*/  SEL R6, RZ, 0x1, P4 ;  /* 0x00000001ff067807 */ /* 0x000fe40002000000 */
[----:B------:R-:W-:-:S02]  /*0200*/  SEL R7, RZ, 0x1, P5 ;  /* 0x00000001ff077807 */ /* 0x000fc40002800000 */
[----:B------:R-:W-:Y:S02]  /*0210*/  ISETP.NE.AND P2, PT, R8, RZ, PT ;  /* 0x000000ff0800720c */ /* 0x000fe40003f45270 */
[----:B------:R-:W-:Y:S02]  /*0220*/  PRMT R3, R3, 0xbb32, RZ ;  /* 0x0000bb3203037816 */ /* 0x000fe400000000ff */
[----:B------:R-:W-:Y:S02]  /*0230*/  PRMT R9, R5, 0x7604, R2 ;  /* 0x0000760405097816 */ /* 0x000fe40000000002 */
[----:B------:R-:W-:Y:S02]  /*0240*/  IADD3 R2, P3, R0, c[0x0][0x168], RZ ;  /* 0x00005a0000027a10 */ /* 0x000fe40007f7e0ff */
[----:B------:R-:W-:Y:S02]  /*0250*/  PRMT R6, R7, 0x7604, R6 ;  /* 0x0000760407067816 */ /* 0x000fe40000000006 */
[----:B------:R-:W-:-:S02]  /*0260*/  SEL R0, RZ, 0x1, P1 ;  /* 0x00000001ff007807 */ /* 0x000fc40000800000 */
[----:B------:R-:W-:Y:S02]  /*0270*/  SEL R5, RZ, 0x1, P2 ;  /* 0x00000001ff057807 */ /* 0x000fe40001000000 */
[----:B------:R-:W-:Y:S01]  /*0280*/  ISETP.NE.AND P1, PT, R3, RZ, PT ;  /* 0x000000ff0300720c */ /* 0x000fe20003f25270 */
[----:B------:R-:W-:Y:S01]  /*0290*/  IMAD.X R3, RZ, RZ, c[0x0][0x16c], P3 ;  /* 0x00005b00ff037624 */ /* 0x000fe200018e06ff */
[----:B------:R-:W-:Y:S02]  /*02a0*/  PRMT R9, R0, 0x7054, R9 ;  /* 0x0000705400097816 */ /* 0x000fe40000000009 */
[----:B------:R-:W-:Y:S01]  /*02b0*/  PRMT R7, R5, 0x7054, R6 ;  /* 0x0000705405077816 */ /* 0x000fe20000000006 */
[----:B------:R-:W-:Y:S01]  /*02c0*/  IMAD.WIDE R4, R4, 0x4, R2 ;  /* 0x0000000404047825 */ /* 0x000fe200078e0202 */
[----:B------:R-:W-:Y:S02]  /*02d0*/  SEL R0, RZ, 0x1, P0 ;  /* 0x00000001ff007807 */ /* 0x000fe40000000000 */
[----:B------:R-:W-:-:S02]  /*02e0*/  SEL R6, RZ, 0x1, P1 ;  /* 0x00000001ff067807 */ /* 0x000fc40000800000 */
[----:B------:R-:W-:Y:S02]  /*02f0*/  PRMT R9, R0, 0x654, R9 ;  /* 0x0000065400097816 */ /* 0x000fe40000000009 */
[----:B------:R-:W-:-:S03]  /*0300*/  PRMT R7, R6, 0x654, R7 ;  /* 0x0000065406077816 */ /* 0x000fc60000000007 */
[----:B------:R-:W-:Y:S04]  /*0310*/  STG.E [R4.64], R9 ;  /* 0x0000000904007986 */ /* 0x000fe8000c101904 */
[----:B------:R-:W-:Y:S01]  /*0320*/  STG.E [R4.64+0x200], R7 ;  /* 0x0002000704007986 */ /* 0x000fe2000c101904 */
[----:B------:R-:W-:Y:S05]  /*0330*/  EXIT ;  /* 0x000000000000794d */ /* 0x000fea0003800000 */
.L_x_20030:
[----:B------:R-:W0:Y:S01]  /*0340*/  S2R R13, SR_TID.X ;  /* 0x00000000000d7919 */ /* 0x000e220000002100 */
        /* <DEDUP_REMOVED lines=67> */
.L_x_20032:
[----:B0-----:R-:W-:Y:S05]  /*0780*/  BSYNC B0 ;  /* 0x0000000000007941 */ /* 0x001fea0003800000 */
.L_x_20031:
        /* <DEDUP_REMOVED lines=25> */
.L_x_20035:
        /* <DEDUP_REMOVED lines=10> */
.L_x_20036:
        /* <DEDUP_REMOVED lines=10> */
.L_x_20037:
        /* <DEDUP_REMOVED lines=11> */
.L_x_20038:
[----:B------:R-:W-:-:S13]  /*0b10*/  ISETP.GE.AND P0, PT, R13, R12, PT ;  /* 0x0000000c0d00720c */ /* 0x000fda0003f06270 */
[----:B------:R-:W-:Y:S01]  /*0b20*/  @P0 BREAK B1 ;  /* 0x0000000000010942 */ /* 0x000fe20003800000 */
[----:B------:R-:W-:Y:S05]  /*0b30*/  @P0 BRA `(.L_x_20039) ;  /* 0x0000009000000947 */ /* 0x000fea0003800000 */
[----:B------:R-:W-:Y:S05]  /*0b40*/  BSYNC B1 ;  /* 0x0000000000017941 */ /* 0x000fea0003800000 */
.L_x_20034:
        /* <DEDUP_REMOVED lines=8> */
.L_x_20039:
[----:B------:R-:W-:Y:S05]  /*0bd0*/  BSYNC B0 ;  /* 0x0000000000007941 */ /* 0x000fea0003800000 */
.L_x_20033:
        /* <DEDUP_REMOVED lines=8> */
.L_x_20040:
        /* <DEDUP_REMOVED lines=10> */
.L_x_22552:


//--------------------- .text._ZN2at6native29vectorized_elementwise_kernelILi8EZZZNS0_23logical_not_kernel_cudaERNS_18TensorIteratorBaseEENKUlvE0_clEvENKUlvE3_clEvEUlsE_St5arrayIPcLm2EEEEviT0_T1_ --------------------------
	.section	.text._ZN2at6native29vectorized_elementwise_kernelILi8EZZZNS0_23logical_not_kernel_cudaERNS_18TensorIteratorBaseEENKUlvE0_clEvENKUlvE3_clEvEUlsE_St5arrayIPcLm2EEEEviT0_T1_,"ax",@progbits
	.sectioninfo	@"SHI_REGISTERS=4"
	.align	128
        .global         _ZN2at6native29vectorized_elementwise_kernelILi8EZZZNS0_23logical_not_kernel_cudaERNS_18TensorIteratorBaseEENKUlvE0_clEvENKUlvE3_clEvEUlsE_St5arrayIPcLm2EEEEviT0_T1_
        .type           _ZN2at6native29vectorized_elementwise_kernelILi8EZZZNS0_23logical_not_kernel_cudaERNS_18TensorIteratorBaseEENKUlvE0_clEvENKUlvE3_clEvEUlsE_St5arrayIPcLm2EEEEviT0_T1_,@function
        .size           _ZN2at6native29vectorized_elementwise_kernelILi8EZZZNS0_23logical_not_kernel_cudaERNS_18TensorIteratorBaseEENKUlvE0_clEvENKUlvE3_clEvEUlsE_St5arrayIPcLm2EEEEviT0_T1_,(.L_x_22553 - _ZN2at6native29vectorized_elementwise_kernelILi8EZZZNS0_23logical_not_kernel_cudaERNS_18TensorIteratorBaseEENKUlvE0_clEvENKUlvE3_clEvEUlsE_St5arrayIPcLm2EEEEviT0_T1_)
        .other          _ZN2at6native29vectorized_elementwise_kernelILi8EZZZNS0_23logical_not_kernel_cudaERNS_18TensorIteratorBaseEENKUlvE0_clEvENKUlvE3_clEvEUlsE_St5arrayIPcLm2EEEEviT0_T1_,@"STO_CUDA_ENTRY STV_DEFAULT"
_ZN2at6native29vectorized_elementwise_kernelILi8EZZZNS0_23logical_not_kernel_cudaERNS_18TensorIteratorBaseEENKUlvE0_clEvENKUlvE3_clEvEUlsE_St5arrayIPcLm2EEEEviT0_T1_:
.text._ZN2at6native29vectorized_elementwise_kernelILi8EZZZNS0_23logical_not_kernel_cudaERNS_18TensorIteratorBaseEENKUlvE0_clEvENKUlvE3_clEvEUlsE_St5arrayIPcLm2EEEEviT0_T1_:
[----:B------:R-:W-:Y:S02]  /*0000*/  MOV R1, c[0x0][0x28] ;  /* 0x00000a0000017a02 */ /* 0x000fe40000000f00 */
[----:B------:R-:W-:Y:S05]  /*0010*/  EXIT ;  /* 0x000000000000794d */ /* 0x000fea0003800000 */
.L_x_20041:
        /* <DEDUP_REMOVED lines=14> */
.L_x_22553:


//--------------------- .text._ZN2at6native18elementwise_kernelILi128ELi4EZNS0_15gpu_kernel_implIZZZNS0_23logical_not_kernel_cudaERNS_18TensorIteratorBaseEENKUlvE0_clEvENKUlvE2_clEvEUllE_EEvS4_RKT_EUliE_EEviT1_ --------------------------
	.section	.text._ZN2at6native18elementwise_kernelILi128ELi4EZNS0_15gpu_kernel_implIZZZNS0_23logical_not_kernel_cudaERNS_18TensorIteratorBaseEENKUlvE0_clEvENKUlvE2_clEvEUllE_EEvS4_RKT_EUliE_EEviT1_,"ax",@progbits
	.sectioninfo	@"SHI_REGISTERS=26"
	.align	128
        .global         _ZN2at6native18elementwise_kernelILi128ELi4EZNS0_15gpu_kernel_implIZZZNS0_23logical_not_kernel_cudaERNS_18TensorIteratorBaseEENKUlvE0_clEvENKUlvE2_clEvEUllE_EEvS4_RKT_EUliE_EEviT1_
        .type           _ZN2at6native18elementwise_kernelILi128ELi4EZNS0_15gpu_kernel_implIZZZNS0_23logical_not_kernel_cudaERNS_18TensorIteratorBaseEENKUlvE0_clEvENKUlvE2_clEvEUllE_EEvS4_RKT_EUliE_EEviT1_,@function
        .size           _ZN2at6native18elementwise_kernelILi128ELi4EZNS0_15gpu_kernel_implIZZZNS0_23logical_not_kernel_cudaERNS_18TensorIteratorBaseEENKUlvE0_clEvENKUlvE2_clEvEUllE_EEvS4_RKT_EUliE_EEviT1_,(.L_x_22554 - _ZN2at6native18elementwise_kernelILi128ELi4EZNS0_15gpu_kernel_implIZZZNS0_23logical_not_kernel_cudaERNS_18TensorIteratorBaseEENKUlvE0_clEvENKUlvE2_clEvEUllE_EEvS4_RKT_EUliE_EEviT1_)
        .other          _ZN2at6native18elementwise_kernelILi128ELi4EZNS0_15gpu_kernel_implIZZZNS0_23logical_not_kernel_cudaERNS_18TensorIteratorBaseEENKUlvE0_clEvENKUlvE2_clEvEUllE_EEvS4_RKT_EUliE_EEviT1_,@"STO_CUDA_ENTRY STV_DEFAULT"
_ZN2at6native18elementwise_kernelILi128ELi4EZNS0_15gpu_kernel_implIZZZNS0_23logical_not_kernel_cudaERNS_18TensorIteratorBaseEENKUlvE0_clEvENKUlvE2_clEvEUllE_EEvS4_RKT_EUliE_EEviT1_:
.text._ZN2at6native18elementwise_kernelILi128ELi4EZNS0_15gpu_kernel_implIZZZNS0_23logical_not_kernel_cudaERNS_18TensorIteratorBaseEENKUlvE0_clEvENKUlvE2_clEvEUllE_EEvS4_RKT_EUliE_EEviT1_:
        /* <DEDUP_REMOVED lines=236> */
.L_x_20044:
        /* <DEDUP_REMOVED lines=19> */
.L_x_20048:
[----:B------:R0:W5:Y:S01]  /*0ff0*/  LDG.E.U8 R2, [R4.64] ;  /* 0x0000002404027981 */ /* 0x000162000c1e1100 */
[----:B------:R-:W-:Y:S01]  /*1000*/  IMAD.MOV.U32 R3, RZ, RZ, RZ ;  /* 0x000000ffff037224 */ /* 0x000fe200078e00ff */
[----:B------:R-:W-:Y:S05]  /*1010*/  BRA `(.L_x_20050) ;  /* 0x00000d5000007947 */ /* 0x000fea0003800000 */
.L_x_20047:
        /* <DEDUP_REMOVED lines=8> */
.L_x_20052:
[----:B------:R-:W2:Y:S02]  /*10a0*/  LDG.E R2, [R4.64] ;  /* 0x0000002404027981 */ /* 0x000ea4000c1e1900 */
[----:B--2---:R-:W-:Y:S01]  /*10b0*/  SHF.R.S32.HI R3, RZ, 0x1f, R2 ;  /* 0x0000001fff037819 */ /* 0x004fe20000011402 */
[----:B------:R-:W-:Y:S05]  /*10c0*/  BRA `(.L_x_20050) ;  /* 0x00000ca000007947 */ /* 0x000fea0003800000 */
.L_x_20051:
[----:B------:R-:W2:Y:S02]  /*10d0*/  LDG.E.S16 R2, [R4.64] ;  /* 0x0000002404027981 */ /* 0x000ea4000c1e1700 */
[----:B--2---:R-:W-:Y:S01]  /*10e0*/  SHF.R.S32.HI R3, RZ, 0x1f, R2 ;  /* 0x0000001fff037819 */ /* 0x004fe20000011402 */
[----:B------:R-:W-:Y:S05]  /*10f0*/  BRA `(.L_x_20050) ;  /* 0x00000c7000007947 */ /* 0x000fea0003800000 */
.L_x_20046:
        /* <DEDUP_REMOVED lines=9> */
.L_x_20054:
[----:B------:R-:W2:Y:S02]  /*1190*/  LDG.E.U16 R4, [R4.64] ;  /* 0x0000002404047981 */ /* 0x000ea4000c1e1500 */
[----:B--2---:R-:W-:-:S06]  /*11a0*/  HADD2.F32 R2, -RZ, R4.H0_H0 ;  /* 0x20000004ff027230 */ /* 0x004fcc0000004100 */
[----:B------:R-:W0:Y:S01]  /*11b0*/  F2I.S64.TRUNC R2, R2 ;  /* 0x0000000200027311 */ /* 0x000e22000020d900 */
[----:B------:R-:W-:Y:S05]  /*11c0*/  BRA `(.L_x_20050) ;  /* 0x00000ba000007947 */ /* 0x000fea0003800000 */
.L_x_20053:
        /* <DEDUP_REMOVED lines=9> */
.L_x_20056:
[----:B------:R-:W2:Y:S02]  /*1260*/  LDG.E.U16 R4, [R4.64] ;  /* 0x0000002404047981 */ /* 0x000ea4000c1e1500 */
[----:B--2---:R-:W-:-:S06]  /*1270*/  HADD2.F32 R2, -RZ, R4.H0_H0 ;  /* 0x20000004ff027230 */ /* 0x004fcc0000004100 */
[----:B------:R-:W0:Y:S01]  /*1280*/  F2I.S64.TRUNC R2, R2 ;  /* 0x0000000200027311 */ /* 0x000e22000020d900 */
[----:B------:R-:W-:Y:S05]  /*1290*/  BRA `(.L_x_20050) ;  /* 0x00000ad000007947 */ /* 0x000fea0003800000 */
.L_x_20055:
[----:B------:R-:W2:Y:S02]  /*12a0*/  LDG.E.64 R2, [R4.64] ;  /* 0x0000002404027981 */ /* 0x000ea4000c1e1b00 */
[----:B--2---:R-:W0:Y:S01]  /*12b0*/  F2I.S64.F64.TRUNC R2, R2 ;  /* 0x0000000200027311 */ /* 0x004e22000030d900 */
[----:B------:R-:W-:Y:S05]  /*12c0*/  BRA `(.L_x_20050) ;  /* 0x00000aa000007947 */ /* 0x000fea0003800000 */
.L_x_20045:
        /* <DEDUP_REMOVED lines=13> */
.L_x_20059:
[----:B------:R-:W2:Y:S02]  /*13a0*/  LDG.E.64 R2, [R4.64] ;  /* 0x0000002404027981 */ /* 0x000ea4000c1e1b00 */
[----:B--2---:R-:W0:Y:S01]  /*13b0*/  F2I.S64.F64.TRUNC R2, R2 ;  /* 0x0000000200027311 */ /* 0x004e22000030d900 */
[----:B------:R-:W-:Y:S05]  /*13c0*/  BRA `(.L_x_20050) ;  /* 0x000009a000007947 */ /* 0x000fea0003800000 */
.L_x_20058:
        /* <DEDUP_REMOVED lines=27> */
.L_x_20061:
        /* <DEDUP_REMOVED lines=14> */
.L_x_20060:
[----:B------:R-:W2:Y:S02]  /*1660*/  LDG.E.U16 R2, [R4.64] ;  /* 0x0000002404027981 */ /* 0x000ea4000c1e1500 */
[----:B--2---:R-:W-:-:S06]  /*1670*/  PRMT R2, RZ, 0x5410, R2 ;  /* 0x00005410ff027816 */ /* 0x004fcc0000000002 */
[----:B------:R-:W0:Y:S01]  /*1680*/  F2I.S64.TRUNC R2, R2 ;  /* 0x0000000200027311 */ /* 0x000e22000020d900 */
[----:B------:R-:W-:Y:S05]  /*1690*/  BRA `(.L_x_20050) ;  /* 0x000006d000007947 */ /* 0x000fea0003800000 */
.L_x_20057:
        /* <DEDUP_REMOVED lines=11> */
.L_x_20064:
        /* <DEDUP_REMOVED lines=21> */
.L_x_20068:
[----:B------:R-:W-:Y:S05]  /*18a0*/  BSYNC B1 ;  /* 0x0000000000017941 */ /* 0x000fea0003800000 */
.L_x_20067:
[----:B------:R-:W-:Y:S01]  /*18b0*/  IMAD.SHL.U32 R2, R2, 0x100000, RZ ;  /* 0x0010000002027824 */ /* 0x000fe200078e00ff */
[----:B------:R-:W-:-:S04]  /*18c0*/  LEA R3, R0, 0x3b800000, 0x17 ;  /* 0x3b80000000037811 */ /* 0x000fc800078eb8ff */
[----:B------:R-:W-:Y:S02]  /*18d0*/  LOP3.LUT R2, R3, R2, R4, 0xfe, !PT ;  /* 0x0000000203027212 */ /* 0x000fe400078efe04 */
.L_x_20066:
[----:B------:R-:W-:Y:S05]  /*18e0*/  BSYNC B0 ;  /* 0x0000000000007941 */ /* 0x000fea0003800000 */
.L_x_20065:
[----:B------:R-:W0:Y:S01]  /*18f0*/  F2I.S64.TRUNC R2, R2 ;  /* 0x0000000200027311 */ /* 0x000e22000020d900 */
[----:B------:R-:W-:Y:S05]  /*1900*/  BRA `(.L_x_20050) ;  /* 0x0000046000007947 */ /* 0x000fea0003800000 */
.L_x_20063:
        /* <DEDUP_REMOVED lines=21> */
.L_x_20072:
[----:B------:R-:W-:Y:S05]  /*1a60*/  BSYNC B1 ;  /* 0x0000000000017941 */ /* 0x000fea0003800000 */
.L_x_20071:
[----:B------:R-:W-:Y:S01]  /*1a70*/  IMAD.SHL.U32 R2, R2, 0x200000, RZ ;  /* 0x0020000002027824 */ /* 0x000fe200078e00ff */
[----:B------:R-:W-:-:S04]  /*1a80*/  LEA R3, R0, 0x37800000, 0x17 ;  /* 0x3780000000037811 */ /* 0x000fc800078eb8ff */
[----:B------:R-:W-:Y:S02]  /*1a90*/  LOP3.LUT R2, R3, R2, R4, 0xfe, !PT ;  /* 0x0000000203027212 */ /* 0x000fe400078efe04 */
.L_x_20070:
[----:B------:R-:W-:Y:S05]  /*1aa0*/  BSYNC B0 ;  /* 0x0000000000007941 */ /* 0x000fea0003800000 */
.L_x_20069:
[----:B------:R-:W0:Y:S01]  /*1ab0*/  F2I.S64.TRUNC R2, R2 ;  /* 0x0000000200027311 */ /* 0x000e22000020d900 */
[----:B------:R-:W-:Y:S05]  /*1ac0*/  BRA `(.L_x_20050) ;  /* 0x000002a000007947 */ /* 0x000fea0003800000 */
.L_x_20062:
        /* <DEDUP_REMOVED lines=14> */
.L_x_20076:
[----:B------:R-:W-:Y:S05]  /*1bb0*/  BSYNC B0 ;  /* 0x0000000000007941 */ /* 0x000fea0003800000 */
.L_x_20075:
[----:B------:R-:W0:Y:S01]  /*1bc0*/  F2I.S64.TRUNC R2, R2 ;  /* 0x0000000200027311 */ /* 0x000e22000020d900 */
[----:B------:R-:W-:Y:S05]  /*1bd0*/  BRA `(.L_x_20050) ;  /* 0x0000019000007947 */ /* 0x000fea0003800000 */
.L_x_20049:
        /* <DEDUP_REMOVED lines=21> */
.L_x_20074:
[----:B------:R0:W5:Y:S01]  /*1d30*/  LDG.E.64 R2, [R4.64] ;  /* 0x0000002404027981 */ /* 0x000162000c1e1b00 */
[----:B------:R-:W-:Y:S05]  /*1d40*/  BRA `(.L_x_20050) ;  /* 0x0000002000007947 */ /* 0x000fea0003800000 */
.L_x_20073:
[----:B------:R0:W5:Y:S01]  /*1d50*/  LDG.E R2, [R4.64] ;  /* 0x0000002404027981 */ /* 0x000162000c1e1900 */
[----:B------:R-:W-:-:S03]  /*1d60*/  IMAD.MOV.U32 R3, RZ, RZ, RZ ;  /* 0x000000ffff037224 */ /* 0x000fc600078e00ff */
.L_x_20050:
[----:B0-----:R-:W0:Y:S01]  /*1d70*/  LDC.U8 R4, c[0x0][0x371] ;  /* 0x0000dc40ff047b82 */ /* 0x001e220000000000 */
[----:B-----5:R-:W-:Y:S01]  /*1d80*/  ISETP.NE.U32.AND P0, PT, R2, RZ, PT ;  /* 0x000000ff0200720c */ /* 0x020fe20003f05070 */
[----:B------:R-:W-:Y:S03]  /*1d90*/  BSSY B6, `(.L_x_20077) ;  /* 0x00000d8000067945 */ /* 0x000fe60003800000 */
[----:B------:R-:W-:-:S04]  /*1da0*/  ISETP.NE.AND.EX P0, PT, R3, RZ, PT, P0 ;  /* 0x000000ff0300720c */ /* 0x000fc80003f05300 */
        /* <DEDUP_REMOVED lines=14> */
.L_x_20081:
[----:B------:R0:W-:Y:S01]  /*1e90*/  STG.E.U8 [R16.64], R2 ;  /* 0x0000000210007986 */ /* 0x0001e2000c101124 */
[----:B------:R-:W-:Y:S05]  /*1ea0*/  BRA `(.L_x_20083) ;  /* 0x00000c6000007947 */ /* 0x000fea0003800000 */
.L_x_20080:
        /* <DEDUP_REMOVED lines=9> */
.L_x_20085:
[----:B------:R0:W-:Y:S01]  /*1f40*/  STG.E [R16.64], R2 ;  /* 0x0000000210007986 */ /* 0x0001e2000c101924 */
[----:B------:R-:W-:Y:S05]  /*1f50*/  BRA `(.L_x_20083) ;  /* 0x00000bb000007947 */ /* 0x000fea0003800000 */
.L_x_20084:
[----:B------:R0:W-:Y:S01]  /*1f60*/  STG.E.U16 [R16.64], R2 ;  /* 0x0000000210007986 */ /* 0x0001e2000c101524 */
[----:B------:R-:W-:Y:S05]  /*1f70*/  BRA `(.L_x_20083) ;  /* 0x00000b9000007947 */ /* 0x000fea0003800000 */
.L_x_20079:
        /* <DEDUP_REMOVED lines=9> */
.L_x_20087:
[----:B------:R-:W-:-:S04]  /*2010*/  FSEL R0, RZ, 1, P0 ;  /* 0x3f800000ff007808 */ /* 0x000fc80000000000 */
[----:B------:R-:W-:-:S05]  /*2020*/  F2FP.PACK_AB R0, RZ, R0 ;  /* 0x00000000ff00723e */ /* 0x000fca00000000ff */
[----:B------:R0:W-:Y:S01]  /*2030*/  STG.E.U16 [R16.64], R0 ;  /* 0x0000000010007986 */ /* 0x0001e2000c101524 */
[----:B------:R-:W-:Y:S05]  /*2040*/  BRA `(.L_x_20083) ;  /* 0x00000ac000007947 */ /* 0x000fea0003800000 */
.L_x_20086:
        /* <DEDUP_REMOVED lines=10> */
.L_x_20089:
[----:B------:R-:W-:-:S04]  /*20f0*/  FSEL R0, RZ, 1, P0 ;  /* 0x3f800000ff007808 */ /* 0x000fc80000000000 */
[----:B------:R-:W-:-:S04]  /*2100*/  F2FP.PACK_AB R3, RZ, R0 ;  /* 0x00000000ff03723e */ /* 0x000fc800000000ff */
[----:B------:R-:W-:-:S05]  /*2110*/  PRMT R3, R3, 0x5410, RZ ;  /* 0x0000541003037816 */ /* 0x000fca00000000ff */
[----:B------:R0:W-:Y:S01]  /*2120*/  STG.E [R16.64], R3 ;  /* 0x0000000310007986 */ /* 0x0001e2000c101924 */
[----:B------:R-:W-:Y:S05]  /*2130*/  BRA `(.L_x_20083) ;  /* 0x000009d000007947 */ /* 0x000fea0003800000 */
.L_x_20088:
[----:B------:R-:W-:Y:S01]  /*2140*/  FSEL R3, RZ, 1.875, P0 ;  /* 0x3ff00000ff037808 */ /* 0x000fe20000000000 */
[----:B------:R-:W-:-:S05]  /*2150*/  IMAD.MOV.U32 R2, RZ, RZ, RZ ;  /* 0x000000ffff027224 */ /* 0x000fca00078e00ff */
[----:B------:R0:W-:Y:S01]  /*2160*/  STG.E.64 [R16.64], R2 ;  /* 0x0000000210007986 */ /* 0x0001e2000c101b24 */
[----:B------:R-:W-:Y:S05]  /*2170*/  BRA `(.L_x_20083) ;  /* 0x0000099000007947 */ /* 0x000fea0003800000 */
.L_x_20078:
        /* <DEDUP_REMOVED lines=10> */
.L_x_20092:
[----:B------:R-:W-:Y:S01]  /*2220*/  FSEL R5, RZ, 1.875, P0 ;  /* 0x3ff00000ff057808 */ /* 0x000fe20000000000 */
[----:B------:R-:W-:Y:S01]  /*2230*/  CS2R R6, SRZ ;  /* 0x0000000000067805 */ /* 0x000fe2000001ff00 */
[----:B------:R-:W-:-:S05]  /*2240*/  IMAD.MOV.U32 R4, RZ, RZ, RZ ;  /* 0x000000ffff047224 */ /* 0x000fca00078e00ff */
[----:B------:R0:W-:Y:S01]  /*2250*/  STG.E.128 [R16.64], R4 ;  /* 0x0000000410007986 */ /* 0x0001e2000c101d24 */
[----:B------:R-:W-:Y:S05]  /*2260*/  BRA `(.L_x_20083) ;  /* 0x000008a000007947 */ /* 0x000fea0003800000 */
.L_x_20091:
        /* <DEDUP_REMOVED lines=18> */
.L_x_20096:
[----:B------:R-:W-:Y:S05]  /*2390*/  BSYNC B0 ;  /* 0x0000000000007941 */ /* 0x000fea0003800000 */
.L_x_20095:
[----:B------:R0:W-:Y:S01]  /*23a0*/  STG.E.U8 [R16.64], R3 ;  /* 0x0000000310007986 */ /* 0x0001e2000c101124 */
[----:B------:R-:W-:Y:S05]  /*23b0*/  BRA `(.L_x_20083) ;  /* 0x0000075000007947 */ /* 0x000fea0003800000 */
.L_x_20094:
        /* <DEDUP_REMOVED lines=13> */
.L_x_20097:
[----:B------:R-:W-:Y:S01]  /*2490*/  ISETP.GT.U32.AND P0, PT, R3, 0x7f800000, PT ;  /* 0x7f8000000300780c */ /* 0x000fe20003f04070 */
[----:B------:R-:W-:-:S05]  /*24a0*/  IMAD.MOV.U32 R3, RZ, RZ, 0x7f ;  /* 0x0000007fff037424 */ /* 0x000fca00078e00ff */
[----:B------:R-:W-:-:S05]  /*24b0*/  SEL R3, R3, 0x7c, P0 ;  /* 0x0000007c03037807 */ /* 0x000fca0000000000 */
[----:B------:R0:W-:Y:S01]  /*24c0*/  STG.E.U8 [R16.64], R3 ;  /* 0x0000000310007986 */ /* 0x0001e2000c101124 */
[----:B------:R-:W-:Y:S05]  /*24d0*/  BRA `(.L_x_20083) ;  /* 0x0000063000007947 */ /* 0x000fea0003800000 */
.L_x_20093:
[----:B------:R-:W-:-:S04]  /*24e0*/  FSEL R0, RZ, 1, P0 ;  /* 0x3f800000ff007808 */ /* 0x000fc80000000000 */
[----:B------:R-:W-:-:S05]  /*24f0*/  F2FP.BF16.PACK_AB R0, RZ, R0 ;  /* 0x00000000ff00723e */ /* 0x000fca00000010ff */
[----:B------:R0:W-:Y:S01]  /*2500*/  STG.E.U16 [R16.64], R0 ;  /* 0x0000000010007986 */ /* 0x0001e2000c101524 */
[----:B------:R-:W-:Y:S05]  /*2510*/  BRA `(.L_x_20083) ;  /* 0x000005f000007947 */ /* 0x000fea0003800000 */
.L_x_20090:
        /* <DEDUP_REMOVED lines=10> */
.L_x_20100:
        /* <DEDUP_REMOVED lines=16> */
.L_x_20103:
[----:B------:R-:W-:Y:S02]  /*26c0*/  PRMT R8, R0, 0x7610, R8 ;  /* 0x0000761000087816 */ /* 0x000fe40000000008 */
.L_x_20102:
[----:B------:R-:W-:Y:S05]  /*26d0*/  BSYNC B0 ;  /* 0x0000000000007941 */ /* 0x000fea0003800000 */
.L_x_20101:
[----:B------:R0:W-:Y:S01]  /*26e0*/  STG.E.U8 [R16.64], R8 ;  /* 0x0000000810007986 */ /* 0x0001e2000c101124 */
[----:B------:R-:W-:Y:S05]  /*26f0*/  BRA `(.L_x_20083) ;  /* 0x0000041000007947 */ /* 0x000fea0003800000 */
.L_x_20099:
        /* <DEDUP_REMOVED lines=16> */
.L_x_20106:
[----:B------:R-:W-:Y:S02]  /*2800*/  PRMT R8, R0, 0x7610, R8 ;  /* 0x0000761000087816 */ /* 0x000fe40000000008 */
.L_x_20105:
[----:B------:R-:W-:Y:S05]  /*2810*/  BSYNC B0 ;  /* 0x0000000000007941 */ /* 0x000fea0003800000 */
.L_x_20104:
[----:B------:R0:W-:Y:S01]  /*2820*/  STG.E.U8 [R16.64], R8 ;  /* 0x0000000810007986 */ /* 0x0001e2000c101124 */
[----:B------:R-:W-:Y:S05]  /*2830*/  BRA `(.L_x_20083) ;  /* 0x000002d000007947 */ /* 0x000fea0003800000 */
.L_x_20098:
        /* <DEDUP_REMOVED lines=21> */
.L_x_20082:
        /* <DEDUP_REMOVED lines=20> */
.L_x_20108:
[----:B------:R-:W-:-:S05]  /*2ad0*/  IMAD.MOV.U32 R3, RZ, RZ, RZ ;  /* 0x000000ffff037224 */ /* 0x000fca00078e00ff */
[----:B------:R0:W-:Y:S01]  /*2ae0*/  STG.E.64 [R16.64], R2 ;  /* 0x0000000210007986 */ /* 0x0001e2000c101b24 */
[----:B------:R-:W-:Y:S05]  /*2af0*/  BRA `(.L_x_20083) ;  /* 0x0000001000007947 */ /* 0x000fea0003800000 */
.L_x_20107:
[----:B------:R0:W-:Y:S02]  /*2b00*/  STG.E [R16.64], R2 ;  /* 0x0000000210007986 */ /* 0x0001e4000c101924 */
.L_x_20083:
[----:B------:R-:W-:Y:S05]  /*2b10*/  BSYNC B6 ;  /* 0x0000000000067941 */ /* 0x000fea0003800000 */
.L_x_20077:
[----:B------:R-:W-:-:S05]  /*2b20*/  IMAD R18, R18, 0x200, R23 ;  /* 0x0000020012127824 */ /* 0x000fca00078e0217 */
[----:B------:R-:W-:Y:S02]  /*2b30*/  IADD3 R19, R18, 0x80, RZ ;  /* 0x0000008012137810 */ /* 0x000fe40007ffe0ff */
.L_x_20043:
[----:B------:R-:W-:Y:S05]  /*2b40*/  BSYNC B7 ;  /* 0x0000000000077941 */ /* 0x000fea0003800000 */
.L_x_20042:
        /* <DEDUP_REMOVED lines=231> */
.L_x_20111:
        /* <DEDUP_REMOVED lines=19> */
.L_x_20115:
[----:B------:R0:W5:Y:S01]  /*3af0*/  LDG.E.U8 R2, [R4.64] ;  /* 0x0000002404027981 */ /* 0x000162000c1e1100 */
[----:B------:R-:W-:Y:S01]  /*3b00*/  IMAD.MOV.U32 R3, RZ, RZ, RZ ;  /* 0x000000ffff037224 */ /* 0x000fe200078e00ff */
[----:B------:R-:W-:Y:S05]  /*3b10*/  BRA `(.L_x_20117) ;  /* 0x00000d5000007947 */ /* 0x000fea0003800000 */
.L_x_20114:
        /* <DEDUP_REMOVED lines=8> */
.L_x_20119:
[----:B------:R-:W2:Y:S02]  /*3ba0*/  LDG.E R2, [R4.64] ;  /* 0x0000002404027981 */ /* 0x000ea4000c1e1900 */
[----:B--2---:R-:W-:Y:S01]  /*3bb0*/  SHF.R.S32.HI R3, RZ, 0x1f, R2 ;  /* 0x0000001fff037819 */ /* 0x004fe20000011402 */
[----:B------:R-:W-:Y:S05]  /*3bc0*/  BRA `(.L_x_20117) ;  /* 0x00000ca000007947 */ /* 0x000fea0003800000 */
.L_x_20118:
[----:B------:R-:W2:Y:S02]  /*3bd0*/  LDG.E.S16 R2, [R4.64] ;  /* 0x0000002404027981 */ /* 0x000ea4000c1e1700 */
[----:B--2---:R-:W-:Y:S01]  /*3be0*/  SHF.R.S32.HI R3, RZ, 0x1f, R2 ;  /* 0x0000001fff037819 */ /* 0x004fe20000011402 */
[----:B------:R-:W-:Y:S05]  /*3bf0*/  BRA `(.L_x_20117) ;  /* 0x00000c7000007947 */ /* 0x000fea0003800000 */
.L_x_20113:
        /* <DEDUP_REMOVED lines=9> */
.L_x_20121:
[----:B------:R-:W2:Y:S02]  /*3c90*/  LDG.E.U16 R4, [R4.64] ;  /* 0x0000002404047981 */ /* 0x000ea4000c1e1500 */
[----:B--2---:R-:W-:-:S06]  /*3ca0*/  HADD2.F32 R2, -RZ, R4.H0_H0 ;  /* 0x20000004ff027230 */ /* 0x004fcc0000004100 */
[----:B------:R-:W0:Y:S01]  /*3cb0*/  F2I.S64.TRUNC R2, R2 ;  /* 0x0000000200027311 */ /* 0x000e22000020d900 */
[----:B------:R-:W-:Y:S05]  /*3cc0*/  BRA `(.L_x_20117) ;  /* 0x00000ba000007947 */ /* 0x000fea0003800000 */
.L_x_20120:
        /* <DEDUP_REMOVED lines=9> */
.L_x_20123:
[----:B------:R-:W2:Y:S02]  /*3d60*/  LDG.E.U16 R4, [R4.64] ;  /* 0x0000002404047981 */ /* 0x000ea4000c1e1500 */
[----:B--2---:R-:W-:-:S06]  /*3d70*/  HADD2.F32 R2, -RZ, R4.H0_H0 ;  /* 0x20000004ff027230 */ /* 0x004fcc0000004100 */
[----:B------:R-:W0:Y:S01]  /*3d80*/  F2I.S64.TRUNC R2, R2 ;  /* 0x0000000200027311 */ /* 0x000e22000020d900 */
[----:B------:R-:W-:Y:S05]  /*3d90*/  BRA `(.L_x_20117) ;  /* 0x00000ad000007947 */ /* 0x000fea0003800000 */
.L_x_20122:
[----:B------:R-:W2:Y:S02]  /*3da0*/  LDG.E.64 R2, [R4.64] ;  /* 0x0000002404027981 */ /* 0x000ea4000c1e1b00 */
[----:B--2---:R-:W0:Y:S01]  /*3db0*/  F2I.S64.F64.TRUNC R2, R2 ;  /* 0x0000000200027311 */ /* 0x004e22000030d900 */
[----:B------:R-:W-:Y:S05]  /*3dc0*/  BRA `(.L_x_20117) ;  /* 0x00000aa000007947 */ /* 0x000fea0003800000 */
.L_x_20112:
        /* <DEDUP_REMOVED lines=13> */
.L_x_20126:
[----:B------:R-:W2:Y:S02]  /*3ea0*/  LDG.E.64 R2, [R4.64] ;  /* 0x0000002404027981 */ /* 0x000ea4000c1e1b00 */
[----:B--2---:R-:W0:Y:S01]  /*3eb0*/  F2I.S64.F64.TRUNC R2, R2 ;  /* 0x0000000200027311 */ /* 0x004e22000030d900 */
[----:B------:R-:W-:Y:S05]  /*3ec0*/  BRA `(.L_x_20117) ;  /* 0x000009a000007947 */ /* 0x000fea0003800000 */
.L_x_20125:
        /* <DEDUP_REMOVED lines=27> */
.L_x_20128:
        /* <DEDUP_REMOVED lines=14> */
.L_x_20127:
[----:B------:R-:W2:Y:S02]  /*4160*/  LDG.E.U16 R2, [R4.64] ;  /* 0x0000002404027981 */ /* 0x000ea4000c1e1500 */
[----:B--2---:R-:W-:-:S06]  /*4170*/  PRMT R2, RZ, 0x5410, R2 ;  /* 0x00005410ff027816 */ /* 0x004fcc0000000002 */
[----:B------:R-:W0:Y:S01]  /*4180*/  F2I.S64.TRUNC R2, R2 ;  /* 0x0000000200027311 */ /* 0x000e22000020d900 */
[----:B------:R-:W-:Y:S05]  /*4190*/  BRA `(.L_x_20117) ;  /* 0x000006d000007947 */ /* 0x000fea0003800000 */
.L_x_20124:
        /* <DEDUP_REMOVED lines=11> */
.L_x_20131:
        /* <DEDUP_REMOVED lines=21> */
.L_x_20135:
[----:B------:R-:W-:Y:S05]  /*43a0*/  BSYNC B1 ;  /* 0x0000000000017941 */ /* 0x000fea0003800000 */
.L_x_20134:
[----:B------:R-:W-:Y:S01]  /*43b0*/  IMAD.SHL.U32 R2, R2, 0x100000, RZ ;  /* 0x0010000002027824 */ /* 0x000fe200078e00ff */
[----:B------:R-:W-:-:S04]  /*43c0*/  LEA R3, R0, 0x3b800000, 0x17 ;  /* 0x3b80000000037811 */ /* 0x000fc800078eb8ff */
[----:B------:R-:W-:Y:S02]  /*43d0*/  LOP3.LUT R2, R3, R2, R4, 0xfe, !PT ;  /* 0x0000000203027212 */ /* 0x000fe400078efe04 */
.L_x_20133:
[----:B------:R-:W-:Y:S05]  /*43e0*/  BSYNC B0 ;  /* 0x0000000000007941 */ /* 0x000fea0003800000 */
.L_x_20132:
[----:B------:R-:W0:Y:S01]  /*43f0*/  F2I.S64.TRUNC R2, R2 ;  /* 0x0000000200027311 */ /* 0x000e22000020d900 */
[----:B------:R-:W-:Y:S05]  /*4400*/  BRA `(.L_x_20117) ;  /* 0x0000046000007947 */ /* 0x000fea0003800000 */
.L_x_20130:
        /* <DEDUP_REMOVED lines=21> */
.L_x_20139:
[----:B------:R-:W-:Y:S05]  /*4560*/  BSYNC B1 ;  /* 0x0000000000017941 */ /* 0x000fea0003800000 */
.L_x_20138:
[----:B------:R-:W-:Y:S01]  /*4570*/  IMAD.SHL.U32 R2, R2, 0x200000, RZ ;  /* 0x0020000002027824 */ /* 0x000fe200078e00ff */
[----:B------:R-:W-:-:S04]  /*4580*/  LEA R3, R0, 0x37800000, 0x17 ;  /* 0x3780000000037811 */ /* 0x000fc800078eb8ff */
[----:B------:R-:W-:Y:S02]  /*4590*/  LOP3.LUT R2, R3, R2, R4, 0xfe, !PT ;  /* 0x0000000203027212 */ /* 0x000fe400078efe04 */
.L_x_20137:
[----:B------:R-:W-:Y:S05]  /*45a0*/  BSYNC B0 ;  /* 0x0000000000007941 */ /* 0x000fea0003800000 */
.L_x_20136:
[----:B------:R-:W0:Y:S01]  /*45b0*/  F2I.S64.TRUNC R2, R2 ;  /* 0x0000000200027311 */ /* 0x000e22000020d900 */
[----:B------:R-:W-:Y:S05]  /*45c0*/  BRA `(.L_x_20117) ;  /* 0x000002a000007947 */ /* 0x000fea0003800000 */
.L_x_20129:
        /* <DEDUP_REMOVED lines=14> */
.L_x_20143:
[----:B------:R-:W-:Y:S05]  /*46b0*/  BSYNC B0 ;  /* 0x0000000000007941 */ /* 0x000fea0003800000 */
.L_x_20142:
[----:B------:R-:W0:Y:S01]  /*46c0*/  F2I.S64.TRUNC R2, R2 ;  /* 0x0000000200027311 */ /* 0x000e22000020d900 */
[----:B------:R-:W-:Y:S05]  /*46d0*/  BRA `(.L_x_20117) ;  /* 0x0000019000007947 */ /* 0x000fea0003800000 */
.L_x_20116:
        /* <DEDUP_REMOVED lines=21> */
.L_x_20141:
[----:B------:R0:W5:Y:S01]  /*4830*/  LDG.E.64 R2, [R4.64] ;  /* 0x0000002404027981 */ /* 0x000162000c1e1b00 */
[----:B------:R-:W-:Y:S05]  /*4840*/  BRA `(.L_x_20117) ;  /* 0x0000002000007947 */ /* 0x000fea0003800000 */
.L_x_20140:
[----:B------:R0:W5:Y:S01]  /*4850*/  LDG.E R2, [R4.64] ;  /* 0x0000002404027981 */ /* 0x000162000c1e1900 */
[----:B------:R-:W-:-:S03]  /*4860*/  IMAD.MOV.U32 R3, RZ, RZ, RZ ;  /* 0x000000ffff037224 */ /* 0x000fc600078e00ff */
.L_x_20117:
        /* <DEDUP_REMOVED lines=18> */
.L_x_20148:
[----:B------:R0:W-:Y:S01]  /*4990*/  STG.E.U8 [R16.64], R2 ;  /* 0x0000000210007986 */ /* 0x0001e2000c101124 */
[----:B------:R-:W-:Y:S05]  /*49a0*/  BRA `(.L_x_20150) ;  /* 0x00000c6000007947 */ /* 0x000fea0003800000 */
.L_x_20147:
        /* <DEDUP_REMOVED lines=9> */
.L_x_20152:
[----:B------:R0:W-:Y:S01]  /*4a40*/  STG.E [R16.64], R2 ;  /* 0x0000000210007986 */ /* 0x0001e2000c101924 */
[----:B------:R-:W-:Y:S05]  /*4a50*/  BRA `(.L_x_20150) ;  /* 0x00000bb000007947 */ /* 0x000fea0003800000 */
.L_x_20151:
[----:B------:R0:W-:Y:S01]  /*4a60*/  STG.E.U16 [R16.64], R2 ;  /* 0x0000000210007986 */ /* 0x0001e2000c101524 */
[----:B------:R-:W-:Y:S05]  /*4a70*/  BRA `(.L_x_20150) ;  /* 0x00000b9000007947 */ /* 0x000fea0003800000 */
.L_x_20146:
        /* <DEDUP_REMOVED lines=9> */
.L_x_20154:
[----:B------:R-:W-:-:S04]  /*4b10*/  FSEL R0, RZ, 1, P0 ;  /* 0x3f800000ff007808 */ /* 0x000fc80000000000 */
[----:B------:R-:W-:-:S05]  /*4b20*/  F2FP.PACK_AB R0, RZ, R0 ;  /* 0x00000000ff00723e */ /* 0x000fca00000000ff */
[----:B------:R0:W-:Y:S01]  /*4b30*/  STG.E.U16 [R16.64], R0 ;  /* 0x0000000010007986 */ /* 0x0001e2000c101524 */
[----:B------:R-:W-:Y:S05]  /*4b40*/  BRA `(.L_x_20150) ;  /* 0x00000ac000007947 */ /* 0x000fea0003800000 */
.L_x_20153:
        /* <DEDUP_REMOVED lines=10> */
.L_x_20156:
[----:B------:R-:W-:-:S04]  /*4bf0*/  FSEL R0, RZ, 1, P0 ;  /* 0x3f800000ff007808 */ /* 0x000fc80000000000 */
[----:B------:R-:W-:-:S04]  /*4c00*/  F2FP.PACK_AB R3, RZ, R0 ;  /* 0x00000000ff03723e */ /* 0x000fc800000000ff */
[----:B------:R-:W-:-:S05]  /*4c10*/  PRMT R3, R3, 0x5410, RZ ;  /* 0x0000541003037816 */ /* 0x000fca00000000ff */
[----:B------:R0:W-:Y:S01]  /*4c20*/  STG.E [R16.64], R3 ;  /* 0x0000000310007986 */ /* 0x0001e2000c101924 */
[----:B------:R-:W-:Y:S05]  /*4c30*/  BRA `(.L_x_20150) ;  /* 0x000009d000007947 */ /* 0x000fea0003800000 */
.L_x_20155:
[----:B------:R-:W-:Y:S01]  /*4c40*/  FSEL R3, RZ, 1.875, P0 ;  /* 0x3ff00000ff037808 */ /* 0x000fe20000000000 */
[----:B------:R-:W-:-:S05]  /*4c50*/  IMAD.MOV.U32 R2, RZ, RZ, RZ ;  /* 0x000000ffff027224 */ /* 0x000fca00078e00ff */
[----:B------:R0:W-:Y:S01]  /*4c60*/  STG.E.64 [R16.64], R2 ;  /* 0x0000000210007986 */ /* 0x0001e2000c101b24 */
[----:B------:R-:W-:Y:S05]  /*4c70*/  BRA `(.L_x_20150) ;  /* 0x0000099000007947 */ /* 0x000fea0003800000 */
.L_x_20145:
        /* <DEDUP_REMOVED lines=10> */
.L_x_20159:
[----:B------:R-:W-:Y:S01]  /*4d20*/  FSEL R5, RZ, 1.875, P0 ;  /* 0x3ff00000ff057808 */ /* 0x000fe20000000000 */
[----:B------:R-:W-:Y:S01]  /*4d30*/  CS2R R6, SRZ ;  /* 0x0000000000067805 */ /* 0x000fe2000001ff00 */
[----:B------:R-:W-:-:S05]  /*4d40*/  IMAD.MOV.U32 R4, RZ, RZ, RZ ;  /* 0x000000ffff047224 */ /* 0x000fca00078e00ff */
[----:B------:R0:W-:Y:S01]  /*4d50*/  STG.E.128 [R16.64], R4 ;  /* 0x0000000410007986 */ /* 0x0001e2000c101d24 */
[----:B------:R-:W-:Y:S05]  /*4d60*/  BRA `(.L_x_20150) ;  /* 0x000008a000007947 */ /* 0x000fea0003800000 */
.L_x_20158:
        /* <DEDUP_REMOVED lines=18> */
.L_x_20163:
[----:B------:R-:W-:Y:S05]  /*4e90*/  BSYNC B0 ;  /* 0x0000000000007941 */ /* 0x000fea0003800000 */
.L_x_20162:
[----:B------:R0:W-:Y:S01]  /*4ea0*/  STG.E.U8 [R16.64], R3 ;  /* 0x0000000310007986 */ /* 0x0001e2000c101124 */
[----:B------:R-:W-:Y:S05]  /*4eb0*/  BRA `(.L_x_20150) ;  /* 0x0000075000007947 */ /* 0x000fea0003800000 */
.L_x_20161:
        /* <DEDUP_REMOVED lines=13> */
.L_x_20164:
[----:B------:R-:W-:Y:S01]  /*4f90*/  ISETP.GT.U32.AND P0, PT, R3, 0x7f800000, PT ;  /* 0x7f8000000300780c */ /* 0x000fe20003f04070 */
[----:B------:R-:W-:-:S05]  /*4fa0*/  IMAD.MOV.U32 R3, RZ, RZ, 0x7f ;  /* 0x0000007fff037424 */ /* 0x000fca00078e00ff */
[----:B------:R-:W-:-:S05]  /*4fb0*/  SEL R3, R3, 0x7c, P0 ;  /* 0x0000007c03037807 */ /* 0x000fca0000000000 */
[----:B------:R0:W-:Y:S01]  /*4fc0*/  STG.E.U8 [R16.64], R3 ;  /* 0x0000000310007986 */ /* 0x0001e2000c101124 */
[----:B------:R-:W-:Y:S05]  /*4fd0*/  BRA `(.L_x_20150) ;  /* 0x0000063000007947 */ /* 0x000fea0003800000 */
.L_x_20160:
[----:B------:R-:W-:-:S04]  /*4fe0*/  FSEL R0, RZ, 1, P0 ;  /* 0x3f800000ff007808 */ /* 0x000fc80000000000 */
[----:B------:R-:W-:-:S05]  /*4ff0*/  F2FP.BF16.PACK_AB R0, RZ, R0 ;  /* 0x00000000ff00723e */ /* 0x000fca00000010ff */
[----:B------:R0:W-:Y:S01]  /*5000*/  STG.E.U16 [R16.64], R0 ;  /* 0x0000000010007986 */ /* 0x0001e2000c101524 */
[----:B------:R-:W-:Y:S05]  /*5010*/  BRA `(.L_x_20150) ;  /* 0x000005f000007947 */ /* 0x000fea0003800000 */
.L_x_20157:
        /* <DEDUP_REMOVED lines=10> */
.L_x_20167:
        /* <DEDUP_REMOVED lines=16> */
.L_x_20170:
[----:B------:R-:W-:Y:S02]  /*51c0*/  PRMT R8, R0, 0x7610, R8 ;  /* 0x0000761000087816 */ /* 0x000fe40000000008 */
.L_x_20169:
[----:B------:R-:W-:Y:S05]  /*51d0*/  BSYNC B0 ;  /* 0x0000000000007941 */ /* 0x000fea0003800000 */
.L_x_20168:
[----:B------:R0:W-:Y:S01]  /*51e0*/  STG.E.U8 [R16.64], R8 ;  /* 0x0000000810007986 */ /* 0x0001e2000c101124 */
[----:B------:R-:W-:Y:S05]  /*51f0*/  BRA `(.L_x_20150) ;  /* 0x0000041000007947 */ /* 0x000fea0003800000 */
.L_x_20166:
        /* <DEDUP_REMOVED lines=16> */
.L_x_20173:
[----:B------:R-:W-:Y:S02]  /*5300*/  PRMT R8, R0, 0x7610, R8 ;  /* 0x0000761000087816 */ /* 0x000fe40000000008 */
.L_x_20172:
[----:B------:R-:W-:Y:S05]  /*5310*/  BSYNC B0 ;  /* 0x0000000000007941 */ /* 0x000fea0003800000 */
.L_x_20171:
[----:B------:R0:W-:Y:S01]  /*5320*/  STG.E.U8 [R16.64], R8 ;  /* 0x0000000810007986 */ /* 0x0001e2000c101124 */
[----:B------:R-:W-:Y:S05]  /*5330*/  BRA `(.L_x_20150) ;  /* 0x000002d000007947 */ /* 0x000fea0003800000 */
.L_x_20165:
        /* <DEDUP_REMOVED lines=21> */
.L_x_20149:
        /* <DEDUP_REMOVED lines=20> */
.L_x_20175:
[----:B------:R-:W-:-:S05]  /*55d0*/  IMAD.MOV.U32 R3, RZ, RZ, RZ ;  /* 0x000000ffff037224 */ /* 0x000fca00078e00ff */
[----:B------:R0:W-:Y:S01]  /*55e0*/  STG.E.64 [R16.64], R2 ;  /* 0x0000000210007986 */ /* 0x0001e2000c101b24 */
[----:B------:R-:W-:Y:S05]  /*55f0*/  BRA `(.L_x_20150) ;  /* 0x0000001000007947 */ /* 0x000fea0003800000 */
.L_x_20174:
[----:B------:R0:W-:Y:S02]  /*5600*/  STG.E [R16.64], R2 ;  /* 0x0000000210007986 */ /* 0x0001e4000c101924 */
.L_x_20150:
[----:B------:R-:W-:Y:S05]  /*5610*/  BSYNC B6 ;  /* 0x0000000000067941 */ /* 0x000fea0003800000 */
.L_x_20144:
        /* <DEDUP_REMOVED lines=231> */
.L_x_20176:
        /* <DEDUP_REMOVED lines=19> */
.L_x_20180:
[----:B------:R0:W5:Y:S01]  /*65c0*/  LDG.E.U8 R2, [R4.64] ;  /* 0x0000002404027981 */ /* 0x000162000c1e1100 */
[----:B------:R-:W-:Y:S01]  /*65d0*/  IMAD.MOV.U32 R3, RZ, RZ, RZ ;  /* 0x000000ffff037224 */ /* 0x000fe200078e00ff */
[----:B------:R-:W-:Y:S05]  /*65e0*/  BRA `(.L_x_20182) ;  /* 0x00000d5000007947 */ /* 0x000fea0003800000 */
.L_x_20179:
        /* <DEDUP_REMOVED lines=8> */
.L_x_20184:
[----:B------:R-:W2:Y:S02]  /*6670*/  LDG.E R2, [R4.64] ;  /* 0x0000002404027981 */ /* 0x000ea4000c1e1900 */
[----:B--2---:R-:W-:Y:S01]  /*6680*/  SHF.R.S32.HI R3, RZ, 0x1f, R2 ;  /* 0x0000001fff037819 */ /* 0x004fe20000011402 */
[----:B------:R-:W-:Y:S05]  /*6690*/  BRA `(.L_x_20182) ;  /* 0x00000ca000007947 */ /* 0x000fea0003800000 */
.L_x_20183:
[----:B------:R-:W2:Y:S02]  /*66a0*/  LDG.E.S16 R2, [R4.64] ;  /* 0x0000002404027981 */ /* 0x000ea4000c1e1700 */
[----:B--2---:R-:W-:Y:S01]  /*66b0*/  SHF.R.S32.HI R3, RZ, 0x1f, R2 ;  /* 0x0000001fff037819 */ /* 0x004fe20000011402 */
[----:B------:R-:W-:Y:S05]  /*66c0*/  BRA `(.L_x_20182) ;  /* 0x00000c7000007947 */ /* 0x000fea0003800000 */
.L_x_20178:
        /* <DEDUP_REMOVED lines=9> */
.L_x_20186:
[----:B------:R-:W2:Y:S02]  /*6760*/  LDG.E.U16 R4, [R4.64] ;  /* 0x0000002404047981 */ /* 0x000ea4000c1e1500 */
[----:B--2---:R-:W-:-:S06]  /*6770*/  HADD2.F32 R2, -RZ, R4.H0_H0 ;  /* 0x20000004ff027230 */ /* 0x004fcc0000004100 */
[----:B------:R-:W0:Y:S01]  /*6780*/  F2I.S64.TRUNC R2, R2 ;  /* 0x0000000200027311 */ /* 0x000e22000020d900 */
[----:B------:R-:W-:Y:S05]  /*6790*/  BRA `(.L_x_20182) ;  /* 0x00000ba000007947 */ /* 0x000fea0003800000 */
.L_x_20185:
        /* <DEDUP_REMOVED lines=9> */
.L_x_20188:
[----:B------:R-:W2:Y:S02]  /*6830*/  LDG.E.U16 R4, [R4.64] ;  /* 0x0000002404047981 */ /* 0x000ea4000c1e1500 */
[----:B--2---:R-:W-:-:S06]  /*6840*/  HADD2.F32 R2, -RZ, R4.H0_H0 ;  /* 0x20000004ff027230 */ /* 0x004fcc0000004100 */
[----:B------:R-:W0:Y:S01]  /*6850*/  F2I.S64.TRUNC R2, R2 ;  /* 0x0000000200027311 */ /* 0x000e22000020d900 */
[----:B------:R-:W-:Y:S05]  /*6860*/  BRA `(.L_x_20182) ;  /* 0x00000ad000007947 */ /* 0x000fea0003800000 */
.L_x_20187:
[----:B------:R-:W2:Y:S02]  /*6870*/  LDG.E.64 R2, [R4.64] ;  /* 0x0000002404027981 */ /* 0x000ea4000c1e1b00 */
[----:B--2---:R-:W0:Y:S01]  /*6880*/  F2I.S64.F64.TRUNC R2, R2 ;  /* 0x0000000200027311 */ /* 0x004e22000030d900 */
[----:B------:R-:W-:Y:S05]  /*6890*/  BRA `(.L_x_20182) ;  /* 0x00000aa000007947 */ /* 0x000fea0003800000 */
.L_x_20177:
        /* <DEDUP_REMOVED lines=13> */
.L_x_20191:
[----:B------:R-:W2:Y:S02]  /*6970*/  LDG.E.64 R2, [R4.64] ;  /* 0x0000002404027981 */ /* 0x000ea4000c1e1b00 */
[----:B--2---:R-:W0:Y:S01]  /*6980*/  F2I.S64.F64.TRUNC R2, R2 ;  /* 0x0000000200027311 */ /* 0x004e22000030d900 */
[----:B------:R-:W-:Y:S05]  /*6990*/  BRA `(.L_x_20182) ;  /* 0x000009a000007947 */ /* 0x000fea0003800000 */
.L_x_20190:
        /* <DEDUP_REMOVED lines=27> */
.L_x_20193:
        /* <DEDUP_REMOVED lines=14> */
.L_x_20192:
[----:B------:R-:W2:Y:S02]  /*6c30*/  LDG.E.U16 R2, [R4.64] ;  /* 0x0000002404027981 */ /* 0x000ea4000c1e1500 */
[----:B--2---:R-:W-:-:S06]  /*6c40*/  PRMT R2, RZ, 0x5410, R2 ;  /* 0x00005410ff027816 */ /* 0x004fcc0000000002 */
[----:B------:R-:W0:Y:S01]  /*6c50*/  F2I.S64.TRUNC R2, R2 ;  /* 0x0000000200027311 */ /* 0x000e22000020d900 */
[----:B------:R-:W-:Y:S05]  /*6c60*/  BRA `(.L_x_20182) ;  /* 0x000006d000007947 */ /* 0x000fea0003800000 */
.L_x_20189:
        /* <DEDUP_REMOVED lines=11> */
.L_x_20196:
        /* <DEDUP_REMOVED lines=21> */
.L_x_20200:
[----:B------:R-:W-:Y:S05]  /*6e70*/  BSYNC B1 ;  /* 0x0000000000017941 */ /* 0x000fea0003800000 */
.L_x_20199:
[----:B------:R-:W-:Y:S01]  /*6e80*/  IMAD.SHL.U32 R2, R2, 0x100000, RZ ;  /* 0x0010000002027824 */ /* 0x000fe200078e00ff */
[----:B------:R-:W-:-:S04]  /*6e90*/  LEA R3, R0, 0x3b800000, 0x17 ;  /* 0x3b80000000037811 */ /* 0x000fc800078eb8ff */
[----:B------:R-:W-:Y:S02]  /*6ea0*/  LOP3.LUT R2, R3, R2, R4, 0xfe, !PT ;  /* 0x0000000203027212 */ /* 0x000fe400078efe04 */
.L_x_20198:
[----:B------:R-:W-:Y:S05]  /*6eb0*/  BSYNC B0 ;  /* 0x0000000000007941 */ /* 0x000fea0003800000 */
.L_x_20197:
[----:B------:R-:W0:Y:S01]  /*6ec0*/  F2I.S64.TRUNC R2, R2 ;  /* 0x0000000200027311 */ /* 0x000e22000020d900 */
[----:B------:R-:W-:Y:S05]  /*6ed0*/  BRA `(.L_x_20182) ;  /* 0x0000046000007947 */ /* 0x000fea0003800000 */
.L_x_20195:
        /* <DEDUP_REMOVED lines=21> */
.L_x_20204:
[----:B------:R-:W-:Y:S05]  /*7030*/  BSYNC B1 ;  /* 0x0000000000017941 */ /* 0x000fea0003800000 */
.L_x_20203:
[----:B------:R-:W-:Y:S01]  /*7040*/  IMAD.SHL.U32 R2, R2, 0x200000, RZ ;  /* 0x0020000002027824 */ /* 0x000fe200078e00ff */
[----:B------:R-:W-:-:S04]  /*7050*/  LEA R3, R0, 0x37800000, 0x17 ;  /* 0x3780000000037811 */ /* 0x000fc800078eb8ff */
[----:B------:R-:W-:Y:S02]  /*7060*/  LOP3.LUT R2, R3, R2, R4, 0xfe, !PT ;  /* 0x0000000203027212 */ /* 0x000fe400078efe04 */
.L_x_20202:
[----:B------:R-:W-:Y:S05]  /*7070*/  BSYNC B0 ;  /* 0x0000000000007941 */ /* 0x000fea0003800000 */
.L_x_20201:
[----:B------:R-:W0:Y:S01]  /*7080*/  F2I.S64.TRUNC R2, R2 ;  /* 0x0000000200027311 */ /* 0x000e22000020d900 */
[----:B------:R-:W-:Y:S05]  /*7090*/  BRA `(.L_x_20182) ;  /* 0x000002a000007947 */ /* 0x000fea0003800000 */
.L_x_20194:
        /* <DEDUP_REMOVED lines=14> */
.L_x_20208:
[----:B------:R-:W-:Y:S05]  /*7180*/  BSYNC B0 ;  /* 0x0000000000007941 */ /* 0x000fea0003800000 */
.L_x_20207:
[----:B------:R-:W0:Y:S01]  /*7190*/  F2I.S64.TRUNC R2, R2 ;  /* 0x0000000200027311 */ /* 0x000e22000020d900 */
[----:B------:R-:W-:Y:S05]  /*71a0*/  BRA `(.L_x_20182) ;  /* 0x0000019000007947 */ /* 0x000fea0003800000 */
.L_x_20181:
        /* <DEDUP_REMOVED lines=21> */
.L_x_20206:
[----:B------:R0:W5:Y:S01]  /*7300*/  LDG.E.64 R2, [R4.64] ;  /* 0x0000002404027981 */ /* 0x000162000c1e1b00 */
[----:B------:R-:W-:Y:S05]  /*7310*/  BRA `(.L_x_20182) ;  /* 0x0000002000007947 */ /* 0x000fea0003800000 */
.L_x_20205:
[----:B------:R0:W5:Y:S01]  /*7320*/  LDG.E R2, [R4.64] ;  /* 0x0000002404027981 */ /* 0x000162000c1e1900 */
[----:B------:R-:W-:-:S03]  /*7330*/  IMAD.MOV.U32 R3, RZ, RZ, RZ ;  /* 0x000000ffff037224 */ /* 0x000fc600078e00ff */
.L_x_20182:
        /* <DEDUP_REMOVED lines=18> */
.L_x_20213:
[----:B------:R0:W-:Y:S01]  /*7460*/  STG.E.U8 [R16.64], R2 ;  /* 0x0000000210007986 */ /* 0x0001e2000c101124 */
[----:B------:R-:W-:Y:S05]  /*7470*/  BRA `(.L_x_20215) ;  /* 0x00000c6000007947 */ /* 0x000fea0003800000 */
.L_x_20212:
        /* <DEDUP_REMOVED lines=9> */
.L_x_20217:
[----:B------:R0:W-:Y:S01]  /*7510*/  STG.E [R16.64], R2 ;  /* 0x0000000210007986 */ /* 0x0001e2000c101924 */
[----:B------:R-:W-:Y:S05]  /*7520*/  BRA `(.L_x_20215) ;  /* 0x00000bb000007947 */ /* 0x000fea0003800000 */
.L_x_20216:
[----:B------:R0:W-:Y:S01]  /*7530*/  STG.E.U16 [R16.64], R2 ;  /* 0x0000000210007986 */ /* 0x0001e2000c101524 */
[----:B------:R-:W-:Y:S05]  /*7540*/  BRA `(.L_x_20215) ;  /* 0x00000b9000007947 */ /* 0x000fea0003800000 */
.L_x_20211:
        /* <DEDUP_REMOVED lines=9> */
.L_x_20219:
[----:B------:R-:W-:-:S04]  /*75e0*/  FSEL R0, RZ, 1, P0 ;  /* 0x3f800000ff007808 */ /* 0x000fc80000000000 */
[----:B------:R-:W-:-:S05]  /*75f0*/  F2FP.PACK_AB R0, RZ, R0 ;  /* 0x00000000ff00723e */ /* 0x000fca00000000ff */
[----:B------:R0:W-:Y:S01]  /*7600*/  STG.E.U16 [R16.64], R0 ;  /* 0x0000000010007986 */ /* 0x0001e2000c101524 */
[----:B------:R-:W-:Y:S05]  /*7610*/  BRA `(.L_x_20215) ;  /* 0x00000ac000007947 */ /* 0x000fea0003800000 */
.L_x_20218:
        /* <DEDUP_REMOVED lines=10> */
.L_x_20221:
[----:B------:R-:W-:-:S04]  /*76c0*/  FSEL R0, RZ, 1, P0 ;  /* 0x3f800000ff007808 */ /* 0x000fc80000000000 */
[----:B------:R-:W-:-:S04]  /*76d0*/  F2FP.PACK_AB R3, RZ, R0 ;  /* 0x00000000ff03723e */ /* 0x000fc800000000ff */
[----:B------:R-:W-:-:S05]  /*76e0*/  PRMT R3, R3, 0x5410, RZ ;  /* 0x0000541003037816 */ /* 0x000fca00000000ff */
[----:B------:R0:W-:Y:S01]  /*76f0*/  STG.E [R16.64], R3 ;  /* 0x0000000310007986 */ /* 0x0001e2000c101924 */
[----:B------:R-:W-:Y:S05]  /*7700*/  BRA `(.L_x_20215) ;  /* 0x000009d000007947 */ /* 0x000fea0003800000 */
.L_x_20220:
[----:B------:R-:W-:Y:S01]  /*7710*/  FSEL R3, RZ, 1.875, P0 ;  /* 0x3ff00000ff037808 */ /* 0x000fe20000000000 */
[----:B------:R-:W-:-:S05]  /*7720*/  IMAD.MOV.U32 R2, RZ, RZ, RZ ;  /* 0x000000ffff027224 */ /* 0x000fca00078e00ff */
[----:B------:R0:W-:Y:S01]  /*7730*/  STG.E.64 [R16.64], R2 ;  /* 0x0000000210007986 */ /* 0x0001e2000c101b24 */
[----:B------:R-:W-:Y:S05]  /*7740*/  BRA `(.L_x_20215) ;  /* 0x0000099000007947 */ /* 0x000fea0003800000 */
.L_x_20210:
        /* <DEDUP_REMOVED lines=10> */
.L_x_20224:
[----:B------:R-:W-:Y:S01]  /*77f0*/  FSEL R5, RZ, 1.875, P0 ;  /* 0x3ff00000ff057808 */ /* 0x000fe20000000000 */
[----:B------:R-:W-:Y:S01]  /*7800*/  CS2R R6, SRZ ;  /* 0x0000000000067805 */ /* 0x000fe2000001ff00 */
[----:B------:R-:W-:-:S05]  /*7810*/  IMAD.MOV.U32 R4, RZ, RZ, RZ ;  /* 0x000000ffff047224 */ /* 0x000fca00078e00ff */
[----:B------:R0:W-:Y:S01]  /*7820*/  STG.E.128 [R16.64], R4 ;  /* 0x0000000410007986 */ /* 0x0001e2000c101d24 */
[----:B------:R-:W-:Y:S05]  /*7830*/  BRA `(.L_x_20215) ;  /* 0x000008a000007947 */ /* 0x000fea0003800000 */
.L_x_20223:
        /* <DEDUP_REMOVED lines=18> */
.L_x_20228:
[----:B------:R-:W-:Y:S05]  /*7960*/  BSYNC B0 ;  /* 0x0000000000007941 */ /* 0x000fea0003800000 */
.L_x_20227:
[----:B------:R0:W-:Y:S01]  /*7970*/  STG.E.U8 [R16.64], R3 ;  /* 0x0000000310007986 */ /* 0x0001e2000c101124 */
[----:B------:R-:W-:Y:S05]  /*7980*/  BRA `(.L_x_20215) ;  /* 0x0000075000007947 */ /* 0x000fea0003800000 */
.L_x_20226:
        /* <DEDUP_REMOVED lines=13> */
.L_x_20229:
[----:B------:R-:W-:Y:S01]  /*7a60*/  ISETP.GT.U32.AND P0, PT, R3, 0x7f800000, PT ;  /* 0x7f8000000300780c */ /* 0x000fe20003f04070 */
[----:B------:R-:W-:-:S05]  /*7a70*/  IMAD.MOV.U32 R3, RZ, RZ, 0x7f ;  /* 0x0000007fff037424 */ /* 0x000fca00078e00ff */
[----:B------:R-:W-:-:S05]  /*7a80*/  SEL R3, R3, 0x7c, P0 ;  /* 0x0000007c03037807 */ /* 0x000fca0000000000 */
[----:B------:R0:W-:Y:S01]  /*7a90*/  STG.E.U8 [R16.64], R3 ;  /* 0x0000000310007986 */ /* 0x0001e2000c101124 */
[----:B------:R-:W-:Y:S05]  /*7aa0*/  BRA `(.L_x_20215) ;  /* 0x0000063000007947 */ /* 0x000fea0003800000 */
.L_x_20225:
[----:B------:R-:W-:-:S04]  /*7ab0*/  FSEL R0, RZ, 1, P0 ;  /* 0x3f800000ff007808 */ /* 0x000fc80000000000 */
[----:B------:R-:W-:-:S05]  /*7ac0*/  F2FP.BF16.PACK_AB R0, RZ, R0 ;  /* 0x00000000ff00723e */ /* 0x000fca00000010ff */
[----:B------:R0:W-:Y:S01]  /*7ad0*/  STG.E.U16 [R16.64], R0 ;  /* 0x0000000010007986 */ /* 0x0001e2000c101524 */
[----:B------:R-:W-:Y:S05]  /*7ae0*/  BRA `(.L_x_20215) ;  /* 0x000005f000007947 */ /* 0x000fea0003800000 */
.L_x_20222:
        /* <DEDUP_REMOVED lines=10> */
.L_x_20232:
        /* <DEDUP_REMOVED lines=16> */
.L_x_20235:
[----:B------:R-:W-:Y:S02]  /*7c90*/  PRMT R8, R0, 0x7610, R8 ;  /* 0x0000761000087816 */ /* 0x000fe40000000008 */
.L_x_20234:
[----:B------:R-:W-:Y:S05]  /*7ca0*/  BSYNC B0 ;  /* 0x0000000000007941 */ /* 0x000fea0003800000 */
.L_x_20233:
[----:B------:R0:W-:Y:S01]  /*7cb0*/  STG.E.U8 [R16.64], R8 ;  /* 0x0000000810007986 */ /* 0x0001e2000c101124 */
[----:B------:R-:W-:Y:S05]  /*7cc0*/  BRA `(.L_x_20215) ;  /* 0x0000041000007947 */ /* 0x000fea0003800000 */
.L_x_20231:
        /* <DEDUP_REMOVED lines=16> */
.L_x_20238:
[----:B------:R-:W-:Y:S02]  /*7dd0*/  PRMT R8, R0, 0x7610, R8 ;  /* 0x0000761000087816 */ /* 0x000fe40000000008 */
.L_x_20237:
[----:B------:R-:W-:Y:S05]  /*7de0*/  BSYNC B0 ;  /* 0x0000000000007941 */ /* 0x000fea0003800000 */
.L_x_20236:
[----:B------:R0:W-:Y:S01]  /*7df0*/  STG.E.U8 [R16.64], R8 ;  /* 0x0000000810007986 */ /* 0x0001e2000c101124 */
[----:B------:R-:W-:Y:S05]  /*7e00*/  BRA `(.L_x_20215) ;  /* 0x000002d000007947 */ /* 0x000fea0003800000 */
.L_x_20230:
        /* <DEDUP_REMOVED lines=21> */
.L_x_20214:
        /* <DEDUP_REMOVED lines=20> */
.L_x_20240:
[----:B------:R-:W-:-:S05]  /*80a0*/  IMAD.MOV.U32 R3, RZ, RZ, RZ ;  /* 0x000000ffff037224 */ /* 0x000fca00078e00ff */
[----:B------:R0:W-:Y:S01]  /*80b0*/  STG.E.64 [R16.64], R2 ;  /* 0x0000000210007986 */ /* 0x0001e2000c101b24 */
[----:B------:R-:W-:Y:S05]  /*80c0*/  BRA `(.L_x_20215) ;  /* 0x0000001000007947 */ /* 0x000fea0003800000 */
.L_x_20239:
[----:B------:R0:W-:Y:S02]  /*80d0*/  STG.E [R16.64], R2 ;  /* 0x0000000210007986 */ /* 0x0001e4000c101924 */
.L_x_20215:
[----:B------:R-:W-:Y:S05]  /*80e0*/  BSYNC B6 ;  /* 0x0000000000067941 */ /* 0x000fea0003800000 */
.L_x_20209:
[----:B------:R-:W-:Y:S02]  /*80f0*/  IADD3 R19, R19, 0x80, RZ ;  /* 0x0000008013137810 */ /* 0x000fe40007ffe0ff */
.L_x_20110:
[----:B------:R-:W-:Y:S05]  /*8100*/  BSYNC B7 ;  /* 0x0000000000077941 */ /* 0x000fea0003800000 */
.L_x_20109:
        /* <DEDUP_REMOVED lines=230> */
.L_x_20241:
        /* <DEDUP_REMOVED lines=19> */
.L_x_20245:
[----:B------:R0:W5:Y:S01]  /*90a0*/  LDG.E.U8 R2, [R4.64] ;  /* 0x0000002404027981 */ /* 0x000162000c1e1100 */
[----:B------:R-:W-:Y:S01]  /*90b0*/  IMAD.MOV.U32 R3, RZ, RZ, RZ ;  /* 0x000000ffff037224 */ /* 0x000fe200078e00ff */
[----:B------:R-:W-:Y:S05]  /*90c0*/  BRA `(.L_x_20247) ;  /* 0x00000d5000007947 */ /* 0x000fea0003800000 */
.L_x_20244:
        /* <DEDUP_REMOVED lines=8> */
.L_x_20249:
[----:B------:R-:W2:Y:S02]  /*9150*/  LDG.E R2, [R4.64] ;  /* 0x0000002404027981 */ /* 0x000ea4000c1e1900 */
[----:B--2---:R-:W-:Y:S01]  /*9160*/  SHF.R.S32.HI R3, RZ, 0x1f, R2 ;  /* 0x0000001fff037819 */ /* 0x004fe20000011402 */
[----:B------:R-:W-:Y:S05]  /*9170*/  BRA `(.L_x_20247) ;  /* 0x00000ca000007947 */ /* 0x000fea0003800000 */
.L_x_20248:
[----:B------:R-:W2:Y:S02]  /*9180*/  LDG.E.S16 R2, [R4.64] ;  /* 0x0000002404027981 */ /* 0x000ea4000c1e1700 */
[----:B--2---:R-:W-:Y:S01]  /*9190*/  SHF.R.S32.HI R3, RZ, 0x1f, R2 ;  /* 0x0000001fff037819 */ /* 0x004fe20000011402 */
[----:B------:R-:W-:Y:S05]  /*91a0*/  BRA `(.L_x_20247) ;  /* 0x00000c7000007947 */ /* 0x000fea0003800000 */
.L_x_20243:
        /* <DEDUP_REMOVED lines=9> */
.L_x_20251:
[----:B------:R-:W2:Y:S02]  /*9240*/  LDG.E.U16 R4, [R4.64] ;  /* 0x0000002404047981 */ /* 0x000ea4000c1e1500 */
[----:B--2---:R-:W-:-:S06]  /*9250*/  HADD2.F32 R2, -RZ, R4.H0_H0 ;  /* 0x20000004ff027230 */ /* 0x004fcc0000004100 */
[----:B------:R-:W0:Y:S01]  /*9260*/  F2I.S64.TRUNC R2, R2 ;  /* 0x0000000200027311 */ /* 0x000e22000020d900 */
[----:B------:R-:W-:Y:S05]  /*9270*/  BRA `(.L_x_20247) ;  /* 0x00000ba000007947 */ /* 0x000fea0003800000 */
.L_x_20250:
        /* <DEDUP_REMOVED lines=9> */
.L_x_20253:
[----:B------:R-:W2:Y:S02]  /*9310*/  LDG.E.U16 R4, [R4.64] ;  /* 0x0000002404047981 */ /* 0x000ea4000c1e1500 */
[----:B--2---:R-:W-:-:S06]  /*9320*/  HADD2.F32 R2, -RZ, R4.H0_H0 ;  /* 0x20000004ff027230 */ /* 0x004fcc0000004100 */
[----:B------:R-:W0:Y:S01]  /*9330*/  F2I.S64.TRUNC R2, R2 ;  /* 0x0000000200027311 */ /* 0x000e22000020d900 */
[----:B------:R-:W-:Y:S05]  /*9340*/  BRA `(.L_x_20247) ;  /* 0x00000ad000007947 */ /* 0x000fea0003800000 */
.L_x_20252:
[----:B------:R-:W2:Y:S02]  /*9350*/  LDG.E.64 R2, [R4.64] ;  /* 0x0000002404027981 */ /* 0x000ea4000c1e1b00 */
[----:B--2---:R-:W0:Y:S01]  /*9360*/  F2I.S64.F64.TRUNC R2, R2 ;  /* 0x0000000200027311 */ /* 0x004e22000030d900 */
[----:B------:R-:W-:Y:S05]  /*9370*/  BRA `(.L_x_20247) ;  /* 0x00000aa000007947 */ /* 0x000fea0003800000 */
.L_x_20242:
        /* <DEDUP_REMOVED lines=13> */
.L_x_20256:
[----:B------:R-:W2:Y:S02]  /*9450*/  LDG.E.64 R2, [R4.64] ;  /* 0x0000002404027981 */ /* 0x000ea4000c1e1b00 */
[----:B--2---:R-:W0:Y:S01]  /*9460*/  F2I.S64.F64.TRUNC R2, R2 ;  /* 0x0000000200027311 */ /* 0x004e22000030d900 */
[----:B------:R-:W-:Y:S05]  /*9470*/  BRA `(.L_x_20247) ;  /* 0x000009a000007947 */ /* 0x000fea0003800000 */
.L_x_20255:
        /* <DEDUP_REMOVED lines=27> */
.L_x_20258:
        /* <DEDUP_REMOVED lines=14> */
.L_x_20257:
[----:B------:R-:W2:Y:S02]  /*9710*/  LDG.E.U16 R2, [R4.64] ;  /* 0x0000002404027981 */ /* 0x000ea4000c1e1500 */
[----:B--2---:R-:W-:-:S06]  /*9720*/  PRMT R2, RZ, 0x5410, R2 ;  /* 0x00005410ff027816 */ /* 0x004fcc0000000002 */
[----:B------:R-:W0:Y:S01]  /*9730*/  F2I.S64.TRUNC R2, R2 ;  /* 0x0000000200027311 */ /* 0x000e22000020d900 */
[----:B------:R-:W-:Y:S05]  /*9740*/  BRA `(.L_x_20247) ;  /* 0x000006d000007947 */ /* 0x000fea0003800000 */
.L_x_20254:
        /* <DEDUP_REMOVED lines=11> */
.L_x_20261:
        /* <DEDUP_REMOVED lines=21> */
.L_x_20265:
[----:B------:R-:W-:Y:S05]  /*9950*/  BSYNC B1 ;  /* 0x0000000000017941 */ /* 0x000fea0003800000 */
.L_x_20264:
[----:B------:R-:W-:Y:S01]  /*9960*/  IMAD.SHL.U32 R2, R2, 0x100000, RZ ;  /* 0x0010000002027824 */ /* 0x000fe200078e00ff */
[----:B------:R-:W-:-:S04]  /*9970*/  LEA R3, R0, 0x3b800000, 0x17 ;  /* 0x3b80000000037811 */ /* 0x000fc800078eb8ff */
[----:B------:R-:W-:Y:S02]  /*9980*/  LOP3.LUT R2, R3, R2, R4, 0xfe, !PT ;  /* 0x0000000203027212 */ /* 0x000fe400078efe04 */
.L_x_20263:
[----:B------:R-:W-:Y:S05]  /*9990*/  BSYNC B0 ;  /* 0x0000000000007941 */ /* 0x000fea0003800000 */
.L_x_20262:
[----:B------:R-:W0:Y:S01]  /*99a0*/  F2I.S64.TRUNC R2, R2 ;  /* 0x0000000200027311 */ /* 0x000e22000020d900 */
[----:B------:R-:W-:Y:S05]  /*99b0*/  BRA `(.L_x_20247) ;  /* 0x0000046000007947 */ /* 0x000fea0003800000 */
.L_x_20260:
        /* <DEDUP_REMOVED lines=21> */
.L_x_20269:
[----:B------:R-:W-:Y:S05]  /*9b10*/  BSYNC B1 ;  /* 0x0000000000017941 */ /* 0x000fea0003800000 */
.L_x_20268:
[----:B------:R-:W-:Y:S01]  /*9b20*/  IMAD.SHL.U32 R2, R2, 0x200000, RZ ;  /* 0x0020000002027824 */ /* 0x000fe200078e00ff */
[----:B------:R-:W-:-:S04]  /*9b30*/  LEA R3, R0, 0x37800000, 0x17 ;  /* 0x3780000000037811 */ /* 0x000fc800078eb8ff */
[----:B------:R-:W-:Y:S02]  /*9b40*/  LOP3.LUT R2, R3, R2, R4, 0xfe, !PT ;  /* 0x0000000203027212 */ /* 0x000fe400078efe04 */
.L_x_20267:
[----:B------:R-:W-:Y:S05]  /*9b50*/  BSYNC B0 ;  /* 0x0000000000007941 */ /* 0x000fea0003800000 */
.L_x_20266:
[----:B------:R-:W0:Y:S01]  /*9b60*/  F2I.S64.TRUNC R2, R2 ;  /* 0x0000000200027311 */ /* 0x000e22000020d900 */
[----:B------:R-:W-:Y:S05]  /*9b70*/  BRA `(.L_x_20247) ;  /* 0x000002a000007947 */ /* 0x000fea0003800000 */
.L_x_20259:
        /* <DEDUP_REMOVED lines=14> */
.L_x_20273:
[----:B------:R-:W-:Y:S05]  /*9c60*/  BSYNC B0 ;  /* 0x0000000000007941 */ /* 0x000fea0003800000 */
.L_x_20272:
[----:B------:R-:W0:Y:S01]  /*9c70*/  F2I.S64.TRUNC R2, R2 ;  /* 0x0000000200027311 */ /* 0x000e22000020d900 */
[----:B------:R-:W-:Y:S05]  /*9c80*/  BRA `(.L_x_20247) ;  /* 0x0000019000007947 */ /* 0x000fea0003800000 */
.L_x_20246:
        /* <DEDUP_REMOVED lines=21> */
.L_x_20271:
[----:B------:R0:W5:Y:S01]  /*9de0*/  LDG.E.64 R2, [R4.64] ;  /* 0x0000002404027981 */ /* 0x000162000c1e1b00 */
[----:B------:R-:W-:Y:S05]  /*9df0*/  BRA `(.L_x_20247) ;  /* 0x0000002000007947 */ /* 0x000fea0003800000 */
.L_x_20270:
[----:B------:R0:W5:Y:S01]  /*9e00*/  LDG.E R2, [R4.64] ;  /* 0x0000002404027981 */ /* 0x000162000c1e1900 */
[----:B------:R-:W-:-:S03]  /*9e10*/  IMAD.MOV.U32 R3, RZ, RZ, RZ ;  /* 0x000000ffff037224 */ /* 0x000fc600078e00ff */
.L_x_20247:
[----:B0-----:R-:W0:Y:S01]  /*9e20*/  LDC.U8 R4, c[0x0][0x371] ;  /* 0x0000dc40ff047b82 */ /* 0x001e220000000000 */
[----:B-----5:R-:W-:-:S04]  /*9e30*/  ISETP.NE.U32.AND P0, PT, R2, RZ, PT ;  /* 0x000000ff0200720c */ /* 0x020fc80003f05070 */
        /* <DEDUP_REMOVED lines=15> */
.L_x_20277:
[----:B------:R-:W-:Y:S01]  /*9f30*/  STG.E.U8 [R16.64], R2 ;  /* 0x0000000210007986 */ /* 0x000fe2000c101124 */
[----:B------:R-:W-:Y:S05]  /*9f40*/  EXIT ;  /* 0x000000000000794d */ /* 0x000fea0003800000 */
.L_x_20276:
        /* <DEDUP_REMOVED lines=9> */
.L_x_20280:
[----:B------:R-:W-:Y:S01]  /*9fe0*/  STG.E [R16.64], R2 ;  /* 0x0000000210007986 */ /* 0x000fe2000c101924 */
[----:B------:R-:W-:Y:S05]  /*9ff0*/  EXIT ;  /* 0x000000000000794d */ /* 0x000fea0003800000 */
.L_x_20279:
[----:B------:R-:W-:Y:S01]  /*a000*/  STG.E.U16 [R16.64], R2 ;  /* 0x0000000210007986 */ /* 0x000fe2000c101524 */
[----:B------:R-:W-:Y:S05]  /*a010*/  EXIT ;  /* 0x000000000000794d */ /* 0x000fea0003800000 */
.L_x_20275:
        /* <DEDUP_REMOVED lines=9> */
.L_x_20282:
[----:B------:R-:W-:-:S04]  /*a0b0*/  FSEL R0, RZ, 1, P0 ;  /* 0x3f800000ff007808 */ /* 0x000fc80000000000 */
[----:B------:R-:W-:-:S05]  /*a0c0*/  F2FP.PACK_AB R0, RZ, R0 ;  /* 0x00000000ff00723e */ /* 0x000fca00000000ff */
[----:B------:R-:W-:Y:S01]  /*a0d0*/  STG.E.U16 [R16.64], R0 ;  /* 0x0000000010007986 */ /* 0x000fe2000c101524 */
[----:B------:R-:W-:Y:S05]  /*a0e0*/  EXIT ;  /* 0x000000000000794d */ /* 0x000fea0003800000 */
.L_x_20281:
        /* <DEDUP_REMOVED lines=10> */
.L_x_20284:
[----:B------:R-:W-:-:S04]  /*a190*/  FSEL R0, RZ, 1, P0 ;  /* 0x3f800000ff007808 */ /* 0x000fc80000000000 */
[----:B------:R-:W-:-:S04]  /*a1a0*/  F2FP.PACK_AB R3, RZ, R0 ;  /* 0x00000000ff03723e */ /* 0x000fc800000000ff */
[----:B------:R-:W-:-:S05]  /*a1b0*/  PRMT R3, R3, 0x5410, RZ ;  /* 0x0000541003037816 */ /* 0x000fca00000000ff */
[----:B------:R-:W-:Y:S01]  /*a1c0*/  STG.E [R16.64], R3 ;  /* 0x0000000310007986 */ /* 0x000fe2000c101924 */
[----:B------:R-:W-:Y:S05]  /*a1d0*/  EXIT ;  /* 0x000000000000794d */ /* 0x000fea0003800000 */
.L_x_20283:
[----:B------:R-:W-:Y:S01]  /*a1e0*/  FSEL R3, RZ, 1.875, P0 ;  /* 0x3ff00000ff037808 */ /* 0x000fe20000000000 */
[----:B------:R-:W-:-:S05]  /*a1f0*/  IMAD.MOV.U32 R2, RZ, RZ, RZ ;  /* 0x000000ffff027224 */ /* 0x000fca00078e00ff */
[----:B------:R-:W-:Y:S01]  /*a200*/  STG.E.64 [R16.64], R2 ;  /* 0x0000000210007986 */ /* 0x000fe2000c101b24 */
[----:B------:R-:W-:Y:S05]  /*a210*/  EXIT ;  /* 0x000000000000794d */ /* 0x000fea0003800000 */
.L_x_20274:
        /* <DEDUP_REMOVED lines=10> */
.L_x_20287:
[----:B------:R-:W-:Y:S01]  /*a2c0*/  FSEL R5, RZ, 1.875, P0 ;  /* 0x3ff00000ff057808 */ /* 0x000fe20000000000 */
[----:B------:R-:W-:Y:S01]  /*a2d0*/  CS2R R6, SRZ ;  /* 0x0000000000067805 */ /* 0x000fe2000001ff00 */
[----:B------:R-:W-:-:S05]  /*a2e0*/  IMAD.MOV.U32 R4, RZ, RZ, RZ ;  /* 0x000000ffff047224 */ /* 0x000fca00078e00ff */
[----:B------:R-:W-:Y:S01]  /*a2f0*/  STG.E.128 [R16.64], R4 ;  /* 0x0000000410007986 */ /* 0x000fe2000c101d24 */
[----:B------:R-:W-:Y:S05]  /*a300*/  EXIT ;  /* 0x000000000000794d */ /* 0x000fea0003800000 */
.L_x_20286:
        /* <DEDUP_REMOVED lines=18> */
.L_x_20291:
[----:B------:R-:W-:Y:S05]  /*a430*/  BSYNC B0 ;  /* 0x0000000000007941 */ /* 0x000fea0003800000 */
.L_x_20290:
[----:B------:R-:W-:Y:S01]  /*a440*/  STG.E.U8 [R16.64], R3 ;  /* 0x0000000310007986 */ /* 0x000fe2000c101124 */
[----:B------:R-:W-:Y:S05]  /*a450*/  EXIT ;  /* 0x000000000000794d */ /* 0x000fea0003800000 */
.L_x_20289:
        /* <DEDUP_REMOVED lines=14> */
.L_x_20292:
[----:B------:R-:W-:Y:S01]  /*a540*/  IMAD.MOV.U32 R3, RZ, RZ, 0x7f ;  /* 0x0000007fff037424 */ /* 0x000fe200078e00ff */
[----:B------:R-:W-:-:S04]  /*a550*/  ISETP.GT.U32.AND P0, PT, R5, 0x7f800000, PT ;  /* 0x7f8000000500780c */ /* 0x000fc80003f04070 */
[----:B------:R-:W-:-:S05]  /*a560*/  SEL R3, R3, 0x7c, P0 ;  /* 0x0000007c03037807 */ /* 0x000fca0000000000 */
[----:B------:R-:W-:Y:S01]  /*a570*/  STG.E.U8 [R16.64], R3 ;  /* 0x0000000310007986 */ /* 0x000fe2000c101124 */
[----:B------:R-:W-:Y:S05]  /*a580*/  EXIT ;  /* 0x000000000000794d */ /* 0x000fea0003800000 */
.L_x_20288:
[----:B------:R-:W-:-:S04]  /*a590*/  FSEL R0, RZ, 1, P0 ;  /* 0x3f800000ff007808 */ /* 0x000fc80000000000 */
[----:B------:R-:W-:-:S05]  /*a5a0*/  F2FP.BF16.PACK_AB R0, RZ, R0 ;  /* 0x00000000ff00723e */ /* 0x000fca00000010ff */
[----:B------:R-:W-:Y:S01]  /*a5b0*/  STG.E.U16 [R16.64], R0 ;  /* 0x0000000010007986 */ /* 0x000fe2000c101524 */
[----:B------:R-:W-:Y:S05]  /*a5c0*/  EXIT ;  /* 0x000000000000794d */ /* 0x000fea0003800000 */
.L_x_20285:
        /* <DEDUP_REMOVED lines=10> */
.L_x_20295:
        /* <DEDUP_REMOVED lines=16> */
.L_x_20298:
[----:B------:R-:W-:Y:S02]  /*a770*/  PRMT R8, R0, 0x7610, R8 ;  /* 0x0000761000087816 */ /* 0x000fe40000000008 */
.L_x_20297:
[----:B------:R-:W-:Y:S05]  /*a780*/  BSYNC B0 ;  /* 0x0000000000007941 */ /* 0x000fea0003800000 */
.L_x_20296:
[----:B------:R-:W-:Y:S01]  /*a790*/  STG.E.U8 [R16.64], R8 ;  /* 0x0000000810007986 */ /* 0x000fe2000c101124 */
[----:B------:R-:W-:Y:S05]  /*a7a0*/  EXIT ;  /* 0x000000000000794d */ /* 0x000fea0003800000 */
.L_x_20294:
        /* <DEDUP_REMOVED lines=16> */
.L_x_20301:
[----:B------:R-:W-:Y:S02]  /*a8b0*/  PRMT R8, R0, 0x7610, R8 ;  /* 0x0000761000087816 */ /* 0x000fe40000000008 */
.L_x_20300:
[----:B------:R-:W-:Y:S05]  /*a8c0*/  BSYNC B0 ;  /* 0x0000000000007941 */ /* 0x000fea0003800000 */
.L_x_20299:
[----:B------:R-:W-:Y:S01]  /*a8d0*/  STG.E.U8 [R16.64], R8 ;  /* 0x0000000810007986 */ /* 0x000fe2000c101124 */
[----:B------:R-:W-:Y:S05]  /*a8e0*/  EXIT ;  /* 0x000000000000794d */ /* 0x000fea0003800000 */
.L_x_20293:
        /* <DEDUP_REMOVED lines=21> */
.L_x_20278:
        /* <DEDUP_REMOVED lines=20> */
.L_x_20303:
[----:B------:R-:W-:-:S05]  /*ab80*/  IMAD.MOV.U32 R3, RZ, RZ, RZ ;  /* 0x000000ffff037224 */ /* 0x000fca00078e00ff */
[----:B------:R-:W-:Y:S01]  /*ab90*/  STG.E.64 [R16.64], R2 ;  /* 0x0000000210007986 */ /* 0x000fe2000c101b24 */
[----:B------:R-:W-:Y:S05]  /*aba0*/  EXIT ;  /* 0x000000000000794d */ /* 0x000fea0003800000 */
.L_x_20302:
[----:B------:R-:W-:Y:S01]  /*abb0*/  STG.E [R16.64], R2 ;  /* 0x0000000210007986 */ /* 0x000fe2000c101924 */
[----:B------:R-:W-:Y:S05]  /*abc0*/  EXIT ;  /* 0x000000000000794d */ /* 0x000fea0003800000 */
.L_x_20304:
        /* <DEDUP_REMOVED lines=11> */
.L_x_22554:


//--------------------- .text._ZN2at6native27unrolled_elementwise_kernelIZZZNS0_23logical_not_kernel_cudaERNS_18TensorIteratorBaseEENKUlvE0_clEvENKUlvE2_clEvEUllE_St5arrayIPcLm2EELi4E23TrivialOffsetCalculatorILi1EjESB_NS0_6memory12LoadWithCastILi1EEENSC_13StoreWithCastILi1EEEEEviT_T0_T2_T3_T4_T5_ --------------------------
	.section	.text._ZN2at6native27unrolled_elementwise_kernelIZZZNS0_23logical_not_kernel_cudaERNS_18TensorIteratorBaseEENKUlvE0_clEvENKUlvE2_clEvEUllE_St5arrayIPcLm2EELi4E23TrivialOffsetCalculatorILi1EjESB_NS0_6memory12LoadWithCastILi1EEENSC_13StoreWithCastILi1EEEEEviT_T0_T2_T3_T4_T5_,"ax",@progbits
	.sectioninfo	@"SHI_REGISTERS=31"
	.align	128
        .global         _ZN2at6native27unrolled_elementwise_kernelIZZZNS0_23logical_not_kernel_cudaERNS_18TensorIteratorBaseEENKUlvE0_clEvENKUlvE2_clEvEUllE_St5arrayIPcLm2EELi4E23TrivialOffsetCalculatorILi1EjESB_NS0_6memory12LoadWithCastILi1EEENSC_13StoreWithCastILi1EEEEEviT_T0_T2_T3_T4_T5_
        .type           _ZN2at6native27unrolled_elementwise_kernelIZZZNS0_23logical_not_kernel_cudaERNS_18TensorIteratorBaseEENKUlvE0_clEvENKUlvE2_clEvEUllE_St5arrayIPcLm2EELi4E23TrivialOffsetCalculatorILi1EjESB_NS0_6memory12LoadWithCastILi1EEENSC_13StoreWithCastILi1EEEEEviT_T0_T2_T3_T4_T5_,@function
        .size           _ZN2at6native27unrolled_elementwise_kernelIZZZNS0_23logical_not_kernel_cudaERNS_18TensorIteratorBaseEENKUlvE0_clEvENKUlvE2_clEvEUllE_St5arrayIPcLm2EELi4E23TrivialOffsetCalculatorILi1EjESB_NS0_6memory12LoadWithCastILi1EEENSC_13StoreWithCastILi1EEEEEviT_T0_T2_T3_T4_T5_,(.L_x_22555 - _ZN2at6native27unrolled_elementwise_kernelIZZZNS0_23logical_not_kernel_cudaERNS_18TensorIteratorBaseEENKUlvE0_clEvENKUlvE2_clEvEUllE_St5arrayIPcLm2EELi4E23TrivialOffsetCalculatorILi1EjESB_NS0_6memory12LoadWithCastILi1EEENSC_13StoreWithCastILi1EEEEEviT_T0_T2_T3_T4_T5_)
        .other          _ZN2at6native27unrolled_elementwise_kernelIZZZNS0_23logical_not_kernel_cudaERNS_18TensorIteratorBaseEENKUlvE0_clEvENKUlvE2_clEvEUllE_St5arrayIPcLm2EELi4E23TrivialOffsetCalculatorILi1EjESB_NS0_6memory12LoadWithCastILi1EEENSC_13StoreWithCastILi1EEEEEviT_T0_T2_T3_T4_T5_,@"STO_CUDA_ENTRY STV_DEFAULT"
_ZN2at6native27unrolled_elementwise_kernelIZZZNS0_23logical_not_kernel_cudaERNS_18TensorIteratorBaseEENKUlvE0_clEvENKUlvE2_clEvEUllE_St5arrayIPcLm2EELi4E23TrivialOffsetCalculatorILi1EjESB_NS0_6memory12LoadWithCastILi1EEENSC_13StoreWithCastILi1EEEEEviT_T0_T2_T3_T4_T5_:
.text._ZN2at6native27unrolled_elementwise_kernelIZZZNS0_23logical_not_kernel_cudaERNS_18TensorIteratorBaseEENKUlvE0_clEvENKUlvE2_clEvEUllE_St5arrayIPcLm2EELi4E23TrivialOffsetCalculatorILi1EjESB_NS0_6memory12LoadWithCastILi1EEENSC_13StoreWithCastILi1EEEEEviT_T0_T2_T3_T4_T5_:
        /* <DEDUP_REMOVED lines=30> */
.L_x_20310:
[----:B------:R0:W5:Y:S01]  /*01e0*/  LDG.E.U8 R22, [R4.64] ;  /* 0x0000002404167981 */ /* 0x000162000c1e1100 */
[----:B------:R-:W-:Y:S01]  /*01f0*/  IMAD.MOV.U32 R23, RZ, RZ, RZ ;  /* 0x000000ffff177224 */ /* 0x000fe200078e00ff */
[----:B------:R-:W-:Y:S05]  /*0200*/  BRA `(.L_x_20312) ;  /* 0x00000d6000007947 */ /* 0x000fea0003800000 */
.L_x_20309:
        /* <DEDUP_REMOVED lines=8> */
.L_x_20314:
[----:B------:R-:W2:Y:S02]  /*0290*/  LDG.E R22, [R4.64] ;  /* 0x0000002404167981 */ /* 0x000ea4000c1e1900 */
[----:B--2---:R-:W-:Y:S01]  /*02a0*/  SHF.R.S32.HI R23, RZ, 0x1f, R22 ;  /* 0x0000001fff177819 */ /* 0x004fe20000011416 */
[----:B------:R-:W-:Y:S05]  /*02b0*/  BRA `(.L_x_20312) ;  /* 0x00000cb000007947 */ /* 0x000fea0003800000 */
.L_x_20313:
[----:B------:R-:W2:Y:S02]  /*02c0*/  LDG.E.S16 R22, [R4.64] ;  /* 0x0000002404167981 */ /* 0x000ea4000c1e1700 */
[----:B--2---:R-:W-:Y:S01]  /*02d0*/  SHF.R.S32.HI R23, RZ, 0x1f, R22 ;  /* 0x0000001fff177819 */ /* 0x004fe20000011416 */
[----:B------:R-:W-:Y:S05]  /*02e0*/  BRA `(.L_x_20312) ;  /* 0x00000c8000007947 */ /* 0x000fea0003800000 */
.L_x_20308:
        /* <DEDUP_REMOVED lines=9> */
.L_x_20316:
[----:B------:R-:W2:Y:S02]  /*0380*/  LDG.E.U16 R4, [R4.64] ;  /* 0x0000002404047981 */ /* 0x000ea4000c1e1500 */
[----:B--2---:R-:W-:-:S06]  /*0390*/  HADD2.F32 R22, -RZ, R4.H0_H0 ;  /* 0x20000004ff167230 */ /* 0x004fcc0000004100 */
[----:B------:R-:W0:Y:S01]  /*03a0*/  F2I.S64.TRUNC R22, R22 ;  /* 0x0000001600167311 */ /* 0x000e22000020d900 */
[----:B------:R-:W-:Y:S05]  /*03b0*/  BRA `(.L_x_20312) ;  /* 0x00000bb000007947 */ /* 0x000fea0003800000 */
.L_x_20315:
        /* <DEDUP_REMOVED lines=9> */
.L_x_20318:
[----:B------:R-:W2:Y:S02]  /*0450*/  LDG.E.U16 R4, [R4.64] ;  /* 0x0000002404047981 */ /* 0x000ea4000c1e1500 */
[----:B--2---:R-:W-:-:S06]  /*0460*/  HADD2.F32 R22, -RZ, R4.H0_H0 ;  /* 0x20000004ff167230 */ /* 0x004fcc0000004100 */
[----:B------:R-:W0:Y:S01]  /*0470*/  F2I.S64.TRUNC R22, R22 ;  /* 0x0000001600167311 */ /* 0x000e22000020d900 */
[----:B------:R-:W-:Y:S05]  /*0480*/  BRA `(.L_x_20312) ;  /* 0x00000ae000007947 */ /* 0x000fea0003800000 */
.L_x_20317:
[----:B------:R-:W2:Y:S02]  /*0490*/  LDG.E.64 R4, [R4.64] ;  /* 0x0000002404047981 */ /* 0x000ea4000c1e1b00 */
[----:B--2---:R0:W1:Y:S01]  /*04a0*/  F2I.S64.F64.TRUNC R22, R4 ;  /* 0x0000000400167311 */ /* 0x004062000030d900 */
[----:B------:R-:W-:Y:S05]  /*04b0*/  BRA `(.L_x_20312) ;  /* 0x00000ab000007947 */ /* 0x000fea0003800000 */
.L_x_20307:
        /* <DEDUP_REMOVED lines=13> */
.L_x_20321:
[----:B------:R-:W2:Y:S02]  /*0590*/  LDG.E.64 R4, [R4.64] ;  /* 0x0000002404047981 */ /* 0x000ea4000c1e1b00 */
[----:B--2---:R0:W1:Y:S01]  /*05a0*/  F2I.S64.F64.TRUNC R22, R4 ;  /* 0x0000000400167311 */ /* 0x004062000030d900 */
[----:B------:R-:W-:Y:S05]  /*05b0*/  BRA `(.L_x_20312) ;  /* 0x000009b000007947 */ /* 0x000fea0003800000 */
.L_x_20320:
        /* <DEDUP_REMOVED lines=27> */
.L_x_20323:
        /* <DEDUP_REMOVED lines=13> */
[----:B------:R0:W1:Y:S01]  /*0840*/  F2I.S64.TRUNC R22, R0 ;  /* 0x0000000000167311 */ /* 0x000062000020d900 */
[----:B------:R-:W-:Y:S05]  /*0850*/  BRA `(.L_x_20312) ;  /* 0x0000071000007947 */ /* 0x000fea0003800000 */
.L_x_20322:
[----:B------:R-:W2:Y:S02]  /*0860*/  LDG.E.U16 R22, [R4.64] ;  /* 0x0000002404167981 */ /* 0x000ea4000c1e1500 */
[----:B--2---:R-:W-:-:S06]  /*0870*/  PRMT R22, RZ, 0x5410, R22 ;  /* 0x00005410ff167816 */ /* 0x004fcc0000000016 */
[----:B------:R-:W0:Y:S01]  /*0880*/  F2I.S64.TRUNC R22, R22 ;  /* 0x0000001600167311 */ /* 0x000e22000020d900 */
[----:B------:R-:W-:Y:S05]  /*0890*/  BRA `(.L_x_20312) ;  /* 0x000006d000007947 */ /* 0x000fea0003800000 */
.L_x_20319:
        /* <DEDUP_REMOVED lines=11> */
.L_x_20326:
        /* <DEDUP_REMOVED lines=21> */
.L_x_20330:
[----:B------:R-:W-:Y:S05]  /*0aa0*/  BSYNC B1 ;  /* 0x0000000000017941 */ /* 0x000fea0003800000 */
.L_x_20329:
[----:B------:R-:W-:Y:S01]  /*0ab0*/  IMAD.SHL.U32 R3, R3, 0x100000, RZ ;  /* 0x0010000003037824 */ /* 0x000fe200078e00ff */
[----:B------:R-:W-:-:S04]  /*0ac0*/  LEA R5, R0, 0x3b800000, 0x17 ;  /* 0x3b80000000057811 */ /* 0x000fc800078eb8ff */
[----:B------:R-:W-:Y:S02]  /*0ad0*/  LOP3.LUT R22, R5, R3, R22, 0xfe, !PT ;  /* 0x0000000305167212 */ /* 0x000fe400078efe16 */
.L_x_20328:
[----:B------:R-:W-:Y:S05]  /*0ae0*/  BSYNC B0 ;  /* 0x0000000000007941 */ /* 0x000fea0003800000 */
.L_x_20327:
[----:B------:R-:W0:Y:S01]  /*0af0*/  F2I.S64.TRUNC R22, R22 ;  /* 0x0000001600167311 */ /* 0x000e22000020d900 */
[----:B------:R-:W-:Y:S05]  /*0b00*/  BRA `(.L_x_20312) ;  /* 0x0000046000007947 */ /* 0x000fea0003800000 */
.L_x_20325:
        /* <DEDUP_REMOVED lines=21> */
.L_x_20334:
[----:B------:R-:W-:Y:S05]  /*0c60*/  BSYNC B1 ;  /* 0x0000000000017941 */ /* 0x000fea0003800000 */
.L_x_20333:
[----:B------:R-:W-:Y:S01]  /*0c70*/  IMAD.SHL.U32 R3, R3, 0x200000, RZ ;  /* 0x0020000003037824 */ /* 0x000fe200078e00ff */
[----:B------:R-:W-:-:S04]  /*0c80*/  LEA R5, R0, 0x37800000, 0x17 ;  /* 0x3780000000057811 */ /* 0x000fc800078eb8ff */
[----:B------:R-:W-:Y:S02]  /*0c90*/  LOP3.LUT R22, R5, R3, R22, 0xfe, !PT ;  /* 0x0000000305167212 */ /* 0x000fe400078efe16 */
.L_x_20332:
[----:B------:R-:W-:Y:S05]  /*0ca0*/  BSYNC B0 ;  /* 0x0000000000007941 */ /* 0x000fea0003800000 */
.L_x_20331:
[----:B------:R-:W0:Y:S01]  /*0cb0*/  F2I.S64.TRUNC R22, R22 ;  /* 0x0000001600167311 */ /* 0x000e22000020d900 */
[----:B------:R-:W-:Y:S05]  /*0cc0*/  BRA `(.L_x_20312) ;  /* 0x000002a000007947 */ /* 0x000fea0003800000 */
.L_x_20324:
        /* <DEDUP_REMOVED lines=14> */
.L_x_20338:
[----:B------:R-:W-:Y:S05]  /*0db0*/  BSYNC B0 ;  /* 0x0000000000007941 */ /* 0x000fea0003800000 */
.L_x_20337:
[----:B------:R-:W0:Y:S01]  /*0dc0*/  F2I.S64.TRUNC R22, R22 ;  /* 0x0000001600167311 */ /* 0x000e22000020d900 */
[----:B------:R-:W-:Y:S05]  /*0dd0*/  BRA `(.L_x_20312) ;  /* 0x0000019000007947 */ /* 0x000fea0003800000 */
.L_x_20311:
        /* <DEDUP_REMOVED lines=21> */
.L_x_20336:
[----:B------:R0:W5:Y:S01]  /*0f30*/  LDG.E.64 R22, [R4.64] ;  /* 0x0000002404167981 */ /* 0x000162000c1e1b00 */
[----:B------:R-:W-:Y:S05]  /*0f40*/  BRA `(.L_x_20312) ;  /* 0x0000002000007947 */ /* 0x000fea0003800000 */
.L_x_20335:
[----:B------:R0:W5:Y:S01]  /*0f50*/  LDG.E R22, [R4.64] ;  /* 0x0000002404167981 */ /* 0x000162000c1e1900 */
[----:B------:R-:W-:-:S03]  /*0f60*/  IMAD.MOV.U32 R23, RZ, RZ, RZ ;  /* 0x000000ffff177224 */ /* 0x000fc600078e00ff */
.L_x_20312:
[----:B------:R-:W2:Y:S02]  /*0f70*/  S2R R28, SR_TID.X ;  /* 0x00000000001c7919 */ /* 0x000ea40000002100 */
[----:B--2---:R-:W-:Y:S02]  /*0f80*/  IADD3 R28, R28, 0x80, RZ ;  /* 0x000000801c1c7810 */ /* 0x004fe40007ffe0ff */
.L_x_20306:
[----:B-1----:R-:W-:Y:S05]  /*0f90*/  BSYNC B6 ;  /* 0x0000000000067941 */ /* 0x002fea0003800000 */
.L_x_20305:
        /* <DEDUP_REMOVED lines=22> */
.L_x_20344:
[----:B------:R0:W5:Y:S01]  /*1100*/  LDG.E.U8 R24, [R4.64] ;  /* 0x0000002404187981 */ /* 0x000162000c1e1100 */
[----:B------:R-:W-:Y:S01]  /*1110*/  IMAD.MOV.U32 R25, RZ, RZ, RZ ;  /* 0x000000ffff197224 */ /* 0x000fe200078e00ff */
[----:B------:R-:W-:Y:S05]  /*1120*/  BRA `(.L_x_20346) ;  /* 0x00000d5000007947 */ /* 0x000fea0003800000 */
.L_x_20343:
        /* <DEDUP_REMOVED lines=8> */
.L_x_20348:
[----:B------:R-:W2:Y:S02]  /*11b0*/  LDG.E R24, [R4.64] ;  /* 0x0000002404187981 */ /* 0x000ea4000c1e1900 */
[----:B--2---:R-:W-:Y:S01]  /*11c0*/  SHF.R.S32.HI R25, RZ, 0x1f, R24 ;  /* 0x0000001fff197819 */ /* 0x004fe20000011418 */
[----:B------:R-:W-:Y:S05]  /*11d0*/  BRA `(.L_x_20346) ;  /* 0x00000ca000007947 */ /* 0x000fea0003800000 */
.L_x_20347:
[----:B------:R-:W2:Y:S02]  /*11e0*/  LDG.E.S16 R24, [R4.64] ;  /* 0x0000002404187981 */ /* 0x000ea4000c1e1700 */
[----:B--2---:R-:W-:Y:S01]  /*11f0*/  SHF.R.S32.HI R25, RZ, 0x1f, R24 ;  /* 0x0000001fff197819 */ /* 0x004fe20000011418 */
[----:B------:R-:W-:Y:S05]  /*1200*/  BRA `(.L_x_20346) ;  /* 0x00000c7000007947 */ /* 0x000fea0003800000 */
.L_x_20342:
        /* <DEDUP_REMOVED lines=9> */
.L_x_20350:
[----:B------:R-:W2:Y:S02]  /*12a0*/  LDG.E.U16 R4, [R4.64] ;  /* 0x0000002404047981 */ /* 0x000ea4000c1e1500 */
[----:B--2---:R-:W-:-:S06]  /*12b0*/  HADD2.F32 R24, -RZ, R4.H0_H0 ;  /* 0x20000004ff187230 */ /* 0x004fcc0000004100 */
[----:B------:R-:W0:Y:S01]  /*12c0*/  F2I.S64.TRUNC R24, R24 ;  /* 0x0000001800187311 */ /* 0x000e22000020d900 */
[----:B------:R-:W-:Y:S05]  /*12d0*/  BRA `(.L_x_20346) ;  /* 0x00000ba000007947 */ /* 0x000fea0003800000 */
.L_x_20349:
        /* <DEDUP_REMOVED lines=9> */
.L_x_20352:
[----:B------:R-:W2:Y:S02]  /*1370*/  LDG.E.U16 R4, [R4.64] ;  /* 0x0000002404047981 */ /* 0x000ea4000c1e1500 */
[----:B--2---:R-:W-:-:S06]  /*1380*/  HADD2.F32 R24, -RZ, R4.H0_H0 ;  /* 0x20000004ff187230 */ /* 0x004fcc0000004100 */
[----:B------:R-:W0:Y:S01]  /*1390*/  F2I.S64.TRUNC R24, R24 ;  /* 0x0000001800187311 */ /* 0x000e22000020d900 */
[----:B------:R-:W-:Y:S05]  /*13a0*/  BRA `(.L_x_20346) ;  /* 0x00000ad000007947 */ /* 0x000fea0003800000 */
.L_x_20351:
[----:B------:R-:W2:Y:S02]  /*13b0*/  LDG.E.64 R4, [R4.64] ;  /* 0x0000002404047981 */ /* 0x000ea4000c1e1b00 */
[----:B--2---:R0:W1:Y:S01]  /*13c0*/  F2I.S64.F64.TRUNC R24, R4 ;  /* 0x0000000400187311 */ /* 0x004062000030d900 */
[----:B------:R-:W-:Y:S05]  /*13d0*/  BRA `(.L_x_20346) ;  /* 0x00000aa000007947 */ /* 0x000fea0003800000 */
.L_x_20341:
        /* <DEDUP_REMOVED lines=13> */
.L_x_20355:
[----:B------:R-:W2:Y:S02]  /*14b0*/  LDG.E.64 R4, [R4.64] ;  /* 0x0000002404047981 */ /* 0x000ea4000c1e1b00 */
[----:B--2---:R0:W1:Y:S01]  /*14c0*/  F2I.S64.F64.TRUNC R24, R4 ;  /* 0x0000000400187311 */ /* 0x004062000030d900 */
[----:B------:R-:W-:Y:S05]  /*14d0*/  BRA `(.L_x_20346) ;  /* 0x000009a000007947 */ /* 0x000fea0003800000 */
.L_x_20354:
        /* <DEDUP_REMOVED lines=27> */
.L_x_20357:
        /* <DEDUP_REMOVED lines=14> */
.L_x_20356:
[----:B------:R-:W2:Y:S02]  /*1770*/  LDG.E.U16 R24, [R4.64] ;  /* 0x0000002404187981 */ /* 0x000ea4000c1e1500 */
[----:B--2---:R-:W-:-:S06]  /*1780*/  PRMT R24, RZ, 0x5410, R24 ;  /* 0x00005410ff187816 */ /* 0x004fcc0000000018 */
[----:B------:R-:W0:Y:S01]  /*1790*/  F2I.S64.TRUNC R24, R24 ;  /* 0x0000001800187311 */ /* 0x000e22000020d900 */
[----:B------:R-:W-:Y:S05]  /*17a0*/  BRA `(.L_x_20346) ;  /* 0x000006d000007947 */ /* 0x000fea0003800000 */
.L_x_20353:
        /* <DEDUP_REMOVED lines=11> */
.L_x_20360:
        /* <DEDUP_REMOVED lines=21> */
.L_x_20364:
[----:B------:R-:W-:Y:S05]  /*19b0*/  BSYNC B1 ;  /* 0x0000000000017941 */ /* 0x000fea0003800000 */
.L_x_20363:
[----:B------:R-:W-:Y:S01]  /*19c0*/  IMAD.SHL.U32 R3, R3, 0x100000, RZ ;  /* 0x0010000003037824 */ /* 0x000fe200078e00ff */
[----:B------:R-:W-:-:S04]  /*19d0*/  LEA R5, R0, 0x3b800000, 0x17 ;  /* 0x3b80000000057811 */ /* 0x000fc800078eb8ff */
[----:B------:R-:W-:Y:S02]  /*19e0*/  LOP3.LUT R24, R5, R3, R24, 0xfe, !PT ;  /* 0x0000000305187212 */ /* 0x000fe400078efe18 */
.L_x_20362:
[----:B------:R-:W-:Y:S05]  /*19f0*/  BSYNC B0 ;  /* 0x0000000000007941 */ /* 0x000fea0003800000 */
.L_x_20361:
[----:B------:R-:W0:Y:S01]  /*1a00*/  F2I.S64.TRUNC R24, R24 ;  /* 0x0000001800187311 */ /* 0x000e22000020d900 */
[----:B------:R-:W-:Y:S05]  /*1a10*/  BRA `(.L_x_20346) ;  /* 0x0000046000007947 */ /* 0x000fea0003800000 */
.L_x_20359:
        /* <DEDUP_REMOVED lines=21> */
.L_x_20368:
[----:B------:R-:W-:Y:S05]  /*1b70*/  BSYNC B1 ;  /* 0x0000000000017941 */ /* 0x000fea0003800000 */
.L_x_20367:
[----:B------:R-:W-:Y:S01]  /*1b80*/  IMAD.SHL.U32 R3, R3, 0x200000, RZ ;  /* 0x0020000003037824 */ /* 0x000fe200078e00ff */
[----:B------:R-:W-:-:S04]  /*1b90*/  LEA R5, R0, 0x37800000, 0x17 ;  /* 0x3780000000057811 */ /* 0x000fc800078eb8ff */
[----:B------:R-:W-:Y:S02]  /*1ba0*/  LOP3.LUT R24, R5, R3, R24, 0xfe, !PT ;  /* 0x0000000305187212 */ /* 0x000fe400078efe18 */
.L_x_20366:
[----:B------:R-:W-:Y:S05]  /*1bb0*/  BSYNC B0 ;  /* 0x0000000000007941 */ /* 0x000fea0003800000 */
.L_x_20365:
[----:B------:R-:W0:Y:S01]  /*1bc0*/  F2I.S64.TRUNC R24, R24 ;  /* 0x0000001800187311 */ /* 0x000e22000020d900 */
[----:B------:R-:W-:Y:S05]  /*1bd0*/  BRA `(.L_x_20346) ;  /* 0x000002a000007947 */ /* 0x000fea0003800000 */
.L_x_20358:
        /* <DEDUP_REMOVED lines=14> */
.L_x_20372:
[----:B------:R-:W-:Y:S05]  /*1cc0*/  BSYNC B0 ;  /* 0x0000000000007941 */ /* 0x000fea0003800000 */
.L_x_20371:
[----:B------:R-:W0:Y:S01]  /*1cd0*/  F2I.S64.TRUNC R24, R24 ;  /* 0x0000001800187311 */ /* 0x000e22000020d900 */
[----:B------:R-:W-:Y:S05]  /*1ce0*/  BRA `(.L_x_20346) ;  /* 0x0000019000007947 */ /* 0x000fea0003800000 */
.L_x_20345:
        /* <DEDUP_REMOVED lines=21> */
.L_x_20370:
[----:B------:R0:W5:Y:S01]  /*1e40*/  LDG.E.64 R24, [R4.64] ;  /* 0x0000002404187981 */ /* 0x000162000c1e1b00 */
[----:B------:R-:W-:Y:S05]  /*1e50*/  BRA `(.L_x_20346) ;  /* 0x0000002000007947 */ /* 0x000fea0003800000 */
.L_x_20369:
[----:B------:R0:W5:Y:S01]  /*1e60*/  LDG.E R24, [R4.64] ;  /* 0x0000002404187981 */ /* 0x000162000c1e1900 */
[----:B------:R-:W-:-:S03]  /*1e70*/  IMAD.MOV.U32 R25, RZ, RZ, RZ ;  /* 0x000000ffff197224 */ /* 0x000fc600078e00ff */
.L_x_20346:
[----:B------:R-:W-:-:S04]  /*1e80*/  IADD3 R28, R28, 0x80, RZ ;  /* 0x000000801c1c7810 */ /* 0x000fc80007ffe0ff */
.L_x_20340:
[----:B------:R-:W-:Y:S05]  /*1e90*/  BSYNC B6 ;  /* 0x0000000000067941 */ /* 0x000fea0003800000 */
.L_x_20339:
        /* <DEDUP_REMOVED lines=24> */
.L_x_20378:
[----:B------:R0:W5:Y:S01]  /*2020*/  LDG.E.U8 R16, [R4.64] ;  /* 0x0000002404107981 */ /* 0x000162000c1e1100 */
[----:B------:R-:W-:Y:S01]  /*2030*/  IMAD.MOV.U32 R17, RZ, RZ, RZ ;  /* 0x000000ffff117224 */ /* 0x000fe200078e00ff */
[----:B------:R-:W-:Y:S05]  /*2040*/  BRA `(.L_x_20380) ;  /* 0x00000d5000007947 */ /* 0x000fea0003800000 */
.L_x_20377:
        /* <DEDUP_REMOVED lines=8> */
.L_x_20382:
[----:B------:R-:W2:Y:S02]  /*20d0*/  LDG.E R16, [R4.64] ;  /* 0x0000002404107981 */ /* 0x000ea4000c1e1900 */
[----:B--2---:R-:W-:Y:S01]  /*20e0*/  SHF.R.S32.HI R17, RZ, 0x1f, R16 ;  /* 0x0000001fff117819 */ /* 0x004fe20000011410 */
[----:B------:R-:W-:Y:S05]  /*20f0*/  BRA `(.L_x_20380) ;  /* 0x00000ca000007947 */ /* 0x000fea0003800000 */
.L_x_20381:
[----:B------:R-:W2:Y:S02]  /*2100*/  LDG.E.S16 R16, [R4.64] ;  /* 0x0000002404107981 */ /* 0x000ea4000c1e1700 */
[----:B--2---:R-:W-:Y:S01]  /*2110*/  SHF.R.S32.HI R17, RZ, 0x1f, R16 ;  /* 0x0000001fff117819 */ /* 0x004fe20000011410 */
[----:B------:R-:W-:Y:S05]  /*2120*/  BRA `(.L_x_20380) ;  /* 0x00000c7000007947 */ /* 0x000fea0003800000 */
.L_x_20376:
        /* <DEDUP_REMOVED lines=9> */
.L_x_20384:
[----:B------:R-:W2:Y:S02]  /*21c0*/  LDG.E.U16 R4, [R4.64] ;  /* 0x0000002404047981 */ /* 0x000ea4000c1e1500 */
[----:B--2---:R-:W-:-:S06]  /*21d0*/  HADD2.F32 R16, -RZ, R4.H0_H0 ;  /* 0x20000004ff107230 */ /* 0x004fcc0000004100 */
[----:B------:R-:W0:Y:S01]  /*21e0*/  F2I.S64.TRUNC R16, R16 ;  /* 0x0000001000107311 */ /* 0x000e22000020d900 */
[----:B------:R-:W-:Y:S05]  /*21f0*/  BRA `(.L_x_20380) ;  /* 0x00000ba000007947 */ /* 0x000fea0003800000 */
.L_x_20383:
        /* <DEDUP_REMOVED lines=9> */
.L_x_20386:
[----:B------:R-:W2:Y:S02]  /*2290*/  LDG.E.U16 R4, [R4.64] ;  /* 0x0000002404047981 */ /* 0x000ea4000c1e1500 */
[----:B--2---:R-:W-:-:S06]  /*22a0*/  HADD2.F32 R16, -RZ, R4.H0_H0 ;  /* 0x20000004ff107230 */ /* 0x004fcc0000004100 */
[----:B------:R-:W0:Y:S01]  /*22b0*/  F2I.S64.TRUNC R16, R16 ;  /* 0x0000001000107311 */ /* 0x000e22000020d900 */
[----:B------:R-:W-:Y:S05]  /*22c0*/  BRA `(.L_x_20380) ;  /* 0x00000ad000007947 */ /* 0x000fea0003800000 */
.L_x_20385:
[----:B------:R-:W2:Y:S02]  /*22d0*/  LDG.E.64 R4, [R4.64] ;  /* 0x0000002404047981 */ /* 0x000ea4000c1e1b00 */
[----:B--2---:R0:W2:Y:S01]  /*22e0*/  F2I.S64.F64.TRUNC R16, R4 ;  /* 0x0000000400107311 */ /* 0x0040a2000030d900 */
[----:B------:R-:W-:Y:S05]  /*22f0*/  BRA `(.L_x_20380) ;  /* 0x00000aa000007947 */ /* 0x000fea0003800000 */
.L_x_20375:
        /* <DEDUP_REMOVED lines=13> */
.L_x_20389:
[----:B------:R-:W2:Y:S02]  /*23d0*/  LDG.E.64 R4, [R4.64] ;  /* 0x0000002404047981 */ /* 0x000ea4000c1e1b00 */
[----:B--2---:R0:W2:Y:S01]  /*23e0*/  F2I.S64.F64.TRUNC R16, R4 ;  /* 0x0000000400107311 */ /* 0x0040a2000030d900 */
[----:B------:R-:W-:Y:S05]  /*23f0*/  BRA `(.L_x_20380) ;  /* 0x000009a000007947 */ /* 0x000fea0003800000 */
.L_x_20388:
        /* <DEDUP_REMOVED lines=27> */
.L_x_20391:
        /* <DEDUP_REMOVED lines=12> */
[----:B------:R0:W2:Y:S01]  /*2670*/  F2I.S64.TRUNC R16, R0 ;  /* 0x0000000000107311 */ /* 0x0000a2000020d900 */
[----:B------:R-:W-:Y:S05]  /*2680*/  BRA `(.L_x_20380) ;  /* 0x0000071000007947 */ /* 0x000fea0003800000 */
.L_x_20390:
[----:B------:R-:W2:Y:S02]  /*2690*/  LDG.E.U16 R16, [R4.64] ;  /* 0x0000002404107981 */ /* 0x000ea4000c1e1500 */
[----:B--2---:R-:W-:-:S06]  /*26a0*/  PRMT R16, RZ, 0x5410, R16 ;  /* 0x00005410ff107816 */ /* 0x004fcc0000000010 */
[----:B------:R-:W0:Y:S01]  /*26b0*/  F2I.S64.TRUNC R16, R16 ;  /* 0x0000001000107311 */ /* 0x000e22000020d900 */
[----:B------:R-:W-:Y:S05]  /*26c0*/  BRA `(.L_x_20380) ;  /* 0x000006d000007947 */ /* 0x000fea0003800000 */
.L_x_20387:
        /* <DEDUP_REMOVED lines=11> */
.L_x_20394:
        /* <DEDUP_REMOVED lines=21> */
.L_x_20398:
[----:B------:R-:W-:Y:S05]  /*28d0*/  BSYNC B1 ;  /* 0x0000000000017941 */ /* 0x000fea0003800000 */
.L_x_20397:
[----:B------:R-:W-:Y:S01]  /*28e0*/  IMAD.SHL.U32 R3, R3, 0x100000, RZ ;  /* 0x0010000003037824 */ /* 0x000fe200078e00ff */
[----:B------:R-:W-:-:S04]  /*28f0*/  LEA R5, R0, 0x3b800000, 0x17 ;  /* 0x3b80000000057811 */ /* 0x000fc800078eb8ff */
[----:B------:R-:W-:Y:S02]  /*2900*/  LOP3.LUT R16, R5, R3, R16, 0xfe, !PT ;  /* 0x0000000305107212 */ /* 0x000fe400078efe10 */
.L_x_20396:
[----:B------:R-:W-:Y:S05]  /*2910*/  BSYNC B0 ;  /* 0x0000000000007941 */ /* 0x000fea0003800000 */
.L_x_20395:
[----:B------:R-:W0:Y:S01]  /*2920*/  F2I.S64.TRUNC R16, R16 ;  /* 0x0000001000107311 */ /* 0x000e22000020d900 */
[----:B------:R-:W-:Y:S05]  /*2930*/  BRA `(.L_x_20380) ;  /* 0x0000046000007947 */ /* 0x000fea0003800000 */
.L_x_20393:
        /* <DEDUP_REMOVED lines=21> */
.L_x_20402:
[----:B------:R-:W-:Y:S05]  /*2a90*/  BSYNC B1 ;  /* 0x0000000000017941 */ /* 0x000fea0003800000 */
.L_x_20401:
[----:B------:R-:W-:Y:S01]  /*2aa0*/  IMAD.SHL.U32 R3, R3, 0x200000, RZ ;  /* 0x0020000003037824 */ /* 0x000fe200078e00ff */
[----:B------:R-:W-:-:S04]  /*2ab0*/  LEA R5, R0, 0x37800000, 0x17 ;  /* 0x3780000000057811 */ /* 0x000fc800078eb8ff */
[----:B------:R-:W-:Y:S02]  /*2ac0*/  LOP3.LUT R16, R5, R3, R16, 0xfe, !PT ;  /* 0x0000000305107212 */ /* 0x000fe400078efe10 */
.L_x_20400:
[----:B------:R-:W-:Y:S05]  /*2ad0*/  BSYNC B0 ;  /* 0x0000000000007941 */ /* 0x000fea0003800000 */
.L_x_20399:
[----:B------:R-:W0:Y:S01]  /*2ae0*/  F2I.S64.TRUNC R16, R16 ;  /* 0x0000001000107311 */ /* 0x000e22000020d900 */
[----:B------:R-:W-:Y:S05]  /*2af0*/  BRA `(.L_x_20380) ;  /* 0x000002a000007947 */ /* 0x000fea0003800000 */
.L_x_20392:
        /* <DEDUP_REMOVED lines=14> */
.L_x_20406:
[----:B------:R-:W-:Y:S05]  /*2be0*/  BSYNC B0 ;  /* 0x0000000000007941 */ /* 0x000fea0003800000 */
.L_x_20405:
[----:B------:R-:W0:Y:S01]  /*2bf0*/  F2I.S64.TRUNC R16, R16 ;  /* 0x0000001000107311 */ /* 0x000e22000020d900 */
[----:B------:R-:W-:Y:S05]  /*2c00*/  BRA `(.L_x_20380) ;  /* 0x0000019000007947 */ /* 0x000fea0003800000 */
.L_x_20379:
        /* <DEDUP_REMOVED lines=21> */
.L_x_20404:
[----:B------:R0:W5:Y:S01]  /*2d60*/  LDG.E.64 R16, [R4.64] ;  /* 0x0000002404107981 */ /* 0x000162000c1e1b00 */
[----:B------:R-:W-:Y:S05]  /*2d70*/  BRA `(.L_x_20380) ;  /* 0x0000002000007947 */ /* 0x000fea0003800000 */
.L_x_20403:
[----:B------:R0:W5:Y:S01]  /*2d80*/  LDG.E R16, [R4.64] ;  /* 0x0000002404107981 */ /* 0x000162000c1e1900 */
[----:B------:R-:W-:-:S03]  /*2d90*/  IMAD.MOV.U32 R17, RZ, RZ, RZ ;  /* 0x000000ffff117224 */ /* 0x000fc600078e00ff */
.L_x_20380:
[----:B------:R-:W-:-:S04]  /*2da0*/  IADD3 R28, R28, 0x80, RZ ;  /* 0x000000801c1c7810 */ /* 0x000fc80007ffe0ff */
.L_x_20374:
[----:B------:R-:W-:Y:S05]  /*2db0*/  BSYNC B6 ;  /* 0x0000000000067941 */ /* 0x000fea0003800000 */
.L_x_20373:
        /* <DEDUP_REMOVED lines=21> */
.L_x_20412:
[----:B------:R0:W5:Y:S01]  /*2f10*/  LDG.E.U8 R18, [R4.64] ;  /* 0x0000002404127981 */ /* 0x000162000c1e1100 */
[----:B------:R-:W-:Y:S01]  /*2f20*/  IMAD.MOV.U32 R19, RZ, RZ, RZ ;  /* 0x000000ffff137224 */ /* 0x000fe200078e00ff */
[----:B------:R-:W-:Y:S05]  /*2f30*/  BRA `(.L_x_20408) ;  /* 0x00000d4000007947 */ /* 0x000fea0003800000 */
.L_x_20411:
        /* <DEDUP_REMOVED lines=8> */
.L_x_20415:
[----:B------:R-:W3:Y:S02]  /*2fc0*/  LDG.E R18, [R4.64] ;  /* 0x0000002404127981 */ /* 0x000ee4000c1e1900 */
[----:B---3--:R-:W-:Y:S01]  /*2fd0*/  SHF.R.S32.HI R19, RZ, 0x1f, R18 ;  /* 0x0000001fff137819 */ /* 0x008fe20000011412 */
[----:B------:R-:W-:Y:S05]  /*2fe0*/  BRA `(.L_x_20408) ;  /* 0x00000c9000007947 */ /* 0x000fea0003800000 */
.L_x_20414:
[----:B------:R-:W3:Y:S02]  /*2ff0*/  LDG.E.S16 R18, [R4.64] ;  /* 0x0000002404127981 */ /* 0x000ee4000c1e1700 */
[----:B---3--:R-:W-:Y:S01]  /*3000*/  SHF.R.S32.HI R19, RZ, 0x1f, R18 ;  /* 0x0000001fff137819 */ /* 0x008fe20000011412 */
[----:B------:R-:W-:Y:S05]  /*3010*/  BRA `(.L_x_20408) ;  /* 0x00000c6000007947 */ /* 0x000fea0003800000 */
.L_x_20410:
        /* <DEDUP_REMOVED lines=9> */
.L_x_20417:
[----:B------:R-:W3:Y:S02]  /*30b0*/  LDG.E.U16 R4, [R4.64] ;  /* 0x0000002404047981 */ /* 0x000ee4000c1e1500 */
[----:B---3--:R-:W-:-:S06]  /*30c0*/  HADD2.F32 R18, -RZ, R4.H0_H0 ;  /* 0x20000004ff127230 */ /* 0x008fcc0000004100 */
[----:B------:R-:W0:Y:S01]  /*30d0*/  F2I.S64.TRUNC R18, R18 ;  /* 0x0000001200127311 */ /* 0x000e22000020d900 */
[----:B------:R-:W-:Y:S05]  /*30e0*/  BRA `(.L_x_20408) ;  /* 0x00000b9000007947 */ /* 0x000fea0003800000 */
.L_x_20416:
        /* <DEDUP_REMOVED lines=9> */
.L_x_20419:
[----:B------:R-:W3:Y:S02]  /*3180*/  LDG.E.U16 R4, [R4.64] ;  /* 0x0000002404047981 */ /* 0x000ee4000c1e1500 */
[----:B---3--:R-:W-:-:S06]  /*3190*/  HADD2.F32 R18, -RZ, R4.H0_H0 ;  /* 0x20000004ff127230 */ /* 0x008fcc0000004100 */
[----:B------:R-:W0:Y:S01]  /*31a0*/  F2I.S64.TRUNC R18, R18 ;  /* 0x0000001200127311 */ /* 0x000e22000020d900 */
[----:B------:R-:W-:Y:S05]  /*31b0*/  BRA `(.L_x_20408) ;  /* 0x00000ac000007947 */ /* 0x000fea0003800000 */
.L_x_20418:
[----:B------:R-:W3:Y:S02]  /*31c0*/  LDG.E.64 R4, [R4.64] ;  /* 0x0000002404047981 */ /* 0x000ee4000c1e1b00 */
[----:B---3--:R0:W3:Y:S01]  /*31d0*/  F2I.S64.F64.TRUNC R18, R4 ;  /* 0x0000000400127311 */ /* 0x0080e2000030d900 */
[----:B------:R-:W-:Y:S05]  /*31e0*/  BRA `(.L_x_20408) ;  /* 0x00000a9000007947 */ /* 0x000fea0003800000 */
.L_x_20409:
        /* <DEDUP_REMOVED lines=13> */
.L_x_20422:
[----:B------:R-:W3:Y:S02]  /*32c0*/  LDG.E.64 R4, [R4.64] ;  /* 0x0000002404047981 */ /* 0x000ee4000c1e1b00 */
[----:B---3--:R0:W3:Y:S01]  /*32d0*/  F2I.S64.F64.TRUNC R18, R4 ;  /* 0x0000000400127311 */ /* 0x0080e2000030d900 */
[----:B------:R-:W-:Y:S05]  /*32e0*/  BRA `(.L_x_20408) ;  /* 0x0000099000007947 */ /* 0x000fea0003800000 */
.L_x_20421:
        /* <DEDUP_REMOVED lines=24> */
[----:B------:R-:W-:-:S04]  /*3470*/  LOP3.LUT R3, R3, 0x80000000, R0, 0xf8, !PT ;  /* 0x8000000003037812 */ /* 0x000fc800078ef800 */
[----:B------:R0:W3:Y:S01]  /*3480*/  F2I.S64.TRUNC R18, R3 ;  /* 0x0000000300127311 */ /* 0x0000e2000020d900 */
[----:B------:R-:W-:Y:S05]  /*3490*/  BRA `(.L_x_20408) ;  /* 0x000007e000007947 */ /* 0x000fea0003800000 */
.L_x_20424:
        /* <DEDUP_REMOVED lines=14> */
.L_x_20423:
[----:B------:R-:W3:Y:S02]  /*3580*/  LDG.E.U16 R18, [R4.64] ;  /* 0x0000002404127981 */ /* 0x000ee4000c1e1500 */
[----:B---3--:R-:W-:-:S06]  /*3590*/  PRMT R18, RZ, 0x5410, R18 ;  /* 0x00005410ff127816 */ /* 0x008fcc0000000012 */
[----:B------:R-:W0:Y:S01]  /*35a0*/  F2I.S64.TRUNC R18, R18 ;  /* 0x0000001200127311 */ /* 0x000e22000020d900 */
[----:B------:R-:W-:Y:S05]  /*35b0*/  BRA `(.L_x_20408) ;  /* 0x000006c000007947 */ /* 0x000fea0003800000 */
.L_x_20420:
        /* <DEDUP_REMOVED lines=11> */
.L_x_20427:
        /* <DEDUP_REMOVED lines=21> */
.L_x_20431:
[----:B------:R-:W-:Y:S05]  /*37c0*/  BSYNC B1 ;  /* 0x0000000000017941 */ /* 0x000fea0003800000 */
.L_x_20430:
[----:B------:R-:W-:Y:S01]  /*37d0*/  IMAD.SHL.U32 R2, R2, 0x100000, RZ ;  /* 0x0010000002027824 */ /* 0x000fe200078e00ff */
[----:B------:R-:W-:-:S04]  /*37e0*/  LEA R3, R0, 0x3b800000, 0x17 ;  /* 0x3b80000000037811 */ /* 0x000fc800078eb8ff */
[----:B------:R-:W-:Y:S02]  /*37f0*/  LOP3.LUT R18, R3, R2, R18, 0xfe, !PT ;  /* 0x0000000203127212 */ /* 0x000fe400078efe12 */
.L_x_20429:
[----:B------:R-:W-:Y:S05]  /*3800*/  BSYNC B0 ;  /* 0x0000000000007941 */ /* 0x000fea0003800000 */
.L_x_20428:
[----:B------:R-:W0:Y:S01]  /*3810*/  F2I.S64.TRUNC R18, R18 ;  /* 0x0000001200127311 */ /* 0x000e22000020d900 */
[----:B------:R-:W-:Y:S05]  /*3820*/  BRA `(.L_x_20408) ;  /* 0x0000045000007947 */ /* 0x000fea0003800000 */
.L_x_20426:
        /* <DEDUP_REMOVED lines=21> */
.L_x_20435:
[----:B------:R-:W-:Y:S05]  /*3980*/  BSYNC B1 ;  /* 0x0000000000017941 */ /* 0x000fea0003800000 */
.L_x_20434:
[----:B------:R-:W-:Y:S01]  /*3990*/  IMAD.SHL.U32 R2, R2, 0x200000, RZ ;  /* 0x0020000002027824 */ /* 0x000fe200078e00ff */
[----:B------:R-:W-:-:S04]  /*39a0*/  LEA R3, R0, 0x37800000, 0x17 ;  /* 0x3780000000037811 */ /* 0x000fc800078eb8ff */
[----:B------:R-:W-:Y:S02]  /*39b0*/  LOP3.LUT R18, R3, R2, R18, 0xfe, !PT ;  /* 0x0000000203127212 */ /* 0x000fe400078efe12 */
.L_x_20433:
[----:B------:R-:W-:Y:S05]  /*39c0*/  BSYNC B0 ;  /* 0x0000000000007941 */ /* 0x000fea0003800000 */
.L_x_20432:
[----:B------:R-:W0:Y:S01]  /*39d0*/  F2I.S64.TRUNC R18, R18 ;  /* 0x0000001200127311 */ /* 0x000e22000020d900 */
[----:B------:R-:W-:Y:S05]  /*39e0*/  BRA `(.L_x_20408) ;  /* 0x0000029000007947 */ /* 0x000fea0003800000 */
.L_x_20425:
        /* <DEDUP_REMOVED lines=14> */
.L_x_20439:
[----:B------:R-:W-:Y:S05]  /*3ad0*/  BSYNC B0 ;  /* 0x0000000000007941 */ /* 0x000fea0003800000 */
.L_x_20438:
[----:B------:R-:W0:Y:S01]  /*3ae0*/  F2I.S64.TRUNC R18, R18 ;  /* 0x0000001200127311 */ /* 0x000e22000020d900 */
[----:B------:R-:W-:Y:S05]  /*3af0*/  BRA `(.L_x_20408) ;  /* 0x0000018000007947 */ /* 0x000fea0003800000 */
.L_x_20413:
        /* <DEDUP_REMOVED lines=20> */
.L_x_20437:
[----:B------:R0:W5:Y:S01]  /*3c40*/  LDG.E.64 R18, [R4.64] ;  /* 0x0000002404127981 */ /* 0x000162000c1e1b00 */
[----:B------:R-:W-:Y:S05]  /*3c50*/  BRA `(.L_x_20408) ;  /* 0x0000002000007947 */ /* 0x000fea0003800000 */
.L_x_20436:
[----:B------:R0:W5:Y:S01]  /*3c60*/  LDG.E R18, [R4.64] ;  /* 0x0000002404127981 */ /* 0x000162000c1e1900 */
[----:B------:R-:W-:-:S03]  /*3c70*/  IMAD.MOV.U32 R19, RZ, RZ, RZ ;  /* 0x000000ffff137224 */ /* 0x000fc600078e00ff */
.L_x_20408:
[----:B------:R-:W-:Y:S05]  /*3c80*/  BSYNC B6 ;  /* 0x0000000000067941 */ /* 0x000fea0003800000 */
.L_x_20407:
[----:B0-----:R-:W0:Y:S01]  /*3c90*/  S2R R2, SR_TID.X ;  /* 0x0000000000027919 */ /* 0x001e220000002100 */
[----:B------:R-:W4:Y:S01]  /*3ca0*/  LDC.U8 R28, c[0x0][0x184] ;  /* 0x00006100ff1c7b82 */ /* 0x000f220000000000 */
[----:B-----5:R-:W-:Y:S01]  /*3cb0*/  ISETP.NE.U32.AND P0, PT, R22, RZ, PT ;  /* 0x000000ff1600720c */ /* 0x020fe20003f05070 */
[----:B------:R-:W-:Y:S01]  /*3cc0*/  BSSY B6, `(.L_x_20440) ;  /* 0x0000110000067945 */ /* 0x000fe20003800000 */
[----:B-1----:R-:W-:Y:S02]  /*3cd0*/  ISETP.NE.U32.AND P1, PT, R24, RZ, PT ;  /* 0x000000ff1800720c */ /* 0x002fe40003f25070 */
[----:B--2---:R-:W-:Y:S02]  /*3ce0*/  ISETP.NE.U32.AND P3, PT, R16, RZ, PT ;  /* 0x000000ff1000720c */ /* 0x004fe40003f65070 */
[----:B---3--:R-:W-:-:S02]  /*3cf0*/  ISETP.NE.U32.AND P2, PT, R18, RZ, PT ;  /* 0x000000ff1200720c */ /* 0x008fc40003f45070 */
[----:B------:R-:W-:Y:S02]  /*3d00*/  ISETP.NE.AND.EX P0, PT, R23, RZ, PT, P0 ;  /* 0x000000ff1700720c */ /* 0x000fe40003f05300 */
[----:B------:R-:W-:Y:S02]  /*3d10*/  ISETP.NE.AND.EX P1, PT, R25, RZ, PT, P1 ;  /* 0x000000ff1900720c */ /* 0x000fe40003f25310 */
[----:B------:R-:W-:Y:S02]  /*3d20*/  ISETP.NE.AND.EX P3, PT, R17, RZ, PT, P3 ;  /* 0x000000ff1100720c */ /* 0x000fe40003f65330 */
[----:B------:R-:W-:Y:S02]  /*3d30*/  ISETP.NE.AND.EX P2, PT, R19, RZ, PT, P2 ;  /* 0x000000ff1300720c */ /* 0x000fe40003f45320 */
[----:B------:R-:W-:Y:S02]  /*3d40*/  SEL R11, RZ, 0x1, P0 ;  /* 0x00000001ff0b7807 */ /* 0x000fe40000000000 */
[----:B------:R-:W-:-:S02]  /*3d50*/  SEL R22, RZ, 0x1, P1 ;  /* 0x00000001ff167807 */ /* 0x000fc40000800000 */
[----:B------:R-:W-:Y:S02]  /*3d60*/  SEL R18, RZ, 0x1, P3 ;  /* 0x00000001ff127807 */ /* 0x000fe40001800000 */
[----:B0-----:R-:W-:Y:S02]  /*3d70*/  ISETP.GE.AND P4, PT, R2, R26, PT ;  /* 0x0000001a0200720c */ /* 0x001fe40003f86270 */
[----:B------:R-:W-:-:S11]  /*3d80*/  SEL R16, RZ, 0x1, P2 ;  /* 0x00000001ff107807 */ /* 0x000fd60001000000 */
        /* <DEDUP_REMOVED lines=21> */
.L_x_20445:
[----:B------:R0:W-:Y:S01]  /*3ee0*/  STG.E.U8 [R8.64], R11 ;  /* 0x0000000b08007986 */ /* 0x0001e2000c101124 */
[----:B------:R-:W-:Y:S01]  /*3ef0*/  IMAD.MOV.U32 R2, RZ, RZ, R17 ;  /* 0x000000ffff027224 */ /* 0x000fe200078e0011 */
[----:B------:R-:W-:Y:S05]  /*3f00*/  BRA `(.L_x_20441) ;  /* 0x00000eb000007947 */ /* 0x000fea0003800000 */
.L_x_20444:
        /* <DEDUP_REMOVED lines=11> */
.L_x_20448:
[----:B------:R0:W-:Y:S01]  /*3fc0*/  STG.E [R8.64], R11 ;  /* 0x0000000b08007986 */ /* 0x0001e2000c101924 */
[----:B------:R-:W-:Y:S01]  /*3fd0*/  IMAD.MOV.U32 R2, RZ, RZ, R17 ;  /* 0x000000ffff027224 */ /* 0x000fe200078e0011 */
[----:B------:R-:W-:Y:S05]  /*3fe0*/  BRA `(.L_x_20441) ;  /* 0x00000dd000007947 */ /* 0x000fea0003800000 */
.L_x_20447:
[----:B------:R0:W-:Y:S01]  /*3ff0*/  STG.E.U16 [R8.64], R11 ;  /* 0x0000000b08007986 */ /* 0x0001e2000c101524 */
[----:B------:R-:W-:Y:S01]  /*4000*/  IMAD.MOV.U32 R2, RZ, RZ, R17 ;  /* 0x000000ffff027224 */ /* 0x000fe200078e0011 */
[----:B------:R-:W-:Y:S05]  /*4010*/  BRA `(.L_x_20441) ;  /* 0x00000da000007947 */ /* 0x000fea0003800000 */
.L_x_20443:
        /* <DEDUP_REMOVED lines=10> */
.L_x_20450:
[----:B------:R-:W0:Y:S01]  /*40c0*/  I2F.S16 R0, R11 ;  /* 0x0000000b00007306 */ /* 0x000e220000101400 */
[----:B------:R-:W-:Y:S01]  /*40d0*/  IMAD.MOV.U32 R2, RZ, RZ, R17 ;  /* 0x000000ffff027224 */ /* 0x000fe200078e0011 */
[----:B0-----:R-:W-:-:S05]  /*40e0*/  F2FP.PACK_AB R0, RZ, R0 ;  /* 0x00000000ff00723e */ /* 0x001fca00000000ff */
[----:B------:R0:W-:Y:S01]  /*40f0*/  STG.E.U16 [R8.64], R0 ;  /* 0x0000000008007986 */ /* 0x0001e2000c101524 */
[----:B------:R-:W-:Y:S05]  /*4100*/  BRA `(.L_x_20441) ;  /* 0x00000cb000007947 */ /* 0x000fea0003800000 */
.L_x_20449:
        /* <DEDUP_REMOVED lines=11> */
.L_x_20452:
[----:B------:R-:W0:Y:S01]  /*41c0*/  I2F.S16 R11, R11 ;  /* 0x0000000b000b7306 */ /* 0x000e220000101400 */
[----:B------:R-:W-:Y:S01]  /*41d0*/  IMAD.MOV.U32 R2, RZ, RZ, R17 ;  /* 0x000000ffff027224 */ /* 0x000fe200078e0011 */
[----:B0-----:R-:W-:-:S04]  /*41e0*/  F2FP.PACK_AB R3, RZ, R11 ;  /* 0x0000000bff03723e */ /* 0x001fc800000000ff */
[----:B------:R-:W-:-:S05]  /*41f0*/  PRMT R3, R3, 0x5410, RZ ;  /* 0x0000541003037816 */ /* 0x000fca00000000ff */
[----:B------:R0:W-:Y:S01]  /*4200*/  STG.E [R8.64], R3 ;  /* 0x0000000308007986 */ /* 0x0001e2000c101924 */
[----:B------:R-:W-:Y:S05]  /*4210*/  BRA `(.L_x_20441) ;  /* 0x00000ba000007947 */ /* 0x000fea0003800000 */
.L_x_20451:
[----:B------:R-:W0:Y:S01]  /*4220*/  I2F.F64.S16 R4, R11 ;  /* 0x0000000b00047312 */ /* 0x000e220000101c00 */
[----:B------:R-:W-:Y:S01]  /*4230*/  IMAD.MOV.U32 R2, RZ, RZ, R17 ;  /* 0x000000ffff027224 */ /* 0x000fe200078e0011 */
[----:B0-----:R0:W-:Y:S01]  /*4240*/  STG.E.64 [R8.64], R4 ;  /* 0x0000000408007986 */ /* 0x0011e2000c101b24 */
[----:B------:R-:W-:Y:S05]  /*4250*/  BRA `(.L_x_20441) ;  /* 0x00000b6000007947 */ /* 0x000fea0003800000 */
.L_x_20442:
        /* <DEDUP_REMOVED lines=11> */
.L_x_20455:
[----:B------:R-:W0:Y:S01]  /*4310*/  I2F.F64.S16 R4, R11 ;  /* 0x0000000b00047312 */ /* 0x000e220000101c00 */
[----:B------:R-:W-:Y:S01]  /*4320*/  CS2R R6, SRZ ;  /* 0x0000000000067805 */ /* 0x000fe2000001ff00 */
[----:B------:R-:W-:-:S04]  /*4330*/  IMAD.MOV.U32 R2, RZ, RZ, R17 ;  /* 0x000000ffff027224 */ /* 0x000fc800078e0011 */
[----:B0-----:R0:W-:Y:S01]  /*4340*/  STG.E.128 [R8.64], R4 ;  /* 0x0000000408007986 */ /* 0x0011e2000c101d24 */
[----:B------:R-:W-:Y:S05]  /*4350*/  BRA `(.L_x_20441) ;  /* 0x00000a6000007947 */ /* 0x000fea0003800000 */
.L_x_20454:
        /* <DEDUP_REMOVED lines=21> */
.L_x_20459:
[----:B------:R-:W-:Y:S05]  /*44b0*/  BSYNC B0 ;  /* 0x0000000000007941 */ /* 0x000fea0003800000 */
.L_x_20458:
[----:B------:R-:W-:Y:S01]  /*44c0*/  LOP3.LUT R3, R0, R3, RZ, 0xfc, !PT ;  /* 0x0000000300037212 */ /* 0x000fe200078efcff */
[----:B------:R-:W-:-:S04]  /*44d0*/  IMAD.MOV.U32 R2, RZ, RZ, R17 ;  /* 0x000000ffff027224 */ /* 0x000fc800078e0011 */
[----:B------:R0:W-:Y:S01]  /*44e0*/  STG.E.U8 [R8.64], R3 ;  /* 0x0000000308007986 */ /* 0x0001e2000c101124 */
[----:B------:R-:W-:Y:S05]  /*44f0*/  BRA `(.L_x_20441) ;  /* 0x000008c000007947 */ /* 0x000fea0003800000 */
.L_x_20457:
        /* <DEDUP_REMOVED lines=13> */
.L_x_20461:
[----:B------:R-:W-:Y:S01]  /*45d0*/  IMAD.MOV.U32 R0, RZ, RZ, 0x7f ;  /* 0x0000007fff007424 */ /* 0x000fe200078e00ff */
[----:B------:R-:W-:-:S04]  /*45e0*/  ISETP.GT.U32.AND P0, PT, R2, 0x7f800000, PT ;  /* 0x7f8000000200780c */ /* 0x000fc80003f04070 */
[----:B------:R-:W-:-:S04]  /*45f0*/  SEL R0, R0, 0x7c, P0 ;  /* 0x0000007c00007807 */ /* 0x000fc80000000000 */
.L_x_20462:
[----:B------:R-:W-:Y:S05]  /*4600*/  BSYNC B0 ;  /* 0x0000000000007941 */ /* 0x000fea0003800000 */
.L_x_20460:
[----:B------:R-:W-:-:S04]  /*4610*/  LOP3.LUT R2, R11, 0x80000000, RZ, 0xc0, !PT ;  /* 0x800000000b027812 */ /* 0x000fc800078ec0ff */
[----:B------:R-:W-:Y:S01]  /*4620*/  SHF.R.U32.HI R3, RZ, 0x18, R2 ;  /* 0x00000018ff037819 */ /* 0x000fe20000011602 */
[----:B------:R-:W-:-:S03]  /*4630*/  IMAD.MOV.U32 R2, RZ, RZ, R17 ;  /* 0x000000ffff027224 */ /* 0x000fc600078e0011 */
[----:B------:R-:W-:-:S05]  /*4640*/  LOP3.LUT R3, R0, R3, RZ, 0xfc, !PT ;  /* 0x0000000300037212 */ /* 0x000fca00078efcff */
[----:B------:R0:W-:Y:S01]  /*4650*/  STG.E.U8 [R8.64], R3 ;  /* 0x0000000308007986 */ /* 0x0001e2000c101124 */
[----:B------:R-:W-:Y:S05]  /*4660*/  BRA `(.L_x_20441) ;  /* 0x0000075000007947 */ /* 0x000fea0003800000 */
.L_x_20456:
[----:B------:R-:W0:Y:S01]  /*4670*/  I2F.S16 R0, R11 ;  /* 0x0000000b00007306 */ /* 0x000e220000101400 */
[----:B------:R-:W-:Y:S01]  /*4680*/  IMAD.MOV.U32 R2, RZ, RZ, R17 ;  /* 0x000000ffff027224 */ /* 0x000fe200078e0011 */
[----:B0-----:R-:W-:-:S05]  /*4690*/  F2FP.BF16.PACK_AB R0, RZ, R0 ;  /* 0x00000000ff00723e */ /* 0x001fca00000010ff */
[----:B------:R0:W-:Y:S01]  /*46a0*/  STG.E.U16 [R8.64], R0 ;  /* 0x0000000008007986 */ /* 0x0001e2000c101524 */
[----:B------:R-:W-:Y:S05]  /*46b0*/  BRA `(.L_x_20441) ;  /* 0x0000070000007947 */ /* 0x000fea0003800000 */
.L_x_20453:
        /* <DEDUP_REMOVED lines=11> */
.L_x_20465:
        /* <DEDUP_REMOVED lines=17> */
.L_x_20468:
[----:B------:R-:W-:-:S04]  /*4880*/  LOP3.LUT R2, R11, 0x80000000, RZ, 0xc0, !PT ;  /* 0x800000000b027812 */ /* 0x000fc800078ec0ff */
[----:B------:R-:W-:-:S04]  /*4890*/  SHF.R.U32.HI R3, RZ, 0x18, R2 ;  /* 0x00000018ff037819 */ /* 0x000fc80000011602 */
[----:B------:R-:W-:-:S04]  /*48a0*/  LOP3.LUT R0, R0, R3, RZ, 0xfc, !PT ;  /* 0x0000000300007212 */ /* 0x000fc800078efcff */
[----:B------:R-:W-:Y:S02]  /*48b0*/  PRMT R4, R0, 0x7610, R4 ;  /* 0x0000761000047816 */ /* 0x000fe40000000004 */
.L_x_20467:
[----:B------:R-:W-:Y:S05]  /*48c0*/  BSYNC B0 ;  /* 0x0000000000007941 */ /* 0x000fea0003800000 */
.L_x_20466:
[----:B------:R0:W-:Y:S01]  /*48d0*/  STG.E.U8 [R8.64], R4 ;  /* 0x0000000408007986 */ /* 0x0001e2000c101124 */
[----:B------:R-:W-:Y:S01]  /*48e0*/  IMAD.MOV.U32 R2, RZ, RZ, R17 ;  /* 0x000000ffff027224 */ /* 0x000fe200078e0011 */
[----:B------:R-:W-:Y:S05]  /*48f0*/  BRA `(.L_x_20441) ;  /* 0x000004c000007947 */ /* 0x000fea0003800000 */
.L_x_20464:
        /* <DEDUP_REMOVED lines=17> */
.L_x_20471:
[----:B------:R-:W-:-:S04]  /*4a10*/  LOP3.LUT R2, R11, 0x80000000, RZ, 0xc0, !PT ;  /* 0x800000000b027812 */ /* 0x000fc800078ec0ff */
[----:B------:R-:W-:-:S04]  /*4a20*/  SHF.R.U32.HI R3, RZ, 0x18, R2 ;  /* 0x00000018ff037819 */ /* 0x000fc80000011602 */
[----:B------:R-:W-:-:S04]  /*4a30*/  LOP3.LUT R0, R0, R3, RZ, 0xfc, !PT ;  /* 0x0000000300007212 */ /* 0x000fc800078efcff */
[----:B------:R-:W-:Y:S02]  /*4a40*/  PRMT R4, R0, 0x7610, R4 ;  /* 0x0000761000047816 */ /* 0x000fe40000000004 */
.L_x_20470:
[----:B------:R-:W-:Y:S05]  /*4a50*/  BSYNC B0 ;  /* 0x0000000000007941 */ /* 0x000fea0003800000 */
.L_x_20469:
[----:B------:R0:W-:Y:S01]  /*4a60*/  STG.E.U8 [R8.64], R4 ;  /* 0x0000000408007986 */ /* 0x0001e2000c101124 */
[----:B------:R-:W-:Y:S01]  /*4a70*/  IMAD.MOV.U32 R2, RZ, RZ, R17 ;  /* 0x000000ffff027224 */ /* 0x000fe200078e0011 */
[----:B------:R-:W-:Y:S05]  /*4a80*/  BRA `(.L_x_20441) ;  /* 0x0000033000007947 */ /* 0x000fea0003800000 */
.L_x_20463:
        /* <DEDUP_REMOVED lines=23> */
.L_x_20446:
        /* <DEDUP_REMOVED lines=21> */
.L_x_20473:
[----:B------:R-:W-:Y:S02]  /*4d50*/  IMAD.MOV.U32 R4, RZ, RZ, R11 ;  /* 0x000000ffff047224 */ /* 0x000fe400078e000b */
[----:B------:R-:W-:Y:S02]  /*4d60*/  IMAD.MOV.U32 R5, RZ, RZ, RZ ;  /* 0x000000ffff057224 */ /* 0x000fe400078e00ff */
[----:B------:R-:W-:-:S03]  /*4d70*/  IMAD.MOV.U32 R2, RZ, RZ, R17 ;  /* 0x000000ffff027224 */ /* 0x000fc600078e0011 */
[----:B------:R0:W-:Y:S01]  /*4d80*/  STG.E.64 [R8.64], R4 ;  /* 0x0000000408007986 */ /* 0x0001e2000c101b24 */
[----:B------:R-:W-:Y:S05]  /*4d90*/  BRA `(.L_x_20441) ;  /* 0x0000002000007947 */ /* 0x000fea0003800000 */
.L_x_20472:
[----:B------:R0:W-:Y:S01]  /*4da0*/  STG.E [R8.64], R11 ;  /* 0x0000000b08007986 */ /* 0x0001e2000c101924 */
[----:B------:R-:W-:-:S03]  /*4db0*/  IMAD.MOV.U32 R2, RZ, RZ, R17 ;  /* 0x000000ffff027224 */ /* 0x000fc600078e0011 */
.L_x_20441:
[----:B----4-:R-:W-:Y:S05]  /*4dc0*/  BSYNC B6 ;  /* 0x0000000000067941 */ /* 0x010fea0003800000 */
.L_x_20440:
        /* <DEDUP_REMOVED lines=21> */
.L_x_20479:
[----:B------:R0:W-:Y:S01]  /*4f20*/  STG.E.U8 [R8.64], R22 ;  /* 0x0000001608007986 */ /* 0x0001e2000c101124 */
[----:B------:R-:W-:Y:S05]  /*4f30*/  BRA `(.L_x_20481) ;  /* 0x00000d5000007947 */ /* 0x000fea0003800000 */
.L_x_20478:
        /* <DEDUP_REMOVED lines=9> */
.L_x_20483:
[----:B------:R0:W-:Y:S01]  /*4fd0*/  STG.E [R8.64], R22 ;  /* 0x0000001608007986 */ /* 0x0001e2000c101924 */
[----:B------:R-:W-:Y:S05]  /*4fe0*/  BRA `(.L_x_20481) ;  /* 0x00000ca000007947 */ /* 0x000fea0003800000 */
.L_x_20482:
[----:B------:R0:W-:Y:S01]  /*4ff0*/  STG.E.U16 [R8.64], R22 ;  /* 0x0000001608007986 */ /* 0x0001e2000c101524 */
[----:B------:R-:W-:Y:S05]  /*5000*/  BRA `(.L_x_20481) ;  /* 0x00000c8000007947 */ /* 0x000fea0003800000 */
.L_x_20477:
        /* <DEDUP_REMOVED lines=9> */
.L_x_20485:
[----:B------:R-:W0:Y:S02]  /*50a0*/  I2F.S16 R0, R22 ;  /* 0x0000001600007306 */ /* 0x000e240000101400 */
[----:B0-----:R-:W-:-:S05]  /*50b0*/  F2FP.PACK_AB R0, RZ, R0 ;  /* 0x00000000ff00723e */ /* 0x001fca00000000ff */
[----:B------:R0:W-:Y:S01]  /*50c0*/  STG.E.U16 [R8.64], R0 ;  /* 0x0000000008007986 */ /* 0x0001e2000c101524 */
[----:B------:R-:W-:Y:S05]  /*50d0*/  BRA `(.L_x_20481) ;  /* 0x00000bb000007947 */ /* 0x000fea0003800000 */
.L_x_20484:
        /* <DEDUP_REMOVED lines=10> */
.L_x_20487:
[----:B------:R-:W0:Y:S02]  /*5180*/  I2F.S16 R22, R22 ;  /* 0x0000001600167306 */ /* 0x000e240000101400 */
[----:B0-----:R-:W-:-:S04]  /*5190*/  F2FP.PACK_AB R3, RZ, R22 ;  /* 0x00000016ff03723e */ /* 0x001fc800000000ff */
[----:B------:R-:W-:-:S05]  /*51a0*/  PRMT R3, R3, 0x5410, RZ ;  /* 0x0000541003037816 */ /* 0x000fca00000000ff */
[----:B------:R0:W-:Y:S01]  /*51b0*/  STG.E [R8.64], R3 ;  /* 0x0000000308007986 */ /* 0x0001e2000c101924 */
[----:B------:R-:W-:Y:S05]  /*51c0*/  BRA `(.L_x_20481) ;  /* 0x00000ac000007947 */ /* 0x000fea0003800000 */
.L_x_20486:
[----:B------:R-:W0:Y:S02]  /*51d0*/  I2F.F64.S16 R22, R22 ;  /* 0x0000001600167312 */ /* 0x000e240000101c00 */
[----:B0-----:R0:W-:Y:S01]  /*51e0*/  STG.E.64 [R8.64], R22 ;  /* 0x0000001608007986 */ /* 0x0011e2000c101b24 */
[----:B------:R-:W-:Y:S05]  /*51f0*/  BRA `(.L_x_20481) ;  /* 0x00000a9000007947 */ /* 0x000fea0003800000 */
.L_x_20476:
        /* <DEDUP_REMOVED lines=10> */
.L_x_20490:
[----:B------:R-:W0:Y:S01]  /*52a0*/  I2F.F64.S16 R4, R22 ;  /* 0x0000001600047312 */ /* 0x000e220000101c00 */
[----:B------:R-:W-:-:S05]  /*52b0*/  CS2R R6, SRZ ;  /* 0x0000000000067805 */ /* 0x000fca000001ff00 */
[----:B0-----:R0:W-:Y:S01]  /*52c0*/  STG.E.128 [R8.64], R4 ;  /* 0x0000000408007986 */ /* 0x0011e2000c101d24 */
[----:B------:R-:W-:Y:S05]  /*52d0*/  BRA `(.L_x_20481) ;  /* 0x000009b000007947 */ /* 0x000fea0003800000 */
.L_x_20489:
        /* <DEDUP_REMOVED lines=21> */
.L_x_20494:
[----:B------:R-:W-:Y:S05]  /*5430*/  BSYNC B0 ;  /* 0x0000000000007941 */ /* 0x000fea0003800000 */
.L_x_20493:
[----:B------:R-:W-:-:S05]  /*5440*/  LOP3.LUT R5, R0, R5, RZ, 0xfc, !PT ;  /* 0x0000000500057212 */ /* 0x000fca00078efcff */
[----:B------:R0:W-:Y:S01]  /*5450*/  STG.E.U8 [R8.64], R5 ;  /* 0x0000000508007986 */ /* 0x0001e2000c101124 */
[----:B------:R-:W-:Y:S05]  /*5460*/  BRA `(.L_x_20481) ;  /* 0x0000082000007947 */ /* 0x000fea0003800000 */
.L_x_20492:
        /* <DEDUP_REMOVED lines=13> */
.L_x_20496:
[----:B------:R-:W-:Y:S01]  /*5540*/  IMAD.MOV.U32 R0, RZ, RZ, 0x7f ;  /* 0x0000007fff007424 */ /* 0x000fe200078e00ff */
[----:B------:R-:W-:-:S04]  /*5550*/  ISETP.GT.U32.AND P0, PT, R3, 0x7f800000, PT ;  /* 0x7f8000000300780c */ /* 0x000fc80003f04070 */
[----:B------:R-:W-:-:S04]  /*5560*/  SEL R0, R0, 0x7c, P0 ;  /* 0x0000007c00007807 */ /* 0x000fc80000000000 */
.L_x_20497:
[----:B------:R-:W-:Y:S05]  /*5570*/  BSYNC B0 ;  /* 0x0000000000007941 */ /* 0x000fea0003800000 */
.L_x_20495:
[----:B------:R-:W-:-:S04]  /*5580*/  LOP3.LUT R3, R5, 0x80000000, RZ, 0xc0, !PT ;  /* 0x8000000005037812 */ /* 0x000fc800078ec0ff */
[----:B------:R-:W-:-:S04]  /*5590*/  SHF.R.U32.HI R3, RZ, 0x18, R3 ;  /* 0x00000018ff037819 */ /* 0x000fc80000011603 */
[----:B------:R-:W-:-:S05]  /*55a0*/  LOP3.LUT R3, R0, R3, RZ, 0xfc, !PT ;  /* 0x0000000300037212 */ /* 0x000fca00078efcff */
[----:B------:R0:W-:Y:S01]  /*55b0*/  STG.E.U8 [R8.64], R3 ;  /* 0x0000000308007986 */ /* 0x0001e2000c101124 */
[----:B------:R-:W-:Y:S05]  /*55c0*/  BRA `(.L_x_20481) ;  /* 0x000006c000007947 */ /* 0x000fea0003800000 */
.L_x_20491:
[----:B------:R-:W0:Y:S02]  /*55d0*/  I2F.S16 R0, R22 ;  /* 0x0000001600007306 */ /* 0x000e240000101400 */
[----:B0-----:R-:W-:-:S05]  /*55e0*/  F2FP.BF16.PACK_AB R0, RZ, R0 ;  /* 0x00000000ff00723e */ /* 0x001fca00000010ff */
[----:B------:R0:W-:Y:S01]  /*55f0*/  STG.E.U16 [R8.64], R0 ;  /* 0x0000000008007986 */ /* 0x0001e2000c101524 */
[----:B------:R-:W-:Y:S05]  /*5600*/  BRA `(.L_x_20481) ;  /* 0x0000068000007947 */ /* 0x000fea0003800000 */
.L_x_20488:
        /* <DEDUP_REMOVED lines=10> */
.L_x_20500:
        /* <DEDUP_REMOVED lines=17> */
.L_x_20503:
[----:B------:R-:W-:-:S04]  /*57c0*/  LOP3.LUT R3, R5, 0x80000000, RZ, 0xc0, !PT ;  /* 0x8000000005037812 */ /* 0x000fc800078ec0ff */
[----:B------:R-:W-:-:S04]  /*57d0*/  SHF.R.U32.HI R3, RZ, 0x18, R3 ;  /* 0x00000018ff037819 */ /* 0x000fc80000011603 */
[----:B------:R-:W-:-:S04]  /*57e0*/  LOP3.LUT R0, R0, R3, RZ, 0xfc, !PT ;  /* 0x0000000300007212 */ /* 0x000fc800078efcff */
[----:B------:R-:W-:Y:S02]  /*57f0*/  PRMT R4, R0, 0x7610, R4 ;  /* 0x0000761000047816 */ /* 0x000fe40000000004 */
.L_x_20502:
[----:B------:R-:W-:Y:S05]  /*5800*/  BSYNC B0 ;  /* 0x0000000000007941 */ /* 0x000fea0003800000 */
.L_x_20501:
[----:B------:R0:W-:Y:S01]  /*5810*/  STG.E.U8 [R8.64], R4 ;  /* 0x0000000408007986 */ /* 0x0001e2000c101124 */
[----:B------:R-:W-:Y:S05]  /*5820*/  BRA `(.L_x_20481) ;  /* 0x0000046000007947 */ /* 0x000fea0003800000 */
.L_x_20499:
        /* <DEDUP_REMOVED lines=17> */
.L_x_20506:
[----:B------:R-:W-:-:S04]  /*5940*/  LOP3.LUT R3, R5, 0x80000000, RZ, 0xc0, !PT ;  /* 0x8000000005037812 */ /* 0x000fc800078ec0ff */
[----:B------:R-:W-:-:S04]  /*5950*/  SHF.R.U32.HI R3, RZ, 0x18, R3 ;  /* 0x00000018ff037819 */ /* 0x000fc80000011603 */
[----:B------:R-:W-:-:S04]  /*5960*/  LOP3.LUT R0, R0, R3, RZ, 0xfc, !PT ;  /* 0x0000000300007212 */ /* 0x000fc800078efcff */
[----:B------:R-:W-:Y:S02]  /*5970*/  PRMT R4, R0, 0x7610, R4 ;  /* 0x0000761000047816 */ /* 0x000fe40000000004 */
.L_x_20505:
[----:B------:R-:W-:Y:S05]  /*5980*/  BSYNC B0 ;  /* 0x0000000000007941 */ /* 0x000fea0003800000 */
.L_x_20504:
[----:B------:R0:W-:Y:S01]  /*5990*/  STG.E.U8 [R8.64], R4 ;  /* 0x0000000408007986 */ /* 0x0001e2000c101124 */
[----:B------:R-:W-:Y:S05]  /*59a0*/  BRA `(.L_x_20481) ;  /* 0x000002e000007947 */ /* 0x000fea0003800000 */
.L_x_20498:
        /* <DEDUP_REMOVED lines=22> */
.L_x_20480:
        /* <DEDUP_REMOVED lines=20> */
.L_x_20508:
[----:B------:R-:W-:-:S05]  /*5c50*/  IMAD.MOV.U32 R23, RZ, RZ, RZ ;  /* 0x000000ffff177224 */ /* 0x000fca00078e00ff */
[----:B------:R0:W-:Y:S01]  /*5c60*/  STG.E.64 [R8.64], R22 ;  /* 0x0000001608007986 */ /* 0x0001e2000c101b24 */
[----:B------:R-:W-:Y:S05]  /*5c70*/  BRA `(.L_x_20481) ;  /* 0x0000001000007947 */ /* 0x000fea0003800000 */
.L_x_20507:
[----:B------:R0:W-:Y:S02]  /*5c80*/  STG.E [R8.64], R22 ;  /* 0x0000001608007986 */ /* 0x0001e4000c101924 */
.L_x_20481:
        /* <DEDUP_REMOVED lines=21> */
.L_x_20512:
[----:B------:R0:W-:Y:S01]  /*5de0*/  STG.E.U8 [R8.64], R18 ;  /* 0x0000001208007986 */ /* 0x0001e2000c101124 */
[----:B------:R-:W-:Y:S05]  /*5df0*/  BRA `(.L_x_20514) ;  /* 0x00000d5000007947 */ /* 0x000fea0003800000 */
.L_x_20511:
        /* <DEDUP_REMOVED lines=9> */
.L_x_20516:
[----:B------:R0:W-:Y:S01]  /*5e90*/  STG.E [R8.64], R18 ;  /* 0x0000001208007986 */ /* 0x0001e2000c101924 */
[----:B------:R-:W-:Y:S05]  /*5ea0*/  BRA `(.L_x_20514) ;  /* 0x00000ca000007947 */ /* 0x000fea0003800000 */
.L_x_20515:
[----:B------:R0:W-:Y:S01]  /*5eb0*/  STG.E.U16 [R8.64], R18 ;  /* 0x0000001208007986 */ /* 0x0001e2000c101524 */
[----:B------:R-:W-:Y:S05]  /*5ec0*/  BRA `(.L_x_20514) ;  /* 0x00000c8000007947 */ /* 0x000fea0003800000 */
.L_x_20510:
        /* <DEDUP_REMOVED lines=9> */
.L_x_20518:
[----:B------:R-:W0:Y:S02]  /*5f60*/  I2F.S16 R0, R18 ;  /* 0x0000001200007306 */ /* 0x000e240000101400 */
[----:B0-----:R-:W-:-:S05]  /*5f70*/  F2FP.PACK_AB R0, RZ, R0 ;  /* 0x00000000ff00723e */ /* 0x001fca00000000ff */
[----:B------:R0:W-:Y:S01]  /*5f80*/  STG.E.U16 [R8.64], R0 ;  /* 0x0000000008007986 */ /* 0x0001e2000c101524 */
[----:B------:R-:W-:Y:S05]  /*5f90*/  BRA `(.L_x_20514) ;  /* 0x00000bb000007947 */ /* 0x000fea0003800000 */
.L_x_20517:
        /* <DEDUP_REMOVED lines=10> */
.L_x_20520:
[----:B------:R-:W0:Y:S02]  /*6040*/  I2F.S16 R18, R18 ;  /* 0x0000001200127306 */ /* 0x000e240000101400 */
[----:B0-----:R-:W-:-:S04]  /*6050*/  F2FP.PACK_AB R3, RZ, R18 ;  /* 0x00000012ff03723e */ /* 0x001fc800000000ff */
[----:B------:R-:W-:-:S05]  /*6060*/  PRMT R3, R3, 0x5410, RZ ;  /* 0x0000541003037816 */ /* 0x000fca00000000ff */
[----:B------:R0:W-:Y:S01]  /*6070*/  STG.E [R8.64], R3 ;  /* 0x0000000308007986 */ /* 0x0001e2000c101924 */
[----:B------:R-:W-:Y:S05]  /*6080*/  BRA `(.L_x_20514) ;  /* 0x00000ac000007947 */ /* 0x000fea0003800000 */
.L_x_20519:
[----:B------:R-:W0:Y:S02]  /*6090*/  I2F.F64.S16 R18, R18 ;  /* 0x0000001200127312 */ /* 0x000e240000101c00 */
[----:B0-----:R0:W-:Y:S01]  /*60a0*/  STG.E.64 [R8.64], R18 ;  /* 0x0000001208007986 */ /* 0x0011e2000c101b24 */
[----:B------:R-:W-:Y:S05]  /*60b0*/  BRA `(.L_x_20514) ;  /* 0x00000a9000007947 */ /* 0x000fea0003800000 */
.L_x_20509:
        /* <DEDUP_REMOVED lines=10> */
.L_x_20523:
[----:B------:R-:W0:Y:S01]  /*6160*/  I2F.F64.S16 R4, R18 ;  /* 0x0000001200047312 */ /* 0x000e220000101c00 */
[----:B------:R-:W-:-:S05]  /*6170*/  CS2R R6, SRZ ;  /* 0x0000000000067805 */ /* 0x000fca000001ff00 */
[----:B0-----:R0:W-:Y:S01]  /*6180*/  STG.E.128 [R8.64], R4 ;  /* 0x0000000408007986 */ /* 0x0011e2000c101d24 */
[----:B------:R-:W-:Y:S05]  /*6190*/  BRA `(.L_x_20514) ;  /* 0x000009b000007947 */ /* 0x000fea0003800000 */
.L_x_20522:
        /* <DEDUP_REMOVED lines=21> */
.L_x_20527:
[----:B------:R-:W-:Y:S05]  /*62f0*/  BSYNC B0 ;  /* 0x0000000000007941 */ /* 0x000fea0003800000 */
.L_x_20526:
[----:B------:R-:W-:-:S05]  /*6300*/  LOP3.LUT R5, R0, R5, RZ, 0xfc, !PT ;  /* 0x0000000500057212 */ /* 0x000fca00078efcff */
[----:B------:R0:W-:Y:S01]  /*6310*/  STG.E.U8 [R8.64], R5 ;  /* 0x0000000508007986 */ /* 0x0001e2000c101124 */
[----:B------:R-:W-:Y:S05]  /*6320*/  BRA `(.L_x_20514) ;  /* 0x0000082000007947 */ /* 0x000fea0003800000 */
.L_x_20525:
        /* <DEDUP_REMOVED lines=13> */
.L_x_20529:
[----:B------:R-:W-:Y:S01]  /*6400*/  IMAD.MOV.U32 R0, RZ, RZ, 0x7f ;  /* 0x0000007fff007424 */ /* 0x000fe200078e00ff */
[----:B------:R-:W-:-:S04]  /*6410*/  ISETP.GT.U32.AND P0, PT, R3, 0x7f800000, PT ;  /* 0x7f8000000300780c */ /* 0x000fc80003f04070 */
[----:B------:R-:W-:-:S04]  /*6420*/  SEL R0, R0, 0x7c, P0 ;  /* 0x0000007c00007807 */ /* 0x000fc80000000000 */
.L_x_20530:
[----:B------:R-:W-:Y:S05]  /*6430*/  BSYNC B0 ;  /* 0x0000000000007941 */ /* 0x000fea0003800000 */
.L_x_20528:
[----:B------:R-:W-:-:S04]  /*6440*/  LOP3.LUT R3, R5, 0x80000000, RZ, 0xc0, !PT ;  /* 0x8000000005037812 */ /* 0x000fc800078ec0ff */
[----:B------:R-:W-:-:S04]  /*6450*/  SHF.R.U32.HI R3, RZ, 0x18, R3 ;  /* 0x00000018ff037819 */ /* 0x000fc80000011603 */
[----:B------:R-:W-:-:S05]  /*6460*/  LOP3.LUT R3, R0, R3, RZ, 0xfc, !PT ;  /* 0x0000000300037212 */ /* 0x000fca00078efcff */
[----:B------:R0:W-:Y:S01]  /*6470*/  STG.E.U8 [R8.64], R3 ;  /* 0x0000000308007986 */ /* 0x0001e2000c101124 */
[----:B------:R-:W-:Y:S05]  /*6480*/  BRA `(.L_x_20514) ;  /* 0x000006c000007947 */ /* 0x000fea0003800000 */
.L_x_20524:
[----:B------:R-:W0:Y:S02]  /*6490*/  I2F.S16 R0, R18 ;  /* 0x0000001200007306 */ /* 0x000e240000101400 */
[----:B0-----:R-:W-:-:S05]  /*64a0*/  F2FP.BF16.PACK_AB R0, RZ, R0 ;  /* 0x00000000ff00723e */ /* 0x001fca00000010ff */
[----:B------:R0:W-:Y:S01]  /*64b0*/  STG.E.U16 [R8.64], R0 ;  /* 0x0000000008007986 */ /* 0x0001e2000c101524 */
[----:B------:R-:W-:Y:S05]  /*64c0*/  BRA `(.L_x_20514) ;  /* 0x0000068000007947 */ /* 0x000fea0003800000 */
.L_x_20521:
        /* <DEDUP_REMOVED lines=10> */
.L_x_20533:
        /* <DEDUP_REMOVED lines=17> */
.L_x_20536:
[----:B------:R-:W-:-:S04]  /*6680*/  LOP3.LUT R3, R5, 0x80000000, RZ, 0xc0, !PT ;  /* 0x8000000005037812 */ /* 0x000fc800078ec0ff */
[----:B------:R-:W-:-:S04]  /*6690*/  SHF.R.U32.HI R3, RZ, 0x18, R3 ;  /* 0x00000018ff037819 */ /* 0x000fc80000011603 */
[----:B------:R-:W-:-:S04]  /*66a0*/  LOP3.LUT R0, R0, R3, RZ, 0xfc, !PT ;  /* 0x0000000300007212 */ /* 0x000fc800078efcff */
[----:B------:R-:W-:Y:S02]  /*66b0*/  PRMT R4, R0, 0x7610, R4 ;  /* 0x0000761000047816 */ /* 0x000fe40000000004 */
.L_x_20535:
[----:B------:R-:W-:Y:S05]  /*66c0*/  BSYNC B0 ;  /* 0x0000000000007941 */ /* 0x000fea0003800000 */
.L_x_20534:
[----:B------:R0:W-:Y:S01]  /*66d0*/  STG.E.U8 [R8.64], R4 ;  /* 0x0000000408007986 */ /* 0x0001e2000c101124 */
[----:B------:R-:W-:Y:S05]  /*66e0*/  BRA `(.L_x_20514) ;  /* 0x0000046000007947 */ /* 0x000fea0003800000 */
.L_x_20532:
        /* <DEDUP_REMOVED lines=17> */
.L_x_20539:
[----:B------:R-:W-:-:S04]  /*6800*/  LOP3.LUT R3, R5, 0x80000000, RZ, 0xc0, !PT ;  /* 0x8000000005037812 */ /* 0x000fc800078ec0ff */
[----:B------:R-:W-:-:S04]  /*6810*/  SHF.R.U32.HI R3, RZ, 0x18, R3 ;  /* 0x00000018ff037819 */ /* 0x000fc80000011603 */
[----:B------:R-:W-:-:S04]  /*6820*/  LOP3.LUT R0, R0, R3, RZ, 0xfc, !PT ;  /* 0x0000000300007212 */ /* 0x000fc800078efcff */
[----:B------:R-:W-:Y:S02]  /*6830*/  PRMT R4, R0, 0x7610, R4 ;  /* 0x0000761000047816 */ /* 0x000fe40000000004 */
.L_x_20538:
[----:B------:R-:W-:Y:S05]  /*6840*/  BSYNC B0 ;  /* 0x0000000000007941 */ /* 0x000fea0003800000 */
.L_x_20537:
[----:B------:R0:W-:Y:S01]  /*6850*/  STG.E.U8 [R8.64], R4 ;  /* 0x0000000408007986 */ /* 0x0001e2000c101124 */
[----:B------:R-:W-:Y:S05]  /*6860*/  BRA `(.L_x_20514) ;  /* 0x000002e000007947 */ /* 0x000fea0003800000 */
.L_x_20531:
        /* <DEDUP_REMOVED lines=22> */
.L_x_20513:
        /* <DEDUP_REMOVED lines=20> */
.L_x_20541:
[----:B------:R-:W-:-:S05]  /*6b10*/  IMAD.MOV.U32 R19, RZ, RZ, RZ ;  /* 0x000000ffff137224 */ /* 0x000fca00078e00ff */
[----:B------:R0:W-:Y:S01]  /*6b20*/  STG.E.64 [R8.64], R18 ;  /* 0x0000001208007986 */ /* 0x0001e2000c101b24 */
[----:B------:R-:W-:Y:S05]  /*6b30*/  BRA `(.L_x_20514) ;  /* 0x0000001000007947 */ /* 0x000fea0003800000 */
.L_x_20540:
[----:B------:R0:W-:Y:S02]  /*6b40*/  STG.E [R8.64], R18 ;  /* 0x0000001208007986 */ /* 0x0001e4000c101924 */
.L_x_20514:
[----:B------:R-:W-:Y:S02]  /*6b50*/  IADD3 R2, R2, 0x80, RZ ;  /* 0x0000008002027810 */ /* 0x000fe40007ffe0ff */
.L_x_20475:
[----:B------:R-:W-:Y:S05]  /*6b60*/  BSYNC B6 ;  /* 0x0000000000067941 */ /* 0x000fea0003800000 */
.L_x_20474:
        /* <DEDUP_REMOVED lines=19> */
.L_x_20545:
[----:B------:R-:W-:Y:S01]  /*6ca0*/  STG.E.U8 [R2.64], R16 ;  /* 0x0000001002007986 */ /* 0x000fe2000c101124 */
[----:B------:R-:W-:Y:S05]  /*6cb0*/  EXIT ;  /* 0x000000000000794d */ /* 0x000fea0003800000 */
.L_x_20544:
        /* <DEDUP_REMOVED lines=9> */
.L_x_20548:
[----:B------:R-:W-:Y:S01]  /*6d50*/  STG.E [R2.64], R16 ;  /* 0x0000001002007986 */ /* 0x000fe2000c101924 */
[----:B------:R-:W-:Y:S05]  /*6d60*/  EXIT ;  /* 0x000000000000794d */ /* 0x000fea0003800000 */
.L_x_20547:
[----:B------:R-:W-:Y:S01]  /*6d70*/  STG.E.U16 [R2.64], R16 ;  /* 0x0000001002007986 */ /* 0x000fe2000c101524 */
[----:B------:R-:W-:Y:S05]  /*6d80*/  EXIT ;  /* 0x000000000000794d */ /* 0x000fea0003800000 */
.L_x_20543:
        /* <DEDUP_REMOVED lines=9> */
.L_x_20550:
[----:B------:R-:W0:Y:S02]  /*6e20*/  I2F.S16 R0, R16 ;  /* 0x0000001000007306 */ /* 0x000e240000101400 */
[----:B0-----:R-:W-:-:S05]  /*6e30*/  F2FP.PACK_AB R0, RZ, R0 ;  /* 0x00000000ff00723e */ /* 0x001fca00000000ff */
[----:B------:R-:W-:Y:S01]  /*6e40*/  STG.E.U16 [R2.64], R0 ;  /* 0x0000000002007986 */ /* 0x000fe2000c101524 */
[----:B------:R-:W-:Y:S05]  /*6e50*/  EXIT ;  /* 0x000000000000794d */ /* 0x000fea0003800000 */
.L_x_20549:
        /* <DEDUP_REMOVED lines=10> */
.L_x_20552:
[----:B------:R-:W0:Y:S02]  /*6f00*/  I2F.S16 R16, R16 ;  /* 0x0000001000107306 */ /* 0x000e240000101400 */
[----:B0-----:R-:W-:-:S04]  /*6f10*/  F2FP.PACK_AB R5, RZ, R16 ;  /* 0x00000010ff05723e */ /* 0x001fc800000000ff */
[----:B------:R-:W-:-:S05]  /*6f20*/  PRMT R5, R5, 0x5410, RZ ;  /* 0x0000541005057816 */ /* 0x000fca00000000ff */
[----:B------:R-:W-:Y:S01]  /*6f30*/  STG.E [R2.64], R5 ;  /* 0x0000000502007986 */ /* 0x000fe2000c101924 */
[----:B------:R-:W-:Y:S05]  /*6f40*/  EXIT ;  /* 0x000000000000794d */ /* 0x000fea0003800000 */
.L_x_20551:
[----:B------:R-:W0:Y:S02]  /*6f50*/  I2F.F64.S16 R16, R16 ;  /* 0x0000001000107312 */ /* 0x000e240000101c00 */
[----:B0-----:R-:W-:Y:S01]  /*6f60*/  STG.E.64 [R2.64], R16 ;  /* 0x0000001002007986 */ /* 0x001fe2000c101b24 */
[----:B------:R-:W-:Y:S05]  /*6f70*/  EXIT ;  /* 0x000000000000794d */ /* 0x000fea0003800000 */
.L_x_20542:
        /* <DEDUP_REMOVED lines=10> */
.L_x_20555:
[----:B------:R-:W0:Y:S01]  /*7020*/  I2F.F64.S16 R16, R16 ;  /* 0x0000001000107312 */ /* 0x000e220000101c00 */
[----:B------:R-:W-:-:S05]  /*7030*/  CS2R R18, SRZ ;  /* 0x0000000000127805 */ /* 0x000fca000001ff00 */
[----:B0-----:R-:W-:Y:S01]  /*7040*/  STG.E.128 [R2.64], R16 ;  /* 0x0000001002007986 */ /* 0x001fe2000c101d24 */
[----:B------:R-:W-:Y:S05]  /*7050*/  EXIT ;  /* 0x000000000000794d */ /* 0x000fea0003800000 */
.L_x_20554:
        /* <DEDUP_REMOVED lines=21> */
.L_x_20559:
[----:B------:R-:W-:Y:S05]  /*71b0*/  BSYNC B0 ;  /* 0x0000000000007941 */ /* 0x000fea0003800000 */
.L_x_20558:
[----:B------:R-:W-:-:S05]  /*71c0*/  LOP3.LUT R5, R0, R5, RZ, 0xfc, !PT ;  /* 0x0000000500057212 */ /* 0x000fca00078efcff */
[----:B------:R-:W-:Y:S01]  /*71d0*/  STG.E.U8 [R2.64], R5 ;  /* 0x0000000502007986 */ /* 0x000fe2000c101124 */
[----:B------:R-:W-:Y:S05]  /*71e0*/  EXIT ;  /* 0x000000000000794d */ /* 0x000fea0003800000 */
.L_x_20557:
        /* <DEDUP_REMOVED lines=13> */
.L_x_20561:
[----:B------:R-:W-:Y:S01]  /*72c0*/  IMAD.MOV.U32 R0, RZ, RZ, 0x7f ;  /* 0x0000007fff007424 */ /* 0x000fe200078e00ff */
[----:B------:R-:W-:-:S04]  /*72d0*/  ISETP.GT.U32.AND P0, PT, R4, 0x7f800000, PT ;  /* 0x7f8000000400780c */ /* 0x000fc80003f04070 */
[----:B------:R-:W-:-:S04]  /*72e0*/  SEL R0, R0, 0x7c, P0 ;  /* 0x0000007c00007807 */ /* 0x000fc80000000000 */
.L_x_20562:
[----:B------:R-:W-:Y:S05]  /*72f0*/  BSYNC B0 ;  /* 0x0000000000007941 */ /* 0x000fea0003800000 */
.L_x_20560:
[----:B------:R-:W-:-:S04]  /*7300*/  LOP3.LUT R4, R5, 0x80000000, RZ, 0xc0, !PT ;  /* 0x8000000005047812 */ /* 0x000fc800078ec0ff */
[----:B------:R-:W-:-:S04]  /*7310*/  SHF.R.U32.HI R5, RZ, 0x18, R4 ;  /* 0x00000018ff057819 */ /* 0x000fc80000011604 */
[----:B------:R-:W-:-:S05]  /*7320*/  LOP3.LUT R5, R0, R5, RZ, 0xfc, !PT ;  /* 0x0000000500057212 */ /* 0x000fca00078efcff */
[----:B------:R-:W-:Y:S01]  /*7330*/  STG.E.U8 [R2.64], R5 ;  /* 0x0000000502007986 */ /* 0x000fe2000c101124 */
[----:B------:R-:W-:Y:S05]  /*7340*/  EXIT ;  /* 0x000000000000794d */ /* 0x000fea0003800000 */
.L_x_20556:
[----:B------:R-:W0:Y:S02]  /*7350*/  I2F.S16 R0, R16 ;  /* 0x0000001000007306 */ /* 0x000e240000101400 */
[----:B0-----:R-:W-:-:S05]  /*7360*/  F2FP.BF16.PACK_AB R0, RZ, R0 ;  /* 0x00000000ff00723e */ /* 0x001fca00000010ff */
[----:B------:R-:W-:Y:S01]  /*7370*/  STG.E.U16 [R2.64], R0 ;  /* 0x0000000002007986 */ /* 0x000fe2000c101524 */
[----:B------:R-:W-:Y:S05]  /*7380*/  EXIT ;  /* 0x000000000000794d */ /* 0x000fea0003800000 */
.L_x_20553:
        /* <DEDUP_REMOVED lines=10> */
.L_x_20565:
        /* <DEDUP_REMOVED lines=17> */
.L_x_20568:
[----:B------:R-:W-:-:S04]  /*7540*/  LOP3.LUT R0, R7, 0x80000000, RZ, 0xc0, !PT ;  /* 0x8000000007007812 */ /* 0x000fc800078ec0ff */
[----:B------:R-:W-:-:S04]  /*7550*/  SHF.R.U32.HI R5, RZ, 0x18, R0 ;  /* 0x00000018ff057819 */ /* 0x000fc80000011600 */
[----:B------:R-:W-:-:S04]  /*7560*/  LOP3.LUT R4, R4, R5, RZ, 0xfc, !PT ;  /* 0x0000000504047212 */ /* 0x000fc800078efcff */
[----:B------:R-:W-:Y:S02]  /*7570*/  PRMT R0, R4, 0x7610, R0 ;  /* 0x0000761004007816 */ /* 0x000fe40000000000 */
.L_x_20567:
[----:B------:R-:W-:Y:S05]  /*7580*/  BSYNC B0 ;  /* 0x0000000000007941 */ /* 0x000fea0003800000 */
.L_x_20566:
[----:B------:R-:W-:Y:S01]  /*7590*/  STG.E.U8 [R2.64], R0 ;  /* 0x0000000002007986 */ /* 0x000fe2000c101124 */
[----:B------:R-:W-:Y:S05]  /*75a0*/  EXIT ;  /* 0x000000000000794d */ /* 0x000fea0003800000 */
.L_x_20564:
        /* <DEDUP_REMOVED lines=17> */
.L_x_20571:
[----:B------:R-:W-:-:S04]  /*76c0*/  LOP3.LUT R0, R7, 0x80000000, RZ, 0xc0, !PT ;  /* 0x8000000007007812 */ /* 0x000fc800078ec0ff */
[----:B------:R-:W-:-:S04]  /*76d0*/  SHF.R.U32.HI R5, RZ, 0x18, R0 ;  /* 0x00000018ff057819 */ /* 0x000fc80000011600 */
[----:B------:R-:W-:-:S04]  /*76e0*/  LOP3.LUT R4, R4, R5, RZ, 0xfc, !PT ;  /* 0x0000000504047212 */ /* 0x000fc800078efcff */
[----:B------:R-:W-:Y:S02]  /*76f0*/  PRMT R0, R4, 0x7610, R0 ;  /* 0x0000761004007816 */ /* 0x000fe40000000000 */
.L_x_20570:
[----:B------:R-:W-:Y:S05]  /*7700*/  BSYNC B0 ;  /* 0x0000000000007941 */ /* 0x000fea0003800000 */
.L_x_20569:
[----:B------:R-:W-:Y:S01]  /*7710*/  STG.E.U8 [R2.64], R0 ;  /* 0x0000000002007986 */ /* 0x000fe2000c101124 */
[----:B------:R-:W-:Y:S05]  /*7720*/  EXIT ;  /* 0x000000000000794d */ /* 0x000fea0003800000 */
.L_x_20563:
        /* <DEDUP_REMOVED lines=22> */
.L_x_20546:
        /* <DEDUP_REMOVED lines=20> */
.L_x_20573:
[----:B------:R-:W-:-:S05]  /*79d0*/  IMAD.MOV.U32 R17, RZ, RZ, RZ ;  /* 0x000000ffff117224 */ /* 0x000fca00078e00ff */
[----:B------:R-:W-:Y:S01]  /*79e0*/  STG.E.64 [R2.64], R16 ;  /* 0x0000001002007986 */ /* 0x000fe2000c101b24 */
[----:B------:R-:W-:Y:S05]  /*79f0*/  EXIT ;  /* 0x000000000000794d */ /* 0x000fea0003800000 */
.L_x_20572:
[----:B------:R-:W-:Y:S01]  /*7a00*/  STG.E [R2.64], R16 ;  /* 0x0000001002007986 */ /* 0x000fe2000c101924 */
[----:B------:R-:W-:Y:S05]  /*7a10*/  EXIT ;  /* 0x000000000000794d */ /* 0x000fea0003800000 */
.L_x_20574:
        /* <DEDUP_REMOVED lines=14> */
.L_x_22555:


//--------------------- .text._ZN2at6native18elementwise_kernelILi128ELi4EZNS0_22gpu_kernel_impl_nocastIZZZNS0_23logical_not_kernel_cudaERNS_18TensorIteratorBaseEENKUlvE0_clEvENKUlvE2_clEvEUllE_EEvS4_RKT_EUliE_EEviT1_ --------------------------
	.section	.text._ZN2at6native18elementwise_kernelILi128ELi4EZNS0_22gpu_kernel_impl_nocastIZZZNS0_23logical_not_kernel_cudaERNS_18TensorIteratorBaseEENKUlvE0_clEvENKUlvE2_clEvEUllE_EEvS4_RKT_EUliE_EEviT1_,"ax",@progbits
	.sectioninfo	@"SHI_REGISTERS=12"
	.align	128
        .global         _ZN2at6native18elementwise_kernelILi128ELi4EZNS0_22gpu_kernel_impl_nocastIZZZNS0_23logical_not_kernel_cudaERNS_18TensorIteratorBaseEENKUlvE0_clEvENKUlvE2_clEvEUllE_EEvS4_RKT_EUliE_EEviT1_
        .type           _ZN2at6native18elementwise_kernelILi128ELi4EZNS0_22gpu_kernel_impl_nocastIZZZNS0_23logical_not_kernel_cudaERNS_18TensorIteratorBaseEENKUlvE0_clEvENKUlvE2_clEvEUllE_EEvS4_RKT_EUliE_EEviT1_,@function
        .size           _ZN2at6native18elementwise_kernelILi128ELi4EZNS0_22gpu_kernel_impl_nocastIZZZNS0_23logical_not_kernel_cudaERNS_18TensorIteratorBaseEENKUlvE0_clEvENKUlvE2_clEvEUllE_EEvS4_RKT_EUliE_EEviT1_,(.L_x_22556 - _ZN2at6native18elementwise_kernelILi128ELi4EZNS0_22gpu_kernel_impl_nocastIZZZNS0_23logical_not_kernel_cudaERNS_18TensorIteratorBaseEENKUlvE0_clEvENKUlvE2_clEvEUllE_EEvS4_RKT_EUliE_EEviT1_)
        .other          _ZN2at6native18elementwise_kernelILi128ELi4EZNS0_22gpu_kernel_impl_nocastIZZZNS0_23logical_not_kernel_cudaERNS_18TensorIteratorBaseEENKUlvE0_clEvENKUlvE2_clEvEUllE_EEvS4_RKT_EUliE_EEviT1_,@"STO_CUDA_ENTRY STV_DEFAULT"
_ZN2at6native18elementwise_kernelILi128ELi4EZNS0_22gpu_kernel_impl_nocastIZZZNS0_23logical_not_kernel_cudaERNS_18TensorIteratorBaseEENKUlvE0_clEvENKUlvE2_clEvEUllE_EEvS4_RKT_EUliE_EEviT1_:
.text._ZN2at6native18elementwise_kernelILi128ELi4EZNS0_22gpu_kernel_impl_nocastIZZZNS0_23logical_not_kernel_cudaERNS_18TensorIteratorBaseEENKUlvE0_clEvENKUlvE2_clEvEUllE_EEvS4_RKT_EUliE_EEviT1_:
        /* <DEDUP_REMOVED lines=235> */
.L_x_20577:
[----:B------:R-:W-:-:S04]  /*0eb0*/  IADD3 R4, P0, R3, c[0x0][0x368], RZ ;  /* 0x0000da0003047a10 */ /* 0x000fc80007f1e0ff */
[----:B------:R-:W-:-:S06]  /*0ec0*/  IADD3.X R5, RZ, c[0x0][0x36c], RZ, P0, !PT ;  /* 0x0000db00ff057a10 */ /* 0x000fcc00007fe4ff */
[----:B------:R-:W2:Y:S01]  /*0ed0*/  LDG.E.64 R4, [R4.64] ;  /* 0x0000000404047981 */ /* 0x000ea2000c1e1b00 */
[----:B------:R-:W-:Y:S02]  /*0ee0*/  IADD3 R2, P1, R2, c[0x0][0x360], RZ ;  /* 0x0000d80002027a10 */ /* 0x000fe40007f3e0ff */
[----:B------:R-:W-:Y:S02]  /*0ef0*/  IADD3 R0, R0, 0x80, RZ ;  /* 0x0000008000007810 */ /* 0x000fe40007ffe0ff */
[----:B------:R-:W-:Y:S02]  /*0f00*/  IADD3.X R3, RZ, c[0x0][0x364], RZ, P1, !PT ;  /* 0x0000d900ff037a10 */ /* 0x000fe40000ffe4ff */
[----:B--2---:R-:W-:-:S04]  /*0f10*/  ISETP.NE.U32.AND P0, PT, R4, RZ, PT ;  /* 0x000000ff0400720c */ /* 0x004fc80003f05070 */
[----:B------:R-:W-:-:S04]  /*0f20*/  ISETP.NE.AND.EX P0, PT, R5, RZ, PT, P0 ;  /* 0x000000ff0500720c */ /* 0x000fc80003f05300 */
[----:B------:R-:W-:-:S05]  /*0f30*/  SEL R7, RZ, 0x1, P0 ;  /* 0x00000001ff077807 */ /* 0x000fca0000000000 */
[----:B------:R0:W-:Y:S04]  /*0f40*/  STG.E.U8 [R2.64], R7 ;  /* 0x0000000702007986 */ /* 0x0001e8000c101104 */
.L_x_20576:
[----:B------:R-:W-:Y:S05]  /*0f50*/  BSYNC B0 ;  /* 0x0000000000007941 */ /* 0x000fea0003800000 */
.L_x_20575:
        /* <DEDUP_REMOVED lines=230> */
.L_x_20580:
[----:B------:R-:W-:-:S05]  /*1dc0*/  IADD3 R4, P0, R3, c[0x0][0x368], RZ ;  /* 0x0000da0003047a10 */ /* 0x000fca0007f1e0ff */
[----:B------:R-:W-:-:S06]  /*1dd0*/  IMAD.X R5, RZ, RZ, c[0x0][0x36c], P0 ;  /* 0x0000db00ff057624 */ /* 0x000fcc00000e06ff */
[----:B------:R-:W2:Y:S01]  /*1de0*/  LDG.E.64 R4, [R4.64] ;  /* 0x0000000404047981 */ /* 0x000ea2000c1e1b00 */
[----:B------:R-:W-:Y:S02]  /*1df0*/  IADD3 R2, P1, R2, c[0x0][0x360], RZ ;  /* 0x0000d80002027a10 */ /* 0x000fe40007f3e0ff */
[----:B------:R-:W-:Y:S02]  /*1e00*/  IADD3 R0, R0, 0x80, RZ ;  /* 0x0000008000007810 */ /* 0x000fe40007ffe0ff */
[----:B------:R-:W-:Y:S02]  /*1e10*/  IADD3.X R3, RZ, c[0x0][0x364], RZ, P1, !PT ;  /* 0x0000d900ff037a10 */ /* 0x000fe40000ffe4ff */
[----:B--2---:R-:W-:-:S04]  /*1e20*/  ISETP.NE.U32.AND P0, PT, R4, RZ, PT ;  /* 0x000000ff0400720c */ /* 0x004fc80003f05070 */
[----:B------:R-:W-:-:S04]  /*1e30*/  ISETP.NE.AND.EX P0, PT, R5, RZ, PT, P0 ;  /* 0x000000ff0500720c */ /* 0x000fc80003f05300 */
        /* <DEDUP_REMOVED lines=231> */
.L_x_20581:
        /* <DEDUP_REMOVED lines=10> */
.L_x_20579:
[----:B------:R-:W-:Y:S05]  /*2d50*/  BSYNC B0 ;  /* 0x0000000000007941 */ /* 0x000fea0003800000 */
.L_x_20578:
        /* <DEDUP_REMOVED lines=229> */
.L_x_20582:
[----:B------:R-:W-:-:S04]  /*3bb0*/  IADD3 R4, P0, R3, c[0x0][0x368], RZ ;  /* 0x0000da0003047a10 */ /* 0x000fc80007f1e0ff */
[----:B------:R-:W-:-:S06]  /*3bc0*/  IADD3.X R5, RZ, c[0x0][0x36c], RZ, P0, !PT ;  /* 0x0000db00ff057a10 */ /* 0x000fcc00007fe4ff */
[----:B------:R-:W2:Y:S01]  /*3bd0*/  LDG.E.64 R4, [R4.64] ;  /* 0x0000000404047981 */ /* 0x000ea2000c1e1b00 */
[----:B------:R-:W-:-:S04]  /*3be0*/  IADD3 R2, P1, R2, c[0x0][0x360], RZ ;  /* 0x0000d80002027a10 */ /* 0x000fc80007f3e0ff */
[----:B------:R-:W-:Y:S02]  /*3bf0*/  IADD3.X R3, RZ, c[0x0][0x364], RZ, P1, !PT ;  /* 0x0000d900ff037a10 */ /* 0x000fe40000ffe4ff */
[----:B--2---:R-:W-:-:S04]  /*3c00*/  ISETP.NE.U32.AND P0, PT, R4, RZ, PT ;  /* 0x000000ff0400720c */ /* 0x004fc80003f05070 */
[----:B------:R-:W-:-:S04]  /*3c10*/  ISETP.NE.AND.EX P0, PT, R5, RZ, PT, P0 ;  /* 0x000000ff0500720c */ /* 0x000fc80003f05300 */
[----:B------:R-:W-:-:S05]  /*3c20*/  SEL R7, RZ, 0x1, P0 ;  /* 0x00000001ff077807 */ /* 0x000fca0000000000 */
[----:B------:R-:W-:Y:S01]  /*3c30*/  STG.E.U8 [R2.64], R7 ;  /* 0x0000000702007986 */ /* 0x000fe2000c101104 */
[----:B------:R-:W-:Y:S05]  /*3c40*/  EXIT ;  /* 0x000000000000794d */ /* 0x000fea0003800000 */
.L_x_20583:
        /* <DEDUP_REMOVED lines=11> */
.L_x_22556:


//--------------------- .text._ZN2at6native27unrolled_elementwise_kernelIZZZNS0_23logical_not_kernel_cudaERNS_18TensorIteratorBaseEENKUlvE0_clEvENKUlvE2_clEvEUllE_St5arrayIPcLm2EELi4E23TrivialOffsetCalculatorILi1EjESB_NS0_6memory15LoadWithoutCastENSC_16StoreWithoutCastEEEviT_T0_T2_T3_T4_T5_ --------------------------
	.section	.text._ZN2at6native27unrolled_elementwise_kernelIZZZNS0_23logical_not_kernel_cudaERNS_18TensorIteratorBaseEENKUlvE0_clEvENKUlvE2_clEvEUllE_St5arrayIPcLm2EELi4E23TrivialOffsetCalculatorILi1EjESB_NS0_6memory15LoadWithoutCastENSC_16StoreWithoutCastEEEviT_T0_T2_T3_T4_T5_,"ax",@progbits
	.sectioninfo	@"SHI_REGISTERS=16"
	.align	128
        .global         _ZN2at6native27unrolled_elementwise_kernelIZZZNS0_23logical_not_kernel_cudaERNS_18TensorIteratorBaseEENKUlvE0_clEvENKUlvE2_clEvEUllE_St5arrayIPcLm2EELi4E23TrivialOffsetCalculatorILi1EjESB_NS0_6memory15LoadWithoutCastENSC_16StoreWithoutCastEEEviT_T0_T2_T3_T4_T5_
        .type           _ZN2at6native27unrolled_elementwise_kernelIZZZNS0_23logical_not_kernel_cudaERNS_18TensorIteratorBaseEENKUlvE0_clEvENKUlvE2_clEvEUllE_St5arrayIPcLm2EELi4E23TrivialOffsetCalculatorILi1EjESB_NS0_6memory15LoadWithoutCastENSC_16StoreWithoutCastEEEviT_T0_T2_T3_T4_T5_,@function
        .size           _ZN2at6native27unrolled_elementwise_kernelIZZZNS0_23logical_not_kernel_cudaERNS_18TensorIteratorBaseEENKUlvE0_clEvENKUlvE2_clEvEUllE_St5arrayIPcLm2EELi4E23TrivialOffsetCalculatorILi1EjESB_NS0_6memory15LoadWithoutCastENSC_16StoreWithoutCastEEEviT_T0_T2_T3_T4_T5_,(.L_x_22557 - _ZN2at6native27unrolled_elementwise_kernelIZZZNS0_23logical_not_kernel_cudaERNS_18TensorIteratorBaseEENKUlvE0_clEvENKUlvE2_clEvEUllE_St5arrayIPcLm2EELi4E23TrivialOffsetCalculatorILi1EjESB_NS0_6memory15LoadWithoutCastENSC_16StoreWithoutCastEEEviT_T0_T2_T3_T4_T5_)
        .other          _ZN2at6native27unrolled_elementwise_kernelIZZZNS0_23logical_not_kernel_cudaERNS_18TensorIteratorBaseEENKUlvE0_clEvENKUlvE2_clEvEUllE_St5arrayIPcLm2EELi4E23TrivialOffsetCalculatorILi1EjESB_NS0_6memory15LoadWithoutCastENSC_16StoreWithoutCastEEEviT_T0_T2_T3_T4_T5_,@"STO_CUDA_ENTRY STV_DEFAULT"
_ZN2at6native27unrolled_elementwise_kernelIZZZNS0_23logical_not_kernel_cudaERNS_18TensorIteratorBaseEENKUlvE0_clEvENKUlvE2_clEvEUllE_St5arrayIPcLm2EELi4E23TrivialOffsetCalculatorILi1EjESB_NS0_6memory15LoadWithoutCastENSC_16StoreWithoutCastEEEviT_T0_T2_T3_T4_T5_:
.text._ZN2at6native27unrolled_elementwise_kernelIZZZNS0_23logical_not_kernel_cudaERNS_18TensorIteratorBaseEENKUlvE0_clEvENKUlvE2_clEvEUllE_St5arrayIPcLm2EELi4E23TrivialOffsetCalculatorILi1EjESB_NS0_6memory15LoadWithoutCastENSC_16StoreWithoutCastEEEviT_T0_T2_T3_T4_T5_:
        /* <DEDUP_REMOVED lines=24> */
[----:B------:R-:W-:-:S04]  /*0180*/  @!P3 IADD3 R5, R5, 0x80, RZ ;  /* 0x000000800505b810 */ /* 0x000fc80007ffe0ff */
[----:B------:R-:W-:Y:S02]  /*0190*/  ISETP.GE.AND P1, PT, R5, R2, PT ;  /* 0x000000020500720c */ /* 0x000fe40003f26270 */
[----:B------:R-:W-:-:S11]  /*01a0*/  PLOP3.LUT P4, PT, PT, PT, PT, 0x8, 0x0 ;  /* 0x000000000000781c */ /* 0x000fd60003f8e170 */
[----:B------:R-:W-:Y:S02]  /*01b0*/  @!P1 IMAD R4, R0, 0x200, R5 ;  /* 0x0000020000049824 */ /* 0x000fe400078e0205 */
[----:B------:R-:W-:-:S04]  /*01c0*/  @!P1 IMAD.MOV.U32 R5, RZ, RZ, 0x8 ;  /* 0x00000008ff059424 */ /* 0x000fc800078e00ff */
[----:B------:R-:W-:-:S06]  /*01d0*/  @!P1 IMAD.WIDE.U32 R4, R4, R5, c[0x0][0x170] ;  /* 0x00005c0004049625 */ /* 0x000fcc00078e0005 */
[----:B------:R-:W5:Y:S01]  /*01e0*/  @!P1 LDG.E.64 R4, [R4.64] ;  /* 0x0000000404049981 */ /* 0x000f62000c1e1b00 */
[----:B------:R-:W-:Y:S01]  /*01f0*/  BSSY B0, `(.L_x_20584) ;  /* 0x000001e000007945 */ /* 0x000fe20003800000 */
[----:B--2---:R-:W-:Y:S01]  /*0200*/  @!P2 ISETP.NE.U32.AND P0, PT, R6, RZ, PT ;  /* 0x000000ff0600a20c */ /* 0x004fe20003f05070 */
[----:B------:R-:W-:-:S03]  /*0210*/  @!P2 IMAD R6, R0, 0x200, R3 ;  /* 0x000002000006a824 */ /* 0x000fc600078e0203 */
[----:B------:R-:W-:Y:S02]  /*0220*/  @!P2 ISETP.NE.AND.EX P4, PT, R7, RZ, PT, P0 ;  /* 0x000000ff0700a20c */ /* 0x000fe40003f85300 */
[----:B------:R-:W-:Y:S02]  /*0230*/  PLOP3.LUT P0, PT, PT, PT, PT, 0x8, 0x0 ;  /* 0x000000000000781c */ /* 0x000fe40003f0e170 */
[----:B---3--:R-:W-:-:S04]  /*0240*/  @!P5 ISETP.NE.U32.AND P6, PT, R8, RZ, PT ;  /* 0x000000ff0800d20c */ /* 0x008fc80003fc5070 */
[----:B------:R-:W-:Y:S02]  /*0250*/  @!P5 ISETP.NE.AND.EX P0, PT, R9, RZ, PT, P6 ;  /* 0x000000ff0900d20c */ /* 0x000fe40003f05360 */
[----:B------:R-:W-:Y:S02]  /*0260*/  @!P2 IADD3 R6, P6, R6, c[0x0][0x168], RZ ;  /* 0x00005a000606aa10 */ /* 0x000fe40007fde0ff */
[----:B------:R-:W-:-:S03]  /*0270*/  @!P2 SEL R9, RZ, 0x1, P4 ;  /* 0x00000001ff09a807 */ /* 0x000fc60002000000 */
[----:B------:R-:W-:Y:S01]  /*0280*/  @!P2 IMAD.X R7, RZ, RZ, c[0x0][0x16c], P6 ;  /* 0x00005b00ff07a624 */ /* 0x000fe200030e06ff */
[----:B------:R-:W-:-:S04]  /*0290*/  @!P2 IADD3 R3, R3, 0x80, RZ ;  /* 0x000000800303a810 */ /* 0x000fc80007ffe0ff */
[----:B------:R0:W-:Y:S01]  /*02a0*/  @!P2 STG.E.U8 [R6.64], R9 ;  /* 0x000000090600a986 */ /* 0x0001e2000c101104 */
[----:B------:R-:W-:Y:S02]  /*02b0*/  ISETP.GE.AND P4, PT, R3, R2, PT ;  /* 0x000000020300720c */ /* 0x000fe40003f86270 */
[----:B----4-:R-:W-:Y:S02]  /*02c0*/  @!P3 ISETP.NE.U32.AND P6, PT, R10, RZ, PT ;  /* 0x000000ff0a00b20c */ /* 0x010fe40003fc5070 */
[----:B------:R-:W-:Y:S02]  /*02d0*/  PLOP3.LUT P5, PT, PT, PT, PT, 0x8, 0x0 ;  /* 0x000000000000781c */ /* 0x000fe40003fae170 */
[----:B------:R-:W-:-:S07]  /*02e0*/  @!P3 ISETP.NE.AND.EX P5, PT, R11, RZ, PT, P6 ;  /* 0x000000ff0b00b20c */ /* 0x000fce0003fa5360 */
[----:B------:R-:W-:Y:S05]  /*02f0*/  @P4 BRA `(.L_x_20585) ;  /* 0x000000d000004947 */ /* 0x000fea0003800000 */
[----:B0-----:R-:W-:Y:S01]  /*0300*/  IMAD R6, R0, 0x200, R3 ;  /* 0x0000020000067824 */ /* 0x001fe200078e0203 */
[----:B------:R-:W-:Y:S02]  /*0310*/  IADD3 R3, R3, 0x80, RZ ;  /* 0x0000008003037810 */ /* 0x000fe40007ffe0ff */
[----:B------:R-:W-:Y:S02]  /*0320*/  SEL R11, RZ, 0x1, P0 ;  /* 0x00000001ff0b7807 */ /* 0x000fe40000000000 */
[----:B------:R-:W-:Y:S02]  /*0330*/  ISETP.GE.AND P3, PT, R3, R2, PT ;  /* 0x000000020300720c */ /* 0x000fe40003f66270 */
[----:B------:R-:W-:-:S05]  /*0340*/  IADD3 R6, P2, R6, c[0x0][0x168], RZ ;  /* 0x00005a0006067a10 */ /* 0x000fca0007f5e0ff */
[----:B------:R-:W-:-:S05]  /*0350*/  IMAD.X R7, RZ, RZ, c[0x0][0x16c], P2 ;  /* 0x00005b00ff077624 */ /* 0x000fca00010e06ff */
[----:B------:R0:W-:Y:S01]  /*0360*/  STG.E.U8 [R6.64], R11 ;  /* 0x0000000b06007986 */ /* 0x0001e2000c101104 */
[----:B------:R-:W-:Y:S01]  /*0370*/  @!P3 IMAD R8, R0, 0x200, R3 ;  /* 0x000002000008b824 */ /* 0x000fe200078e0203 */
[----:B------:R-:W-:Y:S02]  /*0380*/  @!P3 SEL R13, RZ, 0x1, P5 ;  /* 0x00000001ff0db807 */ /* 0x000fe40002800000 */
[----:B------:R-:W-:Y:S02]  /*0390*/  @!P3 IADD3 R3, R3, 0x80, RZ ;  /* 0x000000800303b810 */ /* 0x000fe40007ffe0ff */
[----:B------:R-:W-:-:S05]  /*03a0*/  @!P3 IADD3 R8, P4, R8, c[0x0][0x168], RZ ;  /* 0x00005a000808ba10 */ /* 0x000fca0007f9e0ff */
[----:B------:R-:W-:-:S05]  /*03b0*/  @!P3 IMAD.X R9, RZ, RZ, c[0x0][0x16c], P4 ;  /* 0x00005b00ff09b624 */ /* 0x000fca00020e06ff */
[----:B------:R0:W-:Y:S03]  /*03c0*/  @!P3 STG.E.U8 [R8.64], R13 ;  /* 0x0000000d0800b986 */ /* 0x0001e6000c101104 */
.L_x_20585:
[----:B0-----:R-:W-:Y:S05]  /*03d0*/  BSYNC B0 ;  /* 0x0000000000007941 */ /* 0x001fea0003800000 */
.L_x_20584:
[----:B------:R-:W-:Y:S01]  /*03e0*/  ISETP.GE.AND P2, PT, R3, R2, PT ;  /* 0x000000020300720c */ /* 0x000fe20003f46270 */
[----:B------:R-:W-:Y:S01]  /*03f0*/  IMAD.MOV.U32 R2, RZ, RZ, 0x1 ;  /* 0x00000001ff027424 */ /* 0x000fe200078e00ff */
[----:B-----5:R-:W-:-:S11]  /*0400*/  @!P1 ISETP.NE.U32.AND P0, PT, R4, RZ, PT ;  /* 0x000000ff0400920c */ /* 0x020fd60003f05070 */
[----:B------:R-:W-:Y:S05]  /*0410*/  @P2 EXIT ;  /* 0x000000000000294d */ /* 0x000fea0003800000 */
[----:B------:R-:W-:Y:S01]  /*0420*/  IMAD R3, R0, 0x200, R3 ;  /* 0x0000020000037824 */ /* 0x000fe200078e0203 */
[----:B------:R-:W-:Y:S02]  /*0430*/  @!P1 ISETP.NE.AND.EX P0, PT, R5, RZ, PT, P0 ;  /* 0x000000ff0500920c */ /* 0x000fe40003f05300 */
[----:B------:R-:W-:Y:S02]  /*0440*/  PRMT R0, R2, 0x7610, R0 ;  /* 0x0000761002007816 */ /* 0x000fe40000000000 */
[----:B------:R-:W-:Y:S02]  /*0450*/  IADD3 R2, P2, R3, c[0x0][0x168], RZ ;  /* 0x00005a0003027a10 */ /* 0x000fe40007f5e0ff */
[----:B------:R-:W-:-:S03]  /*0460*/  @!P1 SEL R4, RZ, 0x1, P0 ;  /* 0x00000001ff049807 */ /* 0x000fc60000000000 */
[----:B------:R-:W-:Y:S01]  /*0470*/  IMAD.X R3, RZ, RZ, c[0x0][0x16c], P2 ;  /* 0x00005b00ff037624 */ /* 0x000fe200010e06ff */
[----:B------:R-:W-:-:S05]  /*0480*/  @!P1 PRMT R0, R4, 0x7610, R0 ;  /* 0x0000761004009816 */ /* 0x000fca0000000000 */
[----:B------:R-:W-:Y:S01]  /*0490*/  STG.E.U8 [R2.64], R0 ;  /* 0x0000000002007986 */ /* 0x000fe2000c101104 */
[----:B------:R-:W-:Y:S05]  /*04a0*/  EXIT ;  /* 0x000000000000794d */ /* 0x000fea0003800000 */
.L_x_20586:
        /* <DEDUP_REMOVED lines=13> */
.L_x_22557:


//--------------------- .text._ZN2at6native29vectorized_elementwise_kernelILi2EZZZNS0_23logical_not_kernel_cudaERNS_18TensorIteratorBaseEENKUlvE0_clEvENKUlvE2_clEvEUllE_St5arrayIPcLm2EEEEviT0_T1_ --------------------------
	.section	.text._ZN2at6native29vectorized_elementwise_kernelILi2EZZZNS0_23logical_not_kernel_cudaERNS_18TensorIteratorBaseEENKUlvE0_clEvENKUlvE2_clEvEUllE_St5arrayIPcLm2EEEEviT0_T1_,"ax",@progbits
	.sectioninfo	@"SHI_REGISTERS=32"
	.align	128
        .global         _ZN2at6native29vectorized_elementwise_kernelILi2EZZZNS0_23logical_not_kernel_cudaERNS_18TensorIteratorBaseEENKUlvE0_clEvENKUlvE2_clEvEUllE_St5arrayIPcLm2EEEEviT0_T1_
        .type           _ZN2at6native29vectorized_elementwise_kernelILi2EZZZNS0_23logical_not_kernel_cudaERNS_18TensorIteratorBaseEENKUlvE0_clEvENKUlvE2_clEvEUllE_St5arrayIPcLm2EEEEviT0_T1_,@function
        .size           _ZN2at6native29vectorized_elementwise_kernelILi2EZZZNS0_23logical_not_kernel_cudaERNS_18TensorIteratorBaseEENKUlvE0_clEvENKUlvE2_clEvEUllE_St5arrayIPcLm2EEEEviT0_T1_,(.L_x_22558 - _ZN2at6native29vectorized_elementwise_kernelILi2EZZZNS0_23logical_not_kernel_cudaERNS_18TensorIteratorBaseEENKUlvE0_clEvENKUlvE2_clEvEUllE_St5arrayIPcLm2EEEEviT0_T1_)
        .other          _ZN2at6native29vectorized_elementwise_kernelILi2EZZZNS0_23logical_not_kernel_cudaERNS_18TensorIteratorBaseEENKUlvE0_clEvENKUlvE2_clEvEUllE_St5arrayIPcLm2EEEEviT0_T1_,@"STO_CUDA_ENTRY STV_DEFAULT"
_ZN2at6native29vectorized_elementwise_kernelILi2EZZZNS0_23logical_not_kernel_cudaERNS_18TensorIteratorBaseEENKUlvE0_clEvENKUlvE2_clEvEUllE_St5arrayIPcLm2EEEEviT0_T1_:
.text._ZN2at6native29vectorized_elementwise_kernelILi2EZZZNS0_23logical_not_kernel_cudaERNS_18TensorIteratorBaseEENKUlvE0_clEvENKUlvE2_clEvEUllE_St5arrayIPcLm2EEEEviT0_T1_:
        /* <DEDUP_REMOVED lines=18> */
[----:B--2---:R-:W-:Y:S02]  /*0120*/  ISETP.NE.U32.AND P1, PT, R16, RZ, PT ;  /* 0x000000ff1000720c */ /* 0x004fe40003f25070 */
[----:B------:R-:W-:Y:S02]  /*0130*/  ISETP.NE.U32.AND P0, PT, R18, RZ, PT ;  /* 0x000000ff1200720c */ /* 0x000fe40003f05070 */
[----:B------:R-:W-:Y:S02]  /*0140*/  ISETP.NE.AND.EX P1, PT, R17, RZ, PT, P1 ;  /* 0x000000ff1100720c */ /* 0x000fe40003f25310 */
[----:B---3--:R-:W-:Y:S02]  /*0150*/  ISETP.NE.U32.AND P4, PT, R4, RZ, PT ;  /* 0x000000ff0400720c */ /* 0x008fe40003f85070 */
[----:B------:R-:W-:Y:S02]  /*0160*/  SEL R0, RZ, 0x1, P1 ;  /* 0x00000001ff007807 */ /* 0x000fe40000800000 */
[----:B------:R-:W-:-:S02]  /*0170*/  ISETP.NE.U32.AND P3, PT, R6, RZ, PT ;  /* 0x000000ff0600720c */ /* 0x000fc40003f65070 */
[----:B----4-:R-:W-:Y:S02]  /*0180*/  ISETP.NE.U32.AND P2, PT, R8, RZ, PT ;  /* 0x000000ff0800720c */ /* 0x010fe40003f45070 */
[----:B------:R-:W-:Y:S02]  /*0190*/  ISETP.NE.U32.AND P6, PT, R10, RZ, PT ;  /* 0x000000ff0a00720c */ /* 0x000fe40003fc5070 */
[----:B-----5:R-:W-:Y:S02]  /*01a0*/  ISETP.NE.U32.AND P5, PT, R12, RZ, PT ;  /* 0x000000ff0c00720c */ /* 0x020fe40003fa5070 */
[----:B------:R-:W-:Y:S02]  /*01b0*/  ISETP.NE.U32.AND P1, PT, R14, RZ, PT ;  /* 0x000000ff0e00720c */ /* 0x000fe40003f25070 */
[----:B------:R-:W-:Y:S02]  /*01c0*/  ISETP.NE.AND.EX P0, PT, R19, RZ, PT, P0 ;  /* 0x000000ff1300720c */ /* 0x000fe40003f05300 */
[----:B------:R-:W-:-:S02]  /*01d0*/  ISETP.NE.AND.EX P4, PT, R5, RZ, PT, P4 ;  /* 0x000000ff0500720c */ /* 0x000fc40003f85340 */
[----:B------:R-:W-:Y:S02]  /*01e0*/  ISETP.NE.AND.EX P3, PT, R7, RZ, PT, P3 ;  /* 0x000000ff0700720c */ /* 0x000fe40003f65330 */
[----:B------:R-:W-:Y:S02]  /*01f0*/  ISETP.NE.AND.EX P2, PT, R9, RZ, PT, P2 ;  /* 0x000000ff0900720c */ /* 0x000fe40003f45320 */
[----:B------:R-:W-:Y:S02]  /*0200*/  ISETP.NE.AND.EX P6, PT, R11, RZ, PT, P6 ;  /* 0x000000ff0b00720c */ /* 0x000fe40003fc5360 */
[----:B------:R-:W-:Y:S02]  /*0210*/  ISETP.NE.AND.EX P5, PT, R13, RZ, PT, P5 ;  /* 0x000000ff0d00720c */ /* 0x000fe40003fa5350 */
[----:B------:R-:W-:Y:S02]  /*0220*/  ISETP.NE.AND.EX P1, PT, R15, RZ, PT, P1 ;  /* 0x000000ff0f00720c */ /* 0x000fe40003f25310 */
        /* <DEDUP_REMOVED lines=16> */
.L_x_20587:
[----:B------:R-:W0:Y:S01]  /*0330*/  S2R R17, SR_TID.X ;  /* 0x0000000000117919 */ /* 0x000e220000002100 */
        /* <DEDUP_REMOVED lines=27> */
[----:B------:R-:W-:-:S08]  /*04f0*/  @!P0 IMAD.WIDE.U32 R22, R22, R23, c[0x0][0x170] ;  /* 0x00005c0016168625 */ /* 0x000fd000078e0017 */
[----:B------:R-:W-:Y:S02]  /*0500*/  @!P2 IMAD.IADD R8, R0, 0x1, R3 ;  /* 0x000000010008a824 */ /* 0x000fe400078e0203 */
[----:B------:R-:W-:Y:S01]  /*0510*/  @!P2 IMAD.MOV.U32 R9, RZ, RZ, 0x8 ;  /* 0x00000008ff09a424 */ /* 0x000fe200078e00ff */
[----:B------:R-:W-:-:S03]  /*0520*/  CS2R R2, SRZ ;  /* 0x0000000000027805 */ /* 0x000fc6000001ff00 */
[----:B------:R-:W-:-:S03]  /*0530*/  @!P2 IMAD.WIDE.U32 R8, R8, R9, c[0x0][0x170] ;  /* 0x00005c000808a625 */ /* 0x000fc600078e0009 */
[----:B------:R1:W5:Y:S01]  /*0540*/  @!P0 LDG.E.64 R2, [R22.64] ;  /* 0x0000000416028981 */ /* 0x000362000c1e1b00 */
[----:B------:R-:W-:Y:S02]  /*0550*/  @!P3 IMAD.MOV.U32 R26, RZ, RZ, 0x8 ;  /* 0x00000008ff1ab424 */ /* 0x000fe400078e00ff */
[----:B------:R-:W-:Y:S01]  /*0560*/  @!P4 IMAD.MOV.U32 R29, RZ, RZ, 0x8 ;  /* 0x00000008ff1dc424 */ /* 0x000fe200078e00ff */
[----:B------:R-:W2:Y:S01]  /*0570*/  @!P2 LDG.E.64 R8, [R8.64] ;  /* 0x000000040808a981 */ /* 0x000ea2000c1e1b00 */
[----:B------:R-:W-:Y:S02]  /*0580*/  @!P5 IMAD.MOV.U32 R24, RZ, RZ, 0x8 ;  /* 0x00000008ff18d424 */ /* 0x000fe400078e00ff */
[----:B------:R-:W-:Y:S02]  /*0590*/  @!P1 IMAD.IADD R14, R0, 0x1, R17 ;  /* 0x00000001000e9824 */ /* 0x000fe400078e0211 */
[----:B-1----:R-:W-:Y:S02]  /*05a0*/  @!P6 IMAD.MOV.U32 R23, RZ, RZ, 0x8 ;  /* 0x00000008ff17e424 */ /* 0x002fe400078e00ff */
[----:B------:R-:W-:Y:S01]  /*05b0*/  @!P1 IMAD.MOV.U32 R15, RZ, RZ, 0x8 ;  /* 0x00000008ff0f9424 */ /* 0x000fe200078e00ff */
[----:B0-----:R-:W-:Y:S01]  /*05c0*/  CS2R R6, SRZ ;  /* 0x0000000000067805 */ /* 0x001fe2000001ff00 */
[----:B------:R-:W-:Y:S01]  /*05d0*/  @!P3 IMAD.WIDE.U32 R26, R11, R26, c[0x0][0x170] ;  /* 0x00005c000b1ab625 */ /* 0x000fe200078e001a */
[----:B------:R-:W-:-:S03]  /*05e0*/  CS2R R12, SRZ ;  /* 0x00000000000c7805 */ /* 0x000fc6000001ff00 */
[----:B------:R-:W-:Y:S02]  /*05f0*/  @!P4 IMAD.WIDE.U32 R28, R10, R29, c[0x0][0x170] ;  /* 0x00005c000a1cc625 */ /* 0x000fe400078e001d */
[----:B------:R-:W-:Y:S02]  /*0600*/  CS2R R10, SRZ ;  /* 0x00000000000a7805 */ /* 0x000fe4000001ff00 */
[----:B------:R-:W-:Y:S01]  /*0610*/  @!P5 IMAD.WIDE.U32 R24, R19, R24, c[0x0][0x170] ;  /* 0x00005c001318d625 */ /* 0x000fe200078e0018 */
[----:B------:R0:W5:Y:S03]  /*0620*/  @!P4 LDG.E.64 R6, [R28.64] ;  /* 0x000000041c06c981 */ /* 0x000166000c1e1b00 */
[----:B------:R-:W-:Y:S01]  /*0630*/  @!P6 IMAD.WIDE.U32 R22, R18, R23, c[0x0][0x170] ;  /* 0x00005c001216e625 */ /* 0x000fe200078e0017 */
[----:B------:R0:W5:Y:S01]  /*0640*/  @!P5 LDG.E.64 R12, [R24.64] ;  /* 0x00000004180cd981 */ /* 0x000162000c1e1b00 */
[----:B------:R-:W-:-:S02]  /*0650*/  CS2R R18, SRZ ;  /* 0x0000000000127805 */ /* 0x000fc4000001ff00 */
[----:B------:R-:W-:-:S04]  /*0660*/  @!P1 IMAD.WIDE.U32 R14, R14, R15, c[0x0][0x170] ;  /* 0x00005c000e0e9625 */ /* 0x000fc800078e000f */
[----:B------:R0:W5:Y:S04]  /*0670*/  @!P6 LDG.E.64 R18, [R22.64] ;  /* 0x000000041612e981 */ /* 0x000168000c1e1b00 */
[----:B------:R0:W5:Y:S01]  /*0680*/  @!P1 LDG.E.64 R10, [R14.64] ;  /* 0x000000040e0a9981 */ /* 0x000162000c1e1b00 */
[----:B------:R-:W-:Y:S01]  /*0690*/  CS2R R4, SRZ ;  /* 0x0000000000047805 */ /* 0x000fe2000001ff00 */
[----:B------:R-:W-:Y:S05]  /*06a0*/  BSSY B0, `(.L_x_20588) ;  /* 0x000000e000007945 */ /* 0x000fea0003800000 */
[----:B------:R1:W5:Y:S02]  /*06b0*/  @!P3 LDG.E.64 R4, [R26.64] ;  /* 0x000000041a04b981 */ /* 0x000364000c1e1b00 */
[----:B-1----:R-:W-:Y:S01]  /*06c0*/  IMAD.MOV.U32 R26, RZ, RZ, 0x1 ;  /* 0x00000001ff1a7424 */ /* 0x002fe200078e00ff */
[----:B--2---:R-:W-:-:S04]  /*06d0*/  @!P2 ISETP.NE.U32.AND P0, PT, R8, RZ, PT ;  /* 0x000000ff0800a20c */ /* 0x004fc80003f05070 */
[----:B------:R-:W-:Y:S01]  /*06e0*/  @!P2 ISETP.NE.AND.EX P0, PT, R9, RZ, PT, P0 ;  /* 0x000000ff0900a20c */ /* 0x000fe20003f05300 */
[----:B------:R-:W-:Y:S07]  /*06f0*/  @P1 BRA `(.L_x_20589) ;  /* 0x0000008000001947 */ /* 0x000fee0003800000 */
[----:B0-----:R-:W-:Y:S01]  /*0700*/  IMAD.IADD R8, R0, 0x1, R17 ;  /* 0x0000000100087824 */ /* 0x001fe200078e0211 */
[----:B-----5:R-:W-:Y:S02]  /*0710*/  ISETP.NE.U32.AND P1, PT, R10, RZ, PT ;  /* 0x000000ff0a00720c */ /* 0x020fe40003f25070 */
[----:B------:R-:W-:Y:S02]  /*0720*/  IADD3 R17, R17, 0x80, RZ ;  /* 0x0000008011117810 */ /* 0x000fe40007ffe0ff */
[----:B------:R-:W-:Y:S02]  /*0730*/  IADD3 R8, P3, R8, c[0x0][0x168], RZ ;  /* 0x00005a0008087a10 */ /* 0x000fe40007f7e0ff */
[----:B------:R-:W-:-:S03]  /*0740*/  ISETP.NE.AND.EX P1, PT, R11, RZ, PT, P1 ;  /* 0x000000ff0b00720c */ /* 0x000fc60003f25310 */
[----:B------:R-:W-:Y:S01]  /*0750*/  IMAD.X R9, RZ, RZ, c[0x0][0x16c], P3 ;  /* 0x00005b00ff097624 */ /* 0x000fe200018e06ff */
[----:B------:R-:W-:-:S05]  /*0760*/  SEL R11, RZ, 0x1, P1 ;  /* 0x00000001ff0b7807 */ /* 0x000fca0000800000 */
[----:B------:R0:W-:Y:S04]  /*0770*/  STG.E.U8 [R8.64], R11 ;  /* 0x0000000b08007986 */ /* 0x0001e8000c101104 */
.L_x_20589:
[----:B0-----:R-:W-:Y:S05]  /*0780*/  BSYNC B0 ;  /* 0x0000000000007941 */ /* 0x001fea0003800000 */
.L_x_20588:
[----:B------:R-:W-:Y:S01]  /*0790*/  ISETP.GE.AND P1, PT, R17, R16, PT ;  /* 0x000000101100720c */ /* 0x000fe20003f26270 */
[----:B------:R-:W-:Y:S01]  /*07a0*/  BSSY B0, `(.L_x_20590) ;  /* 0x0000043000007945 */ /* 0x000fe20003800000 */
[----:B------:R-:W-:Y:S01]  /*07b0*/  PRMT R8, R26, 0x7610, R8 ;  /* 0x000076101a087816 */ /* 0x000fe20000000008 */
[----:B------:R-:W-:Y:S01]  /*07c0*/  BSSY B1, `(.L_x_20591) ;  /* 0x0000038000017945 */ /* 0x000fe20003800000 */
[----:B------:R-:W-:-:S04]  /*07d0*/  @!P2 SEL R9, RZ, 0x1, P0 ;  /* 0x00000001ff09a807 */ /* 0x000fc80000000000 */
[----:B------:R-:W-:-:S05]  /*07e0*/  @!P2 PRMT R8, R9, 0x7610, R8 ;  /* 0x000076100908a816 */ /* 0x000fca0000000008 */
[----:B------:R-:W-:Y:S05]  /*07f0*/  @P1 BRA `(.L_x_20592) ;  /* 0x0000012000001947 */ /* 0x000fea0003800000 */
[----:B-----5:R-:W-:Y:S01]  /*0800*/  IMAD.IADD R10, R0, 0x1, R17 ;  /* 0x00000001000a7824 */ /* 0x020fe200078e0211 */
[----:B------:R-:W-:Y:S02]  /*0810*/  ISETP.NE.U32.AND P0, PT, R20, RZ, PT ;  /* 0x000000ff1400720c */ /* 0x000fe40003f05070 */
[----:B------:R-:W-:Y:S02]  /*0820*/  IADD3 R17, R17, 0x80, RZ ;  /* 0x0000008011117810 */ /* 0x000fe40007ffe0ff */
[----:B------:R-:W-:Y:S02]  /*0830*/  IADD3 R10, P1, R10, c[0x0][0x168], RZ ;  /* 0x00005a000a0a7a10 */ /* 0x000fe40007f3e0ff */
[----:B------:R-:W-:-:S03]  /*0840*/  ISETP.NE.AND.EX P0, PT, R21, RZ, PT, P0 ;  /* 0x000000ff1500720c */ /* 0x000fc60003f05300 */
[----:B------:R-:W-:Y:S01]  /*0850*/  IMAD.X R11, RZ, RZ, c[0x0][0x16c], P1 ;  /* 0x00005b00ff0b7624 */ /* 0x000fe200008e06ff */
[----:B------:R-:W-:Y:S02]  /*0860*/  SEL R9, RZ, 0x1, P0 ;  /* 0x00000001ff097807 */ /* 0x000fe40000000000 */
[----:B------:R-:W-:-:S03]  /*0870*/  ISETP.GE.AND P0, PT, R17, R16, PT ;  /* 0x000000101100720c */ /* 0x000fc60003f06270 */
[----:B------:R0:W-:Y:S10]  /*0880*/  STG.E.U8 [R10.64], R9 ;  /* 0x000000090a007986 */ /* 0x0001f4000c101104 */
[----:B------:R-:W-:Y:S05]  /*0890*/  @P0 BRA `(.L_x_20593) ;  /* 0x0000012000000947 */ /* 0x000fea0003800000 */
[----:B0-----:R-:W-:Y:S01]  /*08a0*/  IMAD.IADD R9, R0, 0x1, R17 ;  /* 0x0000000100097824 */ /* 0x001fe200078e0211 */
[----:B------:R-:W-:-:S02]  /*08b0*/  ISETP.NE.U32.AND P0, PT, R2, RZ, PT ;  /* 0x000000ff0200720c */ /* 0x000fc40003f05070 */
[----:B------:R-:W-:Y:S02]  /*08c0*/  IADD3 R17, R17, 0x80, RZ ;  /* 0x0000008011117810 */ /* 0x000fe40007ffe0ff */
[----:B------:R-:W-:Y:S02]  /*08d0*/  IADD3 R2, P1, R9, c[0x0][0x168], RZ ;  /* 0x00005a0009027a10 */ /* 0x000fe40007f3e0ff */
[----:B------:R-:W-:-:S03]  /*08e0*/  ISETP.NE.AND.EX P0, PT, R3, RZ, PT, P0 ;  /* 0x000000ff0300720c */ /* 0x000fc60003f05300 */
[----:B------:R-:W-:Y:S01]  /*08f0*/  IMAD.X R3, RZ, RZ, c[0x0][0x16c], P1 ;  /* 0x00005b00ff037624 */ /* 0x000fe200008e06ff */
[----:B------:R-:W-:-:S05]  /*0900*/  SEL R9, RZ, 0x1, P0 ;  /* 0x00000001ff097807 */ /* 0x000fca0000000000 */
[----:B------:R0:W-:Y:S04]  /*0910*/  STG.E.U8 [R2.64], R9 ;  /* 0x0000000902007986 */ /* 0x0001e8000c101104 */
.L_x_20592:
[----:B------:R-:W-:-:S13]  /*0920*/  ISETP.GE.AND P0, PT, R17, R16, PT ;  /* 0x000000101100720c */ /* 0x000fda0003f06270 */
[----:B------:R-:W-:Y:S05]  /*0930*/  @P0 BRA `(.L_x_20594) ;  /* 0x0000012000000947 */ /* 0x000fea0003800000 */
[----:B0----5:R-:W-:Y:S01]  /*0940*/  IMAD.IADD R2, R0, 0x1, R17 ;  /* 0x0000000100027824 */ /* 0x021fe200078e0211 */
[----:B------:R-:W-:Y:S02]  /*0950*/  ISETP.NE.U32.AND P0, PT, R4, RZ, PT ;  /* 0x000000ff0400720c */ /* 0x000fe40003f05070 */
[----:B------:R-:W-:Y:S02]  /*0960*/  IADD3 R17, R17, 0x80, RZ ;  /* 0x0000008011117810 */ /* 0x000fe40007ffe0ff */
[----:B------:R-:W-:Y:S02]  /*0970*/  IADD3 R2, P1, R2, c[0x0][0x168], RZ ;  /* 0x00005a0002027a10 */ /* 0x000fe40007f3e0ff */
[----:B------:R-:W-:-:S03]  /*0980*/  ISETP.NE.AND.EX P0, PT, R5, RZ, PT, P0 ;  /* 0x000000ff0500720c */ /* 0x000fc60003f05300 */
[----:B------:R-:W-:Y:S01]  /*0990*/  IMAD.X R3, RZ, RZ, c[0x0][0x16c], P1 ;  /* 0x00005b00ff037624 */ /* 0x000fe200008e06ff */
[----:B------:R-:W-:-:S05]  /*09a0*/  SEL R5, RZ, 0x1, P0 ;  /* 0x00000001ff057807 */ /* 0x000fca0000000000 */
[----:B------:R0:W-:Y:S04]  /*09b0*/  STG.E.U8 [R2.64], R5 ;  /* 0x0000000502007986 */ /* 0x0001e8000c101104 */
.L_x_20593:
[----:B------:R-:W-:-:S13]  /*09c0*/  ISETP.GE.AND P0, PT, R17, R16, PT ;  /* 0x000000101100720c */ /* 0x000fda0003f06270 */
[----:B------:R-:W-:Y:S05]  /*09d0*/  @P0 BRA `(.L_x_20595) ;  /* 0x0000013000000947 */ /* 0x000fea0003800000 */
[----:B0-----:R-:W-:Y:S01]  /*09e0*/  IMAD.IADD R2, R0, 0x1, R17 ;  /* 0x0000000100027824 */ /* 0x001fe200078e0211 */
[----:B------:R-:W-:Y:S02]  /*09f0*/  ISETP.NE.U32.AND P0, PT, R6, RZ, PT ;  /* 0x000000ff0600720c */ /* 0x000fe40003f05070 */
[----:B------:R-:W-:Y:S02]  /*0a00*/  IADD3 R17, R17, 0x80, RZ ;  /* 0x0000008011117810 */ /* 0x000fe40007ffe0ff */
[----:B------:R-:W-:Y:S02]  /*0a10*/  IADD3 R2, P1, R2, c[0x0][0x168], RZ ;  /* 0x00005a0002027a10 */ /* 0x000fe40007f3e0ff */
[----:B------:R-:W-:-:S03]  /*0a20*/  ISETP.NE.AND.EX P0, PT, R7, RZ, PT, P0 ;  /* 0x000000ff0700720c */ /* 0x000fc60003f05300 */
[----:B------:R-:W-:Y:S01]  /*0a30*/  IMAD.X R3, RZ, RZ, c[0x0][0x16c], P1 ;  /* 0x00005b00ff037624 */ /* 0x000fe200008e06ff */
[----:B------:R-:W-:-:S05]  /*0a40*/  SEL R5, RZ, 0x1, P0 ;  /* 0x00000001ff057807 */ /* 0x000fca0000000000 */
[----:B------:R0:W-:Y:S04]  /*0a50*/  STG.E.U8 [R2.64], R5 ;  /* 0x0000000502007986 */ /* 0x0001e8000c101104 */
.L_x_20594:
[----:B------:R-:W-:-:S13]  /*0a60*/  ISETP.GE.AND P0, PT, R17, R16, PT ;  /* 0x000000101100720c */ /* 0x000fda0003f06270 */
[----:B------:R-:W-:Y:S01]  /*0a70*/  @P0 BREAK B1 ;  /* 0x0000000000010942 */ /* 0x000fe20003800000 */
        /* <DEDUP_REMOVED lines=9> */
.L_x_20595:
[----:B------:R-:W-:-:S13]  /*0b10*/  ISETP.GE.AND P0, PT, R17, R16, PT ;  /* 0x000000101100720c */ /* 0x000fda0003f06270 */
[----:B------:R-:W-:Y:S01]  /*0b20*/  @P0 BREAK B1 ;  /* 0x0000000000010942 */ /* 0x000fe20003800000 */
[----:B------:R-:W-:Y:S05]  /*0b30*/  @P0 BRA `(.L_x_20596) ;  /* 0x0000009000000947 */ /* 0x000fea0003800000 */
[----:B------:R-:W-:Y:S05]  /*0b40*/  BSYNC B1 ;  /* 0x0000000000017941 */ /* 0x000fea0003800000 */
.L_x_20591:
        /* <DEDUP_REMOVED lines=8> */
.L_x_20596:
[----:B------:R-:W-:Y:S05]  /*0bd0*/  BSYNC B0 ;  /* 0x0000000000007941 */ /* 0x000fea0003800000 */
.L_x_20590:
        /* <DEDUP_REMOVED lines=8> */
.L_x_20597:
        /* <DEDUP_REMOVED lines=10> */
.L_x_22558:


//--------------------- .text._ZN2at6native29vectorized_elementwise_kernelILi4EZZZNS0_23logical_not_kernel_cudaERNS_18TensorIteratorBaseEENKUlvE0_clEvENKUlvE2_clEvEUllE_St5arrayIPcLm2EEEEviT0_T1_ --------------------------
	.section	.text._ZN2at6native29vectorized_elementwise_kernelILi4EZZZNS0_23logical_not_kernel_cudaERNS_18TensorIteratorBaseEENKUlvE0_clEvENKUlvE2_clEvEUllE_St5arrayIPcLm2EEEEviT0_T1_,"ax",@progbits
	.sectioninfo	@"SHI_REGISTERS=32"
	.align	128
        .global         _ZN2at6native29vectorized_elementwise_kernelILi4EZZZNS0_23logical_not_kernel_cudaERNS_18TensorIteratorBaseEENKUlvE0_clEvENKUlvE2_clEvEUllE_St5arrayIPcLm2EEEEviT0_T1_
        .type           _ZN2at6native29vectorized_elementwise_kernelILi4EZZZNS0_23logical_not_kernel_cudaERNS_18TensorIteratorBaseEENKUlvE0_clEvENKUlvE2_clEvEUllE_St5arrayIPcLm2EEEEviT0_T1_,@function
        .size           _ZN2at6native29vectorized_elementwise_kernelILi4EZZZNS0_23logical_not_kernel_cudaERNS_18TensorIteratorBaseEENKUlvE0_clEvENKUlvE2_clEvEUllE_St5arrayIPcLm2EEEEviT0_T1_,(.L_x_22559 - _ZN2at6native29vectorized_elementwise_kernelILi4EZZZNS0_23logical_not_kernel_cudaERNS_18TensorIteratorBaseEENKUlvE0_clEvENKUlvE2_clEvEUllE_St5arrayIPcLm2EEEEviT0_T1_)
        .other          _ZN2at6native29vectorized_elementwise_kernelILi4EZZZNS0_23logical_not_kernel_cudaERNS_18TensorIteratorBaseEENKUlvE0_clEvENKUlvE2_clEvEUllE_St5arrayIPcLm2EEEEviT0_T1_,@"STO_CUDA_ENTRY STV_DEFAULT"
_ZN2at6native29vectorized_elementwise_kernelILi4EZZZNS0_23logical_not_kernel_cudaERNS_18TensorIteratorBaseEENKUlvE0_clEvENKUlvE2_clEvEUllE_St5arrayIPcLm2EEEEviT0_T1_:
.text._ZN2at6native29vectorized_elementwise_kernelILi4EZZZNS0_23logical_not_kernel_cudaERNS_18TensorIteratorBaseEENKUlvE0_clEvENKUlvE2_clEvEUllE_St5arrayIPcLm2EEEEviT0_T1_:
        /* <DEDUP_REMOVED lines=15> */
[----:B--2---:R-:W-:-:S02]  /*00f0*/  ISETP.NE.U32.AND P0, PT, R16, RZ, PT ;  /* 0x000000ff1000720c */ /* 0x004fc40003f05070 */
[----:B------:R-:W-:Y:S02]  /*0100*/  ISETP.NE.U32.AND P1, PT, R18, RZ, PT ;  /* 0x000000ff1200720c */ /* 0x000fe40003f25070 */
[----:B------:R-:W-:Y:S02]  /*0110*/  ISETP.NE.AND.EX P0, PT, R17, RZ, PT, P0 ;  /* 0x000000ff1100720c */ /* 0x000fe40003f05300 */
[----:B------:R-:W-:Y:S02]  /*0120*/  ISETP.NE.AND.EX P1, PT, R19, RZ, PT, P1 ;  /* 0x000000ff1300720c */ /* 0x000fe40003f25310 */
[----:B------:R-:W-:Y:S02]  /*0130*/  SEL R3, RZ, 0x1, P0 ;  /* 0x00000001ff037807 */ /* 0x000fe40000000000 */
[----:B------:R-:W-:Y:S02]  /*0140*/  SEL R16, RZ, 0x1, P1 ;  /* 0x00000001ff107807 */ /* 0x000fe40000800000 */
[----:B---3--:R-:W-:-:S02]  /*0150*/  ISETP.NE.U32.AND P0, PT, R4, RZ, PT ;  /* 0x000000ff0400720c */ /* 0x008fc40003f05070 */
[----:B------:R-:W-:Y:S02]  /*0160*/  ISETP.NE.U32.AND P1, PT, R6, RZ, PT ;  /* 0x000000ff0600720c */ /* 0x000fe40003f25070 */
[----:B------:R-:W-:Y:S02]  /*0170*/  ISETP.NE.AND.EX P0, PT, R5, RZ, PT, P0 ;  /* 0x000000ff0500720c */ /* 0x000fe40003f05300 */
[----:B------:R-:W-:Y:S02]  /*0180*/  ISETP.NE.AND.EX P1, PT, R7, RZ, PT, P1 ;  /* 0x000000ff0700720c */ /* 0x000fe40003f25310 */
[----:B----4-:R-:W-:Y:S02]  /*0190*/  ISETP.NE.U32.AND P2, PT, R8, RZ, PT ;  /* 0x000000ff0800720c */ /* 0x010fe40003f45070 */
[----:B------:R-:W-:Y:S02]  /*01a0*/  ISETP.NE.U32.AND P3, PT, R10, RZ, PT ;  /* 0x000000ff0a00720c */ /* 0x000fe40003f65070 */
[----:B-----5:R-:W-:-:S02]  /*01b0*/  ISETP.NE.U32.AND P4, PT, R12, RZ, PT ;  /* 0x000000ff0c00720c */ /* 0x020fc40003f85070 */
[----:B------:R-:W-:Y:S02]  /*01c0*/  PRMT R17, R16, 0x7604, R3 ;  /* 0x0000760410117816 */ /* 0x000fe40000000003 */
[----:B------:R-:W-:Y:S02]  /*01d0*/  SEL R3, RZ, 0x1, P0 ;  /* 0x00000001ff037807 */ /* 0x000fe40000000000 */
[----:B------:R-:W-:Y:S02]  /*01e0*/  SEL R4, RZ, 0x1, P1 ;  /* 0x00000001ff047807 */ /* 0x000fe40000800000 */
[----:B------:R-:W-:Y:S02]  /*01f0*/  ISETP.NE.AND.EX P0, PT, R9, RZ, PT, P2 ;  /* 0x000000ff0900720c */ /* 0x000fe40003f05320 */
[----:B------:R-:W-:Y:S02]  /*0200*/  ISETP.NE.AND.EX P1, PT, R11, RZ, PT, P3 ;  /* 0x000000ff0b00720c */ /* 0x000fe40003f25330 */
[----:B------:R-:W-:-:S02]  /*0210*/  ISETP.NE.AND.EX P2, PT, R13, RZ, PT, P4 ;  /* 0x000000ff0d00720c */ /* 0x000fc40003f45340 */
[----:B------:R-:W-:Y:S02]  /*0220*/  ISETP.NE.U32.AND P3, PT, R14, RZ, PT ;  /* 0x000000ff0e00720c */ /* 0x000fe40003f65070 */
[----:B------:R-:W-:Y:S02]  /*0230*/  PRMT R6, R4, 0x7604, R3 ;  /* 0x0000760404067816 */ /* 0x000fe40000000003 */
[----:B------:R-:W-:Y:S02]  /*0240*/  IADD3 R4, P4, R0, c[0x0][0x168], RZ ;  /* 0x00005a0000047a10 */ /* 0x000fe40007f9e0ff */
[----:B------:R-:W-:Y:S02]  /*0250*/  SEL R0, RZ, 0x1, P0 ;  /* 0x00000001ff007807 */ /* 0x000fe40000000000 */
[----:B------:R-:W-:Y:S01]  /*0260*/  SEL R3, RZ, 0x1, P2 ;  /* 0x00000001ff037807 */ /* 0x000fe20001000000 */
[----:B------:R-:W-:Y:S01]  /*0270*/  IMAD.X R5, RZ, RZ, c[0x0][0x16c], P4 ;  /* 0x00005b00ff057624 */ /* 0x000fe200020e06ff */
[----:B------:R-:W-:-:S02]  /*0280*/  ISETP.NE.AND.EX P0, PT, R15, RZ, PT, P3 ;  /* 0x000000ff0f00720c */ /* 0x000fc40003f05330 */
[----:B------:R-:W-:Y:S02]  /*0290*/  PRMT R17, R0, 0x7054, R17 ;  /* 0x0000705400117816 */ /* 0x000fe40000000011 */
        /* <DEDUP_REMOVED lines=9> */
.L_x_20598:
        /* <DEDUP_REMOVED lines=69> */
.L_x_20600:
[----:B0-----:R-:W-:Y:S05]  /*0780*/  BSYNC B0 ;  /* 0x0000000000007941 */ /* 0x001fea0003800000 */
.L_x_20599:
        /* <DEDUP_REMOVED lines=25> */
.L_x_20603:
        /* <DEDUP_REMOVED lines=10> */
.L_x_20604:
        /* <DEDUP_REMOVED lines=10> */
.L_x_20605:
        /* <DEDUP_REMOVED lines=11> */
.L_x_20606:
[----:B------:R-:W-:-:S13]  /*0b10*/  ISETP.GE.AND P0, PT, R17, R16, PT ;  /* 0x000000101100720c */ /* 0x000fda0003f06270 */
[----:B------:R-:W-:Y:S01]  /*0b20*/  @P0 BREAK B1 ;  /* 0x0000000000010942 */ /* 0x000fe20003800000 */
[----:B------:R-:W-:Y:S05]  /*0b30*/  @P0 BRA `(.L_x_20607) ;  /* 0x0000009000000947 */ /* 0x000fea0003800000 */
[----:B------:R-:W-:Y:S05]  /*0b40*/  BSYNC B1 ;  /* 0x0000000000017941 */ /* 0x000fea0003800000 */
.L_x_20602:
        /* <DEDUP_REMOVED lines=8> */
.L_x_20607:
[----:B------:R-:W-:Y:S05]  /*0bd0*/  BSYNC B0 ;  /* 0x0000000000007941 */ /* 0x000fea0003800000 */
.L_x_20601:
        /* <DEDUP_REMOVED lines=8> */
.L_x_20608:
        /* <DEDUP_REMOVED lines=10> */
.L_x_22559:


//--------------------- .text._ZN2at6native29vectorized_elementwise_kernelILi8EZZZNS0_23logical_not_kernel_cudaERNS_18TensorIteratorBaseEENKUlvE0_clEvENKUlvE2_clEvEUllE_St5arrayIPcLm2EEEEviT0_T1_ --------------------------
	.section	.text._ZN2at6native29vectorized_elementwise_kernelILi8EZZZNS0_23logical_not_kernel_cudaERNS_18TensorIteratorBaseEENKUlvE0_clEvENKUlvE2_clEvEUllE_St5arrayIPcLm2EEEEviT0_T1_,"ax",@progbits
	.sectioninfo	@"SHI_REGISTERS=4"
	.align	128
        .global         _ZN2at6native29vectorized_elementwise_kernelILi8EZZZNS0_23logical_not_kernel_cudaERNS_18TensorIteratorBaseEENKUlvE0_clEvENKUlvE2_clEvEUllE_St5arrayIPcLm2EEEEviT0_T1_
        .type           _ZN2at6native29vectorized_elementwise_kernelILi8EZZZNS0_23logical_not_kernel_cudaERNS_18TensorIteratorBaseEENKUlvE0_clEvENKUlvE2_clEvEUllE_St5arrayIPcLm2EEEEviT0_T1_,@function
        .size           _ZN2at6native29vectorized_elementwise_kernelILi8EZZZNS0_23logical_not_kernel_cudaERNS_18TensorIteratorBaseEENKUlvE0_clEvENKUlvE2_clEvEUllE_St5arrayIPcLm2EEEEviT0_T1_,(.L_x_22560 - _ZN2at6native29vectorized_elementwise_kernelILi8EZZZNS0_23logical_not_kernel_cudaERNS_18TensorIteratorBaseEENKUlvE0_clEvENKUlvE2_clEvEUllE_St5arrayIPcLm2EEEEviT0_T1_)
        .other          _ZN2at6native29vectorized_elementwise_kernelILi8EZZZNS0_23logical_not_kernel_cudaERNS_18TensorIteratorBaseEENKUlvE0_clEvENKUlvE2_clEvEUllE_St5arrayIPcLm2EEEEviT0_T1_,@"STO_CUDA_ENTRY STV_DEFAULT"
_ZN2at6native29vectorized_elementwise_kernelILi8EZZZNS0_23logical_not_kernel_cudaERNS_18TensorIteratorBaseEENKUlvE0_clEvENKUlvE2_clEvEUllE_St5arrayIPcLm2EEEEviT0_T1_:
.text._ZN2at6native29vectorized_elementwise_kernelILi8EZZZNS0_23logical_not_kernel_cudaERNS_18TensorIteratorBaseEENKUlvE0_clEvENKUlvE2_clEvEUllE_St5arrayIPcLm2EEEEviT0_T1_:
[----:B------:R-:W-:Y:S02]  /*0000*/  MOV R1, c[0x0][0x28] ;  /* 0x00000a0000017a02 */ /* 0x000fe40000000f00 */
[----:B------:R-:W-:Y:S05]  /*0010*/  EXIT ;  /* 0x000000000000794d */ /* 0x000fea0003800000 */
.L_x_20609:
        /* <DEDUP_REMOVED lines=14> */
.L_x_22560:


//--------------------- .text._ZN2at6native18elementwise_kernelILi128ELi4EZNS0_15gpu_kernel_implIZZZNS0_23logical_not_kernel_cudaERNS_18TensorIteratorBaseEENKUlvE0_clEvENKUlvE1_clEvEUliE_EEvS4_RKT_EUliE_EEviT1_ --------------------------
	.section	.text._ZN2at6native18elementwise_kernelILi128ELi4EZNS0_15gpu_kernel_implIZZZNS0_23logical_not_kernel_cudaERNS_18TensorIteratorBaseEENKUlvE0_clEvENKUlvE1_clEvEUliE_EEvS4_RKT_EUliE_EEviT1_,"ax",@progbits
	.sectioninfo	@"SHI_REGISTERS=26"
	.align	128
        .global         _ZN2at6native18elementwise_kernelILi128ELi4EZNS0_15gpu_kernel_implIZZZNS0_23logical_not_kernel_cudaERNS_18TensorIteratorBaseEENKUlvE0_clEvENKUlvE1_clEvEUliE_EEvS4_RKT_EUliE_EEviT1_
        .type           _ZN2at6native18elementwise_kernelILi128ELi4EZNS0_15gpu_kernel_implIZZZNS0_23logical_not_kernel_cudaERNS_18TensorIteratorBaseEENKUlvE0_clEvENKUlvE1_clEvEUliE_EEvS4_RKT_EUliE_EEviT1_,@function
        .size           _ZN2at6native18elementwise_kernelILi128ELi4EZNS0_15gpu_kernel_implIZZZNS0_23logical_not_kernel_cudaERNS_18TensorIteratorBaseEENKUlvE0_clEvENKUlvE1_clEvEUliE_EEvS4_RKT_EUliE_EEviT1_,(.L_x_22561 - _ZN2at6native18elementwise_kernelILi128ELi4EZNS0_15gpu_kernel_implIZZZNS0_23logical_not_kernel_cudaERNS_18TensorIteratorBaseEENKUlvE0_clEvENKUlvE1_clEvEUliE_EEvS4_RKT_EUliE_EEviT1_)
        .other          _ZN2at6native18elementwise_kernelILi128ELi4EZNS0_15gpu_kernel_implIZZZNS0_23logical_not_kernel_cudaERNS_18TensorIteratorBaseEENKUlvE0_clEvENKUlvE1_clEvEUliE_EEvS4_RKT_EUliE_EEviT1_,@"STO_CUDA_ENTRY STV_DEFAULT"
_ZN2at6native18elementwise_kernelILi128ELi4EZNS0_15gpu_kernel_implIZZZNS0_23logical_not_kernel_cudaERNS_18TensorIteratorBaseEENKUlvE0_clEvENKUlvE1_clEvEUliE_EEvS4_RKT_EUliE_EEviT1_:
.text._ZN2at6native18elementwise_kernelILi128ELi4EZNS0_15gpu_kernel_implIZZZNS0_23logical_not_kernel_cudaERNS_18TensorIteratorBaseEENKUlvE0_clEvENKUlvE1_clEvEUliE_EEvS4_RKT_EUliE_EEviT1_:
        /* <DEDUP_REMOVED lines=236> */
.L_x_20612:
        /* <DEDUP_REMOVED lines=18> */
.L_x_20616:
[----:B------:R0:W5:Y:S01]  /*0fe0*/  LDG.E.U8 R19, [R2.64] ;  /* 0x0000002402137981 */ /* 0x000162000c1e1100 */
[----:B------:R-:W-:Y:S05]  /*0ff0*/  BRA `(.L_x_20618) ;  /* 0x00000d0000007947 */ /* 0x000fea0003800000 */
.L_x_20615:
        /* <DEDUP_REMOVED lines=8> */
.L_x_20620:
[----:B------:R0:W5:Y:S01]  /*1080*/  LDG.E R19, [R2.64] ;  /* 0x0000002402137981 */ /* 0x000162000c1e1900 */
[----:B------:R-:W-:Y:S05]  /*1090*/  BRA `(.L_x_20618) ;  /* 0x00000c6000007947 */ /* 0x000fea0003800000 */
.L_x_20619:
[----:B------:R0:W5:Y:S01]  /*10a0*/  LDG.E.S16 R19, [R2.64] ;  /* 0x0000002402137981 */ /* 0x000162000c1e1700 */
[----:B------:R-:W-:Y:S05]  /*10b0*/  BRA `(.L_x_20618) ;  /* 0x00000c4000007947 */ /* 0x000fea0003800000 */
.L_x_20614:
        /* <DEDUP_REMOVED lines=9> */
.L_x_20622:
[----:B------:R-:W2:Y:S02]  /*1150*/  LDG.E.U16 R2, [R2.64] ;  /* 0x0000002402027981 */ /* 0x000ea4000c1e1500 */
[----:B--2---:R-:W-:-:S06]  /*1160*/  HADD2.F32 R19, -RZ, R2.H0_H0 ;  /* 0x20000002ff137230 */ /* 0x004fcc0000004100 */
[----:B------:R-:W0:Y:S01]  /*1170*/  F2I.FTZ.TRUNC.NTZ R19, R19 ;  /* 0x0000001300137305 */ /* 0x000e22000021f100 */
[----:B------:R-:W-:Y:S05]  /*1180*/  BRA `(.L_x_20618) ;  /* 0x00000b7000007947 */ /* 0x000fea0003800000 */
.L_x_20621:
        /* <DEDUP_REMOVED lines=9> */
.L_x_20624:
[----:B------:R-:W2:Y:S02]  /*1220*/  LDG.E.U16 R2, [R2.64] ;  /* 0x0000002402027981 */ /* 0x000ea4000c1e1500 */
[----:B--2---:R-:W-:-:S06]  /*1230*/  HADD2.F32 R19, -RZ, R2.H0_H0 ;  /* 0x20000002ff137230 */ /* 0x004fcc0000004100 */
[----:B------:R-:W0:Y:S01]  /*1240*/  F2I.FTZ.TRUNC.NTZ R19, R19 ;  /* 0x0000001300137305 */ /* 0x000e22000021f100 */
[----:B------:R-:W-:Y:S05]  /*1250*/  BRA `(.L_x_20618) ;  /* 0x00000aa000007947 */ /* 0x000fea0003800000 */
.L_x_20623:
[----:B------:R-:W2:Y:S02]  /*1260*/  LDG.E.64 R2, [R2.64] ;  /* 0x0000002402027981 */ /* 0x000ea4000c1e1b00 */
[----:B--2---:R0:W1:Y:S01]  /*1270*/  F2I.F64.TRUNC R19, R2 ;  /* 0x0000000200137311 */ /* 0x004062000030d100 */
[----:B------:R-:W-:Y:S05]  /*1280*/  BRA `(.L_x_20618) ;  /* 0x00000a7000007947 */ /* 0x000fea0003800000 */
.L_x_20613:
        /* <DEDUP_REMOVED lines=12> */
.L_x_20627:
[----:B------:R-:W2:Y:S02]  /*1350*/  LDG.E.64 R2, [R2.64] ;  /* 0x0000002402027981 */ /* 0x000ea4000c1e1b00 */
[----:B--2---:R0:W1:Y:S01]  /*1360*/  F2I.F64.TRUNC R19, R2 ;  /* 0x0000000200137311 */ /* 0x004062000030d100 */
[----:B------:R-:W-:Y:S05]  /*1370*/  BRA `(.L_x_20618) ;  /* 0x0000098000007947 */ /* 0x000fea0003800000 */
.L_x_20626:
        /* <DEDUP_REMOVED lines=27> */
.L_x_20629:
        /* <DEDUP_REMOVED lines=14> */
.L_x_20628:
[----:B------:R-:W2:Y:S02]  /*1610*/  LDG.E.U16 R19, [R2.64] ;  /* 0x0000002402137981 */ /* 0x000ea4000c1e1500 */
[----:B--2---:R-:W-:-:S06]  /*1620*/  PRMT R19, RZ, 0x5410, R19 ;  /* 0x00005410ff137816 */ /* 0x004fcc0000000013 */
[----:B------:R-:W0:Y:S01]  /*1630*/  F2I.FTZ.TRUNC.NTZ R19, R19 ;  /* 0x0000001300137305 */ /* 0x000e22000021f100 */
[----:B------:R-:W-:Y:S05]  /*1640*/  BRA `(.L_x_20618) ;  /* 0x000006b000007947 */ /* 0x000fea0003800000 */
.L_x_20625:
        /* <DEDUP_REMOVED lines=10> */
.L_x_20632:
        /* <DEDUP_REMOVED lines=21> */
.L_x_20636:
[----:B------:R-:W-:Y:S05]  /*1840*/  BSYNC B1 ;  /* 0x0000000000017941 */ /* 0x000fea0003800000 */
.L_x_20635:
[----:B------:R-:W-:Y:S01]  /*1850*/  IMAD.SHL.U32 R2, R2, 0x100000, RZ ;  /* 0x0010000002027824 */ /* 0x000fe200078e00ff */
[----:B------:R-:W-:-:S04]  /*1860*/  LEA R0, R0, 0x3b800000, 0x17 ;  /* 0x3b80000000007811 */ /* 0x000fc800078eb8ff */
[----:B------:R-:W-:Y:S02]  /*1870*/  LOP3.LUT R19, R0, R2, R19, 0xfe, !PT ;  /* 0x0000000200137212 */ /* 0x000fe400078efe13 */
.L_x_20634:
[----:B------:R-:W-:Y:S05]  /*1880*/  BSYNC B0 ;  /* 0x0000000000007941 */ /* 0x000fea0003800000 */
.L_x_20633:
[----:B------:R-:W0:Y:S01]  /*1890*/  F2I.FTZ.TRUNC.NTZ R19, R19 ;  /* 0x0000001300137305 */ /* 0x000e22000021f100 */
[----:B------:R-:W-:Y:S05]  /*18a0*/  BRA `(.L_x_20618) ;  /* 0x0000045000007947 */ /* 0x000fea0003800000 */
.L_x_20631:
        /* <DEDUP_REMOVED lines=21> */
.L_x_20640:
[----:B------:R-:W-:Y:S05]  /*1a00*/  BSYNC B1 ;  /* 0x0000000000017941 */ /* 0x000fea0003800000 */
.L_x_20639:
[----:B------:R-:W-:Y:S01]  /*1a10*/  IMAD.SHL.U32 R2, R2, 0x200000, RZ ;  /* 0x0020000002027824 */ /* 0x000fe200078e00ff */
[----:B------:R-:W-:-:S04]  /*1a20*/  LEA R0, R0, 0x37800000, 0x17 ;  /* 0x3780000000007811 */ /* 0x000fc800078eb8ff */
[----:B------:R-:W-:Y:S02]  /*1a30*/  LOP3.LUT R19, R0, R2, R19, 0xfe, !PT ;  /* 0x0000000200137212 */ /* 0x000fe400078efe13 */
.L_x_20638:
[----:B------:R-:W-:Y:S05]  /*1a40*/  BSYNC B0 ;  /* 0x0000000000007941 */ /* 0x000fea0003800000 */
.L_x_20637:
[----:B------:R-:W0:Y:S01]  /*1a50*/  F2I.FTZ.TRUNC.NTZ R19, R19 ;  /* 0x0000001300137305 */ /* 0x000e22000021f100 */
[----:B------:R-:W-:Y:S05]  /*1a60*/  BRA `(.L_x_20618) ;  /* 0x0000029000007947 */ /* 0x000fea0003800000 */
.L_x_20630:
        /* <DEDUP_REMOVED lines=14> */
.L_x_20644:
[----:B------:R-:W-:Y:S05]  /*1b50*/  BSYNC B0 ;  /* 0x0000000000007941 */ /* 0x000fea0003800000 */
.L_x_20643:
[----:B------:R-:W0:Y:S01]  /*1b60*/  F2I.FTZ.TRUNC.NTZ R19, R19 ;  /* 0x0000001300137305 */ /* 0x000e22000021f100 */
[----:B------:R-:W-:Y:S05]  /*1b70*/  BRA `(.L_x_20618) ;  /* 0x0000018000007947 */ /* 0x000fea0003800000 */
.L_x_20617:
        /* <DEDUP_REMOVED lines=21> */
.L_x_20642:
[----:B------:R0:W5:Y:S01]  /*1cd0*/  LDG.E R19, [R2.64] ;  /* 0x0000002402137981 */ /* 0x000162000c1e1900 */
[----:B------:R-:W-:Y:S05]  /*1ce0*/  BRA `(.L_x_20618) ;  /* 0x0000001000007947 */ /* 0x000fea0003800000 */
.L_x_20641:
[----:B------:R0:W5:Y:S02]  /*1cf0*/  LDG.E R19, [R2.64] ;  /* 0x0000002402137981 */ /* 0x000164000c1e1900 */
.L_x_20618:
[----:B0-----:R-:W0:Y:S01]  /*1d00*/  LDC.U8 R3, c[0x0][0x371] ;  /* 0x0000dc40ff037b82 */ /* 0x001e220000000000 */
[----:B-1---5:R-:W-:Y:S01]  /*1d10*/  ISETP.NE.AND P0, PT, R19, RZ, PT ;  /* 0x000000ff1300720c */ /* 0x022fe20003f05270 */
[----:B------:R-:W-:Y:S03]  /*1d20*/  BSSY B6, `(.L_x_20645) ;  /* 0x00000d7000067945 */ /* 0x000fe60003800000 */
        /* <DEDUP_REMOVED lines=14> */
.L_x_20649:
[----:B------:R0:W-:Y:S01]  /*1e10*/  STG.E.U8 [R16.64], R2 ;  /* 0x0000000210007986 */ /* 0x0001e2000c101124 */
[----:B------:R-:W-:Y:S05]  /*1e20*/  BRA `(.L_x_20651) ;  /* 0x00000c6000007947 */ /* 0x000fea0003800000 */
.L_x_20648:
        /* <DEDUP_REMOVED lines=9> */
.L_x_20653:
[----:B------:R0:W-:Y:S01]  /*1ec0*/  STG.E [R16.64], R2 ;  /* 0x0000000210007986 */ /* 0x0001e2000c101924 */
[----:B------:R-:W-:Y:S05]  /*1ed0*/  BRA `(.L_x_20651) ;  /* 0x00000bb000007947 */ /* 0x000fea0003800000 */
.L_x_20652:
[----:B------:R0:W-:Y:S01]  /*1ee0*/  STG.E.U16 [R16.64], R2 ;  /* 0x0000000210007986 */ /* 0x0001e2000c101524 */
[----:B------:R-:W-:Y:S05]  /*1ef0*/  BRA `(.L_x_20651) ;  /* 0x00000b9000007947 */ /* 0x000fea0003800000 */
.L_x_20647:
        /* <DEDUP_REMOVED lines=9> */
.L_x_20655:
[----:B------:R-:W-:-:S04]  /*1f90*/  FSEL R0, RZ, 1, P0 ;  /* 0x3f800000ff007808 */ /* 0x000fc80000000000 */
[----:B------:R-:W-:-:S05]  /*1fa0*/  F2FP.PACK_AB R0, RZ, R0 ;  /* 0x00000000ff00723e */ /* 0x000fca00000000ff */
[----:B------:R0:W-:Y:S01]  /*1fb0*/  STG.E.U16 [R16.64], R0 ;  /* 0x0000000010007986 */ /* 0x0001e2000c101524 */
[----:B------:R-:W-:Y:S05]  /*1fc0*/  BRA `(.L_x_20651) ;  /* 0x00000ac000007947 */ /* 0x000fea0003800000 */
.L_x_20654:
        /* <DEDUP_REMOVED lines=10> */
.L_x_20657:
[----:B------:R-:W-:-:S04]  /*2070*/  FSEL R0, RZ, 1, P0 ;  /* 0x3f800000ff007808 */ /* 0x000fc80000000000 */
[----:B------:R-:W-:-:S04]  /*2080*/  F2FP.PACK_AB R3, RZ, R0 ;  /* 0x00000000ff03723e */ /* 0x000fc800000000ff */
[----:B------:R-:W-:-:S05]  /*2090*/  PRMT R3, R3, 0x5410, RZ ;  /* 0x0000541003037816 */ /* 0x000fca00000000ff */
[----:B------:R0:W-:Y:S01]  /*20a0*/  STG.E [R16.64], R3 ;  /* 0x0000000310007986 */ /* 0x0001e2000c101924 */
[----:B------:R-:W-:Y:S05]  /*20b0*/  BRA `(.L_x_20651) ;  /* 0x000009d000007947 */ /* 0x000fea0003800000 */
.L_x_20656:
[----:B------:R-:W-:Y:S01]  /*20c0*/  FSEL R3, RZ, 1.875, P0 ;  /* 0x3ff00000ff037808 */ /* 0x000fe20000000000 */
[----:B------:R-:W-:-:S05]  /*20d0*/  IMAD.MOV.U32 R2, RZ, RZ, RZ ;  /* 0x000000ffff027224 */ /* 0x000fca00078e00ff */
[----:B------:R0:W-:Y:S01]  /*20e0*/  STG.E.64 [R16.64], R2 ;  /* 0x0000000210007986 */ /* 0x0001e2000c101b24 */
[----:B------:R-:W-:Y:S05]  /*20f0*/  BRA `(.L_x_20651) ;  /* 0x0000099000007947 */ /* 0x000fea0003800000 */
.L_x_20646:
        /* <DEDUP_REMOVED lines=10> */
.L_x_20660:
[----:B------:R-:W-:Y:S01]  /*21a0*/  FSEL R5, RZ, 1.875, P0 ;  /* 0x3ff00000ff057808 */ /* 0x000fe20000000000 */
[----:B------:R-:W-:Y:S01]  /*21b0*/  CS2R R6, SRZ ;  /* 0x0000000000067805 */ /* 0x000fe2000001ff00 */
[----:B------:R-:W-:-:S05]  /*21c0*/  IMAD.MOV.U32 R4, RZ, RZ, RZ ;  /* 0x000000ffff047224 */ /* 0x000fca00078e00ff */
[----:B------:R0:W-:Y:S01]  /*21d0*/  STG.E.128 [R16.64], R4 ;  /* 0x0000000410007986 */ /* 0x0001e2000c101d24 */
[----:B------:R-:W-:Y:S05]  /*21e0*/  BRA `(.L_x_20651) ;  /* 0x000008a000007947 */ /* 0x000fea0003800000 */
.L_x_20659:
        /* <DEDUP_REMOVED lines=18> */
.L_x_20664:
[----:B------:R-:W-:Y:S05]  /*2310*/  BSYNC B0 ;  /* 0x0000000000007941 */ /* 0x000fea0003800000 */
.L_x_20663:
[----:B------:R0:W-:Y:S01]  /*2320*/  STG.E.U8 [R16.64], R3 ;  /* 0x0000000310007986 */ /* 0x0001e2000c101124 */
[----:B------:R-:W-:Y:S05]  /*2330*/  BRA `(.L_x_20651) ;  /* 0x0000075000007947 */ /* 0x000fea0003800000 */
.L_x_20662:
        /* <DEDUP_REMOVED lines=13> */
.L_x_20665:
[----:B------:R-:W-:Y:S01]  /*2410*/  ISETP.GT.U32.AND P0, PT, R3, 0x7f800000, PT ;  /* 0x7f8000000300780c */ /* 0x000fe20003f04070 */
[----:B------:R-:W-:-:S05]  /*2420*/  IMAD.MOV.U32 R3, RZ, RZ, 0x7f ;  /* 0x0000007fff037424 */ /* 0x000fca00078e00ff */
[----:B------:R-:W-:-:S05]  /*2430*/  SEL R3, R3, 0x7c, P0 ;  /* 0x0000007c03037807 */ /* 0x000fca0000000000 */
[----:B------:R0:W-:Y:S01]  /*2440*/  STG.E.U8 [R16.64], R3 ;  /* 0x0000000310007986 */ /* 0x0001e2000c101124 */
[----:B------:R-:W-:Y:S05]  /*2450*/  BRA `(.L_x_20651) ;  /* 0x0000063000007947 */ /* 0x000fea0003800000 */
.L_x_20661:
[----:B------:R-:W-:-:S04]  /*2460*/  FSEL R0, RZ, 1, P0 ;  /* 0x3f800000ff007808 */ /* 0x000fc80000000000 */
[----:B------:R-:W-:-:S05]  /*2470*/  F2FP.BF16.PACK_AB R0, RZ, R0 ;  /* 0x00000000ff00723e */ /* 0x000fca00000010ff */
[----:B------:R0:W-:Y:S01]  /*2480*/  STG.E.U16 [R16.64], R0 ;  /* 0x0000000010007986 */ /* 0x0001e2000c101524 */
[----:B------:R-:W-:Y:S05]  /*2490*/  BRA `(.L_x_20651) ;  /* 0x000005f000007947 */ /* 0x000fea0003800000 */
.L_x_20658:
        /* <DEDUP_REMOVED lines=10> */
.L_x_20668:
        /* <DEDUP_REMOVED lines=16> */
.L_x_20671:
[----:B------:R-:W-:Y:S02]  /*2640*/  PRMT R8, R0, 0x7610, R8 ;  /* 0x0000761000087816 */ /* 0x000fe40000000008 */
.L_x_20670:
[----:B------:R-:W-:Y:S05]  /*2650*/  BSYNC B0 ;  /* 0x0000000000007941 */ /* 0x000fea0003800000 */
.L_x_20669:
[----:B------:R0:W-:Y:S01]  /*2660*/  STG.E.U8 [R16.64], R8 ;  /* 0x0000000810007986 */ /* 0x0001e2000c101124 */
[----:B------:R-:W-:Y:S05]  /*2670*/  BRA `(.L_x_20651) ;  /* 0x0000041000007947 */ /* 0x000fea0003800000 */
.L_x_20667:
        /* <DEDUP_REMOVED lines=16> */
.L_x_20674:
[----:B------:R-:W-:Y:S02]  /*2780*/  PRMT R8, R0, 0x7610, R8 ;  /* 0x0000761000087816 */ /* 0x000fe40000000008 */
.L_x_20673:
[----:B------:R-:W-:Y:S05]  /*2790*/  BSYNC B0 ;  /* 0x0000000000007941 */ /* 0x000fea0003800000 */
.L_x_20672:
[----:B------:R0:W-:Y:S01]  /*27a0*/  STG.E.U8 [R16.64], R8 ;  /* 0x0000000810007986 */ /* 0x0001e2000c101124 */
[----:B------:R-:W-:Y:S05]  /*27b0*/  BRA `(.L_x_20651) ;  /* 0x000002d000007947 */ /* 0x000fea0003800000 */
.L_x_20666:
        /* <DEDUP_REMOVED lines=21> */
.L_x_20650:
        /* <DEDUP_REMOVED lines=20> */
.L_x_20676:
[----:B------:R-:W-:-:S05]  /*2a50*/  IMAD.MOV.U32 R3, RZ, RZ, RZ ;  /* 0x000000ffff037224 */ /* 0x000fca00078e00ff */
[----:B------:R0:W-:Y:S01]  /*2a60*/  STG.E.64 [R16.64], R2 ;  /* 0x0000000210007986 */ /* 0x0001e2000c101b24 */
[----:B------:R-:W-:Y:S05]  /*2a70*/  BRA `(.L_x_20651) ;  /* 0x0000001000007947 */ /* 0x000fea0003800000 */
.L_x_20675:
[----:B------:R0:W-:Y:S02]  /*2a80*/  STG.E [R16.64], R2 ;  /* 0x0000000210007986 */ /* 0x0001e4000c101924 */
.L_x_20651:
[----:B------:R-:W-:Y:S05]  /*2a90*/  BSYNC B6 ;  /* 0x0000000000067941 */ /* 0x000fea0003800000 */
.L_x_20645:
[----:B------:R-:W-:-:S05]  /*2aa0*/  IMAD R18, R18, 0x200, R23 ;  /* 0x0000020012127824 */ /* 0x000fca00078e0217 */
[----:B------:R-:W-:Y:S02]  /*2ab0*/  IADD3 R19, R18, 0x80, RZ ;  /* 0x0000008012137810 */ /* 0x000fe40007ffe0ff */
.L_x_20611:
[----:B------:R-:W-:Y:S05]  /*2ac0*/  BSYNC B7 ;  /* 0x0000000000077941 */ /* 0x000fea0003800000 */
.L_x_20610:
        /* <DEDUP_REMOVED lines=231> */
.L_x_20679:
        /* <DEDUP_REMOVED lines=18> */
.L_x_20683:
[----:B------:R0:W5:Y:S01]  /*3a60*/  LDG.E.U8 R18, [R2.64] ;  /* 0x0000002402127981 */ /* 0x000162000c1e1100 */
[----:B------:R-:W-:Y:S05]  /*3a70*/  BRA `(.L_x_20685) ;  /* 0x00000d0000007947 */ /* 0x000fea0003800000 */
.L_x_20682:
        /* <DEDUP_REMOVED lines=8> */
.L_x_20687:
[----:B------:R0:W5:Y:S01]  /*3b00*/  LDG.E R18, [R2.64] ;  /* 0x0000002402127981 */ /* 0x000162000c1e1900 */
[----:B------:R-:W-:Y:S05]  /*3b10*/  BRA `(.L_x_20685) ;  /* 0x00000c6000007947 */ /* 0x000fea0003800000 */
.L_x_20686:
[----:B------:R0:W5:Y:S01]  /*3b20*/  LDG.E.S16 R18, [R2.64] ;  /* 0x0000002402127981 */ /* 0x000162000c1e1700 */
[----:B------:R-:W-:Y:S05]  /*3b30*/  BRA `(.L_x_20685) ;  /* 0x00000c4000007947 */ /* 0x000fea0003800000 */
.L_x_20681:
        /* <DEDUP_REMOVED lines=9> */
.L_x_20689:
[----:B------:R-:W2:Y:S02]  /*3bd0*/  LDG.E.U16 R2, [R2.64] ;  /* 0x0000002402027981 */ /* 0x000ea4000c1e1500 */
[----:B--2---:R-:W-:-:S06]  /*3be0*/  HADD2.F32 R18, -RZ, R2.H0_H0 ;  /* 0x20000002ff127230 */ /* 0x004fcc0000004100 */
[----:B------:R-:W0:Y:S01]  /*3bf0*/  F2I.FTZ.TRUNC.NTZ R18, R18 ;  /* 0x0000001200127305 */ /* 0x000e22000021f100 */
[----:B------:R-:W-:Y:S05]  /*3c00*/  BRA `(.L_x_20685) ;  /* 0x00000b7000007947 */ /* 0x000fea0003800000 */
.L_x_20688:
        /* <DEDUP_REMOVED lines=9> */
.L_x_20691:
[----:B------:R-:W2:Y:S02]  /*3ca0*/  LDG.E.U16 R2, [R2.64] ;  /* 0x0000002402027981 */ /* 0x000ea4000c1e1500 */
[----:B--2---:R-:W-:-:S06]  /*3cb0*/  HADD2.F32 R18, -RZ, R2.H0_H0 ;  /* 0x20000002ff127230 */ /* 0x004fcc0000004100 */
[----:B------:R-:W0:Y:S01]  /*3cc0*/  F2I.FTZ.TRUNC.NTZ R18, R18 ;  /* 0x0000001200127305 */ /* 0x000e22000021f100 */
[----:B------:R-:W-:Y:S05]  /*3cd0*/  BRA `(.L_x_20685) ;  /* 0x00000aa000007947 */ /* 0x000fea0003800000 */
.L_x_20690:
[----:B------:R-:W2:Y:S02]  /*3ce0*/  LDG.E.64 R2, [R2.64] ;  /* 0x0000002402027981 */ /* 0x000ea4000c1e1b00 */
[----:B--2---:R0:W1:Y:S01]  /*3cf0*/  F2I.F64.TRUNC R18, R2 ;  /* 0x0000000200127311 */ /* 0x004062000030d100 */
[----:B------:R-:W-:Y:S05]  /*3d00*/  BRA `(.L_x_20685) ;  /* 0x00000a7000007947 */ /* 0x000fea0003800000 */
.L_x_20680:
        /* <DEDUP_REMOVED lines=12> */
.L_x_20694:
[----:B------:R-:W2:Y:S02]  /*3dd0*/  LDG.E.64 R2, [R2.64] ;  /* 0x0000002402027981 */ /* 0x000ea4000c1e1b00 */
[----:B--2---:R0:W1:Y:S01]  /*3de0*/  F2I.F64.TRUNC R18, R2 ;  /* 0x0000000200127311 */ /* 0x004062000030d100 */
[----:B------:R-:W-:Y:S05]  /*3df0*/  BRA `(.L_x_20685) ;  /* 0x0000098000007947 */ /* 0x000fea0003800000 */
.L_x_20693:
        /* <DEDUP_REMOVED lines=27> */
.L_x_20696:
        /* <DEDUP_REMOVED lines=14> */
.L_x_20695:
[----:B------:R-:W2:Y:S02]  /*4090*/  LDG.E.U16 R18, [R2.64] ;  /* 0x0000002402127981 */ /* 0x000ea4000c1e1500 */
[----:B--2---:R-:W-:-:S06]  /*40a0*/  PRMT R18, RZ, 0x5410, R18 ;  /* 0x00005410ff127816 */ /* 0x004fcc0000000012 */
[----:B------:R-:W0:Y:S01]  /*40b0*/  F2I.FTZ.TRUNC.NTZ R18, R18 ;  /* 0x0000001200127305 */ /* 0x000e22000021f100 */
[----:B------:R-:W-:Y:S05]  /*40c0*/  BRA `(.L_x_20685) ;  /* 0x000006b000007947 */ /* 0x000fea0003800000 */
.L_x_20692:
        /* <DEDUP_REMOVED lines=10> */
.L_x_20699:
        /* <DEDUP_REMOVED lines=21> */
.L_x_20703:
[----:B------:R-:W-:Y:S05]  /*42c0*/  BSYNC B1 ;  /* 0x0000000000017941 */ /* 0x000fea0003800000 */
.L_x_20702:
[----:B------:R-:W-:Y:S01]  /*42d0*/  IMAD.SHL.U32 R2, R2, 0x100000, RZ ;  /* 0x0010000002027824 */ /* 0x000fe200078e00ff */
[----:B------:R-:W-:-:S04]  /*42e0*/  LEA R3, R0, 0x3b800000, 0x17 ;  /* 0x3b80000000037811 */ /* 0x000fc800078eb8ff */
[----:B------:R-:W-:Y:S02]  /*42f0*/  LOP3.LUT R18, R3, R2, R18, 0xfe, !PT ;  /* 0x0000000203127212 */ /* 0x000fe400078efe12 */
.L_x_20701:
[----:B------:R-:W-:Y:S05]  /*4300*/  BSYNC B0 ;  /* 0x0000000000007941 */ /* 0x000fea0003800000 */
.L_x_20700:
[----:B------:R-:W0:Y:S01]  /*4310*/  F2I.FTZ.TRUNC.NTZ R18, R18 ;  /* 0x0000001200127305 */ /* 0x000e22000021f100 */
[----:B------:R-:W-:Y:S05]  /*4320*/  BRA `(.L_x_20685) ;  /* 0x0000045000007947 */ /* 0x000fea0003800000 */
.L_x_20698:
        /* <DEDUP_REMOVED lines=21> */
.L_x_20707:
[----:B------:R-:W-:Y:S05]  /*4480*/  BSYNC B1 ;  /* 0x0000000000017941 */ /* 0x000fea0003800000 */
.L_x_20706:
[----:B------:R-:W-:Y:S01]  /*4490*/  IMAD.SHL.U32 R2, R2, 0x200000, RZ ;  /* 0x0020000002027824 */ /* 0x000fe200078e00ff */
[----:B------:R-:W-:-:S04]  /*44a0*/  LEA R3, R0, 0x37800000, 0x17 ;  /* 0x3780000000037811 */ /* 0x000fc800078eb8ff */
[----:B------:R-:W-:Y:S02]  /*44b0*/  LOP3.LUT R18, R3, R2, R18, 0xfe, !PT ;  /* 0x0000000203127212 */ /* 0x000fe400078efe12 */
.L_x_20705:
[----:B------:R-:W-:Y:S05]  /*44c0*/  BSYNC B0 ;  /* 0x0000000000007941 */ /* 0x000fea0003800000 */
.L_x_20704:
[----:B------:R-:W0:Y:S01]  /*44d0*/  F2I.FTZ.TRUNC.NTZ R18, R18 ;  /* 0x0000001200127305 */ /* 0x000e22000021f100 */
[----:B------:R-:W-:Y:S05]  /*44e0*/  BRA `(.L_x_20685) ;  /* 0x0000029000007947 */ /* 0x000fea0003800000 */
.L_x_20697:
        /* <DEDUP_REMOVED lines=14> */
.L_x_20711:
[----:B------:R-:W-:Y:S05]  /*45d0*/  BSYNC B0 ;  /* 0x0000000000007941 */ /* 0x000fea0003800000 */
.L_x_20710:
[----:B------:R-:W0:Y:S01]  /*45e0*/  F2I.FTZ.TRUNC.NTZ R18, R18 ;  /* 0x0000001200127305 */ /* 0x000e22000021f100 */
[----:B------:R-:W-:Y:S05]  /*45f0*/  BRA `(.L_x_20685) ;  /* 0x0000018000007947 */ /* 0x000fea0003800000 */
.L_x_20684:
        /* <DEDUP_REMOVED lines=21> */
.L_x_20709:
[----:B------:R0:W5:Y:S01]  /*4750*/  LDG.E R18, [R2.64] ;  /* 0x0000002402127981 */ /* 0x000162000c1e1900 */
[----:B------:R-:W-:Y:S05]  /*4760*/  BRA `(.L_x_20685) ;  /* 0x0000001000007947 */ /* 0x000fea0003800000 */
.L_x_20708:
[----:B------:R0:W5:Y:S02]  /*4770*/  LDG.E R18, [R2.64] ;  /* 0x0000002402127981 */ /* 0x000164000c1e1900 */
.L_x_20685:
        /* <DEDUP_REMOVED lines=17> */
.L_x_20716:
[----:B------:R0:W-:Y:S01]  /*4890*/  STG.E.U8 [R16.64], R2 ;  /* 0x0000000210007986 */ /* 0x0001e2000c101124 */
[----:B------:R-:W-:Y:S05]  /*48a0*/  BRA `(.L_x_20718) ;  /* 0x00000c6000007947 */ /* 0x000fea0003800000 */
.L_x_20715:
        /* <DEDUP_REMOVED lines=9> */
.L_x_20720:
[----:B------:R0:W-:Y:S01]  /*4940*/  STG.E [R16.64], R2 ;  /* 0x0000000210007986 */ /* 0x0001e2000c101924 */
[----:B------:R-:W-:Y:S05]  /*4950*/  BRA `(.L_x_20718) ;  /* 0x00000bb000007947 */ /* 0x000fea0003800000 */
.L_x_20719:
[----:B------:R0:W-:Y:S01]  /*4960*/  STG.E.U16 [R16.64], R2 ;  /* 0x0000000210007986 */ /* 0x0001e2000c101524 */
[----:B------:R-:W-:Y:S05]  /*4970*/  BRA `(.L_x_20718) ;  /* 0x00000b9000007947 */ /* 0x000fea0003800000 */
.L_x_20714:
        /* <DEDUP_REMOVED lines=9> */
.L_x_20722:
[----:B------:R-:W-:-:S04]  /*4a10*/  FSEL R0, RZ, 1, P0 ;  /* 0x3f800000ff007808 */ /* 0x000fc80000000000 */
[----:B------:R-:W-:-:S05]  /*4a20*/  F2FP.PACK_AB R0, RZ, R0 ;  /* 0x00000000ff00723e */ /* 0x000fca00000000ff */
[----:B------:R0:W-:Y:S01]  /*4a30*/  STG.E.U16 [R16.64], R0 ;  /* 0x0000000010007986 */ /* 0x0001e2000c101524 */
[----:B------:R-:W-:Y:S05]  /*4a40*/  BRA `(.L_x_20718) ;  /* 0x00000ac000007947 */ /* 0x000fea0003800000 */
.L_x_20721:
        /* <DEDUP_REMOVED lines=10> */
.L_x_20724:
[----:B------:R-:W-:-:S04]  /*4af0*/  FSEL R0, RZ, 1, P0 ;  /* 0x3f800000ff007808 */ /* 0x000fc80000000000 */
[----:B------:R-:W-:-:S04]  /*4b00*/  F2FP.PACK_AB R3, RZ, R0 ;  /* 0x00000000ff03723e */ /* 0x000fc800000000ff */
[----:B------:R-:W-:-:S05]  /*4b10*/  PRMT R3, R3, 0x5410, RZ ;  /* 0x0000541003037816 */ /* 0x000fca00000000ff */
[----:B------:R0:W-:Y:S01]  /*4b20*/  STG.E [R16.64], R3 ;  /* 0x0000000310007986 */ /* 0x0001e2000c101924 */
[----:B------:R-:W-:Y:S05]  /*4b30*/  BRA `(.L_x_20718) ;  /* 0x000009d000007947 */ /* 0x000fea0003800000 */
.L_x_20723:
[----:B------:R-:W-:Y:S01]  /*4b40*/  FSEL R3, RZ, 1.875, P0 ;  /* 0x3ff00000ff037808 */ /* 0x000fe20000000000 */
[----:B------:R-:W-:-:S05]  /*4b50*/  IMAD.MOV.U32 R2, RZ, RZ, RZ ;  /* 0x000000ffff027224 */ /* 0x000fca00078e00ff */
[----:B------:R0:W-:Y:S01]  /*4b60*/  STG.E.64 [R16.64], R2 ;  /* 0x0000000210007986 */ /* 0x0001e2000c101b24 */
[----:B------:R-:W-:Y:S05]  /*4b70*/  BRA `(.L_x_20718) ;  /* 0x0000099000007947 */ /* 0x000fea0003800000 */
.L_x_20713:
        /* <DEDUP_REMOVED lines=10> */
.L_x_20727:
[----:B------:R-:W-:Y:S01]  /*4c20*/  FSEL R5, RZ, 1.875, P0 ;  /* 0x3ff00000ff057808 */ /* 0x000fe20000000000 */
[----:B------:R-:W-:Y:S01]  /*4c30*/  CS2R R6, SRZ ;  /* 0x0000000000067805 */ /* 0x000fe2000001ff00 */
[----:B------:R-:W-:-:S05]  /*4c40*/  IMAD.MOV.U32 R4, RZ, RZ, RZ ;  /* 0x000000ffff047224 */ /* 0x000fca00078e00ff */
[----:B------:R0:W-:Y:S01]  /*4c50*/  STG.E.128 [R16.64], R4 ;  /* 0x0000000410007986 */ /* 0x0001e2000c101d24 */
[----:B------:R-:W-:Y:S05]  /*4c60*/  BRA `(.L_x_20718) ;  /* 0x000008a000007947 */ /* 0x000fea0003800000 */
.L_x_20726:
        /* <DEDUP_REMOVED lines=18> */
.L_x_20731:
[----:B------:R-:W-:Y:S05]  /*4d90*/  BSYNC B0 ;  /* 0x0000000000007941 */ /* 0x000fea0003800000 */
.L_x_20730:
[----:B------:R0:W-:Y:S01]  /*4da0*/  STG.E.U8 [R16.64], R3 ;  /* 0x0000000310007986 */ /* 0x0001e2000c101124 */
[----:B------:R-:W-:Y:S05]  /*4db0*/  BRA `(.L_x_20718) ;  /* 0x0000075000007947 */ /* 0x000fea0003800000 */
.L_x_20729:
        /* <DEDUP_REMOVED lines=13> */
.L_x_20732:
[----:B------:R-:W-:Y:S01]  /*4e90*/  ISETP.GT.U32.AND P0, PT, R3, 0x7f800000, PT ;  /* 0x7f8000000300780c */ /* 0x000fe20003f04070 */
[----:B------:R-:W-:-:S05]  /*4ea0*/  IMAD.MOV.U32 R3, RZ, RZ, 0x7f ;  /* 0x0000007fff037424 */ /* 0x000fca00078e00ff */
[----:B------:R-:W-:-:S05]  /*4eb0*/  SEL R3, R3, 0x7c, P0 ;  /* 0x0000007c03037807 */ /* 0x000fca0000000000 */
[----:B------:R0:W-:Y:S01]  /*4ec0*/  STG.E.U8 [R16.64], R3 ;  /* 0x0000000310007986 */ /* 0x0001e2000c101124 */
[----:B------:R-:W-:Y:S05]  /*4ed0*/  BRA `(.L_x_20718) ;  /* 0x0000063000007947 */ /* 0x000fea0003800000 */
.L_x_20728:
[----:B------:R-:W-:-:S04]  /*4ee0*/  FSEL R0, RZ, 1, P0 ;  /* 0x3f800000ff007808 */ /* 0x000fc80000000000 */
[----:B------:R-:W-:-:S05]  /*4ef0*/  F2FP.BF16.PACK_AB R0, RZ, R0 ;  /* 0x00000000ff00723e */ /* 0x000fca00000010ff */
[----:B------:R0:W-:Y:S01]  /*4f00*/  STG.E.U16 [R16.64], R0 ;  /* 0x0000000010007986 */ /* 0x0001e2000c101524 */
[----:B------:R-:W-:Y:S05]  /*4f10*/  BRA `(.L_x_20718) ;  /* 0x000005f000007947 */ /* 0x000fea0003800000 */
.L_x_20725:
        /* <DEDUP_REMOVED lines=10> */
.L_x_20735:
        /* <DEDUP_REMOVED lines=16> */
.L_x_20738:
[----:B------:R-:W-:Y:S02]  /*50c0*/  PRMT R8, R0, 0x7610, R8 ;  /* 0x0000761000087816 */ /* 0x000fe40000000008 */
.L_x_20737:
[----:B------:R-:W-:Y:S05]  /*50d0*/  BSYNC B0 ;  /* 0x0000000000007941 */ /* 0x000fea0003800000 */
.L_x_20736:
[----:B------:R0:W-:Y:S01]  /*50e0*/  STG.E.U8 [R16.64], R8 ;  /* 0x0000000810007986 */ /* 0x0001e2000c101124 */
[----:B------:R-:W-:Y:S05]  /*50f0*/  BRA `(.L_x_20718) ;  /* 0x0000041000007947 */ /* 0x000fea0003800000 */
.L_x_20734:
        /* <DEDUP_REMOVED lines=16> */
.L_x_20741:
[----:B------:R-:W-:Y:S02]  /*5200*/  PRMT R8, R0, 0x7610, R8 ;  /* 0x0000761000087816 */ /* 0x000fe40000000008 */
.L_x_20740:
[----:B------:R-:W-:Y:S05]  /*5210*/  BSYNC B0 ;  /* 0x0000000000007941 */ /* 0x000fea0003800000 */
.L_x_20739:
[----:B------:R0:W-:Y:S01]  /*5220*/  STG.E.U8 [R16.64], R8 ;  /* 0x0000000810007986 */ /* 0x0001e2000c101124 */
[----:B------:R-:W-:Y:S05]  /*5230*/  BRA `(.L_x_20718) ;  /* 0x000002d000007947 */ /* 0x000fea0003800000 */
.L_x_20733:
        /* <DEDUP_REMOVED lines=21> */
.L_x_20717:
        /* <DEDUP_REMOVED lines=20> */
.L_x_20743:
[----:B------:R-:W-:-:S05]  /*54d0*/  IMAD.MOV.U32 R3, RZ, RZ, RZ ;  /* 0x000000ffff037224 */ /* 0x000fca00078e00ff */
[----:B------:R0:W-:Y:S01]  /*54e0*/  STG.E.64 [R16.64], R2 ;  /* 0x0000000210007986 */ /* 0x0001e2000c101b24 */
[----:B------:R-:W-:Y:S05]  /*54f0*/  BRA `(.L_x_20718) ;  /* 0x0000001000007947 */ /* 0x000fea0003800000 */
.L_x_20742:
[----:B------:R0:W-:Y:S02]  /*5500*/  STG.E [R16.64], R2 ;  /* 0x0000000210007986 */ /* 0x0001e4000c101924 */
.L_x_20718:
[----:B------:R-:W-:Y:S05]  /*5510*/  BSYNC B6 ;  /* 0x0000000000067941 */ /* 0x000fea0003800000 */
.L_x_20712:
        /* <DEDUP_REMOVED lines=231> */
.L_x_20744:
        /* <DEDUP_REMOVED lines=18> */
.L_x_20748:
[----:B------:R0:W5:Y:S01]  /*64b0*/  LDG.E.U8 R18, [R2.64] ;  /* 0x0000002402127981 */ /* 0x000162000c1e1100 */
[----:B------:R-:W-:Y:S05]  /*64c0*/  BRA `(.L_x_20750) ;  /* 0x00000d0000007947 */ /* 0x000fea0003800000 */
.L_x_20747:
        /* <DEDUP_REMOVED lines=8> */
.L_x_20752:
[----:B------:R0:W5:Y:S01]  /*6550*/  LDG.E R18, [R2.64] ;  /* 0x0000002402127981 */ /* 0x000162000c1e1900 */
[----:B------:R-:W-:Y:S05]  /*6560*/  BRA `(.L_x_20750) ;  /* 0x00000c6000007947 */ /* 0x000fea0003800000 */
.L_x_20751:
[----:B------:R0:W5:Y:S01]  /*6570*/  LDG.E.S16 R18, [R2.64] ;  /* 0x0000002402127981 */ /* 0x000162000c1e1700 */
[----:B------:R-:W-:Y:S05]  /*6580*/  BRA `(.L_x_20750) ;  /* 0x00000c4000007947 */ /* 0x000fea0003800000 */
.L_x_20746:
        /* <DEDUP_REMOVED lines=9> */
.L_x_20754:
[----:B------:R-:W2:Y:S02]  /*6620*/  LDG.E.U16 R2, [R2.64] ;  /* 0x0000002402027981 */ /* 0x000ea4000c1e1500 */
[----:B--2---:R-:W-:-:S06]  /*6630*/  HADD2.F32 R18, -RZ, R2.H0_H0 ;  /* 0x20000002ff127230 */ /* 0x004fcc0000004100 */
[----:B------:R-:W0:Y:S01]  /*6640*/  F2I.FTZ.TRUNC.NTZ R18, R18 ;  /* 0x0000001200127305 */ /* 0x000e22000021f100 */
[----:B------:R-:W-:Y:S05]  /*6650*/  BRA `(.L_x_20750) ;  /* 0x00000b7000007947 */ /* 0x000fea0003800000 */
.L_x_20753:
        /* <DEDUP_REMOVED lines=9> */
.L_x_20756:
[----:B------:R-:W2:Y:S02]  /*66f0*/  LDG.E.U16 R2, [R2.64] ;  /* 0x0000002402027981 */ /* 0x000ea4000c1e1500 */
[----:B--2---:R-:W-:-:S06]  /*6700*/  HADD2.F32 R18, -RZ, R2.H0_H0 ;  /* 0x20000002ff127230 */ /* 0x004fcc0000004100 */
[----:B------:R-:W0:Y:S01]  /*6710*/  F2I.FTZ.TRUNC.NTZ R18, R18 ;  /* 0x0000001200127305 */ /* 0x000e22000021f100 */
[----:B------:R-:W-:Y:S05]  /*6720*/  BRA `(.L_x_20750) ;  /* 0x00000aa000007947 */ /* 0x000fea0003800000 */
.L_x_20755:
[----:B------:R-:W2:Y:S02]  /*6730*/  LDG.E.64 R2, [R2.64] ;  /* 0x0000002402027981 */ /* 0x000ea4000c1e1b00 */
[----:B--2---:R0:W1:Y:S01]  /*6740*/  F2I.F64.TRUNC R18, R2 ;  /* 0x0000000200127311 */ /* 0x004062000030d100 */
[----:B------:R-:W-:Y:S05]  /*6750*/  BRA `(.L_x_20750) ;  /* 0x00000a7000007947 */ /* 0x000fea0003800000 */
.L_x_20745:
        /* <DEDUP_REMOVED lines=12> */
.L_x_20759:
[----:B------:R-:W2:Y:S02]  /*6820*/  LDG.E.64 R2, [R2.64] ;  /* 0x0000002402027981 */ /* 0x000ea4000c1e1b00 */
[----:B--2---:R0:W1:Y:S01]  /*6830*/  F2I.F64.TRUNC R18, R2 ;  /* 0x0000000200127311 */ /* 0x004062000030d100 */
[----:B------:R-:W-:Y:S05]  /*6840*/  BRA `(.L_x_20750) ;  /* 0x0000098000007947 */ /* 0x000fea0003800000 */
.L_x_20758:
        /* <DEDUP_REMOVED lines=27> */
.L_x_20761:
        /* <DEDUP_REMOVED lines=14> */
.L_x_20760:
[----:B------:R-:W2:Y:S02]  /*6ae0*/  LDG.E.U16 R18, [R2.64] ;  /* 0x0000002402127981 */ /* 0x000ea4000c1e1500 */
[----:B--2---:R-:W-:-:S06]  /*6af0*/  PRMT R18, RZ, 0x5410, R18 ;  /* 0x00005410ff127816 */ /* 0x004fcc0000000012 */
[----:B------:R-:W0:Y:S01]  /*6b00*/  F2I.FTZ.TRUNC.NTZ R18, R18 ;  /* 0x0000001200127305 */ /* 0x000e22000021f100 */
[----:B------:R-:W-:Y:S05]  /*6b10*/  BRA `(.L_x_20750) ;  /* 0x000006b000007947 */ /* 0x000fea0003800000 */
.L_x_20757:
        /* <DEDUP_REMOVED lines=10> */
.L_x_20764:
        /* <DEDUP_REMOVED lines=21> */
.L_x_20768:
[----:B------:R-:W-:Y:S05]  /*6d10*/  BSYNC B1 ;  /* 0x0000000000017941 */ /* 0x000fea0003800000 */
.L_x_20767:
[----:B------:R-:W-:Y:S01]  /*6d20*/  IMAD.SHL.U32 R2, R2, 0x100000, RZ ;  /* 0x0010000002027824 */ /* 0x000fe200078e00ff */
[----:B------:R-:W-:-:S04]  /*6d30*/  LEA R3, R0, 0x3b800000, 0x17 ;  /* 0x3b80000000037811 */ /* 0x000fc800078eb8ff */
[----:B------:R-:W-:Y:S02]  /*6d40*/  LOP3.LUT R18, R3, R2, R18, 0xfe, !PT ;  /* 0x0000000203127212 */ /* 0x000fe400078efe12 */
.L_x_20766:
[----:B------:R-:W-:Y:S05]  /*6d50*/  BSYNC B0 ;  /* 0x0000000000007941 */ /* 0x000fea0003800000 */
.L_x_20765:
[----:B------:R-:W0:Y:S01]  /*6d60*/  F2I.FTZ.TRUNC.NTZ R18, R18 ;  /* 0x0000001200127305 */ /* 0x000e22000021f100 */
[----:B------:R-:W-:Y:S05]  /*6d70*/  BRA `(.L_x_20750) ;  /* 0x0000045000007947 */ /* 0x000fea0003800000 */
.L_x_20763:
        /* <DEDUP_REMOVED lines=21> */
.L_x_20772:
[----:B------:R-:W-:Y:S05]  /*6ed0*/  BSYNC B1 ;  /* 0x0000000000017941 */ /* 0x000fea0003800000 */
.L_x_20771:
[----:B------:R-:W-:Y:S01]  /*6ee0*/  IMAD.SHL.U32 R2, R2, 0x200000, RZ ;  /* 0x0020000002027824 */ /* 0x000fe200078e00ff */
[----:B------:R-:W-:-:S04]  /*6ef0*/  LEA R3, R0, 0x37800000, 0x17 ;  /* 0x3780000000037811 */ /* 0x000fc800078eb8ff */
[----:B------:R-:W-:Y:S02]  /*6f00*/  LOP3.LUT R18, R3, R2, R18, 0xfe, !PT ;  /* 0x0000000203127212 */ /* 0x000fe400078efe12 */
.L_x_20770:
[----:B------:R-:W-:Y:S05]  /*6f10*/  BSYNC B0 ;  /* 0x0000000000007941 */ /* 0x000fea0003800000 */
.L_x_20769:
[----:B------:R-:W0:Y:S01]  /*6f20*/  F2I.FTZ.TRUNC.NTZ R18, R18 ;  /* 0x0000001200127305 */ /* 0x000e22000021f100 */
[----:B------:R-:W-:Y:S05]  /*6f30*/  BRA `(.L_x_20750) ;  /* 0x0000029000007947 */ /* 0x000fea0003800000 */
.L_x_20762:
        /* <DEDUP_REMOVED lines=14> */
.L_x_20776:
[----:B------:R-:W-:Y:S05]  /*7020*/  BSYNC B0 ;  /* 0x0000000000007941 */ /* 0x000fea0003800000 */
.L_x_20775:
[----:B------:R-:W0:Y:S01]  /*7030*/  F2I.FTZ.TRUNC.NTZ R18, R18 ;  /* 0x0000001200127305 */ /* 0x000e22000021f100 */
[----:B------:R-:W-:Y:S05]  /*7040*/  BRA `(.L_x_20750) ;  /* 0x0000018000007947 */ /* 0x000fea0003800000 */
.L_x_20749:
        /* <DEDUP_REMOVED lines=21> */
.L_x_20774:
[----:B------:R0:W5:Y:S01]  /*71a0*/  LDG.E R18, [R2.64] ;  /* 0x0000002402127981 */ /* 0x000162000c1e1900 */
[----:B------:R-:W-:Y:S05]  /*71b0*/  BRA `(.L_x_20750) ;  /* 0x0000001000007947 */ /* 0x000fea0003800000 */
.L_x_20773:
[----:B------:R0:W5:Y:S02]  /*71c0*/  LDG.E R18, [R2.64] ;  /* 0x0000002402127981 */ /* 0x000164000c1e1900 */
.L_x_20750:
        /* <DEDUP_REMOVED lines=17> */
.L_x_20781:
[----:B------:R0:W-:Y:S01]  /*72e0*/  STG.E.U8 [R16.64], R2 ;  /* 0x0000000210007986 */ /* 0x0001e2000c101124 */
[----:B------:R-:W-:Y:S05]  /*72f0*/  BRA `(.L_x_20783) ;  /* 0x00000c6000007947 */ /* 0x000fea0003800000 */
.L_x_20780:
        /* <DEDUP_REMOVED lines=9> */
.L_x_20785:
[----:B------:R0:W-:Y:S01]  /*7390*/  STG.E [R16.64], R2 ;  /* 0x0000000210007986 */ /* 0x0001e2000c101924 */
[----:B------:R-:W-:Y:S05]  /*73a0*/  BRA `(.L_x_20783) ;  /* 0x00000bb000007947 */ /* 0x000fea0003800000 */
.L_x_20784:
[----:B------:R0:W-:Y:S01]  /*73b0*/  STG.E.U16 [R16.64], R2 ;  /* 0x0000000210007986 */ /* 0x0001e2000c101524 */
[----:B------:R-:W-:Y:S05]  /*73c0*/  BRA `(.L_x_20783) ;  /* 0x00000b9000007947 */ /* 0x000fea0003800000 */
.L_x_20779:
        /* <DEDUP_REMOVED lines=9> */
.L_x_20787:
[----:B------:R-:W-:-:S04]  /*7460*/  FSEL R0, RZ, 1, P0 ;  /* 0x3f800000ff007808 */ /* 0x000fc80000000000 */
[----:B------:R-:W-:-:S05]  /*7470*/  F2FP.PACK_AB R0, RZ, R0 ;  /* 0x00000000ff00723e */ /* 0x000fca00000000ff */
[----:B------:R0:W-:Y:S01]  /*7480*/  STG.E.U16 [R16.64], R0 ;  /* 0x0000000010007986 */ /* 0x0001e2000c101524 */
[----:B------:R-:W-:Y:S05]  /*7490*/  BRA `(.L_x_20783) ;  /* 0x00000ac000007947 */ /* 0x000fea0003800000 */
.L_x_20786:
        /* <DEDUP_REMOVED lines=10> */
.L_x_20789:
[----:B------:R-:W-:-:S04]  /*7540*/  FSEL R0, RZ, 1, P0 ;  /* 0x3f800000ff007808 */ /* 0x000fc80000000000 */
[----:B------:R-:W-:-:S04]  /*7550*/  F2FP.PACK_AB R3, RZ, R0 ;  /* 0x00000000ff03723e */ /* 0x000fc800000000ff */
[----:B------:R-:W-:-:S05]  /*7560*/  PRMT R3, R3, 0x5410, RZ ;  /* 0x0000541003037816 */ /* 0x000fca00000000ff */
[----:B------:R0:W-:Y:S01]  /*7570*/  STG.E [R16.64], R3 ;  /* 0x0000000310007986 */ /* 0x0001e2000c101924 */
[----:B------:R-:W-:Y:S05]  /*7580*/  BRA `(.L_x_20783) ;  /* 0x000009d000007947 */ /* 0x000fea0003800000 */
.L_x_20788:
[----:B------:R-:W-:Y:S01]  /*7590*/  FSEL R3, RZ, 1.875, P0 ;  /* 0x3ff00000ff037808 */ /* 0x000fe20000000000 */
[----:B------:R-:W-:-:S05]  /*75a0*/  IMAD.MOV.U32 R2, RZ, RZ, RZ ;  /* 0x000000ffff027224 */ /* 0x000fca00078e00ff */
[----:B------:R0:W-:Y:S01]  /*75b0*/  STG.E.64 [R16.64], R2 ;  /* 0x0000000210007986 */ /* 0x0001e2000c101b24 */
[----:B------:R-:W-:Y:S05]  /*75c0*/  BRA `(.L_x_20783) ;  /* 0x0000099000007947 */ /* 0x000fea0003800000 */
.L_x_20778:
        /* <DEDUP_REMOVED lines=10> */
.L_x_20792:
[----:B------:R-:W-:Y:S01]  /*7670*/  FSEL R5, RZ, 1.875, P0 ;  /* 0x3ff00000ff057808 */ /* 0x000fe20000000000 */
[----:B------:R-:W-:Y:S01]  /*7680*/  CS2R R6, SRZ ;  /* 0x0000000000067805 */ /* 0x000fe2000001ff00 */
[----:B------:R-:W-:-:S05]  /*7690*/  IMAD.MOV.U32 R4, RZ, RZ, RZ ;  /* 0x000000ffff047224 */ /* 0x000fca00078e00ff */
[----:B------:R0:W-:Y:S01]  /*76a0*/  STG.E.128 [R16.64], R4 ;  /* 0x0000000410007986 */ /* 0x0001e2000c101d24 */
[----:B------:R-:W-:Y:S05]  /*76b0*/  BRA `(.L_x_20783) ;  /* 0x000008a000007947 */ /* 0x000fea0003800000 */
.L_x_20791:
        /* <DEDUP_REMOVED lines=18> */
.L_x_20796:
[----:B------:R-:W-:Y:S05]  /*77e0*/  BSYNC B0 ;  /* 0x0000000000007941 */ /* 0x000fea0003800000 */
.L_x_20795:
[----:B------:R0:W-:Y:S01]  /*77f0*/  STG.E.U8 [R16.64], R3 ;  /* 0x0000000310007986 */ /* 0x0001e2000c101124 */
[----:B------:R-:W-:Y:S05]  /*7800*/  BRA `(.L_x_20783) ;  /* 0x0000075000007947 */ /* 0x000fea0003800000 */
.L_x_20794:
        /* <DEDUP_REMOVED lines=13> */
.L_x_20797:
[----:B------:R-:W-:Y:S01]  /*78e0*/  ISETP.GT.U32.AND P0, PT, R3, 0x7f800000, PT ;  /* 0x7f8000000300780c */ /* 0x000fe20003f04070 */
[----:B------:R-:W-:-:S05]  /*78f0*/  IMAD.MOV.U32 R3, RZ, RZ, 0x7f ;  /* 0x0000007fff037424 */ /* 0x000fca00078e00ff */
[----:B------:R-:W-:-:S05]  /*7900*/  SEL R3, R3, 0x7c, P0 ;  /* 0x0000007c03037807 */ /* 0x000fca0000000000 */
[----:B------:R0:W-:Y:S01]  /*7910*/  STG.E.U8 [R16.64], R3 ;  /* 0x0000000310007986 */ /* 0x0001e2000c101124 */
[----:B------:R-:W-:Y:S05]  /*7920*/  BRA `(.L_x_20783) ;  /* 0x0000063000007947 */ /* 0x000fea0003800000 */
.L_x_20793:
[----:B------:R-:W-:-:S04]  /*7930*/  FSEL R0, RZ, 1, P0 ;  /* 0x3f800000ff007808 */ /* 0x000fc80000000000 */
[----:B------:R-:W-:-:S05]  /*7940*/  F2FP.BF16.PACK_AB R0, RZ, R0 ;  /* 0x00000000ff00723e */ /* 0x000fca00000010ff */
[----:B------:R0:W-:Y:S01]  /*7950*/  STG.E.U16 [R16.64], R0 ;  /* 0x0000000010007986 */ /* 0x0001e2000c101524 */
[----:B------:R-:W-:Y:S05]  /*7960*/  BRA `(.L_x_20783) ;  /* 0x000005f000007947 */ /* 0x000fea0003800000 */
.L_x_20790:
        /* <DEDUP_REMOVED lines=10> */
.L_x_20800:
        /* <DEDUP_REMOVED lines=16> */
.L_x_20803:
[----:B------:R-:W-:Y:S02]  /*7b10*/  PRMT R8, R0, 0x7610, R8 ;  /* 0x0000761000087816 */ /* 0x000fe40000000008 */
.L_x_20802:
[----:B------:R-:W-:Y:S05]  /*7b20*/  BSYNC B0 ;  /* 0x0000000000007941 */ /* 0x000fea0003800000 */
.L_x_20801:
[----:B------:R0:W-:Y:S01]  /*7b30*/  STG.E.U8 [R16.64], R8 ;  /* 0x0000000810007986 */ /* 0x0001e2000c101124 */
[----:B------:R-:W-:Y:S05]  /*7b40*/  BRA `(.L_x_20783) ;  /* 0x0000041000007947 */ /* 0x000fea0003800000 */
.L_x_20799:
        /* <DEDUP_REMOVED lines=16> */
.L_x_20806:
[----:B------:R-:W-:Y:S02]  /*7c50*/  PRMT R8, R0, 0x7610, R8 ;  /* 0x0000761000087816 */ /* 0x000fe40000000008 */
.L_x_20805:
[----:B------:R-:W-:Y:S05]  /*7c60*/  BSYNC B0 ;  /* 0x0000000000007941 */ /* 0x000fea0003800000 */
.L_x_20804:
[----:B------:R0:W-:Y:S01]  /*7c70*/  STG.E.U8 [R16.64], R8 ;  /* 0x0000000810007986 */ /* 0x0001e2000c101124 */
[----:B------:R-:W-:Y:S05]  /*7c80*/  BRA `(.L_x_20783) ;  /* 0x000002d000007947 */ /* 0x000fea0003800000 */
.L_x_20798:
        /* <DEDUP_REMOVED lines=21> */
.L_x_20782:
        /* <DEDUP_REMOVED lines=20> */
.L_x_20808:
[----:B------:R-:W-:-:S05]  /*7f20*/  IMAD.MOV.U32 R3, RZ, RZ, RZ ;  /* 0x000000ffff037224 */ /* 0x000fca00078e00ff */
[----:B------:R0:W-:Y:S01]  /*7f30*/  STG.E.64 [R16.64], R2 ;  /* 0x0000000210007986 */ /* 0x0001e2000c101b24 */
[----:B------:R-:W-:Y:S05]  /*7f40*/  BRA `(.L_x_20783) ;  /* 0x0000001000007947 */ /* 0x000fea0003800000 */
.L_x_20807:
[----:B------:R0:W-:Y:S02]  /*7f50*/  STG.E [R16.64], R2 ;  /* 0x0000000210007986 */ /* 0x0001e4000c101924 */
.L_x_20783:
[----:B------:R-:W-:Y:S05]  /*7f60*/  BSYNC B6 ;  /* 0x0000000000067941 */ /* 0x000fea0003800000 */
.L_x_20777:
[----:B------:R-:W-:Y:S02]  /*7f70*/  IADD3 R19, R19, 0x80, RZ ;  /* 0x0000008013137810 */ /* 0x000fe40007ffe0ff */
.L_x_20678:
[----:B------:R-:W-:Y:S05]  /*7f80*/  BSYNC B7 ;  /* 0x0000000000077941 */ /* 0x000fea0003800000 */
.L_x_20677:
        /* <DEDUP_REMOVED lines=230> */
.L_x_20809:
        /* <DEDUP_REMOVED lines=18> */
.L_x_20813:
[----:B------:R0:W5:Y:S01]  /*8f10*/  LDG.E.U8 R18, [R2.64] ;  /* 0x0000002402127981 */ /* 0x000162000c1e1100 */
[----:B------:R-:W-:Y:S05]  /*8f20*/  BRA `(.L_x_20815) ;  /* 0x00000d0000007947 */ /* 0x000fea0003800000 */
.L_x_20812:
        /* <DEDUP_REMOVED lines=8> */
.L_x_20817:
[----:B------:R0:W5:Y:S01]  /*8fb0*/  LDG.E R18, [R2.64] ;  /* 0x0000002402127981 */ /* 0x000162000c1e1900 */
[----:B------:R-:W-:Y:S05]  /*8fc0*/  BRA `(.L_x_20815) ;  /* 0x00000c6000007947 */ /* 0x000fea0003800000 */
.L_x_20816:
[----:B------:R0:W5:Y:S01]  /*8fd0*/  LDG.E.S16 R18, [R2.64] ;  /* 0x0000002402127981 */ /* 0x000162000c1e1700 */
[----:B------:R-:W-:Y:S05]  /*8fe0*/  BRA `(.L_x_20815) ;  /* 0x00000c4000007947 */ /* 0x000fea0003800000 */
.L_x_20811:
        /* <DEDUP_REMOVED lines=9> */
.L_x_20819:
[----:B------:R-:W2:Y:S02]  /*9080*/  LDG.E.U16 R2, [R2.64] ;  /* 0x0000002402027981 */ /* 0x000ea4000c1e1500 */
[----:B--2---:R-:W-:-:S06]  /*9090*/  HADD2.F32 R18, -RZ, R2.H0_H0 ;  /* 0x20000002ff127230 */ /* 0x004fcc0000004100 */
[----:B------:R-:W0:Y:S01]  /*90a0*/  F2I.FTZ.TRUNC.NTZ R18, R18 ;  /* 0x0000001200127305 */ /* 0x000e22000021f100 */
[----:B------:R-:W-:Y:S05]  /*90b0*/  BRA `(.L_x_20815) ;  /* 0x00000b7000007947 */ /* 0x000fea0003800000 */
.L_x_20818:
        /* <DEDUP_REMOVED lines=9> */
.L_x_20821:
[----:B------:R-:W2:Y:S02]  /*9150*/  LDG.E.U16 R2, [R2.64] ;  /* 0x0000002402027981 */ /* 0x000ea4000c1e1500 */
[----:B--2---:R-:W-:-:S06]  /*9160*/  HADD2.F32 R18, -RZ, R2.H0_H0 ;  /* 0x20000002ff127230 */ /* 0x004fcc0000004100 */
[----:B------:R-:W0:Y:S01]  /*9170*/  F2I.FTZ.TRUNC.NTZ R18, R18 ;  /* 0x0000001200127305 */ /* 0x000e22000021f100 */
[----:B------:R-:W-:Y:S05]  /*9180*/  BRA `(.L_x_20815) ;  /* 0x00000aa000007947 */ /* 0x000fea0003800000 */
.L_x_20820:
[----:B------:R-:W2:Y:S02]  /*9190*/  LDG.E.64 R18, [R2.64] ;  /* 0x0000002402127981 */ /* 0x000ea4000c1e1b00 */
[----:B--2---:R0:W1:Y:S01]  /*91a0*/  F2I.F64.TRUNC R18, R18 ;  /* 0x0000001200127311 */ /* 0x004062000030d100 */
[----:B------:R-:W-:Y:S05]  /*91b0*/  BRA `(.L_x_20815) ;  /* 0x00000a7000007947 */ /* 0x000fea0003800000 */
.L_x_20810:
        /* <DEDUP_REMOVED lines=12> */
.L_x_20824:
[----:B------:R-:W2:Y:S02]  /*9280*/  LDG.E.64 R2, [R2.64] ;  /* 0x0000002402027981 */ /* 0x000ea4000c1e1b00 */
[----:B--2---:R0:W1:Y:S01]  /*9290*/  F2I.F64.TRUNC R18, R2 ;  /* 0x0000000200127311 */ /* 0x004062000030d100 */
[----:B------:R-:W-:Y:S05]  /*92a0*/  BRA `(.L_x_20815) ;  /* 0x0000098000007947 */ /* 0x000fea0003800000 */
.L_x_20823:
        /* <DEDUP_REMOVED lines=27> */
.L_x_20826:
        /* <DEDUP_REMOVED lines=14> */
.L_x_20825:
[----:B------:R-:W2:Y:S02]  /*9540*/  LDG.E.U16 R18, [R2.64] ;  /* 0x0000002402127981 */ /* 0x000ea4000c1e1500 */
[----:B--2---:R-:W-:-:S06]  /*9550*/  PRMT R18, RZ, 0x5410, R18 ;  /* 0x00005410ff127816 */ /* 0x004fcc0000000012 */
[----:B------:R-:W0:Y:S01]  /*9560*/  F2I.FTZ.TRUNC.NTZ R18, R18 ;  /* 0x0000001200127305 */ /* 0x000e22000021f100 */
[----:B------:R-:W-:Y:S05]  /*9570*/  BRA `(.L_x_20815) ;  /* 0x000006b000007947 */ /* 0x000fea0003800000 */
.L_x_20822:
        /* <DEDUP_REMOVED lines=10> */
.L_x_20829:
        /* <DEDUP_REMOVED lines=21> */
.L_x_20833:
[----:B------:R-:W-:Y:S05]  /*9770*/  BSYNC B1 ;  /* 0x0000000000017941 */ /* 0x000fea0003800000 */
.L_x_20832:
[----:B------:R-:W-:Y:S01]  /*9780*/  IMAD.SHL.U32 R2, R2, 0x100000, RZ ;  /* 0x0010000002027824 */ /* 0x000fe200078e00ff */
[----:B------:R-:W-:-:S04]  /*9790*/  LEA R3, R0, 0x3b800000, 0x17 ;  /* 0x3b80000000037811 */ /* 0x000fc800078eb8ff */
[----:B------:R-:W-:Y:S02]  /*97a0*/  LOP3.LUT R18, R3, R2, R18, 0xfe, !PT ;  /* 0x0000000203127212 */ /* 0x000fe400078efe12 */
.L_x_20831:
[----:B------:R-:W-:Y:S05]  /*97b0*/  BSYNC B0 ;  /* 0x0000000000007941 */ /* 0x000fea0003800000 */
.L_x_20830:
[----:B------:R-:W0:Y:S01]  /*97c0*/  F2I.FTZ.TRUNC.NTZ R18, R18 ;  /* 0x0000001200127305 */ /* 0x000e22000021f100 */
[----:B------:R-:W-:Y:S05]  /*97d0*/  BRA `(.L_x_20815) ;  /* 0x0000045000007947 */ /* 0x000fea0003800000 */
.L_x_20828:
        /* <DEDUP_REMOVED lines=21> */
.L_x_20837:
[----:B------:R-:W-:Y:S05]  /*9930*/  BSYNC B1 ;  /* 0x0000000000017941 */ /* 0x000fea0003800000 */
.L_x_20836:
[----:B------:R-:W-:Y:S01]  /*9940*/  IMAD.SHL.U32 R2, R2, 0x200000, RZ ;  /* 0x0020000002027824 */ /* 0x000fe200078e00ff */
[----:B------:R-:W-:-:S04]  /*9950*/  LEA R3, R0, 0x37800000, 0x17 ;  /* 0x3780000000037811 */ /* 0x000fc800078eb8ff */
[----:B------:R-:W-:Y:S02]  /*9960*/  LOP3.LUT R18, R3, R2, R18, 0xfe, !PT ;  /* 0x0000000203127212 */ /* 0x000fe400078efe12 */
.L_x_20835:
[----:B------:R-:W-:Y:S05]  /*9970*/  BSYNC B0 ;  /* 0x0000000000007941 */ /* 0x000fea0003800000 */
.L_x_20834:
[----:B------:R-:W0:Y:S01]  /*9980*/  F2I.FTZ.TRUNC.NTZ R18, R18 ;  /* 0x0000001200127305 */ /* 0x000e22000021f100 */
[----:B------:R-:W-:Y:S05]  /*9990*/  BRA `(.L_x_20815) ;  /* 0x0000029000007947 */ /* 0x000fea0003800000 */
.L_x_20827:
        /* <DEDUP_REMOVED lines=14> */
.L_x_20841:
[----:B------:R-:W-:Y:S05]  /*9a80*/  BSYNC B0 ;  /* 0x0000000000007941 */ /* 0x000fea0003800000 */
.L_x_20840:
[----:B------:R-:W0:Y:S01]  /*9a90*/  F2I.FTZ.TRUNC.NTZ R18, R18 ;  /* 0x0000001200127305 */ /* 0x000e22000021f100 */
[----:B------:R-:W-:Y:S05]  /*9aa0*/  BRA `(.L_x_20815) ;  /* 0x0000018000007947 */ /* 0x000fea0003800000 */
.L_x_20814:
        /* <DEDUP_REMOVED lines=21> */
.L_x_20839:
[----:B------:R0:W5:Y:S01]  /*9c00*/  LDG.E R18, [R2.64] ;  /* 0x0000002402127981 */ /* 0x000162000c1e1900 */
[----:B------:R-:W-:Y:S05]  /*9c10*/  BRA `(.L_x_20815) ;  /* 0x0000001000007947 */ /* 0x000fea0003800000 */
.L_x_20838:
[----:B------:R0:W5:Y:S02]  /*9c20*/  LDG.E R18, [R2.64] ;  /* 0x0000002402127981 */ /* 0x000164000c1e1900 */
.L_x_20815:
[----:B0-----:R-:W0:Y:S01]  /*9c30*/  LDC.U8 R3, c[0x0][0x371] ;  /* 0x0000dc40ff037b82 */ /* 0x001e220000000000 */
[----:B-1---5:R-:W-:-:S04]  /*9c40*/  ISETP.NE.AND P0, PT, R18, RZ, PT ;  /* 0x000000ff1200720c */ /* 0x022fc80003f05270 */
        /* <DEDUP_REMOVED lines=14> */
.L_x_20845:
[----:B------:R-:W-:Y:S01]  /*9d30*/  STG.E.U8 [R16.64], R2 ;  /* 0x0000000210007986 */ /* 0x000fe2000c101124 */
[----:B------:R-:W-:Y:S05]  /*9d40*/  EXIT ;  /* 0x000000000000794d */ /* 0x000fea0003800000 */
.L_x_20844:
        /* <DEDUP_REMOVED lines=9> */
.L_x_20848:
[----:B------:R-:W-:Y:S01]  /*9de0*/  STG.E [R16.64], R2 ;  /* 0x0000000210007986 */ /* 0x000fe2000c101924 */
[----:B------:R-:W-:Y:S05]  /*9df0*/  EXIT ;  /* 0x000000000000794d */ /* 0x000fea0003800000 */
.L_x_20847:
[----:B------:R-:W-:Y:S01]  /*9e00*/  STG.E.U16 [R16.64], R2 ;  /* 0x0000000210007986 */ /* 0x000fe2000c101524 */
[----:B------:R-:W-:Y:S05]  /*9e10*/  EXIT ;  /* 0x000000000000794d */ /* 0x000fea0003800000 */
.L_x_20843:
        /* <DEDUP_REMOVED lines=9> */
.L_x_20850:
[----:B------:R-:W-:-:S04]  /*9eb0*/  FSEL R0, RZ, 1, P0 ;  /* 0x3f800000ff007808 */ /* 0x000fc80000000000 */
[----:B------:R-:W-:-:S05]  /*9ec0*/  F2FP.PACK_AB R0, RZ, R0 ;  /* 0x00000000ff00723e */ /* 0x000fca00000000ff */
[----:B------:R-:W-:Y:S01]  /*9ed0*/  STG.E.U16 [R16.64], R0 ;  /* 0x0000000010007986 */ /* 0x000fe2000c101524 */
[----:B------:R-:W-:Y:S05]  /*9ee0*/  EXIT ;  /* 0x000000000000794d */ /* 0x000fea0003800000 */
.L_x_20849:
        /* <DEDUP_REMOVED lines=10> */
.L_x_20852:
[----:B------:R-:W-:-:S04]  /*9f90*/  FSEL R0, RZ, 1, P0 ;  /* 0x3f800000ff007808 */ /* 0x000fc80000000000 */
[----:B------:R-:W-:-:S04]  /*9fa0*/  F2FP.PACK_AB R3, RZ, R0 ;  /* 0x00000000ff03723e */ /* 0x000fc800000000ff */
[----:B------:R-:W-:-:S05]  /*9fb0*/  PRMT R3, R3, 0x5410, RZ ;  /* 0x0000541003037816 */ /* 0x000fca00000000ff */
[----:B------:R-:W-:Y:S01]  /*9fc0*/  STG.E [R16.64], R3 ;  /* 0x0000000310007986 */ /* 0x000fe2000c101924 */
[----:B------:R-:W-:Y:S05]  /*9fd0*/  EXIT ;  /* 0x000000000000794d */ /* 0x000fea0003800000 */
.L_x_20851:
[----:B------:R-:W-:Y:S01]  /*9fe0*/  FSEL R3, RZ, 1.875, P0 ;  /* 0x3ff00000ff037808 */ /* 0x000fe20000000000 */
[----:B------:R-:W-:-:S05]  /*9ff0*/  IMAD.MOV.U32 R2, RZ, RZ, RZ ;  /* 0x000000ffff027224 */ /* 0x000fca00078e00ff */
[----:B------:R-:W-:Y:S01]  /*a000*/  STG.E.64 [R16.64], R2 ;  /* 0x0000000210007986 */ /* 0x000fe2000c101b24 */
[----:B------:R-:W-:Y:S05]  /*a010*/  EXIT ;  /* 0x000000000000794d */ /* 0x000fea0003800000 */
.L_x_20842:
        /* <DEDUP_REMOVED lines=10> */
.L_x_20855:
[----:B------:R-:W-:Y:S01]  /*a0c0*/  FSEL R5, RZ, 1.875, P0 ;  /* 0x3ff00000ff057808 */ /* 0x000fe20000000000 */
[----:B------:R-:W-:Y:S01]  /*a0d0*/  CS2R R6, SRZ ;  /* 0x0000000000067805 */ /* 0x000fe2000001ff00 */
[----:B------:R-:W-:-:S05]  /*a0e0*/  IMAD.MOV.U32 R4, RZ, RZ, RZ ;  /* 0x000000ffff047224 */ /* 0x000fca00078e00ff */
[----:B------:R-:W-:Y:S01]  /*a0f0*/  STG.E.128 [R16.64], R4 ;  /* 0x0000000410007986 */ /* 0x000fe2000c101d24 */
[----:B------:R-:W-:Y:S05]  /*a100*/  EXIT ;  /* 0x000000000000794d */ /* 0x000fea0003800000 */
.L_x_20854:
        /* <DEDUP_REMOVED lines=18> */
.L_x_20859:
[----:B------:R-:W-:Y:S05]  /*a230*/  BSYNC B0 ;  /* 0x0000000000007941 */ /* 0x000fea0003800000 */
.L_x_20858:
[----:B------:R-:W-:Y:S01]  /*a240*/  STG.E.U8 [R16.64], R3 ;  /* 0x0000000310007986 */ /* 0x000fe2000c101124 */
[----:B------:R-:W-:Y:S05]  /*a250*/  EXIT ;  /* 0x000000000000794d */ /* 0x000fea0003800000 */
.L_x_20857:
        /* <DEDUP_REMOVED lines=14> */
.L_x_20860:
[----:B------:R-:W-:Y:S01]  /*a340*/  IMAD.MOV.U32 R3, RZ, RZ, 0x7f ;  /* 0x0000007fff037424 */ /* 0x000fe200078e00ff */
[----:B------:R-:W-:-:S04]  /*a350*/  ISETP.GT.U32.AND P0, PT, R5, 0x7f800000, PT ;  /* 0x7f8000000500780c */ /* 0x000fc80003f04070 */
[----:B------:R-:W-:-:S05]  /*a360*/  SEL R3, R3, 0x7c, P0 ;  /* 0x0000007c03037807 */ /* 0x000fca0000000000 */
[----:B------:R-:W-:Y:S01]  /*a370*/  STG.E.U8 [R16.64], R3 ;  /* 0x0000000310007986 */ /* 0x000fe2000c101124 */
[----:B------:R-:W-:Y:S05]  /*a380*/  EXIT ;  /* 0x000000000000794d */ /* 0x000fea0003800000 */
.L_x_20856:
[----:B------:R-:W-:-:S04]  /*a390*/  FSEL R0, RZ, 1, P0 ;  /* 0x3f800000ff007808 */ /* 0x000fc80000000000 */
[----:B------:R-:W-:-:S05]  /*a3a0*/  F2FP.BF16.PACK_AB R0, RZ, R0 ;  /* 0x00000000ff00723e */ /* 0x000fca00000010ff */
[----:B------:R-:W-:Y:S01]  /*a3b0*/  STG.E.U16 [R16.64], R0 ;  /* 0x0000000010007986 */ /* 0x000fe2000c101524 */
[----:B------:R-:W-:Y:S05]  /*a3c0*/  EXIT ;  /* 0x000000000000794d */ /* 0x000fea0003800000 */
.L_x_20853:
        /* <DEDUP_REMOVED lines=10> */
.L_x_20863:
        /* <DEDUP_REMOVED lines=16> */
.L_x_20866:
[----:B------:R-:W-:Y:S02]  /*a570*/  PRMT R8, R0, 0x7610, R8 ;  /* 0x0000761000087816 */ /* 0x000fe40000000008 */
.L_x_20865:
[----:B------:R-:W-:Y:S05]  /*a580*/  BSYNC B0 ;  /* 0x0000000000007941 */ /* 0x000fea0003800000 */
.L_x_20864:
[----:B------:R-:W-:Y:S01]  /*a590*/  STG.E.U8 [R16.64], R8 ;  /* 0x0000000810007986 */ /* 0x000fe2000c101124 */
[----:B------:R-:W-:Y:S05]  /*a5a0*/  EXIT ;  /* 0x000000000000794d */ /* 0x000fea0003800000 */
.L_x_20862:
        /* <DEDUP_REMOVED lines=16> */
.L_x_20869:
[----:B------:R-:W-:Y:S02]  /*a6b0*/  PRMT R8, R0, 0x7610, R8 ;  /* 0x0000761000087816 */ /* 0x000fe40000000008 */
.L_x_20868:
[----:B------:R-:W-:Y:S05]  /*a6c0*/  BSYNC B0 ;  /* 0x0000000000007941 */ /* 0x000fea0003800000 */
.L_x_20867:
[----:B------:R-:W-:Y:S01]  /*a6d0*/  STG.E.U8 [R16.64], R8 ;  /* 0x0000000810007986 */ /* 0x000fe2000c101124 */
[----:B------:R-:W-:Y:S05]  /*a6e0*/  EXIT ;  /* 0x000000000000794d */ /* 0x000fea0003800000 */
.L_x_20861:
        /* <DEDUP_REMOVED lines=21> */
.L_x_20846:
        /* <DEDUP_REMOVED lines=20> */
.L_x_20871:
[----:B------:R-:W-:-:S05]  /*a980*/  IMAD.MOV.U32 R3, RZ, RZ, RZ ;  /* 0x000000ffff037224 */ /* 0x000fca00078e00ff */
[----:B------:R-:W-:Y:S01]  /*a990*/  STG.E.64 [R16.64], R2 ;  /* 0x0000000210007986 */ /* 0x000fe2000c101b24 */
[----:B------:R-:W-:Y:S05]  /*a9a0*/  EXIT ;  /* 0x000000000000794d */ /* 0x000fea0003800000 */
.L_x_20870:
[----:B------:R-:W-:Y:S01]  /*a9b0*/  STG.E [R16.64], R2 ;  /* 0x0000000210007986 */ /* 0x000fe2000c101924 */
[----:B------:R-:W-:Y:S05]  /*a9c0*/  EXIT ;  /* 0x000000000000794d */ /* 0x000fea0003800000 */
.L_x_20872:
        /* <DEDUP_REMOVED lines=11> */
.L_x_22561:


//--------------------- .text._ZN2at6native27unrolled_elementwise_kernelIZZZNS0_23logical_not_kernel_cudaERNS_18TensorIteratorBaseEENKUlvE0_clEvENKUlvE1_clEvEUliE_St5arrayIPcLm2EELi4E23TrivialOffsetCalculatorILi1EjESB_NS0_6memory12LoadWithCastILi1EEENSC_13StoreWithCastILi1EEEEEviT_T0_T2_T3_T4_T5_ --------------------------
	.section	.text._ZN2at6native27unrolled_elementwise_kernelIZZZNS0_23logical_not_kernel_cudaERNS_18TensorIteratorBaseEENKUlvE0_clEvENKUlvE1_clEvEUliE_St5arrayIPcLm2EELi4E23TrivialOffsetCalculatorILi1EjESB_NS0_6memory12LoadWithCastILi1EEENSC_13StoreWithCastILi1EEEEEviT_T0_T2_T3_T4_T5_,"ax",@progbits
	.sectioninfo	@"SHI_REGISTERS=30"
	.align	128
        .global         _ZN2at6native27unrolled_elementwise_kernelIZZZNS0_23logical_not_kernel_cudaERNS_18TensorIteratorBaseEENKUlvE0_clEvENKUlvE1_clEvEUliE_St5arrayIPcLm2EELi4E23TrivialOffsetCalculatorILi1EjESB_NS0_6memory12LoadWithCastILi1EEENSC_13StoreWithCastILi1EEEEEviT_T0_T2_T3_T4_T5_
        .type           _ZN2at6native27unrolled_elementwise_kernelIZZZNS0_23logical_not_kernel_cudaERNS_18TensorIteratorBaseEENKUlvE0_clEvENKUlvE1_clEvEUliE_St5arrayIPcLm2EELi4E23TrivialOffsetCalculatorILi1EjESB_NS0_6memory12LoadWithCastILi1EEENSC_13StoreWithCastILi1EEEEEviT_T0_T2_T3_T4_T5_,@function
        .size           _ZN2at6native27unrolled_elementwise_kernelIZZZNS0_23logical_not_kernel_cudaERNS_18TensorIteratorBaseEENKUlvE0_clEvENKUlvE1_clEvEUliE_St5arrayIPcLm2EELi4E23TrivialOffsetCalculatorILi1EjESB_NS0_6memory12LoadWithCastILi1EEENSC_13StoreWithCastILi1EEEEEviT_T0_T2_T3_T4_T5_,(.L_x_22562 - _ZN2at6native27unrolled_elementwise_kernelIZZZNS0_23logical_not_kernel_cudaERNS_18TensorIteratorBaseEENKUlvE0_clEvENKUlvE1_clEvEUliE_St5arrayIPcLm2EELi4E23TrivialOffsetCalculatorILi1EjESB_NS0_6memory12LoadWithCastILi1EEENSC_13StoreWithCastILi1EEEEEviT_T0_T2_T3_T4_T5_)
        .other          _ZN2at6native27unrolled_elementwise_kernelIZZZNS0_23logical_not_kernel_cudaERNS_18TensorIteratorBaseEENKUlvE0_clEvENKUlvE1_clEvEUliE_St5arrayIPcLm2EELi4E23TrivialOffsetCalculatorILi1EjESB_NS0_6memory12LoadWithCastILi1EEENSC_13StoreWithCastILi1EEEEEviT_T0_T2_T3_T4_T5_,@"STO_CUDA_ENTRY STV_DEFAULT"
_ZN2at6native27unrolled_elementwise_kernelIZZZNS0_23logical_not_kernel_cudaERNS_18TensorIteratorBaseEENKUlvE0_clEvENKUlvE1_clEvEUliE_St5arrayIPcLm2EELi4E23TrivialOffsetCalculatorILi1EjESB_NS0_6memory12LoadWithCastILi1EEENSC_13StoreWithCastILi1EEEEEviT_T0_T2_T3_T4_T5_:
.text._ZN2at6native27unrolled_elementwise_kernelIZZZNS0_23logical_not_kernel_cudaERNS_18TensorIteratorBaseEENKUlvE0_clEvENKUlvE1_clEvEUliE_St5arrayIPcLm2EELi4E23TrivialOffsetCalculatorILi1EjESB_NS0_6memory12LoadWithCastILi1EEENSC_13StoreWithCastILi1EEEEEviT_T0_T2_T3_T4_T5_:
        /* <DEDUP_REMOVED lines=29> */
.L_x_20878:
[----:B------:R0:W5:Y:S01]  /*01d0*/  LDG.E.U8 R23, [R2.64] ;  /* 0x0000002402177981 */ /* 0x000162000c1e1100 */
[----:B------:R-:W-:Y:S05]  /*01e0*/  BRA `(.L_x_20880) ;  /* 0x00000d1000007947 */ /* 0x000fea0003800000 */
.L_x_20877:
        /* <DEDUP_REMOVED lines=8> */
.L_x_20882:
[----:B------:R0:W5:Y:S01]  /*0270*/  LDG.E R23, [R2.64] ;  /* 0x0000002402177981 */ /* 0x000162000c1e1900 */
[----:B------:R-:W-:Y:S05]  /*0280*/  BRA `(.L_x_20880) ;  /* 0x00000c7000007947 */ /* 0x000fea0003800000 */
.L_x_20881:
[----:B------:R0:W5:Y:S01]  /*0290*/  LDG.E.S16 R23, [R2.64] ;  /* 0x0000002402177981 */ /* 0x000162000c1e1700 */
[----:B------:R-:W-:Y:S05]  /*02a0*/  BRA `(.L_x_20880) ;  /* 0x00000c5000007947 */ /* 0x000fea0003800000 */
.L_x_20876:
        /* <DEDUP_REMOVED lines=9> */
.L_x_20884:
[----:B------:R-:W2:Y:S02]  /*0340*/  LDG.E.U16 R2, [R2.64] ;  /* 0x0000002402027981 */ /* 0x000ea4000c1e1500 */
[----:B--2---:R-:W-:-:S06]  /*0350*/  HADD2.F32 R23, -RZ, R2.H0_H0 ;  /* 0x20000002ff177230 */ /* 0x004fcc0000004100 */
[----:B------:R-:W0:Y:S01]  /*0360*/  F2I.FTZ.TRUNC.NTZ R23, R23 ;  /* 0x0000001700177305 */ /* 0x000e22000021f100 */
[----:B------:R-:W-:Y:S05]  /*0370*/  BRA `(.L_x_20880) ;  /* 0x00000b8000007947 */ /* 0x000fea0003800000 */
.L_x_20883:
        /* <DEDUP_REMOVED lines=9> */
.L_x_20886:
[----:B------:R-:W2:Y:S02]  /*0410*/  LDG.E.U16 R2, [R2.64] ;  /* 0x0000002402027981 */ /* 0x000ea4000c1e1500 */
[----:B--2---:R-:W-:-:S06]  /*0420*/  HADD2.F32 R23, -RZ, R2.H0_H0 ;  /* 0x20000002ff177230 */ /* 0x004fcc0000004100 */
[----:B------:R-:W0:Y:S01]  /*0430*/  F2I.FTZ.TRUNC.NTZ R23, R23 ;  /* 0x0000001700177305 */ /* 0x000e22000021f100 */
[----:B------:R-:W-:Y:S05]  /*0440*/  BRA `(.L_x_20880) ;  /* 0x00000ab000007947 */ /* 0x000fea0003800000 */
.L_x_20885:
[----:B------:R-:W2:Y:S02]  /*0450*/  LDG.E.64 R2, [R2.64] ;  /* 0x0000002402027981 */ /* 0x000ea4000c1e1b00 */
[----:B--2---:R0:W1:Y:S01]  /*0460*/  F2I.F64.TRUNC R23, R2 ;  /* 0x0000000200177311 */ /* 0x004062000030d100 */
[----:B------:R-:W-:Y:S05]  /*0470*/  BRA `(.L_x_20880) ;  /* 0x00000a8000007947 */ /* 0x000fea0003800000 */
.L_x_20875:
        /* <DEDUP_REMOVED lines=12> */
.L_x_20889:
[----:B------:R-:W2:Y:S02]  /*0540*/  LDG.E.64 R2, [R2.64] ;  /* 0x0000002402027981 */ /* 0x000ea4000c1e1b00 */
[----:B--2---:R0:W1:Y:S01]  /*0550*/  F2I.F64.TRUNC R23, R2 ;  /* 0x0000000200177311 */ /* 0x004062000030d100 */
[----:B------:R-:W-:Y:S05]  /*0560*/  BRA `(.L_x_20880) ;  /* 0x0000099000007947 */ /* 0x000fea0003800000 */
.L_x_20888:
        /* <DEDUP_REMOVED lines=27> */
.L_x_20891:
        /* <DEDUP_REMOVED lines=15> */
.L_x_20890:
[----:B------:R-:W2:Y:S02]  /*0810*/  LDG.E.U16 R23, [R2.64] ;  /* 0x0000002402177981 */ /* 0x000ea4000c1e1500 */
[----:B--2---:R-:W-:-:S06]  /*0820*/  PRMT R23, RZ, 0x5410, R23 ;  /* 0x00005410ff177816 */ /* 0x004fcc0000000017 */
[----:B------:R-:W0:Y:S01]  /*0830*/  F2I.FTZ.TRUNC.NTZ R23, R23 ;  /* 0x0000001700177305 */ /* 0x000e22000021f100 */
[----:B------:R-:W-:Y:S05]  /*0840*/  BRA `(.L_x_20880) ;  /* 0x000006b000007947 */ /* 0x000fea0003800000 */
.L_x_20887:
        /* <DEDUP_REMOVED lines=10> */
.L_x_20894:
        /* <DEDUP_REMOVED lines=21> */
.L_x_20898:
[----:B------:R-:W-:Y:S05]  /*0a40*/  BSYNC B1 ;  /* 0x0000000000017941 */ /* 0x000fea0003800000 */
.L_x_20897:
[----:B------:R-:W-:Y:S01]  /*0a50*/  IMAD.SHL.U32 R2, R2, 0x100000, RZ ;  /* 0x0010000002027824 */ /* 0x000fe200078e00ff */
[----:B------:R-:W-:-:S04]  /*0a60*/  LEA R0, R0, 0x3b800000, 0x17 ;  /* 0x3b80000000007811 */ /* 0x000fc800078eb8ff */
[----:B------:R-:W-:Y:S02]  /*0a70*/  LOP3.LUT R23, R0, R2, R23, 0xfe, !PT ;  /* 0x0000000200177212 */ /* 0x000fe400078efe17 */
.L_x_20896:
[----:B------:R-:W-:Y:S05]  /*0a80*/  BSYNC B0 ;  /* 0x0000000000007941 */ /* 0x000fea0003800000 */
.L_x_20895:
[----:B------:R-:W0:Y:S01]  /*0a90*/  F2I.FTZ.TRUNC.NTZ R23, R23 ;  /* 0x0000001700177305 */ /* 0x000e22000021f100 */
[----:B------:R-:W-:Y:S05]  /*0aa0*/  BRA `(.L_x_20880) ;  /* 0x0000045000007947 */ /* 0x000fea0003800000 */
.L_x_20893:
        /* <DEDUP_REMOVED lines=21> */
.L_x_20902:
[----:B------:R-:W-:Y:S05]  /*0c00*/  BSYNC B1 ;  /* 0x0000000000017941 */ /* 0x000fea0003800000 */
.L_x_20901:
[----:B------:R-:W-:Y:S01]  /*0c10*/  IMAD.SHL.U32 R2, R2, 0x200000, RZ ;  /* 0x0020000002027824 */ /* 0x000fe200078e00ff */
[----:B------:R-:W-:-:S04]  /*0c20*/  LEA R0, R0, 0x37800000, 0x17 ;  /* 0x3780000000007811 */ /* 0x000fc800078eb8ff */
[----:B------:R-:W-:Y:S02]  /*0c30*/  LOP3.LUT R23, R0, R2, R23, 0xfe, !PT ;  /* 0x0000000200177212 */ /* 0x000fe400078efe17 */
.L_x_20900:
[----:B------:R-:W-:Y:S05]  /*0c40*/  BSYNC B0 ;  /* 0x0000000000007941 */ /* 0x000fea0003800000 */
.L_x_20899:
[----:B------:R-:W0:Y:S01]  /*0c50*/  F2I.FTZ.TRUNC.NTZ R23, R23 ;  /* 0x0000001700177305 */ /* 0x000e22000021f100 */
[----:B------:R-:W-:Y:S05]  /*0c60*/  BRA `(.L_x_20880) ;  /* 0x0000029000007947 */ /* 0x000fea0003800000 */
.L_x_20892:
        /* <DEDUP_REMOVED lines=14> */
.L_x_20906:
[----:B------:R-:W-:Y:S05]  /*0d50*/  BSYNC B0 ;  /* 0x0000000000007941 */ /* 0x000fea0003800000 */
.L_x_20905:
[----:B------:R-:W0:Y:S01]  /*0d60*/  F2I.FTZ.TRUNC.NTZ R23, R23 ;  /* 0x0000001700177305 */ /* 0x000e22000021f100 */
[----:B------:R-:W-:Y:S05]  /*0d70*/  BRA `(.L_x_20880) ;  /* 0x0000018000007947 */ /* 0x000fea0003800000 */
.L_x_20879:
        /* <DEDUP_REMOVED lines=21> */
.L_x_20904:
[----:B------:R0:W5:Y:S01]  /*0ed0*/  LDG.E R23, [R2.64] ;  /* 0x0000002402177981 */ /* 0x000162000c1e1900 */
[----:B------:R-:W-:Y:S05]  /*0ee0*/  BRA `(.L_x_20880) ;  /* 0x0000001000007947 */ /* 0x000fea0003800000 */
.L_x_20903:
[----:B------:R0:W5:Y:S02]  /*0ef0*/  LDG.E R23, [R2.64] ;  /* 0x0000002402177981 */ /* 0x000164000c1e1900 */
.L_x_20880:
[----:B------:R-:W2:Y:S02]  /*0f00*/  S2R R17, SR_TID.X ;  /* 0x0000000000117919 */ /* 0x000ea40000002100 */
[----:B--2---:R-:W-:Y:S02]  /*0f10*/  IADD3 R17, R17, 0x80, RZ ;  /* 0x0000008011117810 */ /* 0x004fe40007ffe0ff */
.L_x_20874:
[----:B-1----:R-:W-:Y:S05]  /*0f20*/  BSYNC B6 ;  /* 0x0000000000067941 */ /* 0x002fea0003800000 */
.L_x_20873:
        /* <DEDUP_REMOVED lines=21> */
.L_x_20912:
[----:B------:R0:W5:Y:S01]  /*1080*/  LDG.E.U8 R19, [R2.64] ;  /* 0x0000002402137981 */ /* 0x000162000c1e1100 */
[----:B------:R-:W-:Y:S05]  /*1090*/  BRA `(.L_x_20914) ;  /* 0x00000d0000007947 */ /* 0x000fea0003800000 */
.L_x_20911:
        /* <DEDUP_REMOVED lines=8> */
.L_x_20916:
[----:B------:R0:W5:Y:S01]  /*1120*/  LDG.E R19, [R2.64] ;  /* 0x0000002402137981 */ /* 0x000162000c1e1900 */
[----:B------:R-:W-:Y:S05]  /*1130*/  BRA `(.L_x_20914) ;  /* 0x00000c6000007947 */ /* 0x000fea0003800000 */
.L_x_20915:
[----:B------:R0:W5:Y:S01]  /*1140*/  LDG.E.S16 R19, [R2.64] ;  /* 0x0000002402137981 */ /* 0x000162000c1e1700 */
[----:B------:R-:W-:Y:S05]  /*1150*/  BRA `(.L_x_20914) ;  /* 0x00000c4000007947 */ /* 0x000fea0003800000 */
.L_x_20910:
        /* <DEDUP_REMOVED lines=9> */
.L_x_20918:
[----:B------:R-:W2:Y:S02]  /*11f0*/  LDG.E.U16 R2, [R2.64] ;  /* 0x0000002402027981 */ /* 0x000ea4000c1e1500 */
[----:B--2---:R-:W-:-:S06]  /*1200*/  HADD2.F32 R19, -RZ, R2.H0_H0 ;  /* 0x20000002ff137230 */ /* 0x004fcc0000004100 */
[----:B------:R-:W0:Y:S01]  /*1210*/  F2I.FTZ.TRUNC.NTZ R19, R19 ;  /* 0x0000001300137305 */ /* 0x000e22000021f100 */
[----:B------:R-:W-:Y:S05]  /*1220*/  BRA `(.L_x_20914) ;  /* 0x00000b7000007947 */ /* 0x000fea0003800000 */
.L_x_20917:
        /* <DEDUP_REMOVED lines=9> */
.L_x_20920:
[----:B------:R-:W2:Y:S02]  /*12c0*/  LDG.E.U16 R2, [R2.64] ;  /* 0x0000002402027981 */ /* 0x000ea4000c1e1500 */
[----:B--2---:R-:W-:-:S06]  /*12d0*/  HADD2.F32 R19, -RZ, R2.H0_H0 ;  /* 0x20000002ff137230 */ /* 0x004fcc0000004100 */
[----:B------:R-:W0:Y:S01]  /*12e0*/  F2I.FTZ.TRUNC.NTZ R19, R19 ;  /* 0x0000001300137305 */ /* 0x000e22000021f100 */
[----:B------:R-:W-:Y:S05]  /*12f0*/  BRA `(.L_x_20914) ;  /* 0x00000aa000007947 */ /* 0x000fea0003800000 */
.L_x_20919:
[----:B------:R-:W2:Y:S02]  /*1300*/  LDG.E.64 R2, [R2.64] ;  /* 0x0000002402027981 */ /* 0x000ea4000c1e1b00 */
[----:B--2---:R0:W1:Y:S01]  /*1310*/  F2I.F64.TRUNC R19, R2 ;  /* 0x0000000200137311 */ /* 0x004062000030d100 */
[----:B------:R-:W-:Y:S05]  /*1320*/  BRA `(.L_x_20914) ;  /* 0x00000a7000007947 */ /* 0x000fea0003800000 */
.L_x_20909:
        /* <DEDUP_REMOVED lines=12> */
.L_x_20923:
[----:B------:R-:W2:Y:S02]  /*13f0*/  LDG.E.64 R2, [R2.64] ;  /* 0x0000002402027981 */ /* 0x000ea4000c1e1b00 */
[----:B--2---:R0:W1:Y:S01]  /*1400*/  F2I.F64.TRUNC R19, R2 ;  /* 0x0000000200137311 */ /* 0x004062000030d100 */
[----:B------:R-:W-:Y:S05]  /*1410*/  BRA `(.L_x_20914) ;  /* 0x0000098000007947 */ /* 0x000fea0003800000 */
.L_x_20922:
        /* <DEDUP_REMOVED lines=27> */
.L_x_20925:
        /* <DEDUP_REMOVED lines=14> */
.L_x_20924:
[----:B------:R-:W2:Y:S02]  /*16b0*/  LDG.E.U16 R19, [R2.64] ;  /* 0x0000002402137981 */ /* 0x000ea4000c1e1500 */
[----:B--2---:R-:W-:-:S06]  /*16c0*/  PRMT R19, RZ, 0x5410, R19 ;  /* 0x00005410ff137816 */ /* 0x004fcc0000000013 */
[----:B------:R-:W0:Y:S01]  /*16d0*/  F2I.FTZ.TRUNC.NTZ R19, R19 ;  /* 0x0000001300137305 */ /* 0x000e22000021f100 */
[----:B------:R-:W-:Y:S05]  /*16e0*/  BRA `(.L_x_20914) ;  /* 0x000006b000007947 */ /* 0x000fea0003800000 */
.L_x_20921:
        /* <DEDUP_REMOVED lines=10> */
.L_x_20928:
        /* <DEDUP_REMOVED lines=21> */
.L_x_20932:
[----:B------:R-:W-:Y:S05]  /*18e0*/  BSYNC B1 ;  /* 0x0000000000017941 */ /* 0x000fea0003800000 */
.L_x_20931:
[----:B------:R-:W-:Y:S01]  /*18f0*/  IMAD.SHL.U32 R2, R2, 0x100000, RZ ;  /* 0x0010000002027824 */ /* 0x000fe200078e00ff */
[----:B------:R-:W-:-:S04]  /*1900*/  LEA R0, R0, 0x3b800000, 0x17 ;  /* 0x3b80000000007811 */ /* 0x000fc800078eb8ff */
[----:B------:R-:W-:Y:S02]  /*1910*/  LOP3.LUT R19, R0, R2, R19, 0xfe, !PT ;  /* 0x0000000200137212 */ /* 0x000fe400078efe13 */
.L_x_20930:
[----:B------:R-:W-:Y:S05]  /*1920*/  BSYNC B0 ;  /* 0x0000000000007941 */ /* 0x000fea0003800000 */
.L_x_20929:
[----:B------:R-:W0:Y:S01]  /*1930*/  F2I.FTZ.TRUNC.NTZ R19, R19 ;  /* 0x0000001300137305 */ /* 0x000e22000021f100 */
[----:B------:R-:W-:Y:S05]  /*1940*/  BRA `(.L_x_20914) ;  /* 0x0000045000007947 */ /* 0x000fea0003800000 */
.L_x_20927:
        /* <DEDUP_REMOVED lines=21> */
.L_x_20936:
[----:B------:R-:W-:Y:S05]  /*1aa0*/  BSYNC B1 ;  /* 0x0000000000017941 */ /* 0x000fea0003800000 */
.L_x_20935:
[----:B------:R-:W-:Y:S01]  /*1ab0*/  IMAD.SHL.U32 R2, R2, 0x200000, RZ ;  /* 0x0020000002027824 */ /* 0x000fe200078e00ff */
[----:B------:R-:W-:-:S04]  /*1ac0*/  LEA R0, R0, 0x37800000, 0x17 ;  /* 0x3780000000007811 */ /* 0x000fc800078eb8ff */
[----:B------:R-:W-:Y:S02]  /*1ad0*/  LOP3.LUT R19, R0, R2, R19, 0xfe, !PT ;  /* 0x0000000200137212 */ /* 0x000fe400078efe13 */
.L_x_20934:
[----:B------:R-:W-:Y:S05]  /*1ae0*/  BSYNC B0 ;  /* 0x0000000000007941 */ /* 0x000fea0003800000 */
.L_x_20933:
[----:B------:R-:W0:Y:S01]  /*1af0*/  F2I.FTZ.TRUNC.NTZ R19, R19 ;  /* 0x0000001300137305 */ /* 0x000e22000021f100 */
[----:B------:R-:W-:Y:S05]  /*1b00*/  BRA `(.L_x_20914) ;  /* 0x0000029000007947 */ /* 0x000fea0003800000 */
.L_x_20926:
        /* <DEDUP_REMOVED lines=14> */
.L_x_20940:
[----:B------:R-:W-:Y:S05]  /*1bf0*/  BSYNC B0 ;  /* 0x0000000000007941 */ /* 0x000fea0003800000 */
.L_x_20939:
[----:B------:R-:W0:Y:S01]  /*1c00*/  F2I.FTZ.TRUNC.NTZ R19, R19 ;  /* 0x0000001300137305 */ /* 0x000e22000021f100 */
[----:B------:R-:W-:Y:S05]  /*1c10*/  BRA `(.L_x_20914) ;  /* 0x0000018000007947 */ /* 0x000fea0003800000 */
.L_x_20913:
        /* <DEDUP_REMOVED lines=21> */
.L_x_20938:
[----:B------:R0:W5:Y:S01]  /*1d70*/  LDG.E R19, [R2.64] ;  /* 0x0000002402137981 */ /* 0x000162000c1e1900 */
[----:B------:R-:W-:Y:S05]  /*1d80*/  BRA `(.L_x_20914) ;  /* 0x0000001000007947 */ /* 0x000fea0003800000 */
.L_x_20937:
[----:B------:R0:W5:Y:S02]  /*1d90*/  LDG.E R19, [R2.64] ;  /* 0x0000002402137981 */ /* 0x000164000c1e1900 */
.L_x_20914:
[----:B------:R-:W-:-:S03]  /*1da0*/  IADD3 R17, R17, 0x80, RZ ;  /* 0x0000008011117810 */ /* 0x000fc60007ffe0ff */
.L_x_20908:
[----:B------:R-:W-:Y:S05]  /*1db0*/  BSYNC B6 ;  /* 0x0000000000067941 */ /* 0x000fea0003800000 */
.L_x_20907:
        /* <DEDUP_REMOVED lines=22> */
.L_x_20946:
[----:B------:R0:W5:Y:S01]  /*1f20*/  LDG.E.U8 R25, [R2.64] ;  /* 0x0000002402197981 */ /* 0x000162000c1e1100 */
[----:B------:R-:W-:Y:S05]  /*1f30*/  BRA `(.L_x_20948) ;  /* 0x00000d0000007947 */ /* 0x000fea0003800000 */
.L_x_20945:
        /* <DEDUP_REMOVED lines=8> */
.L_x_20950:
[----:B------:R0:W5:Y:S01]  /*1fc0*/  LDG.E R25, [R2.64] ;  /* 0x0000002402197981 */ /* 0x000162000c1e1900 */
[----:B------:R-:W-:Y:S05]  /*1fd0*/  BRA `(.L_x_20948) ;  /* 0x00000c6000007947 */ /* 0x000fea0003800000 */
.L_x_20949:
[----:B------:R0:W5:Y:S01]  /*1fe0*/  LDG.E.S16 R25, [R2.64] ;  /* 0x0000002402197981 */ /* 0x000162000c1e1700 */
[----:B------:R-:W-:Y:S05]  /*1ff0*/  BRA `(.L_x_20948) ;  /* 0x00000c4000007947 */ /* 0x000fea0003800000 */
.L_x_20944:
        /* <DEDUP_REMOVED lines=9> */
.L_x_20952:
[----:B------:R-:W2:Y:S02]  /*2090*/  LDG.E.U16 R2, [R2.64] ;  /* 0x0000002402027981 */ /* 0x000ea4000c1e1500 */
[----:B--2---:R-:W-:-:S06]  /*20a0*/  HADD2.F32 R25, -RZ, R2.H0_H0 ;  /* 0x20000002ff197230 */ /* 0x004fcc0000004100 */
[----:B------:R-:W0:Y:S01]  /*20b0*/  F2I.FTZ.TRUNC.NTZ R25, R25 ;  /* 0x0000001900197305 */ /* 0x000e22000021f100 */
[----:B------:R-:W-:Y:S05]  /*20c0*/  BRA `(.L_x_20948) ;  /* 0x00000b7000007947 */ /* 0x000fea0003800000 */
.L_x_20951:
        /* <DEDUP_REMOVED lines=9> */
.L_x_20954:
[----:B------:R-:W2:Y:S02]  /*2160*/  LDG.E.U16 R2, [R2.64] ;  /* 0x0000002402027981 */ /* 0x000ea4000c1e1500 */
[----:B--2---:R-:W-:-:S06]  /*2170*/  HADD2.F32 R25, -RZ, R2.H0_H0 ;  /* 0x20000002ff197230 */ /* 0x004fcc0000004100 */
[----:B------:R-:W0:Y:S01]  /*2180*/  F2I.FTZ.TRUNC.NTZ R25, R25 ;  /* 0x0000001900197305 */ /* 0x000e22000021f100 */
[----:B------:R-:W-:Y:S05]  /*2190*/  BRA `(.L_x_20948) ;  /* 0x00000aa000007947 */ /* 0x000fea0003800000 */
.L_x_20953:
[----:B------:R-:W2:Y:S02]  /*21a0*/  LDG.E.64 R2, [R2.64] ;  /* 0x0000002402027981 */ /* 0x000ea4000c1e1b00 */
[----:B--2---:R0:W2:Y:S01]  /*21b0*/  F2I.F64.TRUNC R25, R2 ;  /* 0x0000000200197311 */ /* 0x0040a2000030d100 */
[----:B------:R-:W-:Y:S05]  /*21c0*/  BRA `(.L_x_20948) ;  /* 0x00000a7000007947 */ /* 0x000fea0003800000 */
.L_x_20943:
        /* <DEDUP_REMOVED lines=12> */
.L_x_20957:
[----:B------:R-:W2:Y:S02]  /*2290*/  LDG.E.64 R2, [R2.64] ;  /* 0x0000002402027981 */ /* 0x000ea4000c1e1b00 */
[----:B--2---:R0:W2:Y:S01]  /*22a0*/  F2I.F64.TRUNC R25, R2 ;  /* 0x0000000200197311 */ /* 0x0040a2000030d100 */
[----:B------:R-:W-:Y:S05]  /*22b0*/  BRA `(.L_x_20948) ;  /* 0x0000098000007947 */ /* 0x000fea0003800000 */
.L_x_20956:
        /* <DEDUP_REMOVED lines=27> */
.L_x_20959:
        /* <DEDUP_REMOVED lines=14> */
.L_x_20958:
[----:B------:R-:W2:Y:S02]  /*2550*/  LDG.E.U16 R25, [R2.64] ;  /* 0x0000002402197981 */ /* 0x000ea4000c1e1500 */
[----:B--2---:R-:W-:-:S06]  /*2560*/  PRMT R25, RZ, 0x5410, R25 ;  /* 0x00005410ff197816 */ /* 0x004fcc0000000019 */
[----:B------:R-:W0:Y:S01]  /*2570*/  F2I.FTZ.TRUNC.NTZ R25, R25 ;  /* 0x0000001900197305 */ /* 0x000e22000021f100 */
[----:B------:R-:W-:Y:S05]  /*2580*/  BRA `(.L_x_20948) ;  /* 0x000006b000007947 */ /* 0x000fea0003800000 */
.L_x_20955:
        /* <DEDUP_REMOVED lines=10> */
.L_x_20962:
        /* <DEDUP_REMOVED lines=21> */
.L_x_20966:
[----:B------:R-:W-:Y:S05]  /*2780*/  BSYNC B1 ;  /* 0x0000000000017941 */ /* 0x000fea0003800000 */
.L_x_20965:
[----:B------:R-:W-:Y:S01]  /*2790*/  IMAD.SHL.U32 R2, R2, 0x100000, RZ ;  /* 0x0010000002027824 */ /* 0x000fe200078e00ff */
[----:B------:R-:W-:-:S04]  /*27a0*/  LEA R0, R0, 0x3b800000, 0x17 ;  /* 0x3b80000000007811 */ /* 0x000fc800078eb8ff */
[----:B------:R-:W-:Y:S02]  /*27b0*/  LOP3.LUT R25, R0, R2, R25, 0xfe, !PT ;  /* 0x0000000200197212 */ /* 0x000fe400078efe19 */
.L_x_20964:
[----:B------:R-:W-:Y:S05]  /*27c0*/  BSYNC B0 ;  /* 0x0000000000007941 */ /* 0x000fea0003800000 */
.L_x_20963:
[----:B------:R-:W0:Y:S01]  /*27d0*/  F2I.FTZ.TRUNC.NTZ R25, R25 ;  /* 0x0000001900197305 */ /* 0x000e22000021f100 */
[----:B------:R-:W-:Y:S05]  /*27e0*/  BRA `(.L_x_20948) ;  /* 0x0000045000007947 */ /* 0x000fea0003800000 */
.L_x_20961:
        /* <DEDUP_REMOVED lines=21> */
.L_x_20970:
[----:B------:R-:W-:Y:S05]  /*2940*/  BSYNC B1 ;  /* 0x0000000000017941 */ /* 0x000fea0003800000 */
.L_x_20969:
[----:B------:R-:W-:Y:S01]  /*2950*/  IMAD.SHL.U32 R2, R2, 0x200000, RZ ;  /* 0x0020000002027824 */ /* 0x000fe200078e00ff */
[----:B------:R-:W-:-:S04]  /*2960*/  LEA R0, R0, 0x37800000, 0x17 ;  /* 0x3780000000007811 */ /* 0x000fc800078eb8ff */
[----:B------:R-:W-:Y:S02]  /*2970*/  LOP3.LUT R25, R0, R2, R25, 0xfe, !PT ;  /* 0x0000000200197212 */ /* 0x000fe400078efe19 */
.L_x_20968:
[----:B------:R-:W-:Y:S05]  /*2980*/  BSYNC B0 ;  /* 0x0000000000007941 */ /* 0x000fea0003800000 */
.L_x_20967:
[----:B------:R-:W0:Y:S01]  /*2990*/  F2I.FTZ.TRUNC.NTZ R25, R25 ;  /* 0x0000001900197305 */ /* 0x000e22000021f100 */
[----:B------:R-:W-:Y:S05]  /*29a0*/  BRA `(.L_x_20948) ;  /* 0x0000029000007947 */ /* 0x000fea0003800000 */
.L_x_20960:
        /* <DEDUP_REMOVED lines=14> */
.L_x_20974:
[----:B------:R-:W-:Y:S05]  /*2a90*/  BSYNC B0 ;  /* 0x0000000000007941 */ /* 0x000fea0003800000 */
.L_x_20973:
[----:B------:R-:W0:Y:S01]  /*2aa0*/  F2I.FTZ.TRUNC.NTZ R25, R25 ;  /* 0x0000001900197305 */ /* 0x000e22000021f100 */
[----:B------:R-:W-:Y:S05]  /*2ab0*/  BRA `(.L_x_20948) ;  /* 0x0000018000007947 */ /* 0x000fea0003800000 */
.L_x_20947:
        /* <DEDUP_REMOVED lines=21> */
.L_x_20972:
[----:B------:R0:W5:Y:S01]  /*2c10*/  LDG.E R25, [R2.64] ;  /* 0x0000002402197981 */ /* 0x000162000c1e1900 */
[----:B------:R-:W-:Y:S05]  /*2c20*/  BRA `(.L_x_20948) ;  /* 0x0000001000007947 */ /* 0x000fea0003800000 */
.L_x_20971:
[----:B------:R0:W5:Y:S02]  /*2c30*/  LDG.E R25, [R2.64] ;  /* 0x0000002402197981 */ /* 0x000164000c1e1900 */
.L_x_20948:
[----:B------:R-:W-:-:S03]  /*2c40*/  IADD3 R17, R17, 0x80, RZ ;  /* 0x0000008011117810 */ /* 0x000fc60007ffe0ff */
.L_x_20942:
[----:B------:R-:W-:Y:S05]  /*2c50*/  BSYNC B6 ;  /* 0x0000000000067941 */ /* 0x000fea0003800000 */
.L_x_20941:
        /* <DEDUP_REMOVED lines=20> */
.L_x_20980:
[----:B------:R0:W5:Y:S01]  /*2da0*/  LDG.E.U8 R24, [R2.64] ;  /* 0x0000002402187981 */ /* 0x000162000c1e1100 */
[----:B------:R-:W-:Y:S05]  /*2db0*/  BRA `(.L_x_20976) ;  /* 0x00000cf000007947 */ /* 0x000fea0003800000 */
.L_x_20979:
        /* <DEDUP_REMOVED lines=8> */
.L_x_20983:
[----:B------:R0:W5:Y:S01]  /*2e40*/  LDG.E R24, [R2.64] ;  /* 0x0000002402187981 */ /* 0x000162000c1e1900 */
[----:B------:R-:W-:Y:S05]  /*2e50*/  BRA `(.L_x_20976) ;  /* 0x00000c5000007947 */ /* 0x000fea0003800000 */
.L_x_20982:
[----:B------:R0:W5:Y:S01]  /*2e60*/  LDG.E.S16 R24, [R2.64] ;  /* 0x0000002402187981 */ /* 0x000162000c1e1700 */
[----:B------:R-:W-:Y:S05]  /*2e70*/  BRA `(.L_x_20976) ;  /* 0x00000c3000007947 */ /* 0x000fea0003800000 */
.L_x_20978:
        /* <DEDUP_REMOVED lines=9> */
.L_x_20985:
[----:B------:R-:W3:Y:S02]  /*2f10*/  LDG.E.U16 R2, [R2.64] ;  /* 0x0000002402027981 */ /* 0x000ee4000c1e1500 */
[----:B---3--:R-:W-:-:S06]  /*2f20*/  HADD2.F32 R24, -RZ, R2.H0_H0 ;  /* 0x20000002ff187230 */ /* 0x008fcc0000004100 */
[----:B------:R-:W0:Y:S01]  /*2f30*/  F2I.FTZ.TRUNC.NTZ R24, R24 ;  /* 0x0000001800187305 */ /* 0x000e22000021f100 */
[----:B------:R-:W-:Y:S05]  /*2f40*/  BRA `(.L_x_20976) ;  /* 0x00000b6000007947 */ /* 0x000fea0003800000 */
.L_x_20984:
        /* <DEDUP_REMOVED lines=9> */
.L_x_20987:
[----:B------:R-:W3:Y:S02]  /*2fe0*/  LDG.E.U16 R2, [R2.64] ;  /* 0x0000002402027981 */ /* 0x000ee4000c1e1500 */
[----:B---3--:R-:W-:-:S06]  /*2ff0*/  HADD2.F32 R24, -RZ, R2.H0_H0 ;  /* 0x20000002ff187230 */ /* 0x008fcc0000004100 */
[----:B------:R-:W0:Y:S01]  /*3000*/  F2I.FTZ.TRUNC.NTZ R24, R24 ;  /* 0x0000001800187305 */ /* 0x000e22000021f100 */
[----:B------:R-:W-:Y:S05]  /*3010*/  BRA `(.L_x_20976) ;  /* 0x00000a9000007947 */ /* 0x000fea0003800000 */
.L_x_20986:
[----:B------:R-:W3:Y:S02]  /*3020*/  LDG.E.64 R2, [R2.64] ;  /* 0x0000002402027981 */ /* 0x000ee4000c1e1b00 */
[----:B---3--:R0:W3:Y:S01]  /*3030*/  F2I.F64.TRUNC R24, R2 ;  /* 0x0000000200187311 */ /* 0x0080e2000030d100 */
[----:B------:R-:W-:Y:S05]  /*3040*/  BRA `(.L_x_20976) ;  /* 0x00000a6000007947 */ /* 0x000fea0003800000 */
.L_x_20977:
        /* <DEDUP_REMOVED lines=12> */
.L_x_20990:
[----:B------:R-:W3:Y:S02]  /*3110*/  LDG.E.64 R2, [R2.64] ;  /* 0x0000002402027981 */ /* 0x000ee4000c1e1b00 */
[----:B---3--:R0:W3:Y:S01]  /*3120*/  F2I.F64.TRUNC R24, R2 ;  /* 0x0000000200187311 */ /* 0x0080e2000030d100 */
[----:B------:R-:W-:Y:S05]  /*3130*/  BRA `(.L_x_20976) ;  /* 0x0000097000007947 */ /* 0x000fea0003800000 */
.L_x_20989:
        /* <DEDUP_REMOVED lines=27> */
.L_x_20992:
        /* <DEDUP_REMOVED lines=14> */
.L_x_20991:
[----:B------:R-:W3:Y:S02]  /*33d0*/  LDG.E.U16 R24, [R2.64] ;  /* 0x0000002402187981 */ /* 0x000ee4000c1e1500 */
[----:B---3--:R-:W-:-:S06]  /*33e0*/  PRMT R24, RZ, 0x5410, R24 ;  /* 0x00005410ff187816 */ /* 0x008fcc0000000018 */
[----:B------:R-:W0:Y:S01]  /*33f0*/  F2I.FTZ.TRUNC.NTZ R24, R24 ;  /* 0x0000001800187305 */ /* 0x000e22000021f100 */
[----:B------:R-:W-:Y:S05]  /*3400*/  BRA `(.L_x_20976) ;  /* 0x000006a000007947 */ /* 0x000fea0003800000 */
.L_x_20988:
        /* <DEDUP_REMOVED lines=10> */
.L_x_20995:
        /* <DEDUP_REMOVED lines=21> */
.L_x_20999:
[----:B------:R-:W-:Y:S05]  /*3600*/  BSYNC B1 ;  /* 0x0000000000017941 */ /* 0x000fea0003800000 */
.L_x_20998:
[----:B------:R-:W-:Y:S01]  /*3610*/  IMAD.SHL.U32 R2, R2, 0x100000, RZ ;  /* 0x0010000002027824 */ /* 0x000fe200078e00ff */
[----:B------:R-:W-:-:S04]  /*3620*/  LEA R3, R0, 0x3b800000, 0x17 ;  /* 0x3b80000000037811 */ /* 0x000fc800078eb8ff */
[----:B------:R-:W-:Y:S02]  /*3630*/  LOP3.LUT R24, R3, R2, R24, 0xfe, !PT ;  /* 0x0000000203187212 */ /* 0x000fe400078efe18 */
.L_x_20997:
[----:B------:R-:W-:Y:S05]  /*3640*/  BSYNC B0 ;  /* 0x0000000000007941 */ /* 0x000fea0003800000 */
.L_x_20996:
[----:B------:R-:W0:Y:S01]  /*3650*/  F2I.FTZ.TRUNC.NTZ R24, R24 ;  /* 0x0000001800187305 */ /* 0x000e22000021f100 */
[----:B------:R-:W-:Y:S05]  /*3660*/  BRA `(.L_x_20976) ;  /* 0x0000044000007947 */ /* 0x000fea0003800000 */
.L_x_20994:
        /* <DEDUP_REMOVED lines=21> */
.L_x_21003:
[----:B------:R-:W-:Y:S05]  /*37c0*/  BSYNC B1 ;  /* 0x0000000000017941 */ /* 0x000fea0003800000 */
.L_x_21002:
[----:B------:R-:W-:Y:S01]  /*37d0*/  IMAD.SHL.U32 R2, R2, 0x200000, RZ ;  /* 0x0020000002027824 */ /* 0x000fe200078e00ff */
[----:B------:R-:W-:-:S04]  /*37e0*/  LEA R3, R0, 0x37800000, 0x17 ;  /* 0x3780000000037811 */ /* 0x000fc800078eb8ff */
[----:B------:R-:W-:Y:S02]  /*37f0*/  LOP3.LUT R24, R3, R2, R24, 0xfe, !PT ;  /* 0x0000000203187212 */ /* 0x000fe400078efe18 */
.L_x_21001:
[----:B------:R-:W-:Y:S05]  /*3800*/  BSYNC B0 ;  /* 0x0000000000007941 */ /* 0x000fea0003800000 */
.L_x_21000:
[----:B------:R-:W0:Y:S01]  /*3810*/  F2I.FTZ.TRUNC.NTZ R24, R24 ;  /* 0x0000001800187305 */ /* 0x000e22000021f100 */
[----:B------:R-:W-:Y:S05]  /*3820*/  BRA `(.L_x_20976) ;  /* 0x0000028000007947 */ /* 0x000fea0003800000 */
.L_x_20993:
        /* <DEDUP_REMOVED lines=14> */
.L_x_21007:
[----:B------:R-:W-:Y:S05]  /*3910*/  BSYNC B0 ;  /* 0x0000000000007941 */ /* 0x000fea0003800000 */
.L_x_21006:
[----:B------:R-:W0:Y:S01]  /*3920*/  F2I.FTZ.TRUNC.NTZ R24, R24 ;  /* 0x0000001800187305 */ /* 0x000e22000021f100 */
[----:B------:R-:W-:Y:S05]  /*3930*/  BRA `(.L_x_20976) ;  /* 0x0000017000007947 */ /* 0x000fea0003800000 */
.L_x_20981:
        /* <DEDUP_REMOVED lines=20> */
.L_x_21005:
[----:B------:R0:W5:Y:S01]  /*3a80*/  LDG.E R24, [R2.64] ;  /* 0x0000002402187981 */ /* 0x000162000c1e1900 */
[----:B------:R-:W-:Y:S05]  /*3a90*/  BRA `(.L_x_20976) ;  /* 0x0000001000007947 */ /* 0x000fea0003800000 */
.L_x_21004:
[----:B------:R0:W5:Y:S02]  /*3aa0*/  LDG.E R24, [R2.64] ;  /* 0x0000002402187981 */ /* 0x000164000c1e1900 */
.L_x_20976:
[----:B------:R-:W-:Y:S05]  /*3ab0*/  BSYNC B6 ;  /* 0x0000000000067941 */ /* 0x000fea0003800000 */
.L_x_20975:
[----:B------:R-:W4:Y:S01]  /*3ac0*/  S2R R27, SR_TID.X ;  /* 0x00000000001b7919 */ /* 0x000f220000002100 */
[----:B------:R-:W3:Y:S01]  /*3ad0*/  LDC.U8 R17, c[0x0][0x184] ;  /* 0x00006100ff117b82 */ /* 0x000ee20000000000 */
[----:B0----5:R-:W-:Y:S01]  /*3ae0*/  ISETP.NE.AND P0, PT, R23, RZ, PT ;  /* 0x000000ff1700720c */ /* 0x021fe20003f05270 */
[----:B------:R-:W-:Y:S01]  /*3af0*/  BSSY B6, `(.L_x_21008) ;  /* 0x00000f4000067945 */ /* 0x000fe20003800000 */
[----:B-1----:R-:W-:Y:S02]  /*3b00*/  ISETP.NE.AND P1, PT, R19, RZ, PT ;  /* 0x000000ff1300720c */ /* 0x002fe40003f25270 */
[----:B--2---:R-:W-:Y:S02]  /*3b10*/  ISETP.NE.AND P2, PT, R25, RZ, PT ;  /* 0x000000ff1900720c */ /* 0x004fe40003f45270 */
[----:B---3--:R-:W-:Y:S02]  /*3b20*/  ISETP.NE.AND P3, PT, R24, RZ, PT ;  /* 0x000000ff1800720c */ /* 0x008fe40003f65270 */
[----:B------:R-:W-:-:S02]  /*3b30*/  SEL R4, RZ, 0x1, P0 ;  /* 0x00000001ff047807 */ /* 0x000fc40000000000 */
[----:B------:R-:W-:Y:S02]  /*3b40*/  SEL R26, RZ, 0x1, P1 ;  /* 0x00000001ff1a7807 */ /* 0x000fe40000800000 */
[----:B------:R-:W-:Y:S02]  /*3b50*/  SEL R24, RZ, 0x1, P2 ;  /* 0x00000001ff187807 */ /* 0x000fe40001000000 */
[----:B------:R-:W-:Y:S02]  /*3b60*/  SEL R18, RZ, 0x1, P3 ;  /* 0x00000001ff127807 */ /* 0x000fe40001800000 */
[----:B----4-:R-:W-:-:S13]  /*3b70*/  ISETP.GE.AND P4, PT, R27, R22, PT ;  /* 0x000000161b00720c */ /* 0x010fda0003f86270 */
        /* <DEDUP_REMOVED lines=20> */
.L_x_21013:
[----:B------:R0:W-:Y:S01]  /*3cc0*/  STG.E.U8 [R2.64], R4 ;  /* 0x0000000402007986 */ /* 0x0001e2000c101124 */
[----:B------:R-:W-:Y:S05]  /*3cd0*/  BRA `(.L_x_21009) ;  /* 0x00000d5000007947 */ /* 0x000fea0003800000 */
.L_x_21012:
        /* <DEDUP_REMOVED lines=9> */
.L_x_21016:
[----:B------:R0:W-:Y:S01]  /*3d70*/  STG.E [R2.64], R4 ;  /* 0x0000000402007986 */ /* 0x0001e2000c101924 */
[----:B------:R-:W-:Y:S05]  /*3d80*/  BRA `(.L_x_21009) ;  /* 0x00000ca000007947 */ /* 0x000fea0003800000 */
.L_x_21015:
[----:B------:R0:W-:Y:S01]  /*3d90*/  STG.E.U16 [R2.64], R4 ;  /* 0x0000000402007986 */ /* 0x0001e2000c101524 */
[----:B------:R-:W-:Y:S05]  /*3da0*/  BRA `(.L_x_21009) ;  /* 0x00000c8000007947 */ /* 0x000fea0003800000 */
.L_x_21011:
        /* <DEDUP_REMOVED lines=9> */
.L_x_21018:
[----:B------:R-:W0:Y:S02]  /*3e40*/  I2F.S16 R0, R4 ;  /* 0x0000000400007306 */ /* 0x000e240000101400 */
[----:B0-----:R-:W-:-:S05]  /*3e50*/  F2FP.PACK_AB R0, RZ, R0 ;  /* 0x00000000ff00723e */ /* 0x001fca00000000ff */
[----:B------:R0:W-:Y:S01]  /*3e60*/  STG.E.U16 [R2.64], R0 ;  /* 0x0000000002007986 */ /* 0x0001e2000c101524 */
[----:B------:R-:W-:Y:S05]  /*3e70*/  BRA `(.L_x_21009) ;  /* 0x00000bb000007947 */ /* 0x000fea0003800000 */
.L_x_21017:
        /* <DEDUP_REMOVED lines=10> */
.L_x_21020:
[----:B------:R-:W0:Y:S02]  /*3f20*/  I2F.S16 R4, R4 ;  /* 0x0000000400047306 */ /* 0x000e240000101400 */
[----:B0-----:R-:W-:-:S04]  /*3f30*/  F2FP.PACK_AB R5, RZ, R4 ;  /* 0x00000004ff05723e */ /* 0x001fc800000000ff */
[----:B------:R-:W-:-:S05]  /*3f40*/  PRMT R5, R5, 0x5410, RZ ;  /* 0x0000541005057816 */ /* 0x000fca00000000ff */
[----:B------:R0:W-:Y:S01]  /*3f50*/  STG.E [R2.64], R5 ;  /* 0x0000000502007986 */ /* 0x0001e2000c101924 */
[----:B------:R-:W-:Y:S05]  /*3f60*/  BRA `(.L_x_21009) ;  /* 0x00000ac000007947 */ /* 0x000fea0003800000 */
.L_x_21019:
[----:B------:R-:W0:Y:S02]  /*3f70*/  I2F.F64.S16 R4, R4 ;  /* 0x0000000400047312 */ /* 0x000e240000101c00 */
[----:B0-----:R0:W-:Y:S01]  /*3f80*/  STG.E.64 [R2.64], R4 ;  /* 0x0000000402007986 */ /* 0x0011e2000c101b24 */
[----:B------:R-:W-:Y:S05]  /*3f90*/  BRA `(.L_x_21009) ;  /* 0x00000a9000007947 */ /* 0x000fea0003800000 */
.L_x_21010:
        /* <DEDUP_REMOVED lines=10> */
.L_x_21023:
[----:B------:R-:W0:Y:S01]  /*4040*/  I2F.F64.S16 R4, R4 ;  /* 0x0000000400047312 */ /* 0x000e220000101c00 */
[----:B------:R-:W-:-:S05]  /*4050*/  CS2R R6, SRZ ;  /* 0x0000000000067805 */ /* 0x000fca000001ff00 */
[----:B0-----:R0:W-:Y:S01]  /*4060*/  STG.E.128 [R2.64], R4 ;  /* 0x0000000402007986 */ /* 0x0011e2000c101d24 */
[----:B------:R-:W-:Y:S05]  /*4070*/  BRA `(.L_x_21009) ;  /* 0x000009b000007947 */ /* 0x000fea0003800000 */
.L_x_21022:
        /* <DEDUP_REMOVED lines=21> */
.L_x_21027:
[----:B------:R-:W-:Y:S05]  /*41d0*/  BSYNC B0 ;  /* 0x0000000000007941 */ /* 0x000fea0003800000 */
.L_x_21026:
[----:B------:R-:W-:-:S05]  /*41e0*/  LOP3.LUT R5, R0, R5, RZ, 0xfc, !PT ;  /* 0x0000000500057212 */ /* 0x000fca00078efcff */
[----:B------:R0:W-:Y:S01]  /*41f0*/  STG.E.U8 [R2.64], R5 ;  /* 0x0000000502007986 */ /* 0x0001e2000c101124 */
[----:B------:R-:W-:Y:S05]  /*4200*/  BRA `(.L_x_21009) ;  /* 0x0000082000007947 */ /* 0x000fea0003800000 */
.L_x_21025:
        /* <DEDUP_REMOVED lines=13> */
.L_x_21029:
[----:B------:R-:W-:Y:S01]  /*42e0*/  IMAD.MOV.U32 R0, RZ, RZ, 0x7f ;  /* 0x0000007fff007424 */ /* 0x000fe200078e00ff */
[----:B------:R-:W-:-:S04]  /*42f0*/  ISETP.GT.U32.AND P0, PT, R5, 0x7f800000, PT ;  /* 0x7f8000000500780c */ /* 0x000fc80003f04070 */
[----:B------:R-:W-:-:S04]  /*4300*/  SEL R0, R0, 0x7c, P0 ;  /* 0x0000007c00007807 */ /* 0x000fc80000000000 */
.L_x_21030:
[----:B------:R-:W-:Y:S05]  /*4310*/  BSYNC B0 ;  /* 0x0000000000007941 */ /* 0x000fea0003800000 */
.L_x_21028:
[----:B------:R-:W-:-:S04]  /*4320*/  LOP3.LUT R4, R7, 0x80000000, RZ, 0xc0, !PT ;  /* 0x8000000007047812 */ /* 0x000fc800078ec0ff */
[----:B------:R-:W-:-:S04]  /*4330*/  SHF.R.U32.HI R5, RZ, 0x18, R4 ;  /* 0x00000018ff057819 */ /* 0x000fc80000011604 */
[----:B------:R-:W-:-:S05]  /*4340*/  LOP3.LUT R5, R0, R5, RZ, 0xfc, !PT ;  /* 0x0000000500057212 */ /* 0x000fca00078efcff */
[----:B------:R0:W-:Y:S01]  /*4350*/  STG.E.U8 [R2.64], R5 ;  /* 0x0000000502007986 */ /* 0x0001e2000c101124 */
[----:B------:R-:W-:Y:S05]  /*4360*/  BRA `(.L_x_21009) ;  /* 0x000006c000007947 */ /* 0x000fea0003800000 */
.L_x_21024:
[----:B------:R-:W0:Y:S02]  /*4370*/  I2F.S16 R0, R4 ;  /* 0x0000000400007306 */ /* 0x000e240000101400 */
[----:B0-----:R-:W-:-:S05]  /*4380*/  F2FP.BF16.PACK_AB R0, RZ, R0 ;  /* 0x00000000ff00723e */ /* 0x001fca00000010ff */
[----:B------:R0:W-:Y:S01]  /*4390*/  STG.E.U16 [R2.64], R0 ;  /* 0x0000000002007986 */ /* 0x0001e2000c101524 */
[----:B------:R-:W-:Y:S05]  /*43a0*/  BRA `(.L_x_21009) ;  /* 0x0000068000007947 */ /* 0x000fea0003800000 */
.L_x_21021:
        /* <DEDUP_REMOVED lines=10> */
.L_x_21033:
        /* <DEDUP_REMOVED lines=17> */
.L_x_21036:
[----:B------:R-:W-:-:S04]  /*4560*/  LOP3.LUT R0, R7, 0x80000000, RZ, 0xc0, !PT ;  /* 0x8000000007007812 */ /* 0x000fc800078ec0ff */
[----:B------:R-:W-:-:S04]  /*4570*/  SHF.R.U32.HI R5, RZ, 0x18, R0 ;  /* 0x00000018ff057819 */ /* 0x000fc80000011600 */
[----:B------:R-:W-:-:S04]  /*4580*/  LOP3.LUT R4, R4, R5, RZ, 0xfc, !PT ;  /* 0x0000000504047212 */ /* 0x000fc800078efcff */
[----:B------:R-:W-:Y:S02]  /*4590*/  PRMT R0, R4, 0x7610, R0 ;  /* 0x0000761004007816 */ /* 0x000fe40000000000 */
.L_x_21035:
[----:B------:R-:W-:Y:S05]  /*45a0*/  BSYNC B0 ;  /* 0x0000000000007941 */ /* 0x000fea0003800000 */
.L_x_21034:
[----:B------:R0:W-:Y:S01]  /*45b0*/  STG.E.U8 [R2.64], R0 ;  /* 0x0000000002007986 */ /* 0x0001e2000c101124 */
[----:B------:R-:W-:Y:S05]  /*45c0*/  BRA `(.L_x_21009) ;  /* 0x0000046000007947 */ /* 0x000fea0003800000 */
.L_x_21032:
        /* <DEDUP_REMOVED lines=17> */
.L_x_21039:
[----:B------:R-:W-:-:S04]  /*46e0*/  LOP3.LUT R0, R7, 0x80000000, RZ, 0xc0, !PT ;  /* 0x8000000007007812 */ /* 0x000fc800078ec0ff */
[----:B------:R-:W-:-:S04]  /*46f0*/  SHF.R.U32.HI R5, RZ, 0x18, R0 ;  /* 0x00000018ff057819 */ /* 0x000fc80000011600 */
[----:B------:R-:W-:-:S04]  /*4700*/  LOP3.LUT R4, R4, R5, RZ, 0xfc, !PT ;  /* 0x0000000504047212 */ /* 0x000fc800078efcff */
[----:B------:R-:W-:Y:S02]  /*4710*/  PRMT R0, R4, 0x7610, R0 ;  /* 0x0000761004007816 */ /* 0x000fe40000000000 */
.L_x_21038:
[----:B------:R-:W-:Y:S05]  /*4720*/  BSYNC B0 ;  /* 0x0000000000007941 */ /* 0x000fea0003800000 */
.L_x_21037:
[----:B------:R0:W-:Y:S01]  /*4730*/  STG.E.U8 [R2.64], R0 ;  /* 0x0000000002007986 */ /* 0x0001e2000c101124 */
[----:B------:R-:W-:Y:S05]  /*4740*/  BRA `(.L_x_21009) ;  /* 0x000002e000007947 */ /* 0x000fea0003800000 */
.L_x_21031:
        /* <DEDUP_REMOVED lines=22> */
.L_x_21014:
        /* <DEDUP_REMOVED lines=20> */
.L_x_21041:
[----:B------:R-:W-:-:S05]  /*49f0*/  IMAD.MOV.U32 R5, RZ, RZ, RZ ;  /* 0x000000ffff057224 */ /* 0x000fca00078e00ff */
[----:B------:R0:W-:Y:S01]  /*4a00*/  STG.E.64 [R2.64], R4 ;  /* 0x0000000402007986 */ /* 0x0001e2000c101b24 */
[----:B------:R-:W-:Y:S05]  /*4a10*/  BRA `(.L_x_21009) ;  /* 0x0000001000007947 */ /* 0x000fea0003800000 */
.L_x_21040:
[----:B------:R0:W-:Y:S02]  /*4a20*/  STG.E [R2.64], R4 ;  /* 0x0000000402007986 */ /* 0x0001e4000c101924 */
.L_x_21009:
[----:B------:R-:W-:Y:S05]  /*4a30*/  BSYNC B6 ;  /* 0x0000000000067941 */ /* 0x000fea0003800000 */
.L_x_21008:
        /* <DEDUP_REMOVED lines=21> */
.L_x_21047:
[----:B------:R0:W-:Y:S01]  /*4b90*/  STG.E.U8 [R2.64], R26 ;  /* 0x0000001a02007986 */ /* 0x0001e2000c101124 */
[----:B------:R-:W-:Y:S05]  /*4ba0*/  BRA `(.L_x_21049) ;  /* 0x00000d7000007947 */ /* 0x000fea0003800000 */
.L_x_21046:
        /* <DEDUP_REMOVED lines=10> */
.L_x_21051:
[----:B------:R0:W-:Y:S01]  /*4c50*/  STG.E [R2.64], R26 ;  /* 0x0000001a02007986 */ /* 0x0001e2000c101924 */
[----:B------:R-:W-:Y:S05]  /*4c60*/  BRA `(.L_x_21049) ;  /* 0x00000cb000007947 */ /* 0x000fea0003800000 */
.L_x_21050:
[----:B------:R0:W-:Y:S01]  /*4c70*/  STG.E.U16 [R2.64], R26 ;  /* 0x0000001a02007986 */ /* 0x0001e2000c101524 */
[----:B------:R-:W-:Y:S05]  /*4c80*/  BRA `(.L_x_21049) ;  /* 0x00000c9000007947 */ /* 0x000fea0003800000 */
.L_x_21045:
        /* <DEDUP_REMOVED lines=9> */
.L_x_21053:
[----:B------:R-:W0:Y:S02]  /*4d20*/  I2F.S16 R0, R26 ;  /* 0x0000001a00007306 */ /* 0x000e240000101400 */
[----:B0-----:R-:W-:-:S05]  /*4d30*/  F2FP.PACK_AB R0, RZ, R0 ;  /* 0x00000000ff00723e */ /* 0x001fca00000000ff */
[----:B------:R0:W-:Y:S01]  /*4d40*/  STG.E.U16 [R2.64], R0 ;  /* 0x0000000002007986 */ /* 0x0001e2000c101524 */
[----:B------:R-:W-:Y:S05]  /*4d50*/  BRA `(.L_x_21049) ;  /* 0x00000bc000007947 */ /* 0x000fea0003800000 */
.L_x_21052:
        /* <DEDUP_REMOVED lines=10> */
.L_x_21055:
[----:B------:R-:W0:Y:S02]  /*4e00*/  I2F.S16 R26, R26 ;  /* 0x0000001a001a7306 */ /* 0x000e240000101400 */
[----:B0-----:R-:W-:-:S04]  /*4e10*/  F2FP.PACK_AB R5, RZ, R26 ;  /* 0x0000001aff05723e */ /* 0x001fc800000000ff */
[----:B------:R-:W-:-:S05]  /*4e20*/  PRMT R5, R5, 0x5410, RZ ;  /* 0x0000541005057816 */ /* 0x000fca00000000ff */
[----:B------:R0:W-:Y:S01]  /*4e30*/  STG.E [R2.64], R5 ;  /* 0x0000000502007986 */ /* 0x0001e2000c101924 */
[----:B------:R-:W-:Y:S05]  /*4e40*/  BRA `(.L_x_21049) ;  /* 0x00000ad000007947 */ /* 0x000fea0003800000 */
.L_x_21054:
[----:B------:R-:W0:Y:S02]  /*4e50*/  I2F.F64.S16 R4, R26 ;  /* 0x0000001a00047312 */ /* 0x000e240000101c00 */
[----:B0-----:R0:W-:Y:S01]  /*4e60*/  STG.E.64 [R2.64], R4 ;  /* 0x0000000402007986 */ /* 0x0011e2000c101b24 */
[----:B------:R-:W-:Y:S05]  /*4e70*/  BRA `(.L_x_21049) ;  /* 0x00000aa000007947 */ /* 0x000fea0003800000 */
.L_x_21044:
        /* <DEDUP_REMOVED lines=10> */
.L_x_21058:
[----:B------:R-:W0:Y:S01]  /*4f20*/  I2F.F64.S16 R4, R26 ;  /* 0x0000001a00047312 */ /* 0x000e220000101c00 */
[----:B------:R-:W-:-:S05]  /*4f30*/  CS2R R6, SRZ ;  /* 0x0000000000067805 */ /* 0x000fca000001ff00 */
[----:B0-----:R0:W-:Y:S01]  /*4f40*/  STG.E.128 [R2.64], R4 ;  /* 0x0000000402007986 */ /* 0x0011e2000c101d24 */
[----:B------:R-:W-:Y:S05]  /*4f50*/  BRA `(.L_x_21049) ;  /* 0x000009c000007947 */ /* 0x000fea0003800000 */
.L_x_21057:
        /* <DEDUP_REMOVED lines=21> */
.L_x_21062:
[----:B------:R-:W-:Y:S05]  /*50b0*/  BSYNC B0 ;  /* 0x0000000000007941 */ /* 0x000fea0003800000 */
.L_x_21061:
[----:B------:R-:W-:-:S05]  /*50c0*/  LOP3.LUT R5, R0, R5, RZ, 0xfc, !PT ;  /* 0x0000000500057212 */ /* 0x000fca00078efcff */
[----:B------:R0:W-:Y:S01]  /*50d0*/  STG.E.U8 [R2.64], R5 ;  /* 0x0000000502007986 */ /* 0x0001e2000c101124 */
[----:B------:R-:W-:Y:S05]  /*50e0*/  BRA `(.L_x_21049) ;  /* 0x0000083000007947 */ /* 0x000fea0003800000 */
.L_x_21060:
        /* <DEDUP_REMOVED lines=13> */
.L_x_21064:
[----:B------:R-:W-:Y:S01]  /*51c0*/  IMAD.MOV.U32 R0, RZ, RZ, 0x7f ;  /* 0x0000007fff007424 */ /* 0x000fe200078e00ff */
[----:B------:R-:W-:-:S04]  /*51d0*/  ISETP.GT.U32.AND P0, PT, R4, 0x7f800000, PT ;  /* 0x7f8000000400780c */ /* 0x000fc80003f04070 */
[----:B------:R-:W-:-:S04]  /*51e0*/  SEL R0, R0, 0x7c, P0 ;  /* 0x0000007c00007807 */ /* 0x000fc80000000000 */
.L_x_21065:
[----:B------:R-:W-:Y:S05]  /*51f0*/  BSYNC B0 ;  /* 0x0000000000007941 */ /* 0x000fea0003800000 */
.L_x_21063:
[----:B------:R-:W-:-:S04]  /*5200*/  LOP3.LUT R4, R5, 0x80000000, RZ, 0xc0, !PT ;  /* 0x8000000005047812 */ /* 0x000fc800078ec0ff */
[----:B------:R-:W-:-:S04]  /*5210*/  SHF.R.U32.HI R5, RZ, 0x18, R4 ;  /* 0x00000018ff057819 */ /* 0x000fc80000011604 */
[----:B------:R-:W-:-:S05]  /*5220*/  LOP3.LUT R5, R0, R5, RZ, 0xfc, !PT ;  /* 0x0000000500057212 */ /* 0x000fca00078efcff */
[----:B------:R0:W-:Y:S01]  /*5230*/  STG.E.U8 [R2.64], R5 ;  /* 0x0000000502007986 */ /* 0x0001e2000c101124 */
[----:B------:R-:W-:Y:S05]  /*5240*/  BRA `(.L_x_21049) ;  /* 0x000006d000007947 */ /* 0x000fea0003800000 */
.L_x_21059:
[----:B------:R-:W0:Y:S02]  /*5250*/  I2F.S16 R0, R26 ;  /* 0x0000001a00007306 */ /* 0x000e240000101400 */
[----:B0-----:R-:W-:-:S05]  /*5260*/  F2FP.BF16.PACK_AB R0, RZ, R0 ;  /* 0x00000000ff00723e */ /* 0x001fca00000010ff */
[----:B------:R0:W-:Y:S01]  /*5270*/  STG.E.U16 [R2.64], R0 ;  /* 0x0000000002007986 */ /* 0x0001e2000c101524 */
[----:B------:R-:W-:Y:S05]  /*5280*/  BRA `(.L_x_21049) ;  /* 0x0000069000007947 */ /* 0x000fea0003800000 */
.L_x_21056:
        /* <DEDUP_REMOVED lines=10> */
.L_x_21068:
        /* <DEDUP_REMOVED lines=17> */
.L_x_21071:
[----:B------:R-:W-:-:S04]  /*5440*/  LOP3.LUT R0, R7, 0x80000000, RZ, 0xc0, !PT ;  /* 0x8000000007007812 */ /* 0x000fc800078ec0ff */
[----:B------:R-:W-:-:S04]  /*5450*/  SHF.R.U32.HI R5, RZ, 0x18, R0 ;  /* 0x00000018ff057819 */ /* 0x000fc80000011600 */
[----:B------:R-:W-:-:S04]  /*5460*/  LOP3.LUT R4, R4, R5, RZ, 0xfc, !PT ;  /* 0x0000000504047212 */ /* 0x000fc800078efcff */
[----:B------:R-:W-:Y:S02]  /*5470*/  PRMT R0, R4, 0x7610, R0 ;  /* 0x0000761004007816 */ /* 0x000fe40000000000 */
.L_x_21070:
[----:B------:R-:W-:Y:S05]  /*5480*/  BSYNC B0 ;  /* 0x0000000000007941 */ /* 0x000fea0003800000 */
.L_x_21069:
[----:B------:R0:W-:Y:S01]  /*5490*/  STG.E.U8 [R2.64], R0 ;  /* 0x0000000002007986 */ /* 0x0001e2000c101124 */
[----:B------:R-:W-:Y:S05]  /*54a0*/  BRA `(.L_x_21049) ;  /* 0x0000047000007947 */ /* 0x000fea0003800000 */
.L_x_21067:
        /* <DEDUP_REMOVED lines=17> */
.L_x_21074:
[----:B------:R-:W-:-:S04]  /*55c0*/  LOP3.LUT R0, R7, 0x80000000, RZ, 0xc0, !PT ;  /* 0x8000000007007812 */ /* 0x000fc800078ec0ff */
[----:B------:R-:W-:-:S04]  /*55d0*/  SHF.R.U32.HI R5, RZ, 0x18, R0 ;  /* 0x00000018ff057819 */ /* 0x000fc80000011600 */
[----:B------:R-:W-:-:S04]  /*55e0*/  LOP3.LUT R4, R4, R5, RZ, 0xfc, !PT ;  /* 0x0000000504047212 */ /* 0x000fc800078efcff */
[----:B------:R-:W-:Y:S02]  /*55f0*/  PRMT R0, R4, 0x7610, R0 ;  /* 0x0000761004007816 */ /* 0x000fe40000000000 */
.L_x_21073:
[----:B------:R-:W-:Y:S05]  /*5600*/  BSYNC B0 ;  /* 0x0000000000007941 */ /* 0x000fea0003800000 */
.L_x_21072:
[----:B------:R0:W-:Y:S01]  /*5610*/  STG.E.U8 [R2.64], R0 ;  /* 0x0000000002007986 */ /* 0x0001e2000c101124 */
[----:B------:R-:W-:Y:S05]  /*5620*/  BRA `(.L_x_21049) ;  /* 0x000002f000007947 */ /* 0x000fea0003800000 */
.L_x_21066:
        /* <DEDUP_REMOVED lines=22> */
.L_x_21048:
        /* <DEDUP_REMOVED lines=20> */
.L_x_21076:
[----:B------:R-:W-:Y:S02]  /*58d0*/  IMAD.MOV.U32 R4, RZ, RZ, R26 ;  /* 0x000000ffff047224 */ /* 0x000fe400078e001a */
[----:B------:R-:W-:-:S05]  /*58e0*/  IMAD.MOV.U32 R5, RZ, RZ, RZ ;  /* 0x000000ffff057224 */ /* 0x000fca00078e00ff */
[----:B------:R0:W-:Y:S01]  /*58f0*/  STG.E.64 [R2.64], R4 ;  /* 0x0000000402007986 */ /* 0x0001e2000c101b24 */
[----:B------:R-:W-:Y:S05]  /*5900*/  BRA `(.L_x_21049) ;  /* 0x0000001000007947 */ /* 0x000fea0003800000 */
.L_x_21075:
[----:B------:R0:W-:Y:S02]  /*5910*/  STG.E [R2.64], R26 ;  /* 0x0000001a02007986 */ /* 0x0001e4000c101924 */
.L_x_21049:
        /* <DEDUP_REMOVED lines=21> */
.L_x_21080:
[----:B------:R0:W-:Y:S01]  /*5a70*/  STG.E.U8 [R2.64], R24 ;  /* 0x0000001802007986 */ /* 0x0001e2000c101124 */
[----:B------:R-:W-:Y:S05]  /*5a80*/  BRA `(.L_x_21082) ;  /* 0x00000d5000007947 */ /* 0x000fea0003800000 */
.L_x_21079:
        /* <DEDUP_REMOVED lines=9> */
.L_x_21084:
[----:B------:R0:W-:Y:S01]  /*5b20*/  STG.E [R2.64], R24 ;  /* 0x0000001802007986 */ /* 0x0001e2000c101924 */
[----:B------:R-:W-:Y:S05]  /*5b30*/  BRA `(.L_x_21082) ;  /* 0x00000ca000007947 */ /* 0x000fea0003800000 */
.L_x_21083:
[----:B------:R0:W-:Y:S01]  /*5b40*/  STG.E.U16 [R2.64], R24 ;  /* 0x0000001802007986 */ /* 0x0001e2000c101524 */
[----:B------:R-:W-:Y:S05]  /*5b50*/  BRA `(.L_x_21082) ;  /* 0x00000c8000007947 */ /* 0x000fea0003800000 */
.L_x_21078:
        /* <DEDUP_REMOVED lines=9> */
.L_x_21086:
[----:B------:R-:W0:Y:S02]  /*5bf0*/  I2F.S16 R0, R24 ;  /* 0x0000001800007306 */ /* 0x000e240000101400 */
[----:B0-----:R-:W-:-:S05]  /*5c00*/  F2FP.PACK_AB R0, RZ, R0 ;  /* 0x00000000ff00723e */ /* 0x001fca00000000ff */
[----:B------:R0:W-:Y:S01]  /*5c10*/  STG.E.U16 [R2.64], R0 ;  /* 0x0000000002007986 */ /* 0x0001e2000c101524 */
[----:B------:R-:W-:Y:S05]  /*5c20*/  BRA `(.L_x_21082) ;  /* 0x00000bb000007947 */ /* 0x000fea0003800000 */
.L_x_21085:
        /* <DEDUP_REMOVED lines=10> */
.L_x_21088:
[----:B------:R-:W0:Y:S02]  /*5cd0*/  I2F.S16 R24, R24 ;  /* 0x0000001800187306 */ /* 0x000e240000101400 */
[----:B0-----:R-:W-:-:S04]  /*5ce0*/  F2FP.PACK_AB R5, RZ, R24 ;  /* 0x00000018ff05723e */ /* 0x001fc800000000ff */
[----:B------:R-:W-:-:S05]  /*5cf0*/  PRMT R5, R5, 0x5410, RZ ;  /* 0x0000541005057816 */ /* 0x000fca00000000ff */
[----:B------:R0:W-:Y:S01]  /*5d00*/  STG.E [R2.64], R5 ;  /* 0x0000000502007986 */ /* 0x0001e2000c101924 */
[----:B------:R-:W-:Y:S05]  /*5d10*/  BRA `(.L_x_21082) ;  /* 0x00000ac000007947 */ /* 0x000fea0003800000 */
.L_x_21087:
[----:B------:R-:W0:Y:S02]  /*5d20*/  I2F.F64.S16 R24, R24 ;  /* 0x0000001800187312 */ /* 0x000e240000101c00 */
[----:B0-----:R0:W-:Y:S01]  /*5d30*/  STG.E.64 [R2.64], R24 ;  /* 0x0000001802007986 */ /* 0x0011e2000c101b24 */
[----:B------:R-:W-:Y:S05]  /*5d40*/  BRA `(.L_x_21082) ;  /* 0x00000a9000007947 */ /* 0x000fea0003800000 */
.L_x_21077:
        /* <DEDUP_REMOVED lines=10> */
.L_x_21091:
[----:B------:R-:W0:Y:S01]  /*5df0*/  I2F.F64.S16 R4, R24 ;  /* 0x0000001800047312 */ /* 0x000e220000101c00 */
[----:B------:R-:W-:-:S05]  /*5e00*/  CS2R R6, SRZ ;  /* 0x0000000000067805 */ /* 0x000fca000001ff00 */
[----:B0-----:R0:W-:Y:S01]  /*5e10*/  STG.E.128 [R2.64], R4 ;  /* 0x0000000402007986 */ /* 0x0011e2000c101d24 */
[----:B------:R-:W-:Y:S05]  /*5e20*/  BRA `(.L_x_21082) ;  /* 0x000009b000007947 */ /* 0x000fea0003800000 */
.L_x_21090:
        /* <DEDUP_REMOVED lines=21> */
.L_x_21095:
[----:B------:R-:W-:Y:S05]  /*5f80*/  BSYNC B0 ;  /* 0x0000000000007941 */ /* 0x000fea0003800000 */
.L_x_21094:
[----:B------:R-:W-:-:S05]  /*5f90*/  LOP3.LUT R5, R0, R5, RZ, 0xfc, !PT ;  /* 0x0000000500057212 */ /* 0x000fca00078efcff */
[----:B------:R0:W-:Y:S01]  /*5fa0*/  STG.E.U8 [R2.64], R5 ;  /* 0x0000000502007986 */ /* 0x0001e2000c101124 */
[----:B------:R-:W-:Y:S05]  /*5fb0*/  BRA `(.L_x_21082) ;  /* 0x0000082000007947 */ /* 0x000fea0003800000 */
.L_x_21093:
        /* <DEDUP_REMOVED lines=13> */
.L_x_21097:
[----:B------:R-:W-:Y:S01]  /*6090*/  IMAD.MOV.U32 R0, RZ, RZ, 0x7f ;  /* 0x0000007fff007424 */ /* 0x000fe200078e00ff */
[----:B------:R-:W-:-:S04]  /*60a0*/  ISETP.GT.U32.AND P0, PT, R4, 0x7f800000, PT ;  /* 0x7f8000000400780c */ /* 0x000fc80003f04070 */
[----:B------:R-:W-:-:S04]  /*60b0*/  SEL R0, R0, 0x7c, P0 ;  /* 0x0000007c00007807 */ /* 0x000fc80000000000 */
.L_x_21098:
[----:B------:R-:W-:Y:S05]  /*60c0*/  BSYNC B0 ;  /* 0x0000000000007941 */ /* 0x000fea0003800000 */
.L_x_21096:
[----:B------:R-:W-:-:S04]  /*60d0*/  LOP3.LUT R4, R5, 0x80000000, RZ, 0xc0, !PT ;  /* 0x8000000005047812 */ /* 0x000fc800078ec0ff */
[----:B------:R-:W-:-:S04]  /*60e0*/  SHF.R.U32.HI R5, RZ, 0x18, R4 ;  /* 0x00000018ff057819 */ /* 0x000fc80000011604 */
[----:B------:R-:W-:-:S05]  /*60f0*/  LOP3.LUT R5, R0, R5, RZ, 0xfc, !PT ;  /* 0x0000000500057212 */ /* 0x000fca00078efcff */
[----:B------:R0:W-:Y:S01]  /*6100*/  STG.E.U8 [R2.64], R5 ;  /* 0x0000000502007986 */ /* 0x0001e2000c101124 */
[----:B------:R-:W-:Y:S05]  /*6110*/  BRA `(.L_x_21082) ;  /* 0x000006c000007947 */ /* 0x000fea0003800000 */
.L_x_21092:
[----:B------:R-:W0:Y:S02]  /*6120*/  I2F.S16 R0, R24 ;  /* 0x0000001800007306 */ /* 0x000e240000101400 */
[----:B0-----:R-:W-:-:S05]  /*6130*/  F2FP.BF16.PACK_AB R0, RZ, R0 ;  /* 0x00000000ff00723e */ /* 0x001fca00000010ff */
[----:B------:R0:W-:Y:S01]  /*6140*/  STG.E.U16 [R2.64], R0 ;  /* 0x0000000002007986 */ /* 0x0001e2000c101524 */
[----:B------:R-:W-:Y:S05]  /*6150*/  BRA `(.L_x_21082) ;  /* 0x0000068000007947 */ /* 0x000fea0003800000 */
.L_x_21089:
        /* <DEDUP_REMOVED lines=10> */
.L_x_21101:
        /* <DEDUP_REMOVED lines=17> */
.L_x_21104:
[----:B------:R-:W-:-:S04]  /*6310*/  LOP3.LUT R0, R7, 0x80000000, RZ, 0xc0, !PT ;  /* 0x8000000007007812 */ /* 0x000fc800078ec0ff */
[----:B------:R-:W-:-:S04]  /*6320*/  SHF.R.U32.HI R5, RZ, 0x18, R0 ;  /* 0x00000018ff057819 */ /* 0x000fc80000011600 */
[----:B------:R-:W-:-:S04]  /*6330*/  LOP3.LUT R4, R4, R5, RZ, 0xfc, !PT ;  /* 0x0000000504047212 */ /* 0x000fc800078efcff */
[----:B------:R-:W-:Y:S02]  /*6340*/  PRMT R0, R4, 0x7610, R0 ;  /* 0x0000761004007816 */ /* 0x000fe40000000000 */
.L_x_21103:
[----:B------:R-:W-:Y:S05]  /*6350*/  BSYNC B0 ;  /* 0x0000000000007941 */ /* 0x000fea0003800000 */
.L_x_21102:
[----:B------:R0:W-:Y:S01]  /*6360*/  STG.E.U8 [R2.64], R0 ;  /* 0x0000000002007986 */ /* 0x0001e2000c101124 */
[----:B------:R-:W-:Y:S05]  /*6370*/  BRA `(.L_x_21082) ;  /* 0x0000046000007947 */ /* 0x000fea0003800000 */
.L_x_21100:
        /* <DEDUP_REMOVED lines=17> */
.L_x_21107:
[----:B------:R-:W-:-:S04]  /*6490*/  LOP3.LUT R0, R7, 0x80000000, RZ, 0xc0, !PT ;  /* 0x8000000007007812 */ /* 0x000fc800078ec0ff */
[----:B------:R-:W-:-:S04]  /*64a0*/  SHF.R.U32.HI R5, RZ, 0x18, R0 ;  /* 0x00000018ff057819 */ /* 0x000fc80000011600 */
[----:B------:R-:W-:-:S04]  /*64b0*/  LOP3.LUT R4, R4, R5, RZ, 0xfc, !PT ;  /* 0x0000000504047212 */ /* 0x000fc800078efcff */
[----:B------:R-:W-:Y:S02]  /*64c0*/  PRMT R0, R4, 0x7610, R0 ;  /* 0x0000761004007816 */ /* 0x000fe40000000000 */
.L_x_21106:
[----:B------:R-:W-:Y:S05]  /*64d0*/  BSYNC B0 ;  /* 0x0000000000007941 */ /* 0x000fea0003800000 */
.L_x_21105:
[----:B------:R0:W-:Y:S01]  /*64e0*/  STG.E.U8 [R2.64], R0 ;  /* 0x0000000002007986 */ /* 0x0001e2000c101124 */
[----:B------:R-:W-:Y:S05]  /*64f0*/  BRA `(.L_x_21082) ;  /* 0x000002e000007947 */ /* 0x000fea0003800000 */
.L_x_21099:
        /* <DEDUP_REMOVED lines=22> */
.L_x_21081:
        /* <DEDUP_REMOVED lines=20> */
.L_x_21109:
[----:B------:R-:W-:-:S05]  /*67a0*/  IMAD.MOV.U32 R25, RZ, RZ, RZ ;  /* 0x000000ffff197224 */ /* 0x000fca00078e00ff */
[----:B------:R0:W-:Y:S01]  /*67b0*/  STG.E.64 [R2.64], R24 ;  /* 0x0000001802007986 */ /* 0x0001e2000c101b24 */
[----:B------:R-:W-:Y:S05]  /*67c0*/  BRA `(.L_x_21082) ;  /* 0x0000001000007947 */ /* 0x000fea0003800000 */
.L_x_21108:
[----:B------:R0:W-:Y:S02]  /*67d0*/  STG.E [R2.64], R24 ;  /* 0x0000001802007986 */ /* 0x0001e4000c101924 */
.L_x_21082:
[----:B------:R-:W-:Y:S02]  /*67e0*/  IADD3 R27, R27, 0x80, RZ ;  /* 0x000000801b1b7810 */ /* 0x000fe40007ffe0ff */
.L_x_21043:
[----:B------:R-:W-:Y:S05]  /*67f0*/  BSYNC B6 ;  /* 0x0000000000067941 */ /* 0x000fea0003800000 */
.L_x_21042:
        /* <DEDUP_REMOVED lines=19> */
.L_x_21113:
[----:B------:R-:W-:Y:S01]  /*6930*/  STG.E.U8 [R2.64], R18 ;  /* 0x0000001202007986 */ /* 0x000fe2000c101124 */
[----:B------:R-:W-:Y:S05]  /*6940*/  EXIT ;  /* 0x000000000000794d */ /* 0x000fea0003800000 */
.L_x_21112:
        /* <DEDUP_REMOVED lines=9> */
.L_x_21116:
[----:B------:R-:W-:Y:S01]  /*69e0*/  STG.E [R2.64], R18 ;  /* 0x0000001202007986 */ /* 0x000fe2000c101924 */
[----:B------:R-:W-:Y:S05]  /*69f0*/  EXIT ;  /* 0x000000000000794d */ /* 0x000fea0003800000 */
.L_x_21115:
[----:B------:R-:W-:Y:S01]  /*6a00*/  STG.E.U16 [R2.64], R18 ;  /* 0x0000001202007986 */ /* 0x000fe2000c101524 */
[----:B------:R-:W-:Y:S05]  /*6a10*/  EXIT ;  /* 0x000000000000794d */ /* 0x000fea0003800000 */
.L_x_21111:
        /* <DEDUP_REMOVED lines=9> */
.L_x_21118:
[----:B------:R-:W0:Y:S02]  /*6ab0*/  I2F.S16 R0, R18 ;  /* 0x0000001200007306 */ /* 0x000e240000101400 */
[----:B0-----:R-:W-:-:S05]  /*6ac0*/  F2FP.PACK_AB R0, RZ, R0 ;  /* 0x00000000ff00723e */ /* 0x001fca00000000ff */
[----:B------:R-:W-:Y:S01]  /*6ad0*/  STG.E.U16 [R2.64], R0 ;  /* 0x0000000002007986 */ /* 0x000fe2000c101524 */
[----:B------:R-:W-:Y:S05]  /*6ae0*/  EXIT ;  /* 0x000000000000794d */ /* 0x000fea0003800000 */
.L_x_21117:
        /* <DEDUP_REMOVED lines=10> */
.L_x_21120:
[----:B------:R-:W0:Y:S02]  /*6b90*/  I2F.S16 R18, R18 ;  /* 0x0000001200127306 */ /* 0x000e240000101400 */
[----:B0-----:R-:W-:-:S04]  /*6ba0*/  F2FP.PACK_AB R5, RZ, R18 ;  /* 0x00000012ff05723e */ /* 0x001fc800000000ff */
[----:B------:R-:W-:-:S05]  /*6bb0*/  PRMT R5, R5, 0x5410, RZ ;  /* 0x0000541005057816 */ /* 0x000fca00000000ff */
[----:B------:R-:W-:Y:S01]  /*6bc0*/  STG.E [R2.64], R5 ;  /* 0x0000000502007986 */ /* 0x000fe2000c101924 */
[----:B------:R-:W-:Y:S05]  /*6bd0*/  EXIT ;  /* 0x000000000000794d */ /* 0x000fea0003800000 */
.L_x_21119:
[----:B------:R-:W0:Y:S02]  /*6be0*/  I2F.F64.S16 R18, R18 ;  /* 0x0000001200127312 */ /* 0x000e240000101c00 */
[----:B0-----:R-:W-:Y:S01]  /*6bf0*/  STG.E.64 [R2.64], R18 ;  /* 0x0000001202007986 */ /* 0x001fe2000c101b24 */
[----:B------:R-:W-:Y:S05]  /*6c00*/  EXIT ;  /* 0x000000000000794d */ /* 0x000fea0003800000 */
.L_x_21110:
        /* <DEDUP_REMOVED lines=10> */
.L_x_21123:
[----:B------:R-:W0:Y:S01]  /*6cb0*/  I2F.F64.S16 R4, R18 ;  /* 0x0000001200047312 */ /* 0x000e220000101c00 */
[----:B------:R-:W-:-:S05]  /*6cc0*/  CS2R R6, SRZ ;  /* 0x0000000000067805 */ /* 0x000fca000001ff00 */
[----:B0-----:R-:W-:Y:S01]  /*6cd0*/  STG.E.128 [R2.64], R4 ;  /* 0x0000000402007986 */ /* 0x001fe2000c101d24 */
[----:B------:R-:W-:Y:S05]  /*6ce0*/  EXIT ;  /* 0x000000000000794d */ /* 0x000fea0003800000 */
.L_x_21122:
        /* <DEDUP_REMOVED lines=21> */
.L_x_21127:
[----:B------:R-:W-:Y:S05]  /*6e40*/  BSYNC B0 ;  /* 0x0000000000007941 */ /* 0x000fea0003800000 */
.L_x_21126:
[----:B------:R-:W-:-:S05]  /*6e50*/  LOP3.LUT R5, R0, R5, RZ, 0xfc, !PT ;  /* 0x0000000500057212 */ /* 0x000fca00078efcff */
[----:B------:R-:W-:Y:S01]  /*6e60*/  STG.E.U8 [R2.64], R5 ;  /* 0x0000000502007986 */ /* 0x000fe2000c101124 */
[----:B------:R-:W-:Y:S05]  /*6e70*/  EXIT ;  /* 0x000000000000794d */ /* 0x000fea0003800000 */
.L_x_21125:
        /* <DEDUP_REMOVED lines=13> */
.L_x_21129:
[----:B------:R-:W-:Y:S01]  /*6f50*/  IMAD.MOV.U32 R0, RZ, RZ, 0x7f ;  /* 0x0000007fff007424 */ /* 0x000fe200078e00ff */
[----:B------:R-:W-:-:S04]  /*6f60*/  ISETP.GT.U32.AND P0, PT, R4, 0x7f800000, PT ;  /* 0x7f8000000400780c */ /* 0x000fc80003f04070 */
[----:B------:R-:W-:-:S04]  /*6f70*/  SEL R0, R0, 0x7c, P0 ;  /* 0x0000007c00007807 */ /* 0x000fc80000000000 */
.L_x_21130:
[----:B------:R-:W-:Y:S05]  /*6f80*/  BSYNC B0 ;  /* 0x0000000000007941 */ /* 0x000fea0003800000 */
.L_x_21128:
[----:B------:R-:W-:-:S04]  /*6f90*/  LOP3.LUT R4, R5, 0x80000000, RZ, 0xc0, !PT ;  /* 0x8000000005047812 */ /* 0x000fc800078ec0ff */
[----:B------:R-:W-:-:S04]  /*6fa0*/  SHF.R.U32.HI R5, RZ, 0x18, R4 ;  /* 0x00000018ff057819 */ /* 0x000fc80000011604 */
[----:B------:R-:W-:-:S05]  /*6fb0*/  LOP3.LUT R5, R0, R5, RZ, 0xfc, !PT ;  /* 0x0000000500057212 */ /* 0x000fca00078efcff */
[----:B------:R-:W-:Y:S01]  /*6fc0*/  STG.E.U8 [R2.64], R5 ;  /* 0x0000000502007986 */ /* 0x000fe2000c101124 */
[----:B------:R-:W-:Y:S05]  /*6fd0*/  EXIT ;  /* 0x000000000000794d */ /* 0x000fea0003800000 */
.L_x_21124:
[----:B------:R-:W0:Y:S02]  /*6fe0*/  I2F.S16 R0, R18 ;  /* 0x0000001200007306 */ /* 0x000e240000101400 */
[----:B0-----:R-:W-:-:S05]  /*6ff0*/  F2FP.BF16.PACK_AB R0, RZ, R0 ;  /* 0x00000000ff00723e */ /* 0x001fca00000010ff */
[----:B------:R-:W-:Y:S01]  /*7000*/  STG.E.U16 [R2.64], R0 ;  /* 0x0000000002007986 */ /* 0x000fe2000c101524 */
[----:B------:R-:W-:Y:S05]  /*7010*/  EXIT ;  /* 0x000000000000794d */ /* 0x000fea0003800000 */
.L_x_21121:
        /* <DEDUP_REMOVED lines=10> */
.L_x_21133:
        /* <DEDUP_REMOVED lines=17> */
.L_x_21136:
[----:B------:R-:W-:-:S04]  /*71d0*/  LOP3.LUT R0, R7, 0x80000000, RZ, 0xc0, !PT ;  /* 0x8000000007007812 */ /* 0x000fc800078ec0ff */
[----:B------:R-:W-:-:S04]  /*71e0*/  SHF.R.U32.HI R5, RZ, 0x18, R0 ;  /* 0x00000018ff057819 */ /* 0x000fc80000011600 */
[----:B------:R-:W-:-:S04]  /*71f0*/  LOP3.LUT R4, R4, R5, RZ, 0xfc, !PT ;  /* 0x0000000504047212 */ /* 0x000fc800078efcff */
[----:B------:R-:W-:Y:S02]  /*7200*/  PRMT R0, R4, 0x7610, R0 ;  /* 0x0000761004007816 */ /* 0x000fe40000000000 */
.L_x_21135:
[----:B------:R-:W-:Y:S05]  /*7210*/  BSYNC B0 ;  /* 0x0000000000007941 */ /* 0x000fea0003800000 */
.L_x_21134:
[----:B------:R-:W-:Y:S01]  /*7220*/  STG.E.U8 [R2.64], R0 ;  /* 0x0000000002007986 */ /* 0x000fe2000c101124 */
[----:B------:R-:W-:Y:S05]  /*7230*/  EXIT ;  /* 0x000000000000794d */ /* 0x000fea0003800000 */
.L_x_21132:
        /* <DEDUP_REMOVED lines=17> */
.L_x_21139:
[----:B------:R-:W-:-:S04]  /*7350*/  LOP3.LUT R0, R7, 0x80000000, RZ, 0xc0, !PT ;  /* 0x8000000007007812 */ /* 0x000fc800078ec0ff */
[----:B------:R-:W-:-:S04]  /*7360*/  SHF.R.U32.HI R5, RZ, 0x18, R0 ;  /* 0x00000018ff057819 */ /* 0x000fc80000011600 */
[----:B------:R-:W-:-:S04]  /*7370*/  LOP3.LUT R4, R4, R5, RZ, 0xfc, !PT ;  /* 0x0000000504047212 */ /* 0x000fc800078efcff */
[----:B------:R-:W-:Y:S02]  /*7380*/  PRMT R0, R4, 0x7610, R0 ;  /* 0x0000761004007816 */ /* 0x000fe40000000000 */
.L_x_21138:
[----:B------:R-:W-:Y:S05]  /*7390*/  BSYNC B0 ;  /* 0x0000000000007941 */ /* 0x000fea0003800000 */
.L_x_21137:
[----:B------:R-:W-:Y:S01]  /*73a0*/  STG.E.U8 [R2.64], R0 ;  /* 0x0000000002007986 */ /* 0x000fe2000c101124 */
[----:B------:R-:W-:Y:S05]  /*73b0*/  EXIT ;  /* 0x000000000000794d */ /* 0x000fea0003800000 */
.L_x_21131:
        /* <DEDUP_REMOVED lines=22> */
.L_x_21114:
        /* <DEDUP_REMOVED lines=20> */
.L_x_21141:
[----:B------:R-:W-:-:S05]  /*7660*/  IMAD.MOV.U32 R19, RZ, RZ, RZ ;  /* 0x000000ffff137224 */ /* 0x000fca00078e00ff */
[----:B------:R-:W-:Y:S01]  /*7670*/  STG.E.64 [R2.64], R18 ;  /* 0x0000001202007986 */ /* 0x000fe2000c101b24 */
[----:B------:R-:W-:Y:S05]  /*7680*/  EXIT ;  /* 0x000000000000794d */ /* 0x000fea0003800000 */
.L_x_21140:
[----:B------:R-:W-:Y:S01]  /*7690*/  STG.E [R2.64], R18 ;  /* 0x0000001202007986 */ /* 0x000fe2000c101924 */
[----:B------:R-:W-:Y:S05]  /*76a0*/  EXIT ;  /* 0x000000000000794d */ /* 0x000fea0003800000 */
.L_x_21142:
        /* <DEDUP_REMOVED lines=13> */
.L_x_22562:


//--------------------- .text._ZN2at6native18elementwise_kernelILi128ELi4EZNS0_22gpu_kernel_impl_nocastIZZZNS0_23logical_not_kernel_cudaERNS_18TensorIteratorBaseEENKUlvE0_clEvENKUlvE1_clEvEUliE_EEvS4_RKT_EUliE_EEviT1_ --------------------------
	.section	.text._ZN2at6native18elementwise_kernelILi128ELi4EZNS0_22gpu_kernel_impl_nocastIZZZNS0_23logical_not_kernel_cudaERNS_18TensorIteratorBaseEENKUlvE0_clEvENKUlvE1_clEvEUliE_EEvS4_RKT_EUliE_EEviT1_,"ax",@progbits
	.sectioninfo	@"SHI_REGISTERS=12"
	.align	128
        .global         _ZN2at6native18elementwise_kernelILi128ELi4EZNS0_22gpu_kernel_impl_nocastIZZZNS0_23logical_not_kernel_cudaERNS_18TensorIteratorBaseEENKUlvE0_clEvENKUlvE1_clEvEUliE_EEvS4_RKT_EUliE_EEviT1_
        .type           _ZN2at6native18elementwise_kernelILi128ELi4EZNS0_22gpu_kernel_impl_nocastIZZZNS0_23logical_not_kernel_cudaERNS_18TensorIteratorBaseEENKUlvE0_clEvENKUlvE1_clEvEUliE_EEvS4_RKT_EUliE_EEviT1_,@function
        .size           _ZN2at6native18elementwise_kernelILi128ELi4EZNS0_22gpu_kernel_impl_nocastIZZZNS0_23logical_not_kernel_cudaERNS_18TensorIteratorBaseEENKUlvE0_clEvENKUlvE1_clEvEUliE_EEvS4_RKT_EUliE_EEviT1_,(.L_x_22563 - _ZN2at6native18elementwise_kernelILi128ELi4EZNS0_22gpu_kernel_impl_nocastIZZZNS0_23logical_not_kernel_cudaERNS_18TensorIteratorBaseEENKUlvE0_clEvENKUlvE1_clEvEUliE_EEvS4_RKT_EUliE_EEviT1_)
        .other          _ZN2at6native18elementwise_kernelILi128ELi4EZNS0_22gpu_kernel_impl_nocastIZZZNS0_23logical_not_kernel_cudaERNS_18TensorIteratorBaseEENKUlvE0_clEvENKUlvE1_clEvEUliE_EEvS4_RKT_EUliE_EEviT1_,@"STO_CUDA_ENTRY STV_DEFAULT"
_ZN2at6native18elementwise_kernelILi128ELi4EZNS0_22gpu_kernel_impl_nocastIZZZNS0_23logical_not_kernel_cudaERNS_18TensorIteratorBaseEENKUlvE0_clEvENKUlvE1_clEvEUliE_EEvS4_RKT_EUliE_EEviT1_:
.text._ZN2at6native18elementwise_kernelILi128ELi4EZNS0_22gpu_kernel_impl_nocastIZZZNS0_23logical_not_kernel_cudaERNS_18TensorIteratorBaseEENKUlvE0_clEvENKUlvE1_clEvEUliE_EEvS4_RKT_EUliE_EEviT1_:
        /* <DEDUP_REMOVED lines=235> */
.L_x_21145:
[----:B------:R-:W-:-:S04]  /*0eb0*/  IADD3 R4, P0, R3, c[0x0][0x368], RZ ;  /* 0x0000da0003047a10 */ /* 0x000fc80007f1e0ff */
[----:B------:R-:W-:-:S05]  /*0ec0*/  IADD3.X R5, RZ, c[0x0][0x36c], RZ, P0, !PT ;  /* 0x0000db00ff057a10 */ /* 0x000fca00007fe4ff */
[----:B------:R-:W2:Y:S01]  /*0ed0*/  LDG.E R4, [R4.64] ;  /* 0x0000000404047981 */ /* 0x000ea2000c1e1900 */
[----:B------:R-:W-:Y:S02]  /*0ee0*/  IADD3 R2, P1, R2, c[0x0][0x360], RZ ;  /* 0x0000d80002027a10 */ /* 0x000fe40007f3e0ff */
[----:B------:R-:W-:Y:S02]  /*0ef0*/  IADD3 R0, R0, 0x80, RZ ;  /* 0x0000008000007810 */ /* 0x000fe40007ffe0ff */
[----:B------:R-:W-:Y:S02]  /*0f00*/  IADD3.X R3, RZ, c[0x0][0x364], RZ, P1, !PT ;  /* 0x0000d900ff037a10 */ /* 0x000fe40000ffe4ff */
[----:B--2---:R-:W-:-:S04]  /*0f10*/  ISETP.NE.AND P0, PT, R4, RZ, PT ;  /* 0x000000ff0400720c */ /* 0x004fc80003f05270 */
[----:B------:R-:W-:-:S05]  /*0f20*/  SEL R7, RZ, 0x1, P0 ;  /* 0x00000001ff077807 */ /* 0x000fca0000000000 */
[----:B------:R0:W-:Y:S04]  /*0f30*/  STG.E.U8 [R2.64], R7 ;  /* 0x0000000702007986 */ /* 0x0001e8000c101104 */
.L_x_21144:
[----:B------:R-:W-:Y:S05]  /*0f40*/  BSYNC B0 ;  /* 0x0000000000007941 */ /* 0x000fea0003800000 */
.L_x_21143:
        /* <DEDUP_REMOVED lines=230> */
.L_x_21148:
[----:B------:R-:W-:-:S04]  /*1db0*/  IADD3 R4, P0, R3, c[0x0][0x368], RZ ;  /* 0x0000da0003047a10 */ /* 0x000fc80007f1e0ff */
[----:B------:R-:W-:-:S05]  /*1dc0*/  IADD3.X R5, RZ, c[0x0][0x36c], RZ, P0, !PT ;  /* 0x0000db00ff057a10 */ /* 0x000fca00007fe4ff */
[----:B------:R-:W2:Y:S01]  /*1dd0*/  LDG.E R4, [R4.64] ;  /* 0x0000000404047981 */ /* 0x000ea2000c1e1900 */
        /* <DEDUP_REMOVED lines=235> */
.L_x_21149:
[----:B------:R-:W-:-:S04]  /*2c90*/  IADD3 R4, P0, R3, c[0x0][0x368], RZ ;  /* 0x0000da0003047a10 */ /* 0x000fc80007f1e0ff */
[----:B------:R-:W-:-:S05]  /*2ca0*/  IADD3.X R5, RZ, c[0x0][0x36c], RZ, P0, !PT ;  /* 0x0000db00ff057a10 */ /* 0x000fca00007fe4ff */
[----:B------:R-:W2:Y:S01]  /*2cb0*/  LDG.E R4, [R4.64] ;  /* 0x0000000404047981 */ /* 0x000ea2000c1e1900 */
[----:B------:R-:W-:Y:S02]  /*2cc0*/  IADD3 R2, P1, R2, c[0x0][0x360], RZ ;  /* 0x0000d80002027a10 */ /* 0x000fe40007f3e0ff */
[----:B------:R-:W-:-:S03]  /*2cd0*/  IADD3 R0, R0, 0x80, RZ ;  /* 0x0000008000007810 */ /* 0x000fc60007ffe0ff */
[----:B------:R-:W-:Y:S01]  /*2ce0*/  IMAD.X R3, RZ, RZ, c[0x0][0x364], P1 ;  /* 0x0000d900ff037624 */ /* 0x000fe200008e06ff */
[----:B--2---:R-:W-:-:S04]  /*2cf0*/  ISETP.NE.AND P0, PT, R4, RZ, PT ;  /* 0x000000ff0400720c */ /* 0x004fc80003f05270 */
[----:B------:R-:W-:-:S05]  /*2d00*/  SEL R7, RZ, 0x1, P0 ;  /* 0x00000001ff077807 */ /* 0x000fca0000000000 */
[----:B------:R0:W-:Y:S04]  /*2d10*/  STG.E.U8 [R2.64], R7 ;  /* 0x0000000702007986 */ /* 0x0001e8000c101104 */
.L_x_21147:
[----:B------:R-:W-:Y:S05]  /*2d20*/  BSYNC B0 ;  /* 0x0000000000007941 */ /* 0x000fea0003800000 */
.L_x_21146:
        /* <DEDUP_REMOVED lines=229> */
.L_x_21150:
[----:B------:R-:W-:-:S04]  /*3b80*/  IADD3 R4, P0, R3, c[0x0][0x368], RZ ;  /* 0x0000da0003047a10 */ /* 0x000fc80007f1e0ff */
[----:B------:R-:W-:-:S05]  /*3b90*/  IADD3.X R5, RZ, c[0x0][0x36c], RZ, P0, !PT ;  /* 0x0000db00ff057a10 */ /* 0x000fca00007fe4ff */
[----:B------:R-:W2:Y:S01]  /*3ba0*/  LDG.E R4, [R4.64] ;  /* 0x0000000404047981 */ /* 0x000ea2000c1e1900 */
[----:B------:R-:W-:-:S04]  /*3bb0*/  IADD3 R2, P1, R2, c[0x0][0x360], RZ ;  /* 0x0000d80002027a10 */ /* 0x000fc80007f3e0ff */
[----:B------:R-:W-:Y:S02]  /*3bc0*/  IADD3.X R3, RZ, c[0x0][0x364], RZ, P1, !PT ;  /* 0x0000d900ff037a10 */ /* 0x000fe40000ffe4ff */
[----:B--2---:R-:W-:-:S04]  /*3bd0*/  ISETP.NE.AND P0, PT, R4, RZ, PT ;  /* 0x000000ff0400720c */ /* 0x004fc80003f05270 */
[----:B------:R-:W-:-:S05]  /*3be0*/  SEL R7, RZ, 0x1, P0 ;  /* 0x00000001ff077807 */ /* 0x000fca0000000000 */
[----:B------:R-:W-:Y:S01]  /*3bf0*/  STG.E.U8 [R2.64], R7 ;  /* 0x0000000702007986 */ /* 0x000fe2000c101104 */
[----:B------:R-:W-:Y:S05]  /*3c00*/  EXIT ;  /* 0x000000000000794d */ /* 0x000fea0003800000 */
.L_x_21151:
        /* <DEDUP_REMOVED lines=15> */
.L_x_22563:


//--------------------- .text._ZN2at6native27unrolled_elementwise_kernelIZZZNS0_23logical_not_kernel_cudaERNS_18TensorIteratorBaseEENKUlvE0_clEvENKUlvE1_clEvEUliE_St5arrayIPcLm2EELi4E23TrivialOffsetCalculatorILi1EjESB_NS0_6memory15LoadWithoutCastENSC_16StoreWithoutCastEEEviT_T0_T2_T3_T4_T5_ --------------------------
	.section	.text._ZN2at6native27unrolled_elementwise_kernelIZZZNS0_23logical_not_kernel_cudaERNS_18TensorIteratorBaseEENKUlvE0_clEvENKUlvE1_clEvEUliE_St5arrayIPcLm2EELi4E23TrivialOffsetCalculatorILi1EjESB_NS0_6memory15LoadWithoutCastENSC_16StoreWithoutCastEEEviT_T0_T2_T3_T4_T5_,"ax",@progbits
	.sectioninfo	@"SHI_REGISTERS=14"
	.align	128
        .global         _ZN2at6native27unrolled_elementwise_kernelIZZZNS0_23logical_not_kernel_cudaERNS_18TensorIteratorBaseEENKUlvE0_clEvENKUlvE1_clEvEUliE_St5arrayIPcLm2EELi4E23TrivialOffsetCalculatorILi1EjESB_NS0_6memory15LoadWithoutCastENSC_16StoreWithoutCastEEEviT_T0_T2_T3_T4_T5_
        .type           _ZN2at6native27unrolled_elementwise_kernelIZZZNS0_23logical_not_kernel_cudaERNS_18TensorIteratorBaseEENKUlvE0_clEvENKUlvE1_clEvEUliE_St5arrayIPcLm2EELi4E23TrivialOffsetCalculatorILi1EjESB_NS0_6memory15LoadWithoutCastENSC_16StoreWithoutCastEEEviT_T0_T2_T3_T4_T5_,@function
        .size           _ZN2at6native27unrolled_elementwise_kernelIZZZNS0_23logical_not_kernel_cudaERNS_18TensorIteratorBaseEENKUlvE0_clEvENKUlvE1_clEvEUliE_St5arrayIPcLm2EELi4E23TrivialOffsetCalculatorILi1EjESB_NS0_6memory15LoadWithoutCastENSC_16StoreWithoutCastEEEviT_T0_T2_T3_T4_T5_,(.L_x_22564 - _ZN2at6native27unrolled_elementwise_kernelIZZZNS0_23logical_not_kernel_cudaERNS_18TensorIteratorBaseEENKUlvE0_clEvENKUlvE1_clEvEUliE_St5arrayIPcLm2EELi4E23TrivialOffsetCalculatorILi1EjESB_NS0_6memory15LoadWithoutCastENSC_16StoreWithoutCastEEEviT_T0_T2_T3_T4_T5_)
        .other          _ZN2at6native27unrolled_elementwise_kernelIZZZNS0_23logical_not_kernel_cudaERNS_18TensorIteratorBaseEENKUlvE0_clEvENKUlvE1_clEvEUliE_St5arrayIPcLm2EELi4E23TrivialOffsetCalculatorILi1EjESB_NS0_6memory15LoadWithoutCastENSC_16StoreWithoutCastEEEviT_T0_T2_T3_T4_T5_,@"STO_CUDA_ENTRY STV_DEFAULT"
_ZN2at6native27unrolled_elementwise_kernelIZZZNS0_23logical_not_kernel_cudaERNS_18TensorIteratorBaseEENKUlvE0_clEvENKUlvE1_clEvEUliE_St5arrayIPcLm2EELi4E23TrivialOffsetCalculatorILi1EjESB_NS0_6memory15LoadWithoutCastENSC_16StoreWithoutCastEEEviT_T0_T2_T3_T4_T5_:
.text._ZN2at6native27unrolled_elementwise_kernelIZZZNS0_23logical_not_kernel_cudaERNS_18TensorIteratorBaseEENKUlvE0_clEvENKUlvE1_clEvEUliE_St5arrayIPcLm2EELi4E23TrivialOffsetCalculatorILi1EjESB_NS0_6memory15LoadWithoutCastENSC_16StoreWithoutCastEEEviT_T0_T2_T3_T4_T5_:
        /* <DEDUP_REMOVED lines=19> */
[----:B------:R1:W3:Y:S06]  /*0130*/  @!P1 LDG.E R6, [R6.64] ;  /* 0x0000000406069981 */ /* 0x0002ec000c1e1900 */
[----:B------:R-:W-:Y:S02]  /*0140*/  @!P0 IMAD R10, R0, 0x200, R9 ;  /* 0x00000200000a8824 */ /* 0x000fe400078e0209 */
[----:B------:R-:W-:-:S04]  /*0150*/  @!P0 IMAD.MOV.U32 R11, RZ, RZ, 0x4 ;  /* 0x00000004ff0b8424 */ /* 0x000fc800078e00ff */
[----:B------:R-:W-:-:S06]  /*0160*/  @!P0 IMAD.WIDE.U32 R10, R10, R11, c[0x0][0x170] ;  /* 0x00005c000a0a8625 */ /* 0x000fcc00078e000b */
[----:B------:R-:W4:Y:S01]  /*0170*/  @!P0 LDG.E R10, [R10.64] ;  /* 0x000000040a0a8981 */ /* 0x000f22000c1e1900 */
[----:B------:R-:W-:-:S04]  /*0180*/  @!P0 IADD3 R9, R9, 0x80, RZ ;  /* 0x0000008009098810 */ /* 0x000fc80007ffe0ff */
[----:B------:R-:W-:Y:S01]  /*0190*/  ISETP.GE.AND P2, PT, R9, R2, PT ;  /* 0x000000020900720c */ /* 0x000fe20003f46270 */
[----:B0-----:R-:W-:-:S05]  /*01a0*/  @!P3 IMAD R4, R0, 0x200, R3 ;  /* 0x000002000004b824 */ /* 0x001fca00078e0203 */
        /* <DEDUP_REMOVED lines=8> */
[----:B--2---:R-:W-:Y:S01]  /*0230*/  ISETP.NE.AND P5, PT, R5, RZ, !P3 ;  /* 0x000000ff0500720c */ /* 0x004fe20005fa5270 */
[----:B------:R-:W-:-:S03]  /*0240*/  @!P3 IMAD.X R5, RZ, RZ, c[0x0][0x16c], P6 ;  /* 0x00005b00ff05b624 */ /* 0x000fc600030e06ff */
[----:B-1----:R-:W-:-:S05]  /*0250*/  @!P3 SEL R7, RZ, 0x1, P5 ;  /* 0x00000001ff07b807 */ /* 0x002fca0002800000 */
[----:B------:R0:W-:Y:S01]  /*0260*/  @!P3 STG.E.U8 [R4.64], R7 ;  /* 0x000000070400b986 */ /* 0x0001e2000c101104 */
[----:B---3--:R-:W-:Y:S02]  /*0270*/  ISETP.NE.AND P1, PT, R6, RZ, !P1 ;  /* 0x000000ff0600720c */ /* 0x008fe40004f25270 */
[----:B----4-:R-:W-:Y:S01]  /*0280*/  ISETP.NE.AND P0, PT, R10, RZ, !P0 ;  /* 0x000000ff0a00720c */ /* 0x010fe20004705270 */
[----:B------:R-:W-:Y:S07]  /*0290*/  @P4 BRA `(.L_x_21153) ;  /* 0x000000d000004947 */ /* 0x000fee0003800000 */
        /* <DEDUP_REMOVED lines=13> */
.L_x_21153:
[----:B0-----:R-:W-:Y:S05]  /*0370*/  BSYNC B0 ;  /* 0x0000000000007941 */ /* 0x001fea0003800000 */
.L_x_21152:
        /* <DEDUP_REMOVED lines=12> */
.L_x_21154:
        /* <DEDUP_REMOVED lines=12> */
.L_x_22564:


//--------------------- .text._ZN2at6native29vectorized_elementwise_kernelILi2EZZZNS0_23logical_not_kernel_cudaERNS_18TensorIteratorBaseEENKUlvE0_clEvENKUlvE1_clEvEUliE_St5arrayIPcLm2EEEEviT0_T1_ --------------------------
	.section	.text._ZN2at6native29vectorized_elementwise_kernelILi2EZZZNS0_23logical_not_kernel_cudaERNS_18TensorIteratorBaseEENKUlvE0_clEvENKUlvE1_clEvEUliE_St5arrayIPcLm2EEEEviT0_T1_,"ax",@progbits
	.sectioninfo	@"SHI_REGISTERS=28"
	.align	128
        .global         _ZN2at6native29vectorized_elementwise_kernelILi2EZZZNS0_23logical_not_kernel_cudaERNS_18TensorIteratorBaseEENKUlvE0_clEvENKUlvE1_clEvEUliE_St5arrayIPcLm2EEEEviT0_T1_
        .type           _ZN2at6native29vectorized_elementwise_kernelILi2EZZZNS0_23logical_not_kernel_cudaERNS_18TensorIteratorBaseEENKUlvE0_clEvENKUlvE1_clEvEUliE_St5arrayIPcLm2EEEEviT0_T1_,@function
        .size           _ZN2at6native29vectorized_elementwise_kernelILi2EZZZNS0_23logical_not_kernel_cudaERNS_18TensorIteratorBaseEENKUlvE0_clEvENKUlvE1_clEvEUliE_St5arrayIPcLm2EEEEviT0_T1_,(.L_x_22565 - _ZN2at6native29vectorized_elementwise_kernelILi2EZZZNS0_23logical_not_kernel_cudaERNS_18TensorIteratorBaseEENKUlvE0_clEvENKUlvE1_clEvEUliE_St5arrayIPcLm2EEEEviT0_T1_)
        .other          _ZN2at6native29vectorized_elementwise_kernelILi2EZZZNS0_23logical_not_kernel_cudaERNS_18TensorIteratorBaseEENKUlvE0_clEvENKUlvE1_clEvEUliE_St5arrayIPcLm2EEEEviT0_T1_,@"STO_CUDA_ENTRY STV_DEFAULT"
_ZN2at6native29vectorized_elementwise_kernelILi2EZZZNS0_23logical_not_kernel_cudaERNS_18TensorIteratorBaseEENKUlvE0_clEvENKUlvE1_clEvEUliE_St5arrayIPcLm2EEEEviT0_T1_:
.text._ZN2at6native29vectorized_elementwise_kernelILi2EZZZNS0_23logical_not_kernel_cudaERNS_18TensorIteratorBaseEENKUlvE0_clEvENKUlvE1_clEvEUliE_St5arrayIPcLm2EEEEviT0_T1_:
        /* <DEDUP_REMOVED lines=18> */
[----:B--2---:R-:W-:Y:S02]  /*0120*/  ISETP.NE.AND P6, PT, R14, RZ, PT ;  /* 0x000000ff0e00720c */ /* 0x004fe40003fc5270 */
[----:B------:R-:W-:Y:S02]  /*0130*/  ISETP.NE.AND P5, PT, R15, RZ, PT ;  /* 0x000000ff0f00720c */ /* 0x000fe40003fa5270 */
[----:B------:R-:W-:Y:S02]  /*0140*/  SEL R0, RZ, 0x1, P6 ;  /* 0x00000001ff007807 */ /* 0x000fe40003000000 */
[----:B---3--:R-:W-:Y:S02]  /*0150*/  ISETP.NE.AND P4, PT, R6, RZ, PT ;  /* 0x000000ff0600720c */ /* 0x008fe40003f85270 */
[----:B------:R-:W-:Y:S02]  /*0160*/  ISETP.NE.AND P3, PT, R7, RZ, PT ;  /* 0x000000ff0700720c */ /* 0x000fe40003f65270 */
[----:B----4-:R-:W-:-:S02]  /*0170*/  ISETP.NE.AND P2, PT, R8, RZ, PT ;  /* 0x000000ff0800720c */ /* 0x010fc40003f45270 */
[----:B------:R-:W-:Y:S02]  /*0180*/  ISETP.NE.AND P1, PT, R9, RZ, PT ;  /* 0x000000ff0900720c */ /* 0x000fe40003f25270 */
[----:B-----5:R-:W-:Y:S02]  /*0190*/  ISETP.NE.AND P0, PT, R10, RZ, PT ;  /* 0x000000ff0a00720c */ /* 0x020fe40003f05270 */
[----:B------:R-:W-:Y:S02]  /*01a0*/  ISETP.NE.AND P6, PT, R11, RZ, PT ;  /* 0x000000ff0b00720c */ /* 0x000fe40003fc5270 */
        /* <DEDUP_REMOVED lines=16> */
.L_x_21155:
        /* <DEDUP_REMOVED lines=60> */
[----:B--2---:R-:W-:-:S04]  /*0670*/  @!P0 ISETP.NE.AND P1, PT, R14, RZ, PT ;  /* 0x000000ff0e00820c */ /* 0x004fc80003f25270 */
[----:B---3--:R-:W-:Y:S02]  /*0680*/  @!P0 SEL R25, RZ, 0x1, P1 ;  /* 0x00000001ff198807 */ /* 0x008fe40000800000 */
[----:B------:R-:W-:-:S03]  /*0690*/  ISETP.GE.AND P1, PT, R13, R12, PT ;  /* 0x0000000c0d00720c */ /* 0x000fc60003f26270 */
[----:B------:R1:W-:Y:S01]  /*06a0*/  @!P0 STG.E.U8 [R22.64], R25 ;  /* 0x0000001916008986 */ /* 0x0003e2000c101104 */
[----:B----4-:R-:W-:-:S04]  /*06b0*/  @!P6 ISETP.NE.AND P0, PT, R20, RZ, PT ;  /* 0x000000ff1400e20c */ /* 0x010fc80003f05270 */
[----:B------:R-:W-:-:S04]  /*06c0*/  @!P6 SEL R3, RZ, 0x1, P0 ;  /* 0x00000001ff03e807 */ /* 0x000fc80000000000 */
[----:B------:R-:W-:Y:S01]  /*06d0*/  @!P6 PRMT R2, R3, 0x7610, R2 ;  /* 0x000076100302e816 */ /* 0x000fe20000000002 */
[----:B------:R-:W-:Y:S05]  /*06e0*/  @P1 BRA `(.L_x_21158) ;  /* 0x0000010000001947 */ /* 0x000fea0003800000 */
[----:B-1----:R-:W-:Y:S01]  /*06f0*/  IMAD.IADD R4, R0, 0x1, R13 ;  /* 0x0000000100047824 */ /* 0x002fe200078e020d */
[----:B-----5:R-:W-:Y:S02]  /*0700*/  ISETP.NE.AND P0, PT, R21, RZ, PT ;  /* 0x000000ff1500720c */ /* 0x020fe40003f05270 */
        /* <DEDUP_REMOVED lines=8> */
[----:B------:R-:W-:Y:S02]  /*0790*/  ISETP.NE.AND P0, PT, R15, RZ, PT ;  /* 0x000000ff0f00720c */ /* 0x000fe40003f05270 */
[----:B------:R-:W-:-:S02]  /*07a0*/  IADD3 R13, R13, 0x80, RZ ;  /* 0x000000800d0d7810 */ /* 0x000fc40007ffe0ff */
[----:B------:R-:W-:Y:S02]  /*07b0*/  IADD3 R4, P1, R4, c[0x0][0x168], RZ ;  /* 0x00005a0004047a10 */ /* 0x000fe40007f3e0ff */
[----:B------:R-:W-:-:S03]  /*07c0*/  SEL R3, RZ, 0x1, P0 ;  /* 0x00000001ff037807 */ /* 0x000fc60000000000 */
[----:B------:R-:W-:-:S05]  /*07d0*/  IMAD.X R5, RZ, RZ, c[0x0][0x16c], P1 ;  /* 0x00005b00ff057624 */ /* 0x000fca00008e06ff */
[----:B------:R0:W-:Y:S03]  /*07e0*/  STG.E.U8 [R4.64], R3 ;  /* 0x0000000304007986 */ /* 0x0001e6000c101104 */
.L_x_21158:
[----:B-1----:R-:W-:-:S13]  /*07f0*/  ISETP.GE.AND P0, PT, R13, R12, PT ;  /* 0x0000000c0d00720c */ /* 0x002fda0003f06270 */
[----:B------:R-:W-:Y:S05]  /*0800*/  @P0 BRA `(.L_x_21160) ;  /* 0x0000010000000947 */ /* 0x000fea0003800000 */
[----:B0-----:R-:W-:Y:S01]  /*0810*/  IMAD.IADD R4, R0, 0x1, R13 ;  /* 0x0000000100047824 */ /* 0x001fe200078e020d */
[----:B-----5:R-:W-:Y:S02]  /*0820*/  ISETP.NE.AND P0, PT, R16, RZ, PT ;  /* 0x000000ff1000720c */ /* 0x020fe40003f05270 */
[----:B------:R-:W-:Y:S02]  /*0830*/  IADD3 R13, R13, 0x80, RZ ;  /* 0x000000800d0d7810 */ /* 0x000fe40007ffe0ff */
[----:B------:R-:W-:Y:S02]  /*0840*/  IADD3 R4, P1, R4, c[0x0][0x168], RZ ;  /* 0x00005a0004047a10 */ /* 0x000fe40007f3e0ff */
[----:B------:R-:W-:-:S03]  /*0850*/  SEL R3, RZ, 0x1, P0 ;  /* 0x00000001ff037807 */ /* 0x000fc60000000000 */
[----:B------:R-:W-:-:S05]  /*0860*/  IMAD.X R5, RZ, RZ, c[0x0][0x16c], P1 ;  /* 0x00005b00ff057624 */ /* 0x000fca00008e06ff */
[----:B------:R0:W-:Y:S03]  /*0870*/  STG.E.U8 [R4.64], R3 ;  /* 0x0000000304007986 */ /* 0x0001e6000c101104 */
.L_x_21159:
[----:B------:R-:W-:-:S13]  /*0880*/  ISETP.GE.AND P0, PT, R13, R12, PT ;  /* 0x0000000c0d00720c */ /* 0x000fda0003f06270 */
[----:B------:R-:W-:Y:S05]  /*0890*/  @P0 BRA `(.L_x_21161) ;  /* 0x0000011000000947 */ /* 0x000fea0003800000 */
[----:B0-----:R-:W-:Y:S01]  /*08a0*/  IMAD.IADD R4, R0, 0x1, R13 ;  /* 0x0000000100047824 */ /* 0x001fe200078e020d */
[----:B------:R-:W-:Y:S02]  /*08b0*/  ISETP.NE.AND P0, PT, R17, RZ, PT ;  /* 0x000000ff1100720c */ /* 0x000fe40003f05270 */
[----:B------:R-:W-:Y:S02]  /*08c0*/  IADD3 R13, R13, 0x80, RZ ;  /* 0x000000800d0d7810 */ /* 0x000fe40007ffe0ff */
[----:B------:R-:W-:Y:S02]  /*08d0*/  IADD3 R4, P1, R4, c[0x0][0x168], RZ ;  /* 0x00005a0004047a10 */ /* 0x000fe40007f3e0ff */
[----:B------:R-:W-:-:S03]  /*08e0*/  SEL R3, RZ, 0x1, P0 ;  /* 0x00000001ff037807 */ /* 0x000fc60000000000 */
[----:B------:R-:W-:-:S05]  /*08f0*/  IMAD.X R5, RZ, RZ, c[0x0][0x16c], P1 ;  /* 0x00005b00ff057624 */ /* 0x000fca00008e06ff */
[----:B------:R0:W-:Y:S03]  /*0900*/  STG.E.U8 [R4.64], R3 ;  /* 0x0000000304007986 */ /* 0x0001e6000c101104 */
.L_x_21160:
[----:B------:R-:W-:-:S13]  /*0910*/  ISETP.GE.AND P0, PT, R13, R12, PT ;  /* 0x0000000c0d00720c */ /* 0x000fda0003f06270 */
[----:B------:R-:W-:Y:S01]  /*0920*/  @P0 BREAK B1 ;  /* 0x0000000000010942 */ /* 0x000fe20003800000 */
        /* <DEDUP_REMOVED lines=8> */
.L_x_21161:
[----:B------:R-:W-:Y:S05]  /*09b0*/  BSYNC B1 ;  /* 0x0000000000017941 */ /* 0x000fea0003800000 */
.L_x_21157:
[----:B------:R-:W-:-:S13]  /*09c0*/  ISETP.GE.AND P1, PT, R13, R12, PT ;  /* 0x0000000c0d00720c */ /* 0x000fda0003f26270 */
[----:B0-----:R-:W-:Y:S01]  /*09d0*/  @!P1 IMAD.IADD R4, R0, 0x1, R13 ;  /* 0x0000000100049824 */ /* 0x001fe200078e020d */
[----:B------:R-:W-:Y:S02]  /*09e0*/  @!P1 ISETP.NE.AND P0, PT, R19, RZ, PT ;  /* 0x000000ff1300920c */ /* 0x000fe40003f05270 */
[----:B------:R-:W-:Y:S02]  /*09f0*/  @!P1 IADD3 R13, R13, 0x80, RZ ;  /* 0x000000800d0d9810 */ /* 0x000fe40007ffe0ff */
[----:B------:R-:W-:Y:S02]  /*0a00*/  @!P1 IADD3 R4, P2, R4, c[0x0][0x168], RZ ;  /* 0x00005a0004049a10 */ /* 0x000fe40007f5e0ff */
[----:B------:R-:W-:-:S03]  /*0a10*/  @!P1 SEL R3, RZ, 0x1, P0 ;  /* 0x00000001ff039807 */ /* 0x000fc60000000000 */
[----:B------:R-:W-:-:S05]  /*0a20*/  @!P1 IMAD.X R5, RZ, RZ, c[0x0][0x16c], P2 ;  /* 0x00005b00ff059624 */ /* 0x000fca00010e06ff */
[----:B------:R0:W-:Y:S03]  /*0a30*/  @!P1 STG.E.U8 [R4.64], R3 ;  /* 0x0000000304009986 */ /* 0x0001e6000c101104 */
.L_x_21162:
[----:B------:R-:W-:Y:S05]  /*0a40*/  BSYNC B0 ;  /* 0x0000000000007941 */ /* 0x000fea0003800000 */
.L_x_21156:
        /* <DEDUP_REMOVED lines=8> */
.L_x_21163:
        /* <DEDUP_REMOVED lines=11> */
.L_x_22565:


//--------------------- .text._ZN2at6native29vectorized_elementwise_kernelILi4EZZZNS0_23logical_not_kernel_cudaERNS_18TensorIteratorBaseEENKUlvE0_clEvENKUlvE1_clEvEUliE_St5arrayIPcLm2EEEEviT0_T1_ --------------------------
	.section	.text._ZN2at6native29vectorized_elementwise_kernelILi4EZZZNS0_23logical_not_kernel_cudaERNS_18TensorIteratorBaseEENKUlvE0_clEvENKUlvE1_clEvEUliE_St5arrayIPcLm2EEEEviT0_T1_,"ax",@progbits
	.sectioninfo	@"SHI_REGISTERS=28"
	.align	128
        .global         _ZN2at6native29vectorized_elementwise_kernelILi4EZZZNS0_23logical_not_kernel_cudaERNS_18TensorIteratorBaseEENKUlvE0_clEvENKUlvE1_clEvEUliE_St5arrayIPcLm2EEEEviT0_T1_
        .type           _ZN2at6native29vectorized_elementwise_kernelILi4EZZZNS0_23logical_not_kernel_cudaERNS_18TensorIteratorBaseEENKUlvE0_clEvENKUlvE1_clEvEUliE_St5arrayIPcLm2EEEEviT0_T1_,@function
        .size           _ZN2at6native29vectorized_elementwise_kernelILi4EZZZNS0_23logical_not_kernel_cudaERNS_18TensorIteratorBaseEENKUlvE0_clEvENKUlvE1_clEvEUliE_St5arrayIPcLm2EEEEviT0_T1_,(.L_x_22566 - _ZN2at6native29vectorized_elementwise_kernelILi4EZZZNS0_23logical_not_kernel_cudaERNS_18TensorIteratorBaseEENKUlvE0_clEvENKUlvE1_clEvEUliE_St5arrayIPcLm2EEEEviT0_T1_)
        .other          _ZN2at6native29vectorized_elementwise_kernelILi4EZZZNS0_23logical_not_kernel_cudaERNS_18TensorIteratorBaseEENKUlvE0_clEvENKUlvE1_clEvEUliE_St5arrayIPcLm2EEEEviT0_T1_,@"STO_CUDA_ENTRY STV_DEFAULT"
_ZN2at6native29vectorized_elementwise_kernelILi4EZZZNS0_23logical_not_kernel_cudaERNS_18TensorIteratorBaseEENKUlvE0_clEvENKUlvE1_clEvEUliE_St5arrayIPcLm2EEEEviT0_T1_:
.text._ZN2at6native29vectorized_elementwise_kernelILi4EZZZNS0_23logical_not_kernel_cudaERNS_18TensorIteratorBaseEENKUlvE0_clEvENKUlvE1_clEvEUliE_St5arrayIPcLm2EEEEviT0_T1_:
        /* <DEDUP_REMOVED lines=13> */
[----:B--2---:R-:W-:Y:S02]  /*00d0*/  ISETP.NE.AND P1, PT, R8, RZ, PT ;  /* 0x000000ff0800720c */ /* 0x004fe40003f25270 */
[----:B------:R-:W-:Y:S02]  /*00e0*/  ISETP.NE.AND P2, PT, R9, RZ, PT ;  /* 0x000000ff0900720c */ /* 0x000fe40003f45270 */
[----:B---3--:R-:W-:Y:S02]  /*00f0*/  ISETP.NE.AND P3, PT, R4, RZ, PT ;  /* 0x000000ff0400720c */ /* 0x008fe40003f65270 */
[----:B------:R-:W-:-:S02]  /*0100*/  ISETP.NE.AND P4, PT, R5, RZ, PT ;  /* 0x000000ff0500720c */ /* 0x000fc40003f85270 */
[----:B------:R-:W-:Y:S02]  /*0110*/  SEL R4, RZ, 0x1, P1 ;  /* 0x00000001ff047807 */ /* 0x000fe40000800000 */
[----:B------:R-:W-:Y:S02]  /*0120*/  SEL R5, RZ, 0x1, P2 ;  /* 0x00000001ff057807 */ /* 0x000fe40001000000 */
[----:B------:R-:W-:Y:S02]  /*0130*/  ISETP.NE.AND P0, PT, R10, RZ, PT ;  /* 0x000000ff0a00720c */ /* 0x000fe40003f05270 */
[----:B------:R-:W-:Y:S02]  /*0140*/  SEL R8, RZ, 0x1, P3 ;  /* 0x00000001ff087807 */ /* 0x000fe40001800000 */
[----:B------:R-:W-:Y:S02]  /*0150*/  SEL R9, RZ, 0x1, P4 ;  /* 0x00000001ff097807 */ /* 0x000fe40002000000 */
[----:B------:R-:W-:-:S02]  /*0160*/  ISETP.NE.AND P2, PT, R6, RZ, PT ;  /* 0x000000ff0600720c */ /* 0x000fc40003f45270 */
[----:B------:R-:W-:Y:S02]  /*0170*/  PRMT R5, R5, 0x7604, R4 ;  /* 0x0000760405057816 */ /* 0x000fe40000000004 */
[----:B------:R-:W-:Y:S02]  /*0180*/  IADD3 R2, P3, R0, c[0x0][0x168], RZ ;  /* 0x00005a0000027a10 */ /* 0x000fe40007f7e0ff */
[----:B------:R-:W-:Y:S02]  /*0190*/  PRMT R9, R9, 0x7604, R8 ;  /* 0x0000760409097816 */ /* 0x000fe40000000008 */
[----:B------:R-:W-:Y:S01]  /*01a0*/  SEL R0, RZ, 0x1, P0 ;  /* 0x00000001ff007807 */ /* 0x000fe20000000000 */
[----:B------:R-:W-:Y:S01]  /*01b0*/  IMAD.X R3, RZ, RZ, c[0x0][0x16c], P3 ;  /* 0x00005b00ff037624 */ /* 0x000fe200018e06ff */
[----:B------:R-:W-:Y:S02]  /*01c0*/  SEL R4, RZ, 0x1, P2 ;  /* 0x00000001ff047807 */ /* 0x000fe40001000000 */
[----:B------:R-:W-:Y:S01]  /*01d0*/  ISETP.NE.AND P1, PT, R11, RZ, PT ;  /* 0x000000ff0b00720c */ /* 0x000fe20003f25270 */
[----:B------:R-:W-:Y:S01]  /*01e0*/  IMAD.WIDE R2, R13, 0x4, R2 ;  /* 0x000000040d027825 */ /* 0x000fe200078e0202 */
[----:B------:R-:W-:-:S02]  /*01f0*/  ISETP.NE.AND P0, PT, R7, RZ, PT ;  /* 0x000000ff0700720c */ /* 0x000fc40003f05270 */
        /* <DEDUP_REMOVED lines=9> */
.L_x_21164:
        /* <DEDUP_REMOVED lines=84> */
.L_x_21167:
        /* <DEDUP_REMOVED lines=9> */
.L_x_21168:
        /* <DEDUP_REMOVED lines=9> */
.L_x_21169:
        /* <DEDUP_REMOVED lines=10> */
.L_x_21170:
[----:B------:R-:W-:Y:S05]  /*0990*/  BSYNC B1 ;  /* 0x0000000000017941 */ /* 0x000fea0003800000 */
.L_x_21166:
        /* <DEDUP_REMOVED lines=8> */
.L_x_21171:
[----:B------:R-:W-:Y:S05]  /*0a20*/  BSYNC B0 ;  /* 0x0000000000007941 */ /* 0x000fea0003800000 */
.L_x_21165:
        /* <DEDUP_REMOVED lines=8> */
.L_x_21172:
        /* <DEDUP_REMOVED lines=13> */
.L_x_22566:


//--------------------- .text._ZN2at6native29vectorized_elementwise_kernelILi8EZZZNS0_23logical_not_kernel_cudaERNS_18TensorIteratorBaseEENKUlvE0_clEvENKUlvE1_clEvEUliE_St5arrayIPcLm2EEEEviT0_T1_ --------------------------
	.section	.text._ZN2at6native29vectorized_elementwise_kernelILi8EZZZNS0_23logical_not_kernel_cudaERNS_18TensorIteratorBaseEENKUlvE0_clEvENKUlvE1_clEvEUliE_St5arrayIPcLm2EEEEviT0_T1_,"ax",@progbits
	.sectioninfo	@"SHI_REGISTERS=4"
	.align	128
        .global         _ZN2at6native29vectorized_elementwise_kernelILi8EZZZNS0_23logical_not_kernel_cudaERNS_18TensorIteratorBaseEENKUlvE0_clEvENKUlvE1_clEvEUliE_St5arrayIPcLm2EEEEviT0_T1_
        .type           _ZN2at6native29vectorized_elementwise_kernelILi8EZZZNS0_23logical_not_kernel_cudaERNS_18TensorIteratorBaseEENKUlvE0_clEvENKUlvE1_clEvEUliE_St5arrayIPcLm2EEEEviT0_T1_,@function
        .size           _ZN2at6native29vectorized_elementwise_kernelILi8EZZZNS0_23logical_not_kernel_cudaERNS_18TensorIteratorBaseEENKUlvE0_clEvENKUlvE1_clEvEUliE_St5arrayIPcLm2EEEEviT0_T1_,(.L_x_22567 - _ZN2at6native29vectorized_elementwise_kernelILi8EZZZNS0_23logical_not_kernel_cudaERNS_18TensorIteratorBaseEENKUlvE0_clEvENKUlvE1_clEvEUliE_St5arrayIPcLm2EEEEviT0_T1_)
        .other          _ZN2at6native29vectorized_elementwise_kernelILi8EZZZNS0_23logical_not_kernel_cudaERNS_18TensorIteratorBaseEENKUlvE0_clEvENKUlvE1_clEvEUliE_St5arrayIPcLm2EEEEviT0_T1_,@"STO_CUDA_ENTRY STV_DEFAULT"
_ZN2at6native29vectorized_elementwise_kernelILi8EZZZNS0_23logical_not_kernel_cudaERNS_18TensorIteratorBaseEENKUlvE0_clEvENKUlvE1_clEvEUliE_St5arrayIPcLm2EEEEviT0_T1_:
.text._ZN2at6native29vectorized_elementwise_kernelILi8EZZZNS0_23logical_not_kernel_cudaERNS_18TensorIteratorBaseEENKUlvE0_clEvENKUlvE1_clEvEUliE_St5arrayIPcLm2EEEEviT0_T1_:
[----:B------:R-:W-:Y:S02]  /*0000*/  MOV R1, c[0x0][0x28] ;  /* 0x00000a0000017a02 */ /* 0x000fe40000000f00 */
[----:B------:R-:W-:Y:S05]  /*0010*/  EXIT ;  /* 0x000000000000794d */ /* 0x000fea0003800000 */
.L_x_21173:
        /* <DEDUP_REMOVED lines=14> */
.L_x_22567:


//--------------------- .text._ZN2at6native18elementwise_kernelILi128ELi4EZNS0_15gpu_kernel_implIZZZNS0_23logical_not_kernel_cudaERNS_18TensorIteratorBaseEENKUlvE0_clEvENKUlvE0_clEvEUlaE_EEvS4_RKT_EUliE_EEviT1_ --------------------------
	.section	.text._ZN2at6native18elementwise_kernelILi128ELi4EZNS0_15gpu_kernel_implIZZZNS0_23logical_not_kernel_cudaERNS_18TensorIteratorBaseEENKUlvE0_clEvENKUlvE0_clEvEUlaE_EEvS4_RKT_EUliE_EEviT1_,"ax",@progbits
	.sectioninfo	@"SHI_REGISTERS=26"
	.align	128
        .global         _ZN2at6native18elementwise_kernelILi128ELi4EZNS0_15gpu_kernel_implIZZZNS0_23logical_not_kernel_cudaERNS_18TensorIteratorBaseEENKUlvE0_clEvENKUlvE0_clEvEUlaE_EEvS4_RKT_EUliE_EEviT1_
        .type           _ZN2at6native18elementwise_kernelILi128ELi4EZNS0_15gpu_kernel_implIZZZNS0_23logical_not_kernel_cudaERNS_18TensorIteratorBaseEENKUlvE0_clEvENKUlvE0_clEvEUlaE_EEvS4_RKT_EUliE_EEviT1_,@function
        .size           _ZN2at6native18elementwise_kernelILi128ELi4EZNS0_15gpu_kernel_implIZZZNS0_23logical_not_kernel_cudaERNS_18TensorIteratorBaseEENKUlvE0_clEvENKUlvE0_clEvEUlaE_EEvS4_RKT_EUliE_EEviT1_,(.L_x_22568 - _ZN2at6native18elementwise_kernelILi128ELi4EZNS0_15gpu_kernel_implIZZZNS0_23logical_not_kernel_cudaERNS_18TensorIteratorBaseEENKUlvE0_clEvENKUlvE0_clEvEUlaE_EEvS4_RKT_EUliE_EEviT1_)
        .other          _ZN2at6native18elementwise_kernelILi128ELi4EZNS0_15gpu_kernel_implIZZZNS0_23logical_not_kernel_cudaERNS_18TensorIteratorBaseEENKUlvE0_clEvENKUlvE0_clEvEUlaE_EEvS4_RKT_EUliE_EEviT1_,@"STO_CUDA_ENTRY STV_DEFAULT"
_ZN2at6native18elementwise_kernelILi128ELi4EZNS0_15gpu_kernel_implIZZZNS0_23logical_not_kernel_cudaERNS_18TensorIteratorBaseEENKUlvE0_clEvENKUlvE0_clEvEUlaE_EEvS4_RKT_EUliE_EEviT1_:
.text._ZN2at6native18elementwise_kernelILi128ELi4EZNS0_15gpu_kernel_implIZZZNS0_23logical_not_kernel_cudaERNS_18TensorIteratorBaseEENKUlvE0_clEvENKUlvE0_clEvEUlaE_EEvS4_RKT_EUliE_EEviT1_:
        /* <DEDUP_REMOVED lines=236> */
.L_x_21176:
        /* <DEDUP_REMOVED lines=18> */
.L_x_21180:
[----:B------:R0:W5:Y:S01]  /*0fe0*/  LDG.E.U8 R0, [R2.64] ;  /* 0x0000002402007981 */ /* 0x000162000c1e1100 */
[----:B------:R-:W-:Y:S05]  /*0ff0*/  BRA `(.L_x_21182) ;  /* 0x00000d7000007947 */ /* 0x000fea0003800000 */
.L_x_21179:
        /* <DEDUP_REMOVED lines=8> */
.L_x_21184:
[----:B------:R0:W5:Y:S01]  /*1080*/  LDG.E.U8 R0, [R2.64] ;  /* 0x0000002402007981 */ /* 0x000162000c1e1100 */
[----:B------:R-:W-:Y:S05]  /*1090*/  BRA `(.L_x_21182) ;  /* 0x00000cd000007947 */ /* 0x000fea0003800000 */
.L_x_21183:
[----:B------:R0:W5:Y:S01]  /*10a0*/  LDG.E.U16 R0, [R2.64] ;  /* 0x0000002402007981 */ /* 0x000162000c1e1500 */
[----:B------:R-:W-:Y:S05]  /*10b0*/  BRA `(.L_x_21182) ;  /* 0x00000cb000007947 */ /* 0x000fea0003800000 */
.L_x_21178:
        /* <DEDUP_REMOVED lines=9> */
.L_x_21186:
[----:B------:R-:W2:Y:S02]  /*1150*/  LDG.E.U16 R4, [R2.64] ;  /* 0x0000002402047981 */ /* 0x000ea4000c1e1500 */
[----:B--2---:R-:W-:-:S06]  /*1160*/  HADD2.F32 R4, -RZ, R4.H0_H0 ;  /* 0x20000004ff047230 */ /* 0x004fcc0000004100 */
[----:B------:R-:W0:Y:S02]  /*1170*/  F2I.FTZ.TRUNC.NTZ R4, R4 ;  /* 0x0000000400047305 */ /* 0x000e24000021f100 */
[----:B0-----:R-:W-:Y:S01]  /*1180*/  PRMT R0, R4, 0x7610, R0 ;  /* 0x0000761004007816 */ /* 0x001fe20000000000 */
[----:B------:R-:W-:Y:S05]  /*1190*/  BRA `(.L_x_21182) ;  /* 0x00000bd000007947 */ /* 0x000fea0003800000 */
.L_x_21185:
        /* <DEDUP_REMOVED lines=9> */
.L_x_21188:
[----:B------:R-:W2:Y:S02]  /*1230*/  LDG.E.U16 R2, [R2.64] ;  /* 0x0000002402027981 */ /* 0x000ea4000c1e1500 */
[----:B--2---:R-:W-:-:S06]  /*1240*/  HADD2.F32 R4, -RZ, R2.H0_H0 ;  /* 0x20000002ff047230 */ /* 0x004fcc0000004100 */
[----:B------:R-:W0:Y:S02]  /*1250*/  F2I.FTZ.TRUNC.NTZ R4, R4 ;  /* 0x0000000400047305 */ /* 0x000e24000021f100 */
[----:B0-----:R-:W-:Y:S01]  /*1260*/  PRMT R0, R4, 0x7610, R0 ;  /* 0x0000761004007816 */ /* 0x001fe20000000000 */
[----:B------:R-:W-:Y:S05]  /*1270*/  BRA `(.L_x_21182) ;  /* 0x00000af000007947 */ /* 0x000fea0003800000 */
.L_x_21187:
[----:B------:R-:W2:Y:S02]  /*1280*/  LDG.E.64 R2, [R2.64] ;  /* 0x0000002402027981 */ /* 0x000ea4000c1e1b00 */
[----:B--2---:R0:W1:Y:S01]  /*1290*/  F2I.F64.TRUNC R0, R2 ;  /* 0x0000000200007311 */ /* 0x004062000030d100 */
[----:B------:R-:W-:Y:S05]  /*12a0*/  BRA `(.L_x_21182) ;  /* 0x00000ac000007947 */ /* 0x000fea0003800000 */
.L_x_21177:
        /* <DEDUP_REMOVED lines=12> */
.L_x_21191:
[----:B------:R-:W2:Y:S02]  /*1370*/  LDG.E.64 R2, [R2.64] ;  /* 0x0000002402027981 */ /* 0x000ea4000c1e1b00 */
[----:B--2---:R0:W1:Y:S01]  /*1380*/  F2I.F64.TRUNC R0, R2 ;  /* 0x0000000200007311 */ /* 0x004062000030d100 */
[----:B------:R-:W-:Y:S05]  /*1390*/  BRA `(.L_x_21182) ;  /* 0x000009d000007947 */ /* 0x000fea0003800000 */
.L_x_21190:
        /* <DEDUP_REMOVED lines=28> */
.L_x_21193:
        /* <DEDUP_REMOVED lines=15> */
.L_x_21192:
[----:B------:R-:W2:Y:S02]  /*1650*/  LDG.E.U16 R2, [R2.64] ;  /* 0x0000002402027981 */ /* 0x000ea4000c1e1500 */
[----:B--2---:R-:W-:-:S04]  /*1660*/  PRMT R2, RZ, 0x5410, R2 ;  /* 0x00005410ff027816 */ /* 0x004fc80000000002 */
[----:B------:R0:W1:Y:S01]  /*1670*/  F2I.FTZ.TRUNC.NTZ R0, R2 ;  /* 0x0000000200007305 */ /* 0x000062000021f100 */
[----:B------:R-:W-:Y:S05]  /*1680*/  BRA `(.L_x_21182) ;  /* 0x000006e000007947 */ /* 0x000fea0003800000 */
.L_x_21189:
        /* <DEDUP_REMOVED lines=10> */
.L_x_21196:
        /* <DEDUP_REMOVED lines=21> */
.L_x_21200:
[----:B------:R-:W-:Y:S05]  /*1880*/  BSYNC B1 ;  /* 0x0000000000017941 */ /* 0x000fea0003800000 */
.L_x_21199:
[----:B------:R-:W-:Y:S01]  /*1890*/  IMAD.SHL.U32 R2, R2, 0x100000, RZ ;  /* 0x0010000002027824 */ /* 0x000fe200078e00ff */
[----:B------:R-:W-:-:S04]  /*18a0*/  LEA R3, R0, 0x3b800000, 0x17 ;  /* 0x3b80000000037811 */ /* 0x000fc800078eb8ff */
[----:B------:R-:W-:Y:S02]  /*18b0*/  LOP3.LUT R4, R3, R2, R4, 0xfe, !PT ;  /* 0x0000000203047212 */ /* 0x000fe400078efe04 */
.L_x_21198:
[----:B------:R-:W-:Y:S05]  /*18c0*/  BSYNC B0 ;  /* 0x0000000000007941 */ /* 0x000fea0003800000 */
.L_x_21197:
[----:B------:R-:W0:Y:S02]  /*18d0*/  F2I.FTZ.TRUNC.NTZ R4, R4 ;  /* 0x0000000400047305 */ /* 0x000e24000021f100 */
[----:B0-----:R-:W-:Y:S01]  /*18e0*/  PRMT R0, R4, 0x7610, R0 ;  /* 0x0000761004007816 */ /* 0x001fe20000000000 */
[----:B------:R-:W-:Y:S05]  /*18f0*/  BRA `(.L_x_21182) ;  /* 0x0000047000007947 */ /* 0x000fea0003800000 */
.L_x_21195:
        /* <DEDUP_REMOVED lines=21> */
.L_x_21204:
[----:B------:R-:W-:Y:S05]  /*1a50*/  BSYNC B1 ;  /* 0x0000000000017941 */ /* 0x000fea0003800000 */
.L_x_21203:
[----:B------:R-:W-:Y:S01]  /*1a60*/  IMAD.SHL.U32 R2, R2, 0x200000, RZ ;  /* 0x0020000002027824 */ /* 0x000fe200078e00ff */
[----:B------:R-:W-:-:S04]  /*1a70*/  LEA R3, R0, 0x37800000, 0x17 ;  /* 0x3780000000037811 */ /* 0x000fc800078eb8ff */
[----:B------:R-:W-:Y:S02]  /*1a80*/  LOP3.LUT R4, R3, R2, R4, 0xfe, !PT ;  /* 0x0000000203047212 */ /* 0x000fe400078efe04 */
.L_x_21202:
[----:B------:R-:W-:Y:S05]  /*1a90*/  BSYNC B0 ;  /* 0x0000000000007941 */ /* 0x000fea0003800000 */
.L_x_21201:
[----:B------:R-:W0:Y:S02]  /*1aa0*/  F2I.FTZ.TRUNC.NTZ R4, R4 ;  /* 0x0000000400047305 */ /* 0x000e24000021f100 */
[----:B0-----:R-:W-:Y:S01]  /*1ab0*/  PRMT R0, R4, 0x7610, R0 ;  /* 0x0000761004007816 */ /* 0x001fe20000000000 */
[----:B------:R-:W-:Y:S05]  /*1ac0*/  BRA `(.L_x_21182) ;  /* 0x000002a000007947 */ /* 0x000fea0003800000 */
.L_x_21194:
        /* <DEDUP_REMOVED lines=14> */
.L_x_21208:
[----:B------:R-:W-:Y:S05]  /*1bb0*/  BSYNC B0 ;  /* 0x0000000000007941 */ /* 0x000fea0003800000 */
.L_x_21207:
[----:B------:R-:W0:Y:S02]  /*1bc0*/  F2I.FTZ.TRUNC.NTZ R4, R4 ;  /* 0x0000000400047305 */ /* 0x000e24000021f100 */
[----:B0-----:R-:W-:Y:S01]  /*1bd0*/  PRMT R0, R4, 0x7610, R0 ;  /* 0x0000761004007816 */ /* 0x001fe20000000000 */
[----:B------:R-:W-:Y:S05]  /*1be0*/  BRA `(.L_x_21182) ;  /* 0x0000018000007947 */ /* 0x000fea0003800000 */
.L_x_21181:
        /* <DEDUP_REMOVED lines=21> */
.L_x_21206:
[----:B------:R0:W5:Y:S01]  /*1d40*/  LDG.E.U8 R0, [R2.64] ;  /* 0x0000002402007981 */ /* 0x000162000c1e1100 */
[----:B------:R-:W-:Y:S05]  /*1d50*/  BRA `(.L_x_21182) ;  /* 0x0000001000007947 */ /* 0x000fea0003800000 */
.L_x_21205:
[----:B------:R0:W5:Y:S02]  /*1d60*/  LDG.E.U8 R0, [R2.64] ;  /* 0x0000002402007981 */ /* 0x000164000c1e1100 */
.L_x_21182:
[----:B0-----:R-:W0:Y:S01]  /*1d70*/  LDC.U8 R3, c[0x0][0x371] ;  /* 0x0000dc40ff037b82 */ /* 0x001e220000000000 */
[----:B-1---5:R-:W-:Y:S01]  /*1d80*/  LOP3.LUT P0, RZ, R0, 0xff, RZ, 0xc0, !PT ;  /* 0x000000ff00ff7812 */ /* 0x022fe2000780c0ff */
        /* <DEDUP_REMOVED lines=15> */
.L_x_21213:
[----:B------:R0:W-:Y:S01]  /*1e80*/  STG.E.U8 [R16.64], R5 ;  /* 0x0000000510007986 */ /* 0x0001e2000c101124 */
[----:B------:R-:W-:Y:S05]  /*1e90*/  BRA `(.L_x_21215) ;  /* 0x00000c8000007947 */ /* 0x000fea0003800000 */
.L_x_21212:
        /* <DEDUP_REMOVED lines=10> */
.L_x_21217:
[----:B------:R0:W-:Y:S01]  /*1f40*/  STG.E [R16.64], R5 ;  /* 0x0000000510007986 */ /* 0x0001e2000c101924 */
[----:B------:R-:W-:Y:S05]  /*1f50*/  BRA `(.L_x_21215) ;  /* 0x00000bc000007947 */ /* 0x000fea0003800000 */
.L_x_21216:
[----:B------:R0:W-:Y:S01]  /*1f60*/  STG.E.U16 [R16.64], R5 ;  /* 0x0000000510007986 */ /* 0x0001e2000c101524 */
[----:B------:R-:W-:Y:S05]  /*1f70*/  BRA `(.L_x_21215) ;  /* 0x00000ba000007947 */ /* 0x000fea0003800000 */
.L_x_21211:
        /* <DEDUP_REMOVED lines=9> */
.L_x_21219:
[----:B------:R-:W-:-:S04]  /*2010*/  FSEL R0, RZ, 1, P0 ;  /* 0x3f800000ff007808 */ /* 0x000fc80000000000 */
[----:B------:R-:W-:-:S05]  /*2020*/  F2FP.PACK_AB R0, RZ, R0 ;  /* 0x00000000ff00723e */ /* 0x000fca00000000ff */
[----:B------:R0:W-:Y:S01]  /*2030*/  STG.E.U16 [R16.64], R0 ;  /* 0x0000000010007986 */ /* 0x0001e2000c101524 */
[----:B------:R-:W-:Y:S05]  /*2040*/  BRA `(.L_x_21215) ;  /* 0x00000ad000007947 */ /* 0x000fea0003800000 */
.L_x_21218:
        /* <DEDUP_REMOVED lines=10> */
.L_x_21221:
[----:B------:R-:W-:-:S04]  /*20f0*/  FSEL R0, RZ, 1, P0 ;  /* 0x3f800000ff007808 */ /* 0x000fc80000000000 */
[----:B------:R-:W-:-:S04]  /*2100*/  F2FP.PACK_AB R3, RZ, R0 ;  /* 0x00000000ff03723e */ /* 0x000fc800000000ff */
[----:B------:R-:W-:-:S05]  /*2110*/  PRMT R3, R3, 0x5410, RZ ;  /* 0x0000541003037816 */ /* 0x000fca00000000ff */
[----:B------:R0:W-:Y:S01]  /*2120*/  STG.E [R16.64], R3 ;  /* 0x0000000310007986 */ /* 0x0001e2000c101924 */
[----:B------:R-:W-:Y:S05]  /*2130*/  BRA `(.L_x_21215) ;  /* 0x000009e000007947 */ /* 0x000fea0003800000 */
.L_x_21220:
[----:B------:R-:W-:Y:S01]  /*2140*/  FSEL R3, RZ, 1.875, P0 ;  /* 0x3ff00000ff037808 */ /* 0x000fe20000000000 */
[----:B------:R-:W-:-:S05]  /*2150*/  IMAD.MOV.U32 R2, RZ, RZ, RZ ;  /* 0x000000ffff027224 */ /* 0x000fca00078e00ff */
[----:B------:R0:W-:Y:S01]  /*2160*/  STG.E.64 [R16.64], R2 ;  /* 0x0000000210007986 */ /* 0x0001e2000c101b24 */
[----:B------:R-:W-:Y:S05]  /*2170*/  BRA `(.L_x_21215) ;  /* 0x000009a000007947 */ /* 0x000fea0003800000 */
.L_x_21210:
        /* <DEDUP_REMOVED lines=10> */
.L_x_21224:
[----:B------:R-:W-:Y:S01]  /*2220*/  FSEL R5, RZ, 1.875, P0 ;  /* 0x3ff00000ff057808 */ /* 0x000fe20000000000 */
[----:B------:R-:W-:Y:S01]  /*2230*/  CS2R R6, SRZ ;  /* 0x0000000000067805 */ /* 0x000fe2000001ff00 */
[----:B------:R-:W-:-:S05]  /*2240*/  IMAD.MOV.U32 R4, RZ, RZ, RZ ;  /* 0x000000ffff047224 */ /* 0x000fca00078e00ff */
[----:B------:R0:W-:Y:S01]  /*2250*/  STG.E.128 [R16.64], R4 ;  /* 0x0000000410007986 */ /* 0x0001e2000c101d24 */
[----:B------:R-:W-:Y:S05]  /*2260*/  BRA `(.L_x_21215) ;  /* 0x000008b000007947 */ /* 0x000fea0003800000 */
.L_x_21223:
        /* <DEDUP_REMOVED lines=18> */
.L_x_21228:
[----:B------:R-:W-:Y:S05]  /*2390*/  BSYNC B0 ;  /* 0x0000000000007941 */ /* 0x000fea0003800000 */
.L_x_21227:
[----:B------:R0:W-:Y:S01]  /*23a0*/  STG.E.U8 [R16.64], R3 ;  /* 0x0000000310007986 */ /* 0x0001e2000c101124 */
[----:B------:R-:W-:Y:S05]  /*23b0*/  BRA `(.L_x_21215) ;  /* 0x0000076000007947 */ /* 0x000fea0003800000 */
.L_x_21226:
        /* <DEDUP_REMOVED lines=13> */
.L_x_21229:
[----:B------:R-:W-:Y:S01]  /*2490*/  ISETP.GT.U32.AND P0, PT, R3, 0x7f800000, PT ;  /* 0x7f8000000300780c */ /* 0x000fe20003f04070 */
[----:B------:R-:W-:-:S05]  /*24a0*/  IMAD.MOV.U32 R3, RZ, RZ, 0x7f ;  /* 0x0000007fff037424 */ /* 0x000fca00078e00ff */
[----:B------:R-:W-:-:S05]  /*24b0*/  SEL R3, R3, 0x7c, P0 ;  /* 0x0000007c03037807 */ /* 0x000fca0000000000 */
[----:B------:R0:W-:Y:S01]  /*24c0*/  STG.E.U8 [R16.64], R3 ;  /* 0x0000000310007986 */ /* 0x0001e2000c101124 */
[----:B------:R-:W-:Y:S05]  /*24d0*/  BRA `(.L_x_21215) ;  /* 0x0000064000007947 */ /* 0x000fea0003800000 */
.L_x_21225:
[----:B------:R-:W-:-:S04]  /*24e0*/  FSEL R0, RZ, 1, P0 ;  /* 0x3f800000ff007808 */ /* 0x000fc80000000000 */
[----:B------:R-:W-:-:S05]  /*24f0*/  F2FP.BF16.PACK_AB R0, RZ, R0 ;  /* 0x00000000ff00723e */ /* 0x000fca00000010ff */
[----:B------:R0:W-:Y:S01]  /*2500*/  STG.E.U16 [R16.64], R0 ;  /* 0x0000000010007986 */ /* 0x0001e2000c101524 */
[----:B------:R-:W-:Y:S05]  /*2510*/  BRA `(.L_x_21215) ;  /* 0x0000060000007947 */ /* 0x000fea0003800000 */
.L_x_21222:
        /* <DEDUP_REMOVED lines=10> */
.L_x_21232:
        /* <DEDUP_REMOVED lines=16> */
.L_x_21235:
[----:B------:R-:W-:Y:S02]  /*26c0*/  PRMT R8, R0, 0x7610, R8 ;  /* 0x0000761000087816 */ /* 0x000fe40000000008 */
.L_x_21234:
[----:B------:R-:W-:Y:S05]  /*26d0*/  BSYNC B0 ;  /* 0x0000000000007941 */ /* 0x000fea0003800000 */
.L_x_21233:
[----:B------:R0:W-:Y:S01]  /*26e0*/  STG.E.U8 [R16.64], R8 ;  /* 0x0000000810007986 */ /* 0x0001e2000c101124 */
[----:B------:R-:W-:Y:S05]  /*26f0*/  BRA `(.L_x_21215) ;  /* 0x0000042000007947 */ /* 0x000fea0003800000 */
.L_x_21231:
        /* <DEDUP_REMOVED lines=16> */
.L_x_21238:
[----:B------:R-:W-:Y:S02]  /*2800*/  PRMT R8, R0, 0x7610, R8 ;  /* 0x0000761000087816 */ /* 0x000fe40000000008 */
.L_x_21237:
[----:B------:R-:W-:Y:S05]  /*2810*/  BSYNC B0 ;  /* 0x0000000000007941 */ /* 0x000fea0003800000 */
.L_x_21236:
[----:B------:R0:W-:Y:S01]  /*2820*/  STG.E.U8 [R16.64], R8 ;  /* 0x0000000810007986 */ /* 0x0001e2000c101124 */
[----:B------:R-:W-:Y:S05]  /*2830*/  BRA `(.L_x_21215) ;  /* 0x000002e000007947 */ /* 0x000fea0003800000 */
.L_x_21230:
        /* <DEDUP_REMOVED lines=21> */
.L_x_21214:
        /* <DEDUP_REMOVED lines=20> */
.L_x_21240:
[----:B------:R-:W-:Y:S02]  /*2ad0*/  IMAD.MOV.U32 R2, RZ, RZ, R5 ;  /* 0x000000ffff027224 */ /* 0x000fe400078e0005 */
[----:B------:R-:W-:-:S05]  /*2ae0*/  IMAD.MOV.U32 R3, RZ, RZ, RZ ;  /* 0x000000ffff037224 */ /* 0x000fca00078e00ff */
[----:B------:R0:W-:Y:S01]  /*2af0*/  STG.E.64 [R16.64], R2 ;  /* 0x0000000210007986 */ /* 0x0001e2000c101b24 */
[----:B------:R-:W-:Y:S05]  /*2b00*/  BRA `(.L_x_21215) ;  /* 0x0000001000007947 */ /* 0x000fea0003800000 */
.L_x_21239:
[----:B------:R0:W-:Y:S02]  /*2b10*/  STG.E [R16.64], R5 ;  /* 0x0000000510007986 */ /* 0x0001e4000c101924 */
.L_x_21215:
[----:B------:R-:W-:Y:S05]  /*2b20*/  BSYNC B6 ;  /* 0x0000000000067941 */ /* 0x000fea0003800000 */
.L_x_21209:
[----:B------:R-:W-:-:S05]  /*2b30*/  IMAD R18, R18, 0x200, R23 ;  /* 0x0000020012127824 */ /* 0x000fca00078e0217 */
[----:B------:R-:W-:Y:S02]  /*2b40*/  IADD3 R19, R18, 0x80, RZ ;  /* 0x0000008012137810 */ /* 0x000fe40007ffe0ff */
.L_x_21175:
[----:B------:R-:W-:Y:S05]  /*2b50*/  BSYNC B7 ;  /* 0x0000000000077941 */ /* 0x000fea0003800000 */
.L_x_21174:
        /* <DEDUP_REMOVED lines=231> */
.L_x_21243:
        /* <DEDUP_REMOVED lines=18> */
.L_x_21247:
[----:B------:R0:W5:Y:S01]  /*3af0*/  LDG.E.U8 R0, [R2.64] ;  /* 0x0000002402007981 */ /* 0x000162000c1e1100 */
[----:B------:R-:W-:Y:S05]  /*3b00*/  BRA `(.L_x_21249) ;  /* 0x00000d7000007947 */ /* 0x000fea0003800000 */
.L_x_21246:
        /* <DEDUP_REMOVED lines=8> */
.L_x_21251:
[----:B------:R0:W5:Y:S01]  /*3b90*/  LDG.E.U8 R0, [R2.64] ;  /* 0x0000002402007981 */ /* 0x000162000c1e1100 */
[----:B------:R-:W-:Y:S05]  /*3ba0*/  BRA `(.L_x_21249) ;  /* 0x00000cd000007947 */ /* 0x000fea0003800000 */
.L_x_21250:
[----:B------:R0:W5:Y:S01]  /*3bb0*/  LDG.E.U16 R0, [R2.64] ;  /* 0x0000002402007981 */ /* 0x000162000c1e1500 */
[----:B------:R-:W-:Y:S05]  /*3bc0*/  BRA `(.L_x_21249) ;  /* 0x00000cb000007947 */ /* 0x000fea0003800000 */
.L_x_21245:
        /* <DEDUP_REMOVED lines=9> */
.L_x_21253:
[----:B------:R-:W2:Y:S02]  /*3c60*/  LDG.E.U16 R4, [R2.64] ;  /* 0x0000002402047981 */ /* 0x000ea4000c1e1500 */
[----:B--2---:R-:W-:-:S06]  /*3c70*/  HADD2.F32 R4, -RZ, R4.H0_H0 ;  /* 0x20000004ff047230 */ /* 0x004fcc0000004100 */
[----:B------:R-:W0:Y:S02]  /*3c80*/  F2I.FTZ.TRUNC.NTZ R4, R4 ;  /* 0x0000000400047305 */ /* 0x000e24000021f100 */
[----:B0-----:R-:W-:Y:S01]  /*3c90*/  PRMT R0, R4, 0x7610, R0 ;  /* 0x0000761004007816 */ /* 0x001fe20000000000 */
[----:B------:R-:W-:Y:S05]  /*3ca0*/  BRA `(.L_x_21249) ;  /* 0x00000bd000007947 */ /* 0x000fea0003800000 */
.L_x_21252:
        /* <DEDUP_REMOVED lines=9> */
.L_x_21255:
[----:B------:R-:W2:Y:S02]  /*3d40*/  LDG.E.U16 R2, [R2.64] ;  /* 0x0000002402027981 */ /* 0x000ea4000c1e1500 */
[----:B--2---:R-:W-:-:S06]  /*3d50*/  HADD2.F32 R4, -RZ, R2.H0_H0 ;  /* 0x20000002ff047230 */ /* 0x004fcc0000004100 */
[----:B------:R-:W0:Y:S02]  /*3d60*/  F2I.FTZ.TRUNC.NTZ R4, R4 ;  /* 0x0000000400047305 */ /* 0x000e24000021f100 */
[----:B0-----:R-:W-:Y:S01]  /*3d70*/  PRMT R0, R4, 0x7610, R0 ;  /* 0x0000761004007816 */ /* 0x001fe20000000000 */
[----:B------:R-:W-:Y:S05]  /*3d80*/  BRA `(.L_x_21249) ;  /* 0x00000af000007947 */ /* 0x000fea0003800000 */
.L_x_21254:
[----:B------:R-:W2:Y:S02]  /*3d90*/  LDG.E.64 R2, [R2.64] ;  /* 0x0000002402027981 */ /* 0x000ea4000c1e1b00 */
[----:B--2---:R0:W1:Y:S01]  /*3da0*/  F2I.F64.TRUNC R0, R2 ;  /* 0x0000000200007311 */ /* 0x004062000030d100 */
[----:B------:R-:W-:Y:S05]  /*3db0*/  BRA `(.L_x_21249) ;  /* 0x00000ac000007947 */ /* 0x000fea0003800000 */
.L_x_21244:
        /* <DEDUP_REMOVED lines=12> */
.L_x_21258:
[----:B------:R-:W2:Y:S02]  /*3e80*/  LDG.E.64 R2, [R2.64] ;  /* 0x0000002402027981 */ /* 0x000ea4000c1e1b00 */
[----:B--2---:R0:W1:Y:S01]  /*3e90*/  F2I.F64.TRUNC R0, R2 ;  /* 0x0000000200007311 */ /* 0x004062000030d100 */
[----:B------:R-:W-:Y:S05]  /*3ea0*/  BRA `(.L_x_21249) ;  /* 0x000009d000007947 */ /* 0x000fea0003800000 */
.L_x_21257:
        /* <DEDUP_REMOVED lines=28> */
.L_x_21260:
        /* <DEDUP_REMOVED lines=15> */
.L_x_21259:
[----:B------:R-:W2:Y:S02]  /*4160*/  LDG.E.U16 R2, [R2.64] ;  /* 0x0000002402027981 */ /* 0x000ea4000c1e1500 */
[----:B--2---:R-:W-:-:S04]  /*4170*/  PRMT R2, RZ, 0x5410, R2 ;  /* 0x00005410ff027816 */ /* 0x004fc80000000002 */
[----:B------:R0:W1:Y:S01]  /*4180*/  F2I.FTZ.TRUNC.NTZ R0, R2 ;  /* 0x0000000200007305 */ /* 0x000062000021f100 */
[----:B------:R-:W-:Y:S05]  /*4190*/  BRA `(.L_x_21249) ;  /* 0x000006e000007947 */ /* 0x000fea0003800000 */
.L_x_21256:
        /* <DEDUP_REMOVED lines=10> */
.L_x_21263:
        /* <DEDUP_REMOVED lines=21> */
.L_x_21267:
[----:B------:R-:W-:Y:S05]  /*4390*/  BSYNC B1 ;  /* 0x0000000000017941 */ /* 0x000fea0003800000 */
.L_x_21266:
[----:B------:R-:W-:Y:S01]  /*43a0*/  IMAD.SHL.U32 R2, R2, 0x100000, RZ ;  /* 0x0010000002027824 */ /* 0x000fe200078e00ff */
[----:B------:R-:W-:-:S04]  /*43b0*/  LEA R3, R0, 0x3b800000, 0x17 ;  /* 0x3b80000000037811 */ /* 0x000fc800078eb8ff */
[----:B------:R-:W-:Y:S02]  /*43c0*/  LOP3.LUT R4, R3, R2, R4, 0xfe, !PT ;  /* 0x0000000203047212 */ /* 0x000fe400078efe04 */
.L_x_21265:
[----:B------:R-:W-:Y:S05]  /*43d0*/  BSYNC B0 ;  /* 0x0000000000007941 */ /* 0x000fea0003800000 */
.L_x_21264:
[----:B------:R-:W0:Y:S02]  /*43e0*/  F2I.FTZ.TRUNC.NTZ R4, R4 ;  /* 0x0000000400047305 */ /* 0x000e24000021f100 */
[----:B0-----:R-:W-:Y:S01]  /*43f0*/  PRMT R0, R4, 0x7610, R0 ;  /* 0x0000761004007816 */ /* 0x001fe20000000000 */
[----:B------:R-:W-:Y:S05]  /*4400*/  BRA `(.L_x_21249) ;  /* 0x0000047000007947 */ /* 0x000fea0003800000 */
.L_x_21262:
        /* <DEDUP_REMOVED lines=21> */
.L_x_21271:
[----:B------:R-:W-:Y:S05]  /*4560*/  BSYNC B1 ;  /* 0x0000000000017941 */ /* 0x000fea0003800000 */
.L_x_21270:
[----:B------:R-:W-:Y:S01]  /*4570*/  IMAD.SHL.U32 R2, R2, 0x200000, RZ ;  /* 0x0020000002027824 */ /* 0x000fe200078e00ff */
[----:B------:R-:W-:-:S04]  /*4580*/  LEA R3, R0, 0x37800000, 0x17 ;  /* 0x3780000000037811 */ /* 0x000fc800078eb8ff */
[----:B------:R-:W-:Y:S02]  /*4590*/  LOP3.LUT R4, R3, R2, R4, 0xfe, !PT ;  /* 0x0000000203047212 */ /* 0x000fe400078efe04 */
.L_x_21269:
[----:B------:R-:W-:Y:S05]  /*45a0*/  BSYNC B0 ;  /* 0x0000000000007941 */ /* 0x000fea0003800000 */
.L_x_21268:
[----:B------:R-:W0:Y:S02]  /*45b0*/  F2I.FTZ.TRUNC.NTZ R4, R4 ;  /* 0x0000000400047305 */ /* 0x000e24000021f100 */
[----:B0-----:R-:W-:Y:S01]  /*45c0*/  PRMT R0, R4, 0x7610, R0 ;  /* 0x0000761004007816 */ /* 0x001fe20000000000 */
[----:B------:R-:W-:Y:S05]  /*45d0*/  BRA `(.L_x_21249) ;  /* 0x000002a000007947 */ /* 0x000fea0003800000 */
.L_x_21261:
        /* <DEDUP_REMOVED lines=14> */
.L_x_21275:
[----:B------:R-:W-:Y:S05]  /*46c0*/  BSYNC B0 ;  /* 0x0000000000007941 */ /* 0x000fea0003800000 */
.L_x_21274:
[----:B------:R-:W0:Y:S02]  /*46d0*/  F2I.FTZ.TRUNC.NTZ R4, R4 ;  /* 0x0000000400047305 */ /* 0x000e24000021f100 */
[----:B0-----:R-:W-:Y:S01]  /*46e0*/  PRMT R0, R4, 0x7610, R0 ;  /* 0x0000761004007816 */ /* 0x001fe20000000000 */
[----:B------:R-:W-:Y:S05]  /*46f0*/  BRA `(.L_x_21249) ;  /* 0x0000018000007947 */ /* 0x000fea0003800000 */
.L_x_21248:
        /* <DEDUP_REMOVED lines=21> */
.L_x_21273:
[----:B------:R0:W5:Y:S01]  /*4850*/  LDG.E.U8 R0, [R2.64] ;  /* 0x0000002402007981 */ /* 0x000162000c1e1100 */
[----:B------:R-:W-:Y:S05]  /*4860*/  BRA `(.L_x_21249) ;  /* 0x0000001000007947 */ /* 0x000fea0003800000 */
.L_x_21272:
[----:B------:R0:W5:Y:S02]  /*4870*/  LDG.E.U8 R0, [R2.64] ;  /* 0x0000002402007981 */ /* 0x000164000c1e1100 */
.L_x_21249:
[----:B------:R-:W2:Y:S01]  /*4880*/  LDC.U8 R4, c[0x0][0x371] ;  /* 0x0000dc40ff047b82 */ /* 0x000ea20000000000 */
[----:B-1---5:R-:W-:Y:S01]  /*4890*/  LOP3.LUT P0, RZ, R0, 0xff, RZ, 0xc0, !PT ;  /* 0x000000ff00ff7812 */ /* 0x022fe2000780c0ff */
[----:B------:R-:W-:Y:S03]  /*48a0*/  BSSY B6, `(.L_x_21276) ;  /* 0x00000d7000067945 */ /* 0x000fe60003800000 */
        /* <DEDUP_REMOVED lines=14> */
.L_x_21280:
[----:B------:R0:W-:Y:S01]  /*4990*/  STG.E.U8 [R16.64], R2 ;  /* 0x0000000210007986 */ /* 0x0001e2000c101124 */
[----:B------:R-:W-:Y:S05]  /*49a0*/  BRA `(.L_x_21282) ;  /* 0x00000c6000007947 */ /* 0x000fea0003800000 */
.L_x_21279:
        /* <DEDUP_REMOVED lines=9> */
.L_x_21284:
[----:B------:R0:W-:Y:S01]  /*4a40*/  STG.E [R16.64], R2 ;  /* 0x0000000210007986 */ /* 0x0001e2000c101924 */
[----:B------:R-:W-:Y:S05]  /*4a50*/  BRA `(.L_x_21282) ;  /* 0x00000bb000007947 */ /* 0x000fea0003800000 */
.L_x_21283:
[----:B------:R0:W-:Y:S01]  /*4a60*/  STG.E.U16 [R16.64], R2 ;  /* 0x0000000210007986 */ /* 0x0001e2000c101524 */
[----:B------:R-:W-:Y:S05]  /*4a70*/  BRA `(.L_x_21282) ;  /* 0x00000b9000007947 */ /* 0x000fea0003800000 */
.L_x_21278:
        /* <DEDUP_REMOVED lines=9> */
.L_x_21286:
[----:B------:R-:W-:-:S04]  /*4b10*/  FSEL R0, RZ, 1, P0 ;  /* 0x3f800000ff007808 */ /* 0x000fc80000000000 */
[----:B------:R-:W-:-:S05]  /*4b20*/  F2FP.PACK_AB R0, RZ, R0 ;  /* 0x00000000ff00723e */ /* 0x000fca00000000ff */
[----:B------:R0:W-:Y:S01]  /*4b30*/  STG.E.U16 [R16.64], R0 ;  /* 0x0000000010007986 */ /* 0x0001e2000c101524 */
[----:B------:R-:W-:Y:S05]  /*4b40*/  BRA `(.L_x_21282) ;  /* 0x00000ac000007947 */ /* 0x000fea0003800000 */
.L_x_21285:
        /* <DEDUP_REMOVED lines=10> */
.L_x_21288:
[----:B------:R-:W-:-:S04]  /*4bf0*/  FSEL R0, RZ, 1, P0 ;  /* 0x3f800000ff007808 */ /* 0x000fc80000000000 */
[----:B------:R-:W-:-:S04]  /*4c00*/  F2FP.PACK_AB R3, RZ, R0 ;  /* 0x00000000ff03723e */ /* 0x000fc800000000ff */
[----:B------:R-:W-:-:S05]  /*4c10*/  PRMT R3, R3, 0x5410, RZ ;  /* 0x0000541003037816 */ /* 0x000fca00000000ff */
[----:B------:R0:W-:Y:S01]  /*4c20*/  STG.E [R16.64], R3 ;  /* 0x0000000310007986 */ /* 0x0001e2000c101924 */
[----:B------:R-:W-:Y:S05]  /*4c30*/  BRA `(.L_x_21282) ;  /* 0x000009d000007947 */ /* 0x000fea0003800000 */
.L_x_21287:
[----:B------:R-:W-:Y:S01]  /*4c40*/  FSEL R3, RZ, 1.875, P0 ;  /* 0x3ff00000ff037808 */ /* 0x000fe20000000000 */
[----:B------:R-:W-:-:S05]  /*4c50*/  IMAD.MOV.U32 R2, RZ, RZ, RZ ;  /* 0x000000ffff027224 */ /* 0x000fca00078e00ff */
[----:B------:R0:W-:Y:S01]  /*4c60*/  STG.E.64 [R16.64], R2 ;  /* 0x0000000210007986 */ /* 0x0001e2000c101b24 */
[----:B------:R-:W-:Y:S05]  /*4c70*/  BRA `(.L_x_21282) ;  /* 0x0000099000007947 */ /* 0x000fea0003800000 */
.L_x_21277:
        /* <DEDUP_REMOVED lines=10> */
.L_x_21291:
[----:B------:R-:W-:Y:S01]  /*4d20*/  FSEL R5, RZ, 1.875, P0 ;  /* 0x3ff00000ff057808 */ /* 0x000fe20000000000 */
[----:B------:R-:W-:Y:S01]  /*4d30*/  CS2R R6, SRZ ;  /* 0x0000000000067805 */ /* 0x000fe2000001ff00 */
[----:B------:R-:W-:-:S05]  /*4d40*/  IMAD.MOV.U32 R4, RZ, RZ, RZ ;  /* 0x000000ffff047224 */ /* 0x000fca00078e00ff */
[----:B------:R0:W-:Y:S01]  /*4d50*/  STG.E.128 [R16.64], R4 ;  /* 0x0000000410007986 */ /* 0x0001e2000c101d24 */
[----:B------:R-:W-:Y:S05]  /*4d60*/  BRA `(.L_x_21282) ;  /* 0x000008a000007947 */ /* 0x000fea0003800000 */
.L_x_21290:
        /* <DEDUP_REMOVED lines=18> */
.L_x_21295:
[----:B------:R-:W-:Y:S05]  /*4e90*/  BSYNC B0 ;  /* 0x0000000000007941 */ /* 0x000fea0003800000 */
.L_x_21294:
[----:B------:R0:W-:Y:S01]  /*4ea0*/  STG.E.U8 [R16.64], R3 ;  /* 0x0000000310007986 */ /* 0x0001e2000c101124 */
[----:B------:R-:W-:Y:S05]  /*4eb0*/  BRA `(.L_x_21282) ;  /* 0x0000075000007947 */ /* 0x000fea0003800000 */
.L_x_21293:
        /* <DEDUP_REMOVED lines=13> */
.L_x_21296:
[----:B------:R-:W-:Y:S01]  /*4f90*/  ISETP.GT.U32.AND P0, PT, R3, 0x7f800000, PT ;  /* 0x7f8000000300780c */ /* 0x000fe20003f04070 */
[----:B------:R-:W-:-:S05]  /*4fa0*/  IMAD.MOV.U32 R3, RZ, RZ, 0x7f ;  /* 0x0000007fff037424 */ /* 0x000fca00078e00ff */
[----:B------:R-:W-:-:S05]  /*4fb0*/  SEL R3, R3, 0x7c, P0 ;  /* 0x0000007c03037807 */ /* 0x000fca0000000000 */
[----:B------:R0:W-:Y:S01]  /*4fc0*/  STG.E.U8 [R16.64], R3 ;  /* 0x0000000310007986 */ /* 0x0001e2000c101124 */
[----:B------:R-:W-:Y:S05]  /*4fd0*/  BRA `(.L_x_21282) ;  /* 0x0000063000007947 */ /* 0x000fea0003800000 */
.L_x_21292:
[----:B------:R-:W-:-:S04]  /*4fe0*/  FSEL R0, RZ, 1, P0 ;  /* 0x3f800000ff007808 */ /* 0x000fc80000000000 */
[----:B------:R-:W-:-:S05]  /*4ff0*/  F2FP.BF16.PACK_AB R0, RZ, R0 ;  /* 0x00000000ff00723e */ /* 0x000fca00000010ff */
[----:B------:R0:W-:Y:S01]  /*5000*/  STG.E.U16 [R16.64], R0 ;  /* 0x0000000010007986 */ /* 0x0001e2000c101524 */
[----:B------:R-:W-:Y:S05]  /*5010*/  BRA `(.L_x_21282) ;  /* 0x000005f000007947 */ /* 0x000fea0003800000 */
.L_x_21289:
        /* <DEDUP_REMOVED lines=10> */
.L_x_21299:
        /* <DEDUP_REMOVED lines=16> */
.L_x_21302:
[----:B------:R-:W-:Y:S02]  /*51c0*/  PRMT R8, R0, 0x7610, R8 ;  /* 0x0000761000087816 */ /* 0x000fe40000000008 */
.L_x_21301:
[----:B------:R-:W-:Y:S05]  /*51d0*/  BSYNC B0 ;  /* 0x0000000000007941 */ /* 0x000fea0003800000 */
.L_x_21300:
[----:B------:R0:W-:Y:S01]  /*51e0*/  STG.E.U8 [R16.64], R8 ;  /* 0x0000000810007986 */ /* 0x0001e2000c101124 */
[----:B------:R-:W-:Y:S05]  /*51f0*/  BRA `(.L_x_21282) ;  /* 0x0000041000007947 */ /* 0x000fea0003800000 */
.L_x_21298:
        /* <DEDUP_REMOVED lines=16> */
.L_x_21305:
[----:B------:R-:W-:Y:S02]  /*5300*/  PRMT R8, R0, 0x7610, R8 ;  /* 0x0000761000087816 */ /* 0x000fe40000000008 */
.L_x_21304:
[----:B------:R-:W-:Y:S05]  /*5310*/  BSYNC B0 ;  /* 0x0000000000007941 */ /* 0x000fea0003800000 */
.L_x_21303:
[----:B------:R0:W-:Y:S01]  /*5320*/  STG.E.U8 [R16.64], R8 ;  /* 0x0000000810007986 */ /* 0x0001e2000c101124 */
[----:B------:R-:W-:Y:S05]  /*5330*/  BRA `(.L_x_21282) ;  /* 0x000002d000007947 */ /* 0x000fea0003800000 */
.L_x_21297:
        /* <DEDUP_REMOVED lines=21> */
.L_x_21281:
        /* <DEDUP_REMOVED lines=20> */
.L_x_21307:
[----:B------:R-:W-:-:S05]  /*55d0*/  IMAD.MOV.U32 R3, RZ, RZ, RZ ;  /* 0x000000ffff037224 */ /* 0x000fca00078e00ff */
[----:B------:R0:W-:Y:S01]  /*55e0*/  STG.E.64 [R16.64], R2 ;  /* 0x0000000210007986 */ /* 0x0001e2000c101b24 */
[----:B------:R-:W-:Y:S05]  /*55f0*/  BRA `(.L_x_21282) ;  /* 0x0000001000007947 */ /* 0x000fea0003800000 */
.L_x_21306:
[----:B------:R0:W-:Y:S02]  /*5600*/  STG.E [R16.64], R2 ;  /* 0x0000000210007986 */ /* 0x0001e4000c101924 */
.L_x_21282:
[----:B------:R-:W-:Y:S05]  /*5610*/  BSYNC B6 ;  /* 0x0000000000067941 */ /* 0x000fea0003800000 */
.L_x_21276:
        /* <DEDUP_REMOVED lines=231> */
.L_x_21308:
        /* <DEDUP_REMOVED lines=18> */
.L_x_21312:
[----:B------:R0:W5:Y:S01]  /*65b0*/  LDG.E.U8 R0, [R2.64] ;  /* 0x0000002402007981 */ /* 0x000162000c1e1100 */
[----:B------:R-:W-:Y:S05]  /*65c0*/  BRA `(.L_x_21314) ;  /* 0x00000d7000007947 */ /* 0x000fea0003800000 */
.L_x_21311:
        /* <DEDUP_REMOVED lines=8> */
.L_x_21316:
[----:B------:R0:W5:Y:S01]  /*6650*/  LDG.E.U8 R0, [R2.64] ;  /* 0x0000002402007981 */ /* 0x000162000c1e1100 */
[----:B------:R-:W-:Y:S05]  /*6660*/  BRA `(.L_x_21314) ;  /* 0x00000cd000007947 */ /* 0x000fea0003800000 */
.L_x_21315:
[----:B------:R0:W5:Y:S01]  /*6670*/  LDG.E.U16 R0, [R2.64] ;  /* 0x0000002402007981 */ /* 0x000162000c1e1500 */
[----:B------:R-:W-:Y:S05]  /*6680*/  BRA `(.L_x_21314) ;  /* 0x00000cb000007947 */ /* 0x000fea0003800000 */
.L_x_21310:
        /* <DEDUP_REMOVED lines=9> */
.L_x_21318:
[----:B------:R-:W2:Y:S02]  /*6720*/  LDG.E.U16 R4, [R2.64] ;  /* 0x0000002402047981 */ /* 0x000ea4000c1e1500 */
[----:B--2---:R-:W-:-:S06]  /*6730*/  HADD2.F32 R4, -RZ, R4.H0_H0 ;  /* 0x20000004ff047230 */ /* 0x004fcc0000004100 */
[----:B------:R-:W0:Y:S02]  /*6740*/  F2I.FTZ.TRUNC.NTZ R4, R4 ;  /* 0x0000000400047305 */ /* 0x000e24000021f100 */
[----:B0-----:R-:W-:Y:S01]  /*6750*/  PRMT R0, R4, 0x7610, R0 ;  /* 0x0000761004007816 */ /* 0x001fe20000000000 */
[----:B------:R-:W-:Y:S05]  /*6760*/  BRA `(.L_x_21314) ;  /* 0x00000bd000007947 */ /* 0x000fea0003800000 */
.L_x_21317:
        /* <DEDUP_REMOVED lines=9> */
.L_x_21320:
[----:B------:R-:W2:Y:S02]  /*6800*/  LDG.E.U16 R2, [R2.64] ;  /* 0x0000002402027981 */ /* 0x000ea4000c1e1500 */
[----:B--2---:R-:W-:-:S06]  /*6810*/  HADD2.F32 R4, -RZ, R2.H0_H0 ;  /* 0x20000002ff047230 */ /* 0x004fcc0000004100 */
[----:B------:R-:W0:Y:S02]  /*6820*/  F2I.FTZ.TRUNC.NTZ R4, R4 ;  /* 0x0000000400047305 */ /* 0x000e24000021f100 */
[----:B0-----:R-:W-:Y:S01]  /*6830*/  PRMT R0, R4, 0x7610, R0 ;  /* 0x0000761004007816 */ /* 0x001fe20000000000 */
[----:B------:R-:W-:Y:S05]  /*6840*/  BRA `(.L_x_21314) ;  /* 0x00000af000007947 */ /* 0x000fea0003800000 */
.L_x_21319:
[----:B------:R-:W2:Y:S02]  /*6850*/  LDG.E.64 R2, [R2.64] ;  /* 0x0000002402027981 */ /* 0x000ea4000c1e1b00 */
[----:B--2---:R0:W1:Y:S01]  /*6860*/  F2I.F64.TRUNC R0, R2 ;  /* 0x0000000200007311 */ /* 0x004062000030d100 */
[----:B------:R-:W-:Y:S05]  /*6870*/  BRA `(.L_x_21314) ;  /* 0x00000ac000007947 */ /* 0x000fea0003800000 */
.L_x_21309:
        /* <DEDUP_REMOVED lines=12> */
.L_x_21323:
[----:B------:R-:W2:Y:S02]  /*6940*/  LDG.E.64 R2, [R2.64] ;  /* 0x0000002402027981 */ /* 0x000ea4000c1e1b00 */
[----:B--2---:R0:W1:Y:S01]  /*6950*/  F2I.F64.TRUNC R0, R2 ;  /* 0x0000000200007311 */ /* 0x004062000030d100 */
[----:B------:R-:W-:Y:S05]  /*6960*/  BRA `(.L_x_21314) ;  /* 0x000009d000007947 */ /* 0x000fea0003800000 */
.L_x_21322:
        /* <DEDUP_REMOVED lines=28> */
.L_x_21325:
        /* <DEDUP_REMOVED lines=15> */
.L_x_21324:
[----:B------:R-:W2:Y:S02]  /*6c20*/  LDG.E.U16 R2, [R2.64] ;  /* 0x0000002402027981 */ /* 0x000ea4000c1e1500 */
[----:B--2---:R-:W-:-:S04]  /*6c30*/  PRMT R2, RZ, 0x5410, R2 ;  /* 0x00005410ff027816 */ /* 0x004fc80000000002 */
[----:B------:R0:W1:Y:S01]  /*6c40*/  F2I.FTZ.TRUNC.NTZ R0, R2 ;  /* 0x0000000200007305 */ /* 0x000062000021f100 */
[----:B------:R-:W-:Y:S05]  /*6c50*/  BRA `(.L_x_21314) ;  /* 0x000006e000007947 */ /* 0x000fea0003800000 */
.L_x_21321:
        /* <DEDUP_REMOVED lines=10> */
.L_x_21328:
        /* <DEDUP_REMOVED lines=21> */
.L_x_21332:
[----:B------:R-:W-:Y:S05]  /*6e50*/  BSYNC B1 ;  /* 0x0000000000017941 */ /* 0x000fea0003800000 */
.L_x_21331:
[----:B------:R-:W-:Y:S01]  /*6e60*/  IMAD.SHL.U32 R2, R2, 0x100000, RZ ;  /* 0x0010000002027824 */ /* 0x000fe200078e00ff */
[----:B------:R-:W-:-:S04]  /*6e70*/  LEA R3, R0, 0x3b800000, 0x17 ;  /* 0x3b80000000037811 */ /* 0x000fc800078eb8ff */
[----:B------:R-:W-:Y:S02]  /*6e80*/  LOP3.LUT R4, R3, R2, R4, 0xfe, !PT ;  /* 0x0000000203047212 */ /* 0x000fe400078efe04 */
.L_x_21330:
[----:B------:R-:W-:Y:S05]  /*6e90*/  BSYNC B0 ;  /* 0x0000000000007941 */ /* 0x000fea0003800000 */
.L_x_21329:
[----:B------:R-:W0:Y:S02]  /*6ea0*/  F2I.FTZ.TRUNC.NTZ R4, R4 ;  /* 0x0000000400047305 */ /* 0x000e24000021f100 */
[----:B0-----:R-:W-:Y:S01]  /*6eb0*/  PRMT R0, R4, 0x7610, R0 ;  /* 0x0000761004007816 */ /* 0x001fe20000000000 */
[----:B------:R-:W-:Y:S05]  /*6ec0*/  BRA `(.L_x_21314) ;  /* 0x0000047000007947 */ /* 0x000fea0003800000 */
.L_x_21327:
        /* <DEDUP_REMOVED lines=21> */
.L_x_21336:
[----:B------:R-:W-:Y:S05]  /*7020*/  BSYNC B1 ;  /* 0x0000000000017941 */ /* 0x000fea0003800000 */
.L_x_21335:
[----:B------:R-:W-:Y:S01]  /*7030*/  IMAD.SHL.U32 R2, R2, 0x200000, RZ ;  /* 0x0020000002027824 */ /* 0x000fe200078e00ff */
[----:B------:R-:W-:-:S04]  /*7040*/  LEA R3, R0, 0x37800000, 0x17 ;  /* 0x3780000000037811 */ /* 0x000fc800078eb8ff */
[----:B------:R-:W-:Y:S02]  /*7050*/  LOP3.LUT R4, R3, R2, R4, 0xfe, !PT ;  /* 0x0000000203047212 */ /* 0x000fe400078efe04 */
.L_x_21334:
[----:B------:R-:W-:Y:S05]  /*7060*/  BSYNC B0 ;  /* 0x0000000000007941 */ /* 0x000fea0003800000 */
.L_x_21333:
[----:B------:R-:W0:Y:S02]  /*7070*/  F2I.FTZ.TRUNC.NTZ R4, R4 ;  /* 0x0000000400047305 */ /* 0x000e24000021f100 */
[----:B0-----:R-:W-:Y:S01]  /*7080*/  PRMT R0, R4, 0x7610, R0 ;  /* 0x0000761004007816 */ /* 0x001fe20000000000 */
[----:B------:R-:W-:Y:S05]  /*7090*/  BRA `(.L_x_21314) ;  /* 0x000002a000007947 */ /* 0x000fea0003800000 */
.L_x_21326:
        /* <DEDUP_REMOVED lines=14> */
.L_x_21340:
[----:B------:R-:W-:Y:S05]  /*7180*/  BSYNC B0 ;  /* 0x0000000000007941 */ /* 0x000fea0003800000 */
.L_x_21339:
[----:B------:R-:W0:Y:S02]  /*7190*/  F2I.FTZ.TRUNC.NTZ R4, R4 ;  /* 0x0000000400047305 */ /* 0x000e24000021f100 */
[----:B0-----:R-:W-:Y:S01]  /*71a0*/  PRMT R0, R4, 0x7610, R0 ;  /* 0x0000761004007816 */ /* 0x001fe20000000000 */
[----:B------:R-:W-:Y:S05]  /*71b0*/  BRA `(.L_x_21314) ;  /* 0x0000018000007947 */ /* 0x000fea0003800000 */
.L_x_21313:
        /* <DEDUP_REMOVED lines=21> */
.L_x_21338:
[----:B------:R0:W5:Y:S01]  /*7310*/  LDG.E.U8 R0, [R2.64] ;  /* 0x0000002402007981 */ /* 0x000162000c1e1100 */
[----:B------:R-:W-:Y:S05]  /*7320*/  BRA `(.L_x_21314) ;  /* 0x0000001000007947 */ /* 0x000fea0003800000 */
.L_x_21337:
[----:B------:R0:W5:Y:S02]  /*7330*/  LDG.E.U8 R0, [R2.64] ;  /* 0x0000002402007981 */ /* 0x000164000c1e1100 */
.L_x_21314:
        /* <DEDUP_REMOVED lines=17> */
.L_x_21345:
[----:B------:R0:W-:Y:S01]  /*7450*/  STG.E.U8 [R16.64], R2 ;  /* 0x0000000210007986 */ /* 0x0001e2000c101124 */
[----:B------:R-:W-:Y:S05]  /*7460*/  BRA `(.L_x_21347) ;  /* 0x00000c6000007947 */ /* 0x000fea0003800000 */
.L_x_21344:
        /* <DEDUP_REMOVED lines=9> */
.L_x_21349:
[----:B------:R0:W-:Y:S01]  /*7500*/  STG.E [R16.64], R2 ;  /* 0x0000000210007986 */ /* 0x0001e2000c101924 */
[----:B------:R-:W-:Y:S05]  /*7510*/  BRA `(.L_x_21347) ;  /* 0x00000bb000007947 */ /* 0x000fea0003800000 */
.L_x_21348:
[----:B------:R0:W-:Y:S01]  /*7520*/  STG.E.U16 [R16.64], R2 ;  /* 0x0000000210007986 */ /* 0x0001e2000c101524 */
[----:B------:R-:W-:Y:S05]  /*7530*/  BRA `(.L_x_21347) ;  /* 0x00000b9000007947 */ /* 0x000fea0003800000 */
.L_x_21343:
        /* <DEDUP_REMOVED lines=9> */
.L_x_21351:
[----:B------:R-:W-:-:S04]  /*75d0*/  FSEL R0, RZ, 1, P0 ;  /* 0x3f800000ff007808 */ /* 0x000fc80000000000 */
[----:B------:R-:W-:-:S05]  /*75e0*/  F2FP.PACK_AB R0, RZ, R0 ;  /* 0x00000000ff00723e */ /* 0x000fca00000000ff */
[----:B------:R0:W-:Y:S01]  /*75f0*/  STG.E.U16 [R16.64], R0 ;  /* 0x0000000010007986 */ /* 0x0001e2000c101524 */
[----:B------:R-:W-:Y:S05]  /*7600*/  BRA `(.L_x_21347) ;  /* 0x00000ac000007947 */ /* 0x000fea0003800000 */
.L_x_21350:
        /* <DEDUP_REMOVED lines=10> */
.L_x_21353:
[----:B------:R-:W-:-:S04]  /*76b0*/  FSEL R0, RZ, 1, P0 ;  /* 0x3f800000ff007808 */ /* 0x000fc80000000000 */
[----:B------:R-:W-:-:S04]  /*76c0*/  F2FP.PACK_AB R3, RZ, R0 ;  /* 0x00000000ff03723e */ /* 0x000fc800000000ff */
[----:B------:R-:W-:-:S05]  /*76d0*/  PRMT R3, R3, 0x5410, RZ ;  /* 0x0000541003037816 */ /* 0x000fca00000000ff */
[----:B------:R0:W-:Y:S01]  /*76e0*/  STG.E [R16.64], R3 ;  /* 0x0000000310007986 */ /* 0x0001e2000c101924 */
[----:B------:R-:W-:Y:S05]  /*76f0*/  BRA `(.L_x_21347) ;  /* 0x000009d000007947 */ /* 0x000fea0003800000 */
.L_x_21352:
[----:B------:R-:W-:Y:S01]  /*7700*/  FSEL R3, RZ, 1.875, P0 ;  /* 0x3ff00000ff037808 */ /* 0x000fe20000000000 */
[----:B------:R-:W-:-:S05]  /*7710*/  IMAD.MOV.U32 R2, RZ, RZ, RZ ;  /* 0x000000ffff027224 */ /* 0x000fca00078e00ff */
[----:B------:R0:W-:Y:S01]  /*7720*/  STG.E.64 [R16.64], R2 ;  /* 0x0000000210007986 */ /* 0x0001e2000c101b24 */
[----:B------:R-:W-:Y:S05]  /*7730*/  BRA `(.L_x_21347) ;  /* 0x0000099000007947 */ /* 0x000fea0003800000 */
.L_x_21342:
        /* <DEDUP_REMOVED lines=10> */
.L_x_21356:
[----:B------:R-:W-:Y:S01]  /*77e0*/  FSEL R5, RZ, 1.875, P0 ;  /* 0x3ff00000ff057808 */ /* 0x000fe20000000000 */
[----:B------:R-:W-:Y:S01]  /*77f0*/  CS2R R6, SRZ ;  /* 0x0000000000067805 */ /* 0x000fe2000001ff00 */
[----:B------:R-:W-:-:S05]  /*7800*/  IMAD.MOV.U32 R4, RZ, RZ, RZ ;  /* 0x000000ffff047224 */ /* 0x000fca00078e00ff */
[----:B------:R0:W-:Y:S01]  /*7810*/  STG.E.128 [R16.64], R4 ;  /* 0x0000000410007986 */ /* 0x0001e2000c101d24 */
[----:B------:R-:W-:Y:S05]  /*7820*/  BRA `(.L_x_21347) ;  /* 0x000008a000007947 */ /* 0x000fea0003800000 */
.L_x_21355:
        /* <DEDUP_REMOVED lines=18> */
.L_x_21360:
[----:B------:R-:W-:Y:S05]  /*7950*/  BSYNC B0 ;  /* 0x0000000000007941 */ /* 0x000fea0003800000 */
.L_x_21359:
[----:B------:R0:W-:Y:S01]  /*7960*/  STG.E.U8 [R16.64], R3 ;  /* 0x0000000310007986 */ /* 0x0001e2000c101124 */
[----:B------:R-:W-:Y:S05]  /*7970*/  BRA `(.L_x_21347) ;  /* 0x0000075000007947 */ /* 0x000fea0003800000 */
.L_x_21358:
        /* <DEDUP_REMOVED lines=13> */
.L_x_21361:
[----:B------:R-:W-:Y:S01]  /*7a50*/  ISETP.GT.U32.AND P0, PT, R3, 0x7f800000, PT ;  /* 0x7f8000000300780c */ /* 0x000fe20003f04070 */
[----:B------:R-:W-:-:S05]  /*7a60*/  IMAD.MOV.U32 R3, RZ, RZ, 0x7f ;  /* 0x0000007fff037424 */ /* 0x000fca00078e00ff */
[----:B------:R-:W-:-:S05]  /*7a70*/  SEL R3, R3, 0x7c, P0 ;  /* 0x0000007c03037807 */ /* 0x000fca0000000000 */
[----:B------:R0:W-:Y:S01]  /*7a80*/  STG.E.U8 [R16.64], R3 ;  /* 0x0000000310007986 */ /* 0x0001e2000c101124 */
[----:B------:R-:W-:Y:S05]  /*7a90*/  BRA `(.L_x_21347) ;  /* 0x0000063000007947 */ /* 0x000fea0003800000 */
.L_x_21357:
[----:B------:R-:W-:-:S04]  /*7aa0*/  FSEL R0, RZ, 1, P0 ;  /* 0x3f800000ff007808 */ /* 0x000fc80000000000 */
[----:B------:R-:W-:-:S05]  /*7ab0*/  F2FP.BF16.PACK_AB R0, RZ, R0 ;  /* 0x00000000ff00723e */ /* 0x000fca00000010ff */
[----:B------:R0:W-:Y:S01]  /*7ac0*/  STG.E.U16 [R16.64], R0 ;  /* 0x0000000010007986 */ /* 0x0001e2000c101524 */
[----:B------:R-:W-:Y:S05]  /*7ad0*/  BRA `(.L_x_21347) ;  /* 0x000005f000007947 */ /* 0x000fea0003800000 */
.L_x_21354:
        /* <DEDUP_REMOVED lines=10> */
.L_x_21364:
        /* <DEDUP_REMOVED lines=16> */
.L_x_21367:
[----:B------:R-:W-:Y:S02]  /*7c80*/  PRMT R8, R0, 0x7610, R8 ;  /* 0x0000761000087816 */ /* 0x000fe40000000008 */
.L_x_21366:
[----:B------:R-:W-:Y:S05]  /*7c90*/  BSYNC B0 ;  /* 0x0000000000007941 */ /* 0x000fea0003800000 */
.L_x_21365:
[----:B------:R0:W-:Y:S01]  /*7ca0*/  STG.E.U8 [R16.64], R8 ;  /* 0x0000000810007986 */ /* 0x0001e2000c101124 */
[----:B------:R-:W-:Y:S05]  /*7cb0*/  BRA `(.L_x_21347) ;  /* 0x0000041000007947 */ /* 0x000fea0003800000 */
.L_x_21363:
        /* <DEDUP_REMOVED lines=16> */
.L_x_21370:
[----:B------:R-:W-:Y:S02]  /*7dc0*/  PRMT R8, R0, 0x7610, R8 ;  /* 0x0000761000087816 */ /* 0x000fe40000000008 */
.L_x_21369:
[----:B------:R-:W-:Y:S05]  /*7dd0*/  BSYNC B0 ;  /* 0x0000000000007941 */ /* 0x000fea0003800000 */
.L_x_21368:
[----:B------:R0:W-:Y:S01]  /*7de0*/  STG.E.U8 [R16.64], R8 ;  /* 0x0000000810007986 */ /* 0x0001e2000c101124 */
[----:B------:R-:W-:Y:S05]  /*7df0*/  BRA `(.L_x_21347) ;  /* 0x000002d000007947 */ /* 0x000fea0003800000 */
.L_x_21362:
        /* <DEDUP_REMOVED lines=21> */
.L_x_21346:
        /* <DEDUP_REMOVED lines=20> */
.L_x_21372:
[----:B------:R-:W-:-:S05]  /*8090*/  IMAD.MOV.U32 R3, RZ, RZ, RZ ;  /* 0x000000ffff037224 */ /* 0x000fca00078e00ff */
[----:B------:R0:W-:Y:S01]  /*80a0*/  STG.E.64 [R16.64], R2 ;  /* 0x0000000210007986 */ /* 0x0001e2000c101b24 */
[----:B------:R-:W-:Y:S05]  /*80b0*/  BRA `(.L_x_21347) ;  /* 0x0000001000007947 */ /* 0x000fea0003800000 */
.L_x_21371:
[----:B------:R0:W-:Y:S02]  /*80c0*/  STG.E [R16.64], R2 ;  /* 0x0000000210007986 */ /* 0x0001e4000c101924 */
.L_x_21347:
[----:B------:R-:W-:Y:S05]  /*80d0*/  BSYNC B6 ;  /* 0x0000000000067941 */ /* 0x000fea0003800000 */
.L_x_21341:
[----:B------:R-:W-:Y:S02]  /*80e0*/  IADD3 R19, R19, 0x80, RZ ;  /* 0x0000008013137810 */ /* 0x000fe40007ffe0ff */
.L_x_21242:
[----:B------:R-:W-:Y:S05]  /*80f0*/  BSYNC B7 ;  /* 0x0000000000077941 */ /* 0x000fea0003800000 */
.L_x_21241:
        /* <DEDUP_REMOVED lines=230> */
.L_x_21373:
        /* <DEDUP_REMOVED lines=18> */
.L_x_21377:
[----:B------:R0:W5:Y:S01]  /*9080*/  LDG.E.U8 R0, [R2.64] ;  /* 0x0000002402007981 */ /* 0x000162000c1e1100 */
[----:B------:R-:W-:Y:S05]  /*9090*/  BRA `(.L_x_21379) ;  /* 0x00000d7000007947 */ /* 0x000fea0003800000 */
.L_x_21376:
        /* <DEDUP_REMOVED lines=8> */
.L_x_21381:
[----:B------:R0:W5:Y:S01]  /*9120*/  LDG.E.U8 R0, [R2.64] ;  /* 0x0000002402007981 */ /* 0x000162000c1e1100 */
[----:B------:R-:W-:Y:S05]  /*9130*/  BRA `(.L_x_21379) ;  /* 0x00000cd000007947 */ /* 0x000fea0003800000 */
.L_x_21380:
[----:B------:R0:W5:Y:S01]  /*9140*/  LDG.E.U16 R0, [R2.64] ;  /* 0x0000002402007981 */ /* 0x000162000c1e1500 */
[----:B------:R-:W-:Y:S05]  /*9150*/  BRA `(.L_x_21379) ;  /* 0x00000cb000007947 */ /* 0x000fea0003800000 */
.L_x_21375:
        /* <DEDUP_REMOVED lines=9> */
.L_x_21383:
[----:B------:R-:W2:Y:S02]  /*91f0*/  LDG.E.U16 R4, [R2.64] ;  /* 0x0000002402047981 */ /* 0x000ea4000c1e1500 */
[----:B--2---:R-:W-:-:S06]  /*9200*/  HADD2.F32 R4, -RZ, R4.H0_H0 ;  /* 0x20000004ff047230 */ /* 0x004fcc0000004100 */
[----:B------:R-:W0:Y:S02]  /*9210*/  F2I.FTZ.TRUNC.NTZ R4, R4 ;  /* 0x0000000400047305 */ /* 0x000e24000021f100 */
[----:B0-----:R-:W-:Y:S01]  /*9220*/  PRMT R0, R4, 0x7610, R0 ;  /* 0x0000761004007816 */ /* 0x001fe20000000000 */
[----:B------:R-:W-:Y:S05]  /*9230*/  BRA `(.L_x_21379) ;  /* 0x00000bd000007947 */ /* 0x000fea0003800000 */
.L_x_21382:
        /* <DEDUP_REMOVED lines=9> */
.L_x_21385:
[----:B------:R-:W2:Y:S02]  /*92d0*/  LDG.E.U16 R2, [R2.64] ;  /* 0x0000002402027981 */ /* 0x000ea4000c1e1500 */
[----:B--2---:R-:W-:-:S06]  /*92e0*/  HADD2.F32 R4, -RZ, R2.H0_H0 ;  /* 0x20000002ff047230 */ /* 0x004fcc0000004100 */
[----:B------:R-:W0:Y:S02]  /*92f0*/  F2I.FTZ.TRUNC.NTZ R4, R4 ;  /* 0x0000000400047305 */ /* 0x000e24000021f100 */
[----:B0-----:R-:W-:Y:S01]  /*9300*/  PRMT R0, R4, 0x7610, R0 ;  /* 0x0000761004007816 */ /* 0x001fe20000000000 */
[----:B------:R-:W-:Y:S05]  /*9310*/  BRA `(.L_x_21379) ;  /* 0x00000af000007947 */ /* 0x000fea0003800000 */
.L_x_21384:
[----:B------:R-:W2:Y:S02]  /*9320*/  LDG.E.64 R2, [R2.64] ;  /* 0x0000002402027981 */ /* 0x000ea4000c1e1b00 */
[----:B--2---:R0:W1:Y:S01]  /*9330*/  F2I.F64.TRUNC R0, R2 ;  /* 0x0000000200007311 */ /* 0x004062000030d100 */
[----:B------:R-:W-:Y:S05]  /*9340*/  BRA `(.L_x_21379) ;  /* 0x00000ac000007947 */ /* 0x000fea0003800000 */
.L_x_21374:
        /* <DEDUP_REMOVED lines=12> */
.L_x_21388:
[----:B------:R-:W2:Y:S02]  /*9410*/  LDG.E.64 R2, [R2.64] ;  /* 0x0000002402027981 */ /* 0x000ea4000c1e1b00 */
[----:B--2---:R0:W1:Y:S01]  /*9420*/  F2I.F64.TRUNC R0, R2 ;  /* 0x0000000200007311 */ /* 0x004062000030d100 */
[----:B------:R-:W-:Y:S05]  /*9430*/  BRA `(.L_x_21379) ;  /* 0x000009d000007947 */ /* 0x000fea0003800000 */
.L_x_21387:
        /* <DEDUP_REMOVED lines=28> */
.L_x_21390:
        /* <DEDUP_REMOVED lines=15> */
.L_x_21389:
[----:B------:R-:W2:Y:S02]  /*96f0*/  LDG.E.U16 R2, [R2.64] ;  /* 0x0000002402027981 */ /* 0x000ea4000c1e1500 */
[----:B--2---:R-:W-:-:S04]  /*9700*/  PRMT R2, RZ, 0x5410, R2 ;  /* 0x00005410ff027816 */ /* 0x004fc80000000002 */
[----:B------:R0:W1:Y:S01]  /*9710*/  F2I.FTZ.TRUNC.NTZ R0, R2 ;  /* 0x0000000200007305 */ /* 0x000062000021f100 */
[----:B------:R-:W-:Y:S05]  /*9720*/  BRA `(.L_x_21379) ;  /* 0x000006e000007947 */ /* 0x000fea0003800000 */
.L_x_21386:
        /* <DEDUP_REMOVED lines=10> */
.L_x_21393:
        /* <DEDUP_REMOVED lines=21> */
.L_x_21397:
[----:B------:R-:W-:Y:S05]  /*9920*/  BSYNC B1 ;  /* 0x0000000000017941 */ /* 0x000fea0003800000 */
.L_x_21396:
[----:B------:R-:W-:Y:S01]  /*9930*/  IMAD.SHL.U32 R2, R2, 0x100000, RZ ;  /* 0x0010000002027824 */ /* 0x000fe200078e00ff */
[----:B------:R-:W-:-:S04]  /*9940*/  LEA R3, R0, 0x3b800000, 0x17 ;  /* 0x3b80000000037811 */ /* 0x000fc800078eb8ff */
[----:B------:R-:W-:Y:S02]  /*9950*/  LOP3.LUT R4, R3, R2, R4, 0xfe, !PT ;  /* 0x0000000203047212 */ /* 0x000fe400078efe04 */
.L_x_21395:
[----:B------:R-:W-:Y:S05]  /*9960*/  BSYNC B0 ;  /* 0x0000000000007941 */ /* 0x000fea0003800000 */
.L_x_21394:
[----:B------:R-:W0:Y:S02]  /*9970*/  F2I.FTZ.TRUNC.NTZ R4, R4 ;  /* 0x0000000400047305 */ /* 0x000e24000021f100 */
[----:B0-----:R-:W-:Y:S01]  /*9980*/  PRMT R0, R4, 0x7610, R0 ;  /* 0x0000761004007816 */ /* 0x001fe20000000000 */
[----:B------:R-:W-:Y:S05]  /*9990*/  BRA `(.L_x_21379) ;  /* 0x0000047000007947 */ /* 0x000fea0003800000 */
.L_x_21392:
        /* <DEDUP_REMOVED lines=21> */
.L_x_21401:
[----:B------:R-:W-:Y:S05]  /*9af0*/  BSYNC B1 ;  /* 0x0000000000017941 */ /* 0x000fea0003800000 */
.L_x_21400:
[----:B------:R-:W-:Y:S01]  /*9b00*/  IMAD.SHL.U32 R2, R2, 0x200000, RZ ;  /* 0x0020000002027824 */ /* 0x000fe200078e00ff */
[----:B------:R-:W-:-:S04]  /*9b10*/  LEA R3, R0, 0x37800000, 0x17 ;  /* 0x3780000000037811 */ /* 0x000fc800078eb8ff */
[----:B------:R-:W-:Y:S02]  /*9b20*/  LOP3.LUT R4, R3, R2, R4, 0xfe, !PT ;  /* 0x0000000203047212 */ /* 0x000fe400078efe04 */
.L_x_21399:
[----:B------:R-:W-:Y:S05]  /*9b30*/  BSYNC B0 ;  /* 0x0000000000007941 */ /* 0x000fea0003800000 */
.L_x_21398:
[----:B------:R-:W0:Y:S02]  /*9b40*/  F2I.FTZ.TRUNC.NTZ R4, R4 ;  /* 0x0000000400047305 */ /* 0x000e24000021f100 */
[----:B0-----:R-:W-:Y:S01]  /*9b50*/  PRMT R0, R4, 0x7610, R0 ;  /* 0x0000761004007816 */ /* 0x001fe20000000000 */
[----:B------:R-:W-:Y:S05]  /*9b60*/  BRA `(.L_x_21379) ;  /* 0x000002a000007947 */ /* 0x000fea0003800000 */
.L_x_21391:
        /* <DEDUP_REMOVED lines=14> */
.L_x_21405:
[----:B------:R-:W-:Y:S05]  /*9c50*/  BSYNC B0 ;  /* 0x0000000000007941 */ /* 0x000fea0003800000 */
.L_x_21404:
[----:B------:R-:W0:Y:S02]  /*9c60*/  F2I.FTZ.TRUNC.NTZ R4, R4 ;  /* 0x0000000400047305 */ /* 0x000e24000021f100 */
[----:B0-----:R-:W-:Y:S01]  /*9c70*/  PRMT R0, R4, 0x7610, R0 ;  /* 0x0000761004007816 */ /* 0x001fe20000000000 */
[----:B------:R-:W-:Y:S05]  /*9c80*/  BRA `(.L_x_21379) ;  /* 0x0000018000007947 */ /* 0x000fea0003800000 */
.L_x_21378:
        /* <DEDUP_REMOVED lines=21> */
.L_x_21403:
[----:B------:R0:W5:Y:S01]  /*9de0*/  LDG.E.U8 R0, [R2.64] ;  /* 0x0000002402007981 */ /* 0x000162000c1e1100 */
[----:B------:R-:W-:Y:S05]  /*9df0*/  BRA `(.L_x_21379) ;  /* 0x0000001000007947 */ /* 0x000fea0003800000 */
.L_x_21402:
[----:B------:R0:W5:Y:S02]  /*9e00*/  LDG.E.U8 R0, [R2.64] ;  /* 0x0000002402007981 */ /* 0x000164000c1e1100 */
.L_x_21379:
[----:B------:R-:W2:Y:S01]  /*9e10*/  LDC.U8 R4, c[0x0][0x371] ;  /* 0x0000dc40ff047b82 */ /* 0x000ea20000000000 */
[----:B-1---5:R-:W-:-:S04]  /*9e20*/  LOP3.LUT P0, RZ, R0, 0xff, RZ, 0xc0, !PT ;  /* 0x000000ff00ff7812 */ /* 0x022fc8000780c0ff */
        /* <DEDUP_REMOVED lines=14> */
.L_x_21409:
[----:B------:R-:W-:Y:S01]  /*9f10*/  STG.E.U8 [R16.64], R2 ;  /* 0x0000000210007986 */ /* 0x000fe2000c101124 */
[----:B------:R-:W-:Y:S05]  /*9f20*/  EXIT ;  /* 0x000000000000794d */ /* 0x000fea0003800000 */
.L_x_21408:
        /* <DEDUP_REMOVED lines=9> */
.L_x_21412:
[----:B------:R-:W-:Y:S01]  /*9fc0*/  STG.E [R16.64], R2 ;  /* 0x0000000210007986 */ /* 0x000fe2000c101924 */
[----:B------:R-:W-:Y:S05]  /*9fd0*/  EXIT ;  /* 0x000000000000794d */ /* 0x000fea0003800000 */
.L_x_21411:
[----:B------:R-:W-:Y:S01]  /*9fe0*/  STG.E.U16 [R16.64], R2 ;  /* 0x0000000210007986 */ /* 0x000fe2000c101524 */
[----:B------:R-:W-:Y:S05]  /*9ff0*/  EXIT ;  /* 0x000000000000794d */ /* 0x000fea0003800000 */
.L_x_21407:
        /* <DEDUP_REMOVED lines=9> */
.L_x_21414:
[----:B------:R-:W-:-:S04]  /*a090*/  FSEL R0, RZ, 1, P0 ;  /* 0x3f800000ff007808 */ /* 0x000fc80000000000 */
[----:B------:R-:W-:-:S05]  /*a0a0*/  F2FP.PACK_AB R0, RZ, R0 ;  /* 0x00000000ff00723e */ /* 0x000fca00000000ff */
[----:B------:R-:W-:Y:S01]  /*a0b0*/  STG.E.U16 [R16.64], R0 ;  /* 0x0000000010007986 */ /* 0x000fe2000c101524 */
[----:B------:R-:W-:Y:S05]  /*a0c0*/  EXIT ;  /* 0x000000000000794d */ /* 0x000fea0003800000 */
.L_x_21413:
        /* <DEDUP_REMOVED lines=10> */
.L_x_21416:
[----:B------:R-:W-:-:S04]  /*a170*/  FSEL R0, RZ, 1, P0 ;  /* 0x3f800000ff007808 */ /* 0x000fc80000000000 */
[----:B------:R-:W-:-:S04]  /*a180*/  F2FP.PACK_AB R3, RZ, R0 ;  /* 0x00000000ff03723e */ /* 0x000fc800000000ff */
[----:B------:R-:W-:-:S05]  /*a190*/  PRMT R3, R3, 0x5410, RZ ;  /* 0x0000541003037816 */ /* 0x000fca00000000ff */
[----:B------:R-:W-:Y:S01]  /*a1a0*/  STG.E [R16.64], R3 ;  /* 0x0000000310007986 */ /* 0x000fe2000c101924 */
[----:B------:R-:W-:Y:S05]  /*a1b0*/  EXIT ;  /* 0x000000000000794d */ /* 0x000fea0003800000 */
.L_x_21415:
[----:B------:R-:W-:Y:S01]  /*a1c0*/  FSEL R3, RZ, 1.875, P0 ;  /* 0x3ff00000ff037808 */ /* 0x000fe20000000000 */
[----:B------:R-:W-:-:S05]  /*a1d0*/  IMAD.MOV.U32 R2, RZ, RZ, RZ ;  /* 0x000000ffff027224 */ /* 0x000fca00078e00ff */
[----:B------:R-:W-:Y:S01]  /*a1e0*/  STG.E.64 [R16.64], R2 ;  /* 0x0000000210007986 */ /* 0x000fe2000c101b24 */
[----:B------:R-:W-:Y:S05]  /*a1f0*/  EXIT ;  /* 0x000000000000794d */ /* 0x000fea0003800000 */
.L_x_21406:
        /* <DEDUP_REMOVED lines=10> */
.L_x_21419:
[----:B------:R-:W-:Y:S01]  /*a2a0*/  FSEL R5, RZ, 1.875, P0 ;  /* 0x3ff00000ff057808 */ /* 0x000fe20000000000 */
[----:B------:R-:W-:Y:S01]  /*a2b0*/  CS2R R6, SRZ ;  /* 0x0000000000067805 */ /* 0x000fe2000001ff00 */
[----:B------:R-:W-:-:S05]  /*a2c0*/  IMAD.MOV.U32 R4, RZ, RZ, RZ ;  /* 0x000000ffff047224 */ /* 0x000fca00078e00ff */
[----:B------:R-:W-:Y:S01]  /*a2d0*/  STG.E.128 [R16.64], R4 ;  /* 0x0000000410007986 */ /* 0x000fe2000c101d24 */
[----:B------:R-:W-:Y:S05]  /*a2e0*/  EXIT ;  /* 0x000000000000794d */ /* 0x000fea0003800000 */
.L_x_21418:
        /* <DEDUP_REMOVED lines=18> */
.L_x_21423:
[----:B------:R-:W-:Y:S05]  /*a410*/  BSYNC B0 ;  /* 0x0000000000007941 */ /* 0x000fea0003800000 */
.L_x_21422:
[----:B------:R-:W-:Y:S01]  /*a420*/  STG.E.U8 [R16.64], R3 ;  /* 0x0000000310007986 */ /* 0x000fe2000c101124 */
[----:B------:R-:W-:Y:S05]  /*a430*/  EXIT ;  /* 0x000000000000794d */ /* 0x000fea0003800000 */
.L_x_21421:
        /* <DEDUP_REMOVED lines=14> */
.L_x_21424:
[----:B------:R-:W-:Y:S01]  /*a520*/  IMAD.MOV.U32 R3, RZ, RZ, 0x7f ;  /* 0x0000007fff037424 */ /* 0x000fe200078e00ff */
[----:B------:R-:W-:-:S04]  /*a530*/  ISETP.GT.U32.AND P0, PT, R5, 0x7f800000, PT ;  /* 0x7f8000000500780c */ /* 0x000fc80003f04070 */
[----:B------:R-:W-:-:S05]  /*a540*/  SEL R3, R3, 0x7c, P0 ;  /* 0x0000007c03037807 */ /* 0x000fca0000000000 */
[----:B------:R-:W-:Y:S01]  /*a550*/  STG.E.U8 [R16.64], R3 ;  /* 0x0000000310007986 */ /* 0x000fe2000c101124 */
[----:B------:R-:W-:Y:S05]  /*a560*/  EXIT ;  /* 0x000000000000794d */ /* 0x000fea0003800000 */
.L_x_21420:
[----:B------:R-:W-:-:S04]  /*a570*/  FSEL R0, RZ, 1, P0 ;  /* 0x3f800000ff007808 */ /* 0x000fc80000000000 */
[----:B------:R-:W-:-:S05]  /*a580*/  F2FP.BF16.PACK_AB R0, RZ, R0 ;  /* 0x00000000ff00723e */ /* 0x000fca00000010ff */
[----:B------:R-:W-:Y:S01]  /*a590*/  STG.E.U16 [R16.64], R0 ;  /* 0x0000000010007986 */ /* 0x000fe2000c101524 */
[----:B------:R-:W-:Y:S05]  /*a5a0*/  EXIT ;  /* 0x000000000000794d */ /* 0x000fea0003800000 */
.L_x_21417:
        /* <DEDUP_REMOVED lines=10> */
.L_x_21427:
        /* <DEDUP_REMOVED lines=16> */
.L_x_21430:
[----:B------:R-:W-:Y:S02]  /*a750*/  PRMT R8, R0, 0x7610, R8 ;  /* 0x0000761000087816 */ /* 0x000fe40000000008 */
.L_x_21429:
[----:B------:R-:W-:Y:S05]  /*a760*/  BSYNC B0 ;  /* 0x0000000000007941 */ /* 0x000fea0003800000 */
.L_x_21428:
[----:B------:R-:W-:Y:S01]  /*a770*/  STG.E.U8 [R16.64], R8 ;  /* 0x0000000810007986 */ /* 0x000fe2000c101124 */
[----:B------:R-:W-:Y:S05]  /*a780*/  EXIT ;  /* 0x000000000000794d */ /* 0x000fea0003800000 */
.L_x_21426:
        /* <DEDUP_REMOVED lines=16> */
.L_x_21433:
[----:B------:R-:W-:Y:S02]  /*a890*/  PRMT R8, R0, 0x7610, R8 ;  /* 0x0000761000087816 */ /* 0x000fe40000000008 */
.L_x_21432:
[----:B------:R-:W-:Y:S05]  /*a8a0*/  BSYNC B0 ;  /* 0x0000000000007941 */ /* 0x000fea0003800000 */
.L_x_21431:
[----:B------:R-:W-:Y:S01]  /*a8b0*/  STG.E.U8 [R16.64], R8 ;  /* 0x0000000810007986 */ /* 0x000fe2000c101124 */
[----:B------:R-:W-:Y:S05]  /*a8c0*/  EXIT ;  /* 0x000000000000794d */ /* 0x000fea0003800000 */
.L_x_21425:
        /* <DEDUP_REMOVED lines=21> */
.L_x_21410:
        /* <DEDUP_REMOVED lines=20> */
.L_x_21435:
[----:B------:R-:W-:-:S05]  /*ab60*/  IMAD.MOV.U32 R3, RZ, RZ, RZ ;  /* 0x000000ffff037224 */ /* 0x000fca00078e00ff */
[----:B------:R-:W-:Y:S01]  /*ab70*/  STG.E.64 [R16.64], R2 ;  /* 0x0000000210007986 */ /* 0x000fe2000c101b24 */
[----:B------:R-:W-:Y:S05]  /*ab80*/  EXIT ;  /* 0x000000000000794d */ /* 0x000fea0003800000 */
.L_x_21434:
[----:B------:R-:W-:Y:S01]  /*ab90*/  STG.E [R16.64], R2 ;  /* 0x0000000210007986 */ /* 0x000fe2000c101924 */
[----:B------:R-:W-:Y:S05]  /*aba0*/  EXIT ;  /* 0x000000000000794d */ /* 0x000fea0003800000 */
.L_x_21436:
        /* <DEDUP_REMOVED lines=13> */
.L_x_22568:


//--------------------- .text._ZN2at6native27unrolled_elementwise_kernelIZZZNS0_23logical_not_kernel_cudaERNS_18TensorIteratorBaseEENKUlvE0_clEvENKUlvE0_clEvEUlaE_St5arrayIPcLm2EELi4E23TrivialOffsetCalculatorILi1EjESB_NS0_6memory12LoadWithCastILi1EEENSC_13StoreWithCastILi1EEEEEviT_T0_T2_T3_T4_T5_ --------------------------
	.section	.text._ZN2at6native27unrolled_elementwise_kernelIZZZNS0_23logical_not_kernel_cudaERNS_18TensorIteratorBaseEENKUlvE0_clEvENKUlvE0_clEvEUlaE_St5arrayIPcLm2EELi4E23TrivialOffsetCalculatorILi1EjESB_NS0_6memory12LoadWithCastILi1EEENSC_13StoreWithCastILi1EEEEEviT_T0_T2_T3_T4_T5_,"ax",@progbits
	.sectioninfo	@"SHI_REGISTERS=30"
	.align	128
        .global         _ZN2at6native27unrolled_elementwise_kernelIZZZNS0_23logical_not_kernel_cudaERNS_18TensorIteratorBaseEENKUlvE0_clEvENKUlvE0_clEvEUlaE_St5arrayIPcLm2EELi4E23TrivialOffsetCalculatorILi1EjESB_NS0_6memory12LoadWithCastILi1EEENSC_13StoreWithCastILi1EEEEEviT_T0_T2_T3_T4_T5_
        .type           _ZN2at6native27unrolled_elementwise_kernelIZZZNS0_23logical_not_kernel_cudaERNS_18TensorIteratorBaseEENKUlvE0_clEvENKUlvE0_clEvEUlaE_St5arrayIPcLm2EELi4E23TrivialOffsetCalculatorILi1EjESB_NS0_6memory12LoadWithCastILi1EEENSC_13StoreWithCastILi1EEEEEviT_T0_T2_T3_T4_T5_,@function
        .size           _ZN2at6native27unrolled_elementwise_kernelIZZZNS0_23logical_not_kernel_cudaERNS_18TensorIteratorBaseEENKUlvE0_clEvENKUlvE0_clEvEUlaE_St5arrayIPcLm2EELi4E23TrivialOffsetCalculatorILi1EjESB_NS0_6memory12LoadWithCastILi1EEENSC_13StoreWithCastILi1EEEEEviT_T0_T2_T3_T4_T5_,(.L_x_22569 - _ZN2at6native27unrolled_elementwise_kernelIZZZNS0_23logical_not_kernel_cudaERNS_18TensorIteratorBaseEENKUlvE0_clEvENKUlvE0_clEvEUlaE_St5arrayIPcLm2EELi4E23TrivialOffsetCalculatorILi1EjESB_NS0_6memory12LoadWithCastILi1EEENSC_13StoreWithCastILi1EEEEEviT_T0_T2_T3_T4_T5_)
        .other          _ZN2at6native27unrolled_elementwise_kernelIZZZNS0_23logical_not_kernel_cudaERNS_18TensorIteratorBaseEENKUlvE0_clEvENKUlvE0_clEvEUlaE_St5arrayIPcLm2EELi4E23TrivialOffsetCalculatorILi1EjESB_NS0_6memory12LoadWithCastILi1EEENSC_13StoreWithCastILi1EEEEEviT_T0_T2_T3_T4_T5_,@"STO_CUDA_ENTRY STV_DEFAULT"
_ZN2at6native27unrolled_elementwise_kernelIZZZNS0_23logical_not_kernel_cudaERNS_18TensorIteratorBaseEENKUlvE0_clEvENKUlvE0_clEvEUlaE_St5arrayIPcLm2EELi4E23TrivialOffsetCalculatorILi1EjESB_NS0_6memory12LoadWithCastILi1EEENSC_13StoreWithCastILi1EEEEEviT_T0_T2_T3_T4_T5_:
.text._ZN2at6native27unrolled_elementwise_kernelIZZZNS0_23logical_not_kernel_cudaERNS_18TensorIteratorBaseEENKUlvE0_clEvENKUlvE0_clEvEUlaE_St5arrayIPcLm2EELi4E23TrivialOffsetCalculatorILi1EjESB_NS0_6memory12LoadWithCastILi1EEENSC_13StoreWithCastILi1EEEEEviT_T0_T2_T3_T4_T5_:
        /* <DEDUP_REMOVED lines=29> */
.L_x_21442:
[----:B------:R0:W5:Y:S01]  /*01d0*/  LDG.E.U8 R23, [R2.64] ;  /* 0x0000002402177981 */ /* 0x000162000c1e1100 */
[----:B------:R-:W-:Y:S05]  /*01e0*/  BRA `(.L_x_21444) ;  /* 0x00000d9000007947 */ /* 0x000fea0003800000 */
.L_x_21441:
        /* <DEDUP_REMOVED lines=8> */
.L_x_21446:
[----:B------:R0:W5:Y:S01]  /*0270*/  LDG.E.U8 R23, [R2.64] ;  /* 0x0000002402177981 */ /* 0x000162000c1e1100 */
[----:B------:R-:W-:Y:S05]  /*0280*/  BRA `(.L_x_21444) ;  /* 0x00000cf000007947 */ /* 0x000fea0003800000 */
.L_x_21445:
[----:B------:R0:W5:Y:S01]  /*0290*/  LDG.E.U16 R23, [R2.64] ;  /* 0x0000002402177981 */ /* 0x000162000c1e1500 */
[----:B------:R-:W-:Y:S05]  /*02a0*/  BRA `(.L_x_21444) ;  /* 0x00000cd000007947 */ /* 0x000fea0003800000 */
.L_x_21440:
        /* <DEDUP_REMOVED lines=9> */
.L_x_21448:
[----:B------:R-:W2:Y:S02]  /*0340*/  LDG.E.U16 R0, [R2.64] ;  /* 0x0000002402007981 */ /* 0x000ea4000c1e1500 */
[----:B--2---:R-:W-:-:S06]  /*0350*/  HADD2.F32 R0, -RZ, R0.H0_H0 ;  /* 0x20000000ff007230 */ /* 0x004fcc0000004100 */
[----:B------:R-:W0:Y:S02]  /*0360*/  F2I.FTZ.TRUNC.NTZ R0, R0 ;  /* 0x0000000000007305 */ /* 0x000e24000021f100 */
[----:B0-----:R-:W-:Y:S01]  /*0370*/  PRMT R23, R0, 0x7610, R23 ;  /* 0x0000761000177816 */ /* 0x001fe20000000017 */
[----:B------:R-:W-:Y:S05]  /*0380*/  BRA `(.L_x_21444) ;  /* 0x00000bf000007947 */ /* 0x000fea0003800000 */
.L_x_21447:
        /* <DEDUP_REMOVED lines=9> */
.L_x_21450:
[----:B------:R-:W2:Y:S02]  /*0420*/  LDG.E.U16 R2, [R2.64] ;  /* 0x0000002402027981 */ /* 0x000ea4000c1e1500 */
[----:B--2---:R-:W-:-:S06]  /*0430*/  HADD2.F32 R0, -RZ, R2.H0_H0 ;  /* 0x20000002ff007230 */ /* 0x004fcc0000004100 */
[----:B------:R-:W0:Y:S02]  /*0440*/  F2I.FTZ.TRUNC.NTZ R0, R0 ;  /* 0x0000000000007305 */ /* 0x000e24000021f100 */
[----:B0-----:R-:W-:Y:S01]  /*0450*/  PRMT R23, R0, 0x7610, R23 ;  /* 0x0000761000177816 */ /* 0x001fe20000000017 */
[----:B------:R-:W-:Y:S05]  /*0460*/  BRA `(.L_x_21444) ;  /* 0x00000b1000007947 */ /* 0x000fea0003800000 */
.L_x_21449:
[----:B------:R-:W2:Y:S02]  /*0470*/  LDG.E.64 R2, [R2.64] ;  /* 0x0000002402027981 */ /* 0x000ea4000c1e1b00 */
[----:B--2---:R0:W1:Y:S01]  /*0480*/  F2I.F64.TRUNC R23, R2 ;  /* 0x0000000200177311 */ /* 0x004062000030d100 */
[----:B------:R-:W-:Y:S05]  /*0490*/  BRA `(.L_x_21444) ;  /* 0x00000ae000007947 */ /* 0x000fea0003800000 */
.L_x_21439:
        /* <DEDUP_REMOVED lines=12> */
.L_x_21453:
[----:B------:R-:W2:Y:S02]  /*0560*/  LDG.E.64 R2, [R2.64] ;  /* 0x0000002402027981 */ /* 0x000ea4000c1e1b00 */
[----:B--2---:R0:W1:Y:S01]  /*0570*/  F2I.F64.TRUNC R23, R2 ;  /* 0x0000000200177311 */ /* 0x004062000030d100 */
[----:B------:R-:W-:Y:S05]  /*0580*/  BRA `(.L_x_21444) ;  /* 0x000009f000007947 */ /* 0x000fea0003800000 */
.L_x_21452:
        /* <DEDUP_REMOVED lines=28> */
.L_x_21455:
        /* <DEDUP_REMOVED lines=16> */
.L_x_21454:
[----:B------:R-:W2:Y:S02]  /*0850*/  LDG.E.U16 R0, [R2.64] ;  /* 0x0000002402007981 */ /* 0x000ea4000c1e1500 */
[----:B--2---:R-:W-:-:S06]  /*0860*/  PRMT R0, RZ, 0x5410, R0 ;  /* 0x00005410ff007816 */ /* 0x004fcc0000000000 */
[----:B------:R-:W0:Y:S02]  /*0870*/  F2I.FTZ.TRUNC.NTZ R0, R0 ;  /* 0x0000000000007305 */ /* 0x000e24000021f100 */
[----:B0-----:R-:W-:Y:S01]  /*0880*/  PRMT R23, R0, 0x7610, R23 ;  /* 0x0000761000177816 */ /* 0x001fe20000000017 */
[----:B------:R-:W-:Y:S05]  /*0890*/  BRA `(.L_x_21444) ;  /* 0x000006e000007947 */ /* 0x000fea0003800000 */
.L_x_21451:
        /* <DEDUP_REMOVED lines=10> */
.L_x_21458:
        /* <DEDUP_REMOVED lines=21> */
.L_x_21462:
[----:B------:R-:W-:Y:S05]  /*0a90*/  BSYNC B1 ;  /* 0x0000000000017941 */ /* 0x000fea0003800000 */
.L_x_21461:
[----:B------:R-:W-:Y:S01]  /*0aa0*/  LEA R3, R0, 0x3b800000, 0x17 ;  /* 0x3b80000000037811 */ /* 0x000fe200078eb8ff */
[----:B------:R-:W-:-:S05]  /*0ab0*/  IMAD.SHL.U32 R0, R2, 0x100000, RZ ;  /* 0x0010000002007824 */ /* 0x000fca00078e00ff */
[----:B------:R-:W-:Y:S02]  /*0ac0*/  LOP3.LUT R0, R3, R0, R4, 0xfe, !PT ;  /* 0x0000000003007212 */ /* 0x000fe400078efe04 */
.L_x_21460:
[----:B------:R-:W-:Y:S05]  /*0ad0*/  BSYNC B0 ;  /* 0x0000000000007941 */ /* 0x000fea0003800000 */
.L_x_21459:
[----:B------:R-:W0:Y:S02]  /*0ae0*/  F2I.FTZ.TRUNC.NTZ R0, R0 ;  /* 0x0000000000007305 */ /* 0x000e24000021f100 */
[----:B0-----:R-:W-:Y:S01]  /*0af0*/  PRMT R23, R0, 0x7610, R23 ;  /* 0x0000761000177816 */ /* 0x001fe20000000017 */
[----:B------:R-:W-:Y:S05]  /*0b00*/  BRA `(.L_x_21444) ;  /* 0x0000047000007947 */ /* 0x000fea0003800000 */
.L_x_21457:
        /* <DEDUP_REMOVED lines=21> */
.L_x_21466:
[----:B------:R-:W-:Y:S05]  /*0c60*/  BSYNC B1 ;  /* 0x0000000000017941 */ /* 0x000fea0003800000 */
.L_x_21465:
[----:B------:R-:W-:Y:S01]  /*0c70*/  LEA R3, R0, 0x37800000, 0x17 ;  /* 0x3780000000037811 */ /* 0x000fe200078eb8ff */
[----:B------:R-:W-:-:S05]  /*0c80*/  IMAD.SHL.U32 R0, R2, 0x200000, RZ ;  /* 0x0020000002007824 */ /* 0x000fca00078e00ff */
[----:B------:R-:W-:Y:S02]  /*0c90*/  LOP3.LUT R0, R3, R0, R4, 0xfe, !PT ;  /* 0x0000000003007212 */ /* 0x000fe400078efe04 */
.L_x_21464:
[----:B------:R-:W-:Y:S05]  /*0ca0*/  BSYNC B0 ;  /* 0x0000000000007941 */ /* 0x000fea0003800000 */
.L_x_21463:
[----:B------:R-:W0:Y:S02]  /*0cb0*/  F2I.FTZ.TRUNC.NTZ R0, R0 ;  /* 0x0000000000007305 */ /* 0x000e24000021f100 */
[----:B0-----:R-:W-:Y:S01]  /*0cc0*/  PRMT R23, R0, 0x7610, R23 ;  /* 0x0000761000177816 */ /* 0x001fe20000000017 */
[----:B------:R-:W-:Y:S05]  /*0cd0*/  BRA `(.L_x_21444) ;  /* 0x000002a000007947 */ /* 0x000fea0003800000 */
.L_x_21456:
        /* <DEDUP_REMOVED lines=14> */
.L_x_21470:
[----:B------:R-:W-:Y:S05]  /*0dc0*/  BSYNC B0 ;  /* 0x0000000000007941 */ /* 0x000fea0003800000 */
.L_x_21469:
[----:B------:R-:W0:Y:S02]  /*0dd0*/  F2I.FTZ.TRUNC.NTZ R0, R0 ;  /* 0x0000000000007305 */ /* 0x000e24000021f100 */
[----:B0-----:R-:W-:Y:S01]  /*0de0*/  PRMT R23, R0, 0x7610, R23 ;  /* 0x0000761000177816 */ /* 0x001fe20000000017 */
[----:B------:R-:W-:Y:S05]  /*0df0*/  BRA `(.L_x_21444) ;  /* 0x0000018000007947 */ /* 0x000fea0003800000 */
.L_x_21443:
        /* <DEDUP_REMOVED lines=21> */
.L_x_21468:
[----:B------:R0:W5:Y:S01]  /*0f50*/  LDG.E.U8 R23, [R2.64] ;  /* 0x0000002402177981 */ /* 0x000162000c1e1100 */
[----:B------:R-:W-:Y:S05]  /*0f60*/  BRA `(.L_x_21444) ;  /* 0x0000001000007947 */ /* 0x000fea0003800000 */
.L_x_21467:
[----:B------:R0:W5:Y:S02]  /*0f70*/  LDG.E.U8 R23, [R2.64] ;  /* 0x0000002402177981 */ /* 0x000164000c1e1100 */
.L_x_21444:
[----:B------:R-:W2:Y:S02]  /*0f80*/  S2R R19, SR_TID.X ;  /* 0x0000000000137919 */ /* 0x000ea40000002100 */
[----:B--2---:R-:W-:Y:S02]  /*0f90*/  IADD3 R19, R19, 0x80, RZ ;  /* 0x0000008013137810 */ /* 0x004fe40007ffe0ff */
.L_x_21438:
[----:B-1----:R-:W-:Y:S05]  /*0fa0*/  BSYNC B6 ;  /* 0x0000000000067941 */ /* 0x002fea0003800000 */
.L_x_21437:
        /* <DEDUP_REMOVED lines=21> */
.L_x_21476:
[----:B------:R0:W5:Y:S01]  /*1100*/  LDG.E.U8 R22, [R2.64] ;  /* 0x0000002402167981 */ /* 0x000162000c1e1100 */
[----:B------:R-:W-:Y:S05]  /*1110*/  BRA `(.L_x_21478) ;  /* 0x00000d8000007947 */ /* 0x000fea0003800000 */
.L_x_21475:
        /* <DEDUP_REMOVED lines=8> */
.L_x_21480:
[----:B------:R0:W5:Y:S01]  /*11a0*/  LDG.E.U8 R22, [R2.64] ;  /* 0x0000002402167981 */ /* 0x000162000c1e1100 */
[----:B------:R-:W-:Y:S05]  /*11b0*/  BRA `(.L_x_21478) ;  /* 0x00000ce000007947 */ /* 0x000fea0003800000 */
.L_x_21479:
[----:B------:R0:W5:Y:S01]  /*11c0*/  LDG.E.U16 R22, [R2.64] ;  /* 0x0000002402167981 */ /* 0x000162000c1e1500 */
[----:B------:R-:W-:Y:S05]  /*11d0*/  BRA `(.L_x_21478) ;  /* 0x00000cc000007947 */ /* 0x000fea0003800000 */
.L_x_21474:
        /* <DEDUP_REMOVED lines=9> */
.L_x_21482:
[----:B------:R-:W2:Y:S02]  /*1270*/  LDG.E.U16 R0, [R2.64] ;  /* 0x0000002402007981 */ /* 0x000ea4000c1e1500 */
[----:B--2---:R-:W-:-:S06]  /*1280*/  HADD2.F32 R0, -RZ, R0.H0_H0 ;  /* 0x20000000ff007230 */ /* 0x004fcc0000004100 */
[----:B------:R-:W0:Y:S02]  /*1290*/  F2I.FTZ.TRUNC.NTZ R0, R0 ;  /* 0x0000000000007305 */ /* 0x000e24000021f100 */
[----:B0-----:R-:W-:Y:S01]  /*12a0*/  PRMT R22, R0, 0x7610, R22 ;  /* 0x0000761000167816 */ /* 0x001fe20000000016 */
[----:B------:R-:W-:Y:S05]  /*12b0*/  BRA `(.L_x_21478) ;  /* 0x00000be000007947 */ /* 0x000fea0003800000 */
.L_x_21481:
        /* <DEDUP_REMOVED lines=9> */
.L_x_21484:
[----:B------:R-:W2:Y:S02]  /*1350*/  LDG.E.U16 R2, [R2.64] ;  /* 0x0000002402027981 */ /* 0x000ea4000c1e1500 */
[----:B--2---:R-:W-:-:S06]  /*1360*/  HADD2.F32 R0, -RZ, R2.H0_H0 ;  /* 0x20000002ff007230 */ /* 0x004fcc0000004100 */
[----:B------:R-:W0:Y:S02]  /*1370*/  F2I.FTZ.TRUNC.NTZ R0, R0 ;  /* 0x0000000000007305 */ /* 0x000e24000021f100 */
[----:B0-----:R-:W-:Y:S01]  /*1380*/  PRMT R22, R0, 0x7610, R22 ;  /* 0x0000761000167816 */ /* 0x001fe20000000016 */
[----:B------:R-:W-:Y:S05]  /*1390*/  BRA `(.L_x_21478) ;  /* 0x00000b0000007947 */ /* 0x000fea0003800000 */
.L_x_21483:
[----:B------:R-:W2:Y:S02]  /*13a0*/  LDG.E.64 R2, [R2.64] ;  /* 0x0000002402027981 */ /* 0x000ea4000c1e1b00 */
[----:B--2---:R0:W1:Y:S01]  /*13b0*/  F2I.F64.TRUNC R22, R2 ;  /* 0x0000000200167311 */ /* 0x004062000030d100 */
[----:B------:R-:W-:Y:S05]  /*13c0*/  BRA `(.L_x_21478) ;  /* 0x00000ad000007947 */ /* 0x000fea0003800000 */
.L_x_21473:
        /* <DEDUP_REMOVED lines=12> */
.L_x_21487:
[----:B------:R-:W2:Y:S02]  /*1490*/  LDG.E.64 R2, [R2.64] ;  /* 0x0000002402027981 */ /* 0x000ea4000c1e1b00 */
[----:B--2---:R0:W1:Y:S01]  /*14a0*/  F2I.F64.TRUNC R22, R2 ;  /* 0x0000000200167311 */ /* 0x004062000030d100 */
[----:B------:R-:W-:Y:S05]  /*14b0*/  BRA `(.L_x_21478) ;  /* 0x000009e000007947 */ /* 0x000fea0003800000 */
.L_x_21486:
        /* <DEDUP_REMOVED lines=28> */
.L_x_21489:
        /* <DEDUP_REMOVED lines=15> */
.L_x_21488:
[----:B------:R-:W2:Y:S02]  /*1770*/  LDG.E.U16 R0, [R2.64] ;  /* 0x0000002402007981 */ /* 0x000ea4000c1e1500 */
[----:B--2---:R-:W-:-:S06]  /*1780*/  PRMT R0, RZ, 0x5410, R0 ;  /* 0x00005410ff007816 */ /* 0x004fcc0000000000 */
[----:B------:R-:W0:Y:S02]  /*1790*/  F2I.FTZ.TRUNC.NTZ R0, R0 ;  /* 0x0000000000007305 */ /* 0x000e24000021f100 */
[----:B0-----:R-:W-:Y:S01]  /*17a0*/  PRMT R22, R0, 0x7610, R22 ;  /* 0x0000761000167816 */ /* 0x001fe20000000016 */
[----:B------:R-:W-:Y:S05]  /*17b0*/  BRA `(.L_x_21478) ;  /* 0x000006e000007947 */ /* 0x000fea0003800000 */
.L_x_21485:
        /* <DEDUP_REMOVED lines=10> */
.L_x_21492:
        /* <DEDUP_REMOVED lines=21> */
.L_x_21496:
[----:B------:R-:W-:Y:S05]  /*19b0*/  BSYNC B1 ;  /* 0x0000000000017941 */ /* 0x000fea0003800000 */
.L_x_21495:
[----:B------:R-:W-:Y:S01]  /*19c0*/  LEA R3, R0, 0x3b800000, 0x17 ;  /* 0x3b80000000037811 */ /* 0x000fe200078eb8ff */
[----:B------:R-:W-:-:S05]  /*19d0*/  IMAD.SHL.U32 R0, R2, 0x100000, RZ ;  /* 0x0010000002007824 */ /* 0x000fca00078e00ff */
[----:B------:R-:W-:Y:S02]  /*19e0*/  LOP3.LUT R0, R3, R0, R4, 0xfe, !PT ;  /* 0x0000000003007212 */ /* 0x000fe400078efe04 */
.L_x_21494:
[----:B------:R-:W-:Y:S05]  /*19f0*/  BSYNC B0 ;  /* 0x0000000000007941 */ /* 0x000fea0003800000 */
.L_x_21493:
[----:B------:R-:W0:Y:S02]  /*1a00*/  F2I.FTZ.TRUNC.NTZ R0, R0 ;  /* 0x0000000000007305 */ /* 0x000e24000021f100 */
[----:B0-----:R-:W-:Y:S01]  /*1a10*/  PRMT R22, R0, 0x7610, R22 ;  /* 0x0000761000167816 */ /* 0x001fe20000000016 */
[----:B------:R-:W-:Y:S05]  /*1a20*/  BRA `(.L_x_21478) ;  /* 0x0000047000007947 */ /* 0x000fea0003800000 */
.L_x_21491:
        /* <DEDUP_REMOVED lines=21> */
.L_x_21500:
[----:B------:R-:W-:Y:S05]  /*1b80*/  BSYNC B1 ;  /* 0x0000000000017941 */ /* 0x000fea0003800000 */
.L_x_21499:
[----:B------:R-:W-:Y:S01]  /*1b90*/  LEA R3, R0, 0x37800000, 0x17 ;  /* 0x3780000000037811 */ /* 0x000fe200078eb8ff */
[----:B------:R-:W-:-:S05]  /*1ba0*/  IMAD.SHL.U32 R0, R2, 0x200000, RZ ;  /* 0x0020000002007824 */ /* 0x000fca00078e00ff */
[----:B------:R-:W-:Y:S02]  /*1bb0*/  LOP3.LUT R0, R3, R0, R4, 0xfe, !PT ;  /* 0x0000000003007212 */ /* 0x000fe400078efe04 */
.L_x_21498:
[----:B------:R-:W-:Y:S05]  /*1bc0*/  BSYNC B0 ;  /* 0x0000000000007941 */ /* 0x000fea0003800000 */
.L_x_21497:
[----:B------:R-:W0:Y:S02]  /*1bd0*/  F2I.FTZ.TRUNC.NTZ R0, R0 ;  /* 0x0000000000007305 */ /* 0x000e24000021f100 */
[----:B0-----:R-:W-:Y:S01]  /*1be0*/  PRMT R22, R0, 0x7610, R22 ;  /* 0x0000761000167816 */ /* 0x001fe20000000016 */
[----:B------:R-:W-:Y:S05]  /*1bf0*/  BRA `(.L_x_21478) ;  /* 0x000002a000007947 */ /* 0x000fea0003800000 */
.L_x_21490:
        /* <DEDUP_REMOVED lines=14> */
.L_x_21504:
[----:B------:R-:W-:Y:S05]  /*1ce0*/  BSYNC B0 ;  /* 0x0000000000007941 */ /* 0x000fea0003800000 */
.L_x_21503:
[----:B------:R-:W0:Y:S02]  /*1cf0*/  F2I.FTZ.TRUNC.NTZ R0, R0 ;  /* 0x0000000000007305 */ /* 0x000e24000021f100 */
[----:B0-----:R-:W-:Y:S01]  /*1d00*/  PRMT R22, R0, 0x7610, R22 ;  /* 0x0000761000167816 */ /* 0x001fe20000000016 */
[----:B------:R-:W-:Y:S05]  /*1d10*/  BRA `(.L_x_21478) ;  /* 0x0000018000007947 */ /* 0x000fea0003800000 */
.L_x_21477:
        /* <DEDUP_REMOVED lines=21> */
.L_x_21502:
[----:B------:R0:W5:Y:S01]  /*1e70*/  LDG.E.U8 R22, [R2.64] ;  /* 0x0000002402167981 */ /* 0x000162000c1e1100 */
[----:B------:R-:W-:Y:S05]  /*1e80*/  BRA `(.L_x_21478) ;  /* 0x0000001000007947 */ /* 0x000fea0003800000 */
.L_x_21501:
[----:B------:R0:W5:Y:S02]  /*1e90*/  LDG.E.U8 R22, [R2.64] ;  /* 0x0000002402167981 */ /* 0x000164000c1e1100 */
.L_x_21478:
[----:B------:R-:W-:-:S03]  /*1ea0*/  IADD3 R19, R19, 0x80, RZ ;  /* 0x0000008013137810 */ /* 0x000fc60007ffe0ff */
.L_x_21472:
[----:B------:R-:W-:Y:S05]  /*1eb0*/  BSYNC B6 ;  /* 0x0000000000067941 */ /* 0x000fea0003800000 */
.L_x_21471:
        /* <DEDUP_REMOVED lines=23> */
.L_x_21510:
[----:B------:R0:W5:Y:S01]  /*2030*/  LDG.E.U8 R25, [R2.64] ;  /* 0x0000002402197981 */ /* 0x000162000c1e1100 */
[----:B------:R-:W-:Y:S05]  /*2040*/  BRA `(.L_x_21512) ;  /* 0x00000d8000007947 */ /* 0x000fea0003800000 */
.L_x_21509:
        /* <DEDUP_REMOVED lines=8> */
.L_x_21514:
[----:B------:R0:W5:Y:S01]  /*20d0*/  LDG.E.U8 R25, [R2.64] ;  /* 0x0000002402197981 */ /* 0x000162000c1e1100 */
[----:B------:R-:W-:Y:S05]  /*20e0*/  BRA `(.L_x_21512) ;  /* 0x00000ce000007947 */ /* 0x000fea0003800000 */
.L_x_21513:
[----:B------:R0:W5:Y:S01]  /*20f0*/  LDG.E.U16 R25, [R2.64] ;  /* 0x0000002402197981 */ /* 0x000162000c1e1500 */
[----:B------:R-:W-:Y:S05]  /*2100*/  BRA `(.L_x_21512) ;  /* 0x00000cc000007947 */ /* 0x000fea0003800000 */
.L_x_21508:
        /* <DEDUP_REMOVED lines=9> */
.L_x_21516:
[----:B------:R-:W2:Y:S02]  /*21a0*/  LDG.E.U16 R0, [R2.64] ;  /* 0x0000002402007981 */ /* 0x000ea4000c1e1500 */
[----:B--2---:R-:W-:-:S06]  /*21b0*/  HADD2.F32 R0, -RZ, R0.H0_H0 ;  /* 0x20000000ff007230 */ /* 0x004fcc0000004100 */
[----:B------:R-:W0:Y:S02]  /*21c0*/  F2I.FTZ.TRUNC.NTZ R0, R0 ;  /* 0x0000000000007305 */ /* 0x000e24000021f100 */
[----:B0-----:R-:W-:Y:S01]  /*21d0*/  PRMT R25, R0, 0x7610, R25 ;  /* 0x0000761000197816 */ /* 0x001fe20000000019 */
[----:B------:R-:W-:Y:S05]  /*21e0*/  BRA `(.L_x_21512) ;  /* 0x00000be000007947 */ /* 0x000fea0003800000 */
.L_x_21515:
        /* <DEDUP_REMOVED lines=9> */
.L_x_21518:
[----:B------:R-:W2:Y:S02]  /*2280*/  LDG.E.U16 R2, [R2.64] ;  /* 0x0000002402027981 */ /* 0x000ea4000c1e1500 */
[----:B--2---:R-:W-:-:S06]  /*2290*/  HADD2.F32 R0, -RZ, R2.H0_H0 ;  /* 0x20000002ff007230 */ /* 0x004fcc0000004100 */
[----:B------:R-:W0:Y:S02]  /*22a0*/  F2I.FTZ.TRUNC.NTZ R0, R0 ;  /* 0x0000000000007305 */ /* 0x000e24000021f100 */
[----:B0-----:R-:W-:Y:S01]  /*22b0*/  PRMT R25, R0, 0x7610, R25 ;  /* 0x0000761000197816 */ /* 0x001fe20000000019 */
[----:B------:R-:W-:Y:S05]  /*22c0*/  BRA `(.L_x_21512) ;  /* 0x00000b0000007947 */ /* 0x000fea0003800000 */
.L_x_21517:
[----:B------:R-:W2:Y:S02]  /*22d0*/  LDG.E.64 R2, [R2.64] ;  /* 0x0000002402027981 */ /* 0x000ea4000c1e1b00 */
[----:B--2---:R0:W2:Y:S01]  /*22e0*/  F2I.F64.TRUNC R25, R2 ;  /* 0x0000000200197311 */ /* 0x0040a2000030d100 */
[----:B------:R-:W-:Y:S05]  /*22f0*/  BRA `(.L_x_21512) ;  /* 0x00000ad000007947 */ /* 0x000fea0003800000 */
.L_x_21507:
        /* <DEDUP_REMOVED lines=12> */
.L_x_21521:
[----:B------:R-:W2:Y:S02]  /*23c0*/  LDG.E.64 R2, [R2.64] ;  /* 0x0000002402027981 */ /* 0x000ea4000c1e1b00 */
[----:B--2---:R0:W2:Y:S01]  /*23d0*/  F2I.F64.TRUNC R25, R2 ;  /* 0x0000000200197311 */ /* 0x0040a2000030d100 */
[----:B------:R-:W-:Y:S05]  /*23e0*/  BRA `(.L_x_21512) ;  /* 0x000009e000007947 */ /* 0x000fea0003800000 */
.L_x_21520:
        /* <DEDUP_REMOVED lines=28> */
.L_x_21523:
        /* <DEDUP_REMOVED lines=15> */
.L_x_21522:
[----:B------:R-:W2:Y:S02]  /*26a0*/  LDG.E.U16 R0, [R2.64] ;  /* 0x0000002402007981 */ /* 0x000ea4000c1e1500 */
[----:B--2---:R-:W-:-:S06]  /*26b0*/  PRMT R0, RZ, 0x5410, R0 ;  /* 0x00005410ff007816 */ /* 0x004fcc0000000000 */
[----:B------:R-:W0:Y:S02]  /*26c0*/  F2I.FTZ.TRUNC.NTZ R0, R0 ;  /* 0x0000000000007305 */ /* 0x000e24000021f100 */
[----:B0-----:R-:W-:Y:S01]  /*26d0*/  PRMT R25, R0, 0x7610, R25 ;  /* 0x0000761000197816 */ /* 0x001fe20000000019 */
[----:B------:R-:W-:Y:S05]  /*26e0*/  BRA `(.L_x_21512) ;  /* 0x000006e000007947 */ /* 0x000fea0003800000 */
.L_x_21519:
        /* <DEDUP_REMOVED lines=10> */
.L_x_21526:
        /* <DEDUP_REMOVED lines=21> */
.L_x_21530:
[----:B------:R-:W-:Y:S05]  /*28e0*/  BSYNC B1 ;  /* 0x0000000000017941 */ /* 0x000fea0003800000 */
.L_x_21529:
[----:B------:R-:W-:Y:S01]  /*28f0*/  LEA R3, R0, 0x3b800000, 0x17 ;  /* 0x3b80000000037811 */ /* 0x000fe200078eb8ff */
[----:B------:R-:W-:-:S05]  /*2900*/  IMAD.SHL.U32 R0, R2, 0x100000, RZ ;  /* 0x0010000002007824 */ /* 0x000fca00078e00ff */
[----:B------:R-:W-:Y:S02]  /*2910*/  LOP3.LUT R0, R3, R0, R4, 0xfe, !PT ;  /* 0x0000000003007212 */ /* 0x000fe400078efe04 */
.L_x_21528:
[----:B------:R-:W-:Y:S05]  /*2920*/  BSYNC B0 ;  /* 0x0000000000007941 */ /* 0x000fea0003800000 */
.L_x_21527:
[----:B------:R-:W0:Y:S02]  /*2930*/  F2I.FTZ.TRUNC.NTZ R0, R0 ;  /* 0x0000000000007305 */ /* 0x000e24000021f100 */
[----:B0-----:R-:W-:Y:S01]  /*2940*/  PRMT R25, R0, 0x7610, R25 ;  /* 0x0000761000197816 */ /* 0x001fe20000000019 */
[----:B------:R-:W-:Y:S05]  /*2950*/  BRA `(.L_x_21512) ;  /* 0x0000047000007947 */ /* 0x000fea0003800000 */
.L_x_21525:
        /* <DEDUP_REMOVED lines=21> */
.L_x_21534:
[----:B------:R-:W-:Y:S05]  /*2ab0*/  BSYNC B1 ;  /* 0x0000000000017941 */ /* 0x000fea0003800000 */
.L_x_21533:
[----:B------:R-:W-:Y:S01]  /*2ac0*/  LEA R3, R0, 0x37800000, 0x17 ;  /* 0x3780000000037811 */ /* 0x000fe200078eb8ff */
[----:B------:R-:W-:-:S05]  /*2ad0*/  IMAD.SHL.U32 R0, R2, 0x200000, RZ ;  /* 0x0020000002007824 */ /* 0x000fca00078e00ff */
[----:B------:R-:W-:Y:S02]  /*2ae0*/  LOP3.LUT R0, R3, R0, R4, 0xfe, !PT ;  /* 0x0000000003007212 */ /* 0x000fe400078efe04 */
.L_x_21532:
[----:B------:R-:W-:Y:S05]  /*2af0*/  BSYNC B0 ;  /* 0x0000000000007941 */ /* 0x000fea0003800000 */
.L_x_21531:
[----:B------:R-:W0:Y:S02]  /*2b00*/  F2I.FTZ.TRUNC.NTZ R0, R0 ;  /* 0x0000000000007305 */ /* 0x000e24000021f100 */
[----:B0-----:R-:W-:Y:S01]  /*2b10*/  PRMT R25, R0, 0x7610, R25 ;  /* 0x0000761000197816 */ /* 0x001fe20000000019 */
[----:B------:R-:W-:Y:S05]  /*2b20*/  BRA `(.L_x_21512) ;  /* 0x000002a000007947 */ /* 0x000fea0003800000 */
.L_x_21524:
        /* <DEDUP_REMOVED lines=14> */
.L_x_21538:
[----:B------:R-:W-:Y:S05]  /*2c10*/  BSYNC B0 ;  /* 0x0000000000007941 */ /* 0x000fea0003800000 */
.L_x_21537:
[----:B------:R-:W0:Y:S02]  /*2c20*/  F2I.FTZ.TRUNC.NTZ R0, R0 ;  /* 0x0000000000007305 */ /* 0x000e24000021f100 */
[----:B0-----:R-:W-:Y:S01]  /*2c30*/  PRMT R25, R0, 0x7610, R25 ;  /* 0x0000761000197816 */ /* 0x001fe20000000019 */
[----:B------:R-:W-:Y:S05]  /*2c40*/  BRA `(.L_x_21512) ;  /* 0x0000018000007947 */ /* 0x000fea0003800000 */
.L_x_21511:
        /* <DEDUP_REMOVED lines=21> */
.L_x_21536:
[----:B------:R0:W5:Y:S01]  /*2da0*/  LDG.E.U8 R25, [R2.64] ;  /* 0x0000002402197981 */ /* 0x000162000c1e1100 */
[----:B------:R-:W-:Y:S05]  /*2db0*/  BRA `(.L_x_21512) ;  /* 0x0000001000007947 */ /* 0x000fea0003800000 */
.L_x_21535:
[----:B------:R0:W5:Y:S02]  /*2dc0*/  LDG.E.U8 R25, [R2.64] ;  /* 0x0000002402197981 */ /* 0x000164000c1e1100 */
.L_x_21512:
[----:B------:R-:W-:-:S03]  /*2dd0*/  IADD3 R19, R19, 0x80, RZ ;  /* 0x0000008013137810 */ /* 0x000fc60007ffe0ff */
.L_x_21506:
[----:B------:R-:W-:Y:S05]  /*2de0*/  BSYNC B6 ;  /* 0x0000000000067941 */ /* 0x000fea0003800000 */
.L_x_21505:
        /* <DEDUP_REMOVED lines=20> */
.L_x_21544:
[----:B------:R0:W5:Y:S01]  /*2f30*/  LDG.E.U8 R24, [R2.64] ;  /* 0x0000002402187981 */ /* 0x000162000c1e1100 */
[----:B------:R-:W-:Y:S05]  /*2f40*/  BRA `(.L_x_21540) ;  /* 0x00000d7000007947 */ /* 0x000fea0003800000 */
.L_x_21543:
        /* <DEDUP_REMOVED lines=8> */
.L_x_21547:
[----:B------:R0:W5:Y:S01]  /*2fd0*/  LDG.E.U8 R24, [R2.64] ;  /* 0x0000002402187981 */ /* 0x000162000c1e1100 */
[----:B------:R-:W-:Y:S05]  /*2fe0*/  BRA `(.L_x_21540) ;  /* 0x00000cd000007947 */ /* 0x000fea0003800000 */
.L_x_21546:
[----:B------:R0:W5:Y:S01]  /*2ff0*/  LDG.E.U16 R24, [R2.64] ;  /* 0x0000002402187981 */ /* 0x000162000c1e1500 */
[----:B------:R-:W-:Y:S05]  /*3000*/  BRA `(.L_x_21540) ;  /* 0x00000cb000007947 */ /* 0x000fea0003800000 */
.L_x_21542:
        /* <DEDUP_REMOVED lines=9> */
.L_x_21549:
[----:B------:R-:W3:Y:S02]  /*30a0*/  LDG.E.U16 R0, [R2.64] ;  /* 0x0000002402007981 */ /* 0x000ee4000c1e1500 */
[----:B---3--:R-:W-:-:S06]  /*30b0*/  HADD2.F32 R0, -RZ, R0.H0_H0 ;  /* 0x20000000ff007230 */ /* 0x008fcc0000004100 */
[----:B------:R-:W0:Y:S02]  /*30c0*/  F2I.FTZ.TRUNC.NTZ R0, R0 ;  /* 0x0000000000007305 */ /* 0x000e24000021f100 */
[----:B0-----:R-:W-:Y:S01]  /*30d0*/  PRMT R24, R0, 0x7610, R24 ;  /* 0x0000761000187816 */ /* 0x001fe20000000018 */
[----:B------:R-:W-:Y:S05]  /*30e0*/  BRA `(.L_x_21540) ;  /* 0x00000bd000007947 */ /* 0x000fea0003800000 */
.L_x_21548:
        /* <DEDUP_REMOVED lines=9> */
.L_x_21551:
[----:B------:R-:W3:Y:S02]  /*3180*/  LDG.E.U16 R2, [R2.64] ;  /* 0x0000002402027981 */ /* 0x000ee4000c1e1500 */
[----:B---3--:R-:W-:-:S06]  /*3190*/  HADD2.F32 R0, -RZ, R2.H0_H0 ;  /* 0x20000002ff007230 */ /* 0x008fcc0000004100 */
[----:B------:R-:W0:Y:S02]  /*31a0*/  F2I.FTZ.TRUNC.NTZ R0, R0 ;  /* 0x0000000000007305 */ /* 0x000e24000021f100 */
[----:B0-----:R-:W-:Y:S01]  /*31b0*/  PRMT R24, R0, 0x7610, R24 ;  /* 0x0000761000187816 */ /* 0x001fe20000000018 */
[----:B------:R-:W-:Y:S05]  /*31c0*/  BRA `(.L_x_21540) ;  /* 0x00000af000007947 */ /* 0x000fea0003800000 */
.L_x_21550:
[----:B------:R-:W3:Y:S02]  /*31d0*/  LDG.E.64 R2, [R2.64] ;  /* 0x0000002402027981 */ /* 0x000ee4000c1e1b00 */
[----:B---3--:R0:W3:Y:S01]  /*31e0*/  F2I.F64.TRUNC R24, R2 ;  /* 0x0000000200187311 */ /* 0x0080e2000030d100 */
[----:B------:R-:W-:Y:S05]  /*31f0*/  BRA `(.L_x_21540) ;  /* 0x00000ac000007947 */ /* 0x000fea0003800000 */
.L_x_21541:
        /* <DEDUP_REMOVED lines=12> */
.L_x_21554:
[----:B------:R-:W3:Y:S02]  /*32c0*/  LDG.E.64 R2, [R2.64] ;  /* 0x0000002402027981 */ /* 0x000ee4000c1e1b00 */
[----:B---3--:R0:W3:Y:S01]  /*32d0*/  F2I.F64.TRUNC R24, R2 ;  /* 0x0000000200187311 */ /* 0x0080e2000030d100 */
[----:B------:R-:W-:Y:S05]  /*32e0*/  BRA `(.L_x_21540) ;  /* 0x000009d000007947 */ /* 0x000fea0003800000 */
.L_x_21553:
        /* <DEDUP_REMOVED lines=28> */
.L_x_21556:
        /* <DEDUP_REMOVED lines=15> */
.L_x_21555:
[----:B------:R-:W3:Y:S02]  /*35a0*/  LDG.E.U16 R0, [R2.64] ;  /* 0x0000002402007981 */ /* 0x000ee4000c1e1500 */
[----:B---3--:R-:W-:-:S06]  /*35b0*/  PRMT R0, RZ, 0x5410, R0 ;  /* 0x00005410ff007816 */ /* 0x008fcc0000000000 */
[----:B------:R-:W0:Y:S02]  /*35c0*/  F2I.FTZ.TRUNC.NTZ R0, R0 ;  /* 0x0000000000007305 */ /* 0x000e24000021f100 */
[----:B0-----:R-:W-:Y:S01]  /*35d0*/  PRMT R24, R0, 0x7610, R24 ;  /* 0x0000761000187816 */ /* 0x001fe20000000018 */
[----:B------:R-:W-:Y:S05]  /*35e0*/  BRA `(.L_x_21540) ;  /* 0x000006d000007947 */ /* 0x000fea0003800000 */
.L_x_21552:
        /* <DEDUP_REMOVED lines=10> */
.L_x_21559:
        /* <DEDUP_REMOVED lines=21> */
.L_x_21563:
[----:B------:R-:W-:Y:S05]  /*37e0*/  BSYNC B1 ;  /* 0x0000000000017941 */ /* 0x000fea0003800000 */
.L_x_21562:
[----:B------:R-:W-:Y:S01]  /*37f0*/  LEA R3, R0, 0x3b800000, 0x17 ;  /* 0x3b80000000037811 */ /* 0x000fe200078eb8ff */
[----:B------:R-:W-:-:S05]  /*3800*/  IMAD.SHL.U32 R0, R2, 0x100000, RZ ;  /* 0x0010000002007824 */ /* 0x000fca00078e00ff */
[----:B------:R-:W-:Y:S02]  /*3810*/  LOP3.LUT R0, R3, R0, R4, 0xfe, !PT ;  /* 0x0000000003007212 */ /* 0x000fe400078efe04 */
.L_x_21561:
[----:B------:R-:W-:Y:S05]  /*3820*/  BSYNC B0 ;  /* 0x0000000000007941 */ /* 0x000fea0003800000 */
.L_x_21560:
[----:B------:R-:W0:Y:S02]  /*3830*/  F2I.FTZ.TRUNC.NTZ R0, R0 ;  /* 0x0000000000007305 */ /* 0x000e24000021f100 */
[----:B0-----:R-:W-:Y:S01]  /*3840*/  PRMT R24, R0, 0x7610, R24 ;  /* 0x0000761000187816 */ /* 0x001fe20000000018 */
[----:B------:R-:W-:Y:S05]  /*3850*/  BRA `(.L_x_21540) ;  /* 0x0000046000007947 */ /* 0x000fea0003800000 */
.L_x_21558:
        /* <DEDUP_REMOVED lines=21> */
.L_x_21567:
[----:B------:R-:W-:Y:S05]  /*39b0*/  BSYNC B1 ;  /* 0x0000000000017941 */ /* 0x000fea0003800000 */
.L_x_21566:
[----:B------:R-:W-:Y:S01]  /*39c0*/  LEA R3, R0, 0x37800000, 0x17 ;  /* 0x3780000000037811 */ /* 0x000fe200078eb8ff */
[----:B------:R-:W-:-:S05]  /*39d0*/  IMAD.SHL.U32 R0, R2, 0x200000, RZ ;  /* 0x0020000002007824 */ /* 0x000fca00078e00ff */
[----:B------:R-:W-:Y:S02]  /*39e0*/  LOP3.LUT R0, R3, R0, R4, 0xfe, !PT ;  /* 0x0000000003007212 */ /* 0x000fe400078efe04 */
.L_x_21565:
[----:B------:R-:W-:Y:S05]  /*39f0*/  BSYNC B0 ;  /* 0x0000000000007941 */ /* 0x000fea0003800000 */
.L_x_21564:
[----:B------:R-:W0:Y:S02]  /*3a00*/  F2I.FTZ.TRUNC.NTZ R0, R0 ;  /* 0x0000000000007305 */ /* 0x000e24000021f100 */
[----:B0-----:R-:W-:Y:S01]  /*3a10*/  PRMT R24, R0, 0x7610, R24 ;  /* 0x0000761000187816 */ /* 0x001fe20000000018 */
[----:B------:R-:W-:Y:S05]  /*3a20*/  BRA `(.L_x_21540) ;  /* 0x0000029000007947 */ /* 0x000fea0003800000 */
.L_x_21557:
        /* <DEDUP_REMOVED lines=14> */
.L_x_21571:
[----:B------:R-:W-:Y:S05]  /*3b10*/  BSYNC B0 ;  /* 0x0000000000007941 */ /* 0x000fea0003800000 */
.L_x_21570:
[----:B------:R-:W0:Y:S02]  /*3b20*/  F2I.FTZ.TRUNC.NTZ R0, R0 ;  /* 0x0000000000007305 */ /* 0x000e24000021f100 */
[----:B0-----:R-:W-:Y:S01]  /*3b30*/  PRMT R24, R0, 0x7610, R24 ;  /* 0x0000761000187816 */ /* 0x001fe20000000018 */
[----:B------:R-:W-:Y:S05]  /*3b40*/  BRA `(.L_x_21540) ;  /* 0x0000017000007947 */ /* 0x000fea0003800000 */
.L_x_21545:
        /* <DEDUP_REMOVED lines=20> */
.L_x_21569:
[----:B------:R0:W5:Y:S01]  /*3c90*/  LDG.E.U8 R24, [R2.64] ;  /* 0x0000002402187981 */ /* 0x000162000c1e1100 */
[----:B------:R-:W-:Y:S05]  /*3ca0*/  BRA `(.L_x_21540) ;  /* 0x0000001000007947 */ /* 0x000fea0003800000 */
.L_x_21568:
[----:B------:R0:W5:Y:S02]  /*3cb0*/  LDG.E.U8 R24, [R2.64] ;  /* 0x0000002402187981 */ /* 0x000164000c1e1100 */
.L_x_21540:
[----:B------:R-:W-:Y:S05]  /*3cc0*/  BSYNC B6 ;  /* 0x0000000000067941 */ /* 0x000fea0003800000 */
.L_x_21539:
[----:B------:R-:W4:Y:S01]  /*3cd0*/  S2R R19, SR_TID.X ;  /* 0x0000000000137919 */ /* 0x000f220000002100 */
[----:B------:R-:W0:Y:S01]  /*3ce0*/  LDC.U8 R18, c[0x0][0x184] ;  /* 0x00006100ff127b82 */ /* 0x000e220000000000 */
[----:B-----5:R-:W-:Y:S01]  /*3cf0*/  LOP3.LUT P0, RZ, R23, 0xff, RZ, 0xc0, !PT ;  /* 0x000000ff17ff7812 */ /* 0x020fe2000780c0ff */
[----:B------:R-:W-:Y:S01]  /*3d00*/  BSSY B6, `(.L_x_21572) ;  /* 0x00000f4000067945 */ /* 0x000fe20003800000 */
[----:B-1----:R-:W-:Y:S02]  /*3d10*/  LOP3.LUT P1, RZ, R22, 0xff, RZ, 0xc0, !PT ;  /* 0x000000ff16ff7812 */ /* 0x002fe4000782c0ff */
[----:B--2---:R-:W-:Y:S02]  /*3d20*/  LOP3.LUT P2, RZ, R25, 0xff, RZ, 0xc0, !PT ;  /* 0x000000ff19ff7812 */ /* 0x004fe4000784c0ff */
[----:B---3--:R-:W-:Y:S02]  /*3d30*/  LOP3.LUT P3, RZ, R24, 0xff, RZ, 0xc0, !PT ;  /* 0x000000ff18ff7812 */ /* 0x008fe4000786c0ff */
[----:B------:R-:W-:-:S02]  /*3d40*/  SEL R4, RZ, 0x1, P0 ;  /* 0x00000001ff047807 */ /* 0x000fc40000000000 */
        /* <DEDUP_REMOVED lines=24> */
.L_x_21577:
[----:B------:R0:W-:Y:S01]  /*3ed0*/  STG.E.U8 [R2.64], R4 ;  /* 0x0000000402007986 */ /* 0x0001e2000c101124 */
[----:B------:R-:W-:Y:S05]  /*3ee0*/  BRA `(.L_x_21573) ;  /* 0x00000d5000007947 */ /* 0x000fea0003800000 */
.L_x_21576:
        /* <DEDUP_REMOVED lines=9> */
.L_x_21580:
[----:B------:R0:W-:Y:S01]  /*3f80*/  STG.E [R2.64], R4 ;  /* 0x0000000402007986 */ /* 0x0001e2000c101924 */
[----:B------:R-:W-:Y:S05]  /*3f90*/  BRA `(.L_x_21573) ;  /* 0x00000ca000007947 */ /* 0x000fea0003800000 */
.L_x_21579:
[----:B------:R0:W-:Y:S01]  /*3fa0*/  STG.E.U16 [R2.64], R4 ;  /* 0x0000000402007986 */ /* 0x0001e2000c101524 */
[----:B------:R-:W-:Y:S05]  /*3fb0*/  BRA `(.L_x_21573) ;  /* 0x00000c8000007947 */ /* 0x000fea0003800000 */
.L_x_21575:
        /* <DEDUP_REMOVED lines=9> */
.L_x_21582:
[----:B------:R-:W0:Y:S02]  /*4050*/  I2F.S16 R0, R4 ;  /* 0x0000000400007306 */ /* 0x000e240000101400 */
[----:B0-----:R-:W-:-:S05]  /*4060*/  F2FP.PACK_AB R0, RZ, R0 ;  /* 0x00000000ff00723e */ /* 0x001fca00000000ff */
[----:B------:R0:W-:Y:S01]  /*4070*/  STG.E.U16 [R2.64], R0 ;  /* 0x0000000002007986 */ /* 0x0001e2000c101524 */
[----:B------:R-:W-:Y:S05]  /*4080*/  BRA `(.L_x_21573) ;  /* 0x00000bb000007947 */ /* 0x000fea0003800000 */
.L_x_21581:
        /* <DEDUP_REMOVED lines=10> */
.L_x_21584:
[----:B------:R-:W0:Y:S02]  /*4130*/  I2F.S16 R4, R4 ;  /* 0x0000000400047306 */ /* 0x000e240000101400 */
[----:B0-----:R-:W-:-:S04]  /*4140*/  F2FP.PACK_AB R5, RZ, R4 ;  /* 0x00000004ff05723e */ /* 0x001fc800000000ff */
[----:B------:R-:W-:-:S05]  /*4150*/  PRMT R5, R5, 0x5410, RZ ;  /* 0x0000541005057816 */ /* 0x000fca00000000ff */
[----:B------:R0:W-:Y:S01]  /*4160*/  STG.E [R2.64], R5 ;  /* 0x0000000502007986 */ /* 0x0001e2000c101924 */
[----:B------:R-:W-:Y:S05]  /*4170*/  BRA `(.L_x_21573) ;  /* 0x00000ac000007947 */ /* 0x000fea0003800000 */
.L_x_21583:
[----:B------:R-:W0:Y:S02]  /*4180*/  I2F.F64.S16 R4, R4 ;  /* 0x0000000400047312 */ /* 0x000e240000101c00 */
[----:B0-----:R0:W-:Y:S01]  /*4190*/  STG.E.64 [R2.64], R4 ;  /* 0x0000000402007986 */ /* 0x0011e2000c101b24 */
[----:B------:R-:W-:Y:S05]  /*41a0*/  BRA `(.L_x_21573) ;  /* 0x00000a9000007947 */ /* 0x000fea0003800000 */
.L_x_21574:
        /* <DEDUP_REMOVED lines=10> */
.L_x_21587:
[----:B------:R-:W0:Y:S01]  /*4250*/  I2F.F64.S16 R4, R4 ;  /* 0x0000000400047312 */ /* 0x000e220000101c00 */
[----:B------:R-:W-:-:S05]  /*4260*/  CS2R R6, SRZ ;  /* 0x0000000000067805 */ /* 0x000fca000001ff00 */
[----:B0-----:R0:W-:Y:S01]  /*4270*/  STG.E.128 [R2.64], R4 ;  /* 0x0000000402007986 */ /* 0x0011e2000c101d24 */
[----:B------:R-:W-:Y:S05]  /*4280*/  BRA `(.L_x_21573) ;  /* 0x000009b000007947 */ /* 0x000fea0003800000 */
.L_x_21586:
        /* <DEDUP_REMOVED lines=21> */
.L_x_21591:
[----:B------:R-:W-:Y:S05]  /*43e0*/  BSYNC B0 ;  /* 0x0000000000007941 */ /* 0x000fea0003800000 */
.L_x_21590:
[----:B------:R-:W-:-:S05]  /*43f0*/  LOP3.LUT R5, R0, R5, RZ, 0xfc, !PT ;  /* 0x0000000500057212 */ /* 0x000fca00078efcff */
[----:B------:R0:W-:Y:S01]  /*4400*/  STG.E.U8 [R2.64], R5 ;  /* 0x0000000502007986 */ /* 0x0001e2000c101124 */
[----:B------:R-:W-:Y:S05]  /*4410*/  BRA `(.L_x_21573) ;  /* 0x0000082000007947 */ /* 0x000fea0003800000 */
.L_x_21589:
        /* <DEDUP_REMOVED lines=13> */
.L_x_21593:
[----:B------:R-:W-:Y:S01]  /*44f0*/  IMAD.MOV.U32 R0, RZ, RZ, 0x7f ;  /* 0x0000007fff007424 */ /* 0x000fe200078e00ff */
[----:B------:R-:W-:-:S04]  /*4500*/  ISETP.GT.U32.AND P0, PT, R5, 0x7f800000, PT ;  /* 0x7f8000000500780c */ /* 0x000fc80003f04070 */
[----:B------:R-:W-:-:S04]  /*4510*/  SEL R0, R0, 0x7c, P0 ;  /* 0x0000007c00007807 */ /* 0x000fc80000000000 */
.L_x_21594:
[----:B------:R-:W-:Y:S05]  /*4520*/  BSYNC B0 ;  /* 0x0000000000007941 */ /* 0x000fea0003800000 */
.L_x_21592:
[----:B------:R-:W-:-:S04]  /*4530*/  LOP3.LUT R4, R7, 0x80000000, RZ, 0xc0, !PT ;  /* 0x8000000007047812 */ /* 0x000fc800078ec0ff */
[----:B------:R-:W-:-:S04]  /*4540*/  SHF.R.U32.HI R5, RZ, 0x18, R4 ;  /* 0x00000018ff057819 */ /* 0x000fc80000011604 */
[----:B------:R-:W-:-:S05]  /*4550*/  LOP3.LUT R5, R0, R5, RZ, 0xfc, !PT ;  /* 0x0000000500057212 */ /* 0x000fca00078efcff */
[----:B------:R0:W-:Y:S01]  /*4560*/  STG.E.U8 [R2.64], R5 ;  /* 0x0000000502007986 */ /* 0x0001e2000c101124 */
[----:B------:R-:W-:Y:S05]  /*4570*/  BRA `(.L_x_21573) ;  /* 0x000006c000007947 */ /* 0x000fea0003800000 */
.L_x_21588:
[----:B------:R-:W0:Y:S02]  /*4580*/  I2F.S16 R0, R4 ;  /* 0x0000000400007306 */ /* 0x000e240000101400 */
[----:B0-----:R-:W-:-:S05]  /*4590*/  F2FP.BF16.PACK_AB R0, RZ, R0 ;  /* 0x00000000ff00723e */ /* 0x001fca00000010ff */
[----:B------:R0:W-:Y:S01]  /*45a0*/  STG.E.U16 [R2.64], R0 ;  /* 0x0000000002007986 */ /* 0x0001e2000c101524 */
[----:B------:R-:W-:Y:S05]  /*45b0*/  BRA `(.L_x_21573) ;  /* 0x0000068000007947 */ /* 0x000fea0003800000 */
.L_x_21585:
        /* <DEDUP_REMOVED lines=10> */
.L_x_21597:
        /* <DEDUP_REMOVED lines=17> */
.L_x_21600:
[----:B------:R-:W-:-:S04]  /*4770*/  LOP3.LUT R0, R7, 0x80000000, RZ, 0xc0, !PT ;  /* 0x8000000007007812 */ /* 0x000fc800078ec0ff */
[----:B------:R-:W-:-:S04]  /*4780*/  SHF.R.U32.HI R5, RZ, 0x18, R0 ;  /* 0x00000018ff057819 */ /* 0x000fc80000011600 */
[----:B------:R-:W-:-:S04]  /*4790*/  LOP3.LUT R4, R4, R5, RZ, 0xfc, !PT ;  /* 0x0000000504047212 */ /* 0x000fc800078efcff */
[----:B------:R-:W-:Y:S02]  /*47a0*/  PRMT R0, R4, 0x7610, R0 ;  /* 0x0000761004007816 */ /* 0x000fe40000000000 */
.L_x_21599:
[----:B------:R-:W-:Y:S05]  /*47b0*/  BSYNC B0 ;  /* 0x0000000000007941 */ /* 0x000fea0003800000 */
.L_x_21598:
[----:B------:R0:W-:Y:S01]  /*47c0*/  STG.E.U8 [R2.64], R0 ;  /* 0x0000000002007986 */ /* 0x0001e2000c101124 */
[----:B------:R-:W-:Y:S05]  /*47d0*/  BRA `(.L_x_21573) ;  /* 0x0000046000007947 */ /* 0x000fea0003800000 */
.L_x_21596:
        /* <DEDUP_REMOVED lines=17> */
.L_x_21603:
[----:B------:R-:W-:-:S04]  /*48f0*/  LOP3.LUT R0, R7, 0x80000000, RZ, 0xc0, !PT ;  /* 0x8000000007007812 */ /* 0x000fc800078ec0ff */
[----:B------:R-:W-:-:S04]  /*4900*/  SHF.R.U32.HI R5, RZ, 0x18, R0 ;  /* 0x00000018ff057819 */ /* 0x000fc80000011600 */
[----:B------:R-:W-:-:S04]  /*4910*/  LOP3.LUT R4, R4, R5, RZ, 0xfc, !PT ;  /* 0x0000000504047212 */ /* 0x000fc800078efcff */
[----:B------:R-:W-:Y:S02]  /*4920*/  PRMT R0, R4, 0x7610, R0 ;  /* 0x0000761004007816 */ /* 0x000fe40000000000 */
.L_x_21602:
[----:B------:R-:W-:Y:S05]  /*4930*/  BSYNC B0 ;  /* 0x0000000000007941 */ /* 0x000fea0003800000 */
.L_x_21601:
[----:B------:R0:W-:Y:S01]  /*4940*/  STG.E.U8 [R2.64], R0 ;  /* 0x0000000002007986 */ /* 0x0001e2000c101124 */
[----:B------:R-:W-:Y:S05]  /*4950*/  BRA `(.L_x_21573) ;  /* 0x000002e000007947 */ /* 0x000fea0003800000 */
.L_x_21595:
        /* <DEDUP_REMOVED lines=22> */
.L_x_21578:
        /* <DEDUP_REMOVED lines=20> */
.L_x_21605:
[----:B------:R-:W-:-:S05]  /*4c00*/  IMAD.MOV.U32 R5, RZ, RZ, RZ ;  /* 0x000000ffff057224 */ /* 0x000fca00078e00ff */
[----:B------:R0:W-:Y:S01]  /*4c10*/  STG.E.64 [R2.64], R4 ;  /* 0x0000000402007986 */ /* 0x0001e2000c101b24 */
[----:B------:R-:W-:Y:S05]  /*4c20*/  BRA `(.L_x_21573) ;  /* 0x0000001000007947 */ /* 0x000fea0003800000 */
.L_x_21604:
[----:B------:R0:W-:Y:S02]  /*4c30*/  STG.E [R2.64], R4 ;  /* 0x0000000402007986 */ /* 0x0001e4000c101924 */
.L_x_21573:
[----:B0-----:R-:W-:Y:S05]  /*4c40*/  BSYNC B6 ;  /* 0x0000000000067941 */ /* 0x001fea0003800000 */
.L_x_21572:
        /* <DEDUP_REMOVED lines=21> */
.L_x_21611:
[----:B------:R0:W-:Y:S01]  /*4da0*/  STG.E.U8 [R2.64], R22 ;  /* 0x0000001602007986 */ /* 0x0001e2000c101124 */
[----:B------:R-:W-:Y:S05]  /*4db0*/  BRA `(.L_x_21613) ;  /* 0x00000d5000007947 */ /* 0x000fea0003800000 */
.L_x_21610:
        /* <DEDUP_REMOVED lines=9> */
.L_x_21615:
[----:B------:R0:W-:Y:S01]  /*4e50*/  STG.E [R2.64], R22 ;  /* 0x0000001602007986 */ /* 0x0001e2000c101924 */
[----:B------:R-:W-:Y:S05]  /*4e60*/  BRA `(.L_x_21613) ;  /* 0x00000ca000007947 */ /* 0x000fea0003800000 */
.L_x_21614:
[----:B------:R0:W-:Y:S01]  /*4e70*/  STG.E.U16 [R2.64], R22 ;  /* 0x0000001602007986 */ /* 0x0001e2000c101524 */
[----:B------:R-:W-:Y:S05]  /*4e80*/  BRA `(.L_x_21613) ;  /* 0x00000c8000007947 */ /* 0x000fea0003800000 */
.L_x_21609:
        /* <DEDUP_REMOVED lines=9> */
.L_x_21617:
[----:B------:R-:W0:Y:S02]  /*4f20*/  I2F.S16 R0, R22 ;  /* 0x0000001600007306 */ /* 0x000e240000101400 */
[----:B0-----:R-:W-:-:S05]  /*4f30*/  F2FP.PACK_AB R0, RZ, R0 ;  /* 0x00000000ff00723e */ /* 0x001fca00000000ff */
[----:B------:R0:W-:Y:S01]  /*4f40*/  STG.E.U16 [R2.64], R0 ;  /* 0x0000000002007986 */ /* 0x0001e2000c101524 */
[----:B------:R-:W-:Y:S05]  /*4f50*/  BRA `(.L_x_21613) ;  /* 0x00000bb000007947 */ /* 0x000fea0003800000 */
.L_x_21616:
        /* <DEDUP_REMOVED lines=10> */
.L_x_21619:
[----:B------:R-:W0:Y:S02]  /*5000*/  I2F.S16 R22, R22 ;  /* 0x0000001600167306 */ /* 0x000e240000101400 */
[----:B0-----:R-:W-:-:S04]  /*5010*/  F2FP.PACK_AB R5, RZ, R22 ;  /* 0x00000016ff05723e */ /* 0x001fc800000000ff */
[----:B------:R-:W-:-:S05]  /*5020*/  PRMT R5, R5, 0x5410, RZ ;  /* 0x0000541005057816 */ /* 0x000fca00000000ff */
[----:B------:R0:W-:Y:S01]  /*5030*/  STG.E [R2.64], R5 ;  /* 0x0000000502007986 */ /* 0x0001e2000c101924 */
[----:B------:R-:W-:Y:S05]  /*5040*/  BRA `(.L_x_21613) ;  /* 0x00000ac000007947 */ /* 0x000fea0003800000 */
.L_x_21618:
[----:B------:R-:W0:Y:S02]  /*5050*/  I2F.F64.S16 R22, R22 ;  /* 0x0000001600167312 */ /* 0x000e240000101c00 */
[----:B0-----:R0:W-:Y:S01]  /*5060*/  STG.E.64 [R2.64], R22 ;  /* 0x0000001602007986 */ /* 0x0011e2000c101b24 */
[----:B------:R-:W-:Y:S05]  /*5070*/  BRA `(.L_x_21613) ;  /* 0x00000a9000007947 */ /* 0x000fea0003800000 */
.L_x_21608:
        /* <DEDUP_REMOVED lines=10> */
.L_x_21622:
[----:B------:R-:W0:Y:S01]  /*5120*/  I2F.F64.S16 R4, R22 ;  /* 0x0000001600047312 */ /* 0x000e220000101c00 */
[----:B------:R-:W-:-:S05]  /*5130*/  CS2R R6, SRZ ;  /* 0x0000000000067805 */ /* 0x000fca000001ff00 */
[----:B0-----:R0:W-:Y:S01]  /*5140*/  STG.E.128 [R2.64], R4 ;  /* 0x0000000402007986 */ /* 0x0011e2000c101d24 */
[----:B------:R-:W-:Y:S05]  /*5150*/  BRA `(.L_x_21613) ;  /* 0x000009b000007947 */ /* 0x000fea0003800000 */
.L_x_21621:
        /* <DEDUP_REMOVED lines=21> */
.L_x_21626:
[----:B------:R-:W-:Y:S05]  /*52b0*/  BSYNC B0 ;  /* 0x0000000000007941 */ /* 0x000fea0003800000 */
.L_x_21625:
[----:B------:R-:W-:-:S05]  /*52c0*/  LOP3.LUT R5, R0, R5, RZ, 0xfc, !PT ;  /* 0x0000000500057212 */ /* 0x000fca00078efcff */
[----:B------:R0:W-:Y:S01]  /*52d0*/  STG.E.U8 [R2.64], R5 ;  /* 0x0000000502007986 */ /* 0x0001e2000c101124 */
[----:B------:R-:W-:Y:S05]  /*52e0*/  BRA `(.L_x_21613) ;  /* 0x0000082000007947 */ /* 0x000fea0003800000 */
.L_x_21624:
        /* <DEDUP_REMOVED lines=13> */
.L_x_21628:
[----:B------:R-:W-:Y:S01]  /*53c0*/  IMAD.MOV.U32 R0, RZ, RZ, 0x7f ;  /* 0x0000007fff007424 */ /* 0x000fe200078e00ff */
[----:B------:R-:W-:-:S04]  /*53d0*/  ISETP.GT.U32.AND P0, PT, R4, 0x7f800000, PT ;  /* 0x7f8000000400780c */ /* 0x000fc80003f04070 */
[----:B------:R-:W-:-:S04]  /*53e0*/  SEL R0, R0, 0x7c, P0 ;  /* 0x0000007c00007807 */ /* 0x000fc80000000000 */
.L_x_21629:
[----:B------:R-:W-:Y:S05]  /*53f0*/  BSYNC B0 ;  /* 0x0000000000007941 */ /* 0x000fea0003800000 */
.L_x_21627:
[----:B------:R-:W-:-:S04]  /*5400*/  LOP3.LUT R4, R5, 0x80000000, RZ, 0xc0, !PT ;  /* 0x8000000005047812 */ /* 0x000fc800078ec0ff */
[----:B------:R-:W-:-:S04]  /*5410*/  SHF.R.U32.HI R5, RZ, 0x18, R4 ;  /* 0x00000018ff057819 */ /* 0x000fc80000011604 */
[----:B------:R-:W-:-:S05]  /*5420*/  LOP3.LUT R5, R0, R5, RZ, 0xfc, !PT ;  /* 0x0000000500057212 */ /* 0x000fca00078efcff */
[----:B------:R0:W-:Y:S01]  /*5430*/  STG.E.U8 [R2.64], R5 ;  /* 0x0000000502007986 */ /* 0x0001e2000c101124 */
[----:B------:R-:W-:Y:S05]  /*5440*/  BRA `(.L_x_21613) ;  /* 0x000006c000007947 */ /* 0x000fea0003800000 */
.L_x_21623:
[----:B------:R-:W0:Y:S02]  /*5450*/  I2F.S16 R0, R22 ;  /* 0x0000001600007306 */ /* 0x000e240000101400 */
[----:B0-----:R-:W-:-:S05]  /*5460*/  F2FP.BF16.PACK_AB R0, RZ, R0 ;  /* 0x00000000ff00723e */ /* 0x001fca00000010ff */
[----:B------:R0:W-:Y:S01]  /*5470*/  STG.E.U16 [R2.64], R0 ;  /* 0x0000000002007986 */ /* 0x0001e2000c101524 */
[----:B------:R-:W-:Y:S05]  /*5480*/  BRA `(.L_x_21613) ;  /* 0x0000068000007947 */ /* 0x000fea0003800000 */
.L_x_21620:
        /* <DEDUP_REMOVED lines=10> */
.L_x_21632:
        /* <DEDUP_REMOVED lines=17> */
.L_x_21635:
[----:B------:R-:W-:-:S04]  /*5640*/  LOP3.LUT R0, R7, 0x80000000, RZ, 0xc0, !PT ;  /* 0x8000000007007812 */ /* 0x000fc800078ec0ff */
[----:B------:R-:W-:-:S04]  /*5650*/  SHF.R.U32.HI R5, RZ, 0x18, R0 ;  /* 0x00000018ff057819 */ /* 0x000fc80000011600 */
[----:B------:R-:W-:-:S04]  /*5660*/  LOP3.LUT R4, R4, R5, RZ, 0xfc, !PT ;  /* 0x0000000504047212 */ /* 0x000fc800078efcff */
[----:B------:R-:W-:Y:S02]  /*5670*/  PRMT R0, R4, 0x7610, R0 ;  /* 0x0000761004007816 */ /* 0x000fe40000000000 */
.L_x_21634:
[----:B------:R-:W-:Y:S05]  /*5680*/  BSYNC B0 ;  /* 0x0000000000007941 */ /* 0x000fea0003800000 */
.L_x_21633:
[----:B------:R0:W-:Y:S01]  /*5690*/  STG.E.U8 [R2.64], R0 ;  /* 0x0000000002007986 */ /* 0x0001e2000c101124 */
[----:B------:R-:W-:Y:S05]  /*56a0*/  BRA `(.L_x_21613) ;  /* 0x0000046000007947 */ /* 0x000fea0003800000 */
.L_x_21631:
        /* <DEDUP_REMOVED lines=17> */
.L_x_21638:
[----:B------:R-:W-:-:S04]  /*57c0*/  LOP3.LUT R0, R7, 0x80000000, RZ, 0xc0, !PT ;  /* 0x8000000007007812 */ /* 0x000fc800078ec0ff */
[----:B------:R-:W-:-:S04]  /*57d0*/  SHF.R.U32.HI R5, RZ, 0x18, R0 ;  /* 0x00000018ff057819 */ /* 0x000fc80000011600 */
[----:B------:R-:W-:-:S04]  /*57e0*/  LOP3.LUT R4, R4, R5, RZ, 0xfc, !PT ;  /* 0x0000000504047212 */ /* 0x000fc800078efcff */
[----:B------:R-:W-:Y:S02]  /*57f0*/  PRMT R0, R4, 0x7610, R0 ;  /* 0x0000761004007816 */ /* 0x000fe40000000000 */
.L_x_21637:
[----:B------:R-:W-:Y:S05]  /*5800*/  BSYNC B0 ;  /* 0x0000000000007941 */ /* 0x000fea0003800000 */
.L_x_21636:
[----:B------:R0:W-:Y:S01]  /*5810*/  STG.E.U8 [R2.64], R0 ;  /* 0x0000000002007986 */ /* 0x0001e2000c101124 */
[----:B------:R-:W-:Y:S05]  /*5820*/  BRA `(.L_x_21613) ;  /* 0x000002e000007947 */ /* 0x000fea0003800000 */
.L_x_21630:
        /* <DEDUP_REMOVED lines=22> */
.L_x_21612:
        /* <DEDUP_REMOVED lines=20> */
.L_x_21640:
[----:B------:R-:W-:-:S05]  /*5ad0*/  IMAD.MOV.U32 R23, RZ, RZ, RZ ;  /* 0x000000ffff177224 */ /* 0x000fca00078e00ff */
[----:B------:R0:W-:Y:S01]  /*5ae0*/  STG.E.64 [R2.64], R22 ;  /* 0x0000001602007986 */ /* 0x0001e2000c101b24 */
[----:B------:R-:W-:Y:S05]  /*5af0*/  BRA `(.L_x_21613) ;  /* 0x0000001000007947 */ /* 0x000fea0003800000 */
.L_x_21639:
[----:B------:R0:W-:Y:S02]  /*5b00*/  STG.E [R2.64], R22 ;  /* 0x0000001602007986 */ /* 0x0001e4000c101924 */
.L_x_21613:
        /* <DEDUP_REMOVED lines=21> */
.L_x_21644:
[----:B------:R0:W-:Y:S01]  /*5c60*/  STG.E.U8 [R2.64], R24 ;  /* 0x0000001802007986 */ /* 0x0001e2000c101124 */
[----:B------:R-:W-:Y:S05]  /*5c70*/  BRA `(.L_x_21646) ;  /* 0x00000d5000007947 */ /* 0x000fea0003800000 */
.L_x_21643:
        /* <DEDUP_REMOVED lines=9> */
.L_x_21648:
[----:B------:R0:W-:Y:S01]  /*5d10*/  STG.E [R2.64], R24 ;  /* 0x0000001802007986 */ /* 0x0001e2000c101924 */
[----:B------:R-:W-:Y:S05]  /*5d20*/  BRA `(.L_x_21646) ;  /* 0x00000ca000007947 */ /* 0x000fea0003800000 */
.L_x_21647:
[----:B------:R0:W-:Y:S01]  /*5d30*/  STG.E.U16 [R2.64], R24 ;  /* 0x0000001802007986 */ /* 0x0001e2000c101524 */
[----:B------:R-:W-:Y:S05]  /*5d40*/  BRA `(.L_x_21646) ;  /* 0x00000c8000007947 */ /* 0x000fea0003800000 */
.L_x_21642:
        /* <DEDUP_REMOVED lines=9> */
.L_x_21650:
[----:B------:R-:W0:Y:S02]  /*5de0*/  I2F.S16 R0, R24 ;  /* 0x0000001800007306 */ /* 0x000e240000101400 */
[----:B0-----:R-:W-:-:S05]  /*5df0*/  F2FP.PACK_AB R0, RZ, R0 ;  /* 0x00000000ff00723e */ /* 0x001fca00000000ff */
[----:B------:R0:W-:Y:S01]  /*5e00*/  STG.E.U16 [R2.64], R0 ;  /* 0x0000000002007986 */ /* 0x0001e2000c101524 */
[----:B------:R-:W-:Y:S05]  /*5e10*/  BRA `(.L_x_21646) ;  /* 0x00000bb000007947 */ /* 0x000fea0003800000 */
.L_x_21649:
        /* <DEDUP_REMOVED lines=10> */
.L_x_21652:
[----:B------:R-:W0:Y:S02]  /*5ec0*/  I2F.S16 R24, R24 ;  /* 0x0000001800187306 */ /* 0x000e240000101400 */
[----:B0-----:R-:W-:-:S04]  /*5ed0*/  F2FP.PACK_AB R5, RZ, R24 ;  /* 0x00000018ff05723e */ /* 0x001fc800000000ff */
[----:B------:R-:W-:-:S05]  /*5ee0*/  PRMT R5, R5, 0x5410, RZ ;  /* 0x0000541005057816 */ /* 0x000fca00000000ff */
[----:B------:R0:W-:Y:S01]  /*5ef0*/  STG.E [R2.64], R5 ;  /* 0x0000000502007986 */ /* 0x0001e2000c101924 */
[----:B------:R-:W-:Y:S05]  /*5f00*/  BRA `(.L_x_21646) ;  /* 0x00000ac000007947 */ /* 0x000fea0003800000 */
.L_x_21651:
[----:B------:R-:W0:Y:S02]  /*5f10*/  I2F.F64.S16 R24, R24 ;  /* 0x0000001800187312 */ /* 0x000e240000101c00 */
[----:B0-----:R0:W-:Y:S01]  /*5f20*/  STG.E.64 [R2.64], R24 ;  /* 0x0000001802007986 */ /* 0x0011e2000c101b24 */
[----:B------:R-:W-:Y:S05]  /*5f30*/  BRA `(.L_x_21646) ;  /* 0x00000a9000007947 */ /* 0x000fea0003800000 */
.L_x_21641:
        /* <DEDUP_REMOVED lines=10> */
.L_x_21655:
[----:B------:R-:W0:Y:S01]  /*5fe0*/  I2F.F64.S16 R4, R24 ;  /* 0x0000001800047312 */ /* 0x000e220000101c00 */
[----:B------:R-:W-:-:S05]  /*5ff0*/  CS2R R6, SRZ ;  /* 0x0000000000067805 */ /* 0x000fca000001ff00 */
[----:B0-----:R0:W-:Y:S01]  /*6000*/  STG.E.128 [R2.64], R4 ;  /* 0x0000000402007986 */ /* 0x0011e2000c101d24 */
[----:B------:R-:W-:Y:S05]  /*6010*/  BRA `(.L_x_21646) ;  /* 0x000009b000007947 */ /* 0x000fea0003800000 */
.L_x_21654:
        /* <DEDUP_REMOVED lines=21> */
.L_x_21659:
[----:B------:R-:W-:Y:S05]  /*6170*/  BSYNC B0 ;  /* 0x0000000000007941 */ /* 0x000fea0003800000 */
.L_x_21658:
[----:B------:R-:W-:-:S05]  /*6180*/  LOP3.LUT R5, R0, R5, RZ, 0xfc, !PT ;  /* 0x0000000500057212 */ /* 0x000fca00078efcff */
[----:B------:R0:W-:Y:S01]  /*6190*/  STG.E.U8 [R2.64], R5 ;  /* 0x0000000502007986 */ /* 0x0001e2000c101124 */
[----:B------:R-:W-:Y:S05]  /*61a0*/  BRA `(.L_x_21646) ;  /* 0x0000082000007947 */ /* 0x000fea0003800000 */
.L_x_21657:
        /* <DEDUP_REMOVED lines=13> */
.L_x_21661:
[----:B------:R-:W-:Y:S01]  /*6280*/  IMAD.MOV.U32 R0, RZ, RZ, 0x7f ;  /* 0x0000007fff007424 */ /* 0x000fe200078e00ff */
[----:B------:R-:W-:-:S04]  /*6290*/  ISETP.GT.U32.AND P0, PT, R4, 0x7f800000, PT ;  /* 0x7f8000000400780c */ /* 0x000fc80003f04070 */
[----:B------:R-:W-:-:S04]  /*62a0*/  SEL R0, R0, 0x7c, P0 ;  /* 0x0000007c00007807 */ /* 0x000fc80000000000 */
.L_x_21662:
[----:B------:R-:W-:Y:S05]  /*62b0*/  BSYNC B0 ;  /* 0x0000000000007941 */ /* 0x000fea0003800000 */
.L_x_21660:
[----:B------:R-:W-:-:S04]  /*62c0*/  LOP3.LUT R4, R5, 0x80000000, RZ, 0xc0, !PT ;  /* 0x8000000005047812 */ /* 0x000fc800078ec0ff */
[----:B------:R-:W-:-:S04]  /*62d0*/  SHF.R.U32.HI R5, RZ, 0x18, R4 ;  /* 0x00000018ff057819 */ /* 0x000fc80000011604 */
[----:B------:R-:W-:-:S05]  /*62e0*/  LOP3.LUT R5, R0, R5, RZ, 0xfc, !PT ;  /* 0x0000000500057212 */ /* 0x000fca00078efcff */
[----:B------:R0:W-:Y:S01]  /*62f0*/  STG.E.U8 [R2.64], R5 ;  /* 0x0000000502007986 */ /* 0x0001e2000c101124 */
[----:B------:R-:W-:Y:S05]  /*6300*/  BRA `(.L_x_21646) ;  /* 0x000006c000007947 */ /* 0x000fea0003800000 */
.L_x_21656:
[----:B------:R-:W0:Y:S02]  /*6310*/  I2F.S16 R0, R24 ;  /* 0x0000001800007306 */ /* 0x000e240000101400 */
[----:B0-----:R-:W-:-:S05]  /*6320*/  F2FP.BF16.PACK_AB R0, RZ, R0 ;  /* 0x00000000ff00723e */ /* 0x001fca00000010ff */
[----:B------:R0:W-:Y:S01]  /*6330*/  STG.E.U16 [R2.64], R0 ;  /* 0x0000000002007986 */ /* 0x0001e2000c101524 */
[----:B------:R-:W-:Y:S05]  /*6340*/  BRA `(.L_x_21646) ;  /* 0x0000068000007947 */ /* 0x000fea0003800000 */
.L_x_21653:
        /* <DEDUP_REMOVED lines=10> */
.L_x_21665:
        /* <DEDUP_REMOVED lines=17> */
.L_x_21668:
[----:B------:R-:W-:-:S04]  /*6500*/  LOP3.LUT R0, R7, 0x80000000, RZ, 0xc0, !PT ;  /* 0x8000000007007812 */ /* 0x000fc800078ec0ff */
[----:B------:R-:W-:-:S04]  /*6510*/  SHF.R.U32.HI R5, RZ, 0x18, R0 ;  /* 0x00000018ff057819 */ /* 0x000fc80000011600 */
[----:B------:R-:W-:-:S04]  /*6520*/  LOP3.LUT R4, R4, R5, RZ, 0xfc, !PT ;  /* 0x0000000504047212 */ /* 0x000fc800078efcff */
[----:B------:R-:W-:Y:S02]  /*6530*/  PRMT R0, R4, 0x7610, R0 ;  /* 0x0000761004007816 */ /* 0x000fe40000000000 */
.L_x_21667:
[----:B------:R-:W-:Y:S05]  /*6540*/  BSYNC B0 ;  /* 0x0000000000007941 */ /* 0x000fea0003800000 */
.L_x_21666:
[----:B------:R0:W-:Y:S01]  /*6550*/  STG.E.U8 [R2.64], R0 ;  /* 0x0000000002007986 */ /* 0x0001e2000c101124 */
[----:B------:R-:W-:Y:S05]  /*6560*/  BRA `(.L_x_21646) ;  /* 0x0000046000007947 */ /* 0x000fea0003800000 */
.L_x_21664:
        /* <DEDUP_REMOVED lines=17> */
.L_x_21671:
[----:B------:R-:W-:-:S04]  /*6680*/  LOP3.LUT R0, R7, 0x80000000, RZ, 0xc0, !PT ;  /* 0x8000000007007812 */ /* 0x000fc800078ec0ff */
[----:B------:R-:W-:-:S04]  /*6690*/  SHF.R.U32.HI R5, RZ, 0x18, R0 ;  /* 0x00000018ff057819 */ /* 0x000fc80000011600 */
[----:B------:R-:W-:-:S04]  /*66a0*/  LOP3.LUT R4, R4, R5, RZ, 0xfc, !PT ;  /* 0x0000000504047212 */ /* 0x000fc800078efcff */
[----:B------:R-:W-:Y:S02]  /*66b0*/  PRMT R0, R4, 0x7610, R0 ;  /* 0x0000761004007816 */ /* 0x000fe40000000000 */
.L_x_21670:
[----:B------:R-:W-:Y:S05]  /*66c0*/  BSYNC B0 ;  /* 0x0000000000007941 */ /* 0x000fea0003800000 */
.L_x_21669:
[----:B------:R0:W-:Y:S01]  /*66d0*/  STG.E.U8 [R2.64], R0 ;  /* 0x0000000002007986 */ /* 0x0001e2000c101124 */
[----:B------:R-:W-:Y:S05]  /*66e0*/  BRA `(.L_x_21646) ;  /* 0x000002e000007947 */ /* 0x000fea0003800000 */
.L_x_21663:
        /* <DEDUP_REMOVED lines=22> */
.L_x_21645:
        /* <DEDUP_REMOVED lines=20> */
.L_x_21673:
[----:B------:R-:W-:-:S05]  /*6990*/  IMAD.MOV.U32 R25, RZ, RZ, RZ ;  /* 0x000000ffff197224 */ /* 0x000fca00078e00ff */
[----:B------:R0:W-:Y:S01]  /*69a0*/  STG.E.64 [R2.64], R24 ;  /* 0x0000001802007986 */ /* 0x0001e2000c101b24 */
[----:B------:R-:W-:Y:S05]  /*69b0*/  BRA `(.L_x_21646) ;  /* 0x0000001000007947 */ /* 0x000fea0003800000 */
.L_x_21672:
[----:B------:R0:W-:Y:S02]  /*69c0*/  STG.E [R2.64], R24 ;  /* 0x0000001802007986 */ /* 0x0001e4000c101924 */
.L_x_21646:
[----:B------:R-:W-:Y:S02]  /*69d0*/  IADD3 R19, R19, 0x80, RZ ;  /* 0x0000008013137810 */ /* 0x000fe40007ffe0ff */
.L_x_21607:
[----:B------:R-:W-:Y:S05]  /*69e0*/  BSYNC B6 ;  /* 0x0000000000067941 */ /* 0x000fea0003800000 */
.L_x_21606:
        /* <DEDUP_REMOVED lines=19> */
.L_x_21677:
[----:B------:R-:W-:Y:S01]  /*6b20*/  STG.E.U8 [R2.64], R26 ;  /* 0x0000001a02007986 */ /* 0x000fe2000c101124 */
[----:B------:R-:W-:Y:S05]  /*6b30*/  EXIT ;  /* 0x000000000000794d */ /* 0x000fea0003800000 */
.L_x_21676:
        /* <DEDUP_REMOVED lines=9> */
.L_x_21680:
[----:B------:R-:W-:Y:S01]  /*6bd0*/  STG.E [R2.64], R26 ;  /* 0x0000001a02007986 */ /* 0x000fe2000c101924 */
[----:B------:R-:W-:Y:S05]  /*6be0*/  EXIT ;  /* 0x000000000000794d */ /* 0x000fea0003800000 */
.L_x_21679:
[----:B------:R-:W-:Y:S01]  /*6bf0*/  STG.E.U16 [R2.64], R26 ;  /* 0x0000001a02007986 */ /* 0x000fe2000c101524 */
[----:B------:R-:W-:Y:S05]  /*6c00*/  EXIT ;  /* 0x000000000000794d */ /* 0x000fea0003800000 */
.L_x_21675:
        /* <DEDUP_REMOVED lines=9> */
.L_x_21682:
[----:B------:R-:W0:Y:S02]  /*6ca0*/  I2F.S16 R0, R26 ;  /* 0x0000001a00007306 */ /* 0x000e240000101400 */
[----:B0-----:R-:W-:-:S05]  /*6cb0*/  F2FP.PACK_AB R0, RZ, R0 ;  /* 0x00000000ff00723e */ /* 0x001fca00000000ff */
[----:B------:R-:W-:Y:S01]  /*6cc0*/  STG.E.U16 [R2.64], R0 ;  /* 0x0000000002007986 */ /* 0x000fe2000c101524 */
[----:B------:R-:W-:Y:S05]  /*6cd0*/  EXIT ;  /* 0x000000000000794d */ /* 0x000fea0003800000 */
.L_x_21681:
        /* <DEDUP_REMOVED lines=10> */
.L_x_21684:
[----:B------:R-:W0:Y:S02]  /*6d80*/  I2F.S16 R26, R26 ;  /* 0x0000001a001a7306 */ /* 0x000e240000101400 */
[----:B0-----:R-:W-:-:S04]  /*6d90*/  F2FP.PACK_AB R5, RZ, R26 ;  /* 0x0000001aff05723e */ /* 0x001fc800000000ff */
[----:B------:R-:W-:-:S05]  /*6da0*/  PRMT R5, R5, 0x5410, RZ ;  /* 0x0000541005057816 */ /* 0x000fca00000000ff */
[----:B------:R-:W-:Y:S01]  /*6db0*/  STG.E [R2.64], R5 ;  /* 0x0000000502007986 */ /* 0x000fe2000c101924 */
[----:B------:R-:W-:Y:S05]  /*6dc0*/  EXIT ;  /* 0x000000000000794d */ /* 0x000fea0003800000 */
.L_x_21683:
[----:B------:R-:W0:Y:S02]  /*6dd0*/  I2F.F64.S16 R26, R26 ;  /* 0x0000001a001a7312 */ /* 0x000e240000101c00 */
[----:B0-----:R-:W-:Y:S01]  /*6de0*/  STG.E.64 [R2.64], R26 ;  /* 0x0000001a02007986 */ /* 0x001fe2000c101b24 */
[----:B------:R-:W-:Y:S05]  /*6df0*/  EXIT ;  /* 0x000000000000794d */ /* 0x000fea0003800000 */
.L_x_21674:
        /* <DEDUP_REMOVED lines=10> */
.L_x_21687:
[----:B------:R-:W0:Y:S01]  /*6ea0*/  I2F.F64.S16 R4, R26 ;  /* 0x0000001a00047312 */ /* 0x000e220000101c00 */
[----:B------:R-:W-:-:S05]  /*6eb0*/  CS2R R6, SRZ ;  /* 0x0000000000067805 */ /* 0x000fca000001ff00 */
[----:B0-----:R-:W-:Y:S01]  /*6ec0*/  STG.E.128 [R2.64], R4 ;  /* 0x0000000402007986 */ /* 0x001fe2000c101d24 */
[----:B------:R-:W-:Y:S05]  /*6ed0*/  EXIT ;  /* 0x000000000000794d */ /* 0x000fea0003800000 */
.L_x_21686:
        /* <DEDUP_REMOVED lines=21> */
.L_x_21691:
[----:B------:R-:W-:Y:S05]  /*7030*/  BSYNC B0 ;  /* 0x0000000000007941 */ /* 0x000fea0003800000 */
.L_x_21690:
[----:B------:R-:W-:-:S05]  /*7040*/  LOP3.LUT R5, R0, R5, RZ, 0xfc, !PT ;  /* 0x0000000500057212 */ /* 0x000fca00078efcff */
[----:B------:R-:W-:Y:S01]  /*7050*/  STG.E.U8 [R2.64], R5 ;  /* 0x0000000502007986 */ /* 0x000fe2000c101124 */
[----:B------:R-:W-:Y:S05]  /*7060*/  EXIT ;  /* 0x000000000000794d */ /* 0x000fea0003800000 */
.L_x_21689:
        /* <DEDUP_REMOVED lines=13> */
.L_x_21693:
[----:B------:R-:W-:Y:S01]  /*7140*/  IMAD.MOV.U32 R0, RZ, RZ, 0x7f ;  /* 0x0000007fff007424 */ /* 0x000fe200078e00ff */
[----:B------:R-:W-:-:S04]  /*7150*/  ISETP.GT.U32.AND P0, PT, R4, 0x7f800000, PT ;  /* 0x7f8000000400780c */ /* 0x000fc80003f04070 */
[----:B------:R-:W-:-:S04]  /*7160*/  SEL R0, R0, 0x7c, P0 ;  /* 0x0000007c00007807 */ /* 0x000fc80000000000 */
.L_x_21694:
[----:B------:R-:W-:Y:S05]  /*7170*/  BSYNC B0 ;  /* 0x0000000000007941 */ /* 0x000fea0003800000 */
.L_x_21692:
[----:B------:R-:W-:-:S04]  /*7180*/  LOP3.LUT R4, R5, 0x80000000, RZ, 0xc0, !PT ;  /* 0x8000000005047812 */ /* 0x000fc800078ec0ff */
[----:B------:R-:W-:-:S04]  /*7190*/  SHF.R.U32.HI R5, RZ, 0x18, R4 ;  /* 0x00000018ff057819 */ /* 0x000fc80000011604 */
[----:B------:R-:W-:-:S05]  /*71a0*/  LOP3.LUT R5, R0, R5, RZ, 0xfc, !PT ;  /* 0x0000000500057212 */ /* 0x000fca00078efcff */
[----:B------:R-:W-:Y:S01]  /*71b0*/  STG.E.U8 [R2.64], R5 ;  /* 0x0000000502007986 */ /* 0x000fe2000c101124 */
[----:B------:R-:W-:Y:S05]  /*71c0*/  EXIT ;  /* 0x000000000000794d */ /* 0x000fea0003800000 */
.L_x_21688:
[----:B------:R-:W0:Y:S02]  /*71d0*/  I2F.S16 R0, R26 ;  /* 0x0000001a00007306 */ /* 0x000e240000101400 */
[----:B0-----:R-:W-:-:S05]  /*71e0*/  F2FP.BF16.PACK_AB R0, RZ, R0 ;  /* 0x00000000ff00723e */ /* 0x001fca00000010ff */
[----:B------:R-:W-:Y:S01]  /*71f0*/  STG.E.U16 [R2.64], R0 ;  /* 0x0000000002007986 */ /* 0x000fe2000c101524 */
[----:B------:R-:W-:Y:S05]  /*7200*/  EXIT ;  /* 0x000000000000794d */ /* 0x000fea0003800000 */
.L_x_21685:
        /* <DEDUP_REMOVED lines=10> */
.L_x_21697:
        /* <DEDUP_REMOVED lines=17> */
.L_x_21700:
[----:B------:R-:W-:-:S04]  /*73c0*/  LOP3.LUT R0, R7, 0x80000000, RZ, 0xc0, !PT ;  /* 0x8000000007007812 */ /* 0x000fc800078ec0ff */
[----:B------:R-:W-:-:S04]  /*73d0*/  SHF.R.U32.HI R5, RZ, 0x18, R0 ;  /* 0x00000018ff057819 */ /* 0x000fc80000011600 */
[----:B------:R-:W-:-:S04]  /*73e0*/  LOP3.LUT R4, R4, R5, RZ, 0xfc, !PT ;  /* 0x0000000504047212 */ /* 0x000fc800078efcff */
[----:B------:R-:W-:Y:S02]  /*73f0*/  PRMT R0, R4, 0x7610, R0 ;  /* 0x0000761004007816 */ /* 0x000fe40000000000 */
.L_x_21699:
[----:B------:R-:W-:Y:S05]  /*7400*/  BSYNC B0 ;  /* 0x0000000000007941 */ /* 0x000fea0003800000 */
.L_x_21698:
[----:B------:R-:W-:Y:S01]  /*7410*/  STG.E.U8 [R2.64], R0 ;  /* 0x0000000002007986 */ /* 0x000fe2000c101124 */
[----:B------:R-:W-:Y:S05]  /*7420*/  EXIT ;  /* 0x000000000000794d */ /* 0x000fea0003800000 */
.L_x_21696:
        /* <DEDUP_REMOVED lines=17> */
.L_x_21703:
[----:B------:R-:W-:-:S04]  /*7540*/  LOP3.LUT R0, R7, 0x80000000, RZ, 0xc0, !PT ;  /* 0x8000000007007812 */ /* 0x000fc800078ec0ff */
[----:B------:R-:W-:-:S04]  /*7550*/  SHF.R.U32.HI R5, RZ, 0x18, R0 ;  /* 0x00000018ff057819 */ /* 0x000fc80000011600 */
[----:B------:R-:W-:-:S04]  /*7560*/  LOP3.LUT R4, R4, R5, RZ, 0xfc, !PT ;  /* 0x0000000504047212 */ /* 0x000fc800078efcff */
[----:B------:R-:W-:Y:S02]  /*7570*/  PRMT R0, R4, 0x7610, R0 ;  /* 0x0000761004007816 */ /* 0x000fe40000000000 */
.L_x_21702:
[----:B------:R-:W-:Y:S05]  /*7580*/  BSYNC B0 ;  /* 0x0000000000007941 */ /* 0x000fea0003800000 */
.L_x_21701:
[----:B------:R-:W-:Y:S01]  /*7590*/  STG.E.U8 [R2.64], R0 ;  /* 0x0000000002007986 */ /* 0x000fe2000c101124 */
[----:B------:R-:W-:Y:S05]  /*75a0*/  EXIT ;  /* 0x000000000000794d */ /* 0x000fea0003800000 */
.L_x_21695:
        /* <DEDUP_REMOVED lines=22> */
.L_x_21678:
        /* <DEDUP_REMOVED lines=20> */
.L_x_21705:
[----:B------:R-:W-:-:S05]  /*7850*/  IMAD.MOV.U32 R27, RZ, RZ, RZ ;  /* 0x000000ffff1b7224 */ /* 0x000fca00078e00ff */
[----:B------:R-:W-:Y:S01]  /*7860*/  STG.E.64 [R2.64], R26 ;  /* 0x0000001a02007986 */ /* 0x000fe2000c101b24 */
[----:B------:R-:W-:Y:S05]  /*7870*/  EXIT ;  /* 0x000000000000794d */ /* 0x000fea0003800000 */
.L_x_21704:
[----:B------:R-:W-:Y:S01]  /*7880*/  STG.E [R2.64], R26 ;  /* 0x0000001a02007986 */ /* 0x000fe2000c101924 */
[----:B------:R-:W-:Y:S05]  /*7890*/  EXIT ;  /* 0x000000000000794d */ /* 0x000fea0003800000 */
.L_x_21706:
        /* <DEDUP_REMOVED lines=14> */
.L_x_22569:


//--------------------- .text._ZN2at6native18elementwise_kernelILi128ELi4EZNS0_22gpu_kernel_impl_nocastIZZZNS0_23logical_not_kernel_cudaERNS_18TensorIteratorBaseEENKUlvE0_clEvENKUlvE0_clEvEUlaE_EEvS4_RKT_EUliE_EEviT1_ --------------------------
	.section	.text._ZN2at6native18elementwise_kernelILi128ELi4EZNS0_22gpu_kernel_impl_nocastIZZZNS0_23logical_not_kernel_cudaERNS_18TensorIteratorBaseEENKUlvE0_clEvENKUlvE0_clEvEUlaE_EEvS4_RKT_EUliE_EEviT1_,"ax",@progbits
	.sectioninfo	@"SHI_REGISTERS=12"
	.align	128
        .global         _ZN2at6native18elementwise_kernelILi128ELi4EZNS0_22gpu_kernel_impl_nocastIZZZNS0_23logical_not_kernel_cudaERNS_18TensorIteratorBaseEENKUlvE0_clEvENKUlvE0_clEvEUlaE_EEvS4_RKT_EUliE_EEviT1_
        .type           _ZN2at6native18elementwise_kernelILi128ELi4EZNS0_22gpu_kernel_impl_nocastIZZZNS0_23logical_not_kernel_cudaERNS_18TensorIteratorBaseEENKUlvE0_clEvENKUlvE0_clEvEUlaE_EEvS4_RKT_EUliE_EEviT1_,@function
        .size           _ZN2at6native18elementwise_kernelILi128ELi4EZNS0_22gpu_kernel_impl_nocastIZZZNS0_23logical_not_kernel_cudaERNS_18TensorIteratorBaseEENKUlvE0_clEvENKUlvE0_clEvEUlaE_EEvS4_RKT_EUliE_EEviT1_,(.L_x_22570 - _ZN2at6native18elementwise_kernelILi128ELi4EZNS0_22gpu_kernel_impl_nocastIZZZNS0_23logical_not_kernel_cudaERNS_18TensorIteratorBaseEENKUlvE0_clEvENKUlvE0_clEvEUlaE_EEvS4_RKT_EUliE_EEviT1_)
        .other          _ZN2at6native18elementwise_kernelILi128ELi4EZNS0_22gpu_kernel_impl_nocastIZZZNS0_23logical_not_kernel_cudaERNS_18TensorIteratorBaseEENKUlvE0_clEvENKUlvE0_clEvEUlaE_EEvS4_RKT_EUliE_EEviT1_,@"STO_CUDA_ENTRY STV_DEFAULT"
_ZN2at6native18elementwise_kernelILi128ELi4EZNS0_22gpu_kernel_impl_nocastIZZZNS0_23logical_not_kernel_cudaERNS_18TensorIteratorBaseEENKUlvE0_clEvENKUlvE0_clEvEUlaE_EEvS4_RKT_EUliE_EEviT1_:
.text._ZN2at6native18elementwise_kernelILi128ELi4EZNS0_22gpu_kernel_impl_nocastIZZZNS0_23logical_not_kernel_cudaERNS_18TensorIteratorBaseEENKUlvE0_clEvENKUlvE0_clEvEUlaE_EEvS4_RKT_EUliE_EEviT1_:
        /* <DEDUP_REMOVED lines=235> */
.L_x_21709:
        /* <DEDUP_REMOVED lines=9> */
.L_x_21708:
[----:B------:R-:W-:Y:S05]  /*0f40*/  BSYNC B0 ;  /* 0x0000000000007941 */ /* 0x000fea0003800000 */
.L_x_21707:
        /* <DEDUP_REMOVED lines=230> */
.L_x_21712:
        /* <DEDUP_REMOVED lines=238> */
.L_x_21713:
        /* <DEDUP_REMOVED lines=9> */
.L_x_21711:
[----:B------:R-:W-:Y:S05]  /*2d20*/  BSYNC B0 ;  /* 0x0000000000007941 */ /* 0x000fea0003800000 */
.L_x_21710:
        /* <DEDUP_REMOVED lines=229> */
.L_x_21714:
        /* <DEDUP_REMOVED lines=9> */
.L_x_21715:
        /* <DEDUP_REMOVED lines=15> */
.L_x_22570:


//--------------------- .text._ZN2at6native27unrolled_elementwise_kernelIZZZNS0_23logical_not_kernel_cudaERNS_18TensorIteratorBaseEENKUlvE0_clEvENKUlvE0_clEvEUlaE_St5arrayIPcLm2EELi4E23TrivialOffsetCalculatorILi1EjESB_NS0_6memory15LoadWithoutCastENSC_16StoreWithoutCastEEEviT_T0_T2_T3_T4_T5_ --------------------------
	.section	.text._ZN2at6native27unrolled_elementwise_kernelIZZZNS0_23logical_not_kernel_cudaERNS_18TensorIteratorBaseEENKUlvE0_clEvENKUlvE0_clEvEUlaE_St5arrayIPcLm2EELi4E23TrivialOffsetCalculatorILi1EjESB_NS0_6memory15LoadWithoutCastENSC_16StoreWithoutCastEEEviT_T0_T2_T3_T4_T5_,"ax",@progbits
	.sectioninfo	@"SHI_REGISTERS=17"
	.align	128
        .global         _ZN2at6native27unrolled_elementwise_kernelIZZZNS0_23logical_not_kernel_cudaERNS_18TensorIteratorBaseEENKUlvE0_clEvENKUlvE0_clEvEUlaE_St5arrayIPcLm2EELi4E23TrivialOffsetCalculatorILi1EjESB_NS0_6memory15LoadWithoutCastENSC_16StoreWithoutCastEEEviT_T0_T2_T3_T4_T5_
        .type           _ZN2at6native27unrolled_elementwise_kernelIZZZNS0_23logical_not_kernel_cudaERNS_18TensorIteratorBaseEENKUlvE0_clEvENKUlvE0_clEvEUlaE_St5arrayIPcLm2EELi4E23TrivialOffsetCalculatorILi1EjESB_NS0_6memory15LoadWithoutCastENSC_16StoreWithoutCastEEEviT_T0_T2_T3_T4_T5_,@function
        .size           _ZN2at6native27unrolled_elementwise_kernelIZZZNS0_23logical_not_kernel_cudaERNS_18TensorIteratorBaseEENKUlvE0_clEvENKUlvE0_clEvEUlaE_St5arrayIPcLm2EELi4E23TrivialOffsetCalculatorILi1EjESB_NS0_6memory15LoadWithoutCastENSC_16StoreWithoutCastEEEviT_T0_T2_T3_T4_T5_,(.L_x_22571 - _ZN2at6native27unrolled_elementwise_kernelIZZZNS0_23logical_not_kernel_cudaERNS_18TensorIteratorBaseEENKUlvE0_clEvENKUlvE0_clEvEUlaE_St5arrayIPcLm2EELi4E23TrivialOffsetCalculatorILi1EjESB_NS0_6memory15LoadWithoutCastENSC_16StoreWithoutCastEEEviT_T0_T2_T3_T4_T5_)
        .other          _ZN2at6native27unrolled_elementwise_kernelIZZZNS0_23logical_not_kernel_cudaERNS_18TensorIteratorBaseEENKUlvE0_clEvENKUlvE0_clEvEUlaE_St5arrayIPcLm2EELi4E23TrivialOffsetCalculatorILi1EjESB_NS0_6memory15LoadWithoutCastENSC_16StoreWithoutCastEEEviT_T0_T2_T3_T4_T5_,@"STO_CUDA_ENTRY STV_DEFAULT"
_ZN2at6native27unrolled_elementwise_kernelIZZZNS0_23logical_not_kernel_cudaERNS_18TensorIteratorBaseEENKUlvE0_clEvENKUlvE0_clEvEUlaE_St5arrayIPcLm2EELi4E23TrivialOffsetCalculatorILi1EjESB_NS0_6memory15LoadWithoutCastENSC_16StoreWithoutCastEEEviT_T0_T2_T3_T4_T5_:
.text._ZN2at6native27unrolled_elementwise_kernelIZZZNS0_23logical_not_kernel_cudaERNS_18TensorIteratorBaseEENKUlvE0_clEvENKUlvE0_clEvEUlaE_St5arrayIPcLm2EELi4E23TrivialOffsetCalculatorILi1EjESB_NS0_6memory15LoadWithoutCastENSC_16StoreWithoutCastEEEviT_T0_T2_T3_T4_T5_:
        /* <DEDUP_REMOVED lines=40> */
[----:B-1----:R-:W-:-:S05]  /*0280*/  @!P1 SEL R9, RZ, 0x1, P2 ;  /* 0x00000001ff099807 */ /* 0x002fca0001000000 */
[----:B------:R0:W-:Y:S02]  /*0290*/  @!P1 STG.E.U8 [R4.64], R9 ;  /* 0x0000000904009986 */ /* 0x0001e4000c101104 */
[----:B------:R-:W-:Y:S05]  /*02a0*/  @P3 BRA `(.L_x_21717) ;  /* 0x000000f000003947 */ /* 0x000fea0003800000 */
[----:B0-----:R-:W-:Y:S01]  /*02b0*/  IMAD R4, R0, 0x200, R3 ;  /* 0x0000020000047824 */ /* 0x001fe200078e0203 */
[----:B------:R-:W-:Y:S02]  /*02c0*/  IADD3 R3, R3, 0x80, RZ ;  /* 0x0000008003037810 */ /* 0x000fe40007ffe0ff */
[----:B-----5:R-:W-:Y:S02]  /*02d0*/  LOP3.LUT P1, RZ, R12, 0xff, RZ, 0xc0, !PT ;  /* 0x000000ff0cff7812 */ /* 0x020fe4000782c0ff */
[----:B------:R-:W-:Y:S02]  /*02e0*/  ISETP.GE.AND P4, PT, R3, R2, PT ;  /* 0x000000020300720c */ /* 0x000fe40003f86270 */
[----:B------:R-:W-:Y:S02]  /*02f0*/  IADD3 R4, P3, R4, c[0x0][0x168], RZ ;  /* 0x00005a0004047a10 */ /* 0x000fe40007f7e0ff */
[----:B------:R-:W-:-:S03]  /*0300*/  SEL R9, RZ, 0x1, P1 ;  /* 0x00000001ff097807 */ /* 0x000fc60000800000 */
[----:B------:R-:W-:-:S05]  /*0310*/  IMAD.X R5, RZ, RZ, c[0x0][0x16c], P3 ;  /* 0x00005b00ff057624 */ /* 0x000fca00018e06ff */
[----:B------:R0:W-:Y:S01]  /*0320*/  STG.E.U8 [R4.64], R9 ;  /* 0x0000000904007986 */ /* 0x0001e2000c101104 */
[----:B------:R-:W-:Y:S01]  /*0330*/  @!P4 IMAD R6, R0, 0x200, R3 ;  /* 0x000002000006c824 */ /* 0x000fe200078e0203 */
[----:B------:R-:W-:Y:S02]  /*0340*/  @!P4 LOP3.LUT P2, RZ, R13, 0xff, RZ, 0xc0, !PT ;  /* 0x000000ff0dffc812 */ /* 0x000fe4000784c0ff */
[----:B------:R-:W-:Y:S02]  /*0350*/  @!P4 IADD3 R3, R3, 0x80, RZ ;  /* 0x000000800303c810 */ /* 0x000fe40007ffe0ff */
[----:B------:R-:W-:Y:S02]  /*0360*/  @!P4 IADD3 R6, P5, R6, c[0x0][0x168], RZ ;  /* 0x00005a000606ca10 */ /* 0x000fe40007fbe0ff */
[----:B------:R-:W-:-:S03]  /*0370*/  @!P4 SEL R11, RZ, 0x1, P2 ;  /* 0x00000001ff0bc807 */ /* 0x000fc60001000000 */
[----:B------:R-:W-:-:S05]  /*0380*/  @!P4 IMAD.X R7, RZ, RZ, c[0x0][0x16c], P5 ;  /* 0x00005b00ff07c624 */ /* 0x000fca00028e06ff */
[----:B------:R0:W-:Y:S03]  /*0390*/  @!P4 STG.E.U8 [R6.64], R11 ;  /* 0x0000000b0600c986 */ /* 0x0001e6000c101104 */
.L_x_21717:
[----:B------:R-:W-:Y:S05]  /*03a0*/  BSYNC B0 ;  /* 0x0000000000007941 */ /* 0x000fea0003800000 */
.L_x_21716:
[----:B------:R-:W-:Y:S01]  /*03b0*/  ISETP.GE.AND P1, PT, R3, R2, PT ;  /* 0x000000020300720c */ /* 0x000fe20003f26270 */
[----:B------:R-:W-:-:S12]  /*03c0*/  IMAD.MOV.U32 R2, RZ, RZ, 0x1 ;  /* 0x00000001ff027424 */ /* 0x000fd800078e00ff */
[----:B------:R-:W-:Y:S05]  /*03d0*/  @P1 EXIT ;  /* 0x000000000000194d */ /* 0x000fea0003800000 */
[----:B------:R-:W-:Y:S01]  /*03e0*/  IMAD R3, R0, 0x200, R3 ;  /* 0x0000020000037824 */ /* 0x000fe200078e0203 */
[----:B-----5:R-:W-:Y:S02]  /*03f0*/  @!P0 ISETP.NE.AND P1, PT, R8, RZ, PT ;  /* 0x000000ff0800820c */ /* 0x020fe40003f25270 */
[----:B------:R-:W-:Y:S02]  /*0400*/  PRMT R0, R2, 0x7610, R0 ;  /* 0x0000761002007816 */ /* 0x000fe40000000000 */
[----:B------:R-:W-:Y:S02]  /*0410*/  IADD3 R2, P2, R3, c[0x0][0x168], RZ ;  /* 0x00005a0003027a10 */ /* 0x000fe40007f5e0ff */
[----:B0-----:R-:W-:-:S03]  /*0420*/  @!P0 SEL R4, RZ, 0x1, P1 ;  /* 0x00000001ff048807 */ /* 0x001fc60000800000 */
[----:B------:R-:W-:Y:S01]  /*0430*/  IMAD.X R3, RZ, RZ, c[0x0][0x16c], P2 ;  /* 0x00005b00ff037624 */ /* 0x000fe200010e06ff */
[----:B------:R-:W-:-:S05]  /*0440*/  @!P0 PRMT R0, R4, 0x7610, R0 ;  /* 0x0000761004008816 */ /* 0x000fca0000000000 */
[----:B------:R-:W-:Y:S01]  /*0450*/  STG.E.U8 [R2.64], R0 ;  /* 0x0000000002007986 */ /* 0x000fe2000c101104 */
[----:B------:R-:W-:Y:S05]  /*0460*/  EXIT ;  /* 0x000000000000794d */ /* 0x000fea0003800000 */
.L_x_21718:
        /* <DEDUP_REMOVED lines=9> */
.L_x_22571:


//--------------------- .text._ZN2at6native29vectorized_elementwise_kernelILi2EZZZNS0_23logical_not_kernel_cudaERNS_18TensorIteratorBaseEENKUlvE0_clEvENKUlvE0_clEvEUlaE_St5arrayIPcLm2EEEEviT0_T1_ --------------------------
	.section	.text._ZN2at6native29vectorized_elementwise_kernelILi2EZZZNS0_23logical_not_kernel_cudaERNS_18TensorIteratorBaseEENKUlvE0_clEvENKUlvE0_clEvEUlaE_St5arrayIPcLm2EEEEviT0_T1_,"ax",@progbits
	.sectioninfo	@"SHI_REGISTERS=24"
	.align	128
        .global         _ZN2at6native29vectorized_elementwise_kernelILi2EZZZNS0_23logical_not_kernel_cudaERNS_18TensorIteratorBaseEENKUlvE0_clEvENKUlvE0_clEvEUlaE_St5arrayIPcLm2EEEEviT0_T1_
        .type           _ZN2at6native29vectorized_elementwise_kernelILi2EZZZNS0_23logical_not_kernel_cudaERNS_18TensorIteratorBaseEENKUlvE0_clEvENKUlvE0_clEvEUlaE_St5arrayIPcLm2EEEEviT0_T1_,@function
        .size           _ZN2at6native29vectorized_elementwise_kernelILi2EZZZNS0_23logical_not_kernel_cudaERNS_18TensorIteratorBaseEENKUlvE0_clEvENKUlvE0_clEvEUlaE_St5arrayIPcLm2EEEEviT0_T1_,(.L_x_22572 - _ZN2at6native29vectorized_elementwise_kernelILi2EZZZNS0_23logical_not_kernel_cudaERNS_18TensorIteratorBaseEENKUlvE0_clEvENKUlvE0_clEvEUlaE_St5arrayIPcLm2EEEEviT0_T1_)
        .other          _ZN2at6native29vectorized_elementwise_kernelILi2EZZZNS0_23logical_not_kernel_cudaERNS_18TensorIteratorBaseEENKUlvE0_clEvENKUlvE0_clEvEUlaE_St5arrayIPcLm2EEEEviT0_T1_,@"STO_CUDA_ENTRY STV_DEFAULT"
_ZN2at6native29vectorized_elementwise_kernelILi2EZZZNS0_23logical_not_kernel_cudaERNS_18TensorIteratorBaseEENKUlvE0_clEvENKUlvE0_clEvEUlaE_St5arrayIPcLm2EEEEviT0_T1_:
.text._ZN2at6native29vectorized_elementwise_kernelILi2EZZZNS0_23logical_not_kernel_cudaERNS_18TensorIteratorBaseEENKUlvE0_clEvENKUlvE0_clEvEUlaE_St5arrayIPcLm2EEEEviT0_T1_:
        /* <DEDUP_REMOVED lines=51> */
.L_x_21719:
        /* <DEDUP_REMOVED lines=41> */
[----:B------:R4:W3:Y:S01]  /*05c0*/  @!P0 LDG.E.U8 R16, [R16.64] ;  /* 0x0000000410108981 */ /* 0x0008e2000c1e1100 */
        /* <DEDUP_REMOVED lines=16> */
[----:B------:R-:W-:Y:S02]  /*06d0*/  @!P1 IMAD.X R13, RZ, RZ, c[0x0][0x16c], P3 ;  /* 0x00005b00ff0d9624 */ /* 0x000fe400018e06ff */
[----:B----4-:R-:W-:Y:S01]  /*06e0*/  IMAD.MOV.U32 R17, RZ, RZ, 0x1 ;  /* 0x00000001ff117424 */ /* 0x010fe200078e00ff */
[----:B------:R1:W5:Y:S01]  /*06f0*/  @!P4 LDG.E.U8 R10, [R8.64] ;  /* 0x00000004080ac981 */ /* 0x000362000c1e1100 */
[----:B------:R-:W-:Y:S01]  /*0700*/  BSSY B0, `(.L_x_21720) ;  /* 0x0000040000007945 */ /* 0x000fe20003800000 */
[----:B------:R-:W-:Y:S02]  /*0710*/  BSSY B1, `(.L_x_21721) ;  /* 0x0000036000017945 */ /* 0x000fe40003800000 */
[----:B-1----:R-:W-:Y:S02]  /*0720*/  PRMT R8, R17, 0x7610, R8 ;  /* 0x0000761011087816 */ /* 0x002fe40000000008 */
[----:B---3--:R-:W-:-:S04]  /*0730*/  @!P1 LOP3.LUT P2, RZ, R11, 0xff, RZ, 0xc0, !PT ;  /* 0x000000ff0bff9812 */ /* 0x008fc8000784c0ff */
[----:B------:R-:W-:Y:S02]  /*0740*/  @!P1 SEL R11, RZ, 0x1, P2 ;  /* 0x00000001ff0b9807 */ /* 0x000fe40001000000 */
[----:B------:R-:W-:-:S03]  /*0750*/  ISETP.GE.AND P2, PT, R3, R2, PT ;  /* 0x000000020300720c */ /* 0x000fc60003f46270 */
[----:B------:R0:W-:Y:S01]  /*0760*/  @!P1 STG.E.U8 [R12.64], R11 ;  /* 0x0000000b0c009986 */ /* 0x0001e2000c101104 */
[----:B------:R-:W-:-:S04]  /*0770*/  @!P0 ISETP.NE.AND P1, PT, R16, RZ, PT ;  /* 0x000000ff1000820c */ /* 0x000fc80003f25270 */
[----:B------:R-:W-:-:S04]  /*0780*/  @!P0 SEL R9, RZ, 0x1, P1 ;  /* 0x00000001ff098807 */ /* 0x000fc80000800000 */
[----:B------:R-:W-:Y:S01]  /*0790*/  @!P0 PRMT R8, R9, 0x7610, R8 ;  /* 0x0000761009088816 */ /* 0x000fe20000000008 */
[----:B------:R-:W-:Y:S05]  /*07a0*/  @P2 BRA `(.L_x_21722) ;  /* 0x0000010000002947 */ /* 0x000fea0003800000 */
[----:B0-----:R-:W-:Y:S01]  /*07b0*/  IMAD.IADD R12, R0, 0x1, R3 ;  /* 0x00000001000c7824 */ /* 0x001fe200078e0203 */
[----:B-----5:R-:W-:Y:S02]  /*07c0*/  LOP3.LUT P0, RZ, R20, 0xff, RZ, 0xc0, !PT ;  /* 0x000000ff14ff7812 */ /* 0x020fe4000780c0ff */
        /* <DEDUP_REMOVED lines=11> */
[----:B------:R-:W-:-:S03]  /*0880*/  SEL R9, RZ, 0x1, P0 ;  /* 0x00000001ff097807 */ /* 0x000fc60000000000 */
[----:B------:R-:W-:-:S05]  /*0890*/  IMAD.X R13, RZ, RZ, c[0x0][0x16c], P1 ;  /* 0x00005b00ff0d7624 */ /* 0x000fca00008e06ff */
[----:B------:R0:W-:Y:S03]  /*08a0*/  STG.E.U8 [R12.64], R9 ;  /* 0x000000090c007986 */ /* 0x0001e6000c101104 */
.L_x_21722:
[----:B0-----:R-:W-:-:S13]  /*08b0*/  ISETP.GE.AND P0, PT, R3, R2, PT ;  /* 0x000000020300720c */ /* 0x001fda0003f06270 */
[----:B------:R-:W-:Y:S05]  /*08c0*/  @P0 BRA `(.L_x_21724) ;  /* 0x0000010000000947 */ /* 0x000fea0003800000 */
[----:B------:R-:W-:Y:S01]  /*08d0*/  IMAD.IADD R12, R0, 0x1, R3 ;  /* 0x00000001000c7824 */ /* 0x000fe200078e0203 */
[----:B-----5:R-:W-:Y:S02]  /*08e0*/  LOP3.LUT P0, RZ, R7, 0xff, RZ, 0xc0, !PT ;  /* 0x000000ff07ff7812 */ /* 0x020fe4000780c0ff */
[----:B------:R-:W-:Y:S02]  /*08f0*/  IADD3 R3, R3, 0x80, RZ ;  /* 0x0000008003037810 */ /* 0x000fe40007ffe0ff */
[----:B------:R-:W-:Y:S02]  /*0900*/  IADD3 R12, P1, R12, c[0x0][0x168], RZ ;  /* 0x00005a000c0c7a10 */ /* 0x000fe40007f3e0ff */
[----:B------:R-:W-:-:S03]  /*0910*/  SEL R7, RZ, 0x1, P0 ;  /* 0x00000001ff077807 */ /* 0x000fc60000000000 */
[----:B------:R-:W-:-:S05]  /*0920*/  IMAD.X R13, RZ, RZ, c[0x0][0x16c], P1 ;  /* 0x00005b00ff0d7624 */ /* 0x000fca00008e06ff */
[----:B------:R0:W-:Y:S03]  /*0930*/  STG.E.U8 [R12.64], R7 ;  /* 0x000000070c007986 */ /* 0x0001e6000c101104 */
.L_x_21723:
[----:B------:R-:W-:-:S13]  /*0940*/  ISETP.GE.AND P0, PT, R3, R2, PT ;  /* 0x000000020300720c */ /* 0x000fda0003f06270 */
[----:B------:R-:W-:Y:S05]  /*0950*/  @P0 BRA `(.L_x_21725) ;  /* 0x0000011000000947 */ /* 0x000fea0003800000 */
[----:B0-----:R-:W-:Y:S01]  /*0960*/  IMAD.IADD R12, R0, 0x1, R3 ;  /* 0x00000001000c7824 */ /* 0x001fe200078e0203 */
[----:B------:R-:W-:Y:S02]  /*0970*/  LOP3.LUT P0, RZ, R10, 0xff, RZ, 0xc0, !PT ;  /* 0x000000ff0aff7812 */ /* 0x000fe4000780c0ff */
[----:B------:R-:W-:Y:S02]  /*0980*/  IADD3 R3, R3, 0x80, RZ ;  /* 0x0000008003037810 */ /* 0x000fe40007ffe0ff */
[----:B------:R-:W-:Y:S02]  /*0990*/  IADD3 R12, P1, R12, c[0x0][0x168], RZ ;  /* 0x00005a000c0c7a10 */ /* 0x000fe40007f3e0ff */
[----:B------:R-:W-:-:S03]  /*09a0*/  SEL R7, RZ, 0x1, P0 ;  /* 0x00000001ff077807 */ /* 0x000fc60000000000 */
[----:B------:R-:W-:-:S05]  /*09b0*/  IMAD.X R13, RZ, RZ, c[0x0][0x16c], P1 ;  /* 0x00005b00ff0d7624 */ /* 0x000fca00008e06ff */
[----:B------:R0:W-:Y:S03]  /*09c0*/  STG.E.U8 [R12.64], R7 ;  /* 0x000000070c007986 */ /* 0x0001e6000c101104 */
.L_x_21724:
[----:B------:R-:W-:-:S13]  /*09d0*/  ISETP.GE.AND P0, PT, R3, R2, PT ;  /* 0x000000020300720c */ /* 0x000fda0003f06270 */
[----:B------:R-:W-:Y:S01]  /*09e0*/  @P0 BREAK B1 ;  /* 0x0000000000010942 */ /* 0x000fe20003800000 */
[----:B------:R-:W-:Y:S05]  /*09f0*/  @P0 BRA `(.L_x_21726) ;  /* 0x0000010000000947 */ /* 0x000fea0003800000 */
[----:B-----5:R-:W-:Y:S01]  /*0a00*/  IMAD.IADD R10, R0, 0x1, R3 ;  /* 0x00000001000a7824 */ /* 0x020fe200078e0203 */
[----:B------:R-:W-:Y:S02]  /*0a10*/  LOP3.LUT P0, RZ, R6, 0xff, RZ, 0xc0, !PT ;  /* 0x000000ff06ff7812 */ /* 0x000fe4000780c0ff */
[----:B------:R-:W-:Y:S02]  /*0a20*/  IADD3 R3, R3, 0x80, RZ ;  /* 0x0000008003037810 */ /* 0x000fe40007ffe0ff */
[----:B------:R-:W-:Y:S02]  /*0a30*/  IADD3 R10, P1, R10, c[0x0][0x168], RZ ;  /* 0x00005a000a0a7a10 */ /* 0x000fe40007f3e0ff */
[----:B0-----:R-:W-:-:S03]  /*0a40*/  SEL R7, RZ, 0x1, P0 ;  /* 0x00000001ff077807 */ /* 0x001fc60000000000 */
[----:B------:R-:W-:-:S05]  /*0a50*/  IMAD.X R11, RZ, RZ, c[0x0][0x16c], P1 ;  /* 0x00005b00ff0b7624 */ /* 0x000fca00008e06ff */
[----:B------:R0:W-:Y:S03]  /*0a60*/  STG.E.U8 [R10.64], R7 ;  /* 0x000000070a007986 */ /* 0x0001e6000c101104 */
.L_x_21725:
[----:B------:R-:W-:Y:S05]  /*0a70*/  BSYNC B1 ;  /* 0x0000000000017941 */ /* 0x000fea0003800000 */
.L_x_21721:
[----:B------:R-:W-:-:S13]  /*0a80*/  ISETP.GE.AND P1, PT, R3, R2, PT ;  /* 0x000000020300720c */ /* 0x000fda0003f26270 */
[----:B------:R-:W-:Y:S01]  /*0a90*/  @!P1 IMAD.IADD R4, R0, 0x1, R3 ;  /* 0x0000000100049824 */ /* 0x000fe200078e0203 */
[----:B------:R-:W-:Y:S02]  /*0aa0*/  @!P1 LOP3.LUT P0, RZ, R5, 0xff, RZ, 0xc0, !PT ;  /* 0x000000ff05ff9812 */ /* 0x000fe4000780c0ff */
[----:B------:R-:W-:Y:S02]  /*0ab0*/  @!P1 IADD3 R3, R3, 0x80, RZ ;  /* 0x0000008003039810 */ /* 0x000fe40007ffe0ff */
[----:B------:R-:W-:Y:S02]  /*0ac0*/  @!P1 IADD3 R4, P2, R4, c[0x0][0x168], RZ ;  /* 0x00005a0004049a10 */ /* 0x000fe40007f5e0ff */
[----:B0-----:R-:W-:-:S03]  /*0ad0*/  @!P1 SEL R7, RZ, 0x1, P0 ;  /* 0x00000001ff079807 */ /* 0x001fc60000000000 */
[----:B------:R-:W-:-:S05]  /*0ae0*/  @!P1 IMAD.X R5, RZ, RZ, c[0x0][0x16c], P2 ;  /* 0x00005b00ff059624 */ /* 0x000fca00010e06ff */
[----:B------:R0:W-:Y:S03]  /*0af0*/  @!P1 STG.E.U8 [R4.64], R7 ;  /* 0x0000000704009986 */ /* 0x0001e6000c101104 */
.L_x_21726:
[----:B------:R-:W-:Y:S05]  /*0b00*/  BSYNC B0 ;  /* 0x0000000000007941 */ /* 0x000fea0003800000 */
.L_x_21720:
        /* <DEDUP_REMOVED lines=8> */
.L_x_21727:
        /* <DEDUP_REMOVED lines=15> */
.L_x_22572:


//--------------------- .text._ZN2at6native29vectorized_elementwise_kernelILi4EZZZNS0_23logical_not_kernel_cudaERNS_18TensorIteratorBaseEENKUlvE0_clEvENKUlvE0_clEvEUlaE_St5arrayIPcLm2EEEEviT0_T1_ --------------------------
	.section	.text._ZN2at6native29vectorized_elementwise_kernelILi4EZZZNS0_23logical_not_kernel_cudaERNS_18TensorIteratorBaseEENKUlvE0_clEvENKUlvE0_clEvEUlaE_St5arrayIPcLm2EEEEviT0_T1_,"ax",@progbits
	.sectioninfo	@"SHI_REGISTERS=24"
	.align	128
        .global         _ZN2at6native29vectorized_elementwise_kernelILi4EZZZNS0_23logical_not_kernel_cudaERNS_18TensorIteratorBaseEENKUlvE0_clEvENKUlvE0_clEvEUlaE_St5arrayIPcLm2EEEEviT0_T1_
        .type           _ZN2at6native29vectorized_elementwise_kernelILi4EZZZNS0_23logical_not_kernel_cudaERNS_18TensorIteratorBaseEENKUlvE0_clEvENKUlvE0_clEvEUlaE_St5arrayIPcLm2EEEEviT0_T1_,@function
        .size           _ZN2at6native29vectorized_elementwise_kernelILi4EZZZNS0_23logical_not_kernel_cudaERNS_18TensorIteratorBaseEENKUlvE0_clEvENKUlvE0_clEvEUlaE_St5arrayIPcLm2EEEEviT0_T1_,(.L_x_22573 - _ZN2at6native29vectorized_elementwise_kernelILi4EZZZNS0_23logical_not_kernel_cudaERNS_18TensorIteratorBaseEENKUlvE0_clEvENKUlvE0_clEvEUlaE_St5arrayIPcLm2EEEEviT0_T1_)
        .other          _ZN2at6native29vectorized_elementwise_kernelILi4EZZZNS0_23logical_not_kernel_cudaERNS_18TensorIteratorBaseEENKUlvE0_clEvENKUlvE0_clEvEUlaE_St5arrayIPcLm2EEEEviT0_T1_,@"STO_CUDA_ENTRY STV_DEFAULT"
_ZN2at6native29vectorized_elementwise_kernelILi4EZZZNS0_23logical_not_kernel_cudaERNS_18TensorIteratorBaseEENKUlvE0_clEvENKUlvE0_clEvEUlaE_St5arrayIPcLm2EEEEviT0_T1_:
.text._ZN2at6native29vectorized_elementwise_kernelILi4EZZZNS0_23logical_not_kernel_cudaERNS_18TensorIteratorBaseEENKUlvE0_clEvENKUlvE0_clEvEUlaE_St5arrayIPcLm2EEEEviT0_T1_:
        /* <DEDUP_REMOVED lines=49> */
.L_x_21728:
        /* <DEDUP_REMOVED lines=88> */
.L_x_21731:
        /* <DEDUP_REMOVED lines=9> */
.L_x_21732:
        /* <DEDUP_REMOVED lines=9> */
.L_x_21733:
        /* <DEDUP_REMOVED lines=10> */
.L_x_21734:
[----:B------:R-:W-:Y:S05]  /*0a50*/  BSYNC B1 ;  /* 0x0000000000017941 */ /* 0x000fea0003800000 */
.L_x_21730:
        /* <DEDUP_REMOVED lines=8> */
.L_x_21735:
[----:B------:R-:W-:Y:S05]  /*0ae0*/  BSYNC B0 ;  /* 0x0000000000007941 */ /* 0x000fea0003800000 */
.L_x_21729:
        /* <DEDUP_REMOVED lines=8> */
.L_x_21736:
        /* <DEDUP_REMOVED lines=9> */
.L_x_22573:


//--------------------- .text._ZN2at6native29vectorized_elementwise_kernelILi8EZZZNS0_23logical_not_kernel_cudaERNS_18TensorIteratorBaseEENKUlvE0_clEvENKUlvE0_clEvEUlaE_St5arrayIPcLm2EEEEviT0_T1_ --------------------------
	.section	.text._ZN2at6native29vectorized_elementwise_kernelILi8EZZZNS0_23logical_not_kernel_cudaERNS_18TensorIteratorBaseEENKUlvE0_clEvENKUlvE0_clEvEUlaE_St5arrayIPcLm2EEEEviT0_T1_,"ax",@progbits
	.sectioninfo	@"SHI_REGISTERS=4"
	.align	128
        .global         _ZN2at6native29vectorized_elementwise_kernelILi8EZZZNS0_23logical_not_kernel_cudaERNS_18TensorIteratorBaseEENKUlvE0_clEvENKUlvE0_clEvEUlaE_St5arrayIPcLm2EEEEviT0_T1_
        .type           _ZN2at6native29vectorized_elementwise_kernelILi8EZZZNS0_23logical_not_kernel_cudaERNS_18TensorIteratorBaseEENKUlvE0_clEvENKUlvE0_clEvEUlaE_St5arrayIPcLm2EEEEviT0_T1_,@function
        .size           _ZN2at6native29vectorized_elementwise_kernelILi8EZZZNS0_23logical_not_kernel_cudaERNS_18TensorIteratorBaseEENKUlvE0_clEvENKUlvE0_clEvEUlaE_St5arrayIPcLm2EEEEviT0_T1_,(.L_x_22574 - _ZN2at6native29vectorized_elementwise_kernelILi8EZZZNS0_23logical_not_kernel_cudaERNS_18TensorIteratorBaseEENKUlvE0_clEvENKUlvE0_clEvEUlaE_St5arrayIPcLm2EEEEviT0_T1_)
        .other          _ZN2at6native29vectorized_elementwise_kernelILi8EZZZNS0_23logical_not_kernel_cudaERNS_18TensorIteratorBaseEENKUlvE0_clEvENKUlvE0_clEvEUlaE_St5arrayIPcLm2EEEEviT0_T1_,@"STO_CUDA_ENTRY STV_DEFAULT"
_ZN2at6native29vectorized_elementwise_kernelILi8EZZZNS0_23logical_not_kernel_cudaERNS_18TensorIteratorBaseEENKUlvE0_clEvENKUlvE0_clEvEUlaE_St5arrayIPcLm2EEEEviT0_T1_:
.text._ZN2at6native29vectorized_elementwise_kernelILi8EZZZNS0_23logical_not_kernel_cudaERNS_18TensorIteratorBaseEENKUlvE0_clEvENKUlvE0_clEvEUlaE_St5arrayIPcLm2EEEEviT0_T1_:
[----:B------:R-:W-:Y:S02]  /*0000*/  MOV R1, c[0x0][0x28] ;  /* 0x00000a0000017a02 */ /* 0x000fe40000000f00 */
[----:B------:R-:W-:Y:S05]  /*0010*/  EXIT ;  /* 0x000000000000794d */ /* 0x000fea0003800000 */
.L_x_21737:
        /* <DEDUP_REMOVED lines=14> */
.L_x_22574:


//--------------------- .text._ZN2at6native18elementwise_kernelILi128ELi4EZNS0_15gpu_kernel_implIZZZNS0_23logical_not_kernel_cudaERNS_18TensorIteratorBaseEENKUlvE0_clEvENKUlvE_clEvEUlhE_EEvS4_RKT_EUliE_EEviT1_ --------------------------
	.section	.text._ZN2at6native18elementwise_kernelILi128ELi4EZNS0_15gpu_kernel_implIZZZNS0_23logical_not_kernel_cudaERNS_18TensorIteratorBaseEENKUlvE0_clEvENKUlvE_clEvEUlhE_EEvS4_RKT_EUliE_EEviT1_,"ax",@progbits
	.sectioninfo	@"SHI_REGISTERS=26"
	.align	128
        .global         _ZN2at6native18elementwise_kernelILi128ELi4EZNS0_15gpu_kernel_implIZZZNS0_23logical_not_kernel_cudaERNS_18TensorIteratorBaseEENKUlvE0_clEvENKUlvE_clEvEUlhE_EEvS4_RKT_EUliE_EEviT1_
        .type           _ZN2at6native18elementwise_kernelILi128ELi4EZNS0_15gpu_kernel_implIZZZNS0_23logical_not_kernel_cudaERNS_18TensorIteratorBaseEENKUlvE0_clEvENKUlvE_clEvEUlhE_EEvS4_RKT_EUliE_EEviT1_,@function
        .size           _ZN2at6native18elementwise_kernelILi128ELi4EZNS0_15gpu_kernel_implIZZZNS0_23logical_not_kernel_cudaERNS_18TensorIteratorBaseEENKUlvE0_clEvENKUlvE_clEvEUlhE_EEvS4_RKT_EUliE_EEviT1_,(.L_x_22575 - _ZN2at6native18elementwise_kernelILi128ELi4EZNS0_15gpu_kernel_implIZZZNS0_23logical_not_kernel_cudaERNS_18TensorIteratorBaseEENKUlvE0_clEvENKUlvE_clEvEUlhE_EEvS4_RKT_EUliE_EEviT1_)
        .other          _ZN2at6native18elementwise_kernelILi128ELi4EZNS0_15gpu_kernel_implIZZZNS0_23logical_not_kernel_cudaERNS_18TensorIteratorBaseEENKUlvE0_clEvENKUlvE_clEvEUlhE_EEvS4_RKT_EUliE_EEviT1_,@"STO_CUDA_ENTRY STV_DEFAULT"
_ZN2at6native18elementwise_kernelILi128ELi4EZNS0_15gpu_kernel_implIZZZNS0_23logical_not_kernel_cudaERNS_18TensorIteratorBaseEENKUlvE0_clEvENKUlvE_clEvEUlhE_EEvS4_RKT_EUliE_EEviT1_:
.text._ZN2at6native18elementwise_kernelILi128ELi4EZNS0_15gpu_kernel_implIZZZNS0_23logical_not_kernel_cudaERNS_18TensorIteratorBaseEENKUlvE0_clEvENKUlvE_clEvEUlhE_EEvS4_RKT_EUliE_EEviT1_:
        /* <DEDUP_REMOVED lines=236> */
.L_x_21740:
        /* <DEDUP_REMOVED lines=18> */
.L_x_21744:
[----:B------:R0:W5:Y:S01]  /*0fe0*/  LDG.E.U8 R0, [R4.64] ;  /* 0x0000002404007981 */ /* 0x000162000c1e1100 */
[----:B------:R-:W-:Y:S05]  /*0ff0*/  BRA `(.L_x_21746) ;  /* 0x00000dc000007947 */ /* 0x000fea0003800000 */
.L_x_21743:
        /* <DEDUP_REMOVED lines=8> */
.L_x_21748:
[----:B------:R0:W5:Y:S01]  /*1080*/  LDG.E.U8 R0, [R4.64] ;  /* 0x0000002404007981 */ /* 0x000162000c1e1100 */
[----:B------:R-:W-:Y:S05]  /*1090*/  BRA `(.L_x_21746) ;  /* 0x00000d2000007947 */ /* 0x000fea0003800000 */
.L_x_21747:
[----:B------:R0:W5:Y:S01]  /*10a0*/  LDG.E.U16 R0, [R4.64] ;  /* 0x0000002404007981 */ /* 0x000162000c1e1500 */
[----:B------:R-:W-:Y:S05]  /*10b0*/  BRA `(.L_x_21746) ;  /* 0x00000d0000007947 */ /* 0x000fea0003800000 */
.L_x_21742:
        /* <DEDUP_REMOVED lines=10> */
.L_x_21750:
[----:B------:R-:W2:Y:S02]  /*1160*/  LDG.E.U16 R2, [R4.64] ;  /* 0x0000002404027981 */ /* 0x000ea4000c1e1500 */
[----:B--2---:R-:W-:-:S06]  /*1170*/  HADD2.F32 R2, -RZ, R2.H0_H0 ;  /* 0x20000002ff027230 */ /* 0x004fcc0000004100 */
[----:B------:R-:W0:Y:S02]  /*1180*/  F2I.S64.TRUNC R2, R2 ;  /* 0x0000000200027311 */ /* 0x000e24000020d900 */
[----:B0-----:R-:W-:Y:S01]  /*1190*/  PRMT R0, R2, 0x7610, R0 ;  /* 0x0000761002007816 */ /* 0x001fe20000000000 */
[----:B------:R-:W-:Y:S05]  /*11a0*/  BRA `(.L_x_21746) ;  /* 0x00000c1000007947 */ /* 0x000fea0003800000 */
.L_x_21749:
        /* <DEDUP_REMOVED lines=10> */
.L_x_21752:
[----:B------:R-:W2:Y:S02]  /*1250*/  LDG.E.U16 R4, [R4.64] ;  /* 0x0000002404047981 */ /* 0x000ea4000c1e1500 */
[----:B--2---:R-:W-:-:S06]  /*1260*/  HADD2.F32 R2, -RZ, R4.H0_H0 ;  /* 0x20000004ff027230 */ /* 0x004fcc0000004100 */
[----:B------:R-:W0:Y:S02]  /*1270*/  F2I.S64.TRUNC R2, R2 ;  /* 0x0000000200027311 */ /* 0x000e24000020d900 */
[----:B0-----:R-:W-:Y:S01]  /*1280*/  PRMT R0, R2, 0x7610, R0 ;  /* 0x0000761002007816 */ /* 0x001fe20000000000 */
[----:B------:R-:W-:Y:S05]  /*1290*/  BRA `(.L_x_21746) ;  /* 0x00000b2000007947 */ /* 0x000fea0003800000 */
.L_x_21751:
[----:B------:R-:W2:Y:S02]  /*12a0*/  LDG.E.64 R2, [R4.64] ;  /* 0x0000002404027981 */ /* 0x000ea4000c1e1b00 */
[----:B--2---:R-:W0:Y:S02]  /*12b0*/  F2I.S64.F64.TRUNC R2, R2 ;  /* 0x0000000200027311 */ /* 0x004e24000030d900 */
[----:B0-----:R-:W-:Y:S01]  /*12c0*/  PRMT R0, R2, 0x7610, R0 ;  /* 0x0000761002007816 */ /* 0x001fe20000000000 */
[----:B------:R-:W-:Y:S05]  /*12d0*/  BRA `(.L_x_21746) ;  /* 0x00000ae000007947 */ /* 0x000fea0003800000 */
.L_x_21741:
        /* <DEDUP_REMOVED lines=12> */
.L_x_21755:
[----:B------:R-:W2:Y:S02]  /*13a0*/  LDG.E.64 R4, [R4.64] ;  /* 0x0000002404047981 */ /* 0x000ea4000c1e1b00 */
[----:B--2---:R-:W0:Y:S02]  /*13b0*/  F2I.S64.F64.TRUNC R2, R4 ;  /* 0x0000000400027311 */ /* 0x004e24000030d900 */
[----:B0-----:R-:W-:Y:S01]  /*13c0*/  PRMT R0, R2, 0x7610, R0 ;  /* 0x0000761002007816 */ /* 0x001fe20000000000 */
[----:B------:R-:W-:Y:S05]  /*13d0*/  BRA `(.L_x_21746) ;  /* 0x000009e000007947 */ /* 0x000fea0003800000 */
.L_x_21754:
        /* <DEDUP_REMOVED lines=28> */
.L_x_21757:
        /* <DEDUP_REMOVED lines=15> */
.L_x_21756:
[----:B------:R-:W2:Y:S02]  /*1690*/  LDG.E.U16 R2, [R4.64] ;  /* 0x0000002404027981 */ /* 0x000ea4000c1e1500 */
[----:B--2---:R-:W-:-:S06]  /*16a0*/  PRMT R2, RZ, 0x5410, R2 ;  /* 0x00005410ff027816 */ /* 0x004fcc0000000002 */
[----:B------:R-:W0:Y:S02]  /*16b0*/  F2I.S64.TRUNC R2, R2 ;  /* 0x0000000200027311 */ /* 0x000e24000020d900 */
[----:B0-----:R-:W-:Y:S01]  /*16c0*/  PRMT R0, R2, 0x7610, R0 ;  /* 0x0000761002007816 */ /* 0x001fe20000000000 */
[----:B------:R-:W-:Y:S05]  /*16d0*/  BRA `(.L_x_21746) ;  /* 0x000006e000007947 */ /* 0x000fea0003800000 */
.L_x_21753:
        /* <DEDUP_REMOVED lines=10> */
.L_x_21760:
        /* <DEDUP_REMOVED lines=21> */
.L_x_21764:
[----:B------:R-:W-:Y:S05]  /*18d0*/  BSYNC B1 ;  /* 0x0000000000017941 */ /* 0x000fea0003800000 */
.L_x_21763:
[----:B------:R-:W-:Y:S01]  /*18e0*/  IMAD.SHL.U32 R2, R2, 0x100000, RZ ;  /* 0x0010000002027824 */ /* 0x000fe200078e00ff */
[----:B------:R-:W-:-:S04]  /*18f0*/  LEA R3, R0, 0x3b800000, 0x17 ;  /* 0x3b80000000037811 */ /* 0x000fc800078eb8ff */
[----:B------:R-:W-:Y:S02]  /*1900*/  LOP3.LUT R2, R3, R2, R4, 0xfe, !PT ;  /* 0x0000000203027212 */ /* 0x000fe400078efe04 */
.L_x_21762:
[----:B------:R-:W-:Y:S05]  /*1910*/  BSYNC B0 ;  /* 0x0000000000007941 */ /* 0x000fea0003800000 */
.L_x_21761:
[----:B------:R-:W0:Y:S02]  /*1920*/  F2I.S64.TRUNC R2, R2 ;  /* 0x0000000200027311 */ /* 0x000e24000020d900 */
[----:B0-----:R-:W-:Y:S01]  /*1930*/  PRMT R0, R2, 0x7610, R0 ;  /* 0x0000761002007816 */ /* 0x001fe20000000000 */
[----:B------:R-:W-:Y:S05]  /*1940*/  BRA `(.L_x_21746) ;  /* 0x0000047000007947 */ /* 0x000fea0003800000 */
.L_x_21759:
        /* <DEDUP_REMOVED lines=21> */
.L_x_21768:
[----:B------:R-:W-:Y:S05]  /*1aa0*/  BSYNC B1 ;  /* 0x0000000000017941 */ /* 0x000fea0003800000 */
.L_x_21767:
[----:B------:R-:W-:Y:S01]  /*1ab0*/  IMAD.SHL.U32 R2, R2, 0x200000, RZ ;  /* 0x0020000002027824 */ /* 0x000fe200078e00ff */
[----:B------:R-:W-:-:S04]  /*1ac0*/  LEA R3, R0, 0x37800000, 0x17 ;  /* 0x3780000000037811 */ /* 0x000fc800078eb8ff */
[----:B------:R-:W-:Y:S02]  /*1ad0*/  LOP3.LUT R2, R3, R2, R4, 0xfe, !PT ;  /* 0x0000000203027212 */ /* 0x000fe400078efe04 */
.L_x_21766:
[----:B------:R-:W-:Y:S05]  /*1ae0*/  BSYNC B0 ;  /* 0x0000000000007941 */ /* 0x000fea0003800000 */
.L_x_21765:
[----:B------:R-:W0:Y:S02]  /*1af0*/  F2I.S64.TRUNC R2, R2 ;  /* 0x0000000200027311 */ /* 0x000e24000020d900 */
[----:B0-----:R-:W-:Y:S01]  /*1b00*/  PRMT R0, R2, 0x7610, R0 ;  /* 0x0000761002007816 */ /* 0x001fe20000000000 */
[----:B------:R-:W-:Y:S05]  /*1b10*/  BRA `(.L_x_21746) ;  /* 0x000002a000007947 */ /* 0x000fea0003800000 */
.L_x_21758:
        /* <DEDUP_REMOVED lines=14> */
.L_x_21772:
[----:B------:R-:W-:Y:S05]  /*1c00*/  BSYNC B0 ;  /* 0x0000000000007941 */ /* 0x000fea0003800000 */
.L_x_21771:
[----:B------:R-:W0:Y:S02]  /*1c10*/  F2I.S64.TRUNC R2, R2 ;  /* 0x0000000200027311 */ /* 0x000e24000020d900 */
[----:B0-----:R-:W-:Y:S01]  /*1c20*/  PRMT R0, R2, 0x7610, R0 ;  /* 0x0000761002007816 */ /* 0x001fe20000000000 */
[----:B------:R-:W-:Y:S05]  /*1c30*/  BRA `(.L_x_21746) ;  /* 0x0000018000007947 */ /* 0x000fea0003800000 */
.L_x_21745:
        /* <DEDUP_REMOVED lines=21> */
.L_x_21770:
[----:B------:R0:W5:Y:S01]  /*1d90*/  LDG.E.U8 R0, [R4.64] ;  /* 0x0000002404007981 */ /* 0x000162000c1e1100 */
[----:B------:R-:W-:Y:S05]  /*1da0*/  BRA `(.L_x_21746) ;  /* 0x0000001000007947 */ /* 0x000fea0003800000 */
.L_x_21769:
[----:B------:R0:W5:Y:S02]  /*1db0*/  LDG.E.U8 R0, [R4.64] ;  /* 0x0000002404007981 */ /* 0x000164000c1e1100 */
.L_x_21746:
[----:B------:R-:W1:Y:S01]  /*1dc0*/  LDC.U8 R3, c[0x0][0x371] ;  /* 0x0000dc40ff037b82 */ /* 0x000e620000000000 */
[----:B-----5:R-:W-:Y:S01]  /*1dd0*/  LOP3.LUT P0, RZ, R0, 0xff, RZ, 0xc0, !PT ;  /* 0x000000ff00ff7812 */ /* 0x020fe2000780c0ff */
[----:B------:R-:W-:Y:S03]  /*1de0*/  BSSY B6, `(.L_x_21773) ;  /* 0x00000d9000067945 */ /* 0x000fe60003800000 */
        /* <DEDUP_REMOVED lines=14> */
.L_x_21777:
[----:B------:R0:W-:Y:S01]  /*1ed0*/  STG.E.U8 [R16.64], R5 ;  /* 0x0000000510007986 */ /* 0x0001e2000c101124 */
[----:B------:R-:W-:Y:S05]  /*1ee0*/  BRA `(.L_x_21779) ;  /* 0x00000c8000007947 */ /* 0x000fea0003800000 */
.L_x_21776:
        /* <DEDUP_REMOVED lines=10> */
.L_x_21781:
[----:B------:R0:W-:Y:S01]  /*1f90*/  STG.E [R16.64], R5 ;  /* 0x0000000510007986 */ /* 0x0001e2000c101924 */
[----:B------:R-:W-:Y:S05]  /*1fa0*/  BRA `(.L_x_21779) ;  /* 0x00000bc000007947 */ /* 0x000fea0003800000 */
.L_x_21780:
[----:B------:R0:W-:Y:S01]  /*1fb0*/  STG.E.U16 [R16.64], R5 ;  /* 0x0000000510007986 */ /* 0x0001e2000c101524 */
[----:B------:R-:W-:Y:S05]  /*1fc0*/  BRA `(.L_x_21779) ;  /* 0x00000ba000007947 */ /* 0x000fea0003800000 */
.L_x_21775:
        /* <DEDUP_REMOVED lines=9> */
.L_x_21783:
[----:B------:R-:W-:-:S04]  /*2060*/  FSEL R0, RZ, 1, P0 ;  /* 0x3f800000ff007808 */ /* 0x000fc80000000000 */
[----:B------:R-:W-:-:S05]  /*2070*/  F2FP.PACK_AB R0, RZ, R0 ;  /* 0x00000000ff00723e */ /* 0x000fca00000000ff */
[----:B------:R0:W-:Y:S01]  /*2080*/  STG.E.U16 [R16.64], R0 ;  /* 0x0000000010007986 */ /* 0x0001e2000c101524 */
[----:B------:R-:W-:Y:S05]  /*2090*/  BRA `(.L_x_21779) ;  /* 0x00000ad000007947 */ /* 0x000fea0003800000 */
.L_x_21782:
        /* <DEDUP_REMOVED lines=10> */
.L_x_21785:
[----:B------:R-:W-:-:S04]  /*2140*/  FSEL R0, RZ, 1, P0 ;  /* 0x3f800000ff007808 */ /* 0x000fc80000000000 */
[----:B------:R-:W-:-:S04]  /*2150*/  F2FP.PACK_AB R3, RZ, R0 ;  /* 0x00000000ff03723e */ /* 0x000fc800000000ff */
[----:B------:R-:W-:-:S05]  /*2160*/  PRMT R3, R3, 0x5410, RZ ;  /* 0x0000541003037816 */ /* 0x000fca00000000ff */
[----:B------:R0:W-:Y:S01]  /*2170*/  STG.E [R16.64], R3 ;  /* 0x0000000310007986 */ /* 0x0001e2000c101924 */
[----:B------:R-:W-:Y:S05]  /*2180*/  BRA `(.L_x_21779) ;  /* 0x000009e000007947 */ /* 0x000fea0003800000 */
.L_x_21784:
[----:B------:R-:W-:Y:S01]  /*2190*/  FSEL R3, RZ, 1.875, P0 ;  /* 0x3ff00000ff037808 */ /* 0x000fe20000000000 */
[----:B------:R-:W-:-:S05]  /*21a0*/  IMAD.MOV.U32 R2, RZ, RZ, RZ ;  /* 0x000000ffff027224 */ /* 0x000fca00078e00ff */
[----:B------:R0:W-:Y:S01]  /*21b0*/  STG.E.64 [R16.64], R2 ;  /* 0x0000000210007986 */ /* 0x0001e2000c101b24 */
[----:B------:R-:W-:Y:S05]  /*21c0*/  BRA `(.L_x_21779) ;  /* 0x000009a000007947 */ /* 0x000fea0003800000 */
.L_x_21774:
        /* <DEDUP_REMOVED lines=10> */
.L_x_21788:
[----:B------:R-:W-:Y:S01]  /*2270*/  FSEL R5, RZ, 1.875, P0 ;  /* 0x3ff00000ff057808 */ /* 0x000fe20000000000 */
[----:B------:R-:W-:Y:S01]  /*2280*/  CS2R R6, SRZ ;  /* 0x0000000000067805 */ /* 0x000fe2000001ff00 */
[----:B------:R-:W-:-:S05]  /*2290*/  IMAD.MOV.U32 R4, RZ, RZ, RZ ;  /* 0x000000ffff047224 */ /* 0x000fca00078e00ff */
[----:B------:R0:W-:Y:S01]  /*22a0*/  STG.E.128 [R16.64], R4 ;  /* 0x0000000410007986 */ /* 0x0001e2000c101d24 */
[----:B------:R-:W-:Y:S05]  /*22b0*/  BRA `(.L_x_21779) ;  /* 0x000008b000007947 */ /* 0x000fea0003800000 */
.L_x_21787:
        /* <DEDUP_REMOVED lines=18> */
.L_x_21792:
[----:B------:R-:W-:Y:S05]  /*23e0*/  BSYNC B0 ;  /* 0x0000000000007941 */ /* 0x000fea0003800000 */
.L_x_21791:
[----:B------:R0:W-:Y:S01]  /*23f0*/  STG.E.U8 [R16.64], R3 ;  /* 0x0000000310007986 */ /* 0x0001e2000c101124 */
[----:B------:R-:W-:Y:S05]  /*2400*/  BRA `(.L_x_21779) ;  /* 0x0000076000007947 */ /* 0x000fea0003800000 */
.L_x_21790:
        /* <DEDUP_REMOVED lines=13> */
.L_x_21793:
[----:B------:R-:W-:Y:S01]  /*24e0*/  ISETP.GT.U32.AND P0, PT, R3, 0x7f800000, PT ;  /* 0x7f8000000300780c */ /* 0x000fe20003f04070 */
[----:B------:R-:W-:-:S05]  /*24f0*/  IMAD.MOV.U32 R3, RZ, RZ, 0x7f ;  /* 0x0000007fff037424 */ /* 0x000fca00078e00ff */
[----:B------:R-:W-:-:S05]  /*2500*/  SEL R3, R3, 0x7c, P0 ;  /* 0x0000007c03037807 */ /* 0x000fca0000000000 */
[----:B------:R0:W-:Y:S01]  /*2510*/  STG.E.U8 [R16.64], R3 ;  /* 0x0000000310007986 */ /* 0x0001e2000c101124 */
[----:B------:R-:W-:Y:S05]  /*2520*/  BRA `(.L_x_21779) ;  /* 0x0000064000007947 */ /* 0x000fea0003800000 */
.L_x_21789:
[----:B------:R-:W-:-:S04]  /*2530*/  FSEL R0, RZ, 1, P0 ;  /* 0x3f800000ff007808 */ /* 0x000fc80000000000 */
[----:B------:R-:W-:-:S05]  /*2540*/  F2FP.BF16.PACK_AB R0, RZ, R0 ;  /* 0x00000000ff00723e */ /* 0x000fca00000010ff */
[----:B------:R0:W-:Y:S01]  /*2550*/  STG.E.U16 [R16.64], R0 ;  /* 0x0000000010007986 */ /* 0x0001e2000c101524 */
[----:B------:R-:W-:Y:S05]  /*2560*/  BRA `(.L_x_21779) ;  /* 0x0000060000007947 */ /* 0x000fea0003800000 */
.L_x_21786:
        /* <DEDUP_REMOVED lines=10> */
.L_x_21796:
        /* <DEDUP_REMOVED lines=16> */
.L_x_21799:
[----:B------:R-:W-:Y:S02]  /*2710*/  PRMT R8, R0, 0x7610, R8 ;  /* 0x0000761000087816 */ /* 0x000fe40000000008 */
.L_x_21798:
[----:B------:R-:W-:Y:S05]  /*2720*/  BSYNC B0 ;  /* 0x0000000000007941 */ /* 0x000fea0003800000 */
.L_x_21797:
[----:B------:R0:W-:Y:S01]  /*2730*/  STG.E.U8 [R16.64], R8 ;  /* 0x0000000810007986 */ /* 0x0001e2000c101124 */
[----:B------:R-:W-:Y:S05]  /*2740*/  BRA `(.L_x_21779) ;  /* 0x0000042000007947 */ /* 0x000fea0003800000 */
.L_x_21795:
        /* <DEDUP_REMOVED lines=16> */
.L_x_21802:
[----:B------:R-:W-:Y:S02]  /*2850*/  PRMT R8, R0, 0x7610, R8 ;  /* 0x0000761000087816 */ /* 0x000fe40000000008 */
.L_x_21801:
[----:B------:R-:W-:Y:S05]  /*2860*/  BSYNC B0 ;  /* 0x0000000000007941 */ /* 0x000fea0003800000 */
.L_x_21800:
[----:B------:R0:W-:Y:S01]  /*2870*/  STG.E.U8 [R16.64], R8 ;  /* 0x0000000810007986 */ /* 0x0001e2000c101124 */
[----:B------:R-:W-:Y:S05]  /*2880*/  BRA `(.L_x_21779) ;  /* 0x000002e000007947 */ /* 0x000fea0003800000 */
.L_x_21794:
        /* <DEDUP_REMOVED lines=21> */
.L_x_21778:
        /* <DEDUP_REMOVED lines=20> */
.L_x_21804:
[----:B------:R-:W-:Y:S02]  /*2b20*/  IMAD.MOV.U32 R2, RZ, RZ, R5 ;  /* 0x000000ffff027224 */ /* 0x000fe400078e0005 */
[----:B------:R-:W-:-:S05]  /*2b30*/  IMAD.MOV.U32 R3, RZ, RZ, RZ ;  /* 0x000000ffff037224 */ /* 0x000fca00078e00ff */
[----:B------:R0:W-:Y:S01]  /*2b40*/  STG.E.64 [R16.64], R2 ;  /* 0x0000000210007986 */ /* 0x0001e2000c101b24 */
[----:B------:R-:W-:Y:S05]  /*2b50*/  BRA `(.L_x_21779) ;  /* 0x0000001000007947 */ /* 0x000fea0003800000 */
.L_x_21803:
[----:B------:R0:W-:Y:S02]  /*2b60*/  STG.E [R16.64], R5 ;  /* 0x0000000510007986 */ /* 0x0001e4000c101924 */
.L_x_21779:
[----:B------:R-:W-:Y:S05]  /*2b70*/  BSYNC B6 ;  /* 0x0000000000067941 */ /* 0x000fea0003800000 */
.L_x_21773:
[----:B------:R-:W-:-:S05]  /*2b80*/  IMAD R18, R18, 0x200, R23 ;  /* 0x0000020012127824 */ /* 0x000fca00078e0217 */
[----:B------:R-:W-:Y:S02]  /*2b90*/  IADD3 R19, R18, 0x80, RZ ;  /* 0x0000008012137810 */ /* 0x000fe40007ffe0ff */
.L_x_21739:
[----:B------:R-:W-:Y:S05]  /*2ba0*/  BSYNC B7 ;  /* 0x0000000000077941 */ /* 0x000fea0003800000 */
.L_x_21738:
        /* <DEDUP_REMOVED lines=231> */
.L_x_21807:
        /* <DEDUP_REMOVED lines=18> */
.L_x_21811:
[----:B------:R0:W5:Y:S01]  /*3b40*/  LDG.E.U8 R0, [R4.64] ;  /* 0x0000002404007981 */ /* 0x000162000c1e1100 */
[----:B------:R-:W-:Y:S05]  /*3b50*/  BRA `(.L_x_21813) ;  /* 0x00000dc000007947 */ /* 0x000fea0003800000 */
.L_x_21810:
        /* <DEDUP_REMOVED lines=8> */
.L_x_21815:
[----:B------:R0:W5:Y:S01]  /*3be0*/  LDG.E.U8 R0, [R4.64] ;  /* 0x0000002404007981 */ /* 0x000162000c1e1100 */
[----:B------:R-:W-:Y:S05]  /*3bf0*/  BRA `(.L_x_21813) ;  /* 0x00000d2000007947 */ /* 0x000fea0003800000 */
.L_x_21814:
[----:B------:R0:W5:Y:S01]  /*3c00*/  LDG.E.U16 R0, [R4.64] ;  /* 0x0000002404007981 */ /* 0x000162000c1e1500 */
[----:B------:R-:W-:Y:S05]  /*3c10*/  BRA `(.L_x_21813) ;  /* 0x00000d0000007947 */ /* 0x000fea0003800000 */
.L_x_21809:
        /* <DEDUP_REMOVED lines=10> */
.L_x_21817:
[----:B------:R-:W2:Y:S02]  /*3cc0*/  LDG.E.U16 R2, [R4.64] ;  /* 0x0000002404027981 */ /* 0x000ea4000c1e1500 */
[----:B--2---:R-:W-:-:S06]  /*3cd0*/  HADD2.F32 R2, -RZ, R2.H0_H0 ;  /* 0x20000002ff027230 */ /* 0x004fcc0000004100 */
[----:B------:R-:W0:Y:S02]  /*3ce0*/  F2I.S64.TRUNC R2, R2 ;  /* 0x0000000200027311 */ /* 0x000e24000020d900 */
[----:B0-----:R-:W-:Y:S01]  /*3cf0*/  PRMT R0, R2, 0x7610, R0 ;  /* 0x0000761002007816 */ /* 0x001fe20000000000 */
[----:B------:R-:W-:Y:S05]  /*3d00*/  BRA `(.L_x_21813) ;  /* 0x00000c1000007947 */ /* 0x000fea0003800000 */
.L_x_21816:
        /* <DEDUP_REMOVED lines=10> */
.L_x_21819:
[----:B------:R-:W2:Y:S02]  /*3db0*/  LDG.E.U16 R4, [R4.64] ;  /* 0x0000002404047981 */ /* 0x000ea4000c1e1500 */
[----:B--2---:R-:W-:-:S06]  /*3dc0*/  HADD2.F32 R2, -RZ, R4.H0_H0 ;  /* 0x20000004ff027230 */ /* 0x004fcc0000004100 */
[----:B------:R-:W0:Y:S02]  /*3dd0*/  F2I.S64.TRUNC R2, R2 ;  /* 0x0000000200027311 */ /* 0x000e24000020d900 */
[----:B0-----:R-:W-:Y:S01]  /*3de0*/  PRMT R0, R2, 0x7610, R0 ;  /* 0x0000761002007816 */ /* 0x001fe20000000000 */
[----:B------:R-:W-:Y:S05]  /*3df0*/  BRA `(.L_x_21813) ;  /* 0x00000b2000007947 */ /* 0x000fea0003800000 */
.L_x_21818:
[----:B------:R-:W2:Y:S02]  /*3e00*/  LDG.E.64 R2, [R4.64] ;  /* 0x0000002404027981 */ /* 0x000ea4000c1e1b00 */
[----:B--2---:R-:W0:Y:S02]  /*3e10*/  F2I.S64.F64.TRUNC R2, R2 ;  /* 0x0000000200027311 */ /* 0x004e24000030d900 */
[----:B0-----:R-:W-:Y:S01]  /*3e20*/  PRMT R0, R2, 0x7610, R0 ;  /* 0x0000761002007816 */ /* 0x001fe20000000000 */
[----:B------:R-:W-:Y:S05]  /*3e30*/  BRA `(.L_x_21813) ;  /* 0x00000ae000007947 */ /* 0x000fea0003800000 */
.L_x_21808:
        /* <DEDUP_REMOVED lines=12> */
.L_x_21822:
[----:B------:R-:W2:Y:S02]  /*3f00*/  LDG.E.64 R4, [R4.64] ;  /* 0x0000002404047981 */ /* 0x000ea4000c1e1b00 */
[----:B--2---:R-:W0:Y:S02]  /*3f10*/  F2I.S64.F64.TRUNC R2, R4 ;  /* 0x0000000400027311 */ /* 0x004e24000030d900 */
[----:B0-----:R-:W-:Y:S01]  /*3f20*/  PRMT R0, R2, 0x7610, R0 ;  /* 0x0000761002007816 */ /* 0x001fe20000000000 */
[----:B------:R-:W-:Y:S05]  /*3f30*/  BRA `(.L_x_21813) ;  /* 0x000009e000007947 */ /* 0x000fea0003800000 */
.L_x_21821:
        /* <DEDUP_REMOVED lines=28> */
.L_x_21824:
        /* <DEDUP_REMOVED lines=15> */
.L_x_21823:
[----:B------:R-:W2:Y:S02]  /*41f0*/  LDG.E.U16 R2, [R4.64] ;  /* 0x0000002404027981 */ /* 0x000ea4000c1e1500 */
[----:B--2---:R-:W-:-:S06]  /*4200*/  PRMT R2, RZ, 0x5410, R2 ;  /* 0x00005410ff027816 */ /* 0x004fcc0000000002 */
[----:B------:R-:W0:Y:S02]  /*4210*/  F2I.S64.TRUNC R2, R2 ;  /* 0x0000000200027311 */ /* 0x000e24000020d900 */
[----:B0-----:R-:W-:Y:S01]  /*4220*/  PRMT R0, R2, 0x7610, R0 ;  /* 0x0000761002007816 */ /* 0x001fe20000000000 */
[----:B------:R-:W-:Y:S05]  /*4230*/  BRA `(.L_x_21813) ;  /* 0x000006e000007947 */ /* 0x000fea0003800000 */
.L_x_21820:
        /* <DEDUP_REMOVED lines=10> */
.L_x_21827:
        /* <DEDUP_REMOVED lines=21> */
.L_x_21831:
[----:B------:R-:W-:Y:S05]  /*4430*/  BSYNC B1 ;  /* 0x0000000000017941 */ /* 0x000fea0003800000 */
.L_x_21830:
[----:B------:R-:W-:Y:S01]  /*4440*/  IMAD.SHL.U32 R2, R2, 0x100000, RZ ;  /* 0x0010000002027824 */ /* 0x000fe200078e00ff */
[----:B------:R-:W-:-:S04]  /*4450*/  LEA R3, R0, 0x3b800000, 0x17 ;  /* 0x3b80000000037811 */ /* 0x000fc800078eb8ff */
[----:B------:R-:W-:Y:S02]  /*4460*/  LOP3.LUT R2, R3, R2, R4, 0xfe, !PT ;  /* 0x0000000203027212 */ /* 0x000fe400078efe04 */
.L_x_21829:
[----:B------:R-:W-:Y:S05]  /*4470*/  BSYNC B0 ;  /* 0x0000000000007941 */ /* 0x000fea0003800000 */
.L_x_21828:
[----:B------:R-:W0:Y:S02]  /*4480*/  F2I.S64.TRUNC R2, R2 ;  /* 0x0000000200027311 */ /* 0x000e24000020d900 */
[----:B0-----:R-:W-:Y:S01]  /*4490*/  PRMT R0, R2, 0x7610, R0 ;  /* 0x0000761002007816 */ /* 0x001fe20000000000 */
[----:B------:R-:W-:Y:S05]  /*44a0*/  BRA `(.L_x_21813) ;  /* 0x0000047000007947 */ /* 0x000fea0003800000 */
.L_x_21826:
        /* <DEDUP_REMOVED lines=21> */
.L_x_21835:
[----:B------:R-:W-:Y:S05]  /*4600*/  BSYNC B1 ;  /* 0x0000000000017941 */ /* 0x000fea0003800000 */
.L_x_21834:
[----:B------:R-:W-:Y:S01]  /*4610*/  IMAD.SHL.U32 R2, R2, 0x200000, RZ ;  /* 0x0020000002027824 */ /* 0x000fe200078e00ff */
[----:B------:R-:W-:-:S04]  /*4620*/  LEA R3, R0, 0x37800000, 0x17 ;  /* 0x3780000000037811 */ /* 0x000fc800078eb8ff */
[----:B------:R-:W-:Y:S02]  /*4630*/  LOP3.LUT R2, R3, R2, R4, 0xfe, !PT ;  /* 0x0000000203027212 */ /* 0x000fe400078efe04 */
.L_x_21833:
[----:B------:R-:W-:Y:S05]  /*4640*/  BSYNC B0 ;  /* 0x0000000000007941 */ /* 0x000fea0003800000 */
.L_x_21832:
[----:B------:R-:W0:Y:S02]  /*4650*/  F2I.S64.TRUNC R2, R2 ;  /* 0x0000000200027311 */ /* 0x000e24000020d900 */
[----:B0-----:R-:W-:Y:S01]  /*4660*/  PRMT R0, R2, 0x7610, R0 ;  /* 0x0000761002007816 */ /* 0x001fe20000000000 */
[----:B------:R-:W-:Y:S05]  /*4670*/  BRA `(.L_x_21813) ;  /* 0x000002a000007947 */ /* 0x000fea0003800000 */
.L_x_21825:
        /* <DEDUP_REMOVED lines=14> */
.L_x_21839:
[----:B------:R-:W-:Y:S05]  /*4760*/  BSYNC B0 ;  /* 0x0000000000007941 */ /* 0x000fea0003800000 */
.L_x_21838:
[----:B------:R-:W0:Y:S02]  /*4770*/  F2I.S64.TRUNC R2, R2 ;  /* 0x0000000200027311 */ /* 0x000e24000020d900 */
[----:B0-----:R-:W-:Y:S01]  /*4780*/  PRMT R0, R2, 0x7610, R0 ;  /* 0x0000761002007816 */ /* 0x001fe20000000000 */
[----:B------:R-:W-:Y:S05]  /*4790*/  BRA `(.L_x_21813) ;  /* 0x0000018000007947 */ /* 0x000fea0003800000 */
.L_x_21812:
        /* <DEDUP_REMOVED lines=21> */
.L_x_21837:
[----:B------:R0:W5:Y:S01]  /*48f0*/  LDG.E.U8 R0, [R4.64] ;  /* 0x0000002404007981 */ /* 0x000162000c1e1100 */
[----:B------:R-:W-:Y:S05]  /*4900*/  BRA `(.L_x_21813) ;  /* 0x0000001000007947 */ /* 0x000fea0003800000 */
.L_x_21836:
[----:B------:R0:W5:Y:S02]  /*4910*/  LDG.E.U8 R0, [R4.64] ;  /* 0x0000002404007981 */ /* 0x000164000c1e1100 */
.L_x_21813:
[----:B0-----:R-:W0:Y:S01]  /*4920*/  LDC.U8 R4, c[0x0][0x371] ;  /* 0x0000dc40ff047b82 */ /* 0x001e220000000000 */
[----:B-----5:R-:W-:Y:S01]  /*4930*/  LOP3.LUT P0, RZ, R0, 0xff, RZ, 0xc0, !PT ;  /* 0x000000ff00ff7812 */ /* 0x020fe2000780c0ff */
        /* <DEDUP_REMOVED lines=15> */
.L_x_21844:
[----:B------:R0:W-:Y:S01]  /*4a30*/  STG.E.U8 [R16.64], R2 ;  /* 0x0000000210007986 */ /* 0x0001e2000c101124 */
[----:B------:R-:W-:Y:S05]  /*4a40*/  BRA `(.L_x_21846) ;  /* 0x00000c6000007947 */ /* 0x000fea0003800000 */
.L_x_21843:
        /* <DEDUP_REMOVED lines=9> */
.L_x_21848:
[----:B------:R0:W-:Y:S01]  /*4ae0*/  STG.E [R16.64], R2 ;  /* 0x0000000210007986 */ /* 0x0001e2000c101924 */
[----:B------:R-:W-:Y:S05]  /*4af0*/  BRA `(.L_x_21846) ;  /* 0x00000bb000007947 */ /* 0x000fea0003800000 */
.L_x_21847:
[----:B------:R0:W-:Y:S01]  /*4b00*/  STG.E.U16 [R16.64], R2 ;  /* 0x0000000210007986 */ /* 0x0001e2000c101524 */
[----:B------:R-:W-:Y:S05]  /*4b10*/  BRA `(.L_x_21846) ;  /* 0x00000b9000007947 */ /* 0x000fea0003800000 */
.L_x_21842:
        /* <DEDUP_REMOVED lines=9> */
.L_x_21850:
[----:B------:R-:W-:-:S04]  /*4bb0*/  FSEL R0, RZ, 1, P0 ;  /* 0x3f800000ff007808 */ /* 0x000fc80000000000 */
[----:B------:R-:W-:-:S05]  /*4bc0*/  F2FP.PACK_AB R0, RZ, R0 ;  /* 0x00000000ff00723e */ /* 0x000fca00000000ff */
[----:B------:R0:W-:Y:S01]  /*4bd0*/  STG.E.U16 [R16.64], R0 ;  /* 0x0000000010007986 */ /* 0x0001e2000c101524 */
[----:B------:R-:W-:Y:S05]  /*4be0*/  BRA `(.L_x_21846) ;  /* 0x00000ac000007947 */ /* 0x000fea0003800000 */
.L_x_21849:
        /* <DEDUP_REMOVED lines=10> */
.L_x_21852:
[----:B------:R-:W-:-:S04]  /*4c90*/  FSEL R0, RZ, 1, P0 ;  /* 0x3f800000ff007808 */ /* 0x000fc80000000000 */
[----:B------:R-:W-:-:S04]  /*4ca0*/  F2FP.PACK_AB R3, RZ, R0 ;  /* 0x00000000ff03723e */ /* 0x000fc800000000ff */
[----:B------:R-:W-:-:S05]  /*4cb0*/  PRMT R3, R3, 0x5410, RZ ;  /* 0x0000541003037816 */ /* 0x000fca00000000ff */
[----:B------:R0:W-:Y:S01]  /*4cc0*/  STG.E [R16.64], R3 ;  /* 0x0000000310007986 */ /* 0x0001e2000c101924 */
[----:B------:R-:W-:Y:S05]  /*4cd0*/  BRA `(.L_x_21846) ;  /* 0x000009d000007947 */ /* 0x000fea0003800000 */
.L_x_21851:
[----:B------:R-:W-:Y:S01]  /*4ce0*/  FSEL R3, RZ, 1.875, P0 ;  /* 0x3ff00000ff037808 */ /* 0x000fe20000000000 */
[----:B------:R-:W-:-:S05]  /*4cf0*/  IMAD.MOV.U32 R2, RZ, RZ, RZ ;  /* 0x000000ffff027224 */ /* 0x000fca00078e00ff */
[----:B------:R0:W-:Y:S01]  /*4d00*/  STG.E.64 [R16.64], R2 ;  /* 0x0000000210007986 */ /* 0x0001e2000c101b24 */
[----:B------:R-:W-:Y:S05]  /*4d10*/  BRA `(.L_x_21846) ;  /* 0x0000099000007947 */ /* 0x000fea0003800000 */
.L_x_21841:
        /* <DEDUP_REMOVED lines=10> */
.L_x_21855:
[----:B------:R-:W-:Y:S01]  /*4dc0*/  FSEL R5, RZ, 1.875, P0 ;  /* 0x3ff00000ff057808 */ /* 0x000fe20000000000 */
[----:B------:R-:W-:Y:S01]  /*4dd0*/  CS2R R6, SRZ ;  /* 0x0000000000067805 */ /* 0x000fe2000001ff00 */
[----:B------:R-:W-:-:S05]  /*4de0*/  IMAD.MOV.U32 R4, RZ, RZ, RZ ;  /* 0x000000ffff047224 */ /* 0x000fca00078e00ff */
[----:B------:R0:W-:Y:S01]  /*4df0*/  STG.E.128 [R16.64], R4 ;  /* 0x0000000410007986 */ /* 0x0001e2000c101d24 */
[----:B------:R-:W-:Y:S05]  /*4e00*/  BRA `(.L_x_21846) ;  /* 0x000008a000007947 */ /* 0x000fea0003800000 */
.L_x_21854:
        /* <DEDUP_REMOVED lines=18> */
.L_x_21859:
[----:B------:R-:W-:Y:S05]  /*4f30*/  BSYNC B0 ;  /* 0x0000000000007941 */ /* 0x000fea0003800000 */
.L_x_21858:
[----:B------:R0:W-:Y:S01]  /*4f40*/  STG.E.U8 [R16.64], R3 ;  /* 0x0000000310007986 */ /* 0x0001e2000c101124 */
[----:B------:R-:W-:Y:S05]  /*4f50*/  BRA `(.L_x_21846) ;  /* 0x0000075000007947 */ /* 0x000fea0003800000 */
.L_x_21857:
        /* <DEDUP_REMOVED lines=13> */
.L_x_21860:
[----:B------:R-:W-:Y:S01]  /*5030*/  ISETP.GT.U32.AND P0, PT, R3, 0x7f800000, PT ;  /* 0x7f8000000300780c */ /* 0x000fe20003f04070 */
[----:B------:R-:W-:-:S05]  /*5040*/  IMAD.MOV.U32 R3, RZ, RZ, 0x7f ;  /* 0x0000007fff037424 */ /* 0x000fca00078e00ff */
[----:B------:R-:W-:-:S05]  /*5050*/  SEL R3, R3, 0x7c, P0 ;  /* 0x0000007c03037807 */ /* 0x000fca0000000000 */
[----:B------:R0:W-:Y:S01]  /*5060*/  STG.E.U8 [R16.64], R3 ;  /* 0x0000000310007986 */ /* 0x0001e2000c101124 */
[----:B------:R-:W-:Y:S05]  /*5070*/  BRA `(.L_x_21846) ;  /* 0x0000063000007947 */ /* 0x000fea0003800000 */
.L_x_21856:
[----:B------:R-:W-:-:S04]  /*5080*/  FSEL R0, RZ, 1, P0 ;  /* 0x3f800000ff007808 */ /* 0x000fc80000000000 */
[----:B------:R-:W-:-:S05]  /*5090*/  F2FP.BF16.PACK_AB R0, RZ, R0 ;  /* 0x00000000ff00723e */ /* 0x000fca00000010ff */
[----:B------:R0:W-:Y:S01]  /*50a0*/  STG.E.U16 [R16.64], R0 ;  /* 0x0000000010007986 */ /* 0x0001e2000c101524 */
[----:B------:R-:W-:Y:S05]  /*50b0*/  BRA `(.L_x_21846) ;  /* 0x000005f000007947 */ /* 0x000fea0003800000 */
.L_x_21853:
        /* <DEDUP_REMOVED lines=10> */
.L_x_21863:
        /* <DEDUP_REMOVED lines=16> */
.L_x_21866:
[----:B------:R-:W-:Y:S02]  /*5260*/  PRMT R8, R0, 0x7610, R8 ;  /* 0x0000761000087816 */ /* 0x000fe40000000008 */
.L_x_21865:
[----:B------:R-:W-:Y:S05]  /*5270*/  BSYNC B0 ;  /* 0x0000000000007941 */ /* 0x000fea0003800000 */
.L_x_21864:
[----:B------:R0:W-:Y:S01]  /*5280*/  STG.E.U8 [R16.64], R8 ;  /* 0x0000000810007986 */ /* 0x0001e2000c101124 */
[----:B------:R-:W-:Y:S05]  /*5290*/  BRA `(.L_x_21846) ;  /* 0x0000041000007947 */ /* 0x000fea0003800000 */
.L_x_21862:
        /* <DEDUP_REMOVED lines=16> */
.L_x_21869:
[----:B------:R-:W-:Y:S02]  /*53a0*/  PRMT R8, R0, 0x7610, R8 ;  /* 0x0000761000087816 */ /* 0x000fe40000000008 */
.L_x_21868:
[----:B------:R-:W-:Y:S05]  /*53b0*/  BSYNC B0 ;  /* 0x0000000000007941 */ /* 0x000fea0003800000 */
.L_x_21867:
[----:B------:R0:W-:Y:S01]  /*53c0*/  STG.E.U8 [R16.64], R8 ;  /* 0x0000000810007986 */ /* 0x0001e2000c101124 */
[----:B------:R-:W-:Y:S05]  /*53d0*/  BRA `(.L_x_21846) ;  /* 0x000002d000007947 */ /* 0x000fea0003800000 */
.L_x_21861:
        /* <DEDUP_REMOVED lines=21> */
.L_x_21845:
        /* <DEDUP_REMOVED lines=20> */
.L_x_21871:
[----:B------:R-:W-:-:S05]  /*5670*/  IMAD.MOV.U32 R3, RZ, RZ, RZ ;  /* 0x000000ffff037224 */ /* 0x000fca00078e00ff */
[----:B------:R0:W-:Y:S01]  /*5680*/  STG.E.64 [R16.64], R2 ;  /* 0x0000000210007986 */ /* 0x0001e2000c101b24 */
[----:B------:R-:W-:Y:S05]  /*5690*/  BRA `(.L_x_21846) ;  /* 0x0000001000007947 */ /* 0x000fea0003800000 */
.L_x_21870:
[----:B------:R0:W-:Y:S02]  /*56a0*/  STG.E [R16.64], R2 ;  /* 0x0000000210007986 */ /* 0x0001e4000c101924 */
.L_x_21846:
[----:B------:R-:W-:Y:S05]  /*56b0*/  BSYNC B6 ;  /* 0x0000000000067941 */ /* 0x000fea0003800000 */
.L_x_21840:
        /* <DEDUP_REMOVED lines=231> */
.L_x_21872:
        /* <DEDUP_REMOVED lines=18> */
.L_x_21876:
[----:B------:R0:W5:Y:S01]  /*6650*/  LDG.E.U8 R0, [R4.64] ;  /* 0x0000002404007981 */ /* 0x000162000c1e1100 */
[----:B------:R-:W-:Y:S05]  /*6660*/  BRA `(.L_x_21878) ;  /* 0x00000dc000007947 */ /* 0x000fea0003800000 */
.L_x_21875:
        /* <DEDUP_REMOVED lines=8> */
.L_x_21880:
[----:B------:R0:W5:Y:S01]  /*66f0*/  LDG.E.U8 R0, [R4.64] ;  /* 0x0000002404007981 */ /* 0x000162000c1e1100 */
[----:B------:R-:W-:Y:S05]  /*6700*/  BRA `(.L_x_21878) ;  /* 0x00000d2000007947 */ /* 0x000fea0003800000 */
.L_x_21879:
[----:B------:R0:W5:Y:S01]  /*6710*/  LDG.E.U16 R0, [R4.64] ;  /* 0x0000002404007981 */ /* 0x000162000c1e1500 */
[----:B------:R-:W-:Y:S05]  /*6720*/  BRA `(.L_x_21878) ;  /* 0x00000d0000007947 */ /* 0x000fea0003800000 */
.L_x_21874:
        /* <DEDUP_REMOVED lines=10> */
.L_x_21882:
[----:B------:R-:W2:Y:S02]  /*67d0*/  LDG.E.U16 R2, [R4.64] ;  /* 0x0000002404027981 */ /* 0x000ea4000c1e1500 */
[----:B--2---:R-:W-:-:S06]  /*67e0*/  HADD2.F32 R2, -RZ, R2.H0_H0 ;  /* 0x20000002ff027230 */ /* 0x004fcc0000004100 */
[----:B------:R-:W0:Y:S02]  /*67f0*/  F2I.S64.TRUNC R2, R2 ;  /* 0x0000000200027311 */ /* 0x000e24000020d900 */
[----:B0-----:R-:W-:Y:S01]  /*6800*/  PRMT R0, R2, 0x7610, R0 ;  /* 0x0000761002007816 */ /* 0x001fe20000000000 */
[----:B------:R-:W-:Y:S05]  /*6810*/  BRA `(.L_x_21878) ;  /* 0x00000c1000007947 */ /* 0x000fea0003800000 */
.L_x_21881:
        /* <DEDUP_REMOVED lines=10> */
.L_x_21884:
[----:B------:R-:W2:Y:S02]  /*68c0*/  LDG.E.U16 R4, [R4.64] ;  /* 0x0000002404047981 */ /* 0x000ea4000c1e1500 */
[----:B--2---:R-:W-:-:S06]  /*68d0*/  HADD2.F32 R2, -RZ, R4.H0_H0 ;  /* 0x20000004ff027230 */ /* 0x004fcc0000004100 */
[----:B------:R-:W0:Y:S02]  /*68e0*/  F2I.S64.TRUNC R2, R2 ;  /* 0x0000000200027311 */ /* 0x000e24000020d900 */
[----:B0-----:R-:W-:Y:S01]  /*68f0*/  PRMT R0, R2, 0x7610, R0 ;  /* 0x0000761002007816 */ /* 0x001fe20000000000 */
[----:B------:R-:W-:Y:S05]  /*6900*/  BRA `(.L_x_21878) ;  /* 0x00000b2000007947 */ /* 0x000fea0003800000 */
.L_x_21883:
[----:B------:R-:W2:Y:S02]  /*6910*/  LDG.E.64 R2, [R4.64] ;  /* 0x0000002404027981 */ /* 0x000ea4000c1e1b00 */
[----:B--2---:R-:W0:Y:S02]  /*6920*/  F2I.S64.F64.TRUNC R2, R2 ;  /* 0x0000000200027311 */ /* 0x004e24000030d900 */
[----:B0-----:R-:W-:Y:S01]  /*6930*/  PRMT R0, R2, 0x7610, R0 ;  /* 0x0000761002007816 */ /* 0x001fe20000000000 */
[----:B------:R-:W-:Y:S05]  /*6940*/  BRA `(.L_x_21878) ;  /* 0x00000ae000007947 */ /* 0x000fea0003800000 */
.L_x_21873:
        /* <DEDUP_REMOVED lines=12> */
.L_x_21887:
[----:B------:R-:W2:Y:S02]  /*6a10*/  LDG.E.64 R4, [R4.64] ;  /* 0x0000002404047981 */ /* 0x000ea4000c1e1b00 */
[----:B--2---:R-:W0:Y:S02]  /*6a20*/  F2I.S64.F64.TRUNC R2, R4 ;  /* 0x0000000400027311 */ /* 0x004e24000030d900 */
[----:B0-----:R-:W-:Y:S01]  /*6a30*/  PRMT R0, R2, 0x7610, R0 ;  /* 0x0000761002007816 */ /* 0x001fe20000000000 */
[----:B------:R-:W-:Y:S05]  /*6a40*/  BRA `(.L_x_21878) ;  /* 0x000009e000007947 */ /* 0x000fea0003800000 */
.L_x_21886:
        /* <DEDUP_REMOVED lines=28> */
.L_x_21889:
        /* <DEDUP_REMOVED lines=15> */
.L_x_21888:
[----:B------:R-:W2:Y:S02]  /*6d00*/  LDG.E.U16 R2, [R4.64] ;  /* 0x0000002404027981 */ /* 0x000ea4000c1e1500 */
[----:B--2---:R-:W-:-:S06]  /*6d10*/  PRMT R2, RZ, 0x5410, R2 ;  /* 0x00005410ff027816 */ /* 0x004fcc0000000002 */
[----:B------:R-:W0:Y:S02]  /*6d20*/  F2I.S64.TRUNC R2, R2 ;  /* 0x0000000200027311 */ /* 0x000e24000020d900 */
[----:B0-----:R-:W-:Y:S01]  /*6d30*/  PRMT R0, R2, 0x7610, R0 ;  /* 0x0000761002007816 */ /* 0x001fe20000000000 */
[----:B------:R-:W-:Y:S05]  /*6d40*/  BRA `(.L_x_21878) ;  /* 0x000006e000007947 */ /* 0x000fea0003800000 */
.L_x_21885:
        /* <DEDUP_REMOVED lines=10> */
.L_x_21892:
        /* <DEDUP_REMOVED lines=21> */
.L_x_21896:
[----:B------:R-:W-:Y:S05]  /*6f40*/  BSYNC B1 ;  /* 0x0000000000017941 */ /* 0x000fea0003800000 */
.L_x_21895:
[----:B------:R-:W-:Y:S01]  /*6f50*/  IMAD.SHL.U32 R2, R2, 0x100000, RZ ;  /* 0x0010000002027824 */ /* 0x000fe200078e00ff */
[----:B------:R-:W-:-:S04]  /*6f60*/  LEA R3, R0, 0x3b800000, 0x17 ;  /* 0x3b80000000037811 */ /* 0x000fc800078eb8ff */
[----:B------:R-:W-:Y:S02]  /*6f70*/  LOP3.LUT R2, R3, R2, R4, 0xfe, !PT ;  /* 0x0000000203027212 */ /* 0x000fe400078efe04 */
.L_x_21894:
[----:B------:R-:W-:Y:S05]  /*6f80*/  BSYNC B0 ;  /* 0x0000000000007941 */ /* 0x000fea0003800000 */
.L_x_21893:
[----:B------:R-:W0:Y:S02]  /*6f90*/  F2I.S64.TRUNC R2, R2 ;  /* 0x0000000200027311 */ /* 0x000e24000020d900 */
[----:B0-----:R-:W-:Y:S01]  /*6fa0*/  PRMT R0, R2, 0x7610, R0 ;  /* 0x0000761002007816 */ /* 0x001fe20000000000 */
[----:B------:R-:W-:Y:S05]  /*6fb0*/  BRA `(.L_x_21878) ;  /* 0x0000047000007947 */ /* 0x000fea0003800000 */
.L_x_21891:
        /* <DEDUP_REMOVED lines=21> */
.L_x_21900:
[----:B------:R-:W-:Y:S05]  /*7110*/  BSYNC B1 ;  /* 0x0000000000017941 */ /* 0x000fea0003800000 */
.L_x_21899:
[----:B------:R-:W-:Y:S01]  /*7120*/  IMAD.SHL.U32 R2, R2, 0x200000, RZ ;  /* 0x0020000002027824 */ /* 0x000fe200078e00ff */
[----:B------:R-:W-:-:S04]  /*7130*/  LEA R3, R0, 0x37800000, 0x17 ;  /* 0x3780000000037811 */ /* 0x000fc800078eb8ff */
[----:B------:R-:W-:Y:S02]  /*7140*/  LOP3.LUT R2, R3, R2, R4, 0xfe, !PT ;  /* 0x0000000203027212 */ /* 0x000fe400078efe04 */
.L_x_21898:
[----:B------:R-:W-:Y:S05]  /*7150*/  BSYNC B0 ;  /* 0x0000000000007941 */ /* 0x000fea0003800000 */
.L_x_21897:
[----:B------:R-:W0:Y:S02]  /*7160*/  F2I.S64.TRUNC R2, R2 ;  /* 0x0000000200027311 */ /* 0x000e24000020d900 */
[----:B0-----:R-:W-:Y:S01]  /*7170*/  PRMT R0, R2, 0x7610, R0 ;  /* 0x0000761002007816 */ /* 0x001fe20000000000 */
[----:B------:R-:W-:Y:S05]  /*7180*/  BRA `(.L_x_21878) ;  /* 0x000002a000007947 */ /* 0x000fea0003800000 */
.L_x_21890:
        /* <DEDUP_REMOVED lines=14> */
.L_x_21904:
[----:B------:R-:W-:Y:S05]  /*7270*/  BSYNC B0 ;  /* 0x0000000000007941 */ /* 0x000fea0003800000 */
.L_x_21903:
[----:B------:R-:W0:Y:S02]  /*7280*/  F2I.S64.TRUNC R2, R2 ;  /* 0x0000000200027311 */ /* 0x000e24000020d900 */
[----:B0-----:R-:W-:Y:S01]  /*7290*/  PRMT R0, R2, 0x7610, R0 ;  /* 0x0000761002007816 */ /* 0x001fe20000000000 */
[----:B------:R-:W-:Y:S05]  /*72a0*/  BRA `(.L_x_21878) ;  /* 0x0000018000007947 */ /* 0x000fea0003800000 */
.L_x_21877:
        /* <DEDUP_REMOVED lines=21> */
.L_x_21902:
[----:B------:R0:W5:Y:S01]  /*7400*/  LDG.E.U8 R0, [R4.64] ;  /* 0x0000002404007981 */ /* 0x000162000c1e1100 */
[----:B------:R-:W-:Y:S05]  /*7410*/  BRA `(.L_x_21878) ;  /* 0x0000001000007947 */ /* 0x000fea0003800000 */
.L_x_21901:
[----:B------:R0:W5:Y:S02]  /*7420*/  LDG.E.U8 R0, [R4.64] ;  /* 0x0000002404007981 */ /* 0x000164000c1e1100 */
.L_x_21878:
        /* <DEDUP_REMOVED lines=17> */
.L_x_21909:
[----:B------:R0:W-:Y:S01]  /*7540*/  STG.E.U8 [R16.64], R2 ;  /* 0x0000000210007986 */ /* 0x0001e2000c101124 */
[----:B------:R-:W-:Y:S05]  /*7550*/  BRA `(.L_x_21911) ;  /* 0x00000c6000007947 */ /* 0x000fea0003800000 */
.L_x_21908:
        /* <DEDUP_REMOVED lines=9> */
.L_x_21913:
[----:B------:R0:W-:Y:S01]  /*75f0*/  STG.E [R16.64], R2 ;  /* 0x0000000210007986 */ /* 0x0001e2000c101924 */
[----:B------:R-:W-:Y:S05]  /*7600*/  BRA `(.L_x_21911) ;  /* 0x00000bb000007947 */ /* 0x000fea0003800000 */
.L_x_21912:
[----:B------:R0:W-:Y:S01]  /*7610*/  STG.E.U16 [R16.64], R2 ;  /* 0x0000000210007986 */ /* 0x0001e2000c101524 */
[----:B------:R-:W-:Y:S05]  /*7620*/  BRA `(.L_x_21911) ;  /* 0x00000b9000007947 */ /* 0x000fea0003800000 */
.L_x_21907:
        /* <DEDUP_REMOVED lines=9> */
.L_x_21915:
[----:B------:R-:W-:-:S04]  /*76c0*/  FSEL R0, RZ, 1, P0 ;  /* 0x3f800000ff007808 */ /* 0x000fc80000000000 */
[----:B------:R-:W-:-:S05]  /*76d0*/  F2FP.PACK_AB R0, RZ, R0 ;  /* 0x00000000ff00723e */ /* 0x000fca00000000ff */
[----:B------:R0:W-:Y:S01]  /*76e0*/  STG.E.U16 [R16.64], R0 ;  /* 0x0000000010007986 */ /* 0x0001e2000c101524 */
[----:B------:R-:W-:Y:S05]  /*76f0*/  BRA `(.L_x_21911) ;  /* 0x00000ac000007947 */ /* 0x000fea0003800000 */
.L_x_21914:
        /* <DEDUP_REMOVED lines=10> */
.L_x_21917:
[----:B------:R-:W-:-:S04]  /*77a0*/  FSEL R0, RZ, 1, P0 ;  /* 0x3f800000ff007808 */ /* 0x000fc80000000000 */
[----:B------:R-:W-:-:S04]  /*77b0*/  F2FP.PACK_AB R3, RZ, R0 ;  /* 0x00000000ff03723e */ /* 0x000fc800000000ff */
[----:B------:R-:W-:-:S05]  /*77c0*/  PRMT R3, R3, 0x5410, RZ ;  /* 0x0000541003037816 */ /* 0x000fca00000000ff */
[----:B------:R0:W-:Y:S01]  /*77d0*/  STG.E [R16.64], R3 ;  /* 0x0000000310007986 */ /* 0x0001e2000c101924 */
[----:B------:R-:W-:Y:S05]  /*77e0*/  BRA `(.L_x_21911) ;  /* 0x000009d000007947 */ /* 0x000fea0003800000 */
.L_x_21916:
[----:B------:R-:W-:Y:S01]  /*77f0*/  FSEL R3, RZ, 1.875, P0 ;  /* 0x3ff00000ff037808 */ /* 0x000fe20000000000 */
[----:B------:R-:W-:-:S05]  /*7800*/  IMAD.MOV.U32 R2, RZ, RZ, RZ ;  /* 0x000000ffff027224 */ /* 0x000fca00078e00ff */
[----:B------:R0:W-:Y:S01]  /*7810*/  STG.E.64 [R16.64], R2 ;  /* 0x0000000210007986 */ /* 0x0001e2000c101b24 */
[----:B------:R-:W-:Y:S05]  /*7820*/  BRA `(.L_x_21911) ;  /* 0x0000099000007947 */ /* 0x000fea0003800000 */
.L_x_21906:
        /* <DEDUP_REMOVED lines=10> */
.L_x_21920:
[----:B------:R-:W-:Y:S01]  /*78d0*/  FSEL R5, RZ, 1.875, P0 ;  /* 0x3ff00000ff057808 */ /* 0x000fe20000000000 */
[----:B------:R-:W-:Y:S01]  /*78e0*/  CS2R R6, SRZ ;  /* 0x0000000000067805 */ /* 0x000fe2000001ff00 */
[----:B------:R-:W-:-:S05]  /*78f0*/  IMAD.MOV.U32 R4, RZ, RZ, RZ ;  /* 0x000000ffff047224 */ /* 0x000fca00078e00ff */
[----:B------:R0:W-:Y:S01]  /*7900*/  STG.E.128 [R16.64], R4 ;  /* 0x0000000410007986 */ /* 0x0001e2000c101d24 */
[----:B------:R-:W-:Y:S05]  /*7910*/  BRA `(.L_x_21911) ;  /* 0x000008a000007947 */ /* 0x000fea0003800000 */
.L_x_21919:
        /* <DEDUP_REMOVED lines=18> */
.L_x_21924:
[----:B------:R-:W-:Y:S05]  /*7a40*/  BSYNC B0 ;  /* 0x0000000000007941 */ /* 0x000fea0003800000 */
.L_x_21923:
[----:B------:R0:W-:Y:S01]  /*7a50*/  STG.E.U8 [R16.64], R3 ;  /* 0x0000000310007986 */ /* 0x0001e2000c101124 */
[----:B------:R-:W-:Y:S05]  /*7a60*/  BRA `(.L_x_21911) ;  /* 0x0000075000007947 */ /* 0x000fea0003800000 */
.L_x_21922:
        /* <DEDUP_REMOVED lines=13> */
.L_x_21925:
[----:B------:R-:W-:Y:S01]  /*7b40*/  ISETP.GT.U32.AND P0, PT, R3, 0x7f800000, PT ;  /* 0x7f8000000300780c */ /* 0x000fe20003f04070 */
[----:B------:R-:W-:-:S05]  /*7b50*/  IMAD.MOV.U32 R3, RZ, RZ, 0x7f ;  /* 0x0000007fff037424 */ /* 0x000fca00078e00ff */
[----:B------:R-:W-:-:S05]  /*7b60*/  SEL R3, R3, 0x7c, P0 ;  /* 0x0000007c03037807 */ /* 0x000fca0000000000 */
[----:B------:R0:W-:Y:S01]  /*7b70*/  STG.E.U8 [R16.64], R3 ;  /* 0x0000000310007986 */ /* 0x0001e2000c101124 */
[----:B------:R-:W-:Y:S05]  /*7b80*/  BRA `(.L_x_21911) ;  /* 0x0000063000007947 */ /* 0x000fea0003800000 */
.L_x_21921:
[----:B------:R-:W-:-:S04]  /*7b90*/  FSEL R0, RZ, 1, P0 ;  /* 0x3f800000ff007808 */ /* 0x000fc80000000000 */
[----:B------:R-:W-:-:S05]  /*7ba0*/  F2FP.BF16.PACK_AB R0, RZ, R0 ;  /* 0x00000000ff00723e */ /* 0x000fca00000010ff */
[----:B------:R0:W-:Y:S01]  /*7bb0*/  STG.E.U16 [R16.64], R0 ;  /* 0x0000000010007986 */ /* 0x0001e2000c101524 */
[----:B------:R-:W-:Y:S05]  /*7bc0*/  BRA `(.L_x_21911) ;  /* 0x000005f000007947 */ /* 0x000fea0003800000 */
.L_x_21918:
        /* <DEDUP_REMOVED lines=10> */
.L_x_21928:
        /* <DEDUP_REMOVED lines=16> */
.L_x_21931:
[----:B------:R-:W-:Y:S02]  /*7d70*/  PRMT R8, R0, 0x7610, R8 ;  /* 0x0000761000087816 */ /* 0x000fe40000000008 */
.L_x_21930:
[----:B------:R-:W-:Y:S05]  /*7d80*/  BSYNC B0 ;  /* 0x0000000000007941 */ /* 0x000fea0003800000 */
.L_x_21929:
[----:B------:R0:W-:Y:S01]  /*7d90*/  STG.E.U8 [R16.64], R8 ;  /* 0x0000000810007986 */ /* 0x0001e2000c101124 */
[----:B------:R-:W-:Y:S05]  /*7da0*/  BRA `(.L_x_21911) ;  /* 0x0000041000007947 */ /* 0x000fea0003800000 */
.L_x_21927:
        /* <DEDUP_REMOVED lines=16> */
.L_x_21934:
[----:B------:R-:W-:Y:S02]  /*7eb0*/  PRMT R8, R0, 0x7610, R8 ;  /* 0x0000761000087816 */ /* 0x000fe40000000008 */
.L_x_21933:
[----:B------:R-:W-:Y:S05]  /*7ec0*/  BSYNC B0 ;  /* 0x0000000000007941 */ /* 0x000fea0003800000 */
.L_x_21932:
[----:B------:R0:W-:Y:S01]  /*7ed0*/  STG.E.U8 [R16.64], R8 ;  /* 0x0000000810007986 */ /* 0x0001e2000c101124 */
[----:B------:R-:W-:Y:S05]  /*7ee0*/  BRA `(.L_x_21911) ;  /* 0x000002d000007947 */ /* 0x000fea0003800000 */
.L_x_21926:
        /* <DEDUP_REMOVED lines=21> */
.L_x_21910:
        /* <DEDUP_REMOVED lines=20> */
.L_x_21936:
[----:B------:R-:W-:-:S05]  /*8180*/  IMAD.MOV.U32 R3, RZ, RZ, RZ ;  /* 0x000000ffff037224 */ /* 0x000fca00078e00ff */
[----:B------:R0:W-:Y:S01]  /*8190*/  STG.E.64 [R16.64], R2 ;  /* 0x0000000210007986 */ /* 0x0001e2000c101b24 */
[----:B------:R-:W-:Y:S05]  /*81a0*/  BRA `(.L_x_21911) ;  /* 0x0000001000007947 */ /* 0x000fea0003800000 */
.L_x_21935:
[----:B------:R0:W-:Y:S02]  /*81b0*/  STG.E [R16.64], R2 ;  /* 0x0000000210007986 */ /* 0x0001e4000c101924 */
.L_x_21911:
[----:B------:R-:W-:Y:S05]  /*81c0*/  BSYNC B6 ;  /* 0x0000000000067941 */ /* 0x000fea0003800000 */
.L_x_21905:
[----:B------:R-:W-:Y:S02]  /*81d0*/  IADD3 R19, R19, 0x80, RZ ;  /* 0x0000008013137810 */ /* 0x000fe40007ffe0ff */
.L_x_21806:
[----:B------:R-:W-:Y:S05]  /*81e0*/  BSYNC B7 ;  /* 0x0000000000077941 */ /* 0x000fea0003800000 */
.L_x_21805:
        /* <DEDUP_REMOVED lines=230> */
.L_x_21937:
        /* <DEDUP_REMOVED lines=18> */
.L_x_21941:
[----:B------:R0:W5:Y:S01]  /*9170*/  LDG.E.U8 R0, [R4.64] ;  /* 0x0000002404007981 */ /* 0x000162000c1e1100 */
[----:B------:R-:W-:Y:S05]  /*9180*/  BRA `(.L_x_21943) ;  /* 0x00000dc000007947 */ /* 0x000fea0003800000 */
.L_x_21940:
        /* <DEDUP_REMOVED lines=8> */
.L_x_21945:
[----:B------:R0:W5:Y:S01]  /*9210*/  LDG.E.U8 R0, [R4.64] ;  /* 0x0000002404007981 */ /* 0x000162000c1e1100 */
[----:B------:R-:W-:Y:S05]  /*9220*/  BRA `(.L_x_21943) ;  /* 0x00000d2000007947 */ /* 0x000fea0003800000 */
.L_x_21944:
[----:B------:R0:W5:Y:S01]  /*9230*/  LDG.E.U16 R0, [R4.64] ;  /* 0x0000002404007981 */ /* 0x000162000c1e1500 */
[----:B------:R-:W-:Y:S05]  /*9240*/  BRA `(.L_x_21943) ;  /* 0x00000d0000007947 */ /* 0x000fea0003800000 */
.L_x_21939:
        /* <DEDUP_REMOVED lines=10> */
.L_x_21947:
[----:B------:R-:W2:Y:S02]  /*92f0*/  LDG.E.U16 R2, [R4.64] ;  /* 0x0000002404027981 */ /* 0x000ea4000c1e1500 */
[----:B--2---:R-:W-:-:S06]  /*9300*/  HADD2.F32 R2, -RZ, R2.H0_H0 ;  /* 0x20000002ff027230 */ /* 0x004fcc0000004100 */
[----:B------:R-:W0:Y:S02]  /*9310*/  F2I.S64.TRUNC R2, R2 ;  /* 0x0000000200027311 */ /* 0x000e24000020d900 */
[----:B0-----:R-:W-:Y:S01]  /*9320*/  PRMT R0, R2, 0x7610, R0 ;  /* 0x0000761002007816 */ /* 0x001fe20000000000 */
[----:B------:R-:W-:Y:S05]  /*9330*/  BRA `(.L_x_21943) ;  /* 0x00000c1000007947 */ /* 0x000fea0003800000 */
.L_x_21946:
        /* <DEDUP_REMOVED lines=10> */
.L_x_21949:
[----:B------:R-:W2:Y:S02]  /*93e0*/  LDG.E.U16 R4, [R4.64] ;  /* 0x0000002404047981 */ /* 0x000ea4000c1e1500 */
[----:B--2---:R-:W-:-:S06]  /*93f0*/  HADD2.F32 R2, -RZ, R4.H0_H0 ;  /* 0x20000004ff027230 */ /* 0x004fcc0000004100 */
[----:B------:R-:W0:Y:S02]  /*9400*/  F2I.S64.TRUNC R2, R2 ;  /* 0x0000000200027311 */ /* 0x000e24000020d900 */
[----:B0-----:R-:W-:Y:S01]  /*9410*/  PRMT R0, R2, 0x7610, R0 ;  /* 0x0000761002007816 */ /* 0x001fe20000000000 */
[----:B------:R-:W-:Y:S05]  /*9420*/  BRA `(.L_x_21943) ;  /* 0x00000b2000007947 */ /* 0x000fea0003800000 */
.L_x_21948:
[----:B------:R-:W2:Y:S02]  /*9430*/  LDG.E.64 R2, [R4.64] ;  /* 0x0000002404027981 */ /* 0x000ea4000c1e1b00 */
[----:B--2---:R-:W0:Y:S02]  /*9440*/  F2I.S64.F64.TRUNC R2, R2 ;  /* 0x0000000200027311 */ /* 0x004e24000030d900 */
[----:B0-----:R-:W-:Y:S01]  /*9450*/  PRMT R0, R2, 0x7610, R0 ;  /* 0x0000761002007816 */ /* 0x001fe20000000000 */
[----:B------:R-:W-:Y:S05]  /*9460*/  BRA `(.L_x_21943) ;  /* 0x00000ae000007947 */ /* 0x000fea0003800000 */
.L_x_21938:
        /* <DEDUP_REMOVED lines=12> */
.L_x_21952:
[----:B------:R-:W2:Y:S02]  /*9530*/  LDG.E.64 R4, [R4.64] ;  /* 0x0000002404047981 */ /* 0x000ea4000c1e1b00 */
[----:B--2---:R-:W0:Y:S02]  /*9540*/  F2I.S64.F64.TRUNC R2, R4 ;  /* 0x0000000400027311 */ /* 0x004e24000030d900 */
[----:B0-----:R-:W-:Y:S01]  /*9550*/  PRMT R0, R2, 0x7610, R0 ;  /* 0x0000761002007816 */ /* 0x001fe20000000000 */
[----:B------:R-:W-:Y:S05]  /*9560*/  BRA `(.L_x_21943) ;  /* 0x000009e000007947 */ /* 0x000fea0003800000 */
.L_x_21951:
        /* <DEDUP_REMOVED lines=28> */
.L_x_21954:
        /* <DEDUP_REMOVED lines=15> */
.L_x_21953:
[----:B------:R-:W2:Y:S02]  /*9820*/  LDG.E.U16 R2, [R4.64] ;  /* 0x0000002404027981 */ /* 0x000ea4000c1e1500 */
[----:B--2---:R-:W-:-:S06]  /*9830*/  PRMT R2, RZ, 0x5410, R2 ;  /* 0x00005410ff027816 */ /* 0x004fcc0000000002 */
[----:B------:R-:W0:Y:S02]  /*9840*/  F2I.S64.TRUNC R2, R2 ;  /* 0x0000000200027311 */ /* 0x000e24000020d900 */
[----:B0-----:R-:W-:Y:S01]  /*9850*/  PRMT R0, R2, 0x7610, R0 ;  /* 0x0000761002007816 */ /* 0x001fe20000000000 */
[----:B------:R-:W-:Y:S05]  /*9860*/  BRA `(.L_x_21943) ;  /* 0x000006e000007947 */ /* 0x000fea0003800000 */
.L_x_21950:
        /* <DEDUP_REMOVED lines=10> */
.L_x_21957:
        /* <DEDUP_REMOVED lines=21> */
.L_x_21961:
[----:B------:R-:W-:Y:S05]  /*9a60*/  BSYNC B1 ;  /* 0x0000000000017941 */ /* 0x000fea0003800000 */
.L_x_21960:
[----:B------:R-:W-:Y:S01]  /*9a70*/  IMAD.SHL.U32 R2, R2, 0x100000, RZ ;  /* 0x0010000002027824 */ /* 0x000fe200078e00ff */
[----:B------:R-:W-:-:S04]  /*9a80*/  LEA R3, R0, 0x3b800000, 0x17 ;  /* 0x3b80000000037811 */ /* 0x000fc800078eb8ff */
[----:B------:R-:W-:Y:S02]  /*9a90*/  LOP3.LUT R2, R3, R2, R4, 0xfe, !PT ;  /* 0x0000000203027212 */ /* 0x000fe400078efe04 */
.L_x_21959:
[----:B------:R-:W-:Y:S05]  /*9aa0*/  BSYNC B0 ;  /* 0x0000000000007941 */ /* 0x000fea0003800000 */
.L_x_21958:
[----:B------:R-:W0:Y:S02]  /*9ab0*/  F2I.S64.TRUNC R2, R2 ;  /* 0x0000000200027311 */ /* 0x000e24000020d900 */
[----:B0-----:R-:W-:Y:S01]  /*9ac0*/  PRMT R0, R2, 0x7610, R0 ;  /* 0x0000761002007816 */ /* 0x001fe20000000000 */
[----:B------:R-:W-:Y:S05]  /*9ad0*/  BRA `(.L_x_21943) ;  /* 0x0000047000007947 */ /* 0x000fea0003800000 */
.L_x_21956:
        /* <DEDUP_REMOVED lines=21> */
.L_x_21965:
[----:B------:R-:W-:Y:S05]  /*9c30*/  BSYNC B1 ;  /* 0x0000000000017941 */ /* 0x000fea0003800000 */
.L_x_21964:
[----:B------:R-:W-:Y:S01]  /*9c40*/  IMAD.SHL.U32 R2, R2, 0x200000, RZ ;  /* 0x0020000002027824 */ /* 0x000fe200078e00ff */
[----:B------:R-:W-:-:S04]  /*9c50*/  LEA R3, R0, 0x37800000, 0x17 ;  /* 0x3780000000037811 */ /* 0x000fc800078eb8ff */
[----:B------:R-:W-:Y:S02]  /*9c60*/  LOP3.LUT R2, R3, R2, R4, 0xfe, !PT ;  /* 0x0000000203027212 */ /* 0x000fe400078efe04 */
.L_x_21963:
[----:B------:R-:W-:Y:S05]  /*9c70*/  BSYNC B0 ;  /* 0x0000000000007941 */ /* 0x000fea0003800000 */
.L_x_21962:
[----:B------:R-:W0:Y:S02]  /*9c80*/  F2I.S64.TRUNC R2, R2 ;  /* 0x0000000200027311 */ /* 0x000e24000020d900 */
[----:B0-----:R-:W-:Y:S01]  /*9c90*/  PRMT R0, R2, 0x7610, R0 ;  /* 0x0000761002007816 */ /* 0x001fe20000000000 */
[----:B------:R-:W-:Y:S05]  /*9ca0*/  BRA `(.L_x_21943) ;  /* 0x000002a000007947 */ /* 0x000fea0003800000 */
.L_x_21955:
        /* <DEDUP_REMOVED lines=14> */
.L_x_21969:
[----:B------:R-:W-:Y:S05]  /*9d90*/  BSYNC B0 ;  /* 0x0000000000007941 */ /* 0x000fea0003800000 */
.L_x_21968:
[----:B------:R-:W0:Y:S02]  /*9da0*/  F2I.S64.TRUNC R2, R2 ;  /* 0x0000000200027311 */ /* 0x000e24000020d900 */
[----:B0-----:R-:W-:Y:S01]  /*9db0*/  PRMT R0, R2, 0x7610, R0 ;  /* 0x0000761002007816 */ /* 0x001fe20000000000 */
[----:B------:R-:W-:Y:S05]  /*9dc0*/  BRA `(.L_x_21943) ;  /* 0x0000018000007947 */ /* 0x000fea0003800000 */
.L_x_21942:
        /* <DEDUP_REMOVED lines=21> */
.L_x_21967:
[----:B------:R0:W5:Y:S01]  /*9f20*/  LDG.E.U8 R0, [R4.64] ;  /* 0x0000002404007981 */ /* 0x000162000c1e1100 */
[----:B------:R-:W-:Y:S05]  /*9f30*/  BRA `(.L_x_21943) ;  /* 0x0000001000007947 */ /* 0x000fea0003800000 */
.L_x_21966:
[----:B------:R0:W5:Y:S02]  /*9f40*/  LDG.E.U8 R0, [R4.64] ;  /* 0x0000002404007981 */ /* 0x000164000c1e1100 */
.L_x_21943:
[----:B0-----:R-:W0:Y:S01]  /*9f50*/  LDC.U8 R4, c[0x0][0x371] ;  /* 0x0000dc40ff047b82 */ /* 0x001e220000000000 */
[----:B-----5:R-:W-:-:S04]  /*9f60*/  LOP3.LUT P0, RZ, R0, 0xff, RZ, 0xc0, !PT ;  /* 0x000000ff00ff7812 */ /* 0x020fc8000780c0ff */
        /* <DEDUP_REMOVED lines=14> */
.L_x_21973:
[----:B------:R-:W-:Y:S01]  /*a050*/  STG.E.U8 [R16.64], R2 ;  /* 0x0000000210007986 */ /* 0x000fe2000c101124 */
[----:B------:R-:W-:Y:S05]  /*a060*/  EXIT ;  /* 0x000000000000794d */ /* 0x000fea0003800000 */
.L_x_21972:
        /* <DEDUP_REMOVED lines=9> */
.L_x_21976:
[----:B------:R-:W-:Y:S01]  /*a100*/  STG.E [R16.64], R2 ;  /* 0x0000000210007986 */ /* 0x000fe2000c101924 */
[----:B------:R-:W-:Y:S05]  /*a110*/  EXIT ;  /* 0x000000000000794d */ /* 0x000fea0003800000 */
.L_x_21975:
[----:B------:R-:W-:Y:S01]  /*a120*/  STG.E.U16 [R16.64], R2 ;  /* 0x0000000210007986 */ /* 0x000fe2000c101524 */
[----:B------:R-:W-:Y:S05]  /*a130*/  EXIT ;  /* 0x000000000000794d */ /* 0x000fea0003800000 */
.L_x_21971:
        /* <DEDUP_REMOVED lines=9> */
.L_x_21978:
[----:B------:R-:W-:-:S04]  /*a1d0*/  FSEL R0, RZ, 1, P0 ;  /* 0x3f800000ff007808 */ /* 0x000fc80000000000 */
[----:B------:R-:W-:-:S05]  /*a1e0*/  F2FP.PACK_AB R0, RZ, R0 ;  /* 0x00000000ff00723e */ /* 0x000fca00000000ff */
[----:B------:R-:W-:Y:S01]  /*a1f0*/  STG.E.U16 [R16.64], R0 ;  /* 0x0000000010007986 */ /* 0x000fe2000c101524 */
[----:B------:R-:W-:Y:S05]  /*a200*/  EXIT ;  /* 0x000000000000794d */ /* 0x000fea0003800000 */
.L_x_21977:
        /* <DEDUP_REMOVED lines=10> */
.L_x_21980:
[----:B------:R-:W-:-:S04]  /*a2b0*/  FSEL R0, RZ, 1, P0 ;  /* 0x3f800000ff007808 */ /* 0x000fc80000000000 */
[----:B------:R-:W-:-:S04]  /*a2c0*/  F2FP.PACK_AB R3, RZ, R0 ;  /* 0x00000000ff03723e */ /* 0x000fc800000000ff */
[----:B------:R-:W-:-:S05]  /*a2d0*/  PRMT R3, R3, 0x5410, RZ ;  /* 0x0000541003037816 */ /* 0x000fca00000000ff */
[----:B------:R-:W-:Y:S01]  /*a2e0*/  STG.E [R16.64], R3 ;  /* 0x0000000310007986 */ /* 0x000fe2000c101924 */
[----:B------:R-:W-:Y:S05]  /*a2f0*/  EXIT ;  /* 0x000000000000794d */ /* 0x000fea0003800000 */
.L_x_21979:
[----:B------:R-:W-:Y:S01]  /*a300*/  FSEL R3, RZ, 1.875, P0 ;  /* 0x3ff00000ff037808 */ /* 0x000fe20000000000 */
[----:B------:R-:W-:-:S05]  /*a310*/  IMAD.MOV.U32 R2, RZ, RZ, RZ ;  /* 0x000000ffff027224 */ /* 0x000fca00078e00ff */
[----:B------:R-:W-:Y:S01]  /*a320*/  STG.E.64 [R16.64], R2 ;  /* 0x0000000210007986 */ /* 0x000fe2000c101b24 */
[----:B------:R-:W-:Y:S05]  /*a330*/  EXIT ;  /* 0x000000000000794d */ /* 0x000fea0003800000 */
.L_x_21970:
        /* <DEDUP_REMOVED lines=10> */
.L_x_21983:
[----:B------:R-:W-:Y:S01]  /*a3e0*/  FSEL R5, RZ, 1.875, P0 ;  /* 0x3ff00000ff057808 */ /* 0x000fe20000000000 */
[----:B------:R-:W-:Y:S01]  /*a3f0*/  CS2R R6, SRZ ;  /* 0x0000000000067805 */ /* 0x000fe2000001ff00 */
[----:B------:R-:W-:-:S05]  /*a400*/  IMAD.MOV.U32 R4, RZ, RZ, RZ ;  /* 0x000000ffff047224 */ /* 0x000fca00078e00ff */
[----:B------:R-:W-:Y:S01]  /*a410*/  STG.E.128 [R16.64], R4 ;  /* 0x0000000410007986 */ /* 0x000fe2000c101d24 */
[----:B------:R-:W-:Y:S05]  /*a420*/  EXIT ;  /* 0x000000000000794d */ /* 0x000fea0003800000 */
.L_x_21982:
        /* <DEDUP_REMOVED lines=18> */
.L_x_21987:
[----:B------:R-:W-:Y:S05]  /*a550*/  BSYNC B0 ;  /* 0x0000000000007941 */ /* 0x000fea0003800000 */
.L_x_21986:
[----:B------:R-:W-:Y:S01]  /*a560*/  STG.E.U8 [R16.64], R3 ;  /* 0x0000000310007986 */ /* 0x000fe2000c101124 */
[----:B------:R-:W-:Y:S05]  /*a570*/  EXIT ;  /* 0x000000000000794d */ /* 0x000fea0003800000 */
.L_x_21985:
        /* <DEDUP_REMOVED lines=14> */
.L_x_21988:
[----:B------:R-:W-:Y:S01]  /*a660*/  IMAD.MOV.U32 R3, RZ, RZ, 0x7f ;  /* 0x0000007fff037424 */ /* 0x000fe200078e00ff */
[----:B------:R-:W-:-:S04]  /*a670*/  ISETP.GT.U32.AND P0, PT, R5, 0x7f800000, PT ;  /* 0x7f8000000500780c */ /* 0x000fc80003f04070 */
[----:B------:R-:W-:-:S05]  /*a680*/  SEL R3, R3, 0x7c, P0 ;  /* 0x0000007c03037807 */ /* 0x000fca0000000000 */
[----:B------:R-:W-:Y:S01]  /*a690*/  STG.E.U8 [R16.64], R3 ;  /* 0x0000000310007986 */ /* 0x000fe2000c101124 */
[----:B------:R-:W-:Y:S05]  /*a6a0*/  EXIT ;  /* 0x000000000000794d */ /* 0x000fea0003800000 */
.L_x_21984:
[----:B------:R-:W-:-:S04]  /*a6b0*/  FSEL R0, RZ, 1, P0 ;  /* 0x3f800000ff007808 */ /* 0x000fc80000000000 */
[----:B------:R-:W-:-:S05]  /*a6c0*/  F2FP.BF16.PACK_AB R0, RZ, R0 ;  /* 0x00000000ff00723e */ /* 0x000fca00000010ff */
[----:B------:R-:W-:Y:S01]  /*a6d0*/  STG.E.U16 [R16.64], R0 ;  /* 0x0000000010007986 */ /* 0x000fe2000c101524 */
[----:B------:R-:W-:Y:S05]  /*a6e0*/  EXIT ;  /* 0x000000000000794d */ /* 0x000fea0003800000 */
.L_x_21981:
        /* <DEDUP_REMOVED lines=10> */
.L_x_21991:
        /* <DEDUP_REMOVED lines=16> */
.L_x_21994:
[----:B------:R-:W-:Y:S02]  /*a890*/  PRMT R8, R0, 0x7610, R8 ;  /* 0x0000761000087816 */ /* 0x000fe40000000008 */
.L_x_21993:
[----:B------:R-:W-:Y:S05]  /*a8a0*/  BSYNC B0 ;  /* 0x0000000000007941 */ /* 0x000fea0003800000 */
.L_x_21992:
[----:B------:R-:W-:Y:S01]  /*a8b0*/  STG.E.U8 [R16.64], R8 ;  /* 0x0000000810007986 */ /* 0x000fe2000c101124 */
[----:B------:R-:W-:Y:S05]  /*a8c0*/  EXIT ;  /* 0x000000000000794d */ /* 0x000fea0003800000 */
.L_x_21990:
        /* <DEDUP_REMOVED lines=16> */
.L_x_21997:
[----:B------:R-:W-:Y:S02]  /*a9d0*/  PRMT R8, R0, 0x7610, R8 ;  /* 0x0000761000087816 */ /* 0x000fe40000000008 */
.L_x_21996:
[----:B------:R-:W-:Y:S05]  /*a9e0*/  BSYNC B0 ;  /* 0x0000000000007941 */ /* 0x000fea0003800000 */
.L_x_21995:
[----:B------:R-:W-:Y:S01]  /*a9f0*/  STG.E.U8 [R16.64], R8 ;  /* 0x0000000810007986 */ /* 0x000fe2000c101124 */
[----:B------:R-:W-:Y:S05]  /*aa00*/  EXIT ;  /* 0x000000000000794d */ /* 0x000fea0003800000 */
.L_x_21989:
        /* <DEDUP_REMOVED lines=21> */
.L_x_21974:
        /* <DEDUP_REMOVED lines=20> */
.L_x_21999:
[----:B------:R-:W-:-:S05]  /*aca0*/  IMAD.MOV.U32 R3, RZ, RZ, RZ ;  /* 0x000000ffff037224 */ /* 0x000fca00078e00ff */
[----:B------:R-:W-:Y:S01]  /*acb0*/  STG.E.64 [R16.64], R2 ;  /* 0x0000000210007986 */ /* 0x000fe2000c101b24 */
[----:B------:R-:W-:Y:S05]  /*acc0*/  EXIT ;  /* 0x000000000000794d */ /* 0x000fea0003800000 */
.L_x_21998:
[----:B------:R-:W-:Y:S01]  /*acd0*/  STG.E [R16.64], R2 ;  /* 0x0000000210007986 */ /* 0x000fe2000c101924 */
[----:B------:R-:W-:Y:S05]  /*ace0*/  EXIT ;  /* 0x000000000000794d */ /* 0x000fea0003800000 */
.L_x_22000:
        /* <DEDUP_REMOVED lines=9> */
.L_x_22575:


//--------------------- .text._ZN2at6native27unrolled_elementwise_kernelIZZZNS0_23logical_not_kernel_cudaERNS_18TensorIteratorBaseEENKUlvE0_clEvENKUlvE_clEvEUlhE_St5arrayIPcLm2EELi4E23TrivialOffsetCalculatorILi1EjESB_NS0_6memory12LoadWithCastILi1EEENSC_13StoreWithCastILi1EEEEEviT_T0_T2_T3_T4_T5_ --------------------------
	.section	.text._ZN2at6native27unrolled_elementwise_kernelIZZZNS0_23logical_not_kernel_cudaERNS_18TensorIteratorBaseEENKUlvE0_clEvENKUlvE_clEvEUlhE_St5arrayIPcLm2EELi4E23TrivialOffsetCalculatorILi1EjESB_NS0_6memory12LoadWithCastILi1EEENSC_13StoreWithCastILi1EEEEEviT_T0_T2_T3_T4_T5_,"ax",@progbits
	.sectioninfo	@"SHI_REGISTERS=30"
	.align	128
        .global         _ZN2at6native27unrolled_elementwise_kernelIZZZNS0_23logical_not_kernel_cudaERNS_18TensorIteratorBaseEENKUlvE0_clEvENKUlvE_clEvEUlhE_St5arrayIPcLm2EELi4E23TrivialOffsetCalculatorILi1EjESB_NS0_6memory12LoadWithCastILi1EEENSC_13StoreWithCastILi1EEEEEviT_T0_T2_T3_T4_T5_
        .type           _ZN2at6native27unrolled_elementwise_kernelIZZZNS0_23logical_not_kernel_cudaERNS_18TensorIteratorBaseEENKUlvE0_clEvENKUlvE_clEvEUlhE_St5arrayIPcLm2EELi4E23TrivialOffsetCalculatorILi1EjESB_NS0_6memory12LoadWithCastILi1EEENSC_13StoreWithCastILi1EEEEEviT_T0_T2_T3_T4_T5_,@function
        .size           _ZN2at6native27unrolled_elementwise_kernelIZZZNS0_23logical_not_kernel_cudaERNS_18TensorIteratorBaseEENKUlvE0_clEvENKUlvE_clEvEUlhE_St5arrayIPcLm2EELi4E23TrivialOffsetCalculatorILi1EjESB_NS0_6memory12LoadWithCastILi1EEENSC_13StoreWithCastILi1EEEEEviT_T0_T2_T3_T4_T5_,(.L_x_22576 - _ZN2at6native27unrolled_elementwise_kernelIZZZNS0_23logical_not_kernel_cudaERNS_18TensorIteratorBaseEENKUlvE0_clEvENKUlvE_clEvEUlhE_St5arrayIPcLm2EELi4E23TrivialOffsetCalculatorILi1EjESB_NS0_6memory12LoadWithCastILi1EEENSC_13StoreWithCastILi1EEEEEviT_T0_T2_T3_T4_T5_)
        .other          _ZN2at6native27unrolled_elementwise_kernelIZZZNS0_23logical_not_kernel_cudaERNS_18TensorIteratorBaseEENKUlvE0_clEvENKUlvE_clEvEUlhE_St5arrayIPcLm2EELi4E23TrivialOffsetCalculatorILi1EjESB_NS0_6memory12LoadWithCastILi1EEENSC_13StoreWithCastILi1EEEEEviT_T0_T2_T3_T4_T5_,@"STO_CUDA_ENTRY STV_DEFAULT"
_ZN2at6native27unrolled_elementwise_kernelIZZZNS0_23logical_not_kernel_cudaERNS_18TensorIteratorBaseEENKUlvE0_clEvENKUlvE_clEvEUlhE_St5arrayIPcLm2EELi4E23TrivialOffsetCalculatorILi1EjESB_NS0_6memory12LoadWithCastILi1EEENSC_13StoreWithCastILi1EEEEEviT_T0_T2_T3_T4_T5_:
.text._ZN2at6native27unrolled_elementwise_kernelIZZZNS0_23logical_not_kernel_cudaERNS_18TensorIteratorBaseEENKUlvE0_clEvENKUlvE_clEvEUlhE_St5arrayIPcLm2EELi4E23TrivialOffsetCalculatorILi1EjESB_NS0_6memory12LoadWithCastILi1EEENSC_13StoreWithCastILi1EEEEEviT_T0_T2_T3_T4_T5_:
        /* <DEDUP_REMOVED lines=29> */
.L_x_22006:
[----:B------:R0:W5:Y:S01]  /*01d0*/  LDG.E.U8 R23, [R4.64] ;  /* 0x0000002404177981 */ /* 0x000162000c1e1100 */
[----:B------:R-:W-:Y:S05]  /*01e0*/  BRA `(.L_x_22008) ;  /* 0x00000dd000007947 */ /* 0x000fea0003800000 */
.L_x_22005:
        /* <DEDUP_REMOVED lines=8> */
.L_x_22010:
[----:B------:R0:W5:Y:S01]  /*0270*/  LDG.E.U8 R23, [R4.64] ;  /* 0x0000002404177981 */ /* 0x000162000c1e1100 */
[----:B------:R-:W-:Y:S05]  /*0280*/  BRA `(.L_x_22008) ;  /* 0x00000d3000007947 */ /* 0x000fea0003800000 */
.L_x_22009:
[----:B------:R0:W5:Y:S01]  /*0290*/  LDG.E.U16 R23, [R4.64] ;  /* 0x0000002404177981 */ /* 0x000162000c1e1500 */
[----:B------:R-:W-:Y:S05]  /*02a0*/  BRA `(.L_x_22008) ;  /* 0x00000d1000007947 */ /* 0x000fea0003800000 */
.L_x_22004:
        /* <DEDUP_REMOVED lines=10> */
.L_x_22012:
[----:B------:R-:W2:Y:S02]  /*0350*/  LDG.E.U16 R2, [R4.64] ;  /* 0x0000002404027981 */ /* 0x000ea4000c1e1500 */
[----:B--2---:R-:W-:-:S06]  /*0360*/  HADD2.F32 R2, -RZ, R2.H0_H0 ;  /* 0x20000002ff027230 */ /* 0x004fcc0000004100 */
[----:B------:R-:W0:Y:S02]  /*0370*/  F2I.S64.TRUNC R2, R2 ;  /* 0x0000000200027311 */ /* 0x000e24000020d900 */
[----:B0-----:R-:W-:Y:S01]  /*0380*/  PRMT R23, R2, 0x7610, R23 ;  /* 0x0000761002177816 */ /* 0x001fe20000000017 */
[----:B------:R-:W-:Y:S05]  /*0390*/  BRA `(.L_x_22008) ;  /* 0x00000c2000007947 */ /* 0x000fea0003800000 */
.L_x_22011:
        /* <DEDUP_REMOVED lines=10> */
.L_x_22014:
[----:B------:R-:W2:Y:S02]  /*0440*/  LDG.E.U16 R4, [R4.64] ;  /* 0x0000002404047981 */ /* 0x000ea4000c1e1500 */
[----:B--2---:R-:W-:-:S06]  /*0450*/  HADD2.F32 R2, -RZ, R4.H0_H0 ;  /* 0x20000004ff027230 */ /* 0x004fcc0000004100 */
[----:B------:R-:W0:Y:S02]  /*0460*/  F2I.S64.TRUNC R2, R2 ;  /* 0x0000000200027311 */ /* 0x000e24000020d900 */
[----:B0-----:R-:W-:Y:S01]  /*0470*/  PRMT R23, R2, 0x7610, R23 ;  /* 0x0000761002177816 */ /* 0x001fe20000000017 */
[----:B------:R-:W-:Y:S05]  /*0480*/  BRA `(.L_x_22008) ;  /* 0x00000b3000007947 */ /* 0x000fea0003800000 */
.L_x_22013:
[----:B------:R-:W2:Y:S02]  /*0490*/  LDG.E.64 R2, [R4.64] ;  /* 0x0000002404027981 */ /* 0x000ea4000c1e1b00 */
[----:B--2---:R-:W0:Y:S02]  /*04a0*/  F2I.S64.F64.TRUNC R2, R2 ;  /* 0x0000000200027311 */ /* 0x004e24000030d900 */
[----:B0-----:R-:W-:Y:S01]  /*04b0*/  PRMT R23, R2, 0x7610, R23 ;  /* 0x0000761002177816 */ /* 0x001fe20000000017 */
[----:B------:R-:W-:Y:S05]  /*04c0*/  BRA `(.L_x_22008) ;  /* 0x00000af000007947 */ /* 0x000fea0003800000 */
.L_x_22003:
        /* <DEDUP_REMOVED lines=12> */
.L_x_22017:
[----:B------:R-:W2:Y:S02]  /*0590*/  LDG.E.64 R4, [R4.64] ;  /* 0x0000002404047981 */ /* 0x000ea4000c1e1b00 */
[----:B--2---:R-:W0:Y:S02]  /*05a0*/  F2I.S64.F64.TRUNC R2, R4 ;  /* 0x0000000400027311 */ /* 0x004e24000030d900 */
[----:B0-----:R-:W-:Y:S01]  /*05b0*/  PRMT R23, R2, 0x7610, R23 ;  /* 0x0000761002177816 */ /* 0x001fe20000000017 */
[----:B------:R-:W-:Y:S05]  /*05c0*/  BRA `(.L_x_22008) ;  /* 0x000009f000007947 */ /* 0x000fea0003800000 */
.L_x_22016:
        /* <DEDUP_REMOVED lines=28> */
.L_x_22019:
        /* <DEDUP_REMOVED lines=16> */
.L_x_22018:
[----:B------:R-:W2:Y:S02]  /*0890*/  LDG.E.U16 R2, [R4.64] ;  /* 0x0000002404027981 */ /* 0x000ea4000c1e1500 */
[----:B--2---:R-:W-:-:S06]  /*08a0*/  PRMT R2, RZ, 0x5410, R2 ;  /* 0x00005410ff027816 */ /* 0x004fcc0000000002 */
[----:B------:R-:W0:Y:S02]  /*08b0*/  F2I.S64.TRUNC R2, R2 ;  /* 0x0000000200027311 */ /* 0x000e24000020d900 */
[----:B0-----:R-:W-:Y:S01]  /*08c0*/  PRMT R23, R2, 0x7610, R23 ;  /* 0x0000761002177816 */ /* 0x001fe20000000017 */
[----:B------:R-:W-:Y:S05]  /*08d0*/  BRA `(.L_x_22008) ;  /* 0x000006e000007947 */ /* 0x000fea0003800000 */
.L_x_22015:
        /* <DEDUP_REMOVED lines=10> */
.L_x_22022:
        /* <DEDUP_REMOVED lines=21> */
.L_x_22026:
[----:B------:R-:W-:Y:S05]  /*0ad0*/  BSYNC B1 ;  /* 0x0000000000017941 */ /* 0x000fea0003800000 */
.L_x_22025:
[----:B------:R-:W-:Y:S01]  /*0ae0*/  IMAD.SHL.U32 R2, R2, 0x100000, RZ ;  /* 0x0010000002027824 */ /* 0x000fe200078e00ff */
[----:B------:R-:W-:-:S04]  /*0af0*/  LEA R3, R0, 0x3b800000, 0x17 ;  /* 0x3b80000000037811 */ /* 0x000fc800078eb8ff */
[----:B------:R-:W-:Y:S02]  /*0b00*/  LOP3.LUT R2, R3, R2, R4, 0xfe, !PT ;  /* 0x0000000203027212 */ /* 0x000fe400078efe04 */
.L_x_22024:
[----:B------:R-:W-:Y:S05]  /*0b10*/  BSYNC B0 ;  /* 0x0000000000007941 */ /* 0x000fea0003800000 */
.L_x_22023:
[----:B------:R-:W0:Y:S02]  /*0b20*/  F2I.S64.TRUNC R2, R2 ;  /* 0x0000000200027311 */ /* 0x000e24000020d900 */
[----:B0-----:R-:W-:Y:S01]  /*0b30*/  PRMT R23, R2, 0x7610, R23 ;  /* 0x0000761002177816 */ /* 0x001fe20000000017 */
[----:B------:R-:W-:Y:S05]  /*0b40*/  BRA `(.L_x_22008) ;  /* 0x0000047000007947 */ /* 0x000fea0003800000 */
.L_x_22021:
        /* <DEDUP_REMOVED lines=21> */
.L_x_22030:
[----:B------:R-:W-:Y:S05]  /*0ca0*/  BSYNC B1 ;  /* 0x0000000000017941 */ /* 0x000fea0003800000 */
.L_x_22029:
[----:B------:R-:W-:Y:S01]  /*0cb0*/  IMAD.SHL.U32 R2, R2, 0x200000, RZ ;  /* 0x0020000002027824 */ /* 0x000fe200078e00ff */
[----:B------:R-:W-:-:S04]  /*0cc0*/  LEA R3, R0, 0x37800000, 0x17 ;  /* 0x3780000000037811 */ /* 0x000fc800078eb8ff */
[----:B------:R-:W-:Y:S02]  /*0cd0*/  LOP3.LUT R2, R3, R2, R4, 0xfe, !PT ;  /* 0x0000000203027212 */ /* 0x000fe400078efe04 */
.L_x_22028:
[----:B------:R-:W-:Y:S05]  /*0ce0*/  BSYNC B0 ;  /* 0x0000000000007941 */ /* 0x000fea0003800000 */
.L_x_22027:
[----:B------:R-:W0:Y:S02]  /*0cf0*/  F2I.S64.TRUNC R2, R2 ;  /* 0x0000000200027311 */ /* 0x000e24000020d900 */
[----:B0-----:R-:W-:Y:S01]  /*0d00*/  PRMT R23, R2, 0x7610, R23 ;  /* 0x0000761002177816 */ /* 0x001fe20000000017 */
[----:B------:R-:W-:Y:S05]  /*0d10*/  BRA `(.L_x_22008) ;  /* 0x000002a000007947 */ /* 0x000fea0003800000 */
.L_x_22020:
        /* <DEDUP_REMOVED lines=14> */
.L_x_22034:
[----:B------:R-:W-:Y:S05]  /*0e00*/  BSYNC B0 ;  /* 0x0000000000007941 */ /* 0x000fea0003800000 */
.L_x_22033:
[----:B------:R-:W0:Y:S02]  /*0e10*/  F2I.S64.TRUNC R2, R2 ;  /* 0x0000000200027311 */ /* 0x000e24000020d900 */
[----:B0-----:R-:W-:Y:S01]  /*0e20*/  PRMT R23, R2, 0x7610, R23 ;  /* 0x0000761002177816 */ /* 0x001fe20000000017 */
[----:B------:R-:W-:Y:S05]  /*0e30*/  BRA `(.L_x_22008) ;  /* 0x0000018000007947 */ /* 0x000fea0003800000 */
.L_x_22007:
        /* <DEDUP_REMOVED lines=21> */
.L_x_22032:
[----:B------:R0:W5:Y:S01]  /*0f90*/  LDG.E.U8 R23, [R4.64] ;  /* 0x0000002404177981 */ /* 0x000162000c1e1100 */
[----:B------:R-:W-:Y:S05]  /*0fa0*/  BRA `(.L_x_22008) ;  /* 0x0000001000007947 */ /* 0x000fea0003800000 */
.L_x_22031:
[----:B------:R0:W5:Y:S02]  /*0fb0*/  LDG.E.U8 R23, [R4.64] ;  /* 0x0000002404177981 */ /* 0x000164000c1e1100 */
.L_x_22008:
[----:B------:R-:W1:Y:S02]  /*0fc0*/  S2R R19, SR_TID.X ;  /* 0x0000000000137919 */ /* 0x000e640000002100 */
[----:B-1----:R-:W-:Y:S02]  /*0fd0*/  IADD3 R19, R19, 0x80, RZ ;  /* 0x0000008013137810 */ /* 0x002fe40007ffe0ff */
.L_x_22002:
[----:B-1----:R-:W-:Y:S05]  /*0fe0*/  BSYNC B6 ;  /* 0x0000000000067941 */ /* 0x002fea0003800000 */
.L_x_22001:
        /* <DEDUP_REMOVED lines=21> */
.L_x_22040:
[----:B------:R0:W5:Y:S01]  /*1140*/  LDG.E.U8 R22, [R4.64] ;  /* 0x0000002404167981 */ /* 0x000162000c1e1100 */
[----:B------:R-:W-:Y:S05]  /*1150*/  BRA `(.L_x_22042) ;  /* 0x00000dc000007947 */ /* 0x000fea0003800000 */
.L_x_22039:
        /* <DEDUP_REMOVED lines=8> */
.L_x_22044:
[----:B------:R0:W5:Y:S01]  /*11e0*/  LDG.E.U8 R22, [R4.64] ;  /* 0x0000002404167981 */ /* 0x000162000c1e1100 */
[----:B------:R-:W-:Y:S05]  /*11f0*/  BRA `(.L_x_22042) ;  /* 0x00000d2000007947 */ /* 0x000fea0003800000 */
.L_x_22043:
[----:B------:R0:W5:Y:S01]  /*1200*/  LDG.E.U16 R22, [R4.64] ;  /* 0x0000002404167981 */ /* 0x000162000c1e1500 */
[----:B------:R-:W-:Y:S05]  /*1210*/  BRA `(.L_x_22042) ;  /* 0x00000d0000007947 */ /* 0x000fea0003800000 */
.L_x_22038:
        /* <DEDUP_REMOVED lines=10> */
.L_x_22046:
[----:B------:R-:W2:Y:S02]  /*12c0*/  LDG.E.U16 R2, [R4.64] ;  /* 0x0000002404027981 */ /* 0x000ea4000c1e1500 */
[----:B--2---:R-:W-:-:S06]  /*12d0*/  HADD2.F32 R2, -RZ, R2.H0_H0 ;  /* 0x20000002ff027230 */ /* 0x004fcc0000004100 */
[----:B------:R-:W0:Y:S02]  /*12e0*/  F2I.S64.TRUNC R2, R2 ;  /* 0x0000000200027311 */ /* 0x000e24000020d900 */
[----:B0-----:R-:W-:Y:S01]  /*12f0*/  PRMT R22, R2, 0x7610, R22 ;  /* 0x0000761002167816 */ /* 0x001fe20000000016 */
[----:B------:R-:W-:Y:S05]  /*1300*/  BRA `(.L_x_22042) ;  /* 0x00000c1000007947 */ /* 0x000fea0003800000 */
.L_x_22045:
        /* <DEDUP_REMOVED lines=10> */
.L_x_22048:
[----:B------:R-:W2:Y:S02]  /*13b0*/  LDG.E.U16 R4, [R4.64] ;  /* 0x0000002404047981 */ /* 0x000ea4000c1e1500 */
[----:B--2---:R-:W-:-:S06]  /*13c0*/  HADD2.F32 R2, -RZ, R4.H0_H0 ;  /* 0x20000004ff027230 */ /* 0x004fcc0000004100 */
[----:B------:R-:W0:Y:S02]  /*13d0*/  F2I.S64.TRUNC R2, R2 ;  /* 0x0000000200027311 */ /* 0x000e24000020d900 */
[----:B0-----:R-:W-:Y:S01]  /*13e0*/  PRMT R22, R2, 0x7610, R22 ;  /* 0x0000761002167816 */ /* 0x001fe20000000016 */
[----:B------:R-:W-:Y:S05]  /*13f0*/  BRA `(.L_x_22042) ;  /* 0x00000b2000007947 */ /* 0x000fea0003800000 */
.L_x_22047:
[----:B------:R-:W2:Y:S02]  /*1400*/  LDG.E.64 R2, [R4.64] ;  /* 0x0000002404027981 */ /* 0x000ea4000c1e1b00 */
[----:B--2---:R-:W0:Y:S02]  /*1410*/  F2I.S64.F64.TRUNC R2, R2 ;  /* 0x0000000200027311 */ /* 0x004e24000030d900 */
[----:B0-----:R-:W-:Y:S01]  /*1420*/  PRMT R22, R2, 0x7610, R22 ;  /* 0x0000761002167816 */ /* 0x001fe20000000016 */
[----:B------:R-:W-:Y:S05]  /*1430*/  BRA `(.L_x_22042) ;  /* 0x00000ae000007947 */ /* 0x000fea0003800000 */
.L_x_22037:
        /* <DEDUP_REMOVED lines=12> */
.L_x_22051:
[----:B------:R-:W2:Y:S02]  /*1500*/  LDG.E.64 R4, [R4.64] ;  /* 0x0000002404047981 */ /* 0x000ea4000c1e1b00 */
[----:B--2---:R-:W0:Y:S02]  /*1510*/  F2I.S64.F64.TRUNC R2, R4 ;  /* 0x0000000400027311 */ /* 0x004e24000030d900 */
[----:B0-----:R-:W-:Y:S01]  /*1520*/  PRMT R22, R2, 0x7610, R22 ;  /* 0x0000761002167816 */ /* 0x001fe20000000016 */
[----:B------:R-:W-:Y:S05]  /*1530*/  BRA `(.L_x_22042) ;  /* 0x000009e000007947 */ /* 0x000fea0003800000 */
.L_x_22050:
        /* <DEDUP_REMOVED lines=28> */
.L_x_22053:
        /* <DEDUP_REMOVED lines=15> */
.L_x_22052:
[----:B------:R-:W2:Y:S02]  /*17f0*/  LDG.E.U16 R2, [R4.64] ;  /* 0x0000002404027981 */ /* 0x000ea4000c1e1500 */
[----:B--2---:R-:W-:-:S06]  /*1800*/  PRMT R2, RZ, 0x5410, R2 ;  /* 0x00005410ff027816 */ /* 0x004fcc0000000002 */
[----:B------:R-:W0:Y:S02]  /*1810*/  F2I.S64.TRUNC R2, R2 ;  /* 0x0000000200027311 */ /* 0x000e24000020d900 */
[----:B0-----:R-:W-:Y:S01]  /*1820*/  PRMT R22, R2, 0x7610, R22 ;  /* 0x0000761002167816 */ /* 0x001fe20000000016 */
[----:B------:R-:W-:Y:S05]  /*1830*/  BRA `(.L_x_22042) ;  /* 0x000006e000007947 */ /* 0x000fea0003800000 */
.L_x_22049:
        /* <DEDUP_REMOVED lines=10> */
.L_x_22056:
        /* <DEDUP_REMOVED lines=21> */
.L_x_22060:
[----:B------:R-:W-:Y:S05]  /*1a30*/  BSYNC B1 ;  /* 0x0000000000017941 */ /* 0x000fea0003800000 */
.L_x_22059:
[----:B------:R-:W-:Y:S01]  /*1a40*/  IMAD.SHL.U32 R2, R2, 0x100000, RZ ;  /* 0x0010000002027824 */ /* 0x000fe200078e00ff */
[----:B------:R-:W-:-:S04]  /*1a50*/  LEA R3, R0, 0x3b800000, 0x17 ;  /* 0x3b80000000037811 */ /* 0x000fc800078eb8ff */
[----:B------:R-:W-:Y:S02]  /*1a60*/  LOP3.LUT R2, R3, R2, R4, 0xfe, !PT ;  /* 0x0000000203027212 */ /* 0x000fe400078efe04 */
.L_x_22058:
[----:B------:R-:W-:Y:S05]  /*1a70*/  BSYNC B0 ;  /* 0x0000000000007941 */ /* 0x000fea0003800000 */
.L_x_22057:
[----:B------:R-:W0:Y:S02]  /*1a80*/  F2I.S64.TRUNC R2, R2 ;  /* 0x0000000200027311 */ /* 0x000e24000020d900 */
[----:B0-----:R-:W-:Y:S01]  /*1a90*/  PRMT R22, R2, 0x7610, R22 ;  /* 0x0000761002167816 */ /* 0x001fe20000000016 */
[----:B------:R-:W-:Y:S05]  /*1aa0*/  BRA `(.L_x_22042) ;  /* 0x0000047000007947 */ /* 0x000fea0003800000 */
.L_x_22055:
        /* <DEDUP_REMOVED lines=21> */
.L_x_22064:
[----:B------:R-:W-:Y:S05]  /*1c00*/  BSYNC B1 ;  /* 0x0000000000017941 */ /* 0x000fea0003800000 */
.L_x_22063:
[----:B------:R-:W-:Y:S01]  /*1c10*/  IMAD.SHL.U32 R2, R2, 0x200000, RZ ;  /* 0x0020000002027824 */ /* 0x000fe200078e00ff */
[----:B------:R-:W-:-:S04]  /*1c20*/  LEA R3, R0, 0x37800000, 0x17 ;  /* 0x3780000000037811 */ /* 0x000fc800078eb8ff */
[----:B------:R-:W-:Y:S02]  /*1c30*/  LOP3.LUT R2, R3, R2, R4, 0xfe, !PT ;  /* 0x0000000203027212 */ /* 0x000fe400078efe04 */
.L_x_22062:
[----:B------:R-:W-:Y:S05]  /*1c40*/  BSYNC B0 ;  /* 0x0000000000007941 */ /* 0x000fea0003800000 */
.L_x_22061:
[----:B------:R-:W0:Y:S02]  /*1c50*/  F2I.S64.TRUNC R2, R2 ;  /* 0x0000000200027311 */ /* 0x000e24000020d900 */
[----:B0-----:R-:W-:Y:S01]  /*1c60*/  PRMT R22, R2, 0x7610, R22 ;  /* 0x0000761002167816 */ /* 0x001fe20000000016 */
[----:B------:R-:W-:Y:S05]  /*1c70*/  BRA `(.L_x_22042) ;  /* 0x000002a000007947 */ /* 0x000fea0003800000 */
.L_x_22054:
        /* <DEDUP_REMOVED lines=14> */
.L_x_22068:
[----:B------:R-:W-:Y:S05]  /*1d60*/  BSYNC B0 ;  /* 0x0000000000007941 */ /* 0x000fea0003800000 */
.L_x_22067:
[----:B------:R-:W0:Y:S02]  /*1d70*/  F2I.S64.TRUNC R2, R2 ;  /* 0x0000000200027311 */ /* 0x000e24000020d900 */
[----:B0-----:R-:W-:Y:S01]  /*1d80*/  PRMT R22, R2, 0x7610, R22 ;  /* 0x0000761002167816 */ /* 0x001fe20000000016 */
[----:B------:R-:W-:Y:S05]  /*1d90*/  BRA `(.L_x_22042) ;  /* 0x0000018000007947 */ /* 0x000fea0003800000 */
.L_x_22041:
        /* <DEDUP_REMOVED lines=21> */
.L_x_22066:
[----:B------:R0:W5:Y:S01]  /*1ef0*/  LDG.E.U8 R22, [R4.64] ;  /* 0x0000002404167981 */ /* 0x000162000c1e1100 */
[----:B------:R-:W-:Y:S05]  /*1f00*/  BRA `(.L_x_22042) ;  /* 0x0000001000007947 */ /* 0x000fea0003800000 */
.L_x_22065:
[----:B------:R0:W5:Y:S02]  /*1f10*/  LDG.E.U8 R22, [R4.64] ;  /* 0x0000002404167981 */ /* 0x000164000c1e1100 */
.L_x_22042:
[----:B------:R-:W-:-:S03]  /*1f20*/  IADD3 R19, R19, 0x80, RZ ;  /* 0x0000008013137810 */ /* 0x000fc60007ffe0ff */
.L_x_22036:
[----:B------:R-:W-:Y:S05]  /*1f30*/  BSYNC B6 ;  /* 0x0000000000067941 */ /* 0x000fea0003800000 */
.L_x_22035:
        /* <DEDUP_REMOVED lines=23> */
.L_x_22074:
[----:B------:R0:W5:Y:S01]  /*20b0*/  LDG.E.U8 R25, [R4.64] ;  /* 0x0000002404197981 */ /* 0x000162000c1e1100 */
[----:B------:R-:W-:Y:S05]  /*20c0*/  BRA `(.L_x_22076) ;  /* 0x00000dc000007947 */ /* 0x000fea0003800000 */
.L_x_22073:
        /* <DEDUP_REMOVED lines=8> */
.L_x_22078:
[----:B------:R0:W5:Y:S01]  /*2150*/  LDG.E.U8 R25, [R4.64] ;  /* 0x0000002404197981 */ /* 0x000162000c1e1100 */
[----:B------:R-:W-:Y:S05]  /*2160*/  BRA `(.L_x_22076) ;  /* 0x00000d2000007947 */ /* 0x000fea0003800000 */
.L_x_22077:
[----:B------:R0:W5:Y:S01]  /*2170*/  LDG.E.U16 R25, [R4.64] ;  /* 0x0000002404197981 */ /* 0x000162000c1e1500 */
[----:B------:R-:W-:Y:S05]  /*2180*/  BRA `(.L_x_22076) ;  /* 0x00000d0000007947 */ /* 0x000fea0003800000 */
.L_x_22072:
        /* <DEDUP_REMOVED lines=10> */
.L_x_22080:
[----:B------:R-:W2:Y:S02]  /*2230*/  LDG.E.U16 R2, [R4.64] ;  /* 0x0000002404027981 */ /* 0x000ea4000c1e1500 */
[----:B--2---:R-:W-:-:S06]  /*2240*/  HADD2.F32 R2, -RZ, R2.H0_H0 ;  /* 0x20000002ff027230 */ /* 0x004fcc0000004100 */
[----:B------:R-:W0:Y:S02]  /*2250*/  F2I.S64.TRUNC R2, R2 ;  /* 0x0000000200027311 */ /* 0x000e24000020d900 */
[----:B0-----:R-:W-:Y:S01]  /*2260*/  PRMT R25, R2, 0x7610, R25 ;  /* 0x0000761002197816 */ /* 0x001fe20000000019 */
[----:B------:R-:W-:Y:S05]  /*2270*/  BRA `(.L_x_22076) ;  /* 0x00000c1000007947 */ /* 0x000fea0003800000 */
.L_x_22079:
        /* <DEDUP_REMOVED lines=10> */
.L_x_22082:
[----:B------:R-:W2:Y:S02]  /*2320*/  LDG.E.U16 R4, [R4.64] ;  /* 0x0000002404047981 */ /* 0x000ea4000c1e1500 */
[----:B--2---:R-:W-:-:S06]  /*2330*/  HADD2.F32 R2, -RZ, R4.H0_H0 ;  /* 0x20000004ff027230 */ /* 0x004fcc0000004100 */
[----:B------:R-:W0:Y:S02]  /*2340*/  F2I.S64.TRUNC R2, R2 ;  /* 0x0000000200027311 */ /* 0x000e24000020d900 */
[----:B0-----:R-:W-:Y:S01]  /*2350*/  PRMT R25, R2, 0x7610, R25 ;  /* 0x0000761002197816 */ /* 0x001fe20000000019 */
[----:B------:R-:W-:Y:S05]  /*2360*/  BRA `(.L_x_22076) ;  /* 0x00000b2000007947 */ /* 0x000fea0003800000 */
.L_x_22081:
[----:B------:R-:W2:Y:S02]  /*2370*/  LDG.E.64 R2, [R4.64] ;  /* 0x0000002404027981 */ /* 0x000ea4000c1e1b00 */
[----:B--2---:R-:W0:Y:S02]  /*2380*/  F2I.S64.F64.TRUNC R2, R2 ;  /* 0x0000000200027311 */ /* 0x004e24000030d900 */
[----:B0-----:R-:W-:Y:S01]  /*2390*/  PRMT R25, R2, 0x7610, R25 ;  /* 0x0000761002197816 */ /* 0x001fe20000000019 */
[----:B------:R-:W-:Y:S05]  /*23a0*/  BRA `(.L_x_22076) ;  /* 0x00000ae000007947 */ /* 0x000fea0003800000 */
.L_x_22071:
        /* <DEDUP_REMOVED lines=12> */
.L_x_22085:
[----:B------:R-:W2:Y:S02]  /*2470*/  LDG.E.64 R4, [R4.64] ;  /* 0x0000002404047981 */ /* 0x000ea4000c1e1b00 */
[----:B--2---:R-:W0:Y:S02]  /*2480*/  F2I.S64.F64.TRUNC R2, R4 ;  /* 0x0000000400027311 */ /* 0x004e24000030d900 */
[----:B0-----:R-:W-:Y:S01]  /*2490*/  PRMT R25, R2, 0x7610, R25 ;  /* 0x0000761002197816 */ /* 0x001fe20000000019 */
[----:B------:R-:W-:Y:S05]  /*24a0*/  BRA `(.L_x_22076) ;  /* 0x000009e000007947 */ /* 0x000fea0003800000 */
.L_x_22084:
        /* <DEDUP_REMOVED lines=28> */
.L_x_22087:
        /* <DEDUP_REMOVED lines=15> */
.L_x_22086:
[----:B------:R-:W2:Y:S02]  /*2760*/  LDG.E.U16 R2, [R4.64] ;  /* 0x0000002404027981 */ /* 0x000ea4000c1e1500 */
[----:B--2---:R-:W-:-:S06]  /*2770*/  PRMT R2, RZ, 0x5410, R2 ;  /* 0x00005410ff027816 */ /* 0x004fcc0000000002 */
[----:B------:R-:W0:Y:S02]  /*2780*/  F2I.S64.TRUNC R2, R2 ;  /* 0x0000000200027311 */ /* 0x000e24000020d900 */
[----:B0-----:R-:W-:Y:S01]  /*2790*/  PRMT R25, R2, 0x7610, R25 ;  /* 0x0000761002197816 */ /* 0x001fe20000000019 */
[----:B------:R-:W-:Y:S05]  /*27a0*/  BRA `(.L_x_22076) ;  /* 0x000006e000007947 */ /* 0x000fea0003800000 */
.L_x_22083:
        /* <DEDUP_REMOVED lines=10> */
.L_x_22090:
        /* <DEDUP_REMOVED lines=21> */
.L_x_22094:
[----:B------:R-:W-:Y:S05]  /*29a0*/  BSYNC B1 ;  /* 0x0000000000017941 */ /* 0x000fea0003800000 */
.L_x_22093:
[----:B------:R-:W-:Y:S01]  /*29b0*/  IMAD.SHL.U32 R2, R2, 0x100000, RZ ;  /* 0x0010000002027824 */ /* 0x000fe200078e00ff */
[----:B------:R-:W-:-:S04]  /*29c0*/  LEA R3, R0, 0x3b800000, 0x17 ;  /* 0x3b80000000037811 */ /* 0x000fc800078eb8ff */
[----:B------:R-:W-:Y:S02]  /*29d0*/  LOP3.LUT R2, R3, R2, R4, 0xfe, !PT ;  /* 0x0000000203027212 */ /* 0x000fe400078efe04 */
.L_x_22092:
[----:B------:R-:W-:Y:S05]  /*29e0*/  BSYNC B0 ;  /* 0x0000000000007941 */ /* 0x000fea0003800000 */
.L_x_22091:
[----:B------:R-:W0:Y:S02]  /*29f0*/  F2I.S64.TRUNC R2, R2 ;  /* 0x0000000200027311 */ /* 0x000e24000020d900 */
[----:B0-----:R-:W-:Y:S01]  /*2a00*/  PRMT R25, R2, 0x7610, R25 ;  /* 0x0000761002197816 */ /* 0x001fe20000000019 */
[----:B------:R-:W-:Y:S05]  /*2a10*/  BRA `(.L_x_22076) ;  /* 0x0000047000007947 */ /* 0x000fea0003800000 */
.L_x_22089:
        /* <DEDUP_REMOVED lines=21> */
.L_x_22098:
[----:B------:R-:W-:Y:S05]  /*2b70*/  BSYNC B1 ;  /* 0x0000000000017941 */ /* 0x000fea0003800000 */
.L_x_22097:
[----:B------:R-:W-:Y:S01]  /*2b80*/  IMAD.SHL.U32 R2, R2, 0x200000, RZ ;  /* 0x0020000002027824 */ /* 0x000fe200078e00ff */
[----:B------:R-:W-:-:S04]  /*2b90*/  LEA R3, R0, 0x37800000, 0x17 ;  /* 0x3780000000037811 */ /* 0x000fc800078eb8ff */
[----:B------:R-:W-:Y:S02]  /*2ba0*/  LOP3.LUT R2, R3, R2, R4, 0xfe, !PT ;  /* 0x0000000203027212 */ /* 0x000fe400078efe04 */
.L_x_22096:
[----:B------:R-:W-:Y:S05]  /*2bb0*/  BSYNC B0 ;  /* 0x0000000000007941 */ /* 0x000fea0003800000 */
.L_x_22095:
[----:B------:R-:W0:Y:S02]  /*2bc0*/  F2I.S64.TRUNC R2, R2 ;  /* 0x0000000200027311 */ /* 0x000e24000020d900 */
[----:B0-----:R-:W-:Y:S01]  /*2bd0*/  PRMT R25, R2, 0x7610, R25 ;  /* 0x0000761002197816 */ /* 0x001fe20000000019 */
[----:B------:R-:W-:Y:S05]  /*2be0*/  BRA `(.L_x_22076) ;  /* 0x000002a000007947 */ /* 0x000fea0003800000 */
.L_x_22088:
        /* <DEDUP_REMOVED lines=14> */
.L_x_22102:
[----:B------:R-:W-:Y:S05]  /*2cd0*/  BSYNC B0 ;  /* 0x0000000000007941 */ /* 0x000fea0003800000 */
.L_x_22101:
[----:B------:R-:W0:Y:S02]  /*2ce0*/  F2I.S64.TRUNC R2, R2 ;  /* 0x0000000200027311 */ /* 0x000e24000020d900 */
[----:B0-----:R-:W-:Y:S01]  /*2cf0*/  PRMT R25, R2, 0x7610, R25 ;  /* 0x0000761002197816 */ /* 0x001fe20000000019 */
[----:B------:R-:W-:Y:S05]  /*2d00*/  BRA `(.L_x_22076) ;  /* 0x0000018000007947 */ /* 0x000fea0003800000 */
.L_x_22075:
        /* <DEDUP_REMOVED lines=21> */
.L_x_22100:
[----:B------:R0:W5:Y:S01]  /*2e60*/  LDG.E.U8 R25, [R4.64] ;  /* 0x0000002404197981 */ /* 0x000162000c1e1100 */
[----:B------:R-:W-:Y:S05]  /*2e70*/  BRA `(.L_x_22076) ;  /* 0x0000001000007947 */ /* 0x000fea0003800000 */
.L_x_22099:
[----:B------:R0:W5:Y:S02]  /*2e80*/  LDG.E.U8 R25, [R4.64] ;  /* 0x0000002404197981 */ /* 0x000164000c1e1100 */
.L_x_22076:
[----:B------:R-:W-:-:S03]  /*2e90*/  IADD3 R19, R19, 0x80, RZ ;  /* 0x0000008013137810 */ /* 0x000fc60007ffe0ff */
.L_x_22070:
[----:B------:R-:W-:Y:S05]  /*2ea0*/  BSYNC B6 ;  /* 0x0000000000067941 */ /* 0x000fea0003800000 */
.L_x_22069:
        /* <DEDUP_REMOVED lines=20> */
.L_x_22108:
[----:B------:R0:W5:Y:S01]  /*2ff0*/  LDG.E.U8 R24, [R4.64] ;  /* 0x0000002404187981 */ /* 0x000162000c1e1100 */
[----:B------:R-:W-:Y:S05]  /*3000*/  BRA `(.L_x_22104) ;  /* 0x00000db000007947 */ /* 0x000fea0003800000 */
.L_x_22107:
        /* <DEDUP_REMOVED lines=8> */
.L_x_22111:
[----:B------:R0:W5:Y:S01]  /*3090*/  LDG.E.U8 R24, [R4.64] ;  /* 0x0000002404187981 */ /* 0x000162000c1e1100 */
[----:B------:R-:W-:Y:S05]  /*30a0*/  BRA `(.L_x_22104) ;  /* 0x00000d1000007947 */ /* 0x000fea0003800000 */
.L_x_22110:
[----:B------:R0:W5:Y:S01]  /*30b0*/  LDG.E.U16 R24, [R4.64] ;  /* 0x0000002404187981 */ /* 0x000162000c1e1500 */
[----:B------:R-:W-:Y:S05]  /*30c0*/  BRA `(.L_x_22104) ;  /* 0x00000cf000007947 */ /* 0x000fea0003800000 */
.L_x_22106:
        /* <DEDUP_REMOVED lines=10> */
.L_x_22113:
[----:B------:R-:W2:Y:S02]  /*3170*/  LDG.E.U16 R2, [R4.64] ;  /* 0x0000002404027981 */ /* 0x000ea4000c1e1500 */
[----:B--2---:R-:W-:-:S06]  /*3180*/  HADD2.F32 R2, -RZ, R2.H0_H0 ;  /* 0x20000002ff027230 */ /* 0x004fcc0000004100 */
[----:B------:R-:W0:Y:S02]  /*3190*/  F2I.S64.TRUNC R2, R2 ;  /* 0x0000000200027311 */ /* 0x000e24000020d900 */
[----:B0-----:R-:W-:Y:S01]  /*31a0*/  PRMT R24, R2, 0x7610, R24 ;  /* 0x0000761002187816 */ /* 0x001fe20000000018 */
[----:B------:R-:W-:Y:S05]  /*31b0*/  BRA `(.L_x_22104) ;  /* 0x00000c0000007947 */ /* 0x000fea0003800000 */
.L_x_22112:
        /* <DEDUP_REMOVED lines=10> */
.L_x_22115:
[----:B------:R-:W2:Y:S02]  /*3260*/  LDG.E.U16 R4, [R4.64] ;  /* 0x0000002404047981 */ /* 0x000ea4000c1e1500 */
[----:B--2---:R-:W-:-:S06]  /*3270*/  HADD2.F32 R2, -RZ, R4.H0_H0 ;  /* 0x20000004ff027230 */ /* 0x004fcc0000004100 */
[----:B------:R-:W0:Y:S02]  /*3280*/  F2I.S64.TRUNC R2, R2 ;  /* 0x0000000200027311 */ /* 0x000e24000020d900 */
[----:B0-----:R-:W-:Y:S01]  /*3290*/  PRMT R24, R2, 0x7610, R24 ;  /* 0x0000761002187816 */ /* 0x001fe20000000018 */
[----:B------:R-:W-:Y:S05]  /*32a0*/  BRA `(.L_x_22104) ;  /* 0x00000b1000007947 */ /* 0x000fea0003800000 */
.L_x_22114:
[----:B------:R-:W2:Y:S02]  /*32b0*/  LDG.E.64 R2, [R4.64] ;  /* 0x0000002404027981 */ /* 0x000ea4000c1e1b00 */
[----:B--2---:R-:W0:Y:S02]  /*32c0*/  F2I.S64.F64.TRUNC R2, R2 ;  /* 0x0000000200027311 */ /* 0x004e24000030d900 */
[----:B0-----:R-:W-:Y:S01]  /*32d0*/  PRMT R24, R2, 0x7610, R24 ;  /* 0x0000761002187816 */ /* 0x001fe20000000018 */
[----:B------:R-:W-:Y:S05]  /*32e0*/  BRA `(.L_x_22104) ;  /* 0x00000ad000007947 */ /* 0x000fea0003800000 */
.L_x_22105:
        /* <DEDUP_REMOVED lines=12> */
.L_x_22118:
[----:B------:R-:W2:Y:S02]  /*33b0*/  LDG.E.64 R4, [R4.64] ;  /* 0x0000002404047981 */ /* 0x000ea4000c1e1b00 */
[----:B--2---:R-:W0:Y:S02]  /*33c0*/  F2I.S64.F64.TRUNC R2, R4 ;  /* 0x0000000400027311 */ /* 0x004e24000030d900 */
[----:B0-----:R-:W-:Y:S01]  /*33d0*/  PRMT R24, R2, 0x7610, R24 ;  /* 0x0000761002187816 */ /* 0x001fe20000000018 */
[----:B------:R-:W-:Y:S05]  /*33e0*/  BRA `(.L_x_22104) ;  /* 0x000009d000007947 */ /* 0x000fea0003800000 */
.L_x_22117:
        /* <DEDUP_REMOVED lines=28> */
.L_x_22120:
        /* <DEDUP_REMOVED lines=15> */
.L_x_22119:
[----:B------:R-:W2:Y:S02]  /*36a0*/  LDG.E.U16 R2, [R4.64] ;  /* 0x0000002404027981 */ /* 0x000ea4000c1e1500 */
[----:B--2---:R-:W-:-:S06]  /*36b0*/  PRMT R2, RZ, 0x5410, R2 ;  /* 0x00005410ff027816 */ /* 0x004fcc0000000002 */
[----:B------:R-:W0:Y:S02]  /*36c0*/  F2I.S64.TRUNC R2, R2 ;  /* 0x0000000200027311 */ /* 0x000e24000020d900 */
[----:B0-----:R-:W-:Y:S01]  /*36d0*/  PRMT R24, R2, 0x7610, R24 ;  /* 0x0000761002187816 */ /* 0x001fe20000000018 */
[----:B------:R-:W-:Y:S05]  /*36e0*/  BRA `(.L_x_22104) ;  /* 0x000006d000007947 */ /* 0x000fea0003800000 */
.L_x_22116:
        /* <DEDUP_REMOVED lines=10> */
.L_x_22123:
        /* <DEDUP_REMOVED lines=21> */
.L_x_22127:
[----:B------:R-:W-:Y:S05]  /*38e0*/  BSYNC B1 ;  /* 0x0000000000017941 */ /* 0x000fea0003800000 */
.L_x_22126:
[----:B------:R-:W-:Y:S01]  /*38f0*/  IMAD.SHL.U32 R2, R2, 0x100000, RZ ;  /* 0x0010000002027824 */ /* 0x000fe200078e00ff */
[----:B------:R-:W-:-:S04]  /*3900*/  LEA R3, R0, 0x3b800000, 0x17 ;  /* 0x3b80000000037811 */ /* 0x000fc800078eb8ff */
[----:B------:R-:W-:Y:S02]  /*3910*/  LOP3.LUT R2, R3, R2, R4, 0xfe, !PT ;  /* 0x0000000203027212 */ /* 0x000fe400078efe04 */
.L_x_22125:
[----:B------:R-:W-:Y:S05]  /*3920*/  BSYNC B0 ;  /* 0x0000000000007941 */ /* 0x000fea0003800000 */
.L_x_22124:
[----:B------:R-:W0:Y:S02]  /*3930*/  F2I.S64.TRUNC R2, R2 ;  /* 0x0000000200027311 */ /* 0x000e24000020d900 */
[----:B0-----:R-:W-:Y:S01]  /*3940*/  PRMT R24, R2, 0x7610, R24 ;  /* 0x0000761002187816 */ /* 0x001fe20000000018 */
[----:B------:R-:W-:Y:S05]  /*3950*/  BRA `(.L_x_22104) ;  /* 0x0000046000007947 */ /* 0x000fea0003800000 */
.L_x_22122:
        /* <DEDUP_REMOVED lines=21> */
.L_x_22131:
[----:B------:R-:W-:Y:S05]  /*3ab0*/  BSYNC B1 ;  /* 0x0000000000017941 */ /* 0x000fea0003800000 */
.L_x_22130:
[----:B------:R-:W-:Y:S01]  /*3ac0*/  IMAD.SHL.U32 R2, R2, 0x200000, RZ ;  /* 0x0020000002027824 */ /* 0x000fe200078e00ff */
[----:B------:R-:W-:-:S04]  /*3ad0*/  LEA R3, R0, 0x37800000, 0x17 ;  /* 0x3780000000037811 */ /* 0x000fc800078eb8ff */
[----:B------:R-:W-:Y:S02]  /*3ae0*/  LOP3.LUT R2, R3, R2, R4, 0xfe, !PT ;  /* 0x0000000203027212 */ /* 0x000fe400078efe04 */
.L_x_22129:
[----:B------:R-:W-:Y:S05]  /*3af0*/  BSYNC B0 ;  /* 0x0000000000007941 */ /* 0x000fea0003800000 */
.L_x_22128:
[----:B------:R-:W0:Y:S02]  /*3b00*/  F2I.S64.TRUNC R2, R2 ;  /* 0x0000000200027311 */ /* 0x000e24000020d900 */
[----:B0-----:R-:W-:Y:S01]  /*3b10*/  PRMT R24, R2, 0x7610, R24 ;  /* 0x0000761002187816 */ /* 0x001fe20000000018 */
[----:B------:R-:W-:Y:S05]  /*3b20*/  BRA `(.L_x_22104) ;  /* 0x0000029000007947 */ /* 0x000fea0003800000 */
.L_x_22121:
        /* <DEDUP_REMOVED lines=14> */
.L_x_22135:
[----:B------:R-:W-:Y:S05]  /*3c10*/  BSYNC B0 ;  /* 0x0000000000007941 */ /* 0x000fea0003800000 */
.L_x_22134:
[----:B------:R-:W0:Y:S02]  /*3c20*/  F2I.S64.TRUNC R2, R2 ;  /* 0x0000000200027311 */ /* 0x000e24000020d900 */
[----:B0-----:R-:W-:Y:S01]  /*3c30*/  PRMT R24, R2, 0x7610, R24 ;  /* 0x0000761002187816 */ /* 0x001fe20000000018 */
[----:B------:R-:W-:Y:S05]  /*3c40*/  BRA `(.L_x_22104) ;  /* 0x0000017000007947 */ /* 0x000fea0003800000 */
.L_x_22109:
        /* <DEDUP_REMOVED lines=20> */
.L_x_22133:
[----:B------:R0:W5:Y:S01]  /*3d90*/  LDG.E.U8 R24, [R4.64] ;  /* 0x0000002404187981 */ /* 0x000162000c1e1100 */
[----:B------:R-:W-:Y:S05]  /*3da0*/  BRA `(.L_x_22104) ;  /* 0x0000001000007947 */ /* 0x000fea0003800000 */
.L_x_22132:
[----:B------:R0:W5:Y:S02]  /*3db0*/  LDG.E.U8 R24, [R4.64] ;  /* 0x0000002404187981 */ /* 0x000164000c1e1100 */
.L_x_22104:
[----:B------:R-:W-:Y:S05]  /*3dc0*/  BSYNC B6 ;  /* 0x0000000000067941 */ /* 0x000fea0003800000 */
.L_x_22103:
[----:B------:R-:W1:Y:S01]  /*3dd0*/  S2R R19, SR_TID.X ;  /* 0x0000000000137919 */ /* 0x000e620000002100 */
[----:B------:R-:W2:Y:S01]  /*3de0*/  LDC.U8 R18, c[0x0][0x184] ;  /* 0x00006100ff127b82 */ /* 0x000ea20000000000 */
[----:B-----5:R-:W-:Y:S01]  /*3df0*/  LOP3.LUT P0, RZ, R23, 0xff, RZ, 0xc0, !PT ;  /* 0x000000ff17ff7812 */ /* 0x020fe2000780c0ff */
[----:B------:R-:W-:Y:S01]  /*3e00*/  BSSY B6, `(.L_x_22136) ;  /* 0x00000f4000067945 */ /* 0x000fe20003800000 */
[----:B------:R-:W-:Y:S02]  /*3e10*/  LOP3.LUT P1, RZ, R22, 0xff, RZ, 0xc0, !PT ;  /* 0x000000ff16ff7812 */ /* 0x000fe4000782c0ff */
[----:B------:R-:W-:Y:S02]  /*3e20*/  LOP3.LUT P2, RZ, R25, 0xff, RZ, 0xc0, !PT ;  /* 0x000000ff19ff7812 */ /* 0x000fe4000784c0ff */
[----:B------:R-:W-:Y:S02]  /*3e30*/  LOP3.LUT P3, RZ, R24, 0xff, RZ, 0xc0, !PT ;  /* 0x000000ff18ff7812 */ /* 0x000fe4000786c0ff */
[----:B0-----:R-:W-:-:S02]  /*3e40*/  SEL R4, RZ, 0x1, P0 ;  /* 0x00000001ff047807 */ /* 0x001fc40000000000 */
[----:B------:R-:W-:Y:S02]  /*3e50*/  SEL R22, RZ, 0x1, P1 ;  /* 0x00000001ff167807 */ /* 0x000fe40000800000 */
[----:B------:R-:W-:Y:S02]  /*3e60*/  SEL R24, RZ, 0x1, P2 ;  /* 0x00000001ff187807 */ /* 0x000fe40001000000 */
[----:B------:R-:W-:Y:S02]  /*3e70*/  SEL R26, RZ, 0x1, P3 ;  /* 0x00000001ff1a7807 */ /* 0x000fe40001800000 */
        /* <DEDUP_REMOVED lines=21> */
.L_x_22141:
[----:B------:R0:W-:Y:S01]  /*3fd0*/  STG.E.U8 [R2.64], R4 ;  /* 0x0000000402007986 */ /* 0x0001e2000c101124 */
[----:B------:R-:W-:Y:S05]  /*3fe0*/  BRA `(.L_x_22137) ;  /* 0x00000d5000007947 */ /* 0x000fea0003800000 */
.L_x_22140:
        /* <DEDUP_REMOVED lines=9> */
.L_x_22144:
[----:B------:R0:W-:Y:S01]  /*4080*/  STG.E [R2.64], R4 ;  /* 0x0000000402007986 */ /* 0x0001e2000c101924 */
[----:B------:R-:W-:Y:S05]  /*4090*/  BRA `(.L_x_22137) ;  /* 0x00000ca000007947 */ /* 0x000fea0003800000 */
.L_x_22143:
[----:B------:R0:W-:Y:S01]  /*40a0*/  STG.E.U16 [R2.64], R4 ;  /* 0x0000000402007986 */ /* 0x0001e2000c101524 */
[----:B------:R-:W-:Y:S05]  /*40b0*/  BRA `(.L_x_22137) ;  /* 0x00000c8000007947 */ /* 0x000fea0003800000 */
.L_x_22139:
        /* <DEDUP_REMOVED lines=9> */
.L_x_22146:
[----:B------:R-:W0:Y:S02]  /*4150*/  I2F.S16 R0, R4 ;  /* 0x0000000400007306 */ /* 0x000e240000101400 */
[----:B0-----:R-:W-:-:S05]  /*4160*/  F2FP.PACK_AB R0, RZ, R0 ;  /* 0x00000000ff00723e */ /* 0x001fca00000000ff */
[----:B------:R0:W-:Y:S01]  /*4170*/  STG.E.U16 [R2.64], R0 ;  /* 0x0000000002007986 */ /* 0x0001e2000c101524 */
[----:B------:R-:W-:Y:S05]  /*4180*/  BRA `(.L_x_22137) ;  /* 0x00000bb000007947 */ /* 0x000fea0003800000 */
.L_x_22145:
        /* <DEDUP_REMOVED lines=10> */
.L_x_22148:
[----:B------:R-:W0:Y:S02]  /*4230*/  I2F.S16 R4, R4 ;  /* 0x0000000400047306 */ /* 0x000e240000101400 */
[----:B0-----:R-:W-:-:S04]  /*4240*/  F2FP.PACK_AB R5, RZ, R4 ;  /* 0x00000004ff05723e */ /* 0x001fc800000000ff */
[----:B------:R-:W-:-:S05]  /*4250*/  PRMT R5, R5, 0x5410, RZ ;  /* 0x0000541005057816 */ /* 0x000fca00000000ff */
[----:B------:R0:W-:Y:S01]  /*4260*/  STG.E [R2.64], R5 ;  /* 0x0000000502007986 */ /* 0x0001e2000c101924 */
[----:B------:R-:W-:Y:S05]  /*4270*/  BRA `(.L_x_22137) ;  /* 0x00000ac000007947 */ /* 0x000fea0003800000 */
.L_x_22147:
[----:B------:R-:W0:Y:S02]  /*4280*/  I2F.F64.S16 R4, R4 ;  /* 0x0000000400047312 */ /* 0x000e240000101c00 */
[----:B0-----:R0:W-:Y:S01]  /*4290*/  STG.E.64 [R2.64], R4 ;  /* 0x0000000402007986 */ /* 0x0011e2000c101b24 */
[----:B------:R-:W-:Y:S05]  /*42a0*/  BRA `(.L_x_22137) ;  /* 0x00000a9000007947 */ /* 0x000fea0003800000 */
.L_x_22138:
        /* <DEDUP_REMOVED lines=10> */
.L_x_22151:
[----:B------:R-:W0:Y:S01]  /*4350*/  I2F.F64.S16 R4, R4 ;  /* 0x0000000400047312 */ /* 0x000e220000101c00 */
[----:B------:R-:W-:-:S05]  /*4360*/  CS2R R6, SRZ ;  /* 0x0000000000067805 */ /* 0x000fca000001ff00 */
[----:B0-----:R0:W-:Y:S01]  /*4370*/  STG.E.128 [R2.64], R4 ;  /* 0x0000000402007986 */ /* 0x0011e2000c101d24 */
[----:B------:R-:W-:Y:S05]  /*4380*/  BRA `(.L_x_22137) ;  /* 0x000009b000007947 */ /* 0x000fea0003800000 */
.L_x_22150:
        /* <DEDUP_REMOVED lines=21> */
.L_x_22155:
[----:B------:R-:W-:Y:S05]  /*44e0*/  BSYNC B0 ;  /* 0x0000000000007941 */ /* 0x000fea0003800000 */
.L_x_22154:
[----:B------:R-:W-:-:S05]  /*44f0*/  LOP3.LUT R5, R0, R5, RZ, 0xfc, !PT ;  /* 0x0000000500057212 */ /* 0x000fca00078efcff */
[----:B------:R0:W-:Y:S01]  /*4500*/  STG.E.U8 [R2.64], R5 ;  /* 0x0000000502007986 */ /* 0x0001e2000c101124 */
[----:B------:R-:W-:Y:S05]  /*4510*/  BRA `(.L_x_22137) ;  /* 0x0000082000007947 */ /* 0x000fea0003800000 */
.L_x_22153:
        /* <DEDUP_REMOVED lines=13> */
.L_x_22157:
[----:B------:R-:W-:Y:S01]  /*45f0*/  IMAD.MOV.U32 R0, RZ, RZ, 0x7f ;  /* 0x0000007fff007424 */ /* 0x000fe200078e00ff */
[----:B------:R-:W-:-:S04]  /*4600*/  ISETP.GT.U32.AND P0, PT, R5, 0x7f800000, PT ;  /* 0x7f8000000500780c */ /* 0x000fc80003f04070 */
[----:B------:R-:W-:-:S04]  /*4610*/  SEL R0, R0, 0x7c, P0 ;  /* 0x0000007c00007807 */ /* 0x000fc80000000000 */
.L_x_22158:
[----:B------:R-:W-:Y:S05]  /*4620*/  BSYNC B0 ;  /* 0x0000000000007941 */ /* 0x000fea0003800000 */
.L_x_22156:
[----:B------:R-:W-:-:S04]  /*4630*/  LOP3.LUT R4, R7, 0x80000000, RZ, 0xc0, !PT ;  /* 0x8000000007047812 */ /* 0x000fc800078ec0ff */
[----:B------:R-:W-:-:S04]  /*4640*/  SHF.R.U32.HI R5, RZ, 0x18, R4 ;  /* 0x00000018ff057819 */ /* 0x000fc80000011604 */
[----:B------:R-:W-:-:S05]  /*4650*/  LOP3.LUT R5, R0, R5, RZ, 0xfc, !PT ;  /* 0x0000000500057212 */ /* 0x000fca00078efcff */
[----:B------:R0:W-:Y:S01]  /*4660*/  STG.E.U8 [R2.64], R5 ;  /* 0x0000000502007986 */ /* 0x0001e2000c101124 */
[----:B------:R-:W-:Y:S05]  /*4670*/  BRA `(.L_x_22137) ;  /* 0x000006c000007947 */ /* 0x000fea0003800000 */
.L_x_22152:
[----:B------:R-:W0:Y:S02]  /*4680*/  I2F.S16 R0, R4 ;  /* 0x0000000400007306 */ /* 0x000e240000101400 */
[----:B0-----:R-:W-:-:S05]  /*4690*/  F2FP.BF16.PACK_AB R0, RZ, R0 ;  /* 0x00000000ff00723e */ /* 0x001fca00000010ff */
[----:B------:R0:W-:Y:S01]  /*46a0*/  STG.E.U16 [R2.64], R0 ;  /* 0x0000000002007986 */ /* 0x0001e2000c101524 */
[----:B------:R-:W-:Y:S05]  /*46b0*/  BRA `(.L_x_22137) ;  /* 0x0000068000007947 */ /* 0x000fea0003800000 */
.L_x_22149:
        /* <DEDUP_REMOVED lines=10> */
.L_x_22161:
        /* <DEDUP_REMOVED lines=17> */
.L_x_22164:
[----:B------:R-:W-:-:S04]  /*4870*/  LOP3.LUT R0, R7, 0x80000000, RZ, 0xc0, !PT ;  /* 0x8000000007007812 */ /* 0x000fc800078ec0ff */
[----:B------:R-:W-:-:S04]  /*4880*/  SHF.R.U32.HI R5, RZ, 0x18, R0 ;  /* 0x00000018ff057819 */ /* 0x000fc80000011600 */
[----:B------:R-:W-:-:S04]  /*4890*/  LOP3.LUT R4, R4, R5, RZ, 0xfc, !PT ;  /* 0x0000000504047212 */ /* 0x000fc800078efcff */
[----:B------:R-:W-:Y:S02]  /*48a0*/  PRMT R0, R4, 0x7610, R0 ;  /* 0x0000761004007816 */ /* 0x000fe40000000000 */
.L_x_22163:
[----:B------:R-:W-:Y:S05]  /*48b0*/  BSYNC B0 ;  /* 0x0000000000007941 */ /* 0x000fea0003800000 */
.L_x_22162:
[----:B------:R0:W-:Y:S01]  /*48c0*/  STG.E.U8 [R2.64], R0 ;  /* 0x0000000002007986 */ /* 0x0001e2000c101124 */
[----:B------:R-:W-:Y:S05]  /*48d0*/  BRA `(.L_x_22137) ;  /* 0x0000046000007947 */ /* 0x000fea0003800000 */
.L_x_22160:
        /* <DEDUP_REMOVED lines=17> */
.L_x_22167:
[----:B------:R-:W-:-:S04]  /*49f0*/  LOP3.LUT R0, R7, 0x80000000, RZ, 0xc0, !PT ;  /* 0x8000000007007812 */ /* 0x000fc800078ec0ff */
[----:B------:R-:W-:-:S04]  /*4a00*/  SHF.R.U32.HI R5, RZ, 0x18, R0 ;  /* 0x00000018ff057819 */ /* 0x000fc80000011600 */
[----:B------:R-:W-:-:S04]  /*4a10*/  LOP3.LUT R4, R4, R5, RZ, 0xfc, !PT ;  /* 0x0000000504047212 */ /* 0x000fc800078efcff */
[----:B------:R-:W-:Y:S02]  /*4a20*/  PRMT R0, R4, 0x7610, R0 ;  /* 0x0000761004007816 */ /* 0x000fe40000000000 */
.L_x_22166:
[----:B------:R-:W-:Y:S05]  /*4a30*/  BSYNC B0 ;  /* 0x0000000000007941 */ /* 0x000fea0003800000 */
.L_x_22165:
[----:B------:R0:W-:Y:S01]  /*4a40*/  STG.E.U8 [R2.64], R0 ;  /* 0x0000000002007986 */ /* 0x0001e2000c101124 */
[----:B------:R-:W-:Y:S05]  /*4a50*/  BRA `(.L_x_22137) ;  /* 0x000002e000007947 */ /* 0x000fea0003800000 */
.L_x_22159:
        /* <DEDUP_REMOVED lines=22> */
.L_x_22142:
        /* <DEDUP_REMOVED lines=20> */
.L_x_22169:
[----:B------:R-:W-:-:S05]  /*4d00*/  IMAD.MOV.U32 R5, RZ, RZ, RZ ;  /* 0x000000ffff057224 */ /* 0x000fca00078e00ff */
[----:B------:R0:W-:Y:S01]  /*4d10*/  STG.E.64 [R2.64], R4 ;  /* 0x0000000402007986 */ /* 0x0001e2000c101b24 */
[----:B------:R-:W-:Y:S05]  /*4d20*/  BRA `(.L_x_22137) ;  /* 0x0000001000007947 */ /* 0x000fea0003800000 */
.L_x_22168:
[----:B------:R0:W-:Y:S02]  /*4d30*/  STG.E [R2.64], R4 ;  /* 0x0000000402007986 */ /* 0x0001e4000c101924 */
.L_x_22137:
[----:B--2---:R-:W-:Y:S05]  /*4d40*/  BSYNC B6 ;  /* 0x0000000000067941 */ /* 0x004fea0003800000 */
.L_x_22136:
        /* <DEDUP_REMOVED lines=21> */
.L_x_22175:
[----:B------:R0:W-:Y:S01]  /*4ea0*/  STG.E.U8 [R2.64], R22 ;  /* 0x0000001602007986 */ /* 0x0001e2000c101124 */
[----:B------:R-:W-:Y:S05]  /*4eb0*/  BRA `(.L_x_22177) ;  /* 0x00000d5000007947 */ /* 0x000fea0003800000 */
.L_x_22174:
        /* <DEDUP_REMOVED lines=9> */
.L_x_22179:
[----:B------:R0:W-:Y:S01]  /*4f50*/  STG.E [R2.64], R22 ;  /* 0x0000001602007986 */ /* 0x0001e2000c101924 */
[----:B------:R-:W-:Y:S05]  /*4f60*/  BRA `(.L_x_22177) ;  /* 0x00000ca000007947 */ /* 0x000fea0003800000 */
.L_x_22178:
[----:B------:R0:W-:Y:S01]  /*4f70*/  STG.E.U16 [R2.64], R22 ;  /* 0x0000001602007986 */ /* 0x0001e2000c101524 */
[----:B------:R-:W-:Y:S05]  /*4f80*/  BRA `(.L_x_22177) ;  /* 0x00000c8000007947 */ /* 0x000fea0003800000 */
.L_x_22173:
        /* <DEDUP_REMOVED lines=9> */
.L_x_22181:
[----:B------:R-:W0:Y:S02]  /*5020*/  I2F.S16 R0, R22 ;  /* 0x0000001600007306 */ /* 0x000e240000101400 */
[----:B0-----:R-:W-:-:S05]  /*5030*/  F2FP.PACK_AB R0, RZ, R0 ;  /* 0x00000000ff00723e */ /* 0x001fca00000000ff */
[----:B------:R0:W-:Y:S01]  /*5040*/  STG.E.U16 [R2.64], R0 ;  /* 0x0000000002007986 */ /* 0x0001e2000c101524 */
[----:B------:R-:W-:Y:S05]  /*5050*/  BRA `(.L_x_22177) ;  /* 0x00000bb000007947 */ /* 0x000fea0003800000 */
.L_x_22180:
        /* <DEDUP_REMOVED lines=10> */
.L_x_22183:
[----:B------:R-:W0:Y:S02]  /*5100*/  I2F.S16 R22, R22 ;  /* 0x0000001600167306 */ /* 0x000e240000101400 */
[----:B0-----:R-:W-:-:S04]  /*5110*/  F2FP.PACK_AB R5, RZ, R22 ;  /* 0x00000016ff05723e */ /* 0x001fc800000000ff */
[----:B------:R-:W-:-:S05]  /*5120*/  PRMT R5, R5, 0x5410, RZ ;  /* 0x0000541005057816 */ /* 0x000fca00000000ff */
[----:B------:R0:W-:Y:S01]  /*5130*/  STG.E [R2.64], R5 ;  /* 0x0000000502007986 */ /* 0x0001e2000c101924 */
[----:B------:R-:W-:Y:S05]  /*5140*/  BRA `(.L_x_22177) ;  /* 0x00000ac000007947 */ /* 0x000fea0003800000 */
.L_x_22182:
[----:B------:R-:W0:Y:S02]  /*5150*/  I2F.F64.S16 R22, R22 ;  /* 0x0000001600167312 */ /* 0x000e240000101c00 */
[----:B0-----:R0:W-:Y:S01]  /*5160*/  STG.E.64 [R2.64], R22 ;  /* 0x0000001602007986 */ /* 0x0011e2000c101b24 */
[----:B------:R-:W-:Y:S05]  /*5170*/  BRA `(.L_x_22177) ;  /* 0x00000a9000007947 */ /* 0x000fea0003800000 */
.L_x_22172:
        /* <DEDUP_REMOVED lines=10> */
.L_x_22186:
[----:B------:R-:W0:Y:S01]  /*5220*/  I2F.F64.S16 R4, R22 ;  /* 0x0000001600047312 */ /* 0x000e220000101c00 */
[----:B------:R-:W-:-:S05]  /*5230*/  CS2R R6, SRZ ;  /* 0x0000000000067805 */ /* 0x000fca000001ff00 */
[----:B0-----:R0:W-:Y:S01]  /*5240*/  STG.E.128 [R2.64], R4 ;  /* 0x0000000402007986 */ /* 0x0011e2000c101d24 */
[----:B------:R-:W-:Y:S05]  /*5250*/  BRA `(.L_x_22177) ;  /* 0x000009b000007947 */ /* 0x000fea0003800000 */
.L_x_22185:
        /* <DEDUP_REMOVED lines=21> */
.L_x_22190:
[----:B------:R-:W-:Y:S05]  /*53b0*/  BSYNC B0 ;  /* 0x0000000000007941 */ /* 0x000fea0003800000 */
.L_x_22189:
[----:B------:R-:W-:-:S05]  /*53c0*/  LOP3.LUT R5, R0, R5, RZ, 0xfc, !PT ;  /* 0x0000000500057212 */ /* 0x000fca00078efcff */
[----:B------:R0:W-:Y:S01]  /*53d0*/  STG.E.U8 [R2.64], R5 ;  /* 0x0000000502007986 */ /* 0x0001e2000c101124 */
[----:B------:R-:W-:Y:S05]  /*53e0*/  BRA `(.L_x_22177) ;  /* 0x0000082000007947 */ /* 0x000fea0003800000 */
.L_x_22188:
        /* <DEDUP_REMOVED lines=13> */
.L_x_22192:
[----:B------:R-:W-:Y:S01]  /*54c0*/  IMAD.MOV.U32 R0, RZ, RZ, 0x7f ;  /* 0x0000007fff007424 */ /* 0x000fe200078e00ff */
[----:B------:R-:W-:-:S04]  /*54d0*/  ISETP.GT.U32.AND P0, PT, R4, 0x7f800000, PT ;  /* 0x7f8000000400780c */ /* 0x000fc80003f04070 */
[----:B------:R-:W-:-:S04]  /*54e0*/  SEL R0, R0, 0x7c, P0 ;  /* 0x0000007c00007807 */ /* 0x000fc80000000000 */
.L_x_22193:
[----:B------:R-:W-:Y:S05]  /*54f0*/  BSYNC B0 ;  /* 0x0000000000007941 */ /* 0x000fea0003800000 */
.L_x_22191:
[----:B------:R-:W-:-:S04]  /*5500*/  LOP3.LUT R4, R5, 0x80000000, RZ, 0xc0, !PT ;  /* 0x8000000005047812 */ /* 0x000fc800078ec0ff */
[----:B------:R-:W-:-:S04]  /*5510*/  SHF.R.U32.HI R5, RZ, 0x18, R4 ;  /* 0x00000018ff057819 */ /* 0x000fc80000011604 */
[----:B------:R-:W-:-:S05]  /*5520*/  LOP3.LUT R5, R0, R5, RZ, 0xfc, !PT ;  /* 0x0000000500057212 */ /* 0x000fca00078efcff */
[----:B------:R0:W-:Y:S01]  /*5530*/  STG.E.U8 [R2.64], R5 ;  /* 0x0000000502007986 */ /* 0x0001e2000c101124 */
[----:B------:R-:W-:Y:S05]  /*5540*/  BRA `(.L_x_22177) ;  /* 0x000006c000007947 */ /* 0x000fea0003800000 */
.L_x_22187:
[----:B------:R-:W0:Y:S02]  /*5550*/  I2F.S16 R0, R22 ;  /* 0x0000001600007306 */ /* 0x000e240000101400 */
[----:B0-----:R-:W-:-:S05]  /*5560*/  F2FP.BF16.PACK_AB R0, RZ, R0 ;  /* 0x00000000ff00723e */ /* 0x001fca00000010ff */
[----:B------:R0:W-:Y:S01]  /*5570*/  STG.E.U16 [R2.64], R0 ;  /* 0x0000000002007986 */ /* 0x0001e2000c101524 */
[----:B------:R-:W-:Y:S05]  /*5580*/  BRA `(.L_x_22177) ;  /* 0x0000068000007947 */ /* 0x000fea0003800000 */
.L_x_22184:
        /* <DEDUP_REMOVED lines=10> */
.L_x_22196:
        /* <DEDUP_REMOVED lines=17> */
.L_x_22199:
[----:B------:R-:W-:-:S04]  /*5740*/  LOP3.LUT R0, R7, 0x80000000, RZ, 0xc0, !PT ;  /* 0x8000000007007812 */ /* 0x000fc800078ec0ff */
[----:B------:R-:W-:-:S04]  /*5750*/  SHF.R.U32.HI R5, RZ, 0x18, R0 ;  /* 0x00000018ff057819 */ /* 0x000fc80000011600 */
[----:B------:R-:W-:-:S04]  /*5760*/  LOP3.LUT R4, R4, R5, RZ, 0xfc, !PT ;  /* 0x0000000504047212 */ /* 0x000fc800078efcff */
[----:B------:R-:W-:Y:S02]  /*5770*/  PRMT R0, R4, 0x7610, R0 ;  /* 0x0000761004007816 */ /* 0x000fe40000000000 */
.L_x_22198:
[----:B------:R-:W-:Y:S05]  /*5780*/  BSYNC B0 ;  /* 0x0000000000007941 */ /* 0x000fea0003800000 */
.L_x_22197:
[----:B------:R0:W-:Y:S01]  /*5790*/  STG.E.U8 [R2.64], R0 ;  /* 0x0000000002007986 */ /* 0x0001e2000c101124 */
[----:B------:R-:W-:Y:S05]  /*57a0*/  BRA `(.L_x_22177) ;  /* 0x0000046000007947 */ /* 0x000fea0003800000 */
.L_x_22195:
        /* <DEDUP_REMOVED lines=17> */
.L_x_22202:
[----:B------:R-:W-:-:S04]  /*58c0*/  LOP3.LUT R0, R7, 0x80000000, RZ, 0xc0, !PT ;  /* 0x8000000007007812 */ /* 0x000fc800078ec0ff */
[----:B------:R-:W-:-:S04]  /*58d0*/  SHF.R.U32.HI R5, RZ, 0x18, R0 ;  /* 0x00000018ff057819 */ /* 0x000fc80000011600 */
[----:B------:R-:W-:-:S04]  /*58e0*/  LOP3.LUT R4, R4, R5, RZ, 0xfc, !PT ;  /* 0x0000000504047212 */ /* 0x000fc800078efcff */
[----:B------:R-:W-:Y:S02]  /*58f0*/  PRMT R0, R4, 0x7610, R0 ;  /* 0x0000761004007816 */ /* 0x000fe40000000000 */
.L_x_22201:
[----:B------:R-:W-:Y:S05]  /*5900*/  BSYNC B0 ;  /* 0x0000000000007941 */ /* 0x000fea0003800000 */
.L_x_22200:
[----:B------:R0:W-:Y:S01]  /*5910*/  STG.E.U8 [R2.64], R0 ;  /* 0x0000000002007986 */ /* 0x0001e2000c101124 */
[----:B------:R-:W-:Y:S05]  /*5920*/  BRA `(.L_x_22177) ;  /* 0x000002e000007947 */ /* 0x000fea0003800000 */
.L_x_22194:
        /* <DEDUP_REMOVED lines=22> */
.L_x_22176:
        /* <DEDUP_REMOVED lines=20> */
.L_x_22204:
[----:B------:R-:W-:-:S05]  /*5bd0*/  IMAD.MOV.U32 R23, RZ, RZ, RZ ;  /* 0x000000ffff177224 */ /* 0x000fca00078e00ff */
[----:B------:R0:W-:Y:S01]  /*5be0*/  STG.E.64 [R2.64], R22 ;  /* 0x0000001602007986 */ /* 0x0001e2000c101b24 */
[----:B------:R-:W-:Y:S05]  /*5bf0*/  BRA `(.L_x_22177) ;  /* 0x0000001000007947 */ /* 0x000fea0003800000 */
.L_x_22203:
[----:B------:R0:W-:Y:S02]  /*5c00*/  STG.E [R2.64], R22 ;  /* 0x0000001602007986 */ /* 0x0001e4000c101924 */
.L_x_22177:
        /* <DEDUP_REMOVED lines=21> */
.L_x_22208:
[----:B------:R0:W-:Y:S01]  /*5d60*/  STG.E.U8 [R2.64], R24 ;  /* 0x0000001802007986 */ /* 0x0001e2000c101124 */
[----:B------:R-:W-:Y:S05]  /*5d70*/  BRA `(.L_x_22210) ;  /* 0x00000d5000007947 */ /* 0x000fea0003800000 */
.L_x_22207:
        /* <DEDUP_REMOVED lines=9> */
.L_x_22212:
[----:B------:R0:W-:Y:S01]  /*5e10*/  STG.E [R2.64], R24 ;  /* 0x0000001802007986 */ /* 0x0001e2000c101924 */
[----:B------:R-:W-:Y:S05]  /*5e20*/  BRA `(.L_x_22210) ;  /* 0x00000ca000007947 */ /* 0x000fea0003800000 */
.L_x_22211:
[----:B------:R0:W-:Y:S01]  /*5e30*/  STG.E.U16 [R2.64], R24 ;  /* 0x0000001802007986 */ /* 0x0001e2000c101524 */
[----:B------:R-:W-:Y:S05]  /*5e40*/  BRA `(.L_x_22210) ;  /* 0x00000c8000007947 */ /* 0x000fea0003800000 */
.L_x_22206:
        /* <DEDUP_REMOVED lines=9> */
.L_x_22214:
[----:B------:R-:W0:Y:S02]  /*5ee0*/  I2F.S16 R0, R24 ;  /* 0x0000001800007306 */ /* 0x000e240000101400 */
[----:B0-----:R-:W-:-:S05]  /*5ef0*/  F2FP.PACK_AB R0, RZ, R0 ;  /* 0x00000000ff00723e */ /* 0x001fca00000000ff */
[----:B------:R0:W-:Y:S01]  /*5f00*/  STG.E.U16 [R2.64], R0 ;  /* 0x0000000002007986 */ /* 0x0001e2000c101524 */
[----:B------:R-:W-:Y:S05]  /*5f10*/  BRA `(.L_x_22210) ;  /* 0x00000bb000007947 */ /* 0x000fea0003800000 */
.L_x_22213:
        /* <DEDUP_REMOVED lines=10> */
.L_x_22216:
[----:B------:R-:W0:Y:S02]  /*5fc0*/  I2F.S16 R24, R24 ;  /* 0x0000001800187306 */ /* 0x000e240000101400 */
[----:B0-----:R-:W-:-:S04]  /*5fd0*/  F2FP.PACK_AB R5, RZ, R24 ;  /* 0x00000018ff05723e */ /* 0x001fc800000000ff */
[----:B------:R-:W-:-:S05]  /*5fe0*/  PRMT R5, R5, 0x5410, RZ ;  /* 0x0000541005057816 */ /* 0x000fca00000000ff */
[----:B------:R0:W-:Y:S01]  /*5ff0*/  STG.E [R2.64], R5 ;  /* 0x0000000502007986 */ /* 0x0001e2000c101924 */
[----:B------:R-:W-:Y:S05]  /*6000*/  BRA `(.L_x_22210) ;  /* 0x00000ac000007947 */ /* 0x000fea0003800000 */
.L_x_22215:
[----:B------:R-:W0:Y:S02]  /*6010*/  I2F.F64.S16 R24, R24 ;  /* 0x0000001800187312 */ /* 0x000e240000101c00 */
[----:B0-----:R0:W-:Y:S01]  /*6020*/  STG.E.64 [R2.64], R24 ;  /* 0x0000001802007986 */ /* 0x0011e2000c101b24 */
[----:B------:R-:W-:Y:S05]  /*6030*/  BRA `(.L_x_22210) ;  /* 0x00000a9000007947 */ /* 0x000fea0003800000 */
.L_x_22205:
        /* <DEDUP_REMOVED lines=10> */
.L_x_22219:
[----:B------:R-:W0:Y:S01]  /*60e0*/  I2F.F64.S16 R4, R24 ;  /* 0x0000001800047312 */ /* 0x000e220000101c00 */
[----:B------:R-:W-:-:S05]  /*60f0*/  CS2R R6, SRZ ;  /* 0x0000000000067805 */ /* 0x000fca000001ff00 */
[----:B0-----:R0:W-:Y:S01]  /*6100*/  STG.E.128 [R2.64], R4 ;  /* 0x0000000402007986 */ /* 0x0011e2000c101d24 */
[----:B------:R-:W-:Y:S05]  /*6110*/  BRA `(.L_x_22210) ;  /* 0x000009b000007947 */ /* 0x000fea0003800000 */
.L_x_22218:
        /* <DEDUP_REMOVED lines=21> */
.L_x_22223:
[----:B------:R-:W-:Y:S05]  /*6270*/  BSYNC B0 ;  /* 0x0000000000007941 */ /* 0x000fea0003800000 */
.L_x_22222:
[----:B------:R-:W-:-:S05]  /*6280*/  LOP3.LUT R5, R0, R5, RZ, 0xfc, !PT ;  /* 0x0000000500057212 */ /* 0x000fca00078efcff */
[----:B------:R0:W-:Y:S01]  /*6290*/  STG.E.U8 [R2.64], R5 ;  /* 0x0000000502007986 */ /* 0x0001e2000c101124 */
[----:B------:R-:W-:Y:S05]  /*62a0*/  BRA `(.L_x_22210) ;  /* 0x0000082000007947 */ /* 0x000fea0003800000 */
.L_x_22221:
        /* <DEDUP_REMOVED lines=13> */
.L_x_22225:
[----:B------:R-:W-:Y:S01]  /*6380*/  IMAD.MOV.U32 R0, RZ, RZ, 0x7f ;  /* 0x0000007fff007424 */ /* 0x000fe200078e00ff */
[----:B------:R-:W-:-:S04]  /*6390*/  ISETP.GT.U32.AND P0, PT, R4, 0x7f800000, PT ;  /* 0x7f8000000400780c */ /* 0x000fc80003f04070 */
[----:B------:R-:W-:-:S04]  /*63a0*/  SEL R0, R0, 0x7c, P0 ;  /* 0x0000007c00007807 */ /* 0x000fc80000000000 */
.L_x_22226:
[----:B------:R-:W-:Y:S05]  /*63b0*/  BSYNC B0 ;  /* 0x0000000000007941 */ /* 0x000fea0003800000 */
.L_x_22224:
[----:B------:R-:W-:-:S04]  /*63c0*/  LOP3.LUT R4, R5, 0x80000000, RZ, 0xc0, !PT ;  /* 0x8000000005047812 */ /* 0x000fc800078ec0ff */
[----:B------:R-:W-:-:S04]  /*63d0*/  SHF.R.U32.HI R5, RZ, 0x18, R4 ;  /* 0x00000018ff057819 */ /* 0x000fc80000011604 */
[----:B------:R-:W-:-:S05]  /*63e0*/  LOP3.LUT R5, R0, R5, RZ, 0xfc, !PT ;  /* 0x0000000500057212 */ /* 0x000fca00078efcff */
[----:B------:R0:W-:Y:S01]  /*63f0*/  STG.E.U8 [R2.64], R5 ;  /* 0x0000000502007986 */ /* 0x0001e2000c101124 */
[----:B------:R-:W-:Y:S05]  /*6400*/  BRA `(.L_x_22210) ;  /* 0x000006c000007947 */ /* 0x000fea0003800000 */
.L_x_22220:
[----:B------:R-:W0:Y:S02]  /*6410*/  I2F.S16 R0, R24 ;  /* 0x0000001800007306 */ /* 0x000e240000101400 */
[----:B0-----:R-:W-:-:S05]  /*6420*/  F2FP.BF16.PACK_AB R0, RZ, R0 ;  /* 0x00000000ff00723e */ /* 0x001fca00000010ff */
[----:B------:R0:W-:Y:S01]  /*6430*/  STG.E.U16 [R2.64], R0 ;  /* 0x0000000002007986 */ /* 0x0001e2000c101524 */
[----:B------:R-:W-:Y:S05]  /*6440*/  BRA `(.L_x_22210) ;  /* 0x0000068000007947 */ /* 0x000fea0003800000 */
.L_x_22217:
        /* <DEDUP_REMOVED lines=10> */
.L_x_22229:
        /* <DEDUP_REMOVED lines=17> */
.L_x_22232:
[----:B------:R-:W-:-:S04]  /*6600*/  LOP3.LUT R0, R7, 0x80000000, RZ, 0xc0, !PT ;  /* 0x8000000007007812 */ /* 0x000fc800078ec0ff */
[----:B------:R-:W-:-:S04]  /*6610*/  SHF.R.U32.HI R5, RZ, 0x18, R0 ;  /* 0x00000018ff057819 */ /* 0x000fc80000011600 */
[----:B------:R-:W-:-:S04]  /*6620*/  LOP3.LUT R4, R4, R5, RZ, 0xfc, !PT ;  /* 0x0000000504047212 */ /* 0x000fc800078efcff */
[----:B------:R-:W-:Y:S02]  /*6630*/  PRMT R0, R4, 0x7610, R0 ;  /* 0x0000761004007816 */ /* 0x000fe40000000000 */
.L_x_22231:
[----:B------:R-:W-:Y:S05]  /*6640*/  BSYNC B0 ;  /* 0x0000000000007941 */ /* 0x000fea0003800000 */
.L_x_22230:
[----:B------:R0:W-:Y:S01]  /*6650*/  STG.E.U8 [R2.64], R0 ;  /* 0x0000000002007986 */ /* 0x0001e2000c101124 */
[----:B------:R-:W-:Y:S05]  /*6660*/  BRA `(.L_x_22210) ;  /* 0x0000046000007947 */ /* 0x000fea0003800000 */
.L_x_22228:
        /* <DEDUP_REMOVED lines=17> */
.L_x_22235:
[----:B------:R-:W-:-:S04]  /*6780*/  LOP3.LUT R0, R7, 0x80000000, RZ, 0xc0, !PT ;  /* 0x8000000007007812 */ /* 0x000fc800078ec0ff */
[----:B------:R-:W-:-:S04]  /*6790*/  SHF.R.U32.HI R5, RZ, 0x18, R0 ;  /* 0x00000018ff057819 */ /* 0x000fc80000011600 */
[----:B------:R-:W-:-:S04]  /*67a0*/  LOP3.LUT R4, R4, R5, RZ, 0xfc, !PT ;  /* 0x0000000504047212 */ /* 0x000fc800078efcff */
[----:B------:R-:W-:Y:S02]  /*67b0*/  PRMT R0, R4, 0x7610, R0 ;  /* 0x0000761004007816 */ /* 0x000fe40000000000 */
.L_x_22234:
[----:B------:R-:W-:Y:S05]  /*67c0*/  BSYNC B0 ;  /* 0x0000000000007941 */ /* 0x000fea0003800000 */
.L_x_22233:
[----:B------:R0:W-:Y:S01]  /*67d0*/  STG.E.U8 [R2.64], R0 ;  /* 0x0000000002007986 */ /* 0x0001e2000c101124 */
[----:B------:R-:W-:Y:S05]  /*67e0*/  BRA `(.L_x_22210) ;  /* 0x000002e000007947 */ /* 0x000fea0003800000 */
.L_x_22227:
        /* <DEDUP_REMOVED lines=22> */
.L_x_22209:
        /* <DEDUP_REMOVED lines=20> */
.L_x_22237:
[----:B------:R-:W-:-:S05]  /*6a90*/  IMAD.MOV.U32 R25, RZ, RZ, RZ ;  /* 0x000000ffff197224 */ /* 0x000fca00078e00ff */
[----:B------:R0:W-:Y:S01]  /*6aa0*/  STG.E.64 [R2.64], R24 ;  /* 0x0000001802007986 */ /* 0x0001e2000c101b24 */
[----:B------:R-:W-:Y:S05]  /*6ab0*/  BRA `(.L_x_22210) ;  /* 0x0000001000007947 */ /* 0x000fea0003800000 */
.L_x_22236:
[----:B------:R0:W-:Y:S02]  /*6ac0*/  STG.E [R2.64], R24 ;  /* 0x0000001802007986 */ /* 0x0001e4000c101924 */
.L_x_22210:
[----:B------:R-:W-:Y:S02]  /*6ad0*/  IADD3 R19, R19, 0x80, RZ ;  /* 0x0000008013137810 */ /* 0x000fe40007ffe0ff */
.L_x_22171:
[----:B------:R-:W-:Y:S05]  /*6ae0*/  BSYNC B6 ;  /* 0x0000000000067941 */ /* 0x000fea0003800000 */
.L_x_22170:
        /* <DEDUP_REMOVED lines=19> */
.L_x_22241:
[----:B------:R-:W-:Y:S01]  /*6c20*/  STG.E.U8 [R2.64], R26 ;  /* 0x0000001a02007986 */ /* 0x000fe2000c101124 */
[----:B------:R-:W-:Y:S05]  /*6c30*/  EXIT ;  /* 0x000000000000794d */ /* 0x000fea0003800000 */
.L_x_22240:
        /* <DEDUP_REMOVED lines=9> */
.L_x_22244:
[----:B------:R-:W-:Y:S01]  /*6cd0*/  STG.E [R2.64], R26 ;  /* 0x0000001a02007986 */ /* 0x000fe2000c101924 */
[----:B------:R-:W-:Y:S05]  /*6ce0*/  EXIT ;  /* 0x000000000000794d */ /* 0x000fea0003800000 */
.L_x_22243:
[----:B------:R-:W-:Y:S01]  /*6cf0*/  STG.E.U16 [R2.64], R26 ;  /* 0x0000001a02007986 */ /* 0x000fe2000c101524 */
[----:B------:R-:W-:Y:S05]  /*6d00*/  EXIT ;  /* 0x000000000000794d */ /* 0x000fea0003800000 */
.L_x_22239:
        /* <DEDUP_REMOVED lines=9> */
.L_x_22246:
[----:B------:R-:W0:Y:S02]  /*6da0*/  I2F.S16 R0, R26 ;  /* 0x0000001a00007306 */ /* 0x000e240000101400 */
[----:B0-----:R-:W-:-:S05]  /*6db0*/  F2FP.PACK_AB R0, RZ, R0 ;  /* 0x00000000ff00723e */ /* 0x001fca00000000ff */
[----:B------:R-:W-:Y:S01]  /*6dc0*/  STG.E.U16 [R2.64], R0 ;  /* 0x0000000002007986 */ /* 0x000fe2000c101524 */
[----:B------:R-:W-:Y:S05]  /*6dd0*/  EXIT ;  /* 0x000000000000794d */ /* 0x000fea0003800000 */
.L_x_22245:
        /* <DEDUP_REMOVED lines=10> */
.L_x_22248:
[----:B------:R-:W0:Y:S02]  /*6e80*/  I2F.S16 R26, R26 ;  /* 0x0000001a001a7306 */ /* 0x000e240000101400 */
[----:B0-----:R-:W-:-:S04]  /*6e90*/  F2FP.PACK_AB R5, RZ, R26 ;  /* 0x0000001aff05723e */ /* 0x001fc800000000ff */
[----:B------:R-:W-:-:S05]  /*6ea0*/  PRMT R5, R5, 0x5410, RZ ;  /* 0x0000541005057816 */ /* 0x000fca00000000ff */
[----:B------:R-:W-:Y:S01]  /*6eb0*/  STG.E [R2.64], R5 ;  /* 0x0000000502007986 */ /* 0x000fe2000c101924 */
[----:B------:R-:W-:Y:S05]  /*6ec0*/  EXIT ;  /* 0x000000000000794d */ /* 0x000fea0003800000 */
.L_x_22247:
[----:B------:R-:W0:Y:S02]  /*6ed0*/  I2F.F64.S16 R26, R26 ;  /* 0x0000001a001a7312 */ /* 0x000e240000101c00 */
[----:B0-----:R-:W-:Y:S01]  /*6ee0*/  STG.E.64 [R2.64], R26 ;  /* 0x0000001a02007986 */ /* 0x001fe2000c101b24 */
[----:B------:R-:W-:Y:S05]  /*6ef0*/  EXIT ;  /* 0x000000000000794d */ /* 0x000fea0003800000 */
.L_x_22238:
        /* <DEDUP_REMOVED lines=10> */
.L_x_22251:
[----:B------:R-:W0:Y:S01]  /*6fa0*/  I2F.F64.S16 R4, R26 ;  /* 0x0000001a00047312 */ /* 0x000e220000101c00 */
[----:B------:R-:W-:-:S05]  /*6fb0*/  CS2R R6, SRZ ;  /* 0x0000000000067805 */ /* 0x000fca000001ff00 */
[----:B0-----:R-:W-:Y:S01]  /*6fc0*/  STG.E.128 [R2.64], R4 ;  /* 0x0000000402007986 */ /* 0x001fe2000c101d24 */
[----:B------:R-:W-:Y:S05]  /*6fd0*/  EXIT ;  /* 0x000000000000794d */ /* 0x000fea0003800000 */
.L_x_22250:
        /* <DEDUP_REMOVED lines=21> */
.L_x_22255:
[----:B------:R-:W-:Y:S05]  /*7130*/  BSYNC B0 ;  /* 0x0000000000007941 */ /* 0x000fea0003800000 */
.L_x_22254:
[----:B------:R-:W-:-:S05]  /*7140*/  LOP3.LUT R5, R0, R5, RZ, 0xfc, !PT ;  /* 0x0000000500057212 */ /* 0x000fca00078efcff */
[----:B------:R-:W-:Y:S01]  /*7150*/  STG.E.U8 [R2.64], R5 ;  /* 0x0000000502007986 */ /* 0x000fe2000c101124 */
[----:B------:R-:W-:Y:S05]  /*7160*/  EXIT ;  /* 0x000000000000794d */ /* 0x000fea0003800000 */
.L_x_22253:
        /* <DEDUP_REMOVED lines=13> */
.L_x_22257:
[----:B------:R-:W-:Y:S01]  /*7240*/  IMAD.MOV.U32 R0, RZ, RZ, 0x7f ;  /* 0x0000007fff007424 */ /* 0x000fe200078e00ff */
[----:B------:R-:W-:-:S04]  /*7250*/  ISETP.GT.U32.AND P0, PT, R4, 0x7f800000, PT ;  /* 0x7f8000000400780c */ /* 0x000fc80003f04070 */
[----:B------:R-:W-:-:S04]  /*7260*/  SEL R0, R0, 0x7c, P0 ;  /* 0x0000007c00007807 */ /* 0x000fc80000000000 */
.L_x_22258:
[----:B------:R-:W-:Y:S05]  /*7270*/  BSYNC B0 ;  /* 0x0000000000007941 */ /* 0x000fea0003800000 */
.L_x_22256:
[----:B------:R-:W-:-:S04]  /*7280*/  LOP3.LUT R4, R5, 0x80000000, RZ, 0xc0, !PT ;  /* 0x8000000005047812 */ /* 0x000fc800078ec0ff */
[----:B------:R-:W-:-:S04]  /*7290*/  SHF.R.U32.HI R5, RZ, 0x18, R4 ;  /* 0x00000018ff057819 */ /* 0x000fc80000011604 */
[----:B------:R-:W-:-:S05]  /*72a0*/  LOP3.LUT R5, R0, R5, RZ, 0xfc, !PT ;  /* 0x0000000500057212 */ /* 0x000fca00078efcff */
[----:B------:R-:W-:Y:S01]  /*72b0*/  STG.E.U8 [R2.64], R5 ;  /* 0x0000000502007986 */ /* 0x000fe2000c101124 */
[----:B------:R-:W-:Y:S05]  /*72c0*/  EXIT ;  /* 0x000000000000794d */ /* 0x000fea0003800000 */
.L_x_22252:
[----:B------:R-:W0:Y:S02]  /*72d0*/  I2F.S16 R0, R26 ;  /* 0x0000001a00007306 */ /* 0x000e240000101400 */
[----:B0-----:R-:W-:-:S05]  /*72e0*/  F2FP.BF16.PACK_AB R0, RZ, R0 ;  /* 0x00000000ff00723e */ /* 0x001fca00000010ff */
[----:B------:R-:W-:Y:S01]  /*72f0*/  STG.E.U16 [R2.64], R0 ;  /* 0x0000000002007986 */ /* 0x000fe2000c101524 */
[----:B------:R-:W-:Y:S05]  /*7300*/  EXIT ;  /* 0x000000000000794d */ /* 0x000fea0003800000 */
.L_x_22249:
        /* <DEDUP_REMOVED lines=10> */
.L_x_22261:
        /* <DEDUP_REMOVED lines=17> */
.L_x_22264:
[----:B------:R-:W-:-:S04]  /*74c0*/  LOP3.LUT R0, R7, 0x80000000, RZ, 0xc0, !PT ;  /* 0x8000000007007812 */ /* 0x000fc800078ec0ff */
[----:B------:R-:W-:-:S04]  /*74d0*/  SHF.R.U32.HI R5, RZ, 0x18, R0 ;  /* 0x00000018ff057819 */ /* 0x000fc80000011600 */
[----:B------:R-:W-:-:S04]  /*74e0*/  LOP3.LUT R4, R4, R5, RZ, 0xfc, !PT ;  /* 0x0000000504047212 */ /* 0x000fc800078efcff */
[----:B------:R-:W-:Y:S02]  /*74f0*/  PRMT R0, R4, 0x7610, R0 ;  /* 0x0000761004007816 */ /* 0x000fe40000000000 */
.L_x_22263:
[----:B------:R-:W-:Y:S05]  /*7500*/  BSYNC B0 ;  /* 0x0000000000007941 */ /* 0x000fea0003800000 */
.L_x_22262:
[----:B------:R-:W-:Y:S01]  /*7510*/  STG.E.U8 [R2.64], R0 ;  /* 0x0000000002007986 */ /* 0x000fe2000c101124 */
[----:B------:R-:W-:Y:S05]  /*7520*/  EXIT ;  /* 0x000000000000794d */ /* 0x000fea0003800000 */
.L_x_22260:
        /* <DEDUP_REMOVED lines=17> */
.L_x_22267:
[----:B------:R-:W-:-:S04]  /*7640*/  LOP3.LUT R0, R7, 0x80000000, RZ, 0xc0, !PT ;  /* 0x8000000007007812 */ /* 0x000fc800078ec0ff */
[----:B------:R-:W-:-:S04]  /*7650*/  SHF.R.U32.HI R5, RZ, 0x18, R0 ;  /* 0x00000018ff057819 */ /* 0x000fc80000011600 */
[----:B------:R-:W-:-:S04]  /*7660*/  LOP3.LUT R4, R4, R5, RZ, 0xfc, !PT ;  /* 0x0000000504047212 */ /* 0x000fc800078efcff */
[----:B------:R-:W-:Y:S02]  /*7670*/  PRMT R0, R4, 0x7610, R0 ;  /* 0x0000761004007816 */ /* 0x000fe40000000000 */
.L_x_22266:
[----:B------:R-:W-:Y:S05]  /*7680*/  BSYNC B0 ;  /* 0x0000000000007941 */ /* 0x000fea0003800000 */
.L_x_22265:
[----:B------:R-:W-:Y:S01]  /*7690*/  STG.E.U8 [R2.64], R0 ;  /* 0x0000000002007986 */ /* 0x000fe2000c101124 */
[----:B------:R-:W-:Y:S05]  /*76a0*/  EXIT ;  /* 0x000000000000794d */ /* 0x000fea0003800000 */
.L_x_22259:
        /* <DEDUP_REMOVED lines=22> */
.L_x_22242:
        /* <DEDUP_REMOVED lines=20> */
.L_x_22269:
[----:B------:R-:W-:-:S05]  /*7950*/  IMAD.MOV.U32 R27, RZ, RZ, RZ ;  /* 0x000000ffff1b7224 */ /* 0x000fca00078e00ff */
[----:B------:R-:W-:Y:S01]  /*7960*/  STG.E.64 [R2.64], R26 ;  /* 0x0000001a02007986 */ /* 0x000fe2000c101b24 */
[----:B------:R-:W-:Y:S05]  /*7970*/  EXIT ;  /* 0x000000000000794d */ /* 0x000fea0003800000 */
.L_x_22268:
[----:B------:R-:W-:Y:S01]  /*7980*/  STG.E [R2.64], R26 ;  /* 0x0000001a02007986 */ /* 0x000fe2000c101924 */
[----:B------:R-:W-:Y:S05]  /*7990*/  EXIT ;  /* 0x000000000000794d */ /* 0x000fea0003800000 */
.L_x_22270:
        /* <DEDUP_REMOVED lines=14> */
.L_x_22576:


//--------------------- .text._ZN2at6native18elementwise_kernelILi128ELi4EZNS0_22gpu_kernel_impl_nocastIZZZNS0_23logical_not_kernel_cudaERNS_18TensorIteratorBaseEENKUlvE0_clEvENKUlvE_clEvEUlhE_EEvS4_RKT_EUliE_EEviT1_ --------------------------
	.section	.text._ZN2at6native18elementwise_kernelILi128ELi4EZNS0_22gpu_kernel_impl_nocastIZZZNS0_23logical_not_kernel_cudaERNS_18TensorIteratorBaseEENKUlvE0_clEvENKUlvE_clEvEUlhE_EEvS4_RKT_EUliE_EEviT1_,"ax",@progbits
	.sectioninfo	@"SHI_REGISTERS=12"
	.align	128
        .global         _ZN2at6native18elementwise_kernelILi128ELi4EZNS0_22gpu_kernel_impl_nocastIZZZNS0_23logical_not_kernel_cudaERNS_18TensorIteratorBaseEENKUlvE0_clEvENKUlvE_clEvEUlhE_EEvS4_RKT_EUliE_EEviT1_
        .type           _ZN2at6native18elementwise_kernelILi128ELi4EZNS0_22gpu_kernel_impl_nocastIZZZNS0_23logical_not_kernel_cudaERNS_18TensorIteratorBaseEENKUlvE0_clEvENKUlvE_clEvEUlhE_EEvS4_RKT_EUliE_EEviT1_,@function
        .size           _ZN2at6native18elementwise_kernelILi128ELi4EZNS0_22gpu_kernel_impl_nocastIZZZNS0_23logical_not_kernel_cudaERNS_18TensorIteratorBaseEENKUlvE0_clEvENKUlvE_clEvEUlhE_EEvS4_RKT_EUliE_EEviT1_,(.L_x_22577 - _ZN2at6native18elementwise_kernelILi128ELi4EZNS0_22gpu_kernel_impl_nocastIZZZNS0_23logical_not_kernel_cudaERNS_18TensorIteratorBaseEENKUlvE0_clEvENKUlvE_clEvEUlhE_EEvS4_RKT_EUliE_EEviT1_)
        .other          _ZN2at6native18elementwise_kernelILi128ELi4EZNS0_22gpu_kernel_impl_nocastIZZZNS0_23logical_not_kernel_cudaERNS_18TensorIteratorBaseEENKUlvE0_clEvENKUlvE_clEvEUlhE_EEvS4_RKT_EUliE_EEviT1_,@"STO_CUDA_ENTRY STV_DEFAULT"
_ZN2at6native18elementwise_kernelILi128ELi4EZNS0_22gpu_kernel_impl_nocastIZZZNS0_23logical_not_kernel_cudaERNS_18TensorIteratorBaseEENKUlvE0_clEvENKUlvE_clEvEUlhE_EEvS4_RKT_EUliE_EEviT1_:
.text._ZN2at6native18elementwise_kernelILi128ELi4EZNS0_22gpu_kernel_impl_nocastIZZZNS0_23logical_not_kernel_cudaERNS_18TensorIteratorBaseEENKUlvE0_clEvENKUlvE_clEvEUlhE_EEvS4_RKT_EUliE_EEviT1_:
        /* <DEDUP_REMOVED lines=235> */
.L_x_22273:
        /* <DEDUP_REMOVED lines=9> */
.L_x_22272:
[----:B------:R-:W-:Y:S05]  /*0f40*/  BSYNC B0 ;  /* 0x0000000000007941 */ /* 0x000fea0003800000 */
.L_x_22271:
        /* <DEDUP_REMOVED lines=230> */
.L_x_22276:
        /* <DEDUP_REMOVED lines=238> */
.L_x_22277:
        /* <DEDUP_REMOVED lines=9> */
.L_x_22275:
[----:B------:R-:W-:Y:S05]  /*2d20*/  BSYNC B0 ;  /* 0x0000000000007941 */ /* 0x000fea0003800000 */
.L_x_22274:
        /* <DEDUP_REMOVED lines=229> */
.L_x_22278:
        /* <DEDUP_REMOVED lines=9> */
.L_x_22279:
        /* <DEDUP_REMOVED lines=15> */
.L_x_22577:


//--------------------- .text._ZN2at6native27unrolled_elementwise_kernelIZZZNS0_23logical_not_kernel_cudaERNS_18TensorIteratorBaseEENKUlvE0_clEvENKUlvE_clEvEUlhE_St5arrayIPcLm2EELi4E23TrivialOffsetCalculatorILi1EjESB_NS0_6memory15LoadWithoutCastENSC_16StoreWithoutCastEEEviT_T0_T2_T3_T4_T5_ --------------------------
	.section	.text._ZN2at6native27unrolled_elementwise_kernelIZZZNS0_23logical_not_kernel_cudaERNS_18TensorIteratorBaseEENKUlvE0_clEvENKUlvE_clEvEUlhE_St5arrayIPcLm2EELi4E23TrivialOffsetCalculatorILi1EjESB_NS0_6memory15LoadWithoutCastENSC_16StoreWithoutCastEEEviT_T0_T2_T3_T4_T5_,"ax",@progbits
	.sectioninfo	@"SHI_REGISTERS=17"
	.align	128
        .global         _ZN2at6native27unrolled_elementwise_kernelIZZZNS0_23logical_not_kernel_cudaERNS_18TensorIteratorBaseEENKUlvE0_clEvENKUlvE_clEvEUlhE_St5arrayIPcLm2EELi4E23TrivialOffsetCalculatorILi1EjESB_NS0_6memory15LoadWithoutCastENSC_16StoreWithoutCastEEEviT_T0_T2_T3_T4_T5_
        .type           _ZN2at6native27unrolled_elementwise_kernelIZZZNS0_23logical_not_kernel_cudaERNS_18TensorIteratorBaseEENKUlvE0_clEvENKUlvE_clEvEUlhE_St5arrayIPcLm2EELi4E23TrivialOffsetCalculatorILi1EjESB_NS0_6memory15LoadWithoutCastENSC_16StoreWithoutCastEEEviT_T0_T2_T3_T4_T5_,@function
        .size           _ZN2at6native27unrolled_elementwise_kernelIZZZNS0_23logical_not_kernel_cudaERNS_18TensorIteratorBaseEENKUlvE0_clEvENKUlvE_clEvEUlhE_St5arrayIPcLm2EELi4E23TrivialOffsetCalculatorILi1EjESB_NS0_6memory15LoadWithoutCastENSC_16StoreWithoutCastEEEviT_T0_T2_T3_T4_T5_,(.L_x_22578 - _ZN2at6native27unrolled_elementwise_kernelIZZZNS0_23logical_not_kernel_cudaERNS_18TensorIteratorBaseEENKUlvE0_clEvENKUlvE_clEvEUlhE_St5arrayIPcLm2EELi4E23TrivialOffsetCalculatorILi1EjESB_NS0_6memory15LoadWithoutCastENSC_16StoreWithoutCastEEEviT_T0_T2_T3_T4_T5_)
        .other          _ZN2at6native27unrolled_elementwise_kernelIZZZNS0_23logical_not_kernel_cudaERNS_18TensorIteratorBaseEENKUlvE0_clEvENKUlvE_clEvEUlhE_St5arrayIPcLm2EELi4E23TrivialOffsetCalculatorILi1EjESB_NS0_6memory15LoadWithoutCastENSC_16StoreWithoutCastEEEviT_T0_T2_T3_T4_T5_,@"STO_CUDA_ENTRY STV_DEFAULT"
_ZN2at6native27unrolled_elementwise_kernelIZZZNS0_23logical_not_kernel_cudaERNS_18TensorIteratorBaseEENKUlvE0_clEvENKUlvE_clEvEUlhE_St5arrayIPcLm2EELi4E23TrivialOffsetCalculatorILi1EjESB_NS0_6memory15LoadWithoutCastENSC_16StoreWithoutCastEEEviT_T0_T2_T3_T4_T5_:
.text._ZN2at6native27unrolled_elementwise_kernelIZZZNS0_23logical_not_kernel_cudaERNS_18TensorIteratorBaseEENKUlvE0_clEvENKUlvE_clEvEUlhE_St5arrayIPcLm2EELi4E23TrivialOffsetCalculatorILi1EjESB_NS0_6memory15LoadWithoutCastENSC_16StoreWithoutCastEEEviT_T0_T2_T3_T4_T5_:
        /* <DEDUP_REMOVED lines=58> */
.L_x_22281:
[----:B------:R-:W-:Y:S05]  /*03a0*/  BSYNC B0 ;  /* 0x0000000000007941 */ /* 0x000fea0003800000 */
.L_x_22280:
        /* <DEDUP_REMOVED lines=12> */
.L_x_22282:
        /* <DEDUP_REMOVED lines=9> */
.L_x_22578:


//--------------------- .text._ZN2at6native29vectorized_elementwise_kernelILi2EZZZNS0_23logical_not_kernel_cudaERNS_18TensorIteratorBaseEENKUlvE0_clEvENKUlvE_clEvEUlhE_St5arrayIPcLm2EEEEviT0_T1_ --------------------------
	.section	.text._ZN2at6native29vectorized_elementwise_kernelILi2EZZZNS0_23logical_not_kernel_cudaERNS_18TensorIteratorBaseEENKUlvE0_clEvENKUlvE_clEvEUlhE_St5arrayIPcLm2EEEEviT0_T1_,"ax",@progbits
	.sectioninfo	@"SHI_REGISTERS=24"
	.align	128
        .global         _ZN2at6native29vectorized_elementwise_kernelILi2EZZZNS0_23logical_not_kernel_cudaERNS_18TensorIteratorBaseEENKUlvE0_clEvENKUlvE_clEvEUlhE_St5arrayIPcLm2EEEEviT0_T1_
        .type           _ZN2at6native29vectorized_elementwise_kernelILi2EZZZNS0_23logical_not_kernel_cudaERNS_18TensorIteratorBaseEENKUlvE0_clEvENKUlvE_clEvEUlhE_St5arrayIPcLm2EEEEviT0_T1_,@function
        .size           _ZN2at6native29vectorized_elementwise_kernelILi2EZZZNS0_23logical_not_kernel_cudaERNS_18TensorIteratorBaseEENKUlvE0_clEvENKUlvE_clEvEUlhE_St5arrayIPcLm2EEEEviT0_T1_,(.L_x_22579 - _ZN2at6native29vectorized_elementwise_kernelILi2EZZZNS0_23logical_not_kernel_cudaERNS_18TensorIteratorBaseEENKUlvE0_clEvENKUlvE_clEvEUlhE_St5arrayIPcLm2EEEEviT0_T1_)
        .other          _ZN2at6native29vectorized_elementwise_kernelILi2EZZZNS0_23logical_not_kernel_cudaERNS_18TensorIteratorBaseEENKUlvE0_clEvENKUlvE_clEvEUlhE_St5arrayIPcLm2EEEEviT0_T1_,@"STO_CUDA_ENTRY STV_DEFAULT"
_ZN2at6native29vectorized_elementwise_kernelILi2EZZZNS0_23logical_not_kernel_cudaERNS_18TensorIteratorBaseEENKUlvE0_clEvENKUlvE_clEvEUlhE_St5arrayIPcLm2EEEEviT0_T1_:
.text._ZN2at6native29vectorized_elementwise_kernelILi2EZZZNS0_23logical_not_kernel_cudaERNS_18TensorIteratorBaseEENKUlvE0_clEvENKUlvE_clEvEUlhE_St5arrayIPcLm2EEEEviT0_T1_:
        /* <DEDUP_REMOVED lines=51> */
.L_x_22283:
        /* <DEDUP_REMOVED lines=88> */
.L_x_22286:
        /* <DEDUP_REMOVED lines=9> */
.L_x_22287:
        /* <DEDUP_REMOVED lines=9> */
.L_x_22288:
        /* <DEDUP_REMOVED lines=10> */
.L_x_22289:
[----:B------:R-:W-:Y:S05]  /*0a70*/  BSYNC B1 ;  /* 0x0000000000017941 */ /* 0x000fea0003800000 */
.L_x_22285:
        /* <DEDUP_REMOVED lines=8> */
.L_x_22290:
[----:B------:R-:W-:Y:S05]  /*0b00*/  BSYNC B0 ;  /* 0x0000000000007941 */ /* 0x000fea0003800000 */
.L_x_22284:
        /* <DEDUP_REMOVED lines=8> */
.L_x_22291:
        /* <DEDUP_REMOVED lines=15> */
.L_x_22579:


//--------------------- .text._ZN2at6native29vectorized_elementwise_kernelILi4EZZZNS0_23logical_not_kernel_cudaERNS_18TensorIteratorBaseEENKUlvE0_clEvENKUlvE_clEvEUlhE_St5arrayIPcLm2EEEEviT0_T1_ --------------------------
	.section	.text._ZN2at6native29vectorized_elementwise_kernelILi4EZZZNS0_23logical_not_kernel_cudaERNS_18TensorIteratorBaseEENKUlvE0_clEvENKUlvE_clEvEUlhE_St5arrayIPcLm2EEEEviT0_T1_,"ax",@progbits
	.sectioninfo	@"SHI_REGISTERS=24"
	.align	128
        .global         _ZN2at6native29vectorized_elementwise_kernelILi4EZZZNS0_23logical_not_kernel_cudaERNS_18TensorIteratorBaseEENKUlvE0_clEvENKUlvE_clEvEUlhE_St5arrayIPcLm2EEEEviT0_T1_
        .type           _ZN2at6native29vectorized_elementwise_kernelILi4EZZZNS0_23logical_not_kernel_cudaERNS_18TensorIteratorBaseEENKUlvE0_clEvENKUlvE_clEvEUlhE_St5arrayIPcLm2EEEEviT0_T1_,@function
        .size           _ZN2at6native29vectorized_elementwise_kernelILi4EZZZNS0_23logical_not_kernel_cudaERNS_18TensorIteratorBaseEENKUlvE0_clEvENKUlvE_clEvEUlhE_St5arrayIPcLm2EEEEviT0_T1_,(.L_x_22580 - _ZN2at6native29vectorized_elementwise_kernelILi4EZZZNS0_23logical_not_kernel_cudaERNS_18TensorIteratorBaseEENKUlvE0_clEvENKUlvE_clEvEUlhE_St5arrayIPcLm2EEEEviT0_T1_)
        .other          _ZN2at6native29vectorized_elementwise_kernelILi4EZZZNS0_23logical_not_kernel_cudaERNS_18TensorIteratorBaseEENKUlvE0_clEvENKUlvE_clEvEUlhE_St5arrayIPcLm2EEEEviT0_T1_,@"STO_CUDA_ENTRY STV_DEFAULT"
_ZN2at6native29vectorized_elementwise_kernelILi4EZZZNS0_23logical_not_kernel_cudaERNS_18TensorIteratorBaseEENKUlvE0_clEvENKUlvE_clEvEUlhE_St5arrayIPcLm2EEEEviT0_T1_:
.text._ZN2at6native29vectorized_elementwise_kernelILi4EZZZNS0_23logical_not_kernel_cudaERNS_18TensorIteratorBaseEENKUlvE0_clEvENKUlvE_clEvEUlhE_St5arrayIPcLm2EEEEviT0_T1_:
        /* <DEDUP_REMOVED lines=49> */
.L_x_22292:
        /* <DEDUP_REMOVED lines=88> */
.L_x_22295:
        /* <DEDUP_REMOVED lines=9> */
.L_x_22296:
        /* <DEDUP_REMOVED lines=9> */
.L_x_22297:
        /* <DEDUP_REMOVED lines=10> */
.L_x_22298:
[----:B------:R-:W-:Y:S05]  /*0a50*/  BSYNC B1 ;  /* 0x0000000000017941 */ /* 0x000fea0003800000 */
.L_x_22294:
        /* <DEDUP_REMOVED lines=8> */
.L_x_22299:
[----:B------:R-:W-:Y:S05]  /*0ae0*/  BSYNC B0 ;  /* 0x0000000000007941 */ /* 0x000fea0003800000 */
.L_x_22293:
        /* <DEDUP_REMOVED lines=8> */
.L_x_22300:
        /* <DEDUP_REMOVED lines=9> */
.L_x_22580:


//--------------------- .text._ZN2at6native29vectorized_elementwise_kernelILi8EZZZNS0_23logical_not_kernel_cudaERNS_18TensorIteratorBaseEENKUlvE0_clEvENKUlvE_clEvEUlhE_St5arrayIPcLm2EEEEviT0_T1_ --------------------------
	.section	.text._ZN2at6native29vectorized_elementwise_kernelILi8EZZZNS0_23logical_not_kernel_cudaERNS_18TensorIteratorBaseEENKUlvE0_clEvENKUlvE_clEvEUlhE_St5arrayIPcLm2EEEEviT0_T1_,"ax",@progbits
	.sectioninfo	@"SHI_REGISTERS=4"
	.align	128
        .global         _ZN2at6native29vectorized_elementwise_kernelILi8EZZZNS0_23logical_not_kernel_cudaERNS_18TensorIteratorBaseEENKUlvE0_clEvENKUlvE_clEvEUlhE_St5arrayIPcLm2EEEEviT0_T1_
        .type           _ZN2at6native29vectorized_elementwise_kernelILi8EZZZNS0_23logical_not_kernel_cudaERNS_18TensorIteratorBaseEENKUlvE0_clEvENKUlvE_clEvEUlhE_St5arrayIPcLm2EEEEviT0_T1_,@function
        .size           _ZN2at6native29vectorized_elementwise_kernelILi8EZZZNS0_23logical_not_kernel_cudaERNS_18TensorIteratorBaseEENKUlvE0_clEvENKUlvE_clEvEUlhE_St5arrayIPcLm2EEEEviT0_T1_,(.L_x_22581 - _ZN2at6native29vectorized_elementwise_kernelILi8EZZZNS0_23logical_not_kernel_cudaERNS_18TensorIteratorBaseEENKUlvE0_clEvENKUlvE_clEvEUlhE_St5arrayIPcLm2EEEEviT0_T1_)
        .other          _ZN2at6native29vectorized_elementwise_kernelILi8EZZZNS0_23logical_not_kernel_cudaERNS_18TensorIteratorBaseEENKUlvE0_clEvENKUlvE_clEvEUlhE_St5arrayIPcLm2EEEEviT0_T1_,@"STO_CUDA_ENTRY STV_DEFAULT"
_ZN2at6native29vectorized_elementwise_kernelILi8EZZZNS0_23logical_not_kernel_cudaERNS_18TensorIteratorBaseEENKUlvE0_clEvENKUlvE_clEvEUlhE_St5arrayIPcLm2EEEEviT0_T1_:
.text._ZN2at6native29vectorized_elementwise_kernelILi8EZZZNS0_23logical_not_kernel_cudaERNS_18TensorIteratorBaseEENKUlvE0_clEvENKUlvE_clEvEUlhE_St5arrayIPcLm2EEEEviT0_T1_:
[----:B------:R-:W-:Y:S02]  /*0000*/  MOV R1, c[0x0][0x28] ;  /* 0x00000a0000017a02 */ /* 0x000fe40000000f00 */
[----:B------:R-:W-:Y:S05]  /*0010*/  EXIT ;  /* 0x000000000000794d */ /* 0x000fea0003800000 */
.L_x_22301:
        /* <DEDUP_REMOVED lines=14> */
.L_x_22581:


//--------------------- .nv.global.init           --------------------------
	.section	.nv.global.init,"aw",@progbits
.nv.global.init:
	.type		$str$9,@object
	.size		$str$9,(__unnamed_3 - $str$9)
$str$9:
        /*0000*/ 	.byte	0x66, 0x61, 0x6c, 0x73, 0x65, 0x00
	.type		__unnamed_3,@object
	.size		__unnamed_3,(__unnamed_19 - __unnamed_3)
__unnamed_3:
        /*0006*/ 	.byte	0x66, 0x65, 0x74, 0x63, 0x68, 0x5f, 0x61, 0x6e, 0x64, 0x5f, 0x63, 0x61, 0x73, 0x74, 0x00
	.type		__unnamed_19,@object
	.size		__unnamed_19,(__unnamed_11 - __unnamed_19)
__unnamed_19:
        /*0015*/ 	.byte	0x63, 0x61, 0x73, 0x74, 0x5f, 0x61, 0x6e, 0x64, 0x5f, 0x73, 0x74, 0x6f, 0x72, 0x65, 0x00
	.type		__unnamed_11,@object
	.size		__unnamed_11,(__unnamed_7 - __unnamed_11)
__unnamed_11:
        /*0024*/ 	.byte	0x66, 0x65, 0x74, 0x63, 0x68, 0x5f, 0x61, 0x6e, 0x64, 0x5f, 0x63, 0x61, 0x73, 0x74, 0x00
	.type		__unnamed_7,@object
	.size		__unnamed_7,(__unnamed_15 - __unnamed_7)
__unnamed_7:
        /*0033*/ 	.byte	0x66, 0x65, 0x74, 0x63, 0x68, 0x5f, 0x61, 0x6e, 0x64, 0x5f, 0x63, 0x61, 0x73, 0x74, 0x00
	.type		__unnamed_15,@object
	.size		__unnamed_15,(__unnamed_1 - __unnamed_15)
__unnamed_15:
        /*0042*/ 	.byte	0x63, 0x61, 0x73, 0x74, 0x5f, 0x61, 0x6e, 0x64, 0x5f, 0x73, 0x74, 0x6f, 0x72, 0x65, 0x00
	.type		__unnamed_1,@object
	.size		__unnamed_1,(__unnamed_17 - __unnamed_1)
__unnamed_1:
        /*0051*/ 	.byte	0x66, 0x65, 0x74, 0x63, 0x68, 0x5f, 0x61, 0x6e, 0x64, 0x5f, 0x63, 0x61, 0x73, 0x74, 0x00
	.type		__unnamed_17,@object
	.size		__unnamed_17,(__unnamed_9 - __unnamed_17)
__unnamed_17:
        /*0060*/ 	.byte	0x63, 0x61, 0x73, 0x74, 0x5f, 0x61, 0x6e, 0x64, 0x5f, 0x73, 0x74, 0x6f, 0x72, 0x65, 0x00
	.type		__unnamed_9,@object
	.size		__unnamed_9,(__unnamed_5 - __unnamed_9)
__unnamed_9:
        /*006f*/ 	.byte	0x66, 0x65, 0x74, 0x63, 0x68, 0x5f, 0x61, 0x6e, 0x64, 0x5f, 0x63, 0x61, 0x73, 0x74, 0x00
	.type		__unnamed_5,@object
	.size		__unnamed_5,(__unnamed_21 - __unnamed_5)
__unnamed_5:
        /*007e*/ 	.byte	0x66, 0x65, 0x74, 0x63, 0x68, 0x5f, 0x61, 0x6e, 0x64, 0x5f, 0x63, 0x61, 0x73, 0x74, 0x00
	.type		__unnamed_21,@object
	.size		__unnamed_21,(__unnamed_13 - __unnamed_21)
__unnamed_21:
        /*008d*/ 	.byte	0x63, 0x61, 0x73, 0x74, 0x5f, 0x61, 0x6e, 0x64, 0x5f, 0x73, 0x74, 0x6f, 0x72, 0x65, 0x00
	.type		__unnamed_13,@object
	.size		__unnamed_13,(__unnamed_4 - __unnamed_13)
__unnamed_13:
        /*009c*/ 	.byte	0x66, 0x65, 0x74, 0x63, 0x68, 0x5f, 0x61, 0x6e, 0x64, 0x5f, 0x63, 0x61, 0x73, 0x74, 0x00
	.type		__unnamed_4,@object
	.size		__unnamed_4,(__unnamed_20 - __unnamed_4)
__unnamed_4:
        /*00ab*/ 	.byte	0x66, 0x65, 0x74, 0x63, 0x68, 0x5f, 0x61, 0x6e, 0x64, 0x5f, 0x63, 0x61, 0x73, 0x74, 0x00
	.type		__unnamed_20,@object
	.size		__unnamed_20,(__unnamed_12 - __unnamed_20)
__unnamed_20:
        /*00ba*/ 	.byte	0x63, 0x61, 0x73, 0x74, 0x5f, 0x61, 0x6e, 0x64, 0x5f, 0x73, 0x74, 0x6f, 0x72, 0x65, 0x00
	.type		__unnamed_12,@object
	.size		__unnamed_12,(__unnamed_8 - __unnamed_12)
__unnamed_12:
        /*00c9*/ 	.byte	0x66, 0x65, 0x74, 0x63, 0x68, 0x5f, 0x61, 0x6e, 0x64, 0x5f, 0x63, 0x61, 0x73, 0x74, 0x00
	.type		__unnamed_8,@object
	.size		__unnamed_8,(__unnamed_16 - __unnamed_8)
__unnamed_8:
        /*00d8*/ 	.byte	0x66, 0x65, 0x74, 0x63, 0x68, 0x5f, 0x61, 0x6e, 0x64, 0x5f, 0x63, 0x61, 0x73, 0x74, 0x00
	.type		__unnamed_16,@object
	.size		__unnamed_16,(__unnamed_2 - __unnamed_16)
__unnamed_16:
        /*00e7*/ 	.byte	0x63, 0x61, 0x73, 0x74, 0x5f, 0x61, 0x6e, 0x64, 0x5f, 0x73, 0x74, 0x6f, 0x72, 0x65, 0x00
	.type		__unnamed_2,@object
	.size		__unnamed_2,(__unnamed_18 - __unnamed_2)
__unnamed_2:
        /*00f6*/ 	.byte	0x63, 0x61, 0x73, 0x74, 0x5f, 0x61, 0x6e, 0x64, 0x5f, 0x73, 0x74, 0x6f, 0x72, 0x65, 0x00
	.type		__unnamed_18,@object
	.size		__unnamed_18,(__unnamed_10 - __unnamed_18)
__unnamed_18:
        /*0105*/ 	.byte	0x63, 0x61, 0x73, 0x74, 0x5f, 0x61, 0x6e, 0x64, 0x5f, 0x73, 0x74, 0x6f, 0x72, 0x65, 0x00
	.type		__unnamed_10,@object
	.size		__unnamed_10,(__unnamed_6 - __unnamed_10)
__unnamed_10:
        /*0114*/ 	.byte	0x66, 0x65, 0x74, 0x63, 0x68, 0x5f, 0x61, 0x6e, 0x64, 0x5f, 0x63, 0x61, 0x73, 0x74, 0x00
	.type		__unnamed_6,@object
	.size		__unnamed_6,(__unnamed_22 - __unnamed_6)
__unnamed_6:
        /*0123*/ 	.byte	0x66, 0x65, 0x74, 0x63, 0x68, 0x5f, 0x61, 0x6e, 0x64, 0x5f, 0x63, 0x61, 0x73, 0x74, 0x00
	.type		__unnamed_22,@object
	.size		__unnamed_22,(__unnamed_14 - __unnamed_22)
__unnamed_22:
        /*0132*/ 	.byte	0x63, 0x61, 0x73, 0x74, 0x5f, 0x61, 0x6e, 0x64, 0x5f, 0x73, 0x74, 0x6f, 0x72, 0x65, 0x00
	.type		__unnamed_14,@object
	.size		__unnamed_14,($str$10 - __unnamed_14)
__unnamed_14:
        /*0141*/ 	.byte	0x63, 0x61, 0x73, 0x74, 0x5f, 0x61, 0x6e, 0x64, 0x5f, 0x73, 0x74, 0x6f, 0x72, 0x65, 0x00
	.type		$str$10,@object
	.size		$str$10,(.L_51 - $str$10)
$str$10:
        /*0150*/ 	.byte	0x2f, 0x72, 0x6f, 0x6f, 0x74, 0x2f, 0x2e, 0x70, 0x79, 0x65, 0x6e, 0x76, 0x2f, 0x76, 0x65, 0x72
        /*0160*/ 	.byte	0x73, 0x69, 0x6f, 0x6e, 0x73, 0x2f, 0x33, 0x2e, 0x31, 0x33, 0x2e, 0x31, 0x32, 0x2f, 0x6c, 0x69
        /*0170*/ 	.byte	0x62, 0x2f, 0x70, 0x79, 0x74, 0x68, 0x6f, 0x6e, 0x33, 0x2e, 0x31, 0x33, 0x2f, 0x73, 0x69, 0x74
        /*0180*/ 	.byte	0x65, 0x2d, 0x70, 0x61, 0x63, 0x6b, 0x61, 0x67, 0x65, 0x73, 0x2f, 0x74, 0x6f, 0x72, 0x63, 0x68
        /*0190*/ 	.byte	0x2f, 0x69, 0x6e, 0x63, 0x6c, 0x75, 0x64, 0x65, 0x2f, 0x63, 0x31, 0x30, 0x2f, 0x63, 0x6f, 0x72
        /*01a0*/ 	.byte	0x65, 0x2f, 0x44, 0x79, 0x6e, 0x61, 0x6d, 0x69, 0x63, 0x43, 0x61, 0x73, 0x74, 0x2e, 0x68, 0x00
.L_51:


//--------------------- .nv.global                --------------------------
	.section	.nv.global,"aw",@nobits
.nv.global:
	.type		_ZN50_INTERNAL_e6cf2fbd_19_UnarySignKernels_cu_958ef9c64cuda3std3__48in_placeE,@object
	.size		_ZN50_INTERNAL_e6cf2fbd_19_UnarySignKernels_cu_958ef9c64cuda3std3__48in_placeE,(_ZN50_INTERNAL_e6cf2fbd_19_UnarySignKernels_cu_958ef9c64cuda3std6ranges3__45__cpo8distanceE - _ZN50_INTERNAL_e6cf2fbd_19_UnarySignKernels_cu_958ef9c64cuda3std3__48in_placeE)
_ZN50_INTERNAL_e6cf2fbd_19_UnarySignKernels_cu_958ef9c64cuda3std3__48in_placeE:
	.zero		1
	.type		_ZN50_INTERNAL_e6cf2fbd_19_UnarySignKernels_cu_958ef9c64cuda3std6ranges3__45__cpo8distanceE,@object
	.size		_ZN50_INTERNAL_e6cf2fbd_19_UnarySignKernels_cu_958ef9c64cuda3std6ranges3__45__cpo8distanceE,(_ZN50_INTERNAL_e6cf2fbd_19_UnarySignKernels_cu_958ef9c64cuda3std3__45__cpo6cbeginE - _ZN50_INTERNAL_e6cf2fbd_19_UnarySignKernels_cu_958ef9c64cuda3std6ranges3__45__cpo8distanceE)
_ZN50_INTERNAL_e6cf2fbd_19_UnarySignKernels_cu_958ef9c64cuda3std6ranges3__45__cpo8distanceE:
	.zero		1
	.type		_ZN50_INTERNAL_e6cf2fbd_19_UnarySignKernels_cu_958ef9c64cuda3std3__45__cpo6cbeginE,@object
	.size		_ZN50_INTERNAL_e6cf2fbd_19_UnarySignKernels_cu_958ef9c64cuda3std3__45__cpo6cbeginE,(_ZN50_INTERNAL_e6cf2fbd_19_UnarySignKernels_cu_958ef9c64cuda3std6ranges3__45__cpo7advanceE - _ZN50_INTERNAL_e6cf2fbd_19_UnarySignKernels_cu_958ef9c64cuda3std3__45__cpo6cbeginE)
_ZN50_INTERNAL_e6cf2fbd_19_UnarySignKernels_cu_958ef9c64cuda3std3__45__cpo6cbeginE:
	.zero		1
	.type		_ZN50_INTERNAL_e6cf2fbd_19_UnarySignKernels_cu_958ef9c64cuda3std6ranges3__45__cpo7advanceE,@object
	.size		_ZN50_INTERNAL_e6cf2fbd_19_UnarySignKernels_cu_958ef9c64cuda3std6ranges3__45__cpo7advanceE,(_ZN50_INTERNAL_e6cf2fbd_19_UnarySignKernels_cu_958ef9c64cuda3std3__45__cpo7crbeginE - _ZN50_INTERNAL_e6cf2fbd_19_UnarySignKernels_cu_958ef9c64cuda3std6ranges3__45__cpo7advanceE)
_ZN50_INTERNAL_e6cf2fbd_19_UnarySignKernels_cu_958ef9c64cuda3std6ranges3__45__cpo7advanceE:
	.zero		1
	.type		_ZN50_INTERNAL_e6cf2fbd_19_UnarySignKernels_cu_958ef9c64cuda3std3__45__cpo7crbeginE,@object
	.size		_ZN50_INTERNAL_e6cf2fbd_19_UnarySignKernels_cu_958ef9c64cuda3std3__45__cpo7crbeginE,(_ZN50_INTERNAL_e6cf2fbd_19_UnarySignKernels_cu_958ef9c64cuda3std6ranges3__45__cpo4dataE - _ZN50_INTERNAL_e6cf2fbd_19_UnarySignKernels_cu_958ef9c64cuda3std3__45__cpo7crbeginE)
_ZN50_INTERNAL_e6cf2fbd_19_UnarySignKernels_cu_958ef9c64cuda3std3__45__cpo7crbeginE:
	.zero		1
	.type		_ZN50_INTERNAL_e6cf2fbd_19_UnarySignKernels_cu_958ef9c64cuda3std6ranges3__45__cpo4dataE,@object
	.size		_ZN50_INTERNAL_e6cf2fbd_19_UnarySignKernels_cu_958ef9c64cuda3std6ranges3__45__cpo4dataE,(_ZN50_INTERNAL_e6cf2fbd_19_UnarySignKernels_cu_958ef9c64cuda3std6ranges3__45__cpo5beginE - _ZN50_INTERNAL_e6cf2fbd_19_UnarySignKernels_cu_958ef9c64cuda3std6ranges3__45__cpo4dataE)
_ZN50_INTERNAL_e6cf2fbd_19_UnarySignKernels_cu_958ef9c64cuda3std6ranges3__45__cpo4dataE:
	.zero		1
	.type		_ZN50_INTERNAL_e6cf2fbd_19_UnarySignKernels_cu_958ef9c64cuda3std6ranges3__45__cpo5beginE,@object
	.size		_ZN50_INTERNAL_e6cf2fbd_19_UnarySignKernels_cu_958ef9c64cuda3std6ranges3__45__cpo5beginE,(_ZN50_INTERNAL_e6cf2fbd_19_UnarySignKernels_cu_958ef9c64cuda3std3__452_GLOBAL__N__e6cf2fbd_19_UnarySignKernels_cu_958ef9c66ignoreE - _ZN50_INTERNAL_e6cf2fbd_19_UnarySignKernels_cu_958ef9c64cuda3std6ranges3__45__cpo5beginE)
_ZN50_INTERNAL_e6cf2fbd_19_UnarySignKernels_cu_958ef9c64cuda3std6ranges3__45__cpo5beginE:
	.zero		1
	.type		_ZN50_INTERNAL_e6cf2fbd_19_UnarySignKernels_cu_958ef9c64cuda3std3__452_GLOBAL__N__e6cf2fbd_19_UnarySignKernels_cu_958ef9c66ignoreE,@object
	.size		_ZN50_INTERNAL_e6cf2fbd_19_UnarySignKernels_cu_958ef9c64cuda3std3__452_GLOBAL__N__e6cf2fbd_19_UnarySignKernels_cu_958ef9c66ignoreE,(_ZN50_INTERNAL_e6cf2fbd_19_UnarySignKernels_cu_958ef9c64cuda3std6ranges3__45__cpo4sizeE - _ZN50_INTERNAL_e6cf2fbd_19_UnarySignKernels_cu_958ef9c64cuda3std3__452_GLOBAL__N__e6cf2fbd_19_UnarySignKernels_cu_958ef9c66ignoreE)
_ZN50_INTERNAL_e6cf2fbd_19_UnarySignKernels_cu_958ef9c64cuda3std3__452_GLOBAL__N__e6cf2fbd_19_UnarySignKernels_cu_958ef9c66ignoreE:
	.zero		1
	.type		_ZN50_INTERNAL_e6cf2fbd_19_UnarySignKernels_cu_958ef9c64cuda3std6ranges3__45__cpo4sizeE,@object
	.size		_ZN50_INTERNAL_e6cf2fbd_19_UnarySignKernels_cu_958ef9c64cuda3std6ranges3__45__cpo4sizeE,(_ZN50_INTERNAL_e6cf2fbd_19_UnarySignKernels_cu_958ef9c64cuda3std3__45__cpo5beginE - _ZN50_INTERNAL_e6cf2fbd_19_UnarySignKernels_cu_958ef9c64cuda3std6ranges3__45__cpo4sizeE)
_ZN50_INTERNAL_e6cf2fbd_19_UnarySignKernels_cu_958ef9c64cuda3std6ranges3__45__cpo4sizeE:
	.zero		1
	.type		_ZN50_INTERNAL_e6cf2fbd_19_UnarySignKernels_cu_958ef9c64cuda3std3__45__cpo5beginE,@object
	.size		_ZN50_INTERNAL_e6cf2fbd_19_UnarySignKernels_cu_958ef9c64cuda3std3__45__cpo5beginE,(_ZN50_INTERNAL_e6cf2fbd_19_UnarySignKernels_cu_958ef9c64cuda3std6ranges3__45__cpo6cbeginE - _ZN50_INTERNAL_e6cf2fbd_19_UnarySignKernels_cu_958ef9c64cuda3std3__45__cpo5beginE)
_ZN50_INTERNAL_e6cf2fbd_19_UnarySignKernels_cu_958ef9c64cuda3std3__45__cpo5beginE:
	.zero		1
	.type		_ZN50_INTERNAL_e6cf2fbd_19_UnarySignKernels_cu_958ef9c64cuda3std6ranges3__45__cpo6cbeginE,@object
	.size		_ZN50_INTERNAL_e6cf2fbd_19_UnarySignKernels_cu_958ef9c64cuda3std6ranges3__45__cpo6cbeginE,(_ZN50_INTERNAL_e6cf2fbd_19_UnarySignKernels_cu_958ef9c64cuda3std3__45__cpo6rbeginE - _ZN50_INTERNAL_e6cf2fbd_19_UnarySignKernels_cu_958ef9c64cuda3std6ranges3__45__cpo6cbeginE)
_ZN50_INTERNAL_e6cf2fbd_19_UnarySignKernels_cu_958ef9c64cuda3std6ranges3__45__cpo6cbeginE:
	.zero		1
	.type		_ZN50_INTERNAL_e6cf2fbd_19_UnarySignKernels_cu_958ef9c64cuda3std3__45__cpo6rbeginE,@object
	.size		_ZN50_INTERNAL_e6cf2fbd_19_UnarySignKernels_cu_958ef9c64cuda3std3__45__cpo6rbeginE,(_ZN50_INTERNAL_e6cf2fbd_19_UnarySignKernels_cu_958ef9c64cuda3std6ranges3__45__cpo4nextE - _ZN50_INTERNAL_e6cf2fbd_19_UnarySignKernels_cu_958ef9c64cuda3std3__45__cpo6rbeginE)
_ZN50_INTERNAL_e6cf2fbd_19_UnarySignKernels_cu_958ef9c64cuda3std3__45__cpo6rbeginE:
	.zero		1
	.type		_ZN50_INTERNAL_e6cf2fbd_19_UnarySignKernels_cu_958ef9c64cuda3std6ranges3__45__cpo4nextE,@object
	.size		_ZN50_INTERNAL_e6cf2fbd_19_UnarySignKernels_cu_958ef9c64cuda3std6ranges3__45__cpo4nextE,(_ZN50_INTERNAL_e6cf2fbd_19_UnarySignKernels_cu_958ef9c64cuda3std6ranges3__45__cpo4swapE - _ZN50_INTERNAL_e6cf2fbd_19_UnarySignKernels_cu_958ef9c64cuda3std6ranges3__45__cpo4nextE)
_ZN50_INTERNAL_e6cf2fbd_19_UnarySignKernels_cu_958ef9c64cuda3std6ranges3__45__cpo4nextE:
	.zero		1
	.type		_ZN50_INTERNAL_e6cf2fbd_19_UnarySignKernels_cu_958ef9c64cuda3std6ranges3__45__cpo4swapE,@object
	.size		_ZN50_INTERNAL_e6cf2fbd_19_UnarySignKernels_cu_958ef9c64cuda3std6ranges3__45__cpo4swapE,(_ZN50_INTERNAL_e6cf2fbd_19_UnarySignKernels_cu_958ef9c64cuda3std3__420unreachable_sentinelE - _ZN50_INTERNAL_e6cf2fbd_19_UnarySignKernels_cu_958ef9c64cuda3std6ranges3__45__cpo4swapE)
_ZN50_INTERNAL_e6cf2fbd_19_UnarySignKernels_cu_958ef9c64cuda3std6ranges3__45__cpo4swapE:
	.zero		1
	.type		_ZN50_INTERNAL_e6cf2fbd_19_UnarySignKernels_cu_958ef9c64cuda3std3__420unreachable_sentinelE,@object
	.size		_ZN50_INTERNAL_e6cf2fbd_19_UnarySignKernels_cu_958ef9c64cuda3std3__420unreachable_sentinelE,(_ZN50_INTERNAL_e6cf2fbd_19_UnarySignKernels_cu_958ef9c66thrust23THRUST_300001_SM_800_NS6system6detail10sequential3seqE - _ZN50_INTERNAL_e6cf2fbd_19_UnarySignKernels_cu_958ef9c64cuda3std3__420unreachable_sentinelE)
_ZN50_INTERNAL_e6cf2fbd_19_UnarySignKernels_cu_958ef9c64cuda3std3__420unreachable_sentinelE:
	.zero		1
	.type		_ZN50_INTERNAL_e6cf2fbd_19_UnarySignKernels_cu_958ef9c66thrust23THRUST_300001_SM_800_NS6system6detail10sequential3seqE,@object
	.size		_ZN50_INTERNAL_e6cf2fbd_19_UnarySignKernels_cu_958ef9c66thrust23THRUST_300001_SM_800_NS6system6detail10sequential3seqE,(_ZN50_INTERNAL_e6cf2fbd_19_UnarySignKernels_cu_958ef9c64cuda3std3__45__cpo4cendE - _ZN50_INTERNAL_e6cf2fbd_19_UnarySignKernels_cu_958ef9c66thrust23THRUST_300001_SM_800_NS6system6detail10sequential3seqE)
_ZN50_INTERNAL_e6cf2fbd_19_UnarySignKernels_cu_958ef9c66thrust23THRUST_300001_SM_800_NS6system6detail10sequential3seqE:
	.zero		1
	.type		_ZN50_INTERNAL_e6cf2fbd_19_UnarySignKernels_cu_958ef9c64cuda3std3__45__cpo4cendE,@object
	.size		_ZN50_INTERNAL_e6cf2fbd_19_UnarySignKernels_cu_958ef9c64cuda3std3__45__cpo4cendE,(_ZN50_INTERNAL_e6cf2fbd_19_UnarySignKernels_cu_958ef9c64cuda3std6ranges3__45__cpo9iter_swapE - _ZN50_INTERNAL_e6cf2fbd_19_UnarySignKernels_cu_958ef9c64cuda3std3__45__cpo4cendE)
_ZN50_INTERNAL_e6cf2fbd_19_UnarySignKernels_cu_958ef9c64cuda3std3__45__cpo4cendE:
	.zero		1
	.type		_ZN50_INTERNAL_e6cf2fbd_19_UnarySignKernels_cu_958ef9c64cuda3std6ranges3__45__cpo9iter_swapE,@object
	.size		_ZN50_INTERNAL_e6cf2fbd_19_UnarySignKernels_cu_958ef9c64cuda3std6ranges3__45__cpo9iter_swapE,(_ZN50_INTERNAL_e6cf2fbd_19_UnarySignKernels_cu_958ef9c64cuda3std3__45__cpo5crendE - _ZN50_INTERNAL_e6cf2fbd_19_UnarySignKernels_cu_958ef9c64cuda3std6ranges3__45__cpo9iter_swapE)
_ZN50_INTERNAL_e6cf2fbd_19_UnarySignKernels_cu_958ef9c64cuda3std6ranges3__45__cpo9iter_swapE:
	.zero		1
	.type		_ZN50_INTERNAL_e6cf2fbd_19_UnarySignKernels_cu_958ef9c64cuda3std3__45__cpo5crendE,@object
	.size		_ZN50_INTERNAL_e6cf2fbd_19_UnarySignKernels_cu_958ef9c64cuda3std3__45__cpo5crendE,(_ZN50_INTERNAL_e6cf2fbd_19_UnarySignKernels_cu_958ef9c64cuda3std6ranges3__45__cpo5cdataE - _ZN50_INTERNAL_e6cf2fbd_19_UnarySignKernels_cu_958ef9c64cuda3std3__45__cpo5crendE)
_ZN50_INTERNAL_e6cf2fbd_19_UnarySignKernels_cu_958ef9c64cuda3std3__45__cpo5crendE:
	.zero		1
	.type		_ZN50_INTERNAL_e6cf2fbd_19_UnarySignKernels_cu_958ef9c64cuda3std6ranges3__45__cpo5cdataE,@object
	.size		_ZN50_INTERNAL_e6cf2fbd_19_UnarySignKernels_cu_958ef9c64cuda3std6ranges3__45__cpo5cdataE,(_ZN50_INTERNAL_e6cf2fbd_19_UnarySignKernels_cu_958ef9c64cuda3std6ranges3__45__cpo3endE - _ZN50_INTERNAL_e6cf2fbd_19_UnarySignKernels_cu_958ef9c64cuda3std6ranges3__45__cpo5cdataE)
_ZN50_INTERNAL_e6cf2fbd_19_UnarySignKernels_cu_958ef9c64cuda3std6ranges3__45__cpo5cdataE:
	.zero		1
	.type		_ZN50_INTERNAL_e6cf2fbd_19_UnarySignKernels_cu_958ef9c64cuda3std6ranges3__45__cpo3endE,@object
	.size		_ZN50_INTERNAL_e6cf2fbd_19_UnarySignKernels_cu_958ef9c64cuda3std6ranges3__45__cpo3endE,(_ZN50_INTERNAL_e6cf2fbd_19_UnarySignKernels_cu_958ef9c64cuda3std3__419piecewise_constructE - _ZN50_INTERNAL_e6cf2fbd_19_UnarySignKernels_cu_958ef9c64cuda3std6ranges3__45__cpo3endE)
_ZN50_INTERNAL_e6cf2fbd_19_UnarySignKernels_cu_958ef9c64cuda3std6ranges3__45__cpo3endE:
	.zero		1
	.type		_ZN50_INTERNAL_e6cf2fbd_19_UnarySignKernels_cu_958ef9c64cuda3std3__419piecewise_constructE,@object
	.size		_ZN50_INTERNAL_e6cf2fbd_19_UnarySignKernels_cu_958ef9c64cuda3std3__419piecewise_constructE,(_ZN50_INTERNAL_e6cf2fbd_19_UnarySignKernels_cu_958ef9c64cuda3std6ranges3__45__cpo5ssizeE - _ZN50_INTERNAL_e6cf2fbd_19_UnarySignKernels_cu_958ef9c64cuda3std3__419piecewise_constructE)
_ZN50_INTERNAL_e6cf2fbd_19_UnarySignKernels_cu_958ef9c64cuda3std3__419piecewise_constructE:
	.zero		1
	.type		_ZN50_INTERNAL_e6cf2fbd_19_UnarySignKernels_cu_958ef9c64cuda3std6ranges3__45__cpo5ssizeE,@object
	.size		_ZN50_INTERNAL_e6cf2fbd_19_UnarySignKernels_cu_958ef9c64cuda3std6ranges3__45__cpo5ssizeE,(_ZN50_INTERNAL_e6cf2fbd_19_UnarySignKernels_cu_958ef9c64cuda3std3__45__cpo3endE - _ZN50_INTERNAL_e6cf2fbd_19_UnarySignKernels_cu_958ef9c64cuda3std6ranges3__45__cpo5ssizeE)
_ZN50_INTERNAL_e6cf2fbd_19_UnarySignKernels_cu_958ef9c64cuda3std6ranges3__45__cpo5ssizeE:
	.zero		1
	.type		_ZN50_INTERNAL_e6cf2fbd_19_UnarySignKernels_cu_958ef9c64cuda3std3__45__cpo3endE,@object
	.size		_ZN50_INTERNAL_e6cf2fbd_19_UnarySignKernels_cu_958ef9c64cuda3std3__45__cpo3endE,(_ZN50_INTERNAL_e6cf2fbd_19_UnarySignKernels_cu_958ef9c64cuda3std6ranges3__45__cpo4cendE - _ZN50_INTERNAL_e6cf2fbd_19_UnarySignKernels_cu_958ef9c64cuda3std3__45__cpo3endE)
_ZN50_INTERNAL_e6cf2fbd_19_UnarySignKernels_cu_958ef9c64cuda3std3__45__cpo3endE:
	.zero		1
	.type		_ZN50_INTERNAL_e6cf2fbd_19_UnarySignKernels_cu_958ef9c64cuda3std6ranges3__45__cpo4cendE,@object
	.size		_ZN50_INTERNAL_e6cf2fbd_19_UnarySignKernels_cu_958ef9c64cuda3std6ranges3__45__cpo4cendE,(_ZN50_INTERNAL_e6cf2fbd_19_UnarySignKernels_cu_958ef9c64cuda3std3__45__cpo4rendE - _ZN50_INTERNAL_e6cf2fbd_19_UnarySignKernels_cu_958ef9c64cuda3std6ranges3__45__cpo4cendE)
_ZN50_INTERNAL_e6cf2fbd_19_UnarySignKernels_cu_958ef9c64cuda3std6ranges3__45__cpo4cendE:
	.zero		1
	.type		_ZN50_INTERNAL_e6cf2fbd_19_UnarySignKernels_cu_958ef9c64cuda3std3__45__cpo4rendE,@object
	.size		_ZN50_INTERNAL_e6cf2fbd_19_UnarySignKernels_cu_958ef9c64cuda3std3__45__cpo4rendE,(_ZN50_INTERNAL_e6cf2fbd_19_UnarySignKernels_cu_958ef9c64cuda3std6ranges3__45__cpo4prevE - _ZN50_INTERNAL_e6cf2fbd_19_UnarySignKernels_cu_958ef9c64cuda3std3__45__cpo4rendE)
_ZN50_INTERNAL_e6cf2fbd_19_UnarySignKernels_cu_958ef9c64cuda3std3__45__cpo4rendE:
	.zero		1
	.type		_ZN50_INTERNAL_e6cf2fbd_19_UnarySignKernels_cu_958ef9c64cuda3std6ranges3__45__cpo4prevE,@object
	.size		_ZN50_INTERNAL_e6cf2fbd_19_UnarySignKernels_cu_958ef9c64cuda3std6ranges3__45__cpo4prevE,(_ZN50_INTERNAL_e6cf2fbd_19_UnarySignKernels_cu_958ef9c64cuda3std6ranges3__45__cpo9iter_moveE - _ZN50_INTERNAL_e6cf2fbd_19_UnarySignKernels_cu_958ef9c64cuda3std6ranges3__45__cpo4prevE)
_ZN50_INTERNAL_e6cf2fbd_19_UnarySignKernels_cu_958ef9c64cuda3std6ranges3__45__cpo4prevE:
	.zero		1
	.type		_ZN50_INTERNAL_e6cf2fbd_19_UnarySignKernels_cu_958ef9c64cuda3std6ranges3__45__cpo9iter_moveE,@object
	.size		_ZN50_INTERNAL_e6cf2fbd_19_UnarySignKernels_cu_958ef9c64cuda3std6ranges3__45__cpo9iter_moveE,(.L_35 - _ZN50_INTERNAL_e6cf2fbd_19_UnarySignKernels_cu_958ef9c64cuda3std6ranges3__45__cpo9iter_moveE)
_ZN50_INTERNAL_e6cf2fbd_19_UnarySignKernels_cu_958ef9c64cuda3std6ranges3__45__cpo9iter_moveE:
	.zero		1
.L_35:


//--------------------- SYMBOLS --------------------------

	.type		__assertfail,@function
